	.target	sm_90a

	.elftype	@"ET_EXEC"


//--------------------- .note.nv.tkinfo           --------------------------
	.section	.note.nv.tkinfo,"",@"SHT_NOTE"
	.sectionflags	@"SHF_NOTE_NV_TKINFO"
	.tkinfo
        /*0018*/ 	.word	0x00000002
        /*0030*/ 	.string	""
        /*0030*/ 	.string	"ptxas"
        /*0030*/ 	.string	"Cuda compilation tools, release 13.0, V13.0.88"
        /*0030*/ 	.string	"Build cuda_13.0.r13.0/compiler.36424714_0"
        /*0030*/ 	.string	"-arch sm_90a -m 64 "



//--------------------- .note.nv.cuinfo           --------------------------
	.section	.note.nv.cuinfo,"",@"SHT_NOTE"
	.sectionflags	@"SHF_NOTE_NV_CUINFO"
        /*0018*/ 	.short	0x0002
        /*001a*/ 	.short	0x005a
        /*001c*/ 	.short	0x0082
	.zero		2


//--------------------- .nv.info                  --------------------------
	.section	.nv.info,"",@"SHT_CUDA_INFO"
	.align	4


	//----- nvinfo : EIATTR_REGCOUNT
	.align		4
        /*0000*/ 	.byte	0x04, 0x2f
        /*0002*/ 	.short	(.L_1 - .L_0)
	.align		4
.L_0:
        /*0004*/ 	.word	index@(_ZN10layer_norm13ln_bwd_kernelINS_13Kernel_traitsIfffffjLj256ELj1ELj4ELj1ELj16ENS_18Kernel_traits_baseILj256EfffffjLj128EEEEELb1ELb1ELb1ELb1EEEvNS_9BwdParamsE)
        /*0008*/ 	.word	0x0000006c


	//----- nvinfo : EIATTR_FRAME_SIZE
	.align		4
.L_1:
        /*000c*/ 	.byte	0x04, 0x11
        /*000e*/ 	.short	(.L_3 - .L_2)
	.align		4
.L_2:
        /*0010*/ 	.word	index@(_ZN10layer_norm13ln_bwd_kernelINS_13Kernel_traitsIfffffjLj256ELj1ELj4ELj1ELj16ENS_18Kernel_traits_baseILj256EfffffjLj128EEEEELb1ELb1ELb1ELb1EEEvNS_9BwdParamsE)
        /*0014*/ 	.word	0x00000000


	//----- nvinfo : EIATTR_REGCOUNT
	.align		4
.L_3:
        /*0018*/ 	.byte	0x04, 0x2f
        /*001a*/ 	.short	(.L_5 - .L_4)
	.align		4
.L_4:
        /*001c*/ 	.word	index@(_ZN10layer_norm22ln_bwd_finalize_kernelINS_22Kernel_traits_finalizeILj256EfffffjLb1ELj1024ELj4ENS_18Kernel_traits_baseILj256EfffffjLj1024EEEEELb1ELb1EEEvNS_9BwdParamsE)
        /*0020*/ 	.word	0x00000020


	//----- nvinfo : EIATTR_FRAME_SIZE
	.align		4
.L_5:
        /*0024*/ 	.byte	0x04, 0x11
        /*0026*/ 	.short	(.L_7 - .L_6)
	.align		4
.L_6:
        /*0028*/ 	.word	index@(_ZN10layer_norm22ln_bwd_finalize_kernelINS_22Kernel_traits_finalizeILj256EfffffjLb1ELj1024ELj4ENS_18Kernel_traits_baseILj256EfffffjLj1024EEEEELb1ELb1EEEvNS_9BwdParamsE)
        /*002c*/ 	.word	0x00000000


	//----- nvinfo : EIATTR_REGCOUNT
	.align		4
.L_7:
        /*0030*/ 	.byte	0x04, 0x2f
        /*0032*/ 	.short	(.L_9 - .L_8)
	.align		4
.L_8:
        /*0034*/ 	.word	index@(_ZN10layer_norm13ln_bwd_kernelINS_13Kernel_traitsIfffffjLj256ELj1ELj4ELj1ELj16ENS_18Kernel_traits_baseILj256EfffffjLj128EEEEELb1ELb1ELb1ELb0EEEvNS_9BwdParamsE)
        /*0038*/ 	.word	0x0000006c


	//----- nvinfo : EIATTR_FRAME_SIZE
	.align		4
.L_9:
        /*003c*/ 	.byte	0x04, 0x11
        /*003e*/ 	.short	(.L_11 - .L_10)
	.align		4
.L_10:
        /*0040*/ 	.word	index@(_ZN10layer_norm13ln_bwd_kernelINS_13Kernel_traitsIfffffjLj256ELj1ELj4ELj1ELj16ENS_18Kernel_traits_baseILj256EfffffjLj128EEEEELb1ELb1ELb1ELb0EEEvNS_9BwdParamsE)
        /*0044*/ 	.word	0x00000000


	//----- nvinfo : EIATTR_REGCOUNT
	.align		4
.L_11:
        /*0048*/ 	.byte	0x04, 0x2f
        /*004a*/ 	.short	(.L_13 - .L_12)
	.align		4
.L_12:
        /*004c*/ 	.word	index@(_ZN10layer_norm22ln_bwd_finalize_kernelINS_22Kernel_traits_finalizeILj256EfffffjLb1ELj1024ELj4ENS_18Kernel_traits_baseILj256EfffffjLj1024EEEEELb1ELb0EEEvNS_9BwdParamsE)
        /*0050*/ 	.word	0x00000020


	//----- nvinfo : EIATTR_FRAME_SIZE
	.align		4
.L_13:
        /*0054*/ 	.byte	0x04, 0x11
        /*0056*/ 	.short	(.L_15 - .L_14)
	.align		4
.L_14:
        /*0058*/ 	.word	index@(_ZN10layer_norm22ln_bwd_finalize_kernelINS_22Kernel_traits_finalizeILj256EfffffjLb1ELj1024ELj4ENS_18Kernel_traits_baseILj256EfffffjLj1024EEEEELb1ELb0EEEvNS_9BwdParamsE)
        /*005c*/ 	.word	0x00000000


	//----- nvinfo : EIATTR_REGCOUNT
	.align		4
.L_15:
        /*0060*/ 	.byte	0x04, 0x2f
        /*0062*/ 	.short	(.L_17 - .L_16)
	.align		4
.L_16:
        /*0064*/ 	.word	index@(_ZN10layer_norm13ln_bwd_kernelINS_13Kernel_traitsIfffffjLj256ELj1ELj4ELj1ELj16ENS_18Kernel_traits_baseILj256EfffffjLj128EEEEELb1ELb1ELb0ELb1EEEvNS_9BwdParamsE)
        /*0068*/ 	.word	0x00000060


	//----- nvinfo : EIATTR_FRAME_SIZE
	.align		4
.L_17:
        /*006c*/ 	.byte	0x04, 0x11
        /*006e*/ 	.short	(.L_19 - .L_18)
	.align		4
.L_18:
        /*0070*/ 	.word	index@(_ZN10layer_norm13ln_bwd_kernelINS_13Kernel_traitsIfffffjLj256ELj1ELj4ELj1ELj16ENS_18Kernel_traits_baseILj256EfffffjLj128EEEEELb1ELb1ELb0ELb1EEEvNS_9BwdParamsE)
        /*0074*/ 	.word	0x00000000


	//----- nvinfo : EIATTR_REGCOUNT
	.align		4
.L_19:
        /*0078*/ 	.byte	0x04, 0x2f
        /*007a*/ 	.short	(.L_21 - .L_20)
	.align		4
.L_20:
        /*007c*/ 	.word	index@(_ZN10layer_norm13ln_bwd_kernelINS_13Kernel_traitsIfffffjLj256ELj1ELj4ELj1ELj16ENS_18Kernel_traits_baseILj256EfffffjLj128EEEEELb1ELb1ELb0ELb0EEEvNS_9BwdParamsE)
        /*0080*/ 	.word	0x0000005f


	//----- nvinfo : EIATTR_FRAME_SIZE
	.align		4
.L_21:
        /*0084*/ 	.byte	0x04, 0x11
        /*0086*/ 	.short	(.L_23 - .L_22)
	.align		4
.L_22:
        /*0088*/ 	.word	index@(_ZN10layer_norm13ln_bwd_kernelINS_13Kernel_traitsIfffffjLj256ELj1ELj4ELj1ELj16ENS_18Kernel_traits_baseILj256EfffffjLj128EEEEELb1ELb1ELb0ELb0EEEvNS_9BwdParamsE)
        /*008c*/ 	.word	0x00000000


	//----- nvinfo : EIATTR_REGCOUNT
	.align		4
.L_23:
        /*0090*/ 	.byte	0x04, 0x2f
        /*0092*/ 	.short	(.L_25 - .L_24)
	.align		4
.L_24:
        /*0094*/ 	.word	index@(_ZN10layer_norm13ln_bwd_kernelINS_13Kernel_traitsIfffffjLj256ELj1ELj4ELj1ELj16ENS_18Kernel_traits_baseILj256EfffffjLj128EEEEELb1ELb0ELb1ELb1EEEvNS_9BwdParamsE)
        /*0098*/ 	.word	0x0000005a


	//----- nvinfo : EIATTR_FRAME_SIZE
	.align		4
.L_25:
        /*009c*/ 	.byte	0x04, 0x11
        /*009e*/ 	.short	(.L_27 - .L_26)
	.align		4
.L_26:
        /*00a0*/ 	.word	index@(_ZN10layer_norm13ln_bwd_kernelINS_13Kernel_traitsIfffffjLj256ELj1ELj4ELj1ELj16ENS_18Kernel_traits_baseILj256EfffffjLj128EEEEELb1ELb0ELb1ELb1EEEvNS_9BwdParamsE)
        /*00a4*/ 	.word	0x00000000


	//----- nvinfo : EIATTR_REGCOUNT
	.align		4
.L_27:
        /*00a8*/ 	.byte	0x04, 0x2f
        /*00aa*/ 	.short	(.L_29 - .L_28)
	.align		4
.L_28:
        /*00ac*/ 	.word	index@(_ZN10layer_norm22ln_bwd_finalize_kernelINS_22Kernel_traits_finalizeILj256EfffffjLb0ELj1024ELj4ENS_18Kernel_traits_baseILj256EfffffjLj1024EEEEELb0ELb1EEEvNS_9BwdParamsE)
        /*00b0*/ 	.word	0x00000020


	//----- nvinfo : EIATTR_FRAME_SIZE
	.align		4
.L_29:
        /*00b4*/ 	.byte	0x04, 0x11
        /*00b6*/ 	.short	(.L_31 - .L_30)
	.align		4
.L_30:
        /*00b8*/ 	.word	index@(_ZN10layer_norm22ln_bwd_finalize_kernelINS_22Kernel_traits_finalizeILj256EfffffjLb0ELj1024ELj4ENS_18Kernel_traits_baseILj256EfffffjLj1024EEEEELb0ELb1EEEvNS_9BwdParamsE)
        /*00bc*/ 	.word	0x00000000


	//----- nvinfo : EIATTR_REGCOUNT
	.align		4
.L_31:
        /*00c0*/ 	.byte	0x04, 0x2f
        /*00c2*/ 	.short	(.L_33 - .L_32)
	.align		4
.L_32:
        /*00c4*/ 	.word	index@(_ZN10layer_norm13ln_bwd_kernelINS_13Kernel_traitsIfffffjLj256ELj1ELj4ELj1ELj16ENS_18Kernel_traits_baseILj256EfffffjLj128EEEEELb1ELb0ELb1ELb0EEEvNS_9BwdParamsE)
        /*00c8*/ 	.word	0x00000050


	//----- nvinfo : EIATTR_FRAME_SIZE
	.align		4
.L_33:
        /*00cc*/ 	.byte	0x04, 0x11
        /*00ce*/ 	.short	(.L_35 - .L_34)
	.align		4
.L_34:
        /*00d0*/ 	.word	index@(_ZN10layer_norm13ln_bwd_kernelINS_13Kernel_traitsIfffffjLj256ELj1ELj4ELj1ELj16ENS_18Kernel_traits_baseILj256EfffffjLj128EEEEELb1ELb0ELb1ELb0EEEvNS_9BwdParamsE)
        /*00d4*/ 	.word	0x00000000


	//----- nvinfo : EIATTR_REGCOUNT
	.align		4
.L_35:
        /*00d8*/ 	.byte	0x04, 0x2f
        /*00da*/ 	.short	(.L_37 - .L_36)
	.align		4
.L_36:
        /*00dc*/ 	.word	index@(_ZN10layer_norm22ln_bwd_finalize_kernelINS_22Kernel_traits_finalizeILj256EfffffjLb0ELj1024ELj4ENS_18Kernel_traits_baseILj256EfffffjLj1024EEEEELb0ELb0EEEvNS_9BwdParamsE)
        /*00e0*/ 	.word	0x00000020


	//----- nvinfo : EIATTR_FRAME_SIZE
	.align		4
.L_37:
        /*00e4*/ 	.byte	0x04, 0x11
        /*00e6*/ 	.short	(.L_39 - .L_38)
	.align		4
.L_38:
        /*00e8*/ 	.word	index@(_ZN10layer_norm22ln_bwd_finalize_kernelINS_22Kernel_traits_finalizeILj256EfffffjLb0ELj1024ELj4ENS_18Kernel_traits_baseILj256EfffffjLj1024EEEEELb0ELb0EEEvNS_9BwdParamsE)
        /*00ec*/ 	.word	0x00000000


	//----- nvinfo : EIATTR_REGCOUNT
	.align		4
.L_39:
        /*00f0*/ 	.byte	0x04, 0x2f
        /*00f2*/ 	.short	(.L_41 - .L_40)
	.align		4
.L_40:
        /*00f4*/ 	.word	index@(_ZN10layer_norm13ln_bwd_kernelINS_13Kernel_traitsIfffffjLj256ELj1ELj4ELj1ELj16ENS_18Kernel_traits_baseILj256EfffffjLj128EEEEELb1ELb0ELb0ELb1EEEvNS_9BwdParamsE)
        /*00f8*/ 	.word	0x00000050


	//----- nvinfo : EIATTR_FRAME_SIZE
	.align		4
.L_41:
        /*00fc*/ 	.byte	0x04, 0x11
        /*00fe*/ 	.short	(.L_43 - .L_42)
	.align		4
.L_42:
        /*0100*/ 	.word	index@(_ZN10layer_norm13ln_bwd_kernelINS_13Kernel_traitsIfffffjLj256ELj1ELj4ELj1ELj16ENS_18Kernel_traits_baseILj256EfffffjLj128EEEEELb1ELb0ELb0ELb1EEEvNS_9BwdParamsE)
        /*0104*/ 	.word	0x00000000


	//----- nvinfo : EIATTR_REGCOUNT
	.align		4
.L_43:
        /*0108*/ 	.byte	0x04, 0x2f
        /*010a*/ 	.short	(.L_45 - .L_44)
	.align		4
.L_44:
        /*010c*/ 	.word	index@(_ZN10layer_norm13ln_bwd_kernelINS_13Kernel_traitsIfffffjLj256ELj1ELj4ELj1ELj16ENS_18Kernel_traits_baseILj256EfffffjLj128EEEEELb1ELb0ELb0ELb0EEEvNS_9BwdParamsE)
        /*0110*/ 	.word	0x0000004f


	//----- nvinfo : EIATTR_FRAME_SIZE
	.align		4
.L_45:
        /*0114*/ 	.byte	0x04, 0x11
        /*0116*/ 	.short	(.L_47 - .L_46)
	.align		4
.L_46:
        /*0118*/ 	.word	index@(_ZN10layer_norm13ln_bwd_kernelINS_13Kernel_traitsIfffffjLj256ELj1ELj4ELj1ELj16ENS_18Kernel_traits_baseILj256EfffffjLj128EEEEELb1ELb0ELb0ELb0EEEvNS_9BwdParamsE)
        /*011c*/ 	.word	0x00000000


	//----- nvinfo : EIATTR_REGCOUNT
	.align		4
.L_47:
        /*0120*/ 	.byte	0x04, 0x2f
        /*0122*/ 	.short	(.L_49 - .L_48)
	.align		4
.L_48:
        /*0124*/ 	.word	index@(_ZN10layer_norm13ln_bwd_kernelINS_13Kernel_traitsIfffffjLj256ELj1ELj4ELj1ELj16ENS_18Kernel_traits_baseILj256EfffffjLj128EEEEELb0ELb1ELb1ELb1EEEvNS_9BwdParamsE)
        /*0128*/ 	.word	0x0000006c


	//----- nvinfo : EIATTR_FRAME_SIZE
	.align		4
.L_49:
        /*012c*/ 	.byte	0x04, 0x11
        /*012e*/ 	.short	(.L_51 - .L_50)
	.align		4
.L_50:
        /*0130*/ 	.word	index@(_ZN10layer_norm13ln_bwd_kernelINS_13Kernel_traitsIfffffjLj256ELj1ELj4ELj1ELj16ENS_18Kernel_traits_baseILj256EfffffjLj128EEEEELb0ELb1ELb1ELb1EEEvNS_9BwdParamsE)
        /*0134*/ 	.word	0x00000000


	//----- nvinfo : EIATTR_REGCOUNT
	.align		4
.L_51:
        /*0138*/ 	.byte	0x04, 0x2f
        /*013a*/ 	.short	(.L_53 - .L_52)
	.align		4
.L_52:
        /*013c*/ 	.word	index@(_ZN10layer_norm13ln_bwd_kernelINS_13Kernel_traitsIfffffjLj256ELj1ELj4ELj1ELj16ENS_18Kernel_traits_baseILj256EfffffjLj128EEEEELb0ELb1ELb1ELb0EEEvNS_9BwdParamsE)
        /*0140*/ 	.word	0x00000069


	//----- nvinfo : EIATTR_FRAME_SIZE
	.align		4
.L_53:
        /*0144*/ 	.byte	0x04, 0x11
        /*0146*/ 	.short	(.L_55 - .L_54)
	.align		4
.L_54:
        /*0148*/ 	.word	index@(_ZN10layer_norm13ln_bwd_kernelINS_13Kernel_traitsIfffffjLj256ELj1ELj4ELj1ELj16ENS_18Kernel_traits_baseILj256EfffffjLj128EEEEELb0ELb1ELb1ELb0EEEvNS_9BwdParamsE)
        /*014c*/ 	.word	0x00000000


	//----- nvinfo : EIATTR_REGCOUNT
	.align		4
.L_55:
        /*0150*/ 	.byte	0x04, 0x2f
        /*0152*/ 	.short	(.L_57 - .L_56)
	.align		4
.L_56:
        /*0154*/ 	.word	index@(_ZN10layer_norm13ln_bwd_kernelINS_13Kernel_traitsIfffffjLj256ELj1ELj4ELj1ELj16ENS_18Kernel_traits_baseILj256EfffffjLj128EEEEELb0ELb1ELb0ELb1EEEvNS_9BwdParamsE)
        /*0158*/ 	.word	0x00000060


	//----- nvinfo : EIATTR_FRAME_SIZE
	.align		4
.L_57:
        /*015c*/ 	.byte	0x04, 0x11
        /*015e*/ 	.short	(.L_59 - .L_58)
	.align		4
.L_58:
        /*0160*/ 	.word	index@(_ZN10layer_norm13ln_bwd_kernelINS_13Kernel_traitsIfffffjLj256ELj1ELj4ELj1ELj16ENS_18Kernel_traits_baseILj256EfffffjLj128EEEEELb0ELb1ELb0ELb1EEEvNS_9BwdParamsE)
        /*0164*/ 	.word	0x00000000


	//----- nvinfo : EIATTR_REGCOUNT
	.align		4
.L_59:
        /*0168*/ 	.byte	0x04, 0x2f
        /*016a*/ 	.short	(.L_61 - .L_60)
	.align		4
.L_60:
        /*016c*/ 	.word	index@(_ZN10layer_norm13ln_bwd_kernelINS_13Kernel_traitsIfffffjLj256ELj1ELj4ELj1ELj16ENS_18Kernel_traits_baseILj256EfffffjLj128EEEEELb0ELb1ELb0ELb0EEEvNS_9BwdParamsE)
        /*0170*/ 	.word	0x0000005f


	//----- nvinfo : EIATTR_FRAME_SIZE
	.align		4
.L_61:
        /*0174*/ 	.byte	0x04, 0x11
        /*0176*/ 	.short	(.L_63 - .L_62)
	.align		4
.L_62:
        /*0178*/ 	.word	index@(_ZN10layer_norm13ln_bwd_kernelINS_13Kernel_traitsIfffffjLj256ELj1ELj4ELj1ELj16ENS_18Kernel_traits_baseILj256EfffffjLj128EEEEELb0ELb1ELb0ELb0EEEvNS_9BwdParamsE)
        /*017c*/ 	.word	0x00000000


	//----- nvinfo : EIATTR_REGCOUNT
	.align		4
.L_63:
        /*0180*/ 	.byte	0x04, 0x2f
        /*0182*/ 	.short	(.L_65 - .L_64)
	.align		4
.L_64:
        /*0184*/ 	.word	index@(_ZN10layer_norm13ln_bwd_kernelINS_13Kernel_traitsIfffffjLj256ELj1ELj4ELj1ELj16ENS_18Kernel_traits_baseILj256EfffffjLj128EEEEELb0ELb0ELb1ELb1EEEvNS_9BwdParamsE)
        /*0188*/ 	.word	0x00000050


	//----- nvinfo : EIATTR_FRAME_SIZE
	.align		4
.L_65:
        /*018c*/ 	.byte	0x04, 0x11
        /*018e*/ 	.short	(.L_67 - .L_66)
	.align		4
.L_66:
        /*0190*/ 	.word	index@(_ZN10layer_norm13ln_bwd_kernelINS_13Kernel_traitsIfffffjLj256ELj1ELj4ELj1ELj16ENS_18Kernel_traits_baseILj256EfffffjLj128EEEEELb0ELb0ELb1ELb1EEEvNS_9BwdParamsE)
        /*0194*/ 	.word	0x00000000


	//----- nvinfo : EIATTR_REGCOUNT
	.align		4
.L_67:
        /*0198*/ 	.byte	0x04, 0x2f
        /*019a*/ 	.short	(.L_69 - .L_68)
	.align		4
.L_68:
        /*019c*/ 	.word	index@(_ZN10layer_norm13ln_bwd_kernelINS_13Kernel_traitsIfffffjLj256ELj1ELj4ELj1ELj16ENS_18Kernel_traits_baseILj256EfffffjLj128EEEEELb0ELb0ELb1ELb0EEEvNS_9BwdParamsE)
        /*01a0*/ 	.word	0x00000056


	//----- nvinfo : EIATTR_FRAME_SIZE
	.align		4
.L_69:
        /*01a4*/ 	.byte	0x04, 0x11
        /*01a6*/ 	.short	(.L_71 - .L_70)
	.align		4
.L_70:
        /*01a8*/ 	.word	index@(_ZN10layer_norm13ln_bwd_kernelINS_13Kernel_traitsIfffffjLj256ELj1ELj4ELj1ELj16ENS_18Kernel_traits_baseILj256EfffffjLj128EEEEELb0ELb0ELb1ELb0EEEvNS_9BwdParamsE)
        /*01ac*/ 	.word	0x00000000


	//----- nvinfo : EIATTR_REGCOUNT
	.align		4
.L_71:
        /*01b0*/ 	.byte	0x04, 0x2f
        /*01b2*/ 	.short	(.L_73 - .L_72)
	.align		4
.L_72:
        /*01b4*/ 	.word	index@(_ZN10layer_norm13ln_bwd_kernelINS_13Kernel_traitsIfffffjLj256ELj1ELj4ELj1ELj16ENS_18Kernel_traits_baseILj256EfffffjLj128EEEEELb0ELb0ELb0ELb1EEEvNS_9BwdParamsE)
        /*01b8*/ 	.word	0x00000048


	//----- nvinfo : EIATTR_FRAME_SIZE
	.align		4
.L_73:
        /*01bc*/ 	.byte	0x04, 0x11
        /*01be*/ 	.short	(.L_75 - .L_74)
	.align		4
.L_74:
        /*01c0*/ 	.word	index@(_ZN10layer_norm13ln_bwd_kernelINS_13Kernel_traitsIfffffjLj256ELj1ELj4ELj1ELj16ENS_18Kernel_traits_baseILj256EfffffjLj128EEEEELb0ELb0ELb0ELb1EEEvNS_9BwdParamsE)
        /*01c4*/ 	.word	0x00000000


	//----- nvinfo : EIATTR_REGCOUNT
	.align		4
.L_75:
        /*01c8*/ 	.byte	0x04, 0x2f
        /*01ca*/ 	.short	(.L_77 - .L_76)
	.align		4
.L_76:
        /*01cc*/ 	.word	index@(_ZN10layer_norm13ln_bwd_kernelINS_13Kernel_traitsIfffffjLj256ELj1ELj4ELj1ELj16ENS_18Kernel_traits_baseILj256EfffffjLj128EEEEELb0ELb0ELb0ELb0EEEvNS_9BwdParamsE)
        /*01d0*/ 	.word	0x0000004c


	//----- nvinfo : EIATTR_FRAME_SIZE
	.align		4
.L_77:
        /*01d4*/ 	.byte	0x04, 0x11
        /*01d6*/ 	.short	(.L_79 - .L_78)
	.align		4
.L_78:
        /*01d8*/ 	.word	index@(_ZN10layer_norm13ln_bwd_kernelINS_13Kernel_traitsIfffffjLj256ELj1ELj4ELj1ELj16ENS_18Kernel_traits_baseILj256EfffffjLj128EEEEELb0ELb0ELb0ELb0EEEvNS_9BwdParamsE)
        /*01dc*/ 	.word	0x00000000


	//----- nvinfo : EIATTR_REGCOUNT
	.align		4
.L_79:
        /*01e0*/ 	.byte	0x04, 0x2f
        /*01e2*/ 	.short	(.L_81 - .L_80)
	.align		4
.L_80:
        /*01e4*/ 	.word	index@(_ZN10layer_norm13ln_bwd_kernelINS_13Kernel_traitsI6__halfffffjLj256ELj1ELj4ELj1ELj16ENS_18Kernel_traits_baseILj256ES2_ffffjLj128EEEEELb1ELb1ELb1ELb1EEEvNS_9BwdParamsE)
        /*01e8*/ 	.word	0x0000006c


	//----- nvinfo : EIATTR_FRAME_SIZE
	.align		4
.L_81:
        /*01ec*/ 	.byte	0x04, 0x11
        /*01ee*/ 	.short	(.L_83 - .L_82)
	.align		4
.L_82:
        /*01f0*/ 	.word	index@(_ZN10layer_norm13ln_bwd_kernelINS_13Kernel_traitsI6__halfffffjLj256ELj1ELj4ELj1ELj16ENS_18Kernel_traits_baseILj256ES2_ffffjLj128EEEEELb1ELb1ELb1ELb1EEEvNS_9BwdParamsE)
        /*01f4*/ 	.word	0x00000000


	//----- nvinfo : EIATTR_REGCOUNT
	.align		4
.L_83:
        /*01f8*/ 	.byte	0x04, 0x2f
        /*01fa*/ 	.short	(.L_85 - .L_84)
	.align		4
.L_84:
        /*01fc*/ 	.word	index@(_ZN10layer_norm22ln_bwd_finalize_kernelINS_22Kernel_traits_finalizeILj256E6__halfffffjLb1ELj1024ELj4ENS_18Kernel_traits_baseILj256ES2_ffffjLj1024EEEEELb1ELb1EEEvNS_9BwdParamsE)
        /*0200*/ 	.word	0x00000020


	//----- nvinfo : EIATTR_FRAME_SIZE
	.align		4
.L_85:
        /*0204*/ 	.byte	0x04, 0x11
        /*0206*/ 	.short	(.L_87 - .L_86)
	.align		4
.L_86:
        /*0208*/ 	.word	index@(_ZN10layer_norm22ln_bwd_finalize_kernelINS_22Kernel_traits_finalizeILj256E6__halfffffjLb1ELj1024ELj4ENS_18Kernel_traits_baseILj256ES2_ffffjLj1024EEEEELb1ELb1EEEvNS_9BwdParamsE)
        /*020c*/ 	.word	0x00000000


	//----- nvinfo : EIATTR_REGCOUNT
	.align		4
.L_87:
        /*0210*/ 	.byte	0x04, 0x2f
        /*0212*/ 	.short	(.L_89 - .L_88)
	.align		4
.L_88:
        /*0214*/ 	.word	index@(_ZN10layer_norm13ln_bwd_kernelINS_13Kernel_traitsI6__halfffffjLj256ELj1ELj4ELj1ELj16ENS_18Kernel_traits_baseILj256ES2_ffffjLj128EEEEELb1ELb1ELb1ELb0EEEvNS_9BwdParamsE)
        /*0218*/ 	.word	0x0000006e


	//----- nvinfo : EIATTR_FRAME_SIZE
	.align		4
.L_89:
        /*021c*/ 	.byte	0x04, 0x11
        /*021e*/ 	.short	(.L_91 - .L_90)
	.align		4
.L_90:
        /*0220*/ 	.word	index@(_ZN10layer_norm13ln_bwd_kernelINS_13Kernel_traitsI6__halfffffjLj256ELj1ELj4ELj1ELj16ENS_18Kernel_traits_baseILj256ES2_ffffjLj128EEEEELb1ELb1ELb1ELb0EEEvNS_9BwdParamsE)
        /*0224*/ 	.word	0x00000000


	//----- nvinfo : EIATTR_REGCOUNT
	.align		4
.L_91:
        /*0228*/ 	.byte	0x04, 0x2f
        /*022a*/ 	.short	(.L_93 - .L_92)
	.align		4
.L_92:
        /*022c*/ 	.word	index@(_ZN10layer_norm22ln_bwd_finalize_kernelINS_22Kernel_traits_finalizeILj256E6__halfffffjLb1ELj1024ELj4ENS_18Kernel_traits_baseILj256ES2_ffffjLj1024EEEEELb1ELb0EEEvNS_9BwdParamsE)
        /*0230*/ 	.word	0x00000020


	//----- nvinfo : EIATTR_FRAME_SIZE
	.align		4
.L_93:
        /*0234*/ 	.byte	0x04, 0x11
        /*0236*/ 	.short	(.L_95 - .L_94)
	.align		4
.L_94:
        /*0238*/ 	.word	index@(_ZN10layer_norm22ln_bwd_finalize_kernelINS_22Kernel_traits_finalizeILj256E6__halfffffjLb1ELj1024ELj4ENS_18Kernel_traits_baseILj256ES2_ffffjLj1024EEEEELb1ELb0EEEvNS_9BwdParamsE)
        /*023c*/ 	.word	0x00000000


	//----- nvinfo : EIATTR_REGCOUNT
	.align		4
.L_95:
        /*0240*/ 	.byte	0x04, 0x2f
        /*0242*/ 	.short	(.L_97 - .L_96)
	.align		4
.L_96:
        /*0244*/ 	.word	index@(_ZN10layer_norm13ln_bwd_kernelINS_13Kernel_traitsI6__halfffffjLj256ELj1ELj4ELj1ELj16ENS_18Kernel_traits_baseILj256ES2_ffffjLj128EEEEELb1ELb1ELb0ELb1EEEvNS_9BwdParamsE)
        /*0248*/ 	.word	0x0000005f


	//----- nvinfo : EIATTR_FRAME_SIZE
	.align		4
.L_97:
        /*024c*/ 	.byte	0x04, 0x11
        /*024e*/ 	.short	(.L_99 - .L_98)
	.align		4
.L_98:
        /*0250*/ 	.word	index@(_ZN10layer_norm13ln_bwd_kernelINS_13Kernel_traitsI6__halfffffjLj256ELj1ELj4ELj1ELj16ENS_18Kernel_traits_baseILj256ES2_ffffjLj128EEEEELb1ELb1ELb0ELb1EEEvNS_9BwdParamsE)
        /*0254*/ 	.word	0x00000000


	//----- nvinfo : EIATTR_REGCOUNT
	.align		4
.L_99:
        /*0258*/ 	.byte	0x04, 0x2f
        /*025a*/ 	.short	(.L_101 - .L_100)
	.align		4
.L_100:
        /*025c*/ 	.word	index@(_ZN10layer_norm13ln_bwd_kernelINS_13Kernel_traitsI6__halfffffjLj256ELj1ELj4ELj1ELj16ENS_18Kernel_traits_baseILj256ES2_ffffjLj128EEEEELb1ELb1ELb0ELb0EEEvNS_9BwdParamsE)
        /*0260*/ 	.word	0x0000005e


	//----- nvinfo : EIATTR_FRAME_SIZE
	.align		4
.L_101:
        /*0264*/ 	.byte	0x04, 0x11
        /*0266*/ 	.short	(.L_103 - .L_102)
	.align		4
.L_102:
        /*0268*/ 	.word	index@(_ZN10layer_norm13ln_bwd_kernelINS_13Kernel_traitsI6__halfffffjLj256ELj1ELj4ELj1ELj16ENS_18Kernel_traits_baseILj256ES2_ffffjLj128EEEEELb1ELb1ELb0ELb0EEEvNS_9BwdParamsE)
        /*026c*/ 	.word	0x00000000


	//----- nvinfo : EIATTR_REGCOUNT
	.align		4
.L_103:
        /*0270*/ 	.byte	0x04, 0x2f
        /*0272*/ 	.short	(.L_105 - .L_104)
	.align		4
.L_104:
        /*0274*/ 	.word	index@(_ZN10layer_norm13ln_bwd_kernelINS_13Kernel_traitsI6__halfffffjLj256ELj1ELj4ELj1ELj16ENS_18Kernel_traits_baseILj256ES2_ffffjLj128EEEEELb1ELb0ELb1ELb1EEEvNS_9BwdParamsE)
        /*0278*/ 	.word	0x00000059


	//----- nvinfo : EIATTR_FRAME_SIZE
	.align		4
.L_105:
        /*027c*/ 	.byte	0x04, 0x11
        /*027e*/ 	.short	(.L_107 - .L_106)
	.align		4
.L_106:
        /*0280*/ 	.word	index@(_ZN10layer_norm13ln_bwd_kernelINS_13Kernel_traitsI6__halfffffjLj256ELj1ELj4ELj1ELj16ENS_18Kernel_traits_baseILj256ES2_ffffjLj128EEEEELb1ELb0ELb1ELb1EEEvNS_9BwdParamsE)
        /*0284*/ 	.word	0x00000000


	//----- nvinfo : EIATTR_REGCOUNT
	.align		4
.L_107:
        /*0288*/ 	.byte	0x04, 0x2f
        /*028a*/ 	.short	(.L_109 - .L_108)
	.align		4
.L_108:
        /*028c*/ 	.word	index@(_ZN10layer_norm22ln_bwd_finalize_kernelINS_22Kernel_traits_finalizeILj256E6__halfffffjLb0ELj1024ELj4ENS_18Kernel_traits_baseILj256ES2_ffffjLj1024EEEEELb0ELb1EEEvNS_9BwdParamsE)
        /*0290*/ 	.word	0x00000020


	//----- nvinfo : EIATTR_FRAME_SIZE
	.align		4
.L_109:
        /*0294*/ 	.byte	0x04, 0x11
        /*0296*/ 	.short	(.L_111 - .L_110)
	.align		4
.L_110:
        /*0298*/ 	.word	index@(_ZN10layer_norm22ln_bwd_finalize_kernelINS_22Kernel_traits_finalizeILj256E6__halfffffjLb0ELj1024ELj4ENS_18Kernel_traits_baseILj256ES2_ffffjLj1024EEEEELb0ELb1EEEvNS_9BwdParamsE)
        /*029c*/ 	.word	0x00000000


	//----- nvinfo : EIATTR_REGCOUNT
	.align		4
.L_111:
        /*02a0*/ 	.byte	0x04, 0x2f
        /*02a2*/ 	.short	(.L_113 - .L_112)
	.align		4
.L_112:
        /*02a4*/ 	.word	index@(_ZN10layer_norm13ln_bwd_kernelINS_13Kernel_traitsI6__halfffffjLj256ELj1ELj4ELj1ELj16ENS_18Kernel_traits_baseILj256ES2_ffffjLj128EEEEELb1ELb0ELb1ELb0EEEvNS_9BwdParamsE)
        /*02a8*/ 	.word	0x00000050


	//----- nvinfo : EIATTR_FRAME_SIZE
	.align		4
.L_113:
        /*02ac*/ 	.byte	0x04, 0x11
        /*02ae*/ 	.short	(.L_115 - .L_114)
	.align		4
.L_114:
        /*02b0*/ 	.word	index@(_ZN10layer_norm13ln_bwd_kernelINS_13Kernel_traitsI6__halfffffjLj256ELj1ELj4ELj1ELj16ENS_18Kernel_traits_baseILj256ES2_ffffjLj128EEEEELb1ELb0ELb1ELb0EEEvNS_9BwdParamsE)
        /*02b4*/ 	.word	0x00000000


	//----- nvinfo : EIATTR_REGCOUNT
	.align		4
.L_115:
        /*02b8*/ 	.byte	0x04, 0x2f
        /*02ba*/ 	.short	(.L_117 - .L_116)
	.align		4
.L_116:
        /*02bc*/ 	.word	index@(_ZN10layer_norm22ln_bwd_finalize_kernelINS_22Kernel_traits_finalizeILj256E6__halfffffjLb0ELj1024ELj4ENS_18Kernel_traits_baseILj256ES2_ffffjLj1024EEEEELb0ELb0EEEvNS_9BwdParamsE)
        /*02c0*/ 	.word	0x00000020


	//----- nvinfo : EIATTR_FRAME_SIZE
	.align		4
.L_117:
        /*02c4*/ 	.byte	0x04, 0x11
        /*02c6*/ 	.short	(.L_119 - .L_118)
	.align		4
.L_118:
        /*02c8*/ 	.word	index@(_ZN10layer_norm22ln_bwd_finalize_kernelINS_22Kernel_traits_finalizeILj256E6__halfffffjLb0ELj1024ELj4ENS_18Kernel_traits_baseILj256ES2_ffffjLj1024EEEEELb0ELb0EEEvNS_9BwdParamsE)
        /*02cc*/ 	.word	0x00000000


	//----- nvinfo : EIATTR_REGCOUNT
	.align		4
.L_119:
        /*02d0*/ 	.byte	0x04, 0x2f
        /*02d2*/ 	.short	(.L_121 - .L_120)
	.align		4
.L_120:
        /*02d4*/ 	.word	index@(_ZN10layer_norm13ln_bwd_kernelINS_13Kernel_traitsI6__halfffffjLj256ELj1ELj4ELj1ELj16ENS_18Kernel_traits_baseILj256ES2_ffffjLj128EEEEELb1ELb0ELb0ELb1EEEvNS_9BwdParamsE)
        /*02d8*/ 	.word	0x00000048


	//----- nvinfo : EIATTR_FRAME_SIZE
	.align		4
.L_121:
        /*02dc*/ 	.byte	0x04, 0x11
        /*02de*/ 	.short	(.L_123 - .L_122)
	.align		4
.L_122:
        /*02e0*/ 	.word	index@(_ZN10layer_norm13ln_bwd_kernelINS_13Kernel_traitsI6__halfffffjLj256ELj1ELj4ELj1ELj16ENS_18Kernel_traits_baseILj256ES2_ffffjLj128EEEEELb1ELb0ELb0ELb1EEEvNS_9BwdParamsE)
        /*02e4*/ 	.word	0x00000000


	//----- nvinfo : EIATTR_REGCOUNT
	.align		4
.L_123:
        /*02e8*/ 	.byte	0x04, 0x2f
        /*02ea*/ 	.short	(.L_125 - .L_124)
	.align		4
.L_124:
        /*02ec*/ 	.word	index@(_ZN10layer_norm13ln_bwd_kernelINS_13Kernel_traitsI6__halfffffjLj256ELj1ELj4ELj1ELj16ENS_18Kernel_traits_baseILj256ES2_ffffjLj128EEEEELb1ELb0ELb0ELb0EEEvNS_9BwdParamsE)
        /*02f0*/ 	.word	0x0000004f


	//----- nvinfo : EIATTR_FRAME_SIZE
	.align		4
.L_125:
        /*02f4*/ 	.byte	0x04, 0x11
        /*02f6*/ 	.short	(.L_127 - .L_126)
	.align		4
.L_126:
        /*02f8*/ 	.word	index@(_ZN10layer_norm13ln_bwd_kernelINS_13Kernel_traitsI6__halfffffjLj256ELj1ELj4ELj1ELj16ENS_18Kernel_traits_baseILj256ES2_ffffjLj128EEEEELb1ELb0ELb0ELb0EEEvNS_9BwdParamsE)
        /*02fc*/ 	.word	0x00000000


	//----- nvinfo : EIATTR_REGCOUNT
	.align		4
.L_127:
        /*0300*/ 	.byte	0x04, 0x2f
        /*0302*/ 	.short	(.L_129 - .L_128)
	.align		4
.L_128:
        /*0304*/ 	.word	index@(_ZN10layer_norm13ln_bwd_kernelINS_13Kernel_traitsI6__halfffffjLj256ELj1ELj4ELj1ELj16ENS_18Kernel_traits_baseILj256ES2_ffffjLj128EEEEELb0ELb1ELb1ELb1EEEvNS_9BwdParamsE)
        /*0308*/ 	.word	0x0000006c


	//----- nvinfo : EIATTR_FRAME_SIZE
	.align		4
.L_129:
        /*030c*/ 	.byte	0x04, 0x11
        /*030e*/ 	.short	(.L_131 - .L_130)
	.align		4
.L_130:
        /*0310*/ 	.word	index@(_ZN10layer_norm13ln_bwd_kernelINS_13Kernel_traitsI6__halfffffjLj256ELj1ELj4ELj1ELj16ENS_18Kernel_traits_baseILj256ES2_ffffjLj128EEEEELb0ELb1ELb1ELb1EEEvNS_9BwdParamsE)
        /*0314*/ 	.word	0x00000000


	//----- nvinfo : EIATTR_REGCOUNT
	.align		4
.L_131:
        /*0318*/ 	.byte	0x04, 0x2f
        /*031a*/ 	.short	(.L_133 - .L_132)
	.align		4
.L_132:
        /*031c*/ 	.word	index@(_ZN10layer_norm13ln_bwd_kernelINS_13Kernel_traitsI6__halfffffjLj256ELj1ELj4ELj1ELj16ENS_18Kernel_traits_baseILj256ES2_ffffjLj128EEEEELb0ELb1ELb1ELb0EEEvNS_9BwdParamsE)
        /*0320*/ 	.word	0x0000006a


	//----- nvinfo : EIATTR_FRAME_SIZE
	.align		4
.L_133:
        /*0324*/ 	.byte	0x04, 0x11
        /*0326*/ 	.short	(.L_135 - .L_134)
	.align		4
.L_134:
        /*0328*/ 	.word	index@(_ZN10layer_norm13ln_bwd_kernelINS_13Kernel_traitsI6__halfffffjLj256ELj1ELj4ELj1ELj16ENS_18Kernel_traits_baseILj256ES2_ffffjLj128EEEEELb0ELb1ELb1ELb0EEEvNS_9BwdParamsE)
        /*032c*/ 	.word	0x00000000


	//----- nvinfo : EIATTR_REGCOUNT
	.align		4
.L_135:
        /*0330*/ 	.byte	0x04, 0x2f
        /*0332*/ 	.short	(.L_137 - .L_136)
	.align		4
.L_136:
        /*0334*/ 	.word	index@(_ZN10layer_norm13ln_bwd_kernelINS_13Kernel_traitsI6__halfffffjLj256ELj1ELj4ELj1ELj16ENS_18Kernel_traits_baseILj256ES2_ffffjLj128EEEEELb0ELb1ELb0ELb1EEEvNS_9BwdParamsE)
        /*0338*/ 	.word	0x0000005f


	//----- nvinfo : EIATTR_FRAME_SIZE
	.align		4
.L_137:
        /*033c*/ 	.byte	0x04, 0x11
        /*033e*/ 	.short	(.L_139 - .L_138)
	.align		4
.L_138:
        /*0340*/ 	.word	index@(_ZN10layer_norm13ln_bwd_kernelINS_13Kernel_traitsI6__halfffffjLj256ELj1ELj4ELj1ELj16ENS_18Kernel_traits_baseILj256ES2_ffffjLj128EEEEELb0ELb1ELb0ELb1EEEvNS_9BwdParamsE)
        /*0344*/ 	.word	0x00000000


	//----- nvinfo : EIATTR_REGCOUNT
	.align		4
.L_139:
        /*0348*/ 	.byte	0x04, 0x2f
        /*034a*/ 	.short	(.L_141 - .L_140)
	.align		4
.L_140:
        /*034c*/ 	.word	index@(_ZN10layer_norm13ln_bwd_kernelINS_13Kernel_traitsI6__halfffffjLj256ELj1ELj4ELj1ELj16ENS_18Kernel_traits_baseILj256ES2_ffffjLj128EEEEELb0ELb1ELb0ELb0EEEvNS_9BwdParamsE)
        /*0350*/ 	.word	0x00000060


	//----- nvinfo : EIATTR_FRAME_SIZE
	.align		4
.L_141:
        /*0354*/ 	.byte	0x04, 0x11
        /*0356*/ 	.short	(.L_143 - .L_142)
	.align		4
.L_142:
        /*0358*/ 	.word	index@(_ZN10layer_norm13ln_bwd_kernelINS_13Kernel_traitsI6__halfffffjLj256ELj1ELj4ELj1ELj16ENS_18Kernel_traits_baseILj256ES2_ffffjLj128EEEEELb0ELb1ELb0ELb0EEEvNS_9BwdParamsE)
        /*035c*/ 	.word	0x00000000


	//----- nvinfo : EIATTR_REGCOUNT
	.align		4
.L_143:
        /*0360*/ 	.byte	0x04, 0x2f
        /*0362*/ 	.short	(.L_145 - .L_144)
	.align		4
.L_144:
        /*0364*/ 	.word	index@(_ZN10layer_norm13ln_bwd_kernelINS_13Kernel_traitsI6__halfffffjLj256ELj1ELj4ELj1ELj16ENS_18Kernel_traits_baseILj256ES2_ffffjLj128EEEEELb0ELb0ELb1ELb1EEEvNS_9BwdParamsE)
        /*0368*/ 	.word	0x00000050


	//----- nvinfo : EIATTR_FRAME_SIZE
	.align		4
.L_145:
        /*036c*/ 	.byte	0x04, 0x11
        /*036e*/ 	.short	(.L_147 - .L_146)
	.align		4
.L_146:
        /*0370*/ 	.word	index@(_ZN10layer_norm13ln_bwd_kernelINS_13Kernel_traitsI6__halfffffjLj256ELj1ELj4ELj1ELj16ENS_18Kernel_traits_baseILj256ES2_ffffjLj128EEEEELb0ELb0ELb1ELb1EEEvNS_9BwdParamsE)
        /*0374*/ 	.word	0x00000000


	//----- nvinfo : EIATTR_REGCOUNT
	.align		4
.L_147:
        /*0378*/ 	.byte	0x04, 0x2f
        /*037a*/ 	.short	(.L_149 - .L_148)
	.align		4
.L_148:
        /*037c*/ 	.word	index@(_ZN10layer_norm13ln_bwd_kernelINS_13Kernel_traitsI6__halfffffjLj256ELj1ELj4ELj1ELj16ENS_18Kernel_traits_baseILj256ES2_ffffjLj128EEEEELb0ELb0ELb1ELb0EEEvNS_9BwdParamsE)
        /*0380*/ 	.word	0x00000056


	//----- nvinfo : EIATTR_FRAME_SIZE
	.align		4
.L_149:
        /*0384*/ 	.byte	0x04, 0x11
        /*0386*/ 	.short	(.L_151 - .L_150)
	.align		4
.L_150:
        /*0388*/ 	.word	index@(_ZN10layer_norm13ln_bwd_kernelINS_13Kernel_traitsI6__halfffffjLj256ELj1ELj4ELj1ELj16ENS_18Kernel_traits_baseILj256ES2_ffffjLj128EEEEELb0ELb0ELb1ELb0EEEvNS_9BwdParamsE)
        /*038c*/ 	.word	0x00000000


	//----- nvinfo : EIATTR_REGCOUNT
	.align		4
.L_151:
        /*0390*/ 	.byte	0x04, 0x2f
        /*0392*/ 	.short	(.L_153 - .L_152)
	.align		4
.L_152:
        /*0394*/ 	.word	index@(_ZN10layer_norm13ln_bwd_kernelINS_13Kernel_traitsI6__halfffffjLj256ELj1ELj4ELj1ELj16ENS_18Kernel_traits_baseILj256ES2_ffffjLj128EEEEELb0ELb0ELb0ELb1EEEvNS_9BwdParamsE)
        /*0398*/ 	.word	0x00000048


	//----- nvinfo : EIATTR_FRAME_SIZE
	.align		4
.L_153:
        /*039c*/ 	.byte	0x04, 0x11
        /*039e*/ 	.short	(.L_155 - .L_154)
	.align		4
.L_154:
        /*03a0*/ 	.word	index@(_ZN10layer_norm13ln_bwd_kernelINS_13Kernel_traitsI6__halfffffjLj256ELj1ELj4ELj1ELj16ENS_18Kernel_traits_baseILj256ES2_ffffjLj128EEEEELb0ELb0ELb0ELb1EEEvNS_9BwdParamsE)
        /*03a4*/ 	.word	0x00000000


	//----- nvinfo : EIATTR_REGCOUNT
	.align		4
.L_155:
        /*03a8*/ 	.byte	0x04, 0x2f
        /*03aa*/ 	.short	(.L_157 - .L_156)
	.align		4
.L_156:
        /*03ac*/ 	.word	index@(_ZN10layer_norm13ln_bwd_kernelINS_13Kernel_traitsI6__halfffffjLj256ELj1ELj4ELj1ELj16ENS_18Kernel_traits_baseILj256ES2_ffffjLj128EEEEELb0ELb0ELb0ELb0EEEvNS_9BwdParamsE)
        /*03b0*/ 	.word	0x0000004c


	//----- nvinfo : EIATTR_FRAME_SIZE
	.align		4
.L_157:
        /*03b4*/ 	.byte	0x04, 0x11
        /*03b6*/ 	.short	(.L_159 - .L_158)
	.align		4
.L_158:
        /*03b8*/ 	.word	index@(_ZN10layer_norm13ln_bwd_kernelINS_13Kernel_traitsI6__halfffffjLj256ELj1ELj4ELj1ELj16ENS_18Kernel_traits_baseILj256ES2_ffffjLj128EEEEELb0ELb0ELb0ELb0EEEvNS_9BwdParamsE)
        /*03bc*/ 	.word	0x00000000


	//----- nvinfo : EIATTR_REGCOUNT
	.align		4
.L_159:
        /*03c0*/ 	.byte	0x04, 0x2f
        /*03c2*/ 	.short	(.L_161 - .L_160)
	.align		4
.L_160:
        /*03c4*/ 	.word	index@(_ZN10layer_norm13ln_bwd_kernelINS_13Kernel_traitsIf6__halffS2_fjLj256ELj1ELj4ELj1ELj16ENS_18Kernel_traits_baseILj256EfS2_fS2_fjLj128EEEEELb1ELb1ELb1ELb1EEEvNS_9BwdParamsE)
        /*03c8*/ 	.word	0x0000006e


	//----- nvinfo : EIATTR_FRAME_SIZE
	.align		4
.L_161:
        /*03cc*/ 	.byte	0x04, 0x11
        /*03ce*/ 	.short	(.L_163 - .L_162)
	.align		4
.L_162:
        /*03d0*/ 	.word	index@(_ZN10layer_norm13ln_bwd_kernelINS_13Kernel_traitsIf6__halffS2_fjLj256ELj1ELj4ELj1ELj16ENS_18Kernel_traits_baseILj256EfS2_fS2_fjLj128EEEEELb1ELb1ELb1ELb1EEEvNS_9BwdParamsE)
        /*03d4*/ 	.word	0x00000000


	//----- nvinfo : EIATTR_REGCOUNT
	.align		4
.L_163:
        /*03d8*/ 	.byte	0x04, 0x2f
        /*03da*/ 	.short	(.L_165 - .L_164)
	.align		4
.L_164:
        /*03dc*/ 	.word	index@(_ZN10layer_norm22ln_bwd_finalize_kernelINS_22Kernel_traits_finalizeILj256Ef6__halffS2_fjLb1ELj1024ELj4ENS_18Kernel_traits_baseILj256EfS2_fS2_fjLj1024EEEEELb1ELb1EEEvNS_9BwdParamsE)
        /*03e0*/ 	.word	0x00000020


	//----- nvinfo : EIATTR_FRAME_SIZE
	.align		4
.L_165:
        /*03e4*/ 	.byte	0x04, 0x11
        /*03e6*/ 	.short	(.L_167 - .L_166)
	.align		4
.L_166:
        /*03e8*/ 	.word	index@(_ZN10layer_norm22ln_bwd_finalize_kernelINS_22Kernel_traits_finalizeILj256Ef6__halffS2_fjLb1ELj1024ELj4ENS_18Kernel_traits_baseILj256EfS2_fS2_fjLj1024EEEEELb1ELb1EEEvNS_9BwdParamsE)
        /*03ec*/ 	.word	0x00000000


	//----- nvinfo : EIATTR_REGCOUNT
	.align		4
.L_167:
        /*03f0*/ 	.byte	0x04, 0x2f
        /*03f2*/ 	.short	(.L_169 - .L_168)
	.align		4
.L_168:
        /*03f4*/ 	.word	index@(_ZN10layer_norm13ln_bwd_kernelINS_13Kernel_traitsIf6__halffS2_fjLj256ELj1ELj4ELj1ELj16ENS_18Kernel_traits_baseILj256EfS2_fS2_fjLj128EEEEELb1ELb1ELb1ELb0EEEvNS_9BwdParamsE)
        /*03f8*/ 	.word	0x00000078


	//----- nvinfo : EIATTR_FRAME_SIZE
	.align		4
.L_169:
        /*03fc*/ 	.byte	0x04, 0x11
        /*03fe*/ 	.short	(.L_171 - .L_170)
	.align		4
.L_170:
        /*0400*/ 	.word	index@(_ZN10layer_norm13ln_bwd_kernelINS_13Kernel_traitsIf6__halffS2_fjLj256ELj1ELj4ELj1ELj16ENS_18Kernel_traits_baseILj256EfS2_fS2_fjLj128EEEEELb1ELb1ELb1ELb0EEEvNS_9BwdParamsE)
        /*0404*/ 	.word	0x00000000


	//----- nvinfo : EIATTR_REGCOUNT
	.align		4
.L_171:
        /*0408*/ 	.byte	0x04, 0x2f
        /*040a*/ 	.short	(.L_173 - .L_172)
	.align		4
.L_172:
        /*040c*/ 	.word	index@(_ZN10layer_norm22ln_bwd_finalize_kernelINS_22Kernel_traits_finalizeILj256Ef6__halffS2_fjLb1ELj1024ELj4ENS_18Kernel_traits_baseILj256EfS2_fS2_fjLj1024EEEEELb1ELb0EEEvNS_9BwdParamsE)
        /*0410*/ 	.word	0x00000020


	//----- nvinfo : EIATTR_FRAME_SIZE
	.align		4
.L_173:
        /*0414*/ 	.byte	0x04, 0x11
        /*0416*/ 	.short	(.L_175 - .L_174)
	.align		4
.L_174:
        /*0418*/ 	.word	index@(_ZN10layer_norm22ln_bwd_finalize_kernelINS_22Kernel_traits_finalizeILj256Ef6__halffS2_fjLb1ELj1024ELj4ENS_18Kernel_traits_baseILj256EfS2_fS2_fjLj1024EEEEELb1ELb0EEEvNS_9BwdParamsE)
        /*041c*/ 	.word	0x00000000


	//----- nvinfo : EIATTR_REGCOUNT
	.align		4
.L_175:
        /*0420*/ 	.byte	0x04, 0x2f
        /*0422*/ 	.short	(.L_177 - .L_176)
	.align		4
.L_176:
        /*0424*/ 	.word	index@(_ZN10layer_norm13ln_bwd_kernelINS_13Kernel_traitsIf6__halffS2_fjLj256ELj1ELj4ELj1ELj16ENS_18Kernel_traits_baseILj256EfS2_fS2_fjLj128EEEEELb1ELb1ELb0ELb1EEEvNS_9BwdParamsE)
        /*0428*/ 	.word	0x00000060


	//----- nvinfo : EIATTR_FRAME_SIZE
	.align		4
.L_177:
        /*042c*/ 	.byte	0x04, 0x11
        /*042e*/ 	.short	(.L_179 - .L_178)
	.align		4
.L_178:
        /*0430*/ 	.word	index@(_ZN10layer_norm13ln_bwd_kernelINS_13Kernel_traitsIf6__halffS2_fjLj256ELj1ELj4ELj1ELj16ENS_18Kernel_traits_baseILj256EfS2_fS2_fjLj128EEEEELb1ELb1ELb0ELb1EEEvNS_9BwdParamsE)
        /*0434*/ 	.word	0x00000000


	//----- nvinfo : EIATTR_REGCOUNT
	.align		4
.L_179:
        /*0438*/ 	.byte	0x04, 0x2f
        /*043a*/ 	.short	(.L_181 - .L_180)
	.align		4
.L_180:
        /*043c*/ 	.word	index@(_ZN10layer_norm13ln_bwd_kernelINS_13Kernel_traitsIf6__halffS2_fjLj256ELj1ELj4ELj1ELj16ENS_18Kernel_traits_baseILj256EfS2_fS2_fjLj128EEEEELb1ELb1ELb0ELb0EEEvNS_9BwdParamsE)
        /*0440*/ 	.word	0x0000006f


	//----- nvinfo : EIATTR_FRAME_SIZE
	.align		4
.L_181:
        /*0444*/ 	.byte	0x04, 0x11
        /*0446*/ 	.short	(.L_183 - .L_182)
	.align		4
.L_182:
        /*0448*/ 	.word	index@(_ZN10layer_norm13ln_bwd_kernelINS_13Kernel_traitsIf6__halffS2_fjLj256ELj1ELj4ELj1ELj16ENS_18Kernel_traits_baseILj256EfS2_fS2_fjLj128EEEEELb1ELb1ELb0ELb0EEEvNS_9BwdParamsE)
        /*044c*/ 	.word	0x00000000


	//----- nvinfo : EIATTR_REGCOUNT
	.align		4
.L_183:
        /*0450*/ 	.byte	0x04, 0x2f
        /*0452*/ 	.short	(.L_185 - .L_184)
	.align		4
.L_184:
        /*0454*/ 	.word	index@(_ZN10layer_norm13ln_bwd_kernelINS_13Kernel_traitsIf6__halffS2_fjLj256ELj1ELj4ELj1ELj16ENS_18Kernel_traits_baseILj256EfS2_fS2_fjLj128EEEEELb1ELb0ELb1ELb1EEEvNS_9BwdParamsE)
        /*0458*/ 	.word	0x0000005f


	//----- nvinfo : EIATTR_FRAME_SIZE
	.align		4
.L_185:
        /*045c*/ 	.byte	0x04, 0x11
        /*045e*/ 	.short	(.L_187 - .L_186)
	.align		4
.L_186:
        /*0460*/ 	.word	index@(_ZN10layer_norm13ln_bwd_kernelINS_13Kernel_traitsIf6__halffS2_fjLj256ELj1ELj4ELj1ELj16ENS_18Kernel_traits_baseILj256EfS2_fS2_fjLj128EEEEELb1ELb0ELb1ELb1EEEvNS_9BwdParamsE)
        /*0464*/ 	.word	0x00000000


	//----- nvinfo : EIATTR_REGCOUNT
	.align		4
.L_187:
        /*0468*/ 	.byte	0x04, 0x2f
        /*046a*/ 	.short	(.L_189 - .L_188)
	.align		4
.L_188:
        /*046c*/ 	.word	index@(_ZN10layer_norm22ln_bwd_finalize_kernelINS_22Kernel_traits_finalizeILj256Ef6__halffS2_fjLb0ELj1024ELj4ENS_18Kernel_traits_baseILj256EfS2_fS2_fjLj1024EEEEELb0ELb1EEEvNS_9BwdParamsE)
        /*0470*/ 	.word	0x00000020


	//----- nvinfo : EIATTR_FRAME_SIZE
	.align		4
.L_189:
        /*0474*/ 	.byte	0x04, 0x11
        /*0476*/ 	.short	(.L_191 - .L_190)
	.align		4
.L_190:
        /*0478*/ 	.word	index@(_ZN10layer_norm22ln_bwd_finalize_kernelINS_22Kernel_traits_finalizeILj256Ef6__halffS2_fjLb0ELj1024ELj4ENS_18Kernel_traits_baseILj256EfS2_fS2_fjLj1024EEEEELb0ELb1EEEvNS_9BwdParamsE)
        /*047c*/ 	.word	0x00000000


	//----- nvinfo : EIATTR_REGCOUNT
	.align		4
.L_191:
        /*0480*/ 	.byte	0x04, 0x2f
        /*0482*/ 	.short	(.L_193 - .L_192)
	.align		4
.L_192:
        /*0484*/ 	.word	index@(_ZN10layer_norm13ln_bwd_kernelINS_13Kernel_traitsIf6__halffS2_fjLj256ELj1ELj4ELj1ELj16ENS_18Kernel_traits_baseILj256EfS2_fS2_fjLj128EEEEELb1ELb0ELb1ELb0EEEvNS_9BwdParamsE)
        /*0488*/ 	.word	0x00000060


	//----- nvinfo : EIATTR_FRAME_SIZE
	.align		4
.L_193:
        /*048c*/ 	.byte	0x04, 0x11
        /*048e*/ 	.short	(.L_195 - .L_194)
	.align		4
.L_194:
        /*0490*/ 	.word	index@(_ZN10layer_norm13ln_bwd_kernelINS_13Kernel_traitsIf6__halffS2_fjLj256ELj1ELj4ELj1ELj16ENS_18Kernel_traits_baseILj256EfS2_fS2_fjLj128EEEEELb1ELb0ELb1ELb0EEEvNS_9BwdParamsE)
        /*0494*/ 	.word	0x00000000


	//----- nvinfo : EIATTR_REGCOUNT
	.align		4
.L_195:
        /*0498*/ 	.byte	0x04, 0x2f
        /*049a*/ 	.short	(.L_197 - .L_196)
	.align		4
.L_196:
        /*049c*/ 	.word	index@(_ZN10layer_norm22ln_bwd_finalize_kernelINS_22Kernel_traits_finalizeILj256Ef6__halffS2_fjLb0ELj1024ELj4ENS_18Kernel_traits_baseILj256EfS2_fS2_fjLj1024EEEEELb0ELb0EEEvNS_9BwdParamsE)
        /*04a0*/ 	.word	0x00000020


	//----- nvinfo : EIATTR_FRAME_SIZE
	.align		4
.L_197:
        /*04a4*/ 	.byte	0x04, 0x11
        /*04a6*/ 	.short	(.L_199 - .L_198)
	.align		4
.L_198:
        /*04a8*/ 	.word	index@(_ZN10layer_norm22ln_bwd_finalize_kernelINS_22Kernel_traits_finalizeILj256Ef6__halffS2_fjLb0ELj1024ELj4ENS_18Kernel_traits_baseILj256EfS2_fS2_fjLj1024EEEEELb0ELb0EEEvNS_9BwdParamsE)
        /*04ac*/ 	.word	0x00000000


	//----- nvinfo : EIATTR_REGCOUNT
	.align		4
.L_199:
        /*04b0*/ 	.byte	0x04, 0x2f
        /*04b2*/ 	.short	(.L_201 - .L_200)
	.align		4
.L_200:
        /*04b4*/ 	.word	index@(_ZN10layer_norm13ln_bwd_kernelINS_13Kernel_traitsIf6__halffS2_fjLj256ELj1ELj4ELj1ELj16ENS_18Kernel_traits_baseILj256EfS2_fS2_fjLj128EEEEELb1ELb0ELb0ELb1EEEvNS_9BwdParamsE)
        /*04b8*/ 	.word	0x00000050


	//----- nvinfo : EIATTR_FRAME_SIZE
	.align		4
.L_201:
        /*04bc*/ 	.byte	0x04, 0x11
        /*04be*/ 	.short	(.L_203 - .L_202)
	.align		4
.L_202:
        /*04c0*/ 	.word	index@(_ZN10layer_norm13ln_bwd_kernelINS_13Kernel_traitsIf6__halffS2_fjLj256ELj1ELj4ELj1ELj16ENS_18Kernel_traits_baseILj256EfS2_fS2_fjLj128EEEEELb1ELb0ELb0ELb1EEEvNS_9BwdParamsE)
        /*04c4*/ 	.word	0x00000000


	//----- nvinfo : EIATTR_REGCOUNT
	.align		4
.L_203:
        /*04c8*/ 	.byte	0x04, 0x2f
        /*04ca*/ 	.short	(.L_205 - .L_204)
	.align		4
.L_204:
        /*04cc*/ 	.word	index@(_ZN10layer_norm13ln_bwd_kernelINS_13Kernel_traitsIf6__halffS2_fjLj256ELj1ELj4ELj1ELj16ENS_18Kernel_traits_baseILj256EfS2_fS2_fjLj128EEEEELb1ELb0ELb0ELb0EEEvNS_9BwdParamsE)
        /*04d0*/ 	.word	0x0000005e


	//----- nvinfo : EIATTR_FRAME_SIZE
	.align		4
.L_205:
        /*04d4*/ 	.byte	0x04, 0x11
        /*04d6*/ 	.short	(.L_207 - .L_206)
	.align		4
.L_206:
        /*04d8*/ 	.word	index@(_ZN10layer_norm13ln_bwd_kernelINS_13Kernel_traitsIf6__halffS2_fjLj256ELj1ELj4ELj1ELj16ENS_18Kernel_traits_baseILj256EfS2_fS2_fjLj128EEEEELb1ELb0ELb0ELb0EEEvNS_9BwdParamsE)
        /*04dc*/ 	.word	0x00000000


	//----- nvinfo : EIATTR_REGCOUNT
	.align		4
.L_207:
        /*04e0*/ 	.byte	0x04, 0x2f
        /*04e2*/ 	.short	(.L_209 - .L_208)
	.align		4
.L_208:
        /*04e4*/ 	.word	index@(_ZN10layer_norm13ln_bwd_kernelINS_13Kernel_traitsIf6__halffS2_fjLj256ELj1ELj4ELj1ELj16ENS_18Kernel_traits_baseILj256EfS2_fS2_fjLj128EEEEELb0ELb1ELb1ELb1EEEvNS_9BwdParamsE)
        /*04e8*/ 	.word	0x00000078


	//----- nvinfo : EIATTR_FRAME_SIZE
	.align		4
.L_209:
        /*04ec*/ 	.byte	0x04, 0x11
        /*04ee*/ 	.short	(.L_211 - .L_210)
	.align		4
.L_210:
        /*04f0*/ 	.word	index@(_ZN10layer_norm13ln_bwd_kernelINS_13Kernel_traitsIf6__halffS2_fjLj256ELj1ELj4ELj1ELj16ENS_18Kernel_traits_baseILj256EfS2_fS2_fjLj128EEEEELb0ELb1ELb1ELb1EEEvNS_9BwdParamsE)
        /*04f4*/ 	.word	0x00000000


	//----- nvinfo : EIATTR_REGCOUNT
	.align		4
.L_211:
        /*04f8*/ 	.byte	0x04, 0x2f
        /*04fa*/ 	.short	(.L_213 - .L_212)
	.align		4
.L_212:
        /*04fc*/ 	.word	index@(_ZN10layer_norm13ln_bwd_kernelINS_13Kernel_traitsIf6__halffS2_fjLj256ELj1ELj4ELj1ELj16ENS_18Kernel_traits_baseILj256EfS2_fS2_fjLj128EEEEELb0ELb1ELb1ELb0EEEvNS_9BwdParamsE)
        /*0500*/ 	.word	0x00000074


	//----- nvinfo : EIATTR_FRAME_SIZE
	.align		4
.L_213:
        /*0504*/ 	.byte	0x04, 0x11
        /*0506*/ 	.short	(.L_215 - .L_214)
	.align		4
.L_214:
        /*0508*/ 	.word	index@(_ZN10layer_norm13ln_bwd_kernelINS_13Kernel_traitsIf6__halffS2_fjLj256ELj1ELj4ELj1ELj16ENS_18Kernel_traits_baseILj256EfS2_fS2_fjLj128EEEEELb0ELb1ELb1ELb0EEEvNS_9BwdParamsE)
        /*050c*/ 	.word	0x00000000


	//----- nvinfo : EIATTR_REGCOUNT
	.align		4
.L_215:
        /*0510*/ 	.byte	0x04, 0x2f
        /*0512*/ 	.short	(.L_217 - .L_216)
	.align		4
.L_216:
        /*0514*/ 	.word	index@(_ZN10layer_norm13ln_bwd_kernelINS_13Kernel_traitsIf6__halffS2_fjLj256ELj1ELj4ELj1ELj16ENS_18Kernel_traits_baseILj256EfS2_fS2_fjLj128EEEEELb0ELb1ELb0ELb1EEEvNS_9BwdParamsE)
        /*0518*/ 	.word	0x00000060


	//----- nvinfo : EIATTR_FRAME_SIZE
	.align		4
.L_217:
        /*051c*/ 	.byte	0x04, 0x11
        /*051e*/ 	.short	(.L_219 - .L_218)
	.align		4
.L_218:
        /*0520*/ 	.word	index@(_ZN10layer_norm13ln_bwd_kernelINS_13Kernel_traitsIf6__halffS2_fjLj256ELj1ELj4ELj1ELj16ENS_18Kernel_traits_baseILj256EfS2_fS2_fjLj128EEEEELb0ELb1ELb0ELb1EEEvNS_9BwdParamsE)
        /*0524*/ 	.word	0x00000000


	//----- nvinfo : EIATTR_REGCOUNT
	.align		4
.L_219:
        /*0528*/ 	.byte	0x04, 0x2f
        /*052a*/ 	.short	(.L_221 - .L_220)
	.align		4
.L_220:
        /*052c*/ 	.word	index@(_ZN10layer_norm13ln_bwd_kernelINS_13Kernel_traitsIf6__halffS2_fjLj256ELj1ELj4ELj1ELj16ENS_18Kernel_traits_baseILj256EfS2_fS2_fjLj128EEEEELb0ELb1ELb0ELb0EEEvNS_9BwdParamsE)
        /*0530*/ 	.word	0x00000060


	//----- nvinfo : EIATTR_FRAME_SIZE
	.align		4
.L_221:
        /*0534*/ 	.byte	0x04, 0x11
        /*0536*/ 	.short	(.L_223 - .L_222)
	.align		4
.L_222:
        /*0538*/ 	.word	index@(_ZN10layer_norm13ln_bwd_kernelINS_13Kernel_traitsIf6__halffS2_fjLj256ELj1ELj4ELj1ELj16ENS_18Kernel_traits_baseILj256EfS2_fS2_fjLj128EEEEELb0ELb1ELb0ELb0EEEvNS_9BwdParamsE)
        /*053c*/ 	.word	0x00000000


	//----- nvinfo : EIATTR_REGCOUNT
	.align		4
.L_223:
        /*0540*/ 	.byte	0x04, 0x2f
        /*0542*/ 	.short	(.L_225 - .L_224)
	.align		4
.L_224:
        /*0544*/ 	.word	index@(_ZN10layer_norm13ln_bwd_kernelINS_13Kernel_traitsIf6__halffS2_fjLj256ELj1ELj4ELj1ELj16ENS_18Kernel_traits_baseILj256EfS2_fS2_fjLj128EEEEELb0ELb0ELb1ELb1EEEvNS_9BwdParamsE)
        /*0548*/ 	.word	0x00000050


	//----- nvinfo : EIATTR_FRAME_SIZE
	.align		4
.L_225:
        /*054c*/ 	.byte	0x04, 0x11
        /*054e*/ 	.short	(.L_227 - .L_226)
	.align		4
.L_226:
        /*0550*/ 	.word	index@(_ZN10layer_norm13ln_bwd_kernelINS_13Kernel_traitsIf6__halffS2_fjLj256ELj1ELj4ELj1ELj16ENS_18Kernel_traits_baseILj256EfS2_fS2_fjLj128EEEEELb0ELb0ELb1ELb1EEEvNS_9BwdParamsE)
        /*0554*/ 	.word	0x00000000


	//----- nvinfo : EIATTR_REGCOUNT
	.align		4
.L_227:
        /*0558*/ 	.byte	0x04, 0x2f
        /*055a*/ 	.short	(.L_229 - .L_228)
	.align		4
.L_228:
        /*055c*/ 	.word	index@(_ZN10layer_norm13ln_bwd_kernelINS_13Kernel_traitsIf6__halffS2_fjLj256ELj1ELj4ELj1ELj16ENS_18Kernel_traits_baseILj256EfS2_fS2_fjLj128EEEEELb0ELb0ELb1ELb0EEEvNS_9BwdParamsE)
        /*0560*/ 	.word	0x00000050


	//----- nvinfo : EIATTR_FRAME_SIZE
	.align		4
.L_229:
        /*0564*/ 	.byte	0x04, 0x11
        /*0566*/ 	.short	(.L_231 - .L_230)
	.align		4
.L_230:
        /*0568*/ 	.word	index@(_ZN10layer_norm13ln_bwd_kernelINS_13Kernel_traitsIf6__halffS2_fjLj256ELj1ELj4ELj1ELj16ENS_18Kernel_traits_baseILj256EfS2_fS2_fjLj128EEEEELb0ELb0ELb1ELb0EEEvNS_9BwdParamsE)
        /*056c*/ 	.word	0x00000000


	//----- nvinfo : EIATTR_REGCOUNT
	.align		4
.L_231:
        /*0570*/ 	.byte	0x04, 0x2f
        /*0572*/ 	.short	(.L_233 - .L_232)
	.align		4
.L_232:
        /*0574*/ 	.word	index@(_ZN10layer_norm13ln_bwd_kernelINS_13Kernel_traitsIf6__halffS2_fjLj256ELj1ELj4ELj1ELj16ENS_18Kernel_traits_baseILj256EfS2_fS2_fjLj128EEEEELb0ELb0ELb0ELb1EEEvNS_9BwdParamsE)
        /*0578*/ 	.word	0x00000050


	//----- nvinfo : EIATTR_FRAME_SIZE
	.align		4
.L_233:
        /*057c*/ 	.byte	0x04, 0x11
        /*057e*/ 	.short	(.L_235 - .L_234)
	.align		4
.L_234:
        /*0580*/ 	.word	index@(_ZN10layer_norm13ln_bwd_kernelINS_13Kernel_traitsIf6__halffS2_fjLj256ELj1ELj4ELj1ELj16ENS_18Kernel_traits_baseILj256EfS2_fS2_fjLj128EEEEELb0ELb0ELb0ELb1EEEvNS_9BwdParamsE)
        /*0584*/ 	.word	0x00000000


	//----- nvinfo : EIATTR_REGCOUNT
	.align		4
.L_235:
        /*0588*/ 	.byte	0x04, 0x2f
        /*058a*/ 	.short	(.L_237 - .L_236)
	.align		4
.L_236:
        /*058c*/ 	.word	index@(_ZN10layer_norm13ln_bwd_kernelINS_13Kernel_traitsIf6__halffS2_fjLj256ELj1ELj4ELj1ELj16ENS_18Kernel_traits_baseILj256EfS2_fS2_fjLj128EEEEELb0ELb0ELb0ELb0EEEvNS_9BwdParamsE)
        /*0590*/ 	.word	0x00000050


	//----- nvinfo : EIATTR_FRAME_SIZE
	.align		4
.L_237:
        /*0594*/ 	.byte	0x04, 0x11
        /*0596*/ 	.short	(.L_239 - .L_238)
	.align		4
.L_238:
        /*0598*/ 	.word	index@(_ZN10layer_norm13ln_bwd_kernelINS_13Kernel_traitsIf6__halffS2_fjLj256ELj1ELj4ELj1ELj16ENS_18Kernel_traits_baseILj256EfS2_fS2_fjLj128EEEEELb0ELb0ELb0ELb0EEEvNS_9BwdParamsE)
        /*059c*/ 	.word	0x00000000


	//----- nvinfo : EIATTR_REGCOUNT
	.align		4
.L_239:
        /*05a0*/ 	.byte	0x04, 0x2f
        /*05a2*/ 	.short	(.L_241 - .L_240)
	.align		4
.L_240:
        /*05a4*/ 	.word	index@(_ZN10layer_norm13ln_bwd_kernelINS_13Kernel_traitsI6__halfS2_fS2_fjLj256ELj1ELj4ELj1ELj16ENS_18Kernel_traits_baseILj256ES2_S2_fS2_fjLj128EEEEELb1ELb1ELb1ELb1EEEvNS_9BwdParamsE)
        /*05a8*/ 	.word	0x00000060


	//----- nvinfo : EIATTR_FRAME_SIZE
	.align		4
.L_241:
        /*05ac*/ 	.byte	0x04, 0x11
        /*05ae*/ 	.short	(.L_243 - .L_242)
	.align		4
.L_242:
        /*05b0*/ 	.word	index@(_ZN10layer_norm13ln_bwd_kernelINS_13Kernel_traitsI6__halfS2_fS2_fjLj256ELj1ELj4ELj1ELj16ENS_18Kernel_traits_baseILj256ES2_S2_fS2_fjLj128EEEEELb1ELb1ELb1ELb1EEEvNS_9BwdParamsE)
        /*05b4*/ 	.word	0x00000000


	//----- nvinfo : EIATTR_REGCOUNT
	.align		4
.L_243:
        /*05b8*/ 	.byte	0x04, 0x2f
        /*05ba*/ 	.short	(.L_245 - .L_244)
	.align		4
.L_244:
        /*05bc*/ 	.word	index@(_ZN10layer_norm22ln_bwd_finalize_kernelINS_22Kernel_traits_finalizeILj256E6__halfS2_fS2_fjLb1ELj1024ELj4ENS_18Kernel_traits_baseILj256ES2_S2_fS2_fjLj1024EEEEELb1ELb1EEEvNS_9BwdParamsE)
        /*05c0*/ 	.word	0x00000020


	//----- nvinfo : EIATTR_FRAME_SIZE
	.align		4
.L_245:
        /*05c4*/ 	.byte	0x04, 0x11
        /*05c6*/ 	.short	(.L_247 - .L_246)
	.align		4
.L_246:
        /*05c8*/ 	.word	index@(_ZN10layer_norm22ln_bwd_finalize_kernelINS_22Kernel_traits_finalizeILj256E6__halfS2_fS2_fjLb1ELj1024ELj4ENS_18Kernel_traits_baseILj256ES2_S2_fS2_fjLj1024EEEEELb1ELb1EEEvNS_9BwdParamsE)
        /*05cc*/ 	.word	0x00000000


	//----- nvinfo : EIATTR_REGCOUNT
	.align		4
.L_247:
        /*05d0*/ 	.byte	0x04, 0x2f
        /*05d2*/ 	.short	(.L_249 - .L_248)
	.align		4
.L_248:
        /*05d4*/ 	.word	index@(_ZN10layer_norm13ln_bwd_kernelINS_13Kernel_traitsI6__halfS2_fS2_fjLj256ELj1ELj4ELj1ELj16ENS_18Kernel_traits_baseILj256ES2_S2_fS2_fjLj128EEEEELb1ELb1ELb1ELb0EEEvNS_9BwdParamsE)
        /*05d8*/ 	.word	0x00000076


	//----- nvinfo : EIATTR_FRAME_SIZE
	.align		4
.L_249:
        /*05dc*/ 	.byte	0x04, 0x11
        /*05de*/ 	.short	(.L_251 - .L_250)
	.align		4
.L_250:
        /*05e0*/ 	.word	index@(_ZN10layer_norm13ln_bwd_kernelINS_13Kernel_traitsI6__halfS2_fS2_fjLj256ELj1ELj4ELj1ELj16ENS_18Kernel_traits_baseILj256ES2_S2_fS2_fjLj128EEEEELb1ELb1ELb1ELb0EEEvNS_9BwdParamsE)
        /*05e4*/ 	.word	0x00000000


	//----- nvinfo : EIATTR_REGCOUNT
	.align		4
.L_251:
        /*05e8*/ 	.byte	0x04, 0x2f
        /*05ea*/ 	.short	(.L_253 - .L_252)
	.align		4
.L_252:
        /*05ec*/ 	.word	index@(_ZN10layer_norm22ln_bwd_finalize_kernelINS_22Kernel_traits_finalizeILj256E6__halfS2_fS2_fjLb1ELj1024ELj4ENS_18Kernel_traits_baseILj256ES2_S2_fS2_fjLj1024EEEEELb1ELb0EEEvNS_9BwdParamsE)
        /*05f0*/ 	.word	0x00000020


	//----- nvinfo : EIATTR_FRAME_SIZE
	.align		4
.L_253:
        /*05f4*/ 	.byte	0x04, 0x11
        /*05f6*/ 	.short	(.L_255 - .L_254)
	.align		4
.L_254:
        /*05f8*/ 	.word	index@(_ZN10layer_norm22ln_bwd_finalize_kernelINS_22Kernel_traits_finalizeILj256E6__halfS2_fS2_fjLb1ELj1024ELj4ENS_18Kernel_traits_baseILj256ES2_S2_fS2_fjLj1024EEEEELb1ELb0EEEvNS_9BwdParamsE)
        /*05fc*/ 	.word	0x00000000


	//----- nvinfo : EIATTR_REGCOUNT
	.align		4
.L_255:
        /*0600*/ 	.byte	0x04, 0x2f
        /*0602*/ 	.short	(.L_257 - .L_256)
	.align		4
.L_256:
        /*0604*/ 	.word	index@(_ZN10layer_norm13ln_bwd_kernelINS_13Kernel_traitsI6__halfS2_fS2_fjLj256ELj1ELj4ELj1ELj16ENS_18Kernel_traits_baseILj256ES2_S2_fS2_fjLj128EEEEELb1ELb1ELb0ELb1EEEvNS_9BwdParamsE)
        /*0608*/ 	.word	0x00000060


	//----- nvinfo : EIATTR_FRAME_SIZE
	.align		4
.L_257:
        /*060c*/ 	.byte	0x04, 0x11
        /*060e*/ 	.short	(.L_259 - .L_258)
	.align		4
.L_258:
        /*0610*/ 	.word	index@(_ZN10layer_norm13ln_bwd_kernelINS_13Kernel_traitsI6__halfS2_fS2_fjLj256ELj1ELj4ELj1ELj16ENS_18Kernel_traits_baseILj256ES2_S2_fS2_fjLj128EEEEELb1ELb1ELb0ELb1EEEvNS_9BwdParamsE)
        /*0614*/ 	.word	0x00000000


	//----- nvinfo : EIATTR_REGCOUNT
	.align		4
.L_259:
        /*0618*/ 	.byte	0x04, 0x2f
        /*061a*/ 	.short	(.L_261 - .L_260)
	.align		4
.L_260:
        /*061c*/ 	.word	index@(_ZN10layer_norm13ln_bwd_kernelINS_13Kernel_traitsI6__halfS2_fS2_fjLj256ELj1ELj4ELj1ELj16ENS_18Kernel_traits_baseILj256ES2_S2_fS2_fjLj128EEEEELb1ELb1ELb0ELb0EEEvNS_9BwdParamsE)
        /*0620*/ 	.word	0x00000070


	//----- nvinfo : EIATTR_FRAME_SIZE
	.align		4
.L_261:
        /*0624*/ 	.byte	0x04, 0x11
        /*0626*/ 	.short	(.L_263 - .L_262)
	.align		4
.L_262:
        /*0628*/ 	.word	index@(_ZN10layer_norm13ln_bwd_kernelINS_13Kernel_traitsI6__halfS2_fS2_fjLj256ELj1ELj4ELj1ELj16ENS_18Kernel_traits_baseILj256ES2_S2_fS2_fjLj128EEEEELb1ELb1ELb0ELb0EEEvNS_9BwdParamsE)
        /*062c*/ 	.word	0x00000000


	//----- nvinfo : EIATTR_REGCOUNT
	.align		4
.L_263:
        /*0630*/ 	.byte	0x04, 0x2f
        /*0632*/ 	.short	(.L_265 - .L_264)
	.align		4
.L_264:
        /*0634*/ 	.word	index@(_ZN10layer_norm13ln_bwd_kernelINS_13Kernel_traitsI6__halfS2_fS2_fjLj256ELj1ELj4ELj1ELj16ENS_18Kernel_traits_baseILj256ES2_S2_fS2_fjLj128EEEEELb1ELb0ELb1ELb1EEEvNS_9BwdParamsE)
        /*0638*/ 	.word	0x0000005f


	//----- nvinfo : EIATTR_FRAME_SIZE
	.align		4
.L_265:
        /*063c*/ 	.byte	0x04, 0x11
        /*063e*/ 	.short	(.L_267 - .L_266)
	.align		4
.L_266:
        /*0640*/ 	.word	index@(_ZN10layer_norm13ln_bwd_kernelINS_13Kernel_traitsI6__halfS2_fS2_fjLj256ELj1ELj4ELj1ELj16ENS_18Kernel_traits_baseILj256ES2_S2_fS2_fjLj128EEEEELb1ELb0ELb1ELb1EEEvNS_9BwdParamsE)
        /*0644*/ 	.word	0x00000000


	//----- nvinfo : EIATTR_REGCOUNT
	.align		4
.L_267:
        /*0648*/ 	.byte	0x04, 0x2f
        /*064a*/ 	.short	(.L_269 - .L_268)
	.align		4
.L_268:
        /*064c*/ 	.word	index@(_ZN10layer_norm22ln_bwd_finalize_kernelINS_22Kernel_traits_finalizeILj256E6__halfS2_fS2_fjLb0ELj1024ELj4ENS_18Kernel_traits_baseILj256ES2_S2_fS2_fjLj1024EEEEELb0ELb1EEEvNS_9BwdParamsE)
        /*0650*/ 	.word	0x00000020


	//----- nvinfo : EIATTR_FRAME_SIZE
	.align		4
.L_269:
        /*0654*/ 	.byte	0x04, 0x11
        /*0656*/ 	.short	(.L_271 - .L_270)
	.align		4
.L_270:
        /*0658*/ 	.word	index@(_ZN10layer_norm22ln_bwd_finalize_kernelINS_22Kernel_traits_finalizeILj256E6__halfS2_fS2_fjLb0ELj1024ELj4ENS_18Kernel_traits_baseILj256ES2_S2_fS2_fjLj1024EEEEELb0ELb1EEEvNS_9BwdParamsE)
        /*065c*/ 	.word	0x00000000


	//----- nvinfo : EIATTR_REGCOUNT
	.align		4
.L_271:
        /*0660*/ 	.byte	0x04, 0x2f
        /*0662*/ 	.short	(.L_273 - .L_272)
	.align		4
.L_272:
        /*0664*/ 	.word	index@(_ZN10layer_norm13ln_bwd_kernelINS_13Kernel_traitsI6__halfS2_fS2_fjLj256ELj1ELj4ELj1ELj16ENS_18Kernel_traits_baseILj256ES2_S2_fS2_fjLj128EEEEELb1ELb0ELb1ELb0EEEvNS_9BwdParamsE)
        /*0668*/ 	.word	0x00000060


	//----- nvinfo : EIATTR_FRAME_SIZE
	.align		4
.L_273:
        /*066c*/ 	.byte	0x04, 0x11
        /*066e*/ 	.short	(.L_275 - .L_274)
	.align		4
.L_274:
        /*0670*/ 	.word	index@(_ZN10layer_norm13ln_bwd_kernelINS_13Kernel_traitsI6__halfS2_fS2_fjLj256ELj1ELj4ELj1ELj16ENS_18Kernel_traits_baseILj256ES2_S2_fS2_fjLj128EEEEELb1ELb0ELb1ELb0EEEvNS_9BwdParamsE)
        /*0674*/ 	.word	0x00000000


	//----- nvinfo : EIATTR_REGCOUNT
	.align		4
.L_275:
        /*0678*/ 	.byte	0x04, 0x2f
        /*067a*/ 	.short	(.L_277 - .L_276)
	.align		4
.L_276:
        /*067c*/ 	.word	index@(_ZN10layer_norm22ln_bwd_finalize_kernelINS_22Kernel_traits_finalizeILj256E6__halfS2_fS2_fjLb0ELj1024ELj4ENS_18Kernel_traits_baseILj256ES2_S2_fS2_fjLj1024EEEEELb0ELb0EEEvNS_9BwdParamsE)
        /*0680*/ 	.word	0x00000020


	//----- nvinfo : EIATTR_FRAME_SIZE
	.align		4
.L_277:
        /*0684*/ 	.byte	0x04, 0x11
        /*0686*/ 	.short	(.L_279 - .L_278)
	.align		4
.L_278:
        /*0688*/ 	.word	index@(_ZN10layer_norm22ln_bwd_finalize_kernelINS_22Kernel_traits_finalizeILj256E6__halfS2_fS2_fjLb0ELj1024ELj4ENS_18Kernel_traits_baseILj256ES2_S2_fS2_fjLj1024EEEEELb0ELb0EEEvNS_9BwdParamsE)
        /*068c*/ 	.word	0x00000000


	//----- nvinfo : EIATTR_REGCOUNT
	.align		4
.L_279:
        /*0690*/ 	.byte	0x04, 0x2f
        /*0692*/ 	.short	(.L_281 - .L_280)
	.align		4
.L_280:
        /*0694*/ 	.word	index@(_ZN10layer_norm13ln_bwd_kernelINS_13Kernel_traitsI6__halfS2_fS2_fjLj256ELj1ELj4ELj1ELj16ENS_18Kernel_traits_baseILj256ES2_S2_fS2_fjLj128EEEEELb1ELb0ELb0ELb1EEEvNS_9BwdParamsE)
        /*0698*/ 	.word	0x00000050


	//----- nvinfo : EIATTR_FRAME_SIZE
	.align		4
.L_281:
        /*069c*/ 	.byte	0x04, 0x11
        /*069e*/ 	.short	(.L_283 - .L_282)
	.align		4
.L_282:
        /*06a0*/ 	.word	index@(_ZN10layer_norm13ln_bwd_kernelINS_13Kernel_traitsI6__halfS2_fS2_fjLj256ELj1ELj4ELj1ELj16ENS_18Kernel_traits_baseILj256ES2_S2_fS2_fjLj128EEEEELb1ELb0ELb0ELb1EEEvNS_9BwdParamsE)
        /*06a4*/ 	.word	0x00000000


	//----- nvinfo : EIATTR_REGCOUNT
	.align		4
.L_283:
        /*06a8*/ 	.byte	0x04, 0x2f
        /*06aa*/ 	.short	(.L_285 - .L_284)
	.align		4
.L_284:
        /*06ac*/ 	.word	index@(_ZN10layer_norm13ln_bwd_kernelINS_13Kernel_traitsI6__halfS2_fS2_fjLj256ELj1ELj4ELj1ELj16ENS_18Kernel_traits_baseILj256ES2_S2_fS2_fjLj128EEEEELb1ELb0ELb0ELb0EEEvNS_9BwdParamsE)
        /*06b0*/ 	.word	0x0000005e


	//----- nvinfo : EIATTR_FRAME_SIZE
	.align		4
.L_285:
        /*06b4*/ 	.byte	0x04, 0x11
        /*06b6*/ 	.short	(.L_287 - .L_286)
	.align		4
.L_286:
        /*06b8*/ 	.word	index@(_ZN10layer_norm13ln_bwd_kernelINS_13Kernel_traitsI6__halfS2_fS2_fjLj256ELj1ELj4ELj1ELj16ENS_18Kernel_traits_baseILj256ES2_S2_fS2_fjLj128EEEEELb1ELb0ELb0ELb0EEEvNS_9BwdParamsE)
        /*06bc*/ 	.word	0x00000000


	//----- nvinfo : EIATTR_REGCOUNT
	.align		4
.L_287:
        /*06c0*/ 	.byte	0x04, 0x2f
        /*06c2*/ 	.short	(.L_289 - .L_288)
	.align		4
.L_288:
        /*06c4*/ 	.word	index@(_ZN10layer_norm13ln_bwd_kernelINS_13Kernel_traitsI6__halfS2_fS2_fjLj256ELj1ELj4ELj1ELj16ENS_18Kernel_traits_baseILj256ES2_S2_fS2_fjLj128EEEEELb0ELb1ELb1ELb1EEEvNS_9BwdParamsE)
        /*06c8*/ 	.word	0x00000060


	//----- nvinfo : EIATTR_FRAME_SIZE
	.align		4
.L_289:
        /*06cc*/ 	.byte	0x04, 0x11
        /*06ce*/ 	.short	(.L_291 - .L_290)
	.align		4
.L_290:
        /*06d0*/ 	.word	index@(_ZN10layer_norm13ln_bwd_kernelINS_13Kernel_traitsI6__halfS2_fS2_fjLj256ELj1ELj4ELj1ELj16ENS_18Kernel_traits_baseILj256ES2_S2_fS2_fjLj128EEEEELb0ELb1ELb1ELb1EEEvNS_9BwdParamsE)
        /*06d4*/ 	.word	0x00000000


	//----- nvinfo : EIATTR_REGCOUNT
	.align		4
.L_291:
        /*06d8*/ 	.byte	0x04, 0x2f
        /*06da*/ 	.short	(.L_293 - .L_292)
	.align		4
.L_292:
        /*06dc*/ 	.word	index@(_ZN10layer_norm13ln_bwd_kernelINS_13Kernel_traitsI6__halfS2_fS2_fjLj256ELj1ELj4ELj1ELj16ENS_18Kernel_traits_baseILj256ES2_S2_fS2_fjLj128EEEEELb0ELb1ELb1ELb0EEEvNS_9BwdParamsE)
        /*06e0*/ 	.word	0x00000074


	//----- nvinfo : EIATTR_FRAME_SIZE
	.align		4
.L_293:
        /*06e4*/ 	.byte	0x04, 0x11
        /*06e6*/ 	.short	(.L_295 - .L_294)
	.align		4
.L_294:
        /*06e8*/ 	.word	index@(_ZN10layer_norm13ln_bwd_kernelINS_13Kernel_traitsI6__halfS2_fS2_fjLj256ELj1ELj4ELj1ELj16ENS_18Kernel_traits_baseILj256ES2_S2_fS2_fjLj128EEEEELb0ELb1ELb1ELb0EEEvNS_9BwdParamsE)
        /*06ec*/ 	.word	0x00000000


	//----- nvinfo : EIATTR_REGCOUNT
	.align		4
.L_295:
        /*06f0*/ 	.byte	0x04, 0x2f
        /*06f2*/ 	.short	(.L_297 - .L_296)
	.align		4
.L_296:
        /*06f4*/ 	.word	index@(_ZN10layer_norm13ln_bwd_kernelINS_13Kernel_traitsI6__halfS2_fS2_fjLj256ELj1ELj4ELj1ELj16ENS_18Kernel_traits_baseILj256ES2_S2_fS2_fjLj128EEEEELb0ELb1ELb0ELb1EEEvNS_9BwdParamsE)
        /*06f8*/ 	.word	0x00000060


	//----- nvinfo : EIATTR_FRAME_SIZE
	.align		4
.L_297:
        /*06fc*/ 	.byte	0x04, 0x11
        /*06fe*/ 	.short	(.L_299 - .L_298)
	.align		4
.L_298:
        /*0700*/ 	.word	index@(_ZN10layer_norm13ln_bwd_kernelINS_13Kernel_traitsI6__halfS2_fS2_fjLj256ELj1ELj4ELj1ELj16ENS_18Kernel_traits_baseILj256ES2_S2_fS2_fjLj128EEEEELb0ELb1ELb0ELb1EEEvNS_9BwdParamsE)
        /*0704*/ 	.word	0x00000000


	//----- nvinfo : EIATTR_REGCOUNT
	.align		4
.L_299:
        /*0708*/ 	.byte	0x04, 0x2f
        /*070a*/ 	.short	(.L_301 - .L_300)
	.align		4
.L_300:
        /*070c*/ 	.word	index@(_ZN10layer_norm13ln_bwd_kernelINS_13Kernel_traitsI6__halfS2_fS2_fjLj256ELj1ELj4ELj1ELj16ENS_18Kernel_traits_baseILj256ES2_S2_fS2_fjLj128EEEEELb0ELb1ELb0ELb0EEEvNS_9BwdParamsE)
        /*0710*/ 	.word	0x00000060


	//----- nvinfo : EIATTR_FRAME_SIZE
	.align		4
.L_301:
        /*0714*/ 	.byte	0x04, 0x11
        /*0716*/ 	.short	(.L_303 - .L_302)
	.align		4
.L_302:
        /*0718*/ 	.word	index@(_ZN10layer_norm13ln_bwd_kernelINS_13Kernel_traitsI6__halfS2_fS2_fjLj256ELj1ELj4ELj1ELj16ENS_18Kernel_traits_baseILj256ES2_S2_fS2_fjLj128EEEEELb0ELb1ELb0ELb0EEEvNS_9BwdParamsE)
        /*071c*/ 	.word	0x00000000


	//----- nvinfo : EIATTR_REGCOUNT
	.align		4
.L_303:
        /*0720*/ 	.byte	0x04, 0x2f
        /*0722*/ 	.short	(.L_305 - .L_304)
	.align		4
.L_304:
        /*0724*/ 	.word	index@(_ZN10layer_norm13ln_bwd_kernelINS_13Kernel_traitsI6__halfS2_fS2_fjLj256ELj1ELj4ELj1ELj16ENS_18Kernel_traits_baseILj256ES2_S2_fS2_fjLj128EEEEELb0ELb0ELb1ELb1EEEvNS_9BwdParamsE)
        /*0728*/ 	.word	0x00000050


	//----- nvinfo : EIATTR_FRAME_SIZE
	.align		4
.L_305:
        /*072c*/ 	.byte	0x04, 0x11
        /*072e*/ 	.short	(.L_307 - .L_306)
	.align		4
.L_306:
        /*0730*/ 	.word	index@(_ZN10layer_norm13ln_bwd_kernelINS_13Kernel_traitsI6__halfS2_fS2_fjLj256ELj1ELj4ELj1ELj16ENS_18Kernel_traits_baseILj256ES2_S2_fS2_fjLj128EEEEELb0ELb0ELb1ELb1EEEvNS_9BwdParamsE)
        /*0734*/ 	.word	0x00000000


	//----- nvinfo : EIATTR_REGCOUNT
	.align		4
.L_307:
        /*0738*/ 	.byte	0x04, 0x2f
        /*073a*/ 	.short	(.L_309 - .L_308)
	.align		4
.L_308:
        /*073c*/ 	.word	index@(_ZN10layer_norm13ln_bwd_kernelINS_13Kernel_traitsI6__halfS2_fS2_fjLj256ELj1ELj4ELj1ELj16ENS_18Kernel_traits_baseILj256ES2_S2_fS2_fjLj128EEEEELb0ELb0ELb1ELb0EEEvNS_9BwdParamsE)
        /*0740*/ 	.word	0x00000050


	//----- nvinfo : EIATTR_FRAME_SIZE
	.align		4
.L_309:
        /*0744*/ 	.byte	0x04, 0x11
        /*0746*/ 	.short	(.L_311 - .L_310)
	.align		4
.L_310:
        /*0748*/ 	.word	index@(_ZN10layer_norm13ln_bwd_kernelINS_13Kernel_traitsI6__halfS2_fS2_fjLj256ELj1ELj4ELj1ELj16ENS_18Kernel_traits_baseILj256ES2_S2_fS2_fjLj128EEEEELb0ELb0ELb1ELb0EEEvNS_9BwdParamsE)
        /*074c*/ 	.word	0x00000000


	//----- nvinfo : EIATTR_REGCOUNT
	.align		4
.L_311:
        /*0750*/ 	.byte	0x04, 0x2f
        /*0752*/ 	.short	(.L_313 - .L_312)
	.align		4
.L_312:
        /*0754*/ 	.word	index@(_ZN10layer_norm13ln_bwd_kernelINS_13Kernel_traitsI6__halfS2_fS2_fjLj256ELj1ELj4ELj1ELj16ENS_18Kernel_traits_baseILj256ES2_S2_fS2_fjLj128EEEEELb0ELb0ELb0ELb1EEEvNS_9BwdParamsE)
        /*0758*/ 	.word	0x00000048


	//----- nvinfo : EIATTR_FRAME_SIZE
	.align		4
.L_313:
        /*075c*/ 	.byte	0x04, 0x11
        /*075e*/ 	.short	(.L_315 - .L_314)
	.align		4
.L_314:
        /*0760*/ 	.word	index@(_ZN10layer_norm13ln_bwd_kernelINS_13Kernel_traitsI6__halfS2_fS2_fjLj256ELj1ELj4ELj1ELj16ENS_18Kernel_traits_baseILj256ES2_S2_fS2_fjLj128EEEEELb0ELb0ELb0ELb1EEEvNS_9BwdParamsE)
        /*0764*/ 	.word	0x00000000


	//----- nvinfo : EIATTR_REGCOUNT
	.align		4
.L_315:
        /*0768*/ 	.byte	0x04, 0x2f
        /*076a*/ 	.short	(.L_317 - .L_316)
	.align		4
.L_316:
        /*076c*/ 	.word	index@(_ZN10layer_norm13ln_bwd_kernelINS_13Kernel_traitsI6__halfS2_fS2_fjLj256ELj1ELj4ELj1ELj16ENS_18Kernel_traits_baseILj256ES2_S2_fS2_fjLj128EEEEELb0ELb0ELb0ELb0EEEvNS_9BwdParamsE)
        /*0770*/ 	.word	0x00000050


	//----- nvinfo : EIATTR_FRAME_SIZE
	.align		4
.L_317:
        /*0774*/ 	.byte	0x04, 0x11
        /*0776*/ 	.short	(.L_319 - .L_318)
	.align		4
.L_318:
        /*0778*/ 	.word	index@(_ZN10layer_norm13ln_bwd_kernelINS_13Kernel_traitsI6__halfS2_fS2_fjLj256ELj1ELj4ELj1ELj16ENS_18Kernel_traits_baseILj256ES2_S2_fS2_fjLj128EEEEELb0ELb0ELb0ELb0EEEvNS_9BwdParamsE)
        /*077c*/ 	.word	0x00000000


	//----- nvinfo : EIATTR_REGCOUNT
	.align		4
.L_319:
        /*0780*/ 	.byte	0x04, 0x2f
        /*0782*/ 	.short	(.L_321 - .L_320)
	.align		4
.L_320:
        /*0784*/ 	.word	index@(_ZN10layer_norm13ln_bwd_kernelINS_13Kernel_traitsIf6__halfS2_S2_fjLj256ELj1ELj4ELj1ELj16ENS_18Kernel_traits_baseILj256EfS2_S2_S2_fjLj128EEEEELb1ELb1ELb1ELb1EEEvNS_9BwdParamsE)
        /*0788*/ 	.word	0x00000060


	//----- nvinfo : EIATTR_FRAME_SIZE
	.align		4
.L_321:
        /*078c*/ 	.byte	0x04, 0x11
        /*078e*/ 	.short	(.L_323 - .L_322)
	.align		4
.L_322:
        /*0790*/ 	.word	index@(_ZN10layer_norm13ln_bwd_kernelINS_13Kernel_traitsIf6__halfS2_S2_fjLj256ELj1ELj4ELj1ELj16ENS_18Kernel_traits_baseILj256EfS2_S2_S2_fjLj128EEEEELb1ELb1ELb1ELb1EEEvNS_9BwdParamsE)
        /*0794*/ 	.word	0x00000000


	//----- nvinfo : EIATTR_REGCOUNT
	.align		4
.L_323:
        /*0798*/ 	.byte	0x04, 0x2f
        /*079a*/ 	.short	(.L_325 - .L_324)
	.align		4
.L_324:
        /*079c*/ 	.word	index@(_ZN10layer_norm22ln_bwd_finalize_kernelINS_22Kernel_traits_finalizeILj256Ef6__halfS2_S2_fjLb1ELj1024ELj4ENS_18Kernel_traits_baseILj256EfS2_S2_S2_fjLj1024EEEEELb1ELb1EEEvNS_9BwdParamsE)
        /*07a0*/ 	.word	0x00000020


	//----- nvinfo : EIATTR_FRAME_SIZE
	.align		4
.L_325:
        /*07a4*/ 	.byte	0x04, 0x11
        /*07a6*/ 	.short	(.L_327 - .L_326)
	.align		4
.L_326:
        /*07a8*/ 	.word	index@(_ZN10layer_norm22ln_bwd_finalize_kernelINS_22Kernel_traits_finalizeILj256Ef6__halfS2_S2_fjLb1ELj1024ELj4ENS_18Kernel_traits_baseILj256EfS2_S2_S2_fjLj1024EEEEELb1ELb1EEEvNS_9BwdParamsE)
        /*07ac*/ 	.word	0x00000000


	//----- nvinfo : EIATTR_REGCOUNT
	.align		4
.L_327:
        /*07b0*/ 	.byte	0x04, 0x2f
        /*07b2*/ 	.short	(.L_329 - .L_328)
	.align		4
.L_328:
        /*07b4*/ 	.word	index@(_ZN10layer_norm13ln_bwd_kernelINS_13Kernel_traitsIf6__halfS2_S2_fjLj256ELj1ELj4ELj1ELj16ENS_18Kernel_traits_baseILj256EfS2_S2_S2_fjLj128EEEEELb1ELb1ELb1ELb0EEEvNS_9BwdParamsE)
        /*07b8*/ 	.word	0x00000067


	//----- nvinfo : EIATTR_FRAME_SIZE
	.align		4
.L_329:
        /*07bc*/ 	.byte	0x04, 0x11
        /*07be*/ 	.short	(.L_331 - .L_330)
	.align		4
.L_330:
        /*07c0*/ 	.word	index@(_ZN10layer_norm13ln_bwd_kernelINS_13Kernel_traitsIf6__halfS2_S2_fjLj256ELj1ELj4ELj1ELj16ENS_18Kernel_traits_baseILj256EfS2_S2_S2_fjLj128EEEEELb1ELb1ELb1ELb0EEEvNS_9BwdParamsE)
        /*07c4*/ 	.word	0x00000000


	//----- nvinfo : EIATTR_REGCOUNT
	.align		4
.L_331:
        /*07c8*/ 	.byte	0x04, 0x2f
        /*07ca*/ 	.short	(.L_333 - .L_332)
	.align		4
.L_332:
        /*07cc*/ 	.word	index@(_ZN10layer_norm22ln_bwd_finalize_kernelINS_22Kernel_traits_finalizeILj256Ef6__halfS2_S2_fjLb1ELj1024ELj4ENS_18Kernel_traits_baseILj256EfS2_S2_S2_fjLj1024EEEEELb1ELb0EEEvNS_9BwdParamsE)
        /*07d0*/ 	.word	0x00000020


	//----- nvinfo : EIATTR_FRAME_SIZE
	.align		4
.L_333:
        /*07d4*/ 	.byte	0x04, 0x11
        /*07d6*/ 	.short	(.L_335 - .L_334)
	.align		4
.L_334:
        /*07d8*/ 	.word	index@(_ZN10layer_norm22ln_bwd_finalize_kernelINS_22Kernel_traits_finalizeILj256Ef6__halfS2_S2_fjLb1ELj1024ELj4ENS_18Kernel_traits_baseILj256EfS2_S2_S2_fjLj1024EEEEELb1ELb0EEEvNS_9BwdParamsE)
        /*07dc*/ 	.word	0x00000000


	//----- nvinfo : EIATTR_REGCOUNT
	.align		4
.L_335:
        /*07e0*/ 	.byte	0x04, 0x2f
        /*07e2*/ 	.short	(.L_337 - .L_336)
	.align		4
.L_336:
        /*07e4*/ 	.word	index@(_ZN10layer_norm13ln_bwd_kernelINS_13Kernel_traitsIf6__halfS2_S2_fjLj256ELj1ELj4ELj1ELj16ENS_18Kernel_traits_baseILj256EfS2_S2_S2_fjLj128EEEEELb1ELb1ELb0ELb1EEEvNS_9BwdParamsE)
        /*07e8*/ 	.word	0x00000058


	//----- nvinfo : EIATTR_FRAME_SIZE
	.align		4
.L_337:
        /*07ec*/ 	.byte	0x04, 0x11
        /*07ee*/ 	.short	(.L_339 - .L_338)
	.align		4
.L_338:
        /*07f0*/ 	.word	index@(_ZN10layer_norm13ln_bwd_kernelINS_13Kernel_traitsIf6__halfS2_S2_fjLj256ELj1ELj4ELj1ELj16ENS_18Kernel_traits_baseILj256EfS2_S2_S2_fjLj128EEEEELb1ELb1ELb0ELb1EEEvNS_9BwdParamsE)
        /*07f4*/ 	.word	0x00000000


	//----- nvinfo : EIATTR_REGCOUNT
	.align		4
.L_339:
        /*07f8*/ 	.byte	0x04, 0x2f
        /*07fa*/ 	.short	(.L_341 - .L_340)
	.align		4
.L_340:
        /*07fc*/ 	.word	index@(_ZN10layer_norm13ln_bwd_kernelINS_13Kernel_traitsIf6__halfS2_S2_fjLj256ELj1ELj4ELj1ELj16ENS_18Kernel_traits_baseILj256EfS2_S2_S2_fjLj128EEEEELb1ELb1ELb0ELb0EEEvNS_9BwdParamsE)
        /*0800*/ 	.word	0x00000060


	//----- nvinfo : EIATTR_FRAME_SIZE
	.align		4
.L_341:
        /*0804*/ 	.byte	0x04, 0x11
        /*0806*/ 	.short	(.L_343 - .L_342)
	.align		4
.L_342:
        /*0808*/ 	.word	index@(_ZN10layer_norm13ln_bwd_kernelINS_13Kernel_traitsIf6__halfS2_S2_fjLj256ELj1ELj4ELj1ELj16ENS_18Kernel_traits_baseILj256EfS2_S2_S2_fjLj128EEEEELb1ELb1ELb0ELb0EEEvNS_9BwdParamsE)
        /*080c*/ 	.word	0x00000000


	//----- nvinfo : EIATTR_REGCOUNT
	.align		4
.L_343:
        /*0810*/ 	.byte	0x04, 0x2f
        /*0812*/ 	.short	(.L_345 - .L_344)
	.align		4
.L_344:
        /*0814*/ 	.word	index@(_ZN10layer_norm13ln_bwd_kernelINS_13Kernel_traitsIf6__halfS2_S2_fjLj256ELj1ELj4ELj1ELj16ENS_18Kernel_traits_baseILj256EfS2_S2_S2_fjLj128EEEEELb1ELb0ELb1ELb1EEEvNS_9BwdParamsE)
        /*0818*/ 	.word	0x00000048


	//----- nvinfo : EIATTR_FRAME_SIZE
	.align		4
.L_345:
        /*081c*/ 	.byte	0x04, 0x11
        /*081e*/ 	.short	(.L_347 - .L_346)
	.align		4
.L_346:
        /*0820*/ 	.word	index@(_ZN10layer_norm13ln_bwd_kernelINS_13Kernel_traitsIf6__halfS2_S2_fjLj256ELj1ELj4ELj1ELj16ENS_18Kernel_traits_baseILj256EfS2_S2_S2_fjLj128EEEEELb1ELb0ELb1ELb1EEEvNS_9BwdParamsE)
        /*0824*/ 	.word	0x00000000


	//----- nvinfo : EIATTR_REGCOUNT
	.align		4
.L_347:
        /*0828*/ 	.byte	0x04, 0x2f
        /*082a*/ 	.short	(.L_349 - .L_348)
	.align		4
.L_348:
        /*082c*/ 	.word	index@(_ZN10layer_norm22ln_bwd_finalize_kernelINS_22Kernel_traits_finalizeILj256Ef6__halfS2_S2_fjLb0ELj1024ELj4ENS_18Kernel_traits_baseILj256EfS2_S2_S2_fjLj1024EEEEELb0ELb1EEEvNS_9BwdParamsE)
        /*0830*/ 	.word	0x00000020


	//----- nvinfo : EIATTR_FRAME_SIZE
	.align		4
.L_349:
        /*0834*/ 	.byte	0x04, 0x11
        /*0836*/ 	.short	(.L_351 - .L_350)
	.align		4
.L_350:
        /*0838*/ 	.word	index@(_ZN10layer_norm22ln_bwd_finalize_kernelINS_22Kernel_traits_finalizeILj256Ef6__halfS2_S2_fjLb0ELj1024ELj4ENS_18Kernel_traits_baseILj256EfS2_S2_S2_fjLj1024EEEEELb0ELb1EEEvNS_9BwdParamsE)
        /*083c*/ 	.word	0x00000000


	//----- nvinfo : EIATTR_REGCOUNT
	.align		4
.L_351:
        /*0840*/ 	.byte	0x04, 0x2f
        /*0842*/ 	.short	(.L_353 - .L_352)
	.align		4
.L_352:
        /*0844*/ 	.word	index@(_ZN10layer_norm13ln_bwd_kernelINS_13Kernel_traitsIf6__halfS2_S2_fjLj256ELj1ELj4ELj1ELj16ENS_18Kernel_traits_baseILj256EfS2_S2_S2_fjLj128EEEEELb1ELb0ELb1ELb0EEEvNS_9BwdParamsE)
        /*0848*/ 	.word	0x00000050


	//----- nvinfo : EIATTR_FRAME_SIZE
	.align		4
.L_353:
        /*084c*/ 	.byte	0x04, 0x11
        /*084e*/ 	.short	(.L_355 - .L_354)
	.align		4
.L_354:
        /*0850*/ 	.word	index@(_ZN10layer_norm13ln_bwd_kernelINS_13Kernel_traitsIf6__halfS2_S2_fjLj256ELj1ELj4ELj1ELj16ENS_18Kernel_traits_baseILj256EfS2_S2_S2_fjLj128EEEEELb1ELb0ELb1ELb0EEEvNS_9BwdParamsE)
        /*0854*/ 	.word	0x00000000


	//----- nvinfo : EIATTR_REGCOUNT
	.align		4
.L_355:
        /*0858*/ 	.byte	0x04, 0x2f
        /*085a*/ 	.short	(.L_357 - .L_356)
	.align		4
.L_356:
        /*085c*/ 	.word	index@(_ZN10layer_norm22ln_bwd_finalize_kernelINS_22Kernel_traits_finalizeILj256Ef6__halfS2_S2_fjLb0ELj1024ELj4ENS_18Kernel_traits_baseILj256EfS2_S2_S2_fjLj1024EEEEELb0ELb0EEEvNS_9BwdParamsE)
        /*0860*/ 	.word	0x00000020


	//----- nvinfo : EIATTR_FRAME_SIZE
	.align		4
.L_357:
        /*0864*/ 	.byte	0x04, 0x11
        /*0866*/ 	.short	(.L_359 - .L_358)
	.align		4
.L_358:
        /*0868*/ 	.word	index@(_ZN10layer_norm22ln_bwd_finalize_kernelINS_22Kernel_traits_finalizeILj256Ef6__halfS2_S2_fjLb0ELj1024ELj4ENS_18Kernel_traits_baseILj256EfS2_S2_S2_fjLj1024EEEEELb0ELb0EEEvNS_9BwdParamsE)
        /*086c*/ 	.word	0x00000000


	//----- nvinfo : EIATTR_REGCOUNT
	.align		4
.L_359:
        /*0870*/ 	.byte	0x04, 0x2f
        /*0872*/ 	.short	(.L_361 - .L_360)
	.align		4
.L_360:
        /*0874*/ 	.word	index@(_ZN10layer_norm13ln_bwd_kernelINS_13Kernel_traitsIf6__halfS2_S2_fjLj256ELj1ELj4ELj1ELj16ENS_18Kernel_traits_baseILj256EfS2_S2_S2_fjLj128EEEEELb1ELb0ELb0ELb1EEEvNS_9BwdParamsE)
        /*0878*/ 	.word	0x00000048


	//----- nvinfo : EIATTR_FRAME_SIZE
	.align		4
.L_361:
        /*087c*/ 	.byte	0x04, 0x11
        /*087e*/ 	.short	(.L_363 - .L_362)
	.align		4
.L_362:
        /*0880*/ 	.word	index@(_ZN10layer_norm13ln_bwd_kernelINS_13Kernel_traitsIf6__halfS2_S2_fjLj256ELj1ELj4ELj1ELj16ENS_18Kernel_traits_baseILj256EfS2_S2_S2_fjLj128EEEEELb1ELb0ELb0ELb1EEEvNS_9BwdParamsE)
        /*0884*/ 	.word	0x00000000


	//----- nvinfo : EIATTR_REGCOUNT
	.align		4
.L_363:
        /*0888*/ 	.byte	0x04, 0x2f
        /*088a*/ 	.short	(.L_365 - .L_364)
	.align		4
.L_364:
        /*088c*/ 	.word	index@(_ZN10layer_norm13ln_bwd_kernelINS_13Kernel_traitsIf6__halfS2_S2_fjLj256ELj1ELj4ELj1ELj16ENS_18Kernel_traits_baseILj256EfS2_S2_S2_fjLj128EEEEELb1ELb0ELb0ELb0EEEvNS_9BwdParamsE)
        /*0890*/ 	.word	0x00000050


	//----- nvinfo : EIATTR_FRAME_SIZE
	.align		4
.L_365:
        /*0894*/ 	.byte	0x04, 0x11
        /*0896*/ 	.short	(.L_367 - .L_366)
	.align		4
.L_366:
        /*0898*/ 	.word	index@(_ZN10layer_norm13ln_bwd_kernelINS_13Kernel_traitsIf6__halfS2_S2_fjLj256ELj1ELj4ELj1ELj16ENS_18Kernel_traits_baseILj256EfS2_S2_S2_fjLj128EEEEELb1ELb0ELb0ELb0EEEvNS_9BwdParamsE)
        /*089c*/ 	.word	0x00000000


	//----- nvinfo : EIATTR_REGCOUNT
	.align		4
.L_367:
        /*08a0*/ 	.byte	0x04, 0x2f
        /*08a2*/ 	.short	(.L_369 - .L_368)
	.align		4
.L_368:
        /*08a4*/ 	.word	index@(_ZN10layer_norm13ln_bwd_kernelINS_13Kernel_traitsIf6__halfS2_S2_fjLj256ELj1ELj4ELj1ELj16ENS_18Kernel_traits_baseILj256EfS2_S2_S2_fjLj128EEEEELb0ELb1ELb1ELb1EEEvNS_9BwdParamsE)
        /*08a8*/ 	.word	0x00000060


	//----- nvinfo : EIATTR_FRAME_SIZE
	.align		4
.L_369:
        /*08ac*/ 	.byte	0x04, 0x11
        /*08ae*/ 	.short	(.L_371 - .L_370)
	.align		4
.L_370:
        /*08b0*/ 	.word	index@(_ZN10layer_norm13ln_bwd_kernelINS_13Kernel_traitsIf6__halfS2_S2_fjLj256ELj1ELj4ELj1ELj16ENS_18Kernel_traits_baseILj256EfS2_S2_S2_fjLj128EEEEELb0ELb1ELb1ELb1EEEvNS_9BwdParamsE)
        /*08b4*/ 	.word	0x00000000


	//----- nvinfo : EIATTR_REGCOUNT
	.align		4
.L_371:
        /*08b8*/ 	.byte	0x04, 0x2f
        /*08ba*/ 	.short	(.L_373 - .L_372)
	.align		4
.L_372:
        /*08bc*/ 	.word	index@(_ZN10layer_norm13ln_bwd_kernelINS_13Kernel_traitsIf6__halfS2_S2_fjLj256ELj1ELj4ELj1ELj16ENS_18Kernel_traits_baseILj256EfS2_S2_S2_fjLj128EEEEELb0ELb1ELb1ELb0EEEvNS_9BwdParamsE)
        /*08c0*/ 	.word	0x0000005f


	//----- nvinfo : EIATTR_FRAME_SIZE
	.align		4
.L_373:
        /*08c4*/ 	.byte	0x04, 0x11
        /*08c6*/ 	.short	(.L_375 - .L_374)
	.align		4
.L_374:
        /*08c8*/ 	.word	index@(_ZN10layer_norm13ln_bwd_kernelINS_13Kernel_traitsIf6__halfS2_S2_fjLj256ELj1ELj4ELj1ELj16ENS_18Kernel_traits_baseILj256EfS2_S2_S2_fjLj128EEEEELb0ELb1ELb1ELb0EEEvNS_9BwdParamsE)
        /*08cc*/ 	.word	0x00000000


	//----- nvinfo : EIATTR_REGCOUNT
	.align		4
.L_375:
        /*08d0*/ 	.byte	0x04, 0x2f
        /*08d2*/ 	.short	(.L_377 - .L_376)
	.align		4
.L_376:
        /*08d4*/ 	.word	index@(_ZN10layer_norm13ln_bwd_kernelINS_13Kernel_traitsIf6__halfS2_S2_fjLj256ELj1ELj4ELj1ELj16ENS_18Kernel_traits_baseILj256EfS2_S2_S2_fjLj128EEEEELb0ELb1ELb0ELb1EEEvNS_9BwdParamsE)
        /*08d8*/ 	.word	0x00000050


	//----- nvinfo : EIATTR_FRAME_SIZE
	.align		4
.L_377:
        /*08dc*/ 	.byte	0x04, 0x11
        /*08de*/ 	.short	(.L_379 - .L_378)
	.align		4
.L_378:
        /*08e0*/ 	.word	index@(_ZN10layer_norm13ln_bwd_kernelINS_13Kernel_traitsIf6__halfS2_S2_fjLj256ELj1ELj4ELj1ELj16ENS_18Kernel_traits_baseILj256EfS2_S2_S2_fjLj128EEEEELb0ELb1ELb0ELb1EEEvNS_9BwdParamsE)
        /*08e4*/ 	.word	0x00000000


	//----- nvinfo : EIATTR_REGCOUNT
	.align		4
.L_379:
        /*08e8*/ 	.byte	0x04, 0x2f
        /*08ea*/ 	.short	(.L_381 - .L_380)
	.align		4
.L_380:
        /*08ec*/ 	.word	index@(_ZN10layer_norm13ln_bwd_kernelINS_13Kernel_traitsIf6__halfS2_S2_fjLj256ELj1ELj4ELj1ELj16ENS_18Kernel_traits_baseILj256EfS2_S2_S2_fjLj128EEEEELb0ELb1ELb0ELb0EEEvNS_9BwdParamsE)
        /*08f0*/ 	.word	0x00000060


	//----- nvinfo : EIATTR_FRAME_SIZE
	.align		4
.L_381:
        /*08f4*/ 	.byte	0x04, 0x11
        /*08f6*/ 	.short	(.L_383 - .L_382)
	.align		4
.L_382:
        /*08f8*/ 	.word	index@(_ZN10layer_norm13ln_bwd_kernelINS_13Kernel_traitsIf6__halfS2_S2_fjLj256ELj1ELj4ELj1ELj16ENS_18Kernel_traits_baseILj256EfS2_S2_S2_fjLj128EEEEELb0ELb1ELb0ELb0EEEvNS_9BwdParamsE)
        /*08fc*/ 	.word	0x00000000


	//----- nvinfo : EIATTR_REGCOUNT
	.align		4
.L_383:
        /*0900*/ 	.byte	0x04, 0x2f
        /*0902*/ 	.short	(.L_385 - .L_384)
	.align		4
.L_384:
        /*0904*/ 	.word	index@(_ZN10layer_norm13ln_bwd_kernelINS_13Kernel_traitsIf6__halfS2_S2_fjLj256ELj1ELj4ELj1ELj16ENS_18Kernel_traits_baseILj256EfS2_S2_S2_fjLj128EEEEELb0ELb0ELb1ELb1EEEvNS_9BwdParamsE)
        /*0908*/ 	.word	0x00000048


	//----- nvinfo : EIATTR_FRAME_SIZE
	.align		4
.L_385:
        /*090c*/ 	.byte	0x04, 0x11
        /*090e*/ 	.short	(.L_387 - .L_386)
	.align		4
.L_386:
        /*0910*/ 	.word	index@(_ZN10layer_norm13ln_bwd_kernelINS_13Kernel_traitsIf6__halfS2_S2_fjLj256ELj1ELj4ELj1ELj16ENS_18Kernel_traits_baseILj256EfS2_S2_S2_fjLj128EEEEELb0ELb0ELb1ELb1EEEvNS_9BwdParamsE)
        /*0914*/ 	.word	0x00000000


	//----- nvinfo : EIATTR_REGCOUNT
	.align		4
.L_387:
        /*0918*/ 	.byte	0x04, 0x2f
        /*091a*/ 	.short	(.L_389 - .L_388)
	.align		4
.L_388:
        /*091c*/ 	.word	index@(_ZN10layer_norm13ln_bwd_kernelINS_13Kernel_traitsIf6__halfS2_S2_fjLj256ELj1ELj4ELj1ELj16ENS_18Kernel_traits_baseILj256EfS2_S2_S2_fjLj128EEEEELb0ELb0ELb1ELb0EEEvNS_9BwdParamsE)
        /*0920*/ 	.word	0x00000048


	//----- nvinfo : EIATTR_FRAME_SIZE
	.align		4
.L_389:
        /*0924*/ 	.byte	0x04, 0x11
        /*0926*/ 	.short	(.L_391 - .L_390)
	.align		4
.L_390:
        /*0928*/ 	.word	index@(_ZN10layer_norm13ln_bwd_kernelINS_13Kernel_traitsIf6__halfS2_S2_fjLj256ELj1ELj4ELj1ELj16ENS_18Kernel_traits_baseILj256EfS2_S2_S2_fjLj128EEEEELb0ELb0ELb1ELb0EEEvNS_9BwdParamsE)
        /*092c*/ 	.word	0x00000000


	//----- nvinfo : EIATTR_REGCOUNT
	.align		4
.L_391:
        /*0930*/ 	.byte	0x04, 0x2f
        /*0932*/ 	.short	(.L_393 - .L_392)
	.align		4
.L_392:
        /*0934*/ 	.word	index@(_ZN10layer_norm13ln_bwd_kernelINS_13Kernel_traitsIf6__halfS2_S2_fjLj256ELj1ELj4ELj1ELj16ENS_18Kernel_traits_baseILj256EfS2_S2_S2_fjLj128EEEEELb0ELb0ELb0ELb1EEEvNS_9BwdParamsE)
        /*0938*/ 	.word	0x00000040


	//----- nvinfo : EIATTR_FRAME_SIZE
	.align		4
.L_393:
        /*093c*/ 	.byte	0x04, 0x11
        /*093e*/ 	.short	(.L_395 - .L_394)
	.align		4
.L_394:
        /*0940*/ 	.word	index@(_ZN10layer_norm13ln_bwd_kernelINS_13Kernel_traitsIf6__halfS2_S2_fjLj256ELj1ELj4ELj1ELj16ENS_18Kernel_traits_baseILj256EfS2_S2_S2_fjLj128EEEEELb0ELb0ELb0ELb1EEEvNS_9BwdParamsE)
        /*0944*/ 	.word	0x00000000


	//----- nvinfo : EIATTR_REGCOUNT
	.align		4
.L_395:
        /*0948*/ 	.byte	0x04, 0x2f
        /*094a*/ 	.short	(.L_397 - .L_396)
	.align		4
.L_396:
        /*094c*/ 	.word	index@(_ZN10layer_norm13ln_bwd_kernelINS_13Kernel_traitsIf6__halfS2_S2_fjLj256ELj1ELj4ELj1ELj16ENS_18Kernel_traits_baseILj256EfS2_S2_S2_fjLj128EEEEELb0ELb0ELb0ELb0EEEvNS_9BwdParamsE)
        /*0950*/ 	.word	0x00000048


	//----- nvinfo : EIATTR_FRAME_SIZE
	.align		4
.L_397:
        /*0954*/ 	.byte	0x04, 0x11
        /*0956*/ 	.short	(.L_399 - .L_398)
	.align		4
.L_398:
        /*0958*/ 	.word	index@(_ZN10layer_norm13ln_bwd_kernelINS_13Kernel_traitsIf6__halfS2_S2_fjLj256ELj1ELj4ELj1ELj16ENS_18Kernel_traits_baseILj256EfS2_S2_S2_fjLj128EEEEELb0ELb0ELb0ELb0EEEvNS_9BwdParamsE)
        /*095c*/ 	.word	0x00000000


	//----- nvinfo : EIATTR_REGCOUNT
	.align		4
.L_399:
        /*0960*/ 	.byte	0x04, 0x2f
        /*0962*/ 	.short	(.L_401 - .L_400)
	.align		4
.L_400:
        /*0964*/ 	.word	index@(_ZN10layer_norm13ln_bwd_kernelINS_13Kernel_traitsIf13__nv_bfloat16fS2_fjLj256ELj1ELj4ELj1ELj16ENS_18Kernel_traits_baseILj256EfS2_fS2_fjLj128EEEEELb1ELb1ELb1ELb1EEEvNS_9BwdParamsE)
        /*0968*/ 	.word	0x0000006f


	//----- nvinfo : EIATTR_FRAME_SIZE
	.align		4
.L_401:
        /*096c*/ 	.byte	0x04, 0x11
        /*096e*/ 	.short	(.L_403 - .L_402)
	.align		4
.L_402:
        /*0970*/ 	.word	index@(_ZN10layer_norm13ln_bwd_kernelINS_13Kernel_traitsIf13__nv_bfloat16fS2_fjLj256ELj1ELj4ELj1ELj16ENS_18Kernel_traits_baseILj256EfS2_fS2_fjLj128EEEEELb1ELb1ELb1ELb1EEEvNS_9BwdParamsE)
        /*0974*/ 	.word	0x00000000


	//----- nvinfo : EIATTR_REGCOUNT
	.align		4
.L_403:
        /*0978*/ 	.byte	0x04, 0x2f
        /*097a*/ 	.short	(.L_405 - .L_404)
	.align		4
.L_404:
        /*097c*/ 	.word	index@(_ZN10layer_norm22ln_bwd_finalize_kernelINS_22Kernel_traits_finalizeILj256Ef13__nv_bfloat16fS2_fjLb1ELj1024ELj4ENS_18Kernel_traits_baseILj256EfS2_fS2_fjLj1024EEEEELb1ELb1EEEvNS_9BwdParamsE)
        /*0980*/ 	.word	0x00000020


	//----- nvinfo : EIATTR_FRAME_SIZE
	.align		4
.L_405:
        /*0984*/ 	.byte	0x04, 0x11
        /*0986*/ 	.short	(.L_407 - .L_406)
	.align		4
.L_406:
        /*0988*/ 	.word	index@(_ZN10layer_norm22ln_bwd_finalize_kernelINS_22Kernel_traits_finalizeILj256Ef13__nv_bfloat16fS2_fjLb1ELj1024ELj4ENS_18Kernel_traits_baseILj256EfS2_fS2_fjLj1024EEEEELb1ELb1EEEvNS_9BwdParamsE)
        /*098c*/ 	.word	0x00000000


	//----- nvinfo : EIATTR_REGCOUNT
	.align		4
.L_407:
        /*0990*/ 	.byte	0x04, 0x2f
        /*0992*/ 	.short	(.L_409 - .L_408)
	.align		4
.L_408:
        /*0994*/ 	.word	index@(_ZN10layer_norm13ln_bwd_kernelINS_13Kernel_traitsIf13__nv_bfloat16fS2_fjLj256ELj1ELj4ELj1ELj16ENS_18Kernel_traits_baseILj256EfS2_fS2_fjLj128EEEEELb1ELb1ELb1ELb0EEEvNS_9BwdParamsE)
        /*0998*/ 	.word	0x00000078


	//----- nvinfo : EIATTR_FRAME_SIZE
	.align		4
.L_409:
        /*099c*/ 	.byte	0x04, 0x11
        /*099e*/ 	.short	(.L_411 - .L_410)
	.align		4
.L_410:
        /*09a0*/ 	.word	index@(_ZN10layer_norm13ln_bwd_kernelINS_13Kernel_traitsIf13__nv_bfloat16fS2_fjLj256ELj1ELj4ELj1ELj16ENS_18Kernel_traits_baseILj256EfS2_fS2_fjLj128EEEEELb1ELb1ELb1ELb0EEEvNS_9BwdParamsE)
        /*09a4*/ 	.word	0x00000000


	//----- nvinfo : EIATTR_REGCOUNT
	.align		4
.L_411:
        /*09a8*/ 	.byte	0x04, 0x2f
        /*09aa*/ 	.short	(.L_413 - .L_412)
	.align		4
.L_412:
        /*09ac*/ 	.word	index@(_ZN10layer_norm22ln_bwd_finalize_kernelINS_22Kernel_traits_finalizeILj256Ef13__nv_bfloat16fS2_fjLb1ELj1024ELj4ENS_18Kernel_traits_baseILj256EfS2_fS2_fjLj1024EEEEELb1ELb0EEEvNS_9BwdParamsE)
        /*09b0*/ 	.word	0x00000020


	//----- nvinfo : EIATTR_FRAME_SIZE
	.align		4
.L_413:
        /*09b4*/ 	.byte	0x04, 0x11
        /*09b6*/ 	.short	(.L_415 - .L_414)
	.align		4
.L_414:
        /*09b8*/ 	.word	index@(_ZN10layer_norm22ln_bwd_finalize_kernelINS_22Kernel_traits_finalizeILj256Ef13__nv_bfloat16fS2_fjLb1ELj1024ELj4ENS_18Kernel_traits_baseILj256EfS2_fS2_fjLj1024EEEEELb1ELb0EEEvNS_9BwdParamsE)
        /*09bc*/ 	.word	0x00000000


	//----- nvinfo : EIATTR_REGCOUNT
	.align		4
.L_415:
        /*09c0*/ 	.byte	0x04, 0x2f
        /*09c2*/ 	.short	(.L_417 - .L_416)
	.align		4
.L_416:
        /*09c4*/ 	.word	index@(_ZN10layer_norm13ln_bwd_kernelINS_13Kernel_traitsIf13__nv_bfloat16fS2_fjLj256ELj1ELj4ELj1ELj16ENS_18Kernel_traits_baseILj256EfS2_fS2_fjLj128EEEEELb1ELb1ELb0ELb1EEEvNS_9BwdParamsE)
        /*09c8*/ 	.word	0x00000060


	//----- nvinfo : EIATTR_FRAME_SIZE
	.align		4
.L_417:
        /*09cc*/ 	.byte	0x04, 0x11
        /*09ce*/ 	.short	(.L_419 - .L_418)
	.align		4
.L_418:
        /*09d0*/ 	.word	index@(_ZN10layer_norm13ln_bwd_kernelINS_13Kernel_traitsIf13__nv_bfloat16fS2_fjLj256ELj1ELj4ELj1ELj16ENS_18Kernel_traits_baseILj256EfS2_fS2_fjLj128EEEEELb1ELb1ELb0ELb1EEEvNS_9BwdParamsE)
        /*09d4*/ 	.word	0x00000000


	//----- nvinfo : EIATTR_REGCOUNT
	.align		4
.L_419:
        /*09d8*/ 	.byte	0x04, 0x2f
        /*09da*/ 	.short	(.L_421 - .L_420)
	.align		4
.L_420:
        /*09dc*/ 	.word	index@(_ZN10layer_norm13ln_bwd_kernelINS_13Kernel_traitsIf13__nv_bfloat16fS2_fjLj256ELj1ELj4ELj1ELj16ENS_18Kernel_traits_baseILj256EfS2_fS2_fjLj128EEEEELb1ELb1ELb0ELb0EEEvNS_9BwdParamsE)
        /*09e0*/ 	.word	0x0000006f


	//----- nvinfo : EIATTR_FRAME_SIZE
	.align		4
.L_421:
        /*09e4*/ 	.byte	0x04, 0x11
        /*09e6*/ 	.short	(.L_423 - .L_422)
	.align		4
.L_422:
        /*09e8*/ 	.word	index@(_ZN10layer_norm13ln_bwd_kernelINS_13Kernel_traitsIf13__nv_bfloat16fS2_fjLj256ELj1ELj4ELj1ELj16ENS_18Kernel_traits_baseILj256EfS2_fS2_fjLj128EEEEELb1ELb1ELb0ELb0EEEvNS_9BwdParamsE)
        /*09ec*/ 	.word	0x00000000


	//----- nvinfo : EIATTR_REGCOUNT
	.align		4
.L_423:
        /*09f0*/ 	.byte	0x04, 0x2f
        /*09f2*/ 	.short	(.L_425 - .L_424)
	.align		4
.L_424:
        /*09f4*/ 	.word	index@(_ZN10layer_norm13ln_bwd_kernelINS_13Kernel_traitsIf13__nv_bfloat16fS2_fjLj256ELj1ELj4ELj1ELj16ENS_18Kernel_traits_baseILj256EfS2_fS2_fjLj128EEEEELb1ELb0ELb1ELb1EEEvNS_9BwdParamsE)
        /*09f8*/ 	.word	0x0000005f


	//----- nvinfo : EIATTR_FRAME_SIZE
	.align		4
.L_425:
        /*09fc*/ 	.byte	0x04, 0x11
        /*09fe*/ 	.short	(.L_427 - .L_426)
	.align		4
.L_426:
        /*0a00*/ 	.word	index@(_ZN10layer_norm13ln_bwd_kernelINS_13Kernel_traitsIf13__nv_bfloat16fS2_fjLj256ELj1ELj4ELj1ELj16ENS_18Kernel_traits_baseILj256EfS2_fS2_fjLj128EEEEELb1ELb0ELb1ELb1EEEvNS_9BwdParamsE)
        /*0a04*/ 	.word	0x00000000


	//----- nvinfo : EIATTR_REGCOUNT
	.align		4
.L_427:
        /*0a08*/ 	.byte	0x04, 0x2f
        /*0a0a*/ 	.short	(.L_429 - .L_428)
	.align		4
.L_428:
        /*0a0c*/ 	.word	index@(_ZN10layer_norm22ln_bwd_finalize_kernelINS_22Kernel_traits_finalizeILj256Ef13__nv_bfloat16fS2_fjLb0ELj1024ELj4ENS_18Kernel_traits_baseILj256EfS2_fS2_fjLj1024EEEEELb0ELb1EEEvNS_9BwdParamsE)
        /*0a10*/ 	.word	0x00000020


	//----- nvinfo : EIATTR_FRAME_SIZE
	.align		4
.L_429:
        /*0a14*/ 	.byte	0x04, 0x11
        /*0a16*/ 	.short	(.L_431 - .L_430)
	.align		4
.L_430:
        /*0a18*/ 	.word	index@(_ZN10layer_norm22ln_bwd_finalize_kernelINS_22Kernel_traits_finalizeILj256Ef13__nv_bfloat16fS2_fjLb0ELj1024ELj4ENS_18Kernel_traits_baseILj256EfS2_fS2_fjLj1024EEEEELb0ELb1EEEvNS_9BwdParamsE)
        /*0a1c*/ 	.word	0x00000000


	//----- nvinfo : EIATTR_REGCOUNT
	.align		4
.L_431:
        /*0a20*/ 	.byte	0x04, 0x2f
        /*0a22*/ 	.short	(.L_433 - .L_432)
	.align		4
.L_432:
        /*0a24*/ 	.word	index@(_ZN10layer_norm13ln_bwd_kernelINS_13Kernel_traitsIf13__nv_bfloat16fS2_fjLj256ELj1ELj4ELj1ELj16ENS_18Kernel_traits_baseILj256EfS2_fS2_fjLj128EEEEELb1ELb0ELb1ELb0EEEvNS_9BwdParamsE)
        /*0a28*/ 	.word	0x00000060


	//----- nvinfo : EIATTR_FRAME_SIZE
	.align		4
.L_433:
        /*0a2c*/ 	.byte	0x04, 0x11
        /*0a2e*/ 	.short	(.L_435 - .L_434)
	.align		4
.L_434:
        /*0a30*/ 	.word	index@(_ZN10layer_norm13ln_bwd_kernelINS_13Kernel_traitsIf13__nv_bfloat16fS2_fjLj256ELj1ELj4ELj1ELj16ENS_18Kernel_traits_baseILj256EfS2_fS2_fjLj128EEEEELb1ELb0ELb1ELb0EEEvNS_9BwdParamsE)
        /*0a34*/ 	.word	0x00000000


	//----- nvinfo : EIATTR_REGCOUNT
	.align		4
.L_435:
        /*0a38*/ 	.byte	0x04, 0x2f
        /*0a3a*/ 	.short	(.L_437 - .L_436)
	.align		4
.L_436:
        /*0a3c*/ 	.word	index@(_ZN10layer_norm22ln_bwd_finalize_kernelINS_22Kernel_traits_finalizeILj256Ef13__nv_bfloat16fS2_fjLb0ELj1024ELj4ENS_18Kernel_traits_baseILj256EfS2_fS2_fjLj1024EEEEELb0ELb0EEEvNS_9BwdParamsE)
        /*0a40*/ 	.word	0x00000020


	//----- nvinfo : EIATTR_FRAME_SIZE
	.align		4
.L_437:
        /*0a44*/ 	.byte	0x04, 0x11
        /*0a46*/ 	.short	(.L_439 - .L_438)
	.align		4
.L_438:
        /*0a48*/ 	.word	index@(_ZN10layer_norm22ln_bwd_finalize_kernelINS_22Kernel_traits_finalizeILj256Ef13__nv_bfloat16fS2_fjLb0ELj1024ELj4ENS_18Kernel_traits_baseILj256EfS2_fS2_fjLj1024EEEEELb0ELb0EEEvNS_9BwdParamsE)
        /*0a4c*/ 	.word	0x00000000


	//----- nvinfo : EIATTR_REGCOUNT
	.align		4
.L_439:
        /*0a50*/ 	.byte	0x04, 0x2f
        /*0a52*/ 	.short	(.L_441 - .L_440)
	.align		4
.L_440:
        /*0a54*/ 	.word	index@(_ZN10layer_norm13ln_bwd_kernelINS_13Kernel_traitsIf13__nv_bfloat16fS2_fjLj256ELj1ELj4ELj1ELj16ENS_18Kernel_traits_baseILj256EfS2_fS2_fjLj128EEEEELb1ELb0ELb0ELb1EEEvNS_9BwdParamsE)
        /*0a58*/ 	.word	0x00000050


	//----- nvinfo : EIATTR_FRAME_SIZE
	.align		4
.L_441:
        /*0a5c*/ 	.byte	0x04, 0x11
        /*0a5e*/ 	.short	(.L_443 - .L_442)
	.align		4
.L_442:
        /*0a60*/ 	.word	index@(_ZN10layer_norm13ln_bwd_kernelINS_13Kernel_traitsIf13__nv_bfloat16fS2_fjLj256ELj1ELj4ELj1ELj16ENS_18Kernel_traits_baseILj256EfS2_fS2_fjLj128EEEEELb1ELb0ELb0ELb1EEEvNS_9BwdParamsE)
        /*0a64*/ 	.word	0x00000000


	//----- nvinfo : EIATTR_REGCOUNT
	.align		4
.L_443:
        /*0a68*/ 	.byte	0x04, 0x2f
        /*0a6a*/ 	.short	(.L_445 - .L_444)
	.align		4
.L_444:
        /*0a6c*/ 	.word	index@(_ZN10layer_norm13ln_bwd_kernelINS_13Kernel_traitsIf13__nv_bfloat16fS2_fjLj256ELj1ELj4ELj1ELj16ENS_18Kernel_traits_baseILj256EfS2_fS2_fjLj128EEEEELb1ELb0ELb0ELb0EEEvNS_9BwdParamsE)
        /*0a70*/ 	.word	0x0000005c


	//----- nvinfo : EIATTR_FRAME_SIZE
	.align		4
.L_445:
        /*0a74*/ 	.byte	0x04, 0x11
        /*0a76*/ 	.short	(.L_447 - .L_446)
	.align		4
.L_446:
        /*0a78*/ 	.word	index@(_ZN10layer_norm13ln_bwd_kernelINS_13Kernel_traitsIf13__nv_bfloat16fS2_fjLj256ELj1ELj4ELj1ELj16ENS_18Kernel_traits_baseILj256EfS2_fS2_fjLj128EEEEELb1ELb0ELb0ELb0EEEvNS_9BwdParamsE)
        /*0a7c*/ 	.word	0x00000000


	//----- nvinfo : EIATTR_REGCOUNT
	.align		4
.L_447:
        /*0a80*/ 	.byte	0x04, 0x2f
        /*0a82*/ 	.short	(.L_449 - .L_448)
	.align		4
.L_448:
        /*0a84*/ 	.word	index@(_ZN10layer_norm13ln_bwd_kernelINS_13Kernel_traitsIf13__nv_bfloat16fS2_fjLj256ELj1ELj4ELj1ELj16ENS_18Kernel_traits_baseILj256EfS2_fS2_fjLj128EEEEELb0ELb1ELb1ELb1EEEvNS_9BwdParamsE)
        /*0a88*/ 	.word	0x00000076


	//----- nvinfo : EIATTR_FRAME_SIZE
	.align		4
.L_449:
        /*0a8c*/ 	.byte	0x04, 0x11
        /*0a8e*/ 	.short	(.L_451 - .L_450)
	.align		4
.L_450:
        /*0a90*/ 	.word	index@(_ZN10layer_norm13ln_bwd_kernelINS_13Kernel_traitsIf13__nv_bfloat16fS2_fjLj256ELj1ELj4ELj1ELj16ENS_18Kernel_traits_baseILj256EfS2_fS2_fjLj128EEEEELb0ELb1ELb1ELb1EEEvNS_9BwdParamsE)
        /*0a94*/ 	.word	0x00000000


	//----- nvinfo : EIATTR_REGCOUNT
	.align		4
.L_451:
        /*0a98*/ 	.byte	0x04, 0x2f
        /*0a9a*/ 	.short	(.L_453 - .L_452)
	.align		4
.L_452:
        /*0a9c*/ 	.word	index@(_ZN10layer_norm13ln_bwd_kernelINS_13Kernel_traitsIf13__nv_bfloat16fS2_fjLj256ELj1ELj4ELj1ELj16ENS_18Kernel_traits_baseILj256EfS2_fS2_fjLj128EEEEELb0ELb1ELb1ELb0EEEvNS_9BwdParamsE)
        /*0aa0*/ 	.word	0x00000074


	//----- nvinfo : EIATTR_FRAME_SIZE
	.align		4
.L_453:
        /*0aa4*/ 	.byte	0x04, 0x11
        /*0aa6*/ 	.short	(.L_455 - .L_454)
	.align		4
.L_454:
        /*0aa8*/ 	.word	index@(_ZN10layer_norm13ln_bwd_kernelINS_13Kernel_traitsIf13__nv_bfloat16fS2_fjLj256ELj1ELj4ELj1ELj16ENS_18Kernel_traits_baseILj256EfS2_fS2_fjLj128EEEEELb0ELb1ELb1ELb0EEEvNS_9BwdParamsE)
        /*0aac*/ 	.word	0x00000000


	//----- nvinfo : EIATTR_REGCOUNT
	.align		4
.L_455:
        /*0ab0*/ 	.byte	0x04, 0x2f
        /*0ab2*/ 	.short	(.L_457 - .L_456)
	.align		4
.L_456:
        /*0ab4*/ 	.word	index@(_ZN10layer_norm13ln_bwd_kernelINS_13Kernel_traitsIf13__nv_bfloat16fS2_fjLj256ELj1ELj4ELj1ELj16ENS_18Kernel_traits_baseILj256EfS2_fS2_fjLj128EEEEELb0ELb1ELb0ELb1EEEvNS_9BwdParamsE)
        /*0ab8*/ 	.word	0x00000060


	//----- nvinfo : EIATTR_FRAME_SIZE
	.align		4
.L_457:
        /*0abc*/ 	.byte	0x04, 0x11
        /*0abe*/ 	.short	(.L_459 - .L_458)
	.align		4
.L_458:
        /*0ac0*/ 	.word	index@(_ZN10layer_norm13ln_bwd_kernelINS_13Kernel_traitsIf13__nv_bfloat16fS2_fjLj256ELj1ELj4ELj1ELj16ENS_18Kernel_traits_baseILj256EfS2_fS2_fjLj128EEEEELb0ELb1ELb0ELb1EEEvNS_9BwdParamsE)
        /*0ac4*/ 	.word	0x00000000


	//----- nvinfo : EIATTR_REGCOUNT
	.align		4
.L_459:
        /*0ac8*/ 	.byte	0x04, 0x2f
        /*0aca*/ 	.short	(.L_461 - .L_460)
	.align		4
.L_460:
        /*0acc*/ 	.word	index@(_ZN10layer_norm13ln_bwd_kernelINS_13Kernel_traitsIf13__nv_bfloat16fS2_fjLj256ELj1ELj4ELj1ELj16ENS_18Kernel_traits_baseILj256EfS2_fS2_fjLj128EEEEELb0ELb1ELb0ELb0EEEvNS_9BwdParamsE)
        /*0ad0*/ 	.word	0x00000060


	//----- nvinfo : EIATTR_FRAME_SIZE
	.align		4
.L_461:
        /*0ad4*/ 	.byte	0x04, 0x11
        /*0ad6*/ 	.short	(.L_463 - .L_462)
	.align		4
.L_462:
        /*0ad8*/ 	.word	index@(_ZN10layer_norm13ln_bwd_kernelINS_13Kernel_traitsIf13__nv_bfloat16fS2_fjLj256ELj1ELj4ELj1ELj16ENS_18Kernel_traits_baseILj256EfS2_fS2_fjLj128EEEEELb0ELb1ELb0ELb0EEEvNS_9BwdParamsE)
        /*0adc*/ 	.word	0x00000000


	//----- nvinfo : EIATTR_REGCOUNT
	.align		4
.L_463:
        /*0ae0*/ 	.byte	0x04, 0x2f
        /*0ae2*/ 	.short	(.L_465 - .L_464)
	.align		4
.L_464:
        /*0ae4*/ 	.word	index@(_ZN10layer_norm13ln_bwd_kernelINS_13Kernel_traitsIf13__nv_bfloat16fS2_fjLj256ELj1ELj4ELj1ELj16ENS_18Kernel_traits_baseILj256EfS2_fS2_fjLj128EEEEELb0ELb0ELb1ELb1EEEvNS_9BwdParamsE)
        /*0ae8*/ 	.word	0x00000050


	//----- nvinfo : EIATTR_FRAME_SIZE
	.align		4
.L_465:
        /*0aec*/ 	.byte	0x04, 0x11
        /*0aee*/ 	.short	(.L_467 - .L_466)
	.align		4
.L_466:
        /*0af0*/ 	.word	index@(_ZN10layer_norm13ln_bwd_kernelINS_13Kernel_traitsIf13__nv_bfloat16fS2_fjLj256ELj1ELj4ELj1ELj16ENS_18Kernel_traits_baseILj256EfS2_fS2_fjLj128EEEEELb0ELb0ELb1ELb1EEEvNS_9BwdParamsE)
        /*0af4*/ 	.word	0x00000000


	//----- nvinfo : EIATTR_REGCOUNT
	.align		4
.L_467:
        /*0af8*/ 	.byte	0x04, 0x2f
        /*0afa*/ 	.short	(.L_469 - .L_468)
	.align		4
.L_468:
        /*0afc*/ 	.word	index@(_ZN10layer_norm13ln_bwd_kernelINS_13Kernel_traitsIf13__nv_bfloat16fS2_fjLj256ELj1ELj4ELj1ELj16ENS_18Kernel_traits_baseILj256EfS2_fS2_fjLj128EEEEELb0ELb0ELb1ELb0EEEvNS_9BwdParamsE)
        /*0b00*/ 	.word	0x00000050


	//----- nvinfo : EIATTR_FRAME_SIZE
	.align		4
.L_469:
        /*0b04*/ 	.byte	0x04, 0x11
        /*0b06*/ 	.short	(.L_471 - .L_470)
	.align		4
.L_470:
        /*0b08*/ 	.word	index@(_ZN10layer_norm13ln_bwd_kernelINS_13Kernel_traitsIf13__nv_bfloat16fS2_fjLj256ELj1ELj4ELj1ELj16ENS_18Kernel_traits_baseILj256EfS2_fS2_fjLj128EEEEELb0ELb0ELb1ELb0EEEvNS_9BwdParamsE)
        /*0b0c*/ 	.word	0x00000000


	//----- nvinfo : EIATTR_REGCOUNT
	.align		4
.L_471:
        /*0b10*/ 	.byte	0x04, 0x2f
        /*0b12*/ 	.short	(.L_473 - .L_472)
	.align		4
.L_472:
        /*0b14*/ 	.word	index@(_ZN10layer_norm13ln_bwd_kernelINS_13Kernel_traitsIf13__nv_bfloat16fS2_fjLj256ELj1ELj4ELj1ELj16ENS_18Kernel_traits_baseILj256EfS2_fS2_fjLj128EEEEELb0ELb0ELb0ELb1EEEvNS_9BwdParamsE)
        /*0b18*/ 	.word	0x00000050


	//----- nvinfo : EIATTR_FRAME_SIZE
	.align		4
.L_473:
        /*0b1c*/ 	.byte	0x04, 0x11
        /*0b1e*/ 	.short	(.L_475 - .L_474)
	.align		4
.L_474:
        /*0b20*/ 	.word	index@(_ZN10layer_norm13ln_bwd_kernelINS_13Kernel_traitsIf13__nv_bfloat16fS2_fjLj256ELj1ELj4ELj1ELj16ENS_18Kernel_traits_baseILj256EfS2_fS2_fjLj128EEEEELb0ELb0ELb0ELb1EEEvNS_9BwdParamsE)
        /*0b24*/ 	.word	0x00000000


	//----- nvinfo : EIATTR_REGCOUNT
	.align		4
.L_475:
        /*0b28*/ 	.byte	0x04, 0x2f
        /*0b2a*/ 	.short	(.L_477 - .L_476)
	.align		4
.L_476:
        /*0b2c*/ 	.word	index@(_ZN10layer_norm13ln_bwd_kernelINS_13Kernel_traitsIf13__nv_bfloat16fS2_fjLj256ELj1ELj4ELj1ELj16ENS_18Kernel_traits_baseILj256EfS2_fS2_fjLj128EEEEELb0ELb0ELb0ELb0EEEvNS_9BwdParamsE)
        /*0b30*/ 	.word	0x00000050


	//----- nvinfo : EIATTR_FRAME_SIZE
	.align		4
.L_477:
        /*0b34*/ 	.byte	0x04, 0x11
        /*0b36*/ 	.short	(.L_479 - .L_478)
	.align		4
.L_478:
        /*0b38*/ 	.word	index@(_ZN10layer_norm13ln_bwd_kernelINS_13Kernel_traitsIf13__nv_bfloat16fS2_fjLj256ELj1ELj4ELj1ELj16ENS_18Kernel_traits_baseILj256EfS2_fS2_fjLj128EEEEELb0ELb0ELb0ELb0EEEvNS_9BwdParamsE)
        /*0b3c*/ 	.word	0x00000000


	//----- nvinfo : EIATTR_REGCOUNT
	.align		4
.L_479:
        /*0b40*/ 	.byte	0x04, 0x2f
        /*0b42*/ 	.short	(.L_481 - .L_480)
	.align		4
.L_480:
        /*0b44*/ 	.word	index@(_ZN10layer_norm13ln_bwd_kernelINS_13Kernel_traitsI13__nv_bfloat16S2_fS2_fjLj256ELj1ELj4ELj1ELj16ENS_18Kernel_traits_baseILj256ES2_S2_fS2_fjLj128EEEEELb1ELb1ELb1ELb1EEEvNS_9BwdParamsE)
        /*0b48*/ 	.word	0x00000060


	//----- nvinfo : EIATTR_FRAME_SIZE
	.align		4
.L_481:
        /*0b4c*/ 	.byte	0x04, 0x11
        /*0b4e*/ 	.short	(.L_483 - .L_482)
	.align		4
.L_482:
        /*0b50*/ 	.word	index@(_ZN10layer_norm13ln_bwd_kernelINS_13Kernel_traitsI13__nv_bfloat16S2_fS2_fjLj256ELj1ELj4ELj1ELj16ENS_18Kernel_traits_baseILj256ES2_S2_fS2_fjLj128EEEEELb1ELb1ELb1ELb1EEEvNS_9BwdParamsE)
        /*0b54*/ 	.word	0x00000000


	//----- nvinfo : EIATTR_REGCOUNT
	.align		4
.L_483:
        /*0b58*/ 	.byte	0x04, 0x2f
        /*0b5a*/ 	.short	(.L_485 - .L_484)
	.align		4
.L_484:
        /*0b5c*/ 	.word	index@(_ZN10layer_norm22ln_bwd_finalize_kernelINS_22Kernel_traits_finalizeILj256E13__nv_bfloat16S2_fS2_fjLb1ELj1024ELj4ENS_18Kernel_traits_baseILj256ES2_S2_fS2_fjLj1024EEEEELb1ELb1EEEvNS_9BwdParamsE)
        /*0b60*/ 	.word	0x00000020


	//----- nvinfo : EIATTR_FRAME_SIZE
	.align		4
.L_485:
        /*0b64*/ 	.byte	0x04, 0x11
        /*0b66*/ 	.short	(.L_487 - .L_486)
	.align		4
.L_486:
        /*0b68*/ 	.word	index@(_ZN10layer_norm22ln_bwd_finalize_kernelINS_22Kernel_traits_finalizeILj256E13__nv_bfloat16S2_fS2_fjLb1ELj1024ELj4ENS_18Kernel_traits_baseILj256ES2_S2_fS2_fjLj1024EEEEELb1ELb1EEEvNS_9BwdParamsE)
        /*0b6c*/ 	.word	0x00000000


	//----- nvinfo : EIATTR_REGCOUNT
	.align		4
.L_487:
        /*0b70*/ 	.byte	0x04, 0x2f
        /*0b72*/ 	.short	(.L_489 - .L_488)
	.align		4
.L_488:
        /*0b74*/ 	.word	index@(_ZN10layer_norm13ln_bwd_kernelINS_13Kernel_traitsI13__nv_bfloat16S2_fS2_fjLj256ELj1ELj4ELj1ELj16ENS_18Kernel_traits_baseILj256ES2_S2_fS2_fjLj128EEEEELb1ELb1ELb1ELb0EEEvNS_9BwdParamsE)
        /*0b78*/ 	.word	0x00000078


	//----- nvinfo : EIATTR_FRAME_SIZE
	.align		4
.L_489:
        /*0b7c*/ 	.byte	0x04, 0x11
        /*0b7e*/ 	.short	(.L_491 - .L_490)
	.align		4
.L_490:
        /*0b80*/ 	.word	index@(_ZN10layer_norm13ln_bwd_kernelINS_13Kernel_traitsI13__nv_bfloat16S2_fS2_fjLj256ELj1ELj4ELj1ELj16ENS_18Kernel_traits_baseILj256ES2_S2_fS2_fjLj128EEEEELb1ELb1ELb1ELb0EEEvNS_9BwdParamsE)
        /*0b84*/ 	.word	0x00000000


	//----- nvinfo : EIATTR_REGCOUNT
	.align		4
.L_491:
        /*0b88*/ 	.byte	0x04, 0x2f
        /*0b8a*/ 	.short	(.L_493 - .L_492)
	.align		4
.L_492:
        /*0b8c*/ 	.word	index@(_ZN10layer_norm22ln_bwd_finalize_kernelINS_22Kernel_traits_finalizeILj256E13__nv_bfloat16S2_fS2_fjLb1ELj1024ELj4ENS_18Kernel_traits_baseILj256ES2_S2_fS2_fjLj1024EEEEELb1ELb0EEEvNS_9BwdParamsE)
        /*0b90*/ 	.word	0x00000020


	//----- nvinfo : EIATTR_FRAME_SIZE
	.align		4
.L_493:
        /*0b94*/ 	.byte	0x04, 0x11
        /*0b96*/ 	.short	(.L_495 - .L_494)
	.align		4
.L_494:
        /*0b98*/ 	.word	index@(_ZN10layer_norm22ln_bwd_finalize_kernelINS_22Kernel_traits_finalizeILj256E13__nv_bfloat16S2_fS2_fjLb1ELj1024ELj4ENS_18Kernel_traits_baseILj256ES2_S2_fS2_fjLj1024EEEEELb1ELb0EEEvNS_9BwdParamsE)
        /*0b9c*/ 	.word	0x00000000


	//----- nvinfo : EIATTR_REGCOUNT
	.align		4
.L_495:
        /*0ba0*/ 	.byte	0x04, 0x2f
        /*0ba2*/ 	.short	(.L_497 - .L_496)
	.align		4
.L_496:
        /*0ba4*/ 	.word	index@(_ZN10layer_norm13ln_bwd_kernelINS_13Kernel_traitsI13__nv_bfloat16S2_fS2_fjLj256ELj1ELj4ELj1ELj16ENS_18Kernel_traits_baseILj256ES2_S2_fS2_fjLj128EEEEELb1ELb1ELb0ELb1EEEvNS_9BwdParamsE)
        /*0ba8*/ 	.word	0x00000060


	//----- nvinfo : EIATTR_FRAME_SIZE
	.align		4
.L_497:
        /*0bac*/ 	.byte	0x04, 0x11
        /*0bae*/ 	.short	(.L_499 - .L_498)
	.align		4
.L_498:
        /*0bb0*/ 	.word	index@(_ZN10layer_norm13ln_bwd_kernelINS_13Kernel_traitsI13__nv_bfloat16S2_fS2_fjLj256ELj1ELj4ELj1ELj16ENS_18Kernel_traits_baseILj256ES2_S2_fS2_fjLj128EEEEELb1ELb1ELb0ELb1EEEvNS_9BwdParamsE)
        /*0bb4*/ 	.word	0x00000000


	//----- nvinfo : EIATTR_REGCOUNT
	.align		4
.L_499:
        /*0bb8*/ 	.byte	0x04, 0x2f
        /*0bba*/ 	.short	(.L_501 - .L_500)
	.align		4
.L_500:
        /*0bbc*/ 	.word	index@(_ZN10layer_norm13ln_bwd_kernelINS_13Kernel_traitsI13__nv_bfloat16S2_fS2_fjLj256ELj1ELj4ELj1ELj16ENS_18Kernel_traits_baseILj256ES2_S2_fS2_fjLj128EEEEELb1ELb1ELb0ELb0EEEvNS_9BwdParamsE)
        /*0bc0*/ 	.word	0x00000070


	//----- nvinfo : EIATTR_FRAME_SIZE
	.align		4
.L_501:
        /*0bc4*/ 	.byte	0x04, 0x11
        /*0bc6*/ 	.short	(.L_503 - .L_502)
	.align		4
.L_502:
        /*0bc8*/ 	.word	index@(_ZN10layer_norm13ln_bwd_kernelINS_13Kernel_traitsI13__nv_bfloat16S2_fS2_fjLj256ELj1ELj4ELj1ELj16ENS_18Kernel_traits_baseILj256ES2_S2_fS2_fjLj128EEEEELb1ELb1ELb0ELb0EEEvNS_9BwdParamsE)
        /*0bcc*/ 	.word	0x00000000


	//----- nvinfo : EIATTR_REGCOUNT
	.align		4
.L_503:
        /*0bd0*/ 	.byte	0x04, 0x2f
        /*0bd2*/ 	.short	(.L_505 - .L_504)
	.align		4
.L_504:
        /*0bd4*/ 	.word	index@(_ZN10layer_norm13ln_bwd_kernelINS_13Kernel_traitsI13__nv_bfloat16S2_fS2_fjLj256ELj1ELj4ELj1ELj16ENS_18Kernel_traits_baseILj256ES2_S2_fS2_fjLj128EEEEELb1ELb0ELb1ELb1EEEvNS_9BwdParamsE)
        /*0bd8*/ 	.word	0x0000005f


	//----- nvinfo : EIATTR_FRAME_SIZE
	.align		4
.L_505:
        /*0bdc*/ 	.byte	0x04, 0x11
        /*0bde*/ 	.short	(.L_507 - .L_506)
	.align		4
.L_506:
        /*0be0*/ 	.word	index@(_ZN10layer_norm13ln_bwd_kernelINS_13Kernel_traitsI13__nv_bfloat16S2_fS2_fjLj256ELj1ELj4ELj1ELj16ENS_18Kernel_traits_baseILj256ES2_S2_fS2_fjLj128EEEEELb1ELb0ELb1ELb1EEEvNS_9BwdParamsE)
        /*0be4*/ 	.word	0x00000000


	//----- nvinfo : EIATTR_REGCOUNT
	.align		4
.L_507:
        /*0be8*/ 	.byte	0x04, 0x2f
        /*0bea*/ 	.short	(.L_509 - .L_508)
	.align		4
.L_508:
        /*0bec*/ 	.word	index@(_ZN10layer_norm22ln_bwd_finalize_kernelINS_22Kernel_traits_finalizeILj256E13__nv_bfloat16S2_fS2_fjLb0ELj1024ELj4ENS_18Kernel_traits_baseILj256ES2_S2_fS2_fjLj1024EEEEELb0ELb1EEEvNS_9BwdParamsE)
        /*0bf0*/ 	.word	0x00000020


	//----- nvinfo : EIATTR_FRAME_SIZE
	.align		4
.L_509:
        /*0bf4*/ 	.byte	0x04, 0x11
        /*0bf6*/ 	.short	(.L_511 - .L_510)
	.align		4
.L_510:
        /*0bf8*/ 	.word	index@(_ZN10layer_norm22ln_bwd_finalize_kernelINS_22Kernel_traits_finalizeILj256E13__nv_bfloat16S2_fS2_fjLb0ELj1024ELj4ENS_18Kernel_traits_baseILj256ES2_S2_fS2_fjLj1024EEEEELb0ELb1EEEvNS_9BwdParamsE)
        /*0bfc*/ 	.word	0x00000000


	//----- nvinfo : EIATTR_REGCOUNT
	.align		4
.L_511:
        /*0c00*/ 	.byte	0x04, 0x2f
        /*0c02*/ 	.short	(.L_513 - .L_512)
	.align		4
.L_512:
        /*0c04*/ 	.word	index@(_ZN10layer_norm13ln_bwd_kernelINS_13Kernel_traitsI13__nv_bfloat16S2_fS2_fjLj256ELj1ELj4ELj1ELj16ENS_18Kernel_traits_baseILj256ES2_S2_fS2_fjLj128EEEEELb1ELb0ELb1ELb0EEEvNS_9BwdParamsE)
        /*0c08*/ 	.word	0x00000060


	//----- nvinfo : EIATTR_FRAME_SIZE
	.align		4
.L_513:
        /*0c0c*/ 	.byte	0x04, 0x11
        /*0c0e*/ 	.short	(.L_515 - .L_514)
	.align		4
.L_514:
        /*0c10*/ 	.word	index@(_ZN10layer_norm13ln_bwd_kernelINS_13Kernel_traitsI13__nv_bfloat16S2_fS2_fjLj256ELj1ELj4ELj1ELj16ENS_18Kernel_traits_baseILj256ES2_S2_fS2_fjLj128EEEEELb1ELb0ELb1ELb0EEEvNS_9BwdParamsE)
        /*0c14*/ 	.word	0x00000000


	//----- nvinfo : EIATTR_REGCOUNT
	.align		4
.L_515:
        /*0c18*/ 	.byte	0x04, 0x2f
        /*0c1a*/ 	.short	(.L_517 - .L_516)
	.align		4
.L_516:
        /*0c1c*/ 	.word	index@(_ZN10layer_norm22ln_bwd_finalize_kernelINS_22Kernel_traits_finalizeILj256E13__nv_bfloat16S2_fS2_fjLb0ELj1024ELj4ENS_18Kernel_traits_baseILj256ES2_S2_fS2_fjLj1024EEEEELb0ELb0EEEvNS_9BwdParamsE)
        /*0c20*/ 	.word	0x00000020


	//----- nvinfo : EIATTR_FRAME_SIZE
	.align		4
.L_517:
        /*0c24*/ 	.byte	0x04, 0x11
        /*0c26*/ 	.short	(.L_519 - .L_518)
	.align		4
.L_518:
        /*0c28*/ 	.word	index@(_ZN10layer_norm22ln_bwd_finalize_kernelINS_22Kernel_traits_finalizeILj256E13__nv_bfloat16S2_fS2_fjLb0ELj1024ELj4ENS_18Kernel_traits_baseILj256ES2_S2_fS2_fjLj1024EEEEELb0ELb0EEEvNS_9BwdParamsE)
        /*0c2c*/ 	.word	0x00000000


	//----- nvinfo : EIATTR_REGCOUNT
	.align		4
.L_519:
        /*0c30*/ 	.byte	0x04, 0x2f
        /*0c32*/ 	.short	(.L_521 - .L_520)
	.align		4
.L_520:
        /*0c34*/ 	.word	index@(_ZN10layer_norm13ln_bwd_kernelINS_13Kernel_traitsI13__nv_bfloat16S2_fS2_fjLj256ELj1ELj4ELj1ELj16ENS_18Kernel_traits_baseILj256ES2_S2_fS2_fjLj128EEEEELb1ELb0ELb0ELb1EEEvNS_9BwdParamsE)
        /*0c38*/ 	.word	0x00000050


	//----- nvinfo : EIATTR_FRAME_SIZE
	.align		4
.L_521:
        /*0c3c*/ 	.byte	0x04, 0x11
        /*0c3e*/ 	.short	(.L_523 - .L_522)
	.align		4
.L_522:
        /*0c40*/ 	.word	index@(_ZN10layer_norm13ln_bwd_kernelINS_13Kernel_traitsI13__nv_bfloat16S2_fS2_fjLj256ELj1ELj4ELj1ELj16ENS_18Kernel_traits_baseILj256ES2_S2_fS2_fjLj128EEEEELb1ELb0ELb0ELb1EEEvNS_9BwdParamsE)
        /*0c44*/ 	.word	0x00000000


	//----- nvinfo : EIATTR_REGCOUNT
	.align		4
.L_523:
        /*0c48*/ 	.byte	0x04, 0x2f
        /*0c4a*/ 	.short	(.L_525 - .L_524)
	.align		4
.L_524:
        /*0c4c*/ 	.word	index@(_ZN10layer_norm13ln_bwd_kernelINS_13Kernel_traitsI13__nv_bfloat16S2_fS2_fjLj256ELj1ELj4ELj1ELj16ENS_18Kernel_traits_baseILj256ES2_S2_fS2_fjLj128EEEEELb1ELb0ELb0ELb0EEEvNS_9BwdParamsE)
        /*0c50*/ 	.word	0x0000005e


	//----- nvinfo : EIATTR_FRAME_SIZE
	.align		4
.L_525:
        /*0c54*/ 	.byte	0x04, 0x11
        /*0c56*/ 	.short	(.L_527 - .L_526)
	.align		4
.L_526:
        /*0c58*/ 	.word	index@(_ZN10layer_norm13ln_bwd_kernelINS_13Kernel_traitsI13__nv_bfloat16S2_fS2_fjLj256ELj1ELj4ELj1ELj16ENS_18Kernel_traits_baseILj256ES2_S2_fS2_fjLj128EEEEELb1ELb0ELb0ELb0EEEvNS_9BwdParamsE)
        /*0c5c*/ 	.word	0x00000000


	//----- nvinfo : EIATTR_REGCOUNT
	.align		4
.L_527:
        /*0c60*/ 	.byte	0x04, 0x2f
        /*0c62*/ 	.short	(.L_529 - .L_528)
	.align		4
.L_528:
        /*0c64*/ 	.word	index@(_ZN10layer_norm13ln_bwd_kernelINS_13Kernel_traitsI13__nv_bfloat16S2_fS2_fjLj256ELj1ELj4ELj1ELj16ENS_18Kernel_traits_baseILj256ES2_S2_fS2_fjLj128EEEEELb0ELb1ELb1ELb1EEEvNS_9BwdParamsE)
        /*0c68*/ 	.word	0x00000060


	//----- nvinfo : EIATTR_FRAME_SIZE
	.align		4
.L_529:
        /*0c6c*/ 	.byte	0x04, 0x11
        /*0c6e*/ 	.short	(.L_531 - .L_530)
	.align		4
.L_530:
        /*0c70*/ 	.word	index@(_ZN10layer_norm13ln_bwd_kernelINS_13Kernel_traitsI13__nv_bfloat16S2_fS2_fjLj256ELj1ELj4ELj1ELj16ENS_18Kernel_traits_baseILj256ES2_S2_fS2_fjLj128EEEEELb0ELb1ELb1ELb1EEEvNS_9BwdParamsE)
        /*0c74*/ 	.word	0x00000000


	//----- nvinfo : EIATTR_REGCOUNT
	.align		4
.L_531:
        /*0c78*/ 	.byte	0x04, 0x2f
        /*0c7a*/ 	.short	(.L_533 - .L_532)
	.align		4
.L_532:
        /*0c7c*/ 	.word	index@(_ZN10layer_norm13ln_bwd_kernelINS_13Kernel_traitsI13__nv_bfloat16S2_fS2_fjLj256ELj1ELj4ELj1ELj16ENS_18Kernel_traits_baseILj256ES2_S2_fS2_fjLj128EEEEELb0ELb1ELb1ELb0EEEvNS_9BwdParamsE)
        /*0c80*/ 	.word	0x00000074


	//----- nvinfo : EIATTR_FRAME_SIZE
	.align		4
.L_533:
        /*0c84*/ 	.byte	0x04, 0x11
        /*0c86*/ 	.short	(.L_535 - .L_534)
	.align		4
.L_534:
        /*0c88*/ 	.word	index@(_ZN10layer_norm13ln_bwd_kernelINS_13Kernel_traitsI13__nv_bfloat16S2_fS2_fjLj256ELj1ELj4ELj1ELj16ENS_18Kernel_traits_baseILj256ES2_S2_fS2_fjLj128EEEEELb0ELb1ELb1ELb0EEEvNS_9BwdParamsE)
        /*0c8c*/ 	.word	0x00000000


	//----- nvinfo : EIATTR_REGCOUNT
	.align		4
.L_535:
        /*0c90*/ 	.byte	0x04, 0x2f
        /*0c92*/ 	.short	(.L_537 - .L_536)
	.align		4
.L_536:
        /*0c94*/ 	.word	index@(_ZN10layer_norm13ln_bwd_kernelINS_13Kernel_traitsI13__nv_bfloat16S2_fS2_fjLj256ELj1ELj4ELj1ELj16ENS_18Kernel_traits_baseILj256ES2_S2_fS2_fjLj128EEEEELb0ELb1ELb0ELb1EEEvNS_9BwdParamsE)
        /*0c98*/ 	.word	0x00000060


	//----- nvinfo : EIATTR_FRAME_SIZE
	.align		4
.L_537:
        /*0c9c*/ 	.byte	0x04, 0x11
        /*0c9e*/ 	.short	(.L_539 - .L_538)
	.align		4
.L_538:
        /*0ca0*/ 	.word	index@(_ZN10layer_norm13ln_bwd_kernelINS_13Kernel_traitsI13__nv_bfloat16S2_fS2_fjLj256ELj1ELj4ELj1ELj16ENS_18Kernel_traits_baseILj256ES2_S2_fS2_fjLj128EEEEELb0ELb1ELb0ELb1EEEvNS_9BwdParamsE)
        /*0ca4*/ 	.word	0x00000000


	//----- nvinfo : EIATTR_REGCOUNT
	.align		4
.L_539:
        /*0ca8*/ 	.byte	0x04, 0x2f
        /*0caa*/ 	.short	(.L_541 - .L_540)
	.align		4
.L_540:
        /*0cac*/ 	.word	index@(_ZN10layer_norm13ln_bwd_kernelINS_13Kernel_traitsI13__nv_bfloat16S2_fS2_fjLj256ELj1ELj4ELj1ELj16ENS_18Kernel_traits_baseILj256ES2_S2_fS2_fjLj128EEEEELb0ELb1ELb0ELb0EEEvNS_9BwdParamsE)
        /*0cb0*/ 	.word	0x00000060


	//----- nvinfo : EIATTR_FRAME_SIZE
	.align		4
.L_541:
        /*0cb4*/ 	.byte	0x04, 0x11
        /*0cb6*/ 	.short	(.L_543 - .L_542)
	.align		4
.L_542:
        /*0cb8*/ 	.word	index@(_ZN10layer_norm13ln_bwd_kernelINS_13Kernel_traitsI13__nv_bfloat16S2_fS2_fjLj256ELj1ELj4ELj1ELj16ENS_18Kernel_traits_baseILj256ES2_S2_fS2_fjLj128EEEEELb0ELb1ELb0ELb0EEEvNS_9BwdParamsE)
        /*0cbc*/ 	.word	0x00000000


	//----- nvinfo : EIATTR_REGCOUNT
	.align		4
.L_543:
        /*0cc0*/ 	.byte	0x04, 0x2f
        /*0cc2*/ 	.short	(.L_545 - .L_544)
	.align		4
.L_544:
        /*0cc4*/ 	.word	index@(_ZN10layer_norm13ln_bwd_kernelINS_13Kernel_traitsI13__nv_bfloat16S2_fS2_fjLj256ELj1ELj4ELj1ELj16ENS_18Kernel_traits_baseILj256ES2_S2_fS2_fjLj128EEEEELb0ELb0ELb1ELb1EEEvNS_9BwdParamsE)
        /*0cc8*/ 	.word	0x00000050


	//----- nvinfo : EIATTR_FRAME_SIZE
	.align		4
.L_545:
        /*0ccc*/ 	.byte	0x04, 0x11
        /*0cce*/ 	.short	(.L_547 - .L_546)
	.align		4
.L_546:
        /*0cd0*/ 	.word	index@(_ZN10layer_norm13ln_bwd_kernelINS_13Kernel_traitsI13__nv_bfloat16S2_fS2_fjLj256ELj1ELj4ELj1ELj16ENS_18Kernel_traits_baseILj256ES2_S2_fS2_fjLj128EEEEELb0ELb0ELb1ELb1EEEvNS_9BwdParamsE)
        /*0cd4*/ 	.word	0x00000000


	//----- nvinfo : EIATTR_REGCOUNT
	.align		4
.L_547:
        /*0cd8*/ 	.byte	0x04, 0x2f
        /*0cda*/ 	.short	(.L_549 - .L_548)
	.align		4
.L_548:
        /*0cdc*/ 	.word	index@(_ZN10layer_norm13ln_bwd_kernelINS_13Kernel_traitsI13__nv_bfloat16S2_fS2_fjLj256ELj1ELj4ELj1ELj16ENS_18Kernel_traits_baseILj256ES2_S2_fS2_fjLj128EEEEELb0ELb0ELb1ELb0EEEvNS_9BwdParamsE)
        /*0ce0*/ 	.word	0x00000050


	//----- nvinfo : EIATTR_FRAME_SIZE
	.align		4
.L_549:
        /*0ce4*/ 	.byte	0x04, 0x11
        /*0ce6*/ 	.short	(.L_551 - .L_550)
	.align		4
.L_550:
        /*0ce8*/ 	.word	index@(_ZN10layer_norm13ln_bwd_kernelINS_13Kernel_traitsI13__nv_bfloat16S2_fS2_fjLj256ELj1ELj4ELj1ELj16ENS_18Kernel_traits_baseILj256ES2_S2_fS2_fjLj128EEEEELb0ELb0ELb1ELb0EEEvNS_9BwdParamsE)
        /*0cec*/ 	.word	0x00000000


	//----- nvinfo : EIATTR_REGCOUNT
	.align		4
.L_551:
        /*0cf0*/ 	.byte	0x04, 0x2f
        /*0cf2*/ 	.short	(.L_553 - .L_552)
	.align		4
.L_552:
        /*0cf4*/ 	.word	index@(_ZN10layer_norm13ln_bwd_kernelINS_13Kernel_traitsI13__nv_bfloat16S2_fS2_fjLj256ELj1ELj4ELj1ELj16ENS_18Kernel_traits_baseILj256ES2_S2_fS2_fjLj128EEEEELb0ELb0ELb0ELb1EEEvNS_9BwdParamsE)
        /*0cf8*/ 	.word	0x00000048


	//----- nvinfo : EIATTR_FRAME_SIZE
	.align		4
.L_553:
        /*0cfc*/ 	.byte	0x04, 0x11
        /*0cfe*/ 	.short	(.L_555 - .L_554)
	.align		4
.L_554:
        /*0d00*/ 	.word	index@(_ZN10layer_norm13ln_bwd_kernelINS_13Kernel_traitsI13__nv_bfloat16S2_fS2_fjLj256ELj1ELj4ELj1ELj16ENS_18Kernel_traits_baseILj256ES2_S2_fS2_fjLj128EEEEELb0ELb0ELb0ELb1EEEvNS_9BwdParamsE)
        /*0d04*/ 	.word	0x00000000


	//----- nvinfo : EIATTR_REGCOUNT
	.align		4
.L_555:
        /*0d08*/ 	.byte	0x04, 0x2f
        /*0d0a*/ 	.short	(.L_557 - .L_556)
	.align		4
.L_556:
        /*0d0c*/ 	.word	index@(_ZN10layer_norm13ln_bwd_kernelINS_13Kernel_traitsI13__nv_bfloat16S2_fS2_fjLj256ELj1ELj4ELj1ELj16ENS_18Kernel_traits_baseILj256ES2_S2_fS2_fjLj128EEEEELb0ELb0ELb0ELb0EEEvNS_9BwdParamsE)
        /*0d10*/ 	.word	0x00000050


	//----- nvinfo : EIATTR_FRAME_SIZE
	.align		4
.L_557:
        /*0d14*/ 	.byte	0x04, 0x11
        /*0d16*/ 	.short	(.L_559 - .L_558)
	.align		4
.L_558:
        /*0d18*/ 	.word	index@(_ZN10layer_norm13ln_bwd_kernelINS_13Kernel_traitsI13__nv_bfloat16S2_fS2_fjLj256ELj1ELj4ELj1ELj16ENS_18Kernel_traits_baseILj256ES2_S2_fS2_fjLj128EEEEELb0ELb0ELb0ELb0EEEvNS_9BwdParamsE)
        /*0d1c*/ 	.word	0x00000000


	//----- nvinfo : EIATTR_REGCOUNT
	.align		4
.L_559:
        /*0d20*/ 	.byte	0x04, 0x2f
        /*0d22*/ 	.short	(.L_561 - .L_560)
	.align		4
.L_560:
        /*0d24*/ 	.word	index@(_ZN10layer_norm13ln_bwd_kernelINS_13Kernel_traitsIf13__nv_bfloat16S2_S2_fjLj256ELj1ELj4ELj1ELj16ENS_18Kernel_traits_baseILj256EfS2_S2_S2_fjLj128EEEEELb1ELb1ELb1ELb1EEEvNS_9BwdParamsE)
        /*0d28*/ 	.word	0x00000060


	//----- nvinfo : EIATTR_FRAME_SIZE
	.align		4
.L_561:
        /*0d2c*/ 	.byte	0x04, 0x11
        /*0d2e*/ 	.short	(.L_563 - .L_562)
	.align		4
.L_562:
        /*0d30*/ 	.word	index@(_ZN10layer_norm13ln_bwd_kernelINS_13Kernel_traitsIf13__nv_bfloat16S2_S2_fjLj256ELj1ELj4ELj1ELj16ENS_18Kernel_traits_baseILj256EfS2_S2_S2_fjLj128EEEEELb1ELb1ELb1ELb1EEEvNS_9BwdParamsE)
        /*0d34*/ 	.word	0x00000000


	//----- nvinfo : EIATTR_REGCOUNT
	.align		4
.L_563:
        /*0d38*/ 	.byte	0x04, 0x2f
        /*0d3a*/ 	.short	(.L_565 - .L_564)
	.align		4
.L_564:
        /*0d3c*/ 	.word	index@(_ZN10layer_norm22ln_bwd_finalize_kernelINS_22Kernel_traits_finalizeILj256Ef13__nv_bfloat16S2_S2_fjLb1ELj1024ELj4ENS_18Kernel_traits_baseILj256EfS2_S2_S2_fjLj1024EEEEELb1ELb1EEEvNS_9BwdParamsE)
        /*0d40*/ 	.word	0x00000020


	//----- nvinfo : EIATTR_FRAME_SIZE
	.align		4
.L_565:
        /*0d44*/ 	.byte	0x04, 0x11
        /*0d46*/ 	.short	(.L_567 - .L_566)
	.align		4
.L_566:
        /*0d48*/ 	.word	index@(_ZN10layer_norm22ln_bwd_finalize_kernelINS_22Kernel_traits_finalizeILj256Ef13__nv_bfloat16S2_S2_fjLb1ELj1024ELj4ENS_18Kernel_traits_baseILj256EfS2_S2_S2_fjLj1024EEEEELb1ELb1EEEvNS_9BwdParamsE)
        /*0d4c*/ 	.word	0x00000000


	//----- nvinfo : EIATTR_REGCOUNT
	.align		4
.L_567:
        /*0d50*/ 	.byte	0x04, 0x2f
        /*0d52*/ 	.short	(.L_569 - .L_568)
	.align		4
.L_568:
        /*0d54*/ 	.word	index@(_ZN10layer_norm13ln_bwd_kernelINS_13Kernel_traitsIf13__nv_bfloat16S2_S2_fjLj256ELj1ELj4ELj1ELj16ENS_18Kernel_traits_baseILj256EfS2_S2_S2_fjLj128EEEEELb1ELb1ELb1ELb0EEEvNS_9BwdParamsE)
        /*0d58*/ 	.word	0x00000068


	//----- nvinfo : EIATTR_FRAME_SIZE
	.align		4
.L_569:
        /*0d5c*/ 	.byte	0x04, 0x11
        /*0d5e*/ 	.short	(.L_571 - .L_570)
	.align		4
.L_570:
        /*0d60*/ 	.word	index@(_ZN10layer_norm13ln_bwd_kernelINS_13Kernel_traitsIf13__nv_bfloat16S2_S2_fjLj256ELj1ELj4ELj1ELj16ENS_18Kernel_traits_baseILj256EfS2_S2_S2_fjLj128EEEEELb1ELb1ELb1ELb0EEEvNS_9BwdParamsE)
        /*0d64*/ 	.word	0x00000000


	//----- nvinfo : EIATTR_REGCOUNT
	.align		4
.L_571:
        /*0d68*/ 	.byte	0x04, 0x2f
        /*0d6a*/ 	.short	(.L_573 - .L_572)
	.align		4
.L_572:
        /*0d6c*/ 	.word	index@(_ZN10layer_norm22ln_bwd_finalize_kernelINS_22Kernel_traits_finalizeILj256Ef13__nv_bfloat16S2_S2_fjLb1ELj1024ELj4ENS_18Kernel_traits_baseILj256EfS2_S2_S2_fjLj1024EEEEELb1ELb0EEEvNS_9BwdParamsE)
        /*0d70*/ 	.word	0x00000020


	//----- nvinfo : EIATTR_FRAME_SIZE
	.align		4
.L_573:
        /*0d74*/ 	.byte	0x04, 0x11
        /*0d76*/ 	.short	(.L_575 - .L_574)
	.align		4
.L_574:
        /*0d78*/ 	.word	index@(_ZN10layer_norm22ln_bwd_finalize_kernelINS_22Kernel_traits_finalizeILj256Ef13__nv_bfloat16S2_S2_fjLb1ELj1024ELj4ENS_18Kernel_traits_baseILj256EfS2_S2_S2_fjLj1024EEEEELb1ELb0EEEvNS_9BwdParamsE)
        /*0d7c*/ 	.word	0x00000000


	//----- nvinfo : EIATTR_REGCOUNT
	.align		4
.L_575:
        /*0d80*/ 	.byte	0x04, 0x2f
        /*0d82*/ 	.short	(.L_577 - .L_576)
	.align		4
.L_576:
        /*0d84*/ 	.word	index@(_ZN10layer_norm13ln_bwd_kernelINS_13Kernel_traitsIf13__nv_bfloat16S2_S2_fjLj256ELj1ELj4ELj1ELj16ENS_18Kernel_traits_baseILj256EfS2_S2_S2_fjLj128EEEEELb1ELb1ELb0ELb1EEEvNS_9BwdParamsE)
        /*0d88*/ 	.word	0x00000059


	//----- nvinfo : EIATTR_FRAME_SIZE
	.align		4
.L_577:
        /*0d8c*/ 	.byte	0x04, 0x11
        /*0d8e*/ 	.short	(.L_579 - .L_578)
	.align		4
.L_578:
        /*0d90*/ 	.word	index@(_ZN10layer_norm13ln_bwd_kernelINS_13Kernel_traitsIf13__nv_bfloat16S2_S2_fjLj256ELj1ELj4ELj1ELj16ENS_18Kernel_traits_baseILj256EfS2_S2_S2_fjLj128EEEEELb1ELb1ELb0ELb1EEEvNS_9BwdParamsE)
        /*0d94*/ 	.word	0x00000000


	//----- nvinfo : EIATTR_REGCOUNT
	.align		4
.L_579:
        /*0d98*/ 	.byte	0x04, 0x2f
        /*0d9a*/ 	.short	(.L_581 - .L_580)
	.align		4
.L_580:
        /*0d9c*/ 	.word	index@(_ZN10layer_norm13ln_bwd_kernelINS_13Kernel_traitsIf13__nv_bfloat16S2_S2_fjLj256ELj1ELj4ELj1ELj16ENS_18Kernel_traits_baseILj256EfS2_S2_S2_fjLj128EEEEELb1ELb1ELb0ELb0EEEvNS_9BwdParamsE)
        /*0da0*/ 	.word	0x00000060


	//----- nvinfo : EIATTR_FRAME_SIZE
	.align		4
.L_581:
        /*0da4*/ 	.byte	0x04, 0x11
        /*0da6*/ 	.short	(.L_583 - .L_582)
	.align		4
.L_582:
        /*0da8*/ 	.word	index@(_ZN10layer_norm13ln_bwd_kernelINS_13Kernel_traitsIf13__nv_bfloat16S2_S2_fjLj256ELj1ELj4ELj1ELj16ENS_18Kernel_traits_baseILj256EfS2_S2_S2_fjLj128EEEEELb1ELb1ELb0ELb0EEEvNS_9BwdParamsE)
        /*0dac*/ 	.word	0x00000000


	//----- nvinfo : EIATTR_REGCOUNT
	.align		4
.L_583:
        /*0db0*/ 	.byte	0x04, 0x2f
        /*0db2*/ 	.short	(.L_585 - .L_584)
	.align		4
.L_584:
        /*0db4*/ 	.word	index@(_ZN10layer_norm13ln_bwd_kernelINS_13Kernel_traitsIf13__nv_bfloat16S2_S2_fjLj256ELj1ELj4ELj1ELj16ENS_18Kernel_traits_baseILj256EfS2_S2_S2_fjLj128EEEEELb1ELb0ELb1ELb1EEEvNS_9BwdParamsE)
        /*0db8*/ 	.word	0x00000050


	//----- nvinfo : EIATTR_FRAME_SIZE
	.align		4
.L_585:
        /*0dbc*/ 	.byte	0x04, 0x11
        /*0dbe*/ 	.short	(.L_587 - .L_586)
	.align		4
.L_586:
        /*0dc0*/ 	.word	index@(_ZN10layer_norm13ln_bwd_kernelINS_13Kernel_traitsIf13__nv_bfloat16S2_S2_fjLj256ELj1ELj4ELj1ELj16ENS_18Kernel_traits_baseILj256EfS2_S2_S2_fjLj128EEEEELb1ELb0ELb1ELb1EEEvNS_9BwdParamsE)
        /*0dc4*/ 	.word	0x00000000


	//----- nvinfo : EIATTR_REGCOUNT
	.align		4
.L_587:
        /*0dc8*/ 	.byte	0x04, 0x2f
        /*0dca*/ 	.short	(.L_589 - .L_588)
	.align		4
.L_588:
        /*0dcc*/ 	.word	index@(_ZN10layer_norm22ln_bwd_finalize_kernelINS_22Kernel_traits_finalizeILj256Ef13__nv_bfloat16S2_S2_fjLb0ELj1024ELj4ENS_18Kernel_traits_baseILj256EfS2_S2_S2_fjLj1024EEEEELb0ELb1EEEvNS_9BwdParamsE)
        /*0dd0*/ 	.word	0x00000020


	//----- nvinfo : EIATTR_FRAME_SIZE
	.align		4
.L_589:
        /*0dd4*/ 	.byte	0x04, 0x11
        /*0dd6*/ 	.short	(.L_591 - .L_590)
	.align		4
.L_590:
        /*0dd8*/ 	.word	index@(_ZN10layer_norm22ln_bwd_finalize_kernelINS_22Kernel_traits_finalizeILj256Ef13__nv_bfloat16S2_S2_fjLb0ELj1024ELj4ENS_18Kernel_traits_baseILj256EfS2_S2_S2_fjLj1024EEEEELb0ELb1EEEvNS_9BwdParamsE)
        /*0ddc*/ 	.word	0x00000000


	//----- nvinfo : EIATTR_REGCOUNT
	.align		4
.L_591:
        /*0de0*/ 	.byte	0x04, 0x2f
        /*0de2*/ 	.short	(.L_593 - .L_592)
	.align		4
.L_592:
        /*0de4*/ 	.word	index@(_ZN10layer_norm13ln_bwd_kernelINS_13Kernel_traitsIf13__nv_bfloat16S2_S2_fjLj256ELj1ELj4ELj1ELj16ENS_18Kernel_traits_baseILj256EfS2_S2_S2_fjLj128EEEEELb1ELb0ELb1ELb0EEEvNS_9BwdParamsE)
        /*0de8*/ 	.word	0x00000050


	//----- nvinfo : EIATTR_FRAME_SIZE
	.align		4
.L_593:
        /*0dec*/ 	.byte	0x04, 0x11
        /*0dee*/ 	.short	(.L_595 - .L_594)
	.align		4
.L_594:
        /*0df0*/ 	.word	index@(_ZN10layer_norm13ln_bwd_kernelINS_13Kernel_traitsIf13__nv_bfloat16S2_S2_fjLj256ELj1ELj4ELj1ELj16ENS_18Kernel_traits_baseILj256EfS2_S2_S2_fjLj128EEEEELb1ELb0ELb1ELb0EEEvNS_9BwdParamsE)
        /*0df4*/ 	.word	0x00000000


	//----- nvinfo : EIATTR_REGCOUNT
	.align		4
.L_595:
        /*0df8*/ 	.byte	0x04, 0x2f
        /*0dfa*/ 	.short	(.L_597 - .L_596)
	.align		4
.L_596:
        /*0dfc*/ 	.word	index@(_ZN10layer_norm22ln_bwd_finalize_kernelINS_22Kernel_traits_finalizeILj256Ef13__nv_bfloat16S2_S2_fjLb0ELj1024ELj4ENS_18Kernel_traits_baseILj256EfS2_S2_S2_fjLj1024EEEEELb0ELb0EEEvNS_9BwdParamsE)
        /*0e00*/ 	.word	0x00000020


	//----- nvinfo : EIATTR_FRAME_SIZE
	.align		4
.L_597:
        /*0e04*/ 	.byte	0x04, 0x11
        /*0e06*/ 	.short	(.L_599 - .L_598)
	.align		4
.L_598:
        /*0e08*/ 	.word	index@(_ZN10layer_norm22ln_bwd_finalize_kernelINS_22Kernel_traits_finalizeILj256Ef13__nv_bfloat16S2_S2_fjLb0ELj1024ELj4ENS_18Kernel_traits_baseILj256EfS2_S2_S2_fjLj1024EEEEELb0ELb0EEEvNS_9BwdParamsE)
        /*0e0c*/ 	.word	0x00000000


	//----- nvinfo : EIATTR_REGCOUNT
	.align		4
.L_599:
        /*0e10*/ 	.byte	0x04, 0x2f
        /*0e12*/ 	.short	(.L_601 - .L_600)
	.align		4
.L_600:
        /*0e14*/ 	.word	index@(_ZN10layer_norm13ln_bwd_kernelINS_13Kernel_traitsIf13__nv_bfloat16S2_S2_fjLj256ELj1ELj4ELj1ELj16ENS_18Kernel_traits_baseILj256EfS2_S2_S2_fjLj128EEEEELb1ELb0ELb0ELb1EEEvNS_9BwdParamsE)
        /*0e18*/ 	.word	0x00000048


	//----- nvinfo : EIATTR_FRAME_SIZE
	.align		4
.L_601:
        /*0e1c*/ 	.byte	0x04, 0x11
        /*0e1e*/ 	.short	(.L_603 - .L_602)
	.align		4
.L_602:
        /*0e20*/ 	.word	index@(_ZN10layer_norm13ln_bwd_kernelINS_13Kernel_traitsIf13__nv_bfloat16S2_S2_fjLj256ELj1ELj4ELj1ELj16ENS_18Kernel_traits_baseILj256EfS2_S2_S2_fjLj128EEEEELb1ELb0ELb0ELb1EEEvNS_9BwdParamsE)
        /*0e24*/ 	.word	0x00000000


	//----- nvinfo : EIATTR_REGCOUNT
	.align		4
.L_603:
        /*0e28*/ 	.byte	0x04, 0x2f
        /*0e2a*/ 	.short	(.L_605 - .L_604)
	.align		4
.L_604:
        /*0e2c*/ 	.word	index@(_ZN10layer_norm13ln_bwd_kernelINS_13Kernel_traitsIf13__nv_bfloat16S2_S2_fjLj256ELj1ELj4ELj1ELj16ENS_18Kernel_traits_baseILj256EfS2_S2_S2_fjLj128EEEEELb1ELb0ELb0ELb0EEEvNS_9BwdParamsE)
        /*0e30*/ 	.word	0x00000050


	//----- nvinfo : EIATTR_FRAME_SIZE
	.align		4
.L_605:
        /*0e34*/ 	.byte	0x04, 0x11
        /*0e36*/ 	.short	(.L_607 - .L_606)
	.align		4
.L_606:
        /*0e38*/ 	.word	index@(_ZN10layer_norm13ln_bwd_kernelINS_13Kernel_traitsIf13__nv_bfloat16S2_S2_fjLj256ELj1ELj4ELj1ELj16ENS_18Kernel_traits_baseILj256EfS2_S2_S2_fjLj128EEEEELb1ELb0ELb0ELb0EEEvNS_9BwdParamsE)
        /*0e3c*/ 	.word	0x00000000


	//----- nvinfo : EIATTR_REGCOUNT
	.align		4
.L_607:
        /*0e40*/ 	.byte	0x04, 0x2f
        /*0e42*/ 	.short	(.L_609 - .L_608)
	.align		4
.L_608:
        /*0e44*/ 	.word	index@(_ZN10layer_norm13ln_bwd_kernelINS_13Kernel_traitsIf13__nv_bfloat16S2_S2_fjLj256ELj1ELj4ELj1ELj16ENS_18Kernel_traits_baseILj256EfS2_S2_S2_fjLj128EEEEELb0ELb1ELb1ELb1EEEvNS_9BwdParamsE)
        /*0e48*/ 	.word	0x00000060


	//----- nvinfo : EIATTR_FRAME_SIZE
	.align		4
.L_609:
        /*0e4c*/ 	.byte	0x04, 0x11
        /*0e4e*/ 	.short	(.L_611 - .L_610)
	.align		4
.L_610:
        /*0e50*/ 	.word	index@(_ZN10layer_norm13ln_bwd_kernelINS_13Kernel_traitsIf13__nv_bfloat16S2_S2_fjLj256ELj1ELj4ELj1ELj16ENS_18Kernel_traits_baseILj256EfS2_S2_S2_fjLj128EEEEELb0ELb1ELb1ELb1EEEvNS_9BwdParamsE)
        /*0e54*/ 	.word	0x00000000


	//----- nvinfo : EIATTR_REGCOUNT
	.align		4
.L_611:
        /*0e58*/ 	.byte	0x04, 0x2f
        /*0e5a*/ 	.short	(.L_613 - .L_612)
	.align		4
.L_612:
        /*0e5c*/ 	.word	index@(_ZN10layer_norm13ln_bwd_kernelINS_13Kernel_traitsIf13__nv_bfloat16S2_S2_fjLj256ELj1ELj4ELj1ELj16ENS_18Kernel_traits_baseILj256EfS2_S2_S2_fjLj128EEEEELb0ELb1ELb1ELb0EEEvNS_9BwdParamsE)
        /*0e60*/ 	.word	0x0000005f


	//----- nvinfo : EIATTR_FRAME_SIZE
	.align		4
.L_613:
        /*0e64*/ 	.byte	0x04, 0x11
        /*0e66*/ 	.short	(.L_615 - .L_614)
	.align		4
.L_614:
        /*0e68*/ 	.word	index@(_ZN10layer_norm13ln_bwd_kernelINS_13Kernel_traitsIf13__nv_bfloat16S2_S2_fjLj256ELj1ELj4ELj1ELj16ENS_18Kernel_traits_baseILj256EfS2_S2_S2_fjLj128EEEEELb0ELb1ELb1ELb0EEEvNS_9BwdParamsE)
        /*0e6c*/ 	.word	0x00000000


	//----- nvinfo : EIATTR_REGCOUNT
	.align		4
.L_615:
        /*0e70*/ 	.byte	0x04, 0x2f
        /*0e72*/ 	.short	(.L_617 - .L_616)
	.align		4
.L_616:
        /*0e74*/ 	.word	index@(_ZN10layer_norm13ln_bwd_kernelINS_13Kernel_traitsIf13__nv_bfloat16S2_S2_fjLj256ELj1ELj4ELj1ELj16ENS_18Kernel_traits_baseILj256EfS2_S2_S2_fjLj128EEEEELb0ELb1ELb0ELb1EEEvNS_9BwdParamsE)
        /*0e78*/ 	.word	0x00000050


	//----- nvinfo : EIATTR_FRAME_SIZE
	.align		4
.L_617:
        /*0e7c*/ 	.byte	0x04, 0x11
        /*0e7e*/ 	.short	(.L_619 - .L_618)
	.align		4
.L_618:
        /*0e80*/ 	.word	index@(_ZN10layer_norm13ln_bwd_kernelINS_13Kernel_traitsIf13__nv_bfloat16S2_S2_fjLj256ELj1ELj4ELj1ELj16ENS_18Kernel_traits_baseILj256EfS2_S2_S2_fjLj128EEEEELb0ELb1ELb0ELb1EEEvNS_9BwdParamsE)
        /*0e84*/ 	.word	0x00000000


	//----- nvinfo : EIATTR_REGCOUNT
	.align		4
.L_619:
        /*0e88*/ 	.byte	0x04, 0x2f
        /*0e8a*/ 	.short	(.L_621 - .L_620)
	.align		4
.L_620:
        /*0e8c*/ 	.word	index@(_ZN10layer_norm13ln_bwd_kernelINS_13Kernel_traitsIf13__nv_bfloat16S2_S2_fjLj256ELj1ELj4ELj1ELj16ENS_18Kernel_traits_baseILj256EfS2_S2_S2_fjLj128EEEEELb0ELb1ELb0ELb0EEEvNS_9BwdParamsE)
        /*0e90*/ 	.word	0x00000060


	//----- nvinfo : EIATTR_FRAME_SIZE
	.align		4
.L_621:
        /*0e94*/ 	.byte	0x04, 0x11
        /*0e96*/ 	.short	(.L_623 - .L_622)
	.align		4
.L_622:
        /*0e98*/ 	.word	index@(_ZN10layer_norm13ln_bwd_kernelINS_13Kernel_traitsIf13__nv_bfloat16S2_S2_fjLj256ELj1ELj4ELj1ELj16ENS_18Kernel_traits_baseILj256EfS2_S2_S2_fjLj128EEEEELb0ELb1ELb0ELb0EEEvNS_9BwdParamsE)
        /*0e9c*/ 	.word	0x00000000


	//----- nvinfo : EIATTR_REGCOUNT
	.align		4
.L_623:
        /*0ea0*/ 	.byte	0x04, 0x2f
        /*0ea2*/ 	.short	(.L_625 - .L_624)
	.align		4
.L_624:
        /*0ea4*/ 	.word	index@(_ZN10layer_norm13ln_bwd_kernelINS_13Kernel_traitsIf13__nv_bfloat16S2_S2_fjLj256ELj1ELj4ELj1ELj16ENS_18Kernel_traits_baseILj256EfS2_S2_S2_fjLj128EEEEELb0ELb0ELb1ELb1EEEvNS_9BwdParamsE)
        /*0ea8*/ 	.word	0x00000048


	//----- nvinfo : EIATTR_FRAME_SIZE
	.align		4
.L_625:
        /*0eac*/ 	.byte	0x04, 0x11
        /*0eae*/ 	.short	(.L_627 - .L_626)
	.align		4
.L_626:
        /*0eb0*/ 	.word	index@(_ZN10layer_norm13ln_bwd_kernelINS_13Kernel_traitsIf13__nv_bfloat16S2_S2_fjLj256ELj1ELj4ELj1ELj16ENS_18Kernel_traits_baseILj256EfS2_S2_S2_fjLj128EEEEELb0ELb0ELb1ELb1EEEvNS_9BwdParamsE)
        /*0eb4*/ 	.word	0x00000000


	//----- nvinfo : EIATTR_REGCOUNT
	.align		4
.L_627:
        /*0eb8*/ 	.byte	0x04, 0x2f
        /*0eba*/ 	.short	(.L_629 - .L_628)
	.align		4
.L_628:
        /*0ebc*/ 	.word	index@(_ZN10layer_norm13ln_bwd_kernelINS_13Kernel_traitsIf13__nv_bfloat16S2_S2_fjLj256ELj1ELj4ELj1ELj16ENS_18Kernel_traits_baseILj256EfS2_S2_S2_fjLj128EEEEELb0ELb0ELb1ELb0EEEvNS_9BwdParamsE)
        /*0ec0*/ 	.word	0x00000048


	//----- nvinfo : EIATTR_FRAME_SIZE
	.align		4
.L_629:
        /*0ec4*/ 	.byte	0x04, 0x11
        /*0ec6*/ 	.short	(.L_631 - .L_630)
	.align		4
.L_630:
        /*0ec8*/ 	.word	index@(_ZN10layer_norm13ln_bwd_kernelINS_13Kernel_traitsIf13__nv_bfloat16S2_S2_fjLj256ELj1ELj4ELj1ELj16ENS_18Kernel_traits_baseILj256EfS2_S2_S2_fjLj128EEEEELb0ELb0ELb1ELb0EEEvNS_9BwdParamsE)
        /*0ecc*/ 	.word	0x00000000


	//----- nvinfo : EIATTR_REGCOUNT
	.align		4
.L_631:
        /*0ed0*/ 	.byte	0x04, 0x2f
        /*0ed2*/ 	.short	(.L_633 - .L_632)
	.align		4
.L_632:
        /*0ed4*/ 	.word	index@(_ZN10layer_norm13ln_bwd_kernelINS_13Kernel_traitsIf13__nv_bfloat16S2_S2_fjLj256ELj1ELj4ELj1ELj16ENS_18Kernel_traits_baseILj256EfS2_S2_S2_fjLj128EEEEELb0ELb0ELb0ELb1EEEvNS_9BwdParamsE)
        /*0ed8*/ 	.word	0x00000040


	//----- nvinfo : EIATTR_FRAME_SIZE
	.align		4
.L_633:
        /*0edc*/ 	.byte	0x04, 0x11
        /*0ede*/ 	.short	(.L_635 - .L_634)
	.align		4
.L_634:
        /*0ee0*/ 	.word	index@(_ZN10layer_norm13ln_bwd_kernelINS_13Kernel_traitsIf13__nv_bfloat16S2_S2_fjLj256ELj1ELj4ELj1ELj16ENS_18Kernel_traits_baseILj256EfS2_S2_S2_fjLj128EEEEELb0ELb0ELb0ELb1EEEvNS_9BwdParamsE)
        /*0ee4*/ 	.word	0x00000000


	//----- nvinfo : EIATTR_REGCOUNT
	.align		4
.L_635:
        /*0ee8*/ 	.byte	0x04, 0x2f
        /*0eea*/ 	.short	(.L_637 - .L_636)
	.align		4
.L_636:
        /*0eec*/ 	.word	index@(_ZN10layer_norm13ln_bwd_kernelINS_13Kernel_traitsIf13__nv_bfloat16S2_S2_fjLj256ELj1ELj4ELj1ELj16ENS_18Kernel_traits_baseILj256EfS2_S2_S2_fjLj128EEEEELb0ELb0ELb0ELb0EEEvNS_9BwdParamsE)
        /*0ef0*/ 	.word	0x00000048


	//----- nvinfo : EIATTR_FRAME_SIZE
	.align		4
.L_637:
        /*0ef4*/ 	.byte	0x04, 0x11
        /*0ef6*/ 	.short	(.L_639 - .L_638)
	.align		4
.L_638:
        /*0ef8*/ 	.word	index@(_ZN10layer_norm13ln_bwd_kernelINS_13Kernel_traitsIf13__nv_bfloat16S2_S2_fjLj256ELj1ELj4ELj1ELj16ENS_18Kernel_traits_baseILj256EfS2_S2_S2_fjLj128EEEEELb0ELb0ELb0ELb0EEEvNS_9BwdParamsE)
        /*0efc*/ 	.word	0x00000000


	//----- nvinfo : EIATTR_REGCOUNT
	.align		4
.L_639:
        /*0f00*/ 	.byte	0x04, 0x2f
        /*0f02*/ 	.short	(.L_641 - .L_640)
	.align		4
.L_640:
        /*0f04*/ 	.word	index@(_ZN10layer_norm13ln_bwd_kernelINS_13Kernel_traitsI6__halfS2_S2_S2_fjLj256ELj1ELj4ELj1ELj16ENS_18Kernel_traits_baseILj256ES2_S2_S2_S2_fjLj128EEEEELb1ELb1ELb1ELb1EEEvNS_9BwdParamsE)
        /*0f08*/ 	.word	0x00000060


	//----- nvinfo : EIATTR_FRAME_SIZE
	.align		4
.L_641:
        /*0f0c*/ 	.byte	0x04, 0x11
        /*0f0e*/ 	.short	(.L_643 - .L_642)
	.align		4
.L_642:
        /*0f10*/ 	.word	index@(_ZN10layer_norm13ln_bwd_kernelINS_13Kernel_traitsI6__halfS2_S2_S2_fjLj256ELj1ELj4ELj1ELj16ENS_18Kernel_traits_baseILj256ES2_S2_S2_S2_fjLj128EEEEELb1ELb1ELb1ELb1EEEvNS_9BwdParamsE)
        /*0f14*/ 	.word	0x00000000


	//----- nvinfo : EIATTR_REGCOUNT
	.align		4
.L_643:
        /*0f18*/ 	.byte	0x04, 0x2f
        /*0f1a*/ 	.short	(.L_645 - .L_644)
	.align		4
.L_644:
        /*0f1c*/ 	.word	index@(_ZN10layer_norm22ln_bwd_finalize_kernelINS_22Kernel_traits_finalizeILj256E6__halfS2_S2_S2_fjLb1ELj1024ELj4ENS_18Kernel_traits_baseILj256ES2_S2_S2_S2_fjLj1024EEEEELb1ELb1EEEvNS_9BwdParamsE)
        /*0f20*/ 	.word	0x00000020


	//----- nvinfo : EIATTR_FRAME_SIZE
	.align		4
.L_645:
        /*0f24*/ 	.byte	0x04, 0x11
        /*0f26*/ 	.short	(.L_647 - .L_646)
	.align		4
.L_646:
        /*0f28*/ 	.word	index@(_ZN10layer_norm22ln_bwd_finalize_kernelINS_22Kernel_traits_finalizeILj256E6__halfS2_S2_S2_fjLb1ELj1024ELj4ENS_18Kernel_traits_baseILj256ES2_S2_S2_S2_fjLj1024EEEEELb1ELb1EEEvNS_9BwdParamsE)
        /*0f2c*/ 	.word	0x00000000


	//----- nvinfo : EIATTR_REGCOUNT
	.align		4
.L_647:
        /*0f30*/ 	.byte	0x04, 0x2f
        /*0f32*/ 	.short	(.L_649 - .L_648)
	.align		4
.L_648:
        /*0f34*/ 	.word	index@(_ZN10layer_norm13ln_bwd_kernelINS_13Kernel_traitsI6__halfS2_S2_S2_fjLj256ELj1ELj4ELj1ELj16ENS_18Kernel_traits_baseILj256ES2_S2_S2_S2_fjLj128EEEEELb1ELb1ELb1ELb0EEEvNS_9BwdParamsE)
        /*0f38*/ 	.word	0x00000068


	//----- nvinfo : EIATTR_FRAME_SIZE
	.align		4
.L_649:
        /*0f3c*/ 	.byte	0x04, 0x11
        /*0f3e*/ 	.short	(.L_651 - .L_650)
	.align		4
.L_650:
        /*0f40*/ 	.word	index@(_ZN10layer_norm13ln_bwd_kernelINS_13Kernel_traitsI6__halfS2_S2_S2_fjLj256ELj1ELj4ELj1ELj16ENS_18Kernel_traits_baseILj256ES2_S2_S2_S2_fjLj128EEEEELb1ELb1ELb1ELb0EEEvNS_9BwdParamsE)
        /*0f44*/ 	.word	0x00000000


	//----- nvinfo : EIATTR_REGCOUNT
	.align		4
.L_651:
        /*0f48*/ 	.byte	0x04, 0x2f
        /*0f4a*/ 	.short	(.L_653 - .L_652)
	.align		4
.L_652:
        /*0f4c*/ 	.word	index@(_ZN10layer_norm22ln_bwd_finalize_kernelINS_22Kernel_traits_finalizeILj256E6__halfS2_S2_S2_fjLb1ELj1024ELj4ENS_18Kernel_traits_baseILj256ES2_S2_S2_S2_fjLj1024EEEEELb1ELb0EEEvNS_9BwdParamsE)
        /*0f50*/ 	.word	0x00000020


	//----- nvinfo : EIATTR_FRAME_SIZE
	.align		4
.L_653:
        /*0f54*/ 	.byte	0x04, 0x11
        /*0f56*/ 	.short	(.L_655 - .L_654)
	.align		4
.L_654:
        /*0f58*/ 	.word	index@(_ZN10layer_norm22ln_bwd_finalize_kernelINS_22Kernel_traits_finalizeILj256E6__halfS2_S2_S2_fjLb1ELj1024ELj4ENS_18Kernel_traits_baseILj256ES2_S2_S2_S2_fjLj1024EEEEELb1ELb0EEEvNS_9BwdParamsE)
        /*0f5c*/ 	.word	0x00000000


	//----- nvinfo : EIATTR_REGCOUNT
	.align		4
.L_655:
        /*0f60*/ 	.byte	0x04, 0x2f
        /*0f62*/ 	.short	(.L_657 - .L_656)
	.align		4
.L_656:
        /*0f64*/ 	.word	index@(_ZN10layer_norm13ln_bwd_kernelINS_13Kernel_traitsI6__halfS2_S2_S2_fjLj256ELj1ELj4ELj1ELj16ENS_18Kernel_traits_baseILj256ES2_S2_S2_S2_fjLj128EEEEELb1ELb1ELb0ELb1EEEvNS_9BwdParamsE)
        /*0f68*/ 	.word	0x00000050


	//----- nvinfo : EIATTR_FRAME_SIZE
	.align		4
.L_657:
        /*0f6c*/ 	.byte	0x04, 0x11
        /*0f6e*/ 	.short	(.L_659 - .L_658)
	.align		4
.L_658:
        /*0f70*/ 	.word	index@(_ZN10layer_norm13ln_bwd_kernelINS_13Kernel_traitsI6__halfS2_S2_S2_fjLj256ELj1ELj4ELj1ELj16ENS_18Kernel_traits_baseILj256ES2_S2_S2_S2_fjLj128EEEEELb1ELb1ELb0ELb1EEEvNS_9BwdParamsE)
        /*0f74*/ 	.word	0x00000000


	//----- nvinfo : EIATTR_REGCOUNT
	.align		4
.L_659:
        /*0f78*/ 	.byte	0x04, 0x2f
        /*0f7a*/ 	.short	(.L_661 - .L_660)
	.align		4
.L_660:
        /*0f7c*/ 	.word	index@(_ZN10layer_norm13ln_bwd_kernelINS_13Kernel_traitsI6__halfS2_S2_S2_fjLj256ELj1ELj4ELj1ELj16ENS_18Kernel_traits_baseILj256ES2_S2_S2_S2_fjLj128EEEEELb1ELb1ELb0ELb0EEEvNS_9BwdParamsE)
        /*0f80*/ 	.word	0x00000060


	//----- nvinfo : EIATTR_FRAME_SIZE
	.align		4
.L_661:
        /*0f84*/ 	.byte	0x04, 0x11
        /*0f86*/ 	.short	(.L_663 - .L_662)
	.align		4
.L_662:
        /*0f88*/ 	.word	index@(_ZN10layer_norm13ln_bwd_kernelINS_13Kernel_traitsI6__halfS2_S2_S2_fjLj256ELj1ELj4ELj1ELj16ENS_18Kernel_traits_baseILj256ES2_S2_S2_S2_fjLj128EEEEELb1ELb1ELb0ELb0EEEvNS_9BwdParamsE)
        /*0f8c*/ 	.word	0x00000000


	//----- nvinfo : EIATTR_REGCOUNT
	.align		4
.L_663:
        /*0f90*/ 	.byte	0x04, 0x2f
        /*0f92*/ 	.short	(.L_665 - .L_664)
	.align		4
.L_664:
        /*0f94*/ 	.word	index@(_ZN10layer_norm13ln_bwd_kernelINS_13Kernel_traitsI6__halfS2_S2_S2_fjLj256ELj1ELj4ELj1ELj16ENS_18Kernel_traits_baseILj256ES2_S2_S2_S2_fjLj128EEEEELb1ELb0ELb1ELb1EEEvNS_9BwdParamsE)
        /*0f98*/ 	.word	0x00000048


	//----- nvinfo : EIATTR_FRAME_SIZE
	.align		4
.L_665:
        /*0f9c*/ 	.byte	0x04, 0x11
        /*0f9e*/ 	.short	(.L_667 - .L_666)
	.align		4
.L_666:
        /*0fa0*/ 	.word	index@(_ZN10layer_norm13ln_bwd_kernelINS_13Kernel_traitsI6__halfS2_S2_S2_fjLj256ELj1ELj4ELj1ELj16ENS_18Kernel_traits_baseILj256ES2_S2_S2_S2_fjLj128EEEEELb1ELb0ELb1ELb1EEEvNS_9BwdParamsE)
        /*0fa4*/ 	.word	0x00000000


	//----- nvinfo : EIATTR_REGCOUNT
	.align		4
.L_667:
        /*0fa8*/ 	.byte	0x04, 0x2f
        /*0faa*/ 	.short	(.L_669 - .L_668)
	.align		4
.L_668:
        /*0fac*/ 	.word	index@(_ZN10layer_norm22ln_bwd_finalize_kernelINS_22Kernel_traits_finalizeILj256E6__halfS2_S2_S2_fjLb0ELj1024ELj4ENS_18Kernel_traits_baseILj256ES2_S2_S2_S2_fjLj1024EEEEELb0ELb1EEEvNS_9BwdParamsE)
        /*0fb0*/ 	.word	0x00000020


	//----- nvinfo : EIATTR_FRAME_SIZE
	.align		4
.L_669:
        /*0fb4*/ 	.byte	0x04, 0x11
        /*0fb6*/ 	.short	(.L_671 - .L_670)
	.align		4
.L_670:
        /*0fb8*/ 	.word	index@(_ZN10layer_norm22ln_bwd_finalize_kernelINS_22Kernel_traits_finalizeILj256E6__halfS2_S2_S2_fjLb0ELj1024ELj4ENS_18Kernel_traits_baseILj256ES2_S2_S2_S2_fjLj1024EEEEELb0ELb1EEEvNS_9BwdParamsE)
        /*0fbc*/ 	.word	0x00000000


	//----- nvinfo : EIATTR_REGCOUNT
	.align		4
.L_671:
        /*0fc0*/ 	.byte	0x04, 0x2f
        /*0fc2*/ 	.short	(.L_673 - .L_672)
	.align		4
.L_672:
        /*0fc4*/ 	.word	index@(_ZN10layer_norm13ln_bwd_kernelINS_13Kernel_traitsI6__halfS2_S2_S2_fjLj256ELj1ELj4ELj1ELj16ENS_18Kernel_traits_baseILj256ES2_S2_S2_S2_fjLj128EEEEELb1ELb0ELb1ELb0EEEvNS_9BwdParamsE)
        /*0fc8*/ 	.word	0x00000050


	//----- nvinfo : EIATTR_FRAME_SIZE
	.align		4
.L_673:
        /*0fcc*/ 	.byte	0x04, 0x11
        /*0fce*/ 	.short	(.L_675 - .L_674)
	.align		4
.L_674:
        /*0fd0*/ 	.word	index@(_ZN10layer_norm13ln_bwd_kernelINS_13Kernel_traitsI6__halfS2_S2_S2_fjLj256ELj1ELj4ELj1ELj16ENS_18Kernel_traits_baseILj256ES2_S2_S2_S2_fjLj128EEEEELb1ELb0ELb1ELb0EEEvNS_9BwdParamsE)
        /*0fd4*/ 	.word	0x00000000


	//----- nvinfo : EIATTR_REGCOUNT
	.align		4
.L_675:
        /*0fd8*/ 	.byte	0x04, 0x2f
        /*0fda*/ 	.short	(.L_677 - .L_676)
	.align		4
.L_676:
        /*0fdc*/ 	.word	index@(_ZN10layer_norm22ln_bwd_finalize_kernelINS_22Kernel_traits_finalizeILj256E6__halfS2_S2_S2_fjLb0ELj1024ELj4ENS_18Kernel_traits_baseILj256ES2_S2_S2_S2_fjLj1024EEEEELb0ELb0EEEvNS_9BwdParamsE)
        /*0fe0*/ 	.word	0x00000020


	//----- nvinfo : EIATTR_FRAME_SIZE
	.align		4
.L_677:
        /*0fe4*/ 	.byte	0x04, 0x11
        /*0fe6*/ 	.short	(.L_679 - .L_678)
	.align		4
.L_678:
        /*0fe8*/ 	.word	index@(_ZN10layer_norm22ln_bwd_finalize_kernelINS_22Kernel_traits_finalizeILj256E6__halfS2_S2_S2_fjLb0ELj1024ELj4ENS_18Kernel_traits_baseILj256ES2_S2_S2_S2_fjLj1024EEEEELb0ELb0EEEvNS_9BwdParamsE)
        /*0fec*/ 	.word	0x00000000


	//----- nvinfo : EIATTR_REGCOUNT
	.align		4
.L_679:
        /*0ff0*/ 	.byte	0x04, 0x2f
        /*0ff2*/ 	.short	(.L_681 - .L_680)
	.align		4
.L_680:
        /*0ff4*/ 	.word	index@(_ZN10layer_norm13ln_bwd_kernelINS_13Kernel_traitsI6__halfS2_S2_S2_fjLj256ELj1ELj4ELj1ELj16ENS_18Kernel_traits_baseILj256ES2_S2_S2_S2_fjLj128EEEEELb1ELb0ELb0ELb1EEEvNS_9BwdParamsE)
        /*0ff8*/ 	.word	0x00000048


	//----- nvinfo : EIATTR_FRAME_SIZE
	.align		4
.L_681:
        /*0ffc*/ 	.byte	0x04, 0x11
        /*0ffe*/ 	.short	(.L_683 - .L_682)
	.align		4
.L_682:
        /*1000*/ 	.word	index@(_ZN10layer_norm13ln_bwd_kernelINS_13Kernel_traitsI6__halfS2_S2_S2_fjLj256ELj1ELj4ELj1ELj16ENS_18Kernel_traits_baseILj256ES2_S2_S2_S2_fjLj128EEEEELb1ELb0ELb0ELb1EEEvNS_9BwdParamsE)
        /*1004*/ 	.word	0x00000000


	//----- nvinfo : EIATTR_REGCOUNT
	.align		4
.L_683:
        /*1008*/ 	.byte	0x04, 0x2f
        /*100a*/ 	.short	(.L_685 - .L_684)
	.align		4
.L_684:
        /*100c*/ 	.word	index@(_ZN10layer_norm13ln_bwd_kernelINS_13Kernel_traitsI6__halfS2_S2_S2_fjLj256ELj1ELj4ELj1ELj16ENS_18Kernel_traits_baseILj256ES2_S2_S2_S2_fjLj128EEEEELb1ELb0ELb0ELb0EEEvNS_9BwdParamsE)
        /*1010*/ 	.word	0x00000050


	//----- nvinfo : EIATTR_FRAME_SIZE
	.align		4
.L_685:
        /*1014*/ 	.byte	0x04, 0x11
        /*1016*/ 	.short	(.L_687 - .L_686)
	.align		4
.L_686:
        /*1018*/ 	.word	index@(_ZN10layer_norm13ln_bwd_kernelINS_13Kernel_traitsI6__halfS2_S2_S2_fjLj256ELj1ELj4ELj1ELj16ENS_18Kernel_traits_baseILj256ES2_S2_S2_S2_fjLj128EEEEELb1ELb0ELb0ELb0EEEvNS_9BwdParamsE)
        /*101c*/ 	.word	0x00000000


	//----- nvinfo : EIATTR_REGCOUNT
	.align		4
.L_687:
        /*1020*/ 	.byte	0x04, 0x2f
        /*1022*/ 	.short	(.L_689 - .L_688)
	.align		4
.L_688:
        /*1024*/ 	.word	index@(_ZN10layer_norm13ln_bwd_kernelINS_13Kernel_traitsI6__halfS2_S2_S2_fjLj256ELj1ELj4ELj1ELj16ENS_18Kernel_traits_baseILj256ES2_S2_S2_S2_fjLj128EEEEELb0ELb1ELb1ELb1EEEvNS_9BwdParamsE)
        /*1028*/ 	.word	0x0000005f


	//----- nvinfo : EIATTR_FRAME_SIZE
	.align		4
.L_689:
        /*102c*/ 	.byte	0x04, 0x11
        /*102e*/ 	.short	(.L_691 - .L_690)
	.align		4
.L_690:
        /*1030*/ 	.word	index@(_ZN10layer_norm13ln_bwd_kernelINS_13Kernel_traitsI6__halfS2_S2_S2_fjLj256ELj1ELj4ELj1ELj16ENS_18Kernel_traits_baseILj256ES2_S2_S2_S2_fjLj128EEEEELb0ELb1ELb1ELb1EEEvNS_9BwdParamsE)
        /*1034*/ 	.word	0x00000000


	//----- nvinfo : EIATTR_REGCOUNT
	.align		4
.L_691:
        /*1038*/ 	.byte	0x04, 0x2f
        /*103a*/ 	.short	(.L_693 - .L_692)
	.align		4
.L_692:
        /*103c*/ 	.word	index@(_ZN10layer_norm13ln_bwd_kernelINS_13Kernel_traitsI6__halfS2_S2_S2_fjLj256ELj1ELj4ELj1ELj16ENS_18Kernel_traits_baseILj256ES2_S2_S2_S2_fjLj128EEEEELb0ELb1ELb1ELb0EEEvNS_9BwdParamsE)
        /*1040*/ 	.word	0x0000005f


	//----- nvinfo : EIATTR_FRAME_SIZE
	.align		4
.L_693:
        /*1044*/ 	.byte	0x04, 0x11
        /*1046*/ 	.short	(.L_695 - .L_694)
	.align		4
.L_694:
        /*1048*/ 	.word	index@(_ZN10layer_norm13ln_bwd_kernelINS_13Kernel_traitsI6__halfS2_S2_S2_fjLj256ELj1ELj4ELj1ELj16ENS_18Kernel_traits_baseILj256ES2_S2_S2_S2_fjLj128EEEEELb0ELb1ELb1ELb0EEEvNS_9BwdParamsE)
        /*104c*/ 	.word	0x00000000


	//----- nvinfo : EIATTR_REGCOUNT
	.align		4
.L_695:
        /*1050*/ 	.byte	0x04, 0x2f
        /*1052*/ 	.short	(.L_697 - .L_696)
	.align		4
.L_696:
        /*1054*/ 	.word	index@(_ZN10layer_norm13ln_bwd_kernelINS_13Kernel_traitsI6__halfS2_S2_S2_fjLj256ELj1ELj4ELj1ELj16ENS_18Kernel_traits_baseILj256ES2_S2_S2_S2_fjLj128EEEEELb0ELb1ELb0ELb1EEEvNS_9BwdParamsE)
        /*1058*/ 	.word	0x00000050


	//----- nvinfo : EIATTR_FRAME_SIZE
	.align		4
.L_697:
        /*105c*/ 	.byte	0x04, 0x11
        /*105e*/ 	.short	(.L_699 - .L_698)
	.align		4
.L_698:
        /*1060*/ 	.word	index@(_ZN10layer_norm13ln_bwd_kernelINS_13Kernel_traitsI6__halfS2_S2_S2_fjLj256ELj1ELj4ELj1ELj16ENS_18Kernel_traits_baseILj256ES2_S2_S2_S2_fjLj128EEEEELb0ELb1ELb0ELb1EEEvNS_9BwdParamsE)
        /*1064*/ 	.word	0x00000000


	//----- nvinfo : EIATTR_REGCOUNT
	.align		4
.L_699:
        /*1068*/ 	.byte	0x04, 0x2f
        /*106a*/ 	.short	(.L_701 - .L_700)
	.align		4
.L_700:
        /*106c*/ 	.word	index@(_ZN10layer_norm13ln_bwd_kernelINS_13Kernel_traitsI6__halfS2_S2_S2_fjLj256ELj1ELj4ELj1ELj16ENS_18Kernel_traits_baseILj256ES2_S2_S2_S2_fjLj128EEEEELb0ELb1ELb0ELb0EEEvNS_9BwdParamsE)
        /*1070*/ 	.word	0x00000060


	//----- nvinfo : EIATTR_FRAME_SIZE
	.align		4
.L_701:
        /*1074*/ 	.byte	0x04, 0x11
        /*1076*/ 	.short	(.L_703 - .L_702)
	.align		4
.L_702:
        /*1078*/ 	.word	index@(_ZN10layer_norm13ln_bwd_kernelINS_13Kernel_traitsI6__halfS2_S2_S2_fjLj256ELj1ELj4ELj1ELj16ENS_18Kernel_traits_baseILj256ES2_S2_S2_S2_fjLj128EEEEELb0ELb1ELb0ELb0EEEvNS_9BwdParamsE)
        /*107c*/ 	.word	0x00000000


	//----- nvinfo : EIATTR_REGCOUNT
	.align		4
.L_703:
        /*1080*/ 	.byte	0x04, 0x2f
        /*1082*/ 	.short	(.L_705 - .L_704)
	.align		4
.L_704:
        /*1084*/ 	.word	index@(_ZN10layer_norm13ln_bwd_kernelINS_13Kernel_traitsI6__halfS2_S2_S2_fjLj256ELj1ELj4ELj1ELj16ENS_18Kernel_traits_baseILj256ES2_S2_S2_S2_fjLj128EEEEELb0ELb0ELb1ELb1EEEvNS_9BwdParamsE)
        /*1088*/ 	.word	0x00000048


	//----- nvinfo : EIATTR_FRAME_SIZE
	.align		4
.L_705:
        /*108c*/ 	.byte	0x04, 0x11
        /*108e*/ 	.short	(.L_707 - .L_706)
	.align		4
.L_706:
        /*1090*/ 	.word	index@(_ZN10layer_norm13ln_bwd_kernelINS_13Kernel_traitsI6__halfS2_S2_S2_fjLj256ELj1ELj4ELj1ELj16ENS_18Kernel_traits_baseILj256ES2_S2_S2_S2_fjLj128EEEEELb0ELb0ELb1ELb1EEEvNS_9BwdParamsE)
        /*1094*/ 	.word	0x00000000


	//----- nvinfo : EIATTR_REGCOUNT
	.align		4
.L_707:
        /*1098*/ 	.byte	0x04, 0x2f
        /*109a*/ 	.short	(.L_709 - .L_708)
	.align		4
.L_708:
        /*109c*/ 	.word	index@(_ZN10layer_norm13ln_bwd_kernelINS_13Kernel_traitsI6__halfS2_S2_S2_fjLj256ELj1ELj4ELj1ELj16ENS_18Kernel_traits_baseILj256ES2_S2_S2_S2_fjLj128EEEEELb0ELb0ELb1ELb0EEEvNS_9BwdParamsE)
        /*10a0*/ 	.word	0x00000048


	//----- nvinfo : EIATTR_FRAME_SIZE
	.align		4
.L_709:
        /*10a4*/ 	.byte	0x04, 0x11
        /*10a6*/ 	.short	(.L_711 - .L_710)
	.align		4
.L_710:
        /*10a8*/ 	.word	index@(_ZN10layer_norm13ln_bwd_kernelINS_13Kernel_traitsI6__halfS2_S2_S2_fjLj256ELj1ELj4ELj1ELj16ENS_18Kernel_traits_baseILj256ES2_S2_S2_S2_fjLj128EEEEELb0ELb0ELb1ELb0EEEvNS_9BwdParamsE)
        /*10ac*/ 	.word	0x00000000


	//----- nvinfo : EIATTR_REGCOUNT
	.align		4
.L_711:
        /*10b0*/ 	.byte	0x04, 0x2f
        /*10b2*/ 	.short	(.L_713 - .L_712)
	.align		4
.L_712:
        /*10b4*/ 	.word	index@(_ZN10layer_norm13ln_bwd_kernelINS_13Kernel_traitsI6__halfS2_S2_S2_fjLj256ELj1ELj4ELj1ELj16ENS_18Kernel_traits_baseILj256ES2_S2_S2_S2_fjLj128EEEEELb0ELb0ELb0ELb1EEEvNS_9BwdParamsE)
        /*10b8*/ 	.word	0x00000040


	//----- nvinfo : EIATTR_FRAME_SIZE
	.align		4
.L_713:
        /*10bc*/ 	.byte	0x04, 0x11
        /*10be*/ 	.short	(.L_715 - .L_714)
	.align		4
.L_714:
        /*10c0*/ 	.word	index@(_ZN10layer_norm13ln_bwd_kernelINS_13Kernel_traitsI6__halfS2_S2_S2_fjLj256ELj1ELj4ELj1ELj16ENS_18Kernel_traits_baseILj256ES2_S2_S2_S2_fjLj128EEEEELb0ELb0ELb0ELb1EEEvNS_9BwdParamsE)
        /*10c4*/ 	.word	0x00000000


	//----- nvinfo : EIATTR_REGCOUNT
	.align		4
.L_715:
        /*10c8*/ 	.byte	0x04, 0x2f
        /*10ca*/ 	.short	(.L_717 - .L_716)
	.align		4
.L_716:
        /*10cc*/ 	.word	index@(_ZN10layer_norm13ln_bwd_kernelINS_13Kernel_traitsI6__halfS2_S2_S2_fjLj256ELj1ELj4ELj1ELj16ENS_18Kernel_traits_baseILj256ES2_S2_S2_S2_fjLj128EEEEELb0ELb0ELb0ELb0EEEvNS_9BwdParamsE)
        /*10d0*/ 	.word	0x00000048


	//----- nvinfo : EIATTR_FRAME_SIZE
	.align		4
.L_717:
        /*10d4*/ 	.byte	0x04, 0x11
        /*10d6*/ 	.short	(.L_719 - .L_718)
	.align		4
.L_718:
        /*10d8*/ 	.word	index@(_ZN10layer_norm13ln_bwd_kernelINS_13Kernel_traitsI6__halfS2_S2_S2_fjLj256ELj1ELj4ELj1ELj16ENS_18Kernel_traits_baseILj256ES2_S2_S2_S2_fjLj128EEEEELb0ELb0ELb0ELb0EEEvNS_9BwdParamsE)
        /*10dc*/ 	.word	0x00000000


	//----- nvinfo : EIATTR_REGCOUNT
	.align		4
.L_719:
        /*10e0*/ 	.byte	0x04, 0x2f
        /*10e2*/ 	.short	(.L_721 - .L_720)
	.align		4
.L_720:
        /*10e4*/ 	.word	index@(_ZN10layer_norm13ln_bwd_kernelINS_13Kernel_traitsI13__nv_bfloat16S2_S2_S2_fjLj256ELj1ELj4ELj1ELj16ENS_18Kernel_traits_baseILj256ES2_S2_S2_S2_fjLj128EEEEELb1ELb1ELb1ELb1EEEvNS_9BwdParamsE)
        /*10e8*/ 	.word	0x00000060


	//----- nvinfo : EIATTR_FRAME_SIZE
	.align		4
.L_721:
        /*10ec*/ 	.byte	0x04, 0x11
        /*10ee*/ 	.short	(.L_723 - .L_722)
	.align		4
.L_722:
        /*10f0*/ 	.word	index@(_ZN10layer_norm13ln_bwd_kernelINS_13Kernel_traitsI13__nv_bfloat16S2_S2_S2_fjLj256ELj1ELj4ELj1ELj16ENS_18Kernel_traits_baseILj256ES2_S2_S2_S2_fjLj128EEEEELb1ELb1ELb1ELb1EEEvNS_9BwdParamsE)
        /*10f4*/ 	.word	0x00000000


	//----- nvinfo : EIATTR_REGCOUNT
	.align		4
.L_723:
        /*10f8*/ 	.byte	0x04, 0x2f
        /*10fa*/ 	.short	(.L_725 - .L_724)
	.align		4
.L_724:
        /*10fc*/ 	.word	index@(_ZN10layer_norm22ln_bwd_finalize_kernelINS_22Kernel_traits_finalizeILj256E13__nv_bfloat16S2_S2_S2_fjLb1ELj1024ELj4ENS_18Kernel_traits_baseILj256ES2_S2_S2_S2_fjLj1024EEEEELb1ELb1EEEvNS_9BwdParamsE)
        /*1100*/ 	.word	0x00000020


	//----- nvinfo : EIATTR_FRAME_SIZE
	.align		4
.L_725:
        /*1104*/ 	.byte	0x04, 0x11
        /*1106*/ 	.short	(.L_727 - .L_726)
	.align		4
.L_726:
        /*1108*/ 	.word	index@(_ZN10layer_norm22ln_bwd_finalize_kernelINS_22Kernel_traits_finalizeILj256E13__nv_bfloat16S2_S2_S2_fjLb1ELj1024ELj4ENS_18Kernel_traits_baseILj256ES2_S2_S2_S2_fjLj1024EEEEELb1ELb1EEEvNS_9BwdParamsE)
        /*110c*/ 	.word	0x00000000


	//----- nvinfo : EIATTR_REGCOUNT
	.align		4
.L_727:
        /*1110*/ 	.byte	0x04, 0x2f
        /*1112*/ 	.short	(.L_729 - .L_728)
	.align		4
.L_728:
        /*1114*/ 	.word	index@(_ZN10layer_norm13ln_bwd_kernelINS_13Kernel_traitsI13__nv_bfloat16S2_S2_S2_fjLj256ELj1ELj4ELj1ELj16ENS_18Kernel_traits_baseILj256ES2_S2_S2_S2_fjLj128EEEEELb1ELb1ELb1ELb0EEEvNS_9BwdParamsE)
        /*1118*/ 	.word	0x00000068


	//----- nvinfo : EIATTR_FRAME_SIZE
	.align		4
.L_729:
        /*111c*/ 	.byte	0x04, 0x11
        /*111e*/ 	.short	(.L_731 - .L_730)
	.align		4
.L_730:
        /*1120*/ 	.word	index@(_ZN10layer_norm13ln_bwd_kernelINS_13Kernel_traitsI13__nv_bfloat16S2_S2_S2_fjLj256ELj1ELj4ELj1ELj16ENS_18Kernel_traits_baseILj256ES2_S2_S2_S2_fjLj128EEEEELb1ELb1ELb1ELb0EEEvNS_9BwdParamsE)
        /*1124*/ 	.word	0x00000000


	//----- nvinfo : EIATTR_REGCOUNT
	.align		4
.L_731:
        /*1128*/ 	.byte	0x04, 0x2f
        /*112a*/ 	.short	(.L_733 - .L_732)
	.align		4
.L_732:
        /*112c*/ 	.word	index@(_ZN10layer_norm22ln_bwd_finalize_kernelINS_22Kernel_traits_finalizeILj256E13__nv_bfloat16S2_S2_S2_fjLb1ELj1024ELj4ENS_18Kernel_traits_baseILj256ES2_S2_S2_S2_fjLj1024EEEEELb1ELb0EEEvNS_9BwdParamsE)
        /*1130*/ 	.word	0x00000020


	//----- nvinfo : EIATTR_FRAME_SIZE
	.align		4
.L_733:
        /*1134*/ 	.byte	0x04, 0x11
        /*1136*/ 	.short	(.L_735 - .L_734)
	.align		4
.L_734:
        /*1138*/ 	.word	index@(_ZN10layer_norm22ln_bwd_finalize_kernelINS_22Kernel_traits_finalizeILj256E13__nv_bfloat16S2_S2_S2_fjLb1ELj1024ELj4ENS_18Kernel_traits_baseILj256ES2_S2_S2_S2_fjLj1024EEEEELb1ELb0EEEvNS_9BwdParamsE)
        /*113c*/ 	.word	0x00000000


	//----- nvinfo : EIATTR_REGCOUNT
	.align		4
.L_735:
        /*1140*/ 	.byte	0x04, 0x2f
        /*1142*/ 	.short	(.L_737 - .L_736)
	.align		4
.L_736:
        /*1144*/ 	.word	index@(_ZN10layer_norm13ln_bwd_kernelINS_13Kernel_traitsI13__nv_bfloat16S2_S2_S2_fjLj256ELj1ELj4ELj1ELj16ENS_18Kernel_traits_baseILj256ES2_S2_S2_S2_fjLj128EEEEELb1ELb1ELb0ELb1EEEvNS_9BwdParamsE)
        /*1148*/ 	.word	0x00000050


	//----- nvinfo : EIATTR_FRAME_SIZE
	.align		4
.L_737:
        /*114c*/ 	.byte	0x04, 0x11
        /*114e*/ 	.short	(.L_739 - .L_738)
	.align		4
.L_738:
        /*1150*/ 	.word	index@(_ZN10layer_norm13ln_bwd_kernelINS_13Kernel_traitsI13__nv_bfloat16S2_S2_S2_fjLj256ELj1ELj4ELj1ELj16ENS_18Kernel_traits_baseILj256ES2_S2_S2_S2_fjLj128EEEEELb1ELb1ELb0ELb1EEEvNS_9BwdParamsE)
        /*1154*/ 	.word	0x00000000


	//----- nvinfo : EIATTR_REGCOUNT
	.align		4
.L_739:
        /*1158*/ 	.byte	0x04, 0x2f
        /*115a*/ 	.short	(.L_741 - .L_740)
	.align		4
.L_740:
        /*115c*/ 	.word	index@(_ZN10layer_norm13ln_bwd_kernelINS_13Kernel_traitsI13__nv_bfloat16S2_S2_S2_fjLj256ELj1ELj4ELj1ELj16ENS_18Kernel_traits_baseILj256ES2_S2_S2_S2_fjLj128EEEEELb1ELb1ELb0ELb0EEEvNS_9BwdParamsE)
        /*1160*/ 	.word	0x00000060


	//----- nvinfo : EIATTR_FRAME_SIZE
	.align		4
.L_741:
        /*1164*/ 	.byte	0x04, 0x11
        /*1166*/ 	.short	(.L_743 - .L_742)
	.align		4
.L_742:
        /*1168*/ 	.word	index@(_ZN10layer_norm13ln_bwd_kernelINS_13Kernel_traitsI13__nv_bfloat16S2_S2_S2_fjLj256ELj1ELj4ELj1ELj16ENS_18Kernel_traits_baseILj256ES2_S2_S2_S2_fjLj128EEEEELb1ELb1ELb0ELb0EEEvNS_9BwdParamsE)
        /*116c*/ 	.word	0x00000000


	//----- nvinfo : EIATTR_REGCOUNT
	.align		4
.L_743:
        /*1170*/ 	.byte	0x04, 0x2f
        /*1172*/ 	.short	(.L_745 - .L_744)
	.align		4
.L_744:
        /*1174*/ 	.word	index@(_ZN10layer_norm13ln_bwd_kernelINS_13Kernel_traitsI13__nv_bfloat16S2_S2_S2_fjLj256ELj1ELj4ELj1ELj16ENS_18Kernel_traits_baseILj256ES2_S2_S2_S2_fjLj128EEEEELb1ELb0ELb1ELb1EEEvNS_9BwdParamsE)
        /*1178*/ 	.word	0x00000048


	//----- nvinfo : EIATTR_FRAME_SIZE
	.align		4
.L_745:
        /*117c*/ 	.byte	0x04, 0x11
        /*117e*/ 	.short	(.L_747 - .L_746)
	.align		4
.L_746:
        /*1180*/ 	.word	index@(_ZN10layer_norm13ln_bwd_kernelINS_13Kernel_traitsI13__nv_bfloat16S2_S2_S2_fjLj256ELj1ELj4ELj1ELj16ENS_18Kernel_traits_baseILj256ES2_S2_S2_S2_fjLj128EEEEELb1ELb0ELb1ELb1EEEvNS_9BwdParamsE)
        /*1184*/ 	.word	0x00000000


	//----- nvinfo : EIATTR_REGCOUNT
	.align		4
.L_747:
        /*1188*/ 	.byte	0x04, 0x2f
        /*118a*/ 	.short	(.L_749 - .L_748)
	.align		4
.L_748:
        /*118c*/ 	.word	index@(_ZN10layer_norm22ln_bwd_finalize_kernelINS_22Kernel_traits_finalizeILj256E13__nv_bfloat16S2_S2_S2_fjLb0ELj1024ELj4ENS_18Kernel_traits_baseILj256ES2_S2_S2_S2_fjLj1024EEEEELb0ELb1EEEvNS_9BwdParamsE)
        /*1190*/ 	.word	0x00000020


	//----- nvinfo : EIATTR_FRAME_SIZE
	.align		4
.L_749:
        /*1194*/ 	.byte	0x04, 0x11
        /*1196*/ 	.short	(.L_751 - .L_750)
	.align		4
.L_750:
        /*1198*/ 	.word	index@(_ZN10layer_norm22ln_bwd_finalize_kernelINS_22Kernel_traits_finalizeILj256E13__nv_bfloat16S2_S2_S2_fjLb0ELj1024ELj4ENS_18Kernel_traits_baseILj256ES2_S2_S2_S2_fjLj1024EEEEELb0ELb1EEEvNS_9BwdParamsE)
        /*119c*/ 	.word	0x00000000


	//----- nvinfo : EIATTR_REGCOUNT
	.align		4
.L_751:
        /*11a0*/ 	.byte	0x04, 0x2f
        /*11a2*/ 	.short	(.L_753 - .L_752)
	.align		4
.L_752:
        /*11a4*/ 	.word	index@(_ZN10layer_norm13ln_bwd_kernelINS_13Kernel_traitsI13__nv_bfloat16S2_S2_S2_fjLj256ELj1ELj4ELj1ELj16ENS_18Kernel_traits_baseILj256ES2_S2_S2_S2_fjLj128EEEEELb1ELb0ELb1ELb0EEEvNS_9BwdParamsE)
        /*11a8*/ 	.word	0x00000050


	//----- nvinfo : EIATTR_FRAME_SIZE
	.align		4
.L_753:
        /*11ac*/ 	.byte	0x04, 0x11
        /*11ae*/ 	.short	(.L_755 - .L_754)
	.align		4
.L_754:
        /*11b0*/ 	.word	index@(_ZN10layer_norm13ln_bwd_kernelINS_13Kernel_traitsI13__nv_bfloat16S2_S2_S2_fjLj256ELj1ELj4ELj1ELj16ENS_18Kernel_traits_baseILj256ES2_S2_S2_S2_fjLj128EEEEELb1ELb0ELb1ELb0EEEvNS_9BwdParamsE)
        /*11b4*/ 	.word	0x00000000


	//----- nvinfo : EIATTR_REGCOUNT
	.align		4
.L_755:
        /*11b8*/ 	.byte	0x04, 0x2f
        /*11ba*/ 	.short	(.L_757 - .L_756)
	.align		4
.L_756:
        /*11bc*/ 	.word	index@(_ZN10layer_norm22ln_bwd_finalize_kernelINS_22Kernel_traits_finalizeILj256E13__nv_bfloat16S2_S2_S2_fjLb0ELj1024ELj4ENS_18Kernel_traits_baseILj256ES2_S2_S2_S2_fjLj1024EEEEELb0ELb0EEEvNS_9BwdParamsE)
        /*11c0*/ 	.word	0x00000020


	//----- nvinfo : EIATTR_FRAME_SIZE
	.align		4
.L_757:
        /*11c4*/ 	.byte	0x04, 0x11
        /*11c6*/ 	.short	(.L_759 - .L_758)
	.align		4
.L_758:
        /*11c8*/ 	.word	index@(_ZN10layer_norm22ln_bwd_finalize_kernelINS_22Kernel_traits_finalizeILj256E13__nv_bfloat16S2_S2_S2_fjLb0ELj1024ELj4ENS_18Kernel_traits_baseILj256ES2_S2_S2_S2_fjLj1024EEEEELb0ELb0EEEvNS_9BwdParamsE)
        /*11cc*/ 	.word	0x00000000


	//----- nvinfo : EIATTR_REGCOUNT
	.align		4
.L_759:
        /*11d0*/ 	.byte	0x04, 0x2f
        /*11d2*/ 	.short	(.L_761 - .L_760)
	.align		4
.L_760:
        /*11d4*/ 	.word	index@(_ZN10layer_norm13ln_bwd_kernelINS_13Kernel_traitsI13__nv_bfloat16S2_S2_S2_fjLj256ELj1ELj4ELj1ELj16ENS_18Kernel_traits_baseILj256ES2_S2_S2_S2_fjLj128EEEEELb1ELb0ELb0ELb1EEEvNS_9BwdParamsE)
        /*11d8*/ 	.word	0x00000048


	//----- nvinfo : EIATTR_FRAME_SIZE
	.align		4
.L_761:
        /*11dc*/ 	.byte	0x04, 0x11
        /*11de*/ 	.short	(.L_763 - .L_762)
	.align		4
.L_762:
        /*11e0*/ 	.word	index@(_ZN10layer_norm13ln_bwd_kernelINS_13Kernel_traitsI13__nv_bfloat16S2_S2_S2_fjLj256ELj1ELj4ELj1ELj16ENS_18Kernel_traits_baseILj256ES2_S2_S2_S2_fjLj128EEEEELb1ELb0ELb0ELb1EEEvNS_9BwdParamsE)
        /*11e4*/ 	.word	0x00000000


	//----- nvinfo : EIATTR_REGCOUNT
	.align		4
.L_763:
        /*11e8*/ 	.byte	0x04, 0x2f
        /*11ea*/ 	.short	(.L_765 - .L_764)
	.align		4
.L_764:
        /*11ec*/ 	.word	index@(_ZN10layer_norm13ln_bwd_kernelINS_13Kernel_traitsI13__nv_bfloat16S2_S2_S2_fjLj256ELj1ELj4ELj1ELj16ENS_18Kernel_traits_baseILj256ES2_S2_S2_S2_fjLj128EEEEELb1ELb0ELb0ELb0EEEvNS_9BwdParamsE)
        /*11f0*/ 	.word	0x00000050


	//----- nvinfo : EIATTR_FRAME_SIZE
	.align		4
.L_765:
        /*11f4*/ 	.byte	0x04, 0x11
        /*11f6*/ 	.short	(.L_767 - .L_766)
	.align		4
.L_766:
        /*11f8*/ 	.word	index@(_ZN10layer_norm13ln_bwd_kernelINS_13Kernel_traitsI13__nv_bfloat16S2_S2_S2_fjLj256ELj1ELj4ELj1ELj16ENS_18Kernel_traits_baseILj256ES2_S2_S2_S2_fjLj128EEEEELb1ELb0ELb0ELb0EEEvNS_9BwdParamsE)
        /*11fc*/ 	.word	0x00000000


	//----- nvinfo : EIATTR_REGCOUNT
	.align		4
.L_767:
        /*1200*/ 	.byte	0x04, 0x2f
        /*1202*/ 	.short	(.L_769 - .L_768)
	.align		4
.L_768:
        /*1204*/ 	.word	index@(_ZN10layer_norm13ln_bwd_kernelINS_13Kernel_traitsI13__nv_bfloat16S2_S2_S2_fjLj256ELj1ELj4ELj1ELj16ENS_18Kernel_traits_baseILj256ES2_S2_S2_S2_fjLj128EEEEELb0ELb1ELb1ELb1EEEvNS_9BwdParamsE)
        /*1208*/ 	.word	0x0000005f


	//----- nvinfo : EIATTR_FRAME_SIZE
	.align		4
.L_769:
        /*120c*/ 	.byte	0x04, 0x11
        /*120e*/ 	.short	(.L_771 - .L_770)
	.align		4
.L_770:
        /*1210*/ 	.word	index@(_ZN10layer_norm13ln_bwd_kernelINS_13Kernel_traitsI13__nv_bfloat16S2_S2_S2_fjLj256ELj1ELj4ELj1ELj16ENS_18Kernel_traits_baseILj256ES2_S2_S2_S2_fjLj128EEEEELb0ELb1ELb1ELb1EEEvNS_9BwdParamsE)
        /*1214*/ 	.word	0x00000000


	//----- nvinfo : EIATTR_REGCOUNT
	.align		4
.L_771:
        /*1218*/ 	.byte	0x04, 0x2f
        /*121a*/ 	.short	(.L_773 - .L_772)
	.align		4
.L_772:
        /*121c*/ 	.word	index@(_ZN10layer_norm13ln_bwd_kernelINS_13Kernel_traitsI13__nv_bfloat16S2_S2_S2_fjLj256ELj1ELj4ELj1ELj16ENS_18Kernel_traits_baseILj256ES2_S2_S2_S2_fjLj128EEEEELb0ELb1ELb1ELb0EEEvNS_9BwdParamsE)
        /*1220*/ 	.word	0x0000005f


	//----- nvinfo : EIATTR_FRAME_SIZE
	.align		4
.L_773:
        /*1224*/ 	.byte	0x04, 0x11
        /*1226*/ 	.short	(.L_775 - .L_774)
	.align		4
.L_774:
        /*1228*/ 	.word	index@(_ZN10layer_norm13ln_bwd_kernelINS_13Kernel_traitsI13__nv_bfloat16S2_S2_S2_fjLj256ELj1ELj4ELj1ELj16ENS_18Kernel_traits_baseILj256ES2_S2_S2_S2_fjLj128EEEEELb0ELb1ELb1ELb0EEEvNS_9BwdParamsE)
        /*122c*/ 	.word	0x00000000


	//----- nvinfo : EIATTR_REGCOUNT
	.align		4
.L_775:
        /*1230*/ 	.byte	0x04, 0x2f
        /*1232*/ 	.short	(.L_777 - .L_776)
	.align		4
.L_776:
        /*1234*/ 	.word	index@(_ZN10layer_norm13ln_bwd_kernelINS_13Kernel_traitsI13__nv_bfloat16S2_S2_S2_fjLj256ELj1ELj4ELj1ELj16ENS_18Kernel_traits_baseILj256ES2_S2_S2_S2_fjLj128EEEEELb0ELb1ELb0ELb1EEEvNS_9BwdParamsE)
        /*1238*/ 	.word	0x00000050


	//----- nvinfo : EIATTR_FRAME_SIZE
	.align		4
.L_777:
        /*123c*/ 	.byte	0x04, 0x11
        /*123e*/ 	.short	(.L_779 - .L_778)
	.align		4
.L_778:
        /*1240*/ 	.word	index@(_ZN10layer_norm13ln_bwd_kernelINS_13Kernel_traitsI13__nv_bfloat16S2_S2_S2_fjLj256ELj1ELj4ELj1ELj16ENS_18Kernel_traits_baseILj256ES2_S2_S2_S2_fjLj128EEEEELb0ELb1ELb0ELb1EEEvNS_9BwdParamsE)
        /*1244*/ 	.word	0x00000000


	//----- nvinfo : EIATTR_REGCOUNT
	.align		4
.L_779:
        /*1248*/ 	.byte	0x04, 0x2f
        /*124a*/ 	.short	(.L_781 - .L_780)
	.align		4
.L_780:
        /*124c*/ 	.word	index@(_ZN10layer_norm13ln_bwd_kernelINS_13Kernel_traitsI13__nv_bfloat16S2_S2_S2_fjLj256ELj1ELj4ELj1ELj16ENS_18Kernel_traits_baseILj256ES2_S2_S2_S2_fjLj128EEEEELb0ELb1ELb0ELb0EEEvNS_9BwdParamsE)
        /*1250*/ 	.word	0x00000060


	//----- nvinfo : EIATTR_FRAME_SIZE
	.align		4
.L_781:
        /*1254*/ 	.byte	0x04, 0x11
        /*1256*/ 	.short	(.L_783 - .L_782)
	.align		4
.L_782:
        /*1258*/ 	.word	index@(_ZN10layer_norm13ln_bwd_kernelINS_13Kernel_traitsI13__nv_bfloat16S2_S2_S2_fjLj256ELj1ELj4ELj1ELj16ENS_18Kernel_traits_baseILj256ES2_S2_S2_S2_fjLj128EEEEELb0ELb1ELb0ELb0EEEvNS_9BwdParamsE)
        /*125c*/ 	.word	0x00000000


	//----- nvinfo : EIATTR_REGCOUNT
	.align		4
.L_783:
        /*1260*/ 	.byte	0x04, 0x2f
        /*1262*/ 	.short	(.L_785 - .L_784)
	.align		4
.L_784:
        /*1264*/ 	.word	index@(_ZN10layer_norm13ln_bwd_kernelINS_13Kernel_traitsI13__nv_bfloat16S2_S2_S2_fjLj256ELj1ELj4ELj1ELj16ENS_18Kernel_traits_baseILj256ES2_S2_S2_S2_fjLj128EEEEELb0ELb0ELb1ELb1EEEvNS_9BwdParamsE)
        /*1268*/ 	.word	0x00000048


	//----- nvinfo : EIATTR_FRAME_SIZE
	.align		4
.L_785:
        /*126c*/ 	.byte	0x04, 0x11
        /*126e*/ 	.short	(.L_787 - .L_786)
	.align		4
.L_786:
        /*1270*/ 	.word	index@(_ZN10layer_norm13ln_bwd_kernelINS_13Kernel_traitsI13__nv_bfloat16S2_S2_S2_fjLj256ELj1ELj4ELj1ELj16ENS_18Kernel_traits_baseILj256ES2_S2_S2_S2_fjLj128EEEEELb0ELb0ELb1ELb1EEEvNS_9BwdParamsE)
        /*1274*/ 	.word	0x00000000


	//----- nvinfo : EIATTR_REGCOUNT
	.align		4
.L_787:
        /*1278*/ 	.byte	0x04, 0x2f
        /*127a*/ 	.short	(.L_789 - .L_788)
	.align		4
.L_788:
        /*127c*/ 	.word	index@(_ZN10layer_norm13ln_bwd_kernelINS_13Kernel_traitsI13__nv_bfloat16S2_S2_S2_fjLj256ELj1ELj4ELj1ELj16ENS_18Kernel_traits_baseILj256ES2_S2_S2_S2_fjLj128EEEEELb0ELb0ELb1ELb0EEEvNS_9BwdParamsE)
        /*1280*/ 	.word	0x00000048


	//----- nvinfo : EIATTR_FRAME_SIZE
	.align		4
.L_789:
        /*1284*/ 	.byte	0x04, 0x11
        /*1286*/ 	.short	(.L_791 - .L_790)
	.align		4
.L_790:
        /*1288*/ 	.word	index@(_ZN10layer_norm13ln_bwd_kernelINS_13Kernel_traitsI13__nv_bfloat16S2_S2_S2_fjLj256ELj1ELj4ELj1ELj16ENS_18Kernel_traits_baseILj256ES2_S2_S2_S2_fjLj128EEEEELb0ELb0ELb1ELb0EEEvNS_9BwdParamsE)
        /*128c*/ 	.word	0x00000000


	//----- nvinfo : EIATTR_REGCOUNT
	.align		4
.L_791:
        /*1290*/ 	.byte	0x04, 0x2f
        /*1292*/ 	.short	(.L_793 - .L_792)
	.align		4
.L_792:
        /*1294*/ 	.word	index@(_ZN10layer_norm13ln_bwd_kernelINS_13Kernel_traitsI13__nv_bfloat16S2_S2_S2_fjLj256ELj1ELj4ELj1ELj16ENS_18Kernel_traits_baseILj256ES2_S2_S2_S2_fjLj128EEEEELb0ELb0ELb0ELb1EEEvNS_9BwdParamsE)
        /*1298*/ 	.word	0x00000040


	//----- nvinfo : EIATTR_FRAME_SIZE
	.align		4
.L_793:
        /*129c*/ 	.byte	0x04, 0x11
        /*129e*/ 	.short	(.L_795 - .L_794)
	.align		4
.L_794:
        /*12a0*/ 	.word	index@(_ZN10layer_norm13ln_bwd_kernelINS_13Kernel_traitsI13__nv_bfloat16S2_S2_S2_fjLj256ELj1ELj4ELj1ELj16ENS_18Kernel_traits_baseILj256ES2_S2_S2_S2_fjLj128EEEEELb0ELb0ELb0ELb1EEEvNS_9BwdParamsE)
        /*12a4*/ 	.word	0x00000000


	//----- nvinfo : EIATTR_REGCOUNT
	.align		4
.L_795:
        /*12a8*/ 	.byte	0x04, 0x2f
        /*12aa*/ 	.short	(.L_797 - .L_796)
	.align		4
.L_796:
        /*12ac*/ 	.word	index@(_ZN10layer_norm13ln_bwd_kernelINS_13Kernel_traitsI13__nv_bfloat16S2_S2_S2_fjLj256ELj1ELj4ELj1ELj16ENS_18Kernel_traits_baseILj256ES2_S2_S2_S2_fjLj128EEEEELb0ELb0ELb0ELb0EEEvNS_9BwdParamsE)
        /*12b0*/ 	.word	0x00000048


	//----- nvinfo : EIATTR_FRAME_SIZE
	.align		4
.L_797:
        /*12b4*/ 	.byte	0x04, 0x11
        /*12b6*/ 	.short	(.L_799 - .L_798)
	.align		4
.L_798:
        /*12b8*/ 	.word	index@(_ZN10layer_norm13ln_bwd_kernelINS_13Kernel_traitsI13__nv_bfloat16S2_S2_S2_fjLj256ELj1ELj4ELj1ELj16ENS_18Kernel_traits_baseILj256ES2_S2_S2_S2_fjLj128EEEEELb0ELb0ELb0ELb0EEEvNS_9BwdParamsE)
        /*12bc*/ 	.word	0x00000000


	//----- nvinfo : EIATTR_MIN_STACK_SIZE
	.align		4
.L_799:
        /*12c0*/ 	.byte	0x04, 0x12
        /*12c2*/ 	.short	(.L_801 - .L_800)
	.align		4
.L_800:
        /*12c4*/ 	.word	index@(_ZN10layer_norm13ln_bwd_kernelINS_13Kernel_traitsI13__nv_bfloat16S2_S2_S2_fjLj256ELj1ELj4ELj1ELj16ENS_18Kernel_traits_baseILj256ES2_S2_S2_S2_fjLj128EEEEELb0ELb0ELb0ELb0EEEvNS_9BwdParamsE)
        /*12c8*/ 	.word	0x00000000


	//----- nvinfo : EIATTR_MIN_STACK_SIZE
	.align		4
.L_801:
        /*12cc*/ 	.byte	0x04, 0x12
        /*12ce*/ 	.short	(.L_803 - .L_802)
	.align		4
.L_802:
        /*12d0*/ 	.word	index@(_ZN10layer_norm13ln_bwd_kernelINS_13Kernel_traitsI13__nv_bfloat16S2_S2_S2_fjLj256ELj1ELj4ELj1ELj16ENS_18Kernel_traits_baseILj256ES2_S2_S2_S2_fjLj128EEEEELb0ELb0ELb0ELb1EEEvNS_9BwdParamsE)
        /*12d4*/ 	.word	0x00000000


	//----- nvinfo : EIATTR_MIN_STACK_SIZE
	.align		4
.L_803:
        /*12d8*/ 	.byte	0x04, 0x12
        /*12da*/ 	.short	(.L_805 - .L_804)
	.align		4
.L_804:
        /*12dc*/ 	.word	index@(_ZN10layer_norm13ln_bwd_kernelINS_13Kernel_traitsI13__nv_bfloat16S2_S2_S2_fjLj256ELj1ELj4ELj1ELj16ENS_18Kernel_traits_baseILj256ES2_S2_S2_S2_fjLj128EEEEELb0ELb0ELb1ELb0EEEvNS_9BwdParamsE)
        /*12e0*/ 	.word	0x00000000


	//----- nvinfo : EIATTR_MIN_STACK_SIZE
	.align		4
.L_805:
        /*12e4*/ 	.byte	0x04, 0x12
        /*12e6*/ 	.short	(.L_807 - .L_806)
	.align		4
.L_806:
        /*12e8*/ 	.word	index@(_ZN10layer_norm13ln_bwd_kernelINS_13Kernel_traitsI13__nv_bfloat16S2_S2_S2_fjLj256ELj1ELj4ELj1ELj16ENS_18Kernel_traits_baseILj256ES2_S2_S2_S2_fjLj128EEEEELb0ELb0ELb1ELb1EEEvNS_9BwdParamsE)
        /*12ec*/ 	.word	0x00000000


	//----- nvinfo : EIATTR_MIN_STACK_SIZE
	.align		4
.L_807:
        /*12f0*/ 	.byte	0x04, 0x12
        /*12f2*/ 	.short	(.L_809 - .L_808)
	.align		4
.L_808:
        /*12f4*/ 	.word	index@(_ZN10layer_norm13ln_bwd_kernelINS_13Kernel_traitsI13__nv_bfloat16S2_S2_S2_fjLj256ELj1ELj4ELj1ELj16ENS_18Kernel_traits_baseILj256ES2_S2_S2_S2_fjLj128EEEEELb0ELb1ELb0ELb0EEEvNS_9BwdParamsE)
        /*12f8*/ 	.word	0x00000000


	//----- nvinfo : EIATTR_MIN_STACK_SIZE
	.align		4
.L_809:
        /*12fc*/ 	.byte	0x04, 0x12
        /*12fe*/ 	.short	(.L_811 - .L_810)
	.align		4
.L_810:
        /*1300*/ 	.word	index@(_ZN10layer_norm13ln_bwd_kernelINS_13Kernel_traitsI13__nv_bfloat16S2_S2_S2_fjLj256ELj1ELj4ELj1ELj16ENS_18Kernel_traits_baseILj256ES2_S2_S2_S2_fjLj128EEEEELb0ELb1ELb0ELb1EEEvNS_9BwdParamsE)
        /*1304*/ 	.word	0x00000000


	//----- nvinfo : EIATTR_MIN_STACK_SIZE
	.align		4
.L_811:
        /*1308*/ 	.byte	0x04, 0x12
        /*130a*/ 	.short	(.L_813 - .L_812)
	.align		4
.L_812:
        /*130c*/ 	.word	index@(_ZN10layer_norm13ln_bwd_kernelINS_13Kernel_traitsI13__nv_bfloat16S2_S2_S2_fjLj256ELj1ELj4ELj1ELj16ENS_18Kernel_traits_baseILj256ES2_S2_S2_S2_fjLj128EEEEELb0ELb1ELb1ELb0EEEvNS_9BwdParamsE)
        /*1310*/ 	.word	0x00000000


	//----- nvinfo : EIATTR_MIN_STACK_SIZE
	.align		4
.L_813:
        /*1314*/ 	.byte	0x04, 0x12
        /*1316*/ 	.short	(.L_815 - .L_814)
	.align		4
.L_814:
        /*1318*/ 	.word	index@(_ZN10layer_norm13ln_bwd_kernelINS_13Kernel_traitsI13__nv_bfloat16S2_S2_S2_fjLj256ELj1ELj4ELj1ELj16ENS_18Kernel_traits_baseILj256ES2_S2_S2_S2_fjLj128EEEEELb0ELb1ELb1ELb1EEEvNS_9BwdParamsE)
        /*131c*/ 	.word	0x00000000


	//----- nvinfo : EIATTR_MIN_STACK_SIZE
	.align		4
.L_815:
        /*1320*/ 	.byte	0x04, 0x12
        /*1322*/ 	.short	(.L_817 - .L_816)
	.align		4
.L_816:
        /*1324*/ 	.word	index@(_ZN10layer_norm13ln_bwd_kernelINS_13Kernel_traitsI13__nv_bfloat16S2_S2_S2_fjLj256ELj1ELj4ELj1ELj16ENS_18Kernel_traits_baseILj256ES2_S2_S2_S2_fjLj128EEEEELb1ELb0ELb0ELb0EEEvNS_9BwdParamsE)
        /*1328*/ 	.word	0x00000000


	//----- nvinfo : EIATTR_MIN_STACK_SIZE
	.align		4
.L_817:
        /*132c*/ 	.byte	0x04, 0x12
        /*132e*/ 	.short	(.L_819 - .L_818)
	.align		4
.L_818:
        /*1330*/ 	.word	index@(_ZN10layer_norm13ln_bwd_kernelINS_13Kernel_traitsI13__nv_bfloat16S2_S2_S2_fjLj256ELj1ELj4ELj1ELj16ENS_18Kernel_traits_baseILj256ES2_S2_S2_S2_fjLj128EEEEELb1ELb0ELb0ELb1EEEvNS_9BwdParamsE)
        /*1334*/ 	.word	0x00000000


	//----- nvinfo : EIATTR_MIN_STACK_SIZE
	.align		4
.L_819:
        /*1338*/ 	.byte	0x04, 0x12
        /*133a*/ 	.short	(.L_821 - .L_820)
	.align		4
.L_820:
        /*133c*/ 	.word	index@(_ZN10layer_norm22ln_bwd_finalize_kernelINS_22Kernel_traits_finalizeILj256E13__nv_bfloat16S2_S2_S2_fjLb0ELj1024ELj4ENS_18Kernel_traits_baseILj256ES2_S2_S2_S2_fjLj1024EEEEELb0ELb0EEEvNS_9BwdParamsE)
        /*1340*/ 	.word	0x00000000


	//----- nvinfo : EIATTR_MIN_STACK_SIZE
	.align		4
.L_821:
        /*1344*/ 	.byte	0x04, 0x12
        /*1346*/ 	.short	(.L_823 - .L_822)
	.align		4
.L_822:
        /*1348*/ 	.word	index@(_ZN10layer_norm13ln_bwd_kernelINS_13Kernel_traitsI13__nv_bfloat16S2_S2_S2_fjLj256ELj1ELj4ELj1ELj16ENS_18Kernel_traits_baseILj256ES2_S2_S2_S2_fjLj128EEEEELb1ELb0ELb1ELb0EEEvNS_9BwdParamsE)
        /*134c*/ 	.word	0x00000000


	//----- nvinfo : EIATTR_MIN_STACK_SIZE
	.align		4
.L_823:
        /*1350*/ 	.byte	0x04, 0x12
        /*1352*/ 	.short	(.L_825 - .L_824)
	.align		4
.L_824:
        /*1354*/ 	.word	index@(_ZN10layer_norm22ln_bwd_finalize_kernelINS_22Kernel_traits_finalizeILj256E13__nv_bfloat16S2_S2_S2_fjLb0ELj1024ELj4ENS_18Kernel_traits_baseILj256ES2_S2_S2_S2_fjLj1024EEEEELb0ELb1EEEvNS_9BwdParamsE)
        /*1358*/ 	.word	0x00000000


	//----- nvinfo : EIATTR_MIN_STACK_SIZE
	.align		4
.L_825:
        /*135c*/ 	.byte	0x04, 0x12
        /*135e*/ 	.short	(.L_827 - .L_826)
	.align		4
.L_826:
        /*1360*/ 	.word	index@(_ZN10layer_norm13ln_bwd_kernelINS_13Kernel_traitsI13__nv_bfloat16S2_S2_S2_fjLj256ELj1ELj4ELj1ELj16ENS_18Kernel_traits_baseILj256ES2_S2_S2_S2_fjLj128EEEEELb1ELb0ELb1ELb1EEEvNS_9BwdParamsE)
        /*1364*/ 	.word	0x00000000


	//----- nvinfo : EIATTR_MIN_STACK_SIZE
	.align		4
.L_827:
        /*1368*/ 	.byte	0x04, 0x12
        /*136a*/ 	.short	(.L_829 - .L_828)
	.align		4
.L_828:
        /*136c*/ 	.word	index@(_ZN10layer_norm13ln_bwd_kernelINS_13Kernel_traitsI13__nv_bfloat16S2_S2_S2_fjLj256ELj1ELj4ELj1ELj16ENS_18Kernel_traits_baseILj256ES2_S2_S2_S2_fjLj128EEEEELb1ELb1ELb0ELb0EEEvNS_9BwdParamsE)
        /*1370*/ 	.word	0x00000000


	//----- nvinfo : EIATTR_MIN_STACK_SIZE
	.align		4
.L_829:
        /*1374*/ 	.byte	0x04, 0x12
        /*1376*/ 	.short	(.L_831 - .L_830)
	.align		4
.L_830:
        /*1378*/ 	.word	index@(_ZN10layer_norm13ln_bwd_kernelINS_13Kernel_traitsI13__nv_bfloat16S2_S2_S2_fjLj256ELj1ELj4ELj1ELj16ENS_18Kernel_traits_baseILj256ES2_S2_S2_S2_fjLj128EEEEELb1ELb1ELb0ELb1EEEvNS_9BwdParamsE)
        /*137c*/ 	.word	0x00000000


	//----- nvinfo : EIATTR_MIN_STACK_SIZE
	.align		4
.L_831:
        /*1380*/ 	.byte	0x04, 0x12
        /*1382*/ 	.short	(.L_833 - .L_832)
	.align		4
.L_832:
        /*1384*/ 	.word	index@(_ZN10layer_norm22ln_bwd_finalize_kernelINS_22Kernel_traits_finalizeILj256E13__nv_bfloat16S2_S2_S2_fjLb1ELj1024ELj4ENS_18Kernel_traits_baseILj256ES2_S2_S2_S2_fjLj1024EEEEELb1ELb0EEEvNS_9BwdParamsE)
        /*1388*/ 	.word	0x00000000


	//----- nvinfo : EIATTR_MIN_STACK_SIZE
	.align		4
.L_833:
        /*138c*/ 	.byte	0x04, 0x12
        /*138e*/ 	.short	(.L_835 - .L_834)
	.align		4
.L_834:
        /*1390*/ 	.word	index@(_ZN10layer_norm13ln_bwd_kernelINS_13Kernel_traitsI13__nv_bfloat16S2_S2_S2_fjLj256ELj1ELj4ELj1ELj16ENS_18Kernel_traits_baseILj256ES2_S2_S2_S2_fjLj128EEEEELb1ELb1ELb1ELb0EEEvNS_9BwdParamsE)
        /*1394*/ 	.word	0x00000000


	//----- nvinfo : EIATTR_MIN_STACK_SIZE
	.align		4
.L_835:
        /*1398*/ 	.byte	0x04, 0x12
        /*139a*/ 	.short	(.L_837 - .L_836)
	.align		4
.L_836:
        /*139c*/ 	.word	index@(_ZN10layer_norm22ln_bwd_finalize_kernelINS_22Kernel_traits_finalizeILj256E13__nv_bfloat16S2_S2_S2_fjLb1ELj1024ELj4ENS_18Kernel_traits_baseILj256ES2_S2_S2_S2_fjLj1024EEEEELb1ELb1EEEvNS_9BwdParamsE)
        /*13a0*/ 	.word	0x00000000


	//----- nvinfo : EIATTR_MIN_STACK_SIZE
	.align		4
.L_837:
        /*13a4*/ 	.byte	0x04, 0x12
        /*13a6*/ 	.short	(.L_839 - .L_838)
	.align		4
.L_838:
        /*13a8*/ 	.word	index@(_ZN10layer_norm13ln_bwd_kernelINS_13Kernel_traitsI13__nv_bfloat16S2_S2_S2_fjLj256ELj1ELj4ELj1ELj16ENS_18Kernel_traits_baseILj256ES2_S2_S2_S2_fjLj128EEEEELb1ELb1ELb1ELb1EEEvNS_9BwdParamsE)
        /*13ac*/ 	.word	0x00000000


	//----- nvinfo : EIATTR_MIN_STACK_SIZE
	.align		4
.L_839:
        /*13b0*/ 	.byte	0x04, 0x12
        /*13b2*/ 	.short	(.L_841 - .L_840)
	.align		4
.L_840:
        /*13b4*/ 	.word	index@(_ZN10layer_norm13ln_bwd_kernelINS_13Kernel_traitsI6__halfS2_S2_S2_fjLj256ELj1ELj4ELj1ELj16ENS_18Kernel_traits_baseILj256ES2_S2_S2_S2_fjLj128EEEEELb0ELb0ELb0ELb0EEEvNS_9BwdParamsE)
        /*13b8*/ 	.word	0x00000000


	//----- nvinfo : EIATTR_MIN_STACK_SIZE
	.align		4
.L_841:
        /*13bc*/ 	.byte	0x04, 0x12
        /*13be*/ 	.short	(.L_843 - .L_842)
	.align		4
.L_842:
        /*13c0*/ 	.word	index@(_ZN10layer_norm13ln_bwd_kernelINS_13Kernel_traitsI6__halfS2_S2_S2_fjLj256ELj1ELj4ELj1ELj16ENS_18Kernel_traits_baseILj256ES2_S2_S2_S2_fjLj128EEEEELb0ELb0ELb0ELb1EEEvNS_9BwdParamsE)
        /*13c4*/ 	.word	0x00000000


	//----- nvinfo : EIATTR_MIN_STACK_SIZE
	.align		4
.L_843:
        /*13c8*/ 	.byte	0x04, 0x12
        /*13ca*/ 	.short	(.L_845 - .L_844)
	.align		4
.L_844:
        /*13cc*/ 	.word	index@(_ZN10layer_norm13ln_bwd_kernelINS_13Kernel_traitsI6__halfS2_S2_S2_fjLj256ELj1ELj4ELj1ELj16ENS_18Kernel_traits_baseILj256ES2_S2_S2_S2_fjLj128EEEEELb0ELb0ELb1ELb0EEEvNS_9BwdParamsE)
        /*13d0*/ 	.word	0x00000000


	//----- nvinfo : EIATTR_MIN_STACK_SIZE
	.align		4
.L_845:
        /*13d4*/ 	.byte	0x04, 0x12
        /*13d6*/ 	.short	(.L_847 - .L_846)
	.align		4
.L_846:
        /*13d8*/ 	.word	index@(_ZN10layer_norm13ln_bwd_kernelINS_13Kernel_traitsI6__halfS2_S2_S2_fjLj256ELj1ELj4ELj1ELj16ENS_18Kernel_traits_baseILj256ES2_S2_S2_S2_fjLj128EEEEELb0ELb0ELb1ELb1EEEvNS_9BwdParamsE)
        /*13dc*/ 	.word	0x00000000


	//----- nvinfo : EIATTR_MIN_STACK_SIZE
	.align		4
.L_847:
        /*13e0*/ 	.byte	0x04, 0x12
        /*13e2*/ 	.short	(.L_849 - .L_848)
	.align		4
.L_848:
        /*13e4*/ 	.word	index@(_ZN10layer_norm13ln_bwd_kernelINS_13Kernel_traitsI6__halfS2_S2_S2_fjLj256ELj1ELj4ELj1ELj16ENS_18Kernel_traits_baseILj256ES2_S2_S2_S2_fjLj128EEEEELb0ELb1ELb0ELb0EEEvNS_9BwdParamsE)
        /*13e8*/ 	.word	0x00000000


	//----- nvinfo : EIATTR_MIN_STACK_SIZE
	.align		4
.L_849:
        /*13ec*/ 	.byte	0x04, 0x12
        /*13ee*/ 	.short	(.L_851 - .L_850)
	.align		4
.L_850:
        /*13f0*/ 	.word	index@(_ZN10layer_norm13ln_bwd_kernelINS_13Kernel_traitsI6__halfS2_S2_S2_fjLj256ELj1ELj4ELj1ELj16ENS_18Kernel_traits_baseILj256ES2_S2_S2_S2_fjLj128EEEEELb0ELb1ELb0ELb1EEEvNS_9BwdParamsE)
        /*13f4*/ 	.word	0x00000000


	//----- nvinfo : EIATTR_MIN_STACK_SIZE
	.align		4
.L_851:
        /*13f8*/ 	.byte	0x04, 0x12
        /*13fa*/ 	.short	(.L_853 - .L_852)
	.align		4
.L_852:
        /*13fc*/ 	.word	index@(_ZN10layer_norm13ln_bwd_kernelINS_13Kernel_traitsI6__halfS2_S2_S2_fjLj256ELj1ELj4ELj1ELj16ENS_18Kernel_traits_baseILj256ES2_S2_S2_S2_fjLj128EEEEELb0ELb1ELb1ELb0EEEvNS_9BwdParamsE)
        /*1400*/ 	.word	0x00000000


	//----- nvinfo : EIATTR_MIN_STACK_SIZE
	.align		4
.L_853:
        /*1404*/ 	.byte	0x04, 0x12
        /*1406*/ 	.short	(.L_855 - .L_854)
	.align		4
.L_854:
        /*1408*/ 	.word	index@(_ZN10layer_norm13ln_bwd_kernelINS_13Kernel_traitsI6__halfS2_S2_S2_fjLj256ELj1ELj4ELj1ELj16ENS_18Kernel_traits_baseILj256ES2_S2_S2_S2_fjLj128EEEEELb0ELb1ELb1ELb1EEEvNS_9BwdParamsE)
        /*140c*/ 	.word	0x00000000


	//----- nvinfo : EIATTR_MIN_STACK_SIZE
	.align		4
.L_855:
        /*1410*/ 	.byte	0x04, 0x12
        /*1412*/ 	.short	(.L_857 - .L_856)
	.align		4
.L_856:
        /*1414*/ 	.word	index@(_ZN10layer_norm13ln_bwd_kernelINS_13Kernel_traitsI6__halfS2_S2_S2_fjLj256ELj1ELj4ELj1ELj16ENS_18Kernel_traits_baseILj256ES2_S2_S2_S2_fjLj128EEEEELb1ELb0ELb0ELb0EEEvNS_9BwdParamsE)
        /*1418*/ 	.word	0x00000000


	//----- nvinfo : EIATTR_MIN_STACK_SIZE
	.align		4
.L_857:
        /*141c*/ 	.byte	0x04, 0x12
        /*141e*/ 	.short	(.L_859 - .L_858)
	.align		4
.L_858:
        /*1420*/ 	.word	index@(_ZN10layer_norm13ln_bwd_kernelINS_13Kernel_traitsI6__halfS2_S2_S2_fjLj256ELj1ELj4ELj1ELj16ENS_18Kernel_traits_baseILj256ES2_S2_S2_S2_fjLj128EEEEELb1ELb0ELb0ELb1EEEvNS_9BwdParamsE)
        /*1424*/ 	.word	0x00000000


	//----- nvinfo : EIATTR_MIN_STACK_SIZE
	.align		4
.L_859:
        /*1428*/ 	.byte	0x04, 0x12
        /*142a*/ 	.short	(.L_861 - .L_860)
	.align		4
.L_860:
        /*142c*/ 	.word	index@(_ZN10layer_norm22ln_bwd_finalize_kernelINS_22Kernel_traits_finalizeILj256E6__halfS2_S2_S2_fjLb0ELj1024ELj4ENS_18Kernel_traits_baseILj256ES2_S2_S2_S2_fjLj1024EEEEELb0ELb0EEEvNS_9BwdParamsE)
        /*1430*/ 	.word	0x00000000


	//----- nvinfo : EIATTR_MIN_STACK_SIZE
	.align		4
.L_861:
        /*1434*/ 	.byte	0x04, 0x12
        /*1436*/ 	.short	(.L_863 - .L_862)
	.align		4
.L_862:
        /*1438*/ 	.word	index@(_ZN10layer_norm13ln_bwd_kernelINS_13Kernel_traitsI6__halfS2_S2_S2_fjLj256ELj1ELj4ELj1ELj16ENS_18Kernel_traits_baseILj256ES2_S2_S2_S2_fjLj128EEEEELb1ELb0ELb1ELb0EEEvNS_9BwdParamsE)
        /*143c*/ 	.word	0x00000000


	//----- nvinfo : EIATTR_MIN_STACK_SIZE
	.align		4
.L_863:
        /*1440*/ 	.byte	0x04, 0x12
        /*1442*/ 	.short	(.L_865 - .L_864)
	.align		4
.L_864:
        /*1444*/ 	.word	index@(_ZN10layer_norm22ln_bwd_finalize_kernelINS_22Kernel_traits_finalizeILj256E6__halfS2_S2_S2_fjLb0ELj1024ELj4ENS_18Kernel_traits_baseILj256ES2_S2_S2_S2_fjLj1024EEEEELb0ELb1EEEvNS_9BwdParamsE)
        /*1448*/ 	.word	0x00000000


	//----- nvinfo : EIATTR_MIN_STACK_SIZE
	.align		4
.L_865:
        /*144c*/ 	.byte	0x04, 0x12
        /*144e*/ 	.short	(.L_867 - .L_866)
	.align		4
.L_866:
        /*1450*/ 	.word	index@(_ZN10layer_norm13ln_bwd_kernelINS_13Kernel_traitsI6__halfS2_S2_S2_fjLj256ELj1ELj4ELj1ELj16ENS_18Kernel_traits_baseILj256ES2_S2_S2_S2_fjLj128EEEEELb1ELb0ELb1ELb1EEEvNS_9BwdParamsE)
        /*1454*/ 	.word	0x00000000


	//----- nvinfo : EIATTR_MIN_STACK_SIZE
	.align		4
.L_867:
        /*1458*/ 	.byte	0x04, 0x12
        /*145a*/ 	.short	(.L_869 - .L_868)
	.align		4
.L_868:
        /*145c*/ 	.word	index@(_ZN10layer_norm13ln_bwd_kernelINS_13Kernel_traitsI6__halfS2_S2_S2_fjLj256ELj1ELj4ELj1ELj16ENS_18Kernel_traits_baseILj256ES2_S2_S2_S2_fjLj128EEEEELb1ELb1ELb0ELb0EEEvNS_9BwdParamsE)
        /*1460*/ 	.word	0x00000000


	//----- nvinfo : EIATTR_MIN_STACK_SIZE
	.align		4
.L_869:
        /*1464*/ 	.byte	0x04, 0x12
        /*1466*/ 	.short	(.L_871 - .L_870)
	.align		4
.L_870:
        /*1468*/ 	.word	index@(_ZN10layer_norm13ln_bwd_kernelINS_13Kernel_traitsI6__halfS2_S2_S2_fjLj256ELj1ELj4ELj1ELj16ENS_18Kernel_traits_baseILj256ES2_S2_S2_S2_fjLj128EEEEELb1ELb1ELb0ELb1EEEvNS_9BwdParamsE)
        /*146c*/ 	.word	0x00000000


	//----- nvinfo : EIATTR_MIN_STACK_SIZE
	.align		4
.L_871:
        /*1470*/ 	.byte	0x04, 0x12
        /*1472*/ 	.short	(.L_873 - .L_872)
	.align		4
.L_872:
        /*1474*/ 	.word	index@(_ZN10layer_norm22ln_bwd_finalize_kernelINS_22Kernel_traits_finalizeILj256E6__halfS2_S2_S2_fjLb1ELj1024ELj4ENS_18Kernel_traits_baseILj256ES2_S2_S2_S2_fjLj1024EEEEELb1ELb0EEEvNS_9BwdParamsE)
        /*1478*/ 	.word	0x00000000


	//----- nvinfo : EIATTR_MIN_STACK_SIZE
	.align		4
.L_873:
        /*147c*/ 	.byte	0x04, 0x12
        /*147e*/ 	.short	(.L_875 - .L_874)
	.align		4
.L_874:
        /*1480*/ 	.word	index@(_ZN10layer_norm13ln_bwd_kernelINS_13Kernel_traitsI6__halfS2_S2_S2_fjLj256ELj1ELj4ELj1ELj16ENS_18Kernel_traits_baseILj256ES2_S2_S2_S2_fjLj128EEEEELb1ELb1ELb1ELb0EEEvNS_9BwdParamsE)
        /*1484*/ 	.word	0x00000000


	//----- nvinfo : EIATTR_MIN_STACK_SIZE
	.align		4
.L_875:
        /*1488*/ 	.byte	0x04, 0x12
        /*148a*/ 	.short	(.L_877 - .L_876)
	.align		4
.L_876:
        /*148c*/ 	.word	index@(_ZN10layer_norm22ln_bwd_finalize_kernelINS_22Kernel_traits_finalizeILj256E6__halfS2_S2_S2_fjLb1ELj1024ELj4ENS_18Kernel_traits_baseILj256ES2_S2_S2_S2_fjLj1024EEEEELb1ELb1EEEvNS_9BwdParamsE)
        /*1490*/ 	.word	0x00000000


	//----- nvinfo : EIATTR_MIN_STACK_SIZE
	.align		4
.L_877:
        /*1494*/ 	.byte	0x04, 0x12
        /*1496*/ 	.short	(.L_879 - .L_878)
	.align		4
.L_878:
        /*1498*/ 	.word	index@(_ZN10layer_norm13ln_bwd_kernelINS_13Kernel_traitsI6__halfS2_S2_S2_fjLj256ELj1ELj4ELj1ELj16ENS_18Kernel_traits_baseILj256ES2_S2_S2_S2_fjLj128EEEEELb1ELb1ELb1ELb1EEEvNS_9BwdParamsE)
        /*149c*/ 	.word	0x00000000


	//----- nvinfo : EIATTR_MIN_STACK_SIZE
	.align		4
.L_879:
        /*14a0*/ 	.byte	0x04, 0x12
        /*14a2*/ 	.short	(.L_881 - .L_880)
	.align		4
.L_880:
        /*14a4*/ 	.word	index@(_ZN10layer_norm13ln_bwd_kernelINS_13Kernel_traitsIf13__nv_bfloat16S2_S2_fjLj256ELj1ELj4ELj1ELj16ENS_18Kernel_traits_baseILj256EfS2_S2_S2_fjLj128EEEEELb0ELb0ELb0ELb0EEEvNS_9BwdParamsE)
        /*14a8*/ 	.word	0x00000000


	//----- nvinfo : EIATTR_MIN_STACK_SIZE
	.align		4
.L_881:
        /*14ac*/ 	.byte	0x04, 0x12
        /*14ae*/ 	.short	(.L_883 - .L_882)
	.align		4
.L_882:
        /*14b0*/ 	.word	index@(_ZN10layer_norm13ln_bwd_kernelINS_13Kernel_traitsIf13__nv_bfloat16S2_S2_fjLj256ELj1ELj4ELj1ELj16ENS_18Kernel_traits_baseILj256EfS2_S2_S2_fjLj128EEEEELb0ELb0ELb0ELb1EEEvNS_9BwdParamsE)
        /*14b4*/ 	.word	0x00000000


	//----- nvinfo : EIATTR_MIN_STACK_SIZE
	.align		4
.L_883:
        /*14b8*/ 	.byte	0x04, 0x12
        /*14ba*/ 	.short	(.L_885 - .L_884)
	.align		4
.L_884:
        /*14bc*/ 	.word	index@(_ZN10layer_norm13ln_bwd_kernelINS_13Kernel_traitsIf13__nv_bfloat16S2_S2_fjLj256ELj1ELj4ELj1ELj16ENS_18Kernel_traits_baseILj256EfS2_S2_S2_fjLj128EEEEELb0ELb0ELb1ELb0EEEvNS_9BwdParamsE)
        /*14c0*/ 	.word	0x00000000


	//----- nvinfo : EIATTR_MIN_STACK_SIZE
	.align		4
.L_885:
        /*14c4*/ 	.byte	0x04, 0x12
        /*14c6*/ 	.short	(.L_887 - .L_886)
	.align		4
.L_886:
        /*14c8*/ 	.word	index@(_ZN10layer_norm13ln_bwd_kernelINS_13Kernel_traitsIf13__nv_bfloat16S2_S2_fjLj256ELj1ELj4ELj1ELj16ENS_18Kernel_traits_baseILj256EfS2_S2_S2_fjLj128EEEEELb0ELb0ELb1ELb1EEEvNS_9BwdParamsE)
        /*14cc*/ 	.word	0x00000000


	//----- nvinfo : EIATTR_MIN_STACK_SIZE
	.align		4
.L_887:
        /*14d0*/ 	.byte	0x04, 0x12
        /*14d2*/ 	.short	(.L_889 - .L_888)
	.align		4
.L_888:
        /*14d4*/ 	.word	index@(_ZN10layer_norm13ln_bwd_kernelINS_13Kernel_traitsIf13__nv_bfloat16S2_S2_fjLj256ELj1ELj4ELj1ELj16ENS_18Kernel_traits_baseILj256EfS2_S2_S2_fjLj128EEEEELb0ELb1ELb0ELb0EEEvNS_9BwdParamsE)
        /*14d8*/ 	.word	0x00000000


	//----- nvinfo : EIATTR_MIN_STACK_SIZE
	.align		4
.L_889:
        /*14dc*/ 	.byte	0x04, 0x12
        /*14de*/ 	.short	(.L_891 - .L_890)
	.align		4
.L_890:
        /*14e0*/ 	.word	index@(_ZN10layer_norm13ln_bwd_kernelINS_13Kernel_traitsIf13__nv_bfloat16S2_S2_fjLj256ELj1ELj4ELj1ELj16ENS_18Kernel_traits_baseILj256EfS2_S2_S2_fjLj128EEEEELb0ELb1ELb0ELb1EEEvNS_9BwdParamsE)
        /*14e4*/ 	.word	0x00000000


	//----- nvinfo : EIATTR_MIN_STACK_SIZE
	.align		4
.L_891:
        /*14e8*/ 	.byte	0x04, 0x12
        /*14ea*/ 	.short	(.L_893 - .L_892)
	.align		4
.L_892:
        /*14ec*/ 	.word	index@(_ZN10layer_norm13ln_bwd_kernelINS_13Kernel_traitsIf13__nv_bfloat16S2_S2_fjLj256ELj1ELj4ELj1ELj16ENS_18Kernel_traits_baseILj256EfS2_S2_S2_fjLj128EEEEELb0ELb1ELb1ELb0EEEvNS_9BwdParamsE)
        /*14f0*/ 	.word	0x00000000


	//----- nvinfo : EIATTR_MIN_STACK_SIZE
	.align		4
.L_893:
        /*14f4*/ 	.byte	0x04, 0x12
        /*14f6*/ 	.short	(.L_895 - .L_894)
	.align		4
.L_894:
        /*14f8*/ 	.word	index@(_ZN10layer_norm13ln_bwd_kernelINS_13Kernel_traitsIf13__nv_bfloat16S2_S2_fjLj256ELj1ELj4ELj1ELj16ENS_18Kernel_traits_baseILj256EfS2_S2_S2_fjLj128EEEEELb0ELb1ELb1ELb1EEEvNS_9BwdParamsE)
        /*14fc*/ 	.word	0x00000000


	//----- nvinfo : EIATTR_MIN_STACK_SIZE
	.align		4
.L_895:
        /*1500*/ 	.byte	0x04, 0x12
        /*1502*/ 	.short	(.L_897 - .L_896)
	.align		4
.L_896:
        /*1504*/ 	.word	index@(_ZN10layer_norm13ln_bwd_kernelINS_13Kernel_traitsIf13__nv_bfloat16S2_S2_fjLj256ELj1ELj4ELj1ELj16ENS_18Kernel_traits_baseILj256EfS2_S2_S2_fjLj128EEEEELb1ELb0ELb0ELb0EEEvNS_9BwdParamsE)
        /*1508*/ 	.word	0x00000000


	//----- nvinfo : EIATTR_MIN_STACK_SIZE
	.align		4
.L_897:
        /*150c*/ 	.byte	0x04, 0x12
        /*150e*/ 	.short	(.L_899 - .L_898)
	.align		4
.L_898:
        /*1510*/ 	.word	index@(_ZN10layer_norm13ln_bwd_kernelINS_13Kernel_traitsIf13__nv_bfloat16S2_S2_fjLj256ELj1ELj4ELj1ELj16ENS_18Kernel_traits_baseILj256EfS2_S2_S2_fjLj128EEEEELb1ELb0ELb0ELb1EEEvNS_9BwdParamsE)
        /*1514*/ 	.word	0x00000000


	//----- nvinfo : EIATTR_MIN_STACK_SIZE
	.align		4
.L_899:
        /*1518*/ 	.byte	0x04, 0x12
        /*151a*/ 	.short	(.L_901 - .L_900)
	.align		4
.L_900:
        /*151c*/ 	.word	index@(_ZN10layer_norm22ln_bwd_finalize_kernelINS_22Kernel_traits_finalizeILj256Ef13__nv_bfloat16S2_S2_fjLb0ELj1024ELj4ENS_18Kernel_traits_baseILj256EfS2_S2_S2_fjLj1024EEEEELb0ELb0EEEvNS_9BwdParamsE)
        /*1520*/ 	.word	0x00000000


	//----- nvinfo : EIATTR_MIN_STACK_SIZE
	.align		4
.L_901:
        /*1524*/ 	.byte	0x04, 0x12
        /*1526*/ 	.short	(.L_903 - .L_902)
	.align		4
.L_902:
        /*1528*/ 	.word	index@(_ZN10layer_norm13ln_bwd_kernelINS_13Kernel_traitsIf13__nv_bfloat16S2_S2_fjLj256ELj1ELj4ELj1ELj16ENS_18Kernel_traits_baseILj256EfS2_S2_S2_fjLj128EEEEELb1ELb0ELb1ELb0EEEvNS_9BwdParamsE)
        /*152c*/ 	.word	0x00000000


	//----- nvinfo : EIATTR_MIN_STACK_SIZE
	.align		4
.L_903:
        /*1530*/ 	.byte	0x04, 0x12
        /*1532*/ 	.short	(.L_905 - .L_904)
	.align		4
.L_904:
        /*1534*/ 	.word	index@(_ZN10layer_norm22ln_bwd_finalize_kernelINS_22Kernel_traits_finalizeILj256Ef13__nv_bfloat16S2_S2_fjLb0ELj1024ELj4ENS_18Kernel_traits_baseILj256EfS2_S2_S2_fjLj1024EEEEELb0ELb1EEEvNS_9BwdParamsE)
        /*1538*/ 	.word	0x00000000


	//----- nvinfo : EIATTR_MIN_STACK_SIZE
	.align		4
.L_905:
        /*153c*/ 	.byte	0x04, 0x12
        /*153e*/ 	.short	(.L_907 - .L_906)
	.align		4
.L_906:
        /*1540*/ 	.word	index@(_ZN10layer_norm13ln_bwd_kernelINS_13Kernel_traitsIf13__nv_bfloat16S2_S2_fjLj256ELj1ELj4ELj1ELj16ENS_18Kernel_traits_baseILj256EfS2_S2_S2_fjLj128EEEEELb1ELb0ELb1ELb1EEEvNS_9BwdParamsE)
        /*1544*/ 	.word	0x00000000


	//----- nvinfo : EIATTR_MIN_STACK_SIZE
	.align		4
.L_907:
        /*1548*/ 	.byte	0x04, 0x12
        /*154a*/ 	.short	(.L_909 - .L_908)
	.align		4
.L_908:
        /*154c*/ 	.word	index@(_ZN10layer_norm13ln_bwd_kernelINS_13Kernel_traitsIf13__nv_bfloat16S2_S2_fjLj256ELj1ELj4ELj1ELj16ENS_18Kernel_traits_baseILj256EfS2_S2_S2_fjLj128EEEEELb1ELb1ELb0ELb0EEEvNS_9BwdParamsE)
        /*1550*/ 	.word	0x00000000


	//----- nvinfo : EIATTR_MIN_STACK_SIZE
	.align		4
.L_909:
        /*1554*/ 	.byte	0x04, 0x12
        /*1556*/ 	.short	(.L_911 - .L_910)
	.align		4
.L_910:
        /*1558*/ 	.word	index@(_ZN10layer_norm13ln_bwd_kernelINS_13Kernel_traitsIf13__nv_bfloat16S2_S2_fjLj256ELj1ELj4ELj1ELj16ENS_18Kernel_traits_baseILj256EfS2_S2_S2_fjLj128EEEEELb1ELb1ELb0ELb1EEEvNS_9BwdParamsE)
        /*155c*/ 	.word	0x00000000


	//----- nvinfo : EIATTR_MIN_STACK_SIZE
	.align		4
.L_911:
        /*1560*/ 	.byte	0x04, 0x12
        /*1562*/ 	.short	(.L_913 - .L_912)
	.align		4
.L_912:
        /*1564*/ 	.word	index@(_ZN10layer_norm22ln_bwd_finalize_kernelINS_22Kernel_traits_finalizeILj256Ef13__nv_bfloat16S2_S2_fjLb1ELj1024ELj4ENS_18Kernel_traits_baseILj256EfS2_S2_S2_fjLj1024EEEEELb1ELb0EEEvNS_9BwdParamsE)
        /*1568*/ 	.word	0x00000000


	//----- nvinfo : EIATTR_MIN_STACK_SIZE
	.align		4
.L_913:
        /*156c*/ 	.byte	0x04, 0x12
        /*156e*/ 	.short	(.L_915 - .L_914)
	.align		4
.L_914:
        /*1570*/ 	.word	index@(_ZN10layer_norm13ln_bwd_kernelINS_13Kernel_traitsIf13__nv_bfloat16S2_S2_fjLj256ELj1ELj4ELj1ELj16ENS_18Kernel_traits_baseILj256EfS2_S2_S2_fjLj128EEEEELb1ELb1ELb1ELb0EEEvNS_9BwdParamsE)
        /*1574*/ 	.word	0x00000000


	//----- nvinfo : EIATTR_MIN_STACK_SIZE
	.align		4
.L_915:
        /*1578*/ 	.byte	0x04, 0x12
        /*157a*/ 	.short	(.L_917 - .L_916)
	.align		4
.L_916:
        /*157c*/ 	.word	index@(_ZN10layer_norm22ln_bwd_finalize_kernelINS_22Kernel_traits_finalizeILj256Ef13__nv_bfloat16S2_S2_fjLb1ELj1024ELj4ENS_18Kernel_traits_baseILj256EfS2_S2_S2_fjLj1024EEEEELb1ELb1EEEvNS_9BwdParamsE)
        /*1580*/ 	.word	0x00000000


	//----- nvinfo : EIATTR_MIN_STACK_SIZE
	.align		4
.L_917:
        /*1584*/ 	.byte	0x04, 0x12
        /*1586*/ 	.short	(.L_919 - .L_918)
	.align		4
.L_918:
        /*1588*/ 	.word	index@(_ZN10layer_norm13ln_bwd_kernelINS_13Kernel_traitsIf13__nv_bfloat16S2_S2_fjLj256ELj1ELj4ELj1ELj16ENS_18Kernel_traits_baseILj256EfS2_S2_S2_fjLj128EEEEELb1ELb1ELb1ELb1EEEvNS_9BwdParamsE)
        /*158c*/ 	.word	0x00000000


	//----- nvinfo : EIATTR_MIN_STACK_SIZE
	.align		4
.L_919:
        /*1590*/ 	.byte	0x04, 0x12
        /*1592*/ 	.short	(.L_921 - .L_920)
	.align		4
.L_920:
        /*1594*/ 	.word	index@(_ZN10layer_norm13ln_bwd_kernelINS_13Kernel_traitsI13__nv_bfloat16S2_fS2_fjLj256ELj1ELj4ELj1ELj16ENS_18Kernel_traits_baseILj256ES2_S2_fS2_fjLj128EEEEELb0ELb0ELb0ELb0EEEvNS_9BwdParamsE)
        /*1598*/ 	.word	0x00000000


	//----- nvinfo : EIATTR_MIN_STACK_SIZE
	.align		4
.L_921:
        /*159c*/ 	.byte	0x04, 0x12
        /*159e*/ 	.short	(.L_923 - .L_922)
	.align		4
.L_922:
        /*15a0*/ 	.word	index@(_ZN10layer_norm13ln_bwd_kernelINS_13Kernel_traitsI13__nv_bfloat16S2_fS2_fjLj256ELj1ELj4ELj1ELj16ENS_18Kernel_traits_baseILj256ES2_S2_fS2_fjLj128EEEEELb0ELb0ELb0ELb1EEEvNS_9BwdParamsE)
        /*15a4*/ 	.word	0x00000000


	//----- nvinfo : EIATTR_MIN_STACK_SIZE
	.align		4
.L_923:
        /*15a8*/ 	.byte	0x04, 0x12
        /*15aa*/ 	.short	(.L_925 - .L_924)
	.align		4
.L_924:
        /*15ac*/ 	.word	index@(_ZN10layer_norm13ln_bwd_kernelINS_13Kernel_traitsI13__nv_bfloat16S2_fS2_fjLj256ELj1ELj4ELj1ELj16ENS_18Kernel_traits_baseILj256ES2_S2_fS2_fjLj128EEEEELb0ELb0ELb1ELb0EEEvNS_9BwdParamsE)
        /*15b0*/ 	.word	0x00000000


	//----- nvinfo : EIATTR_MIN_STACK_SIZE
	.align		4
.L_925:
        /*15b4*/ 	.byte	0x04, 0x12
        /*15b6*/ 	.short	(.L_927 - .L_926)
	.align		4
.L_926:
        /*15b8*/ 	.word	index@(_ZN10layer_norm13ln_bwd_kernelINS_13Kernel_traitsI13__nv_bfloat16S2_fS2_fjLj256ELj1ELj4ELj1ELj16ENS_18Kernel_traits_baseILj256ES2_S2_fS2_fjLj128EEEEELb0ELb0ELb1ELb1EEEvNS_9BwdParamsE)
        /*15bc*/ 	.word	0x00000000


	//----- nvinfo : EIATTR_MIN_STACK_SIZE
	.align		4
.L_927:
        /*15c0*/ 	.byte	0x04, 0x12
        /*15c2*/ 	.short	(.L_929 - .L_928)
	.align		4
.L_928:
        /*15c4*/ 	.word	index@(_ZN10layer_norm13ln_bwd_kernelINS_13Kernel_traitsI13__nv_bfloat16S2_fS2_fjLj256ELj1ELj4ELj1ELj16ENS_18Kernel_traits_baseILj256ES2_S2_fS2_fjLj128EEEEELb0ELb1ELb0ELb0EEEvNS_9BwdParamsE)
        /*15c8*/ 	.word	0x00000000


	//----- nvinfo : EIATTR_MIN_STACK_SIZE
	.align		4
.L_929:
        /*15cc*/ 	.byte	0x04, 0x12
        /*15ce*/ 	.short	(.L_931 - .L_930)
	.align		4
.L_930:
        /*15d0*/ 	.word	index@(_ZN10layer_norm13ln_bwd_kernelINS_13Kernel_traitsI13__nv_bfloat16S2_fS2_fjLj256ELj1ELj4ELj1ELj16ENS_18Kernel_traits_baseILj256ES2_S2_fS2_fjLj128EEEEELb0ELb1ELb0ELb1EEEvNS_9BwdParamsE)
        /*15d4*/ 	.word	0x00000000


	//----- nvinfo : EIATTR_MIN_STACK_SIZE
	.align		4
.L_931:
        /*15d8*/ 	.byte	0x04, 0x12
        /*15da*/ 	.short	(.L_933 - .L_932)
	.align		4
.L_932:
        /*15dc*/ 	.word	index@(_ZN10layer_norm13ln_bwd_kernelINS_13Kernel_traitsI13__nv_bfloat16S2_fS2_fjLj256ELj1ELj4ELj1ELj16ENS_18Kernel_traits_baseILj256ES2_S2_fS2_fjLj128EEEEELb0ELb1ELb1ELb0EEEvNS_9BwdParamsE)
        /*15e0*/ 	.word	0x00000000


	//----- nvinfo : EIATTR_MIN_STACK_SIZE
	.align		4
.L_933:
        /*15e4*/ 	.byte	0x04, 0x12
        /*15e6*/ 	.short	(.L_935 - .L_934)
	.align		4
.L_934:
        /*15e8*/ 	.word	index@(_ZN10layer_norm13ln_bwd_kernelINS_13Kernel_traitsI13__nv_bfloat16S2_fS2_fjLj256ELj1ELj4ELj1ELj16ENS_18Kernel_traits_baseILj256ES2_S2_fS2_fjLj128EEEEELb0ELb1ELb1ELb1EEEvNS_9BwdParamsE)
        /*15ec*/ 	.word	0x00000000


	//----- nvinfo : EIATTR_MIN_STACK_SIZE
	.align		4
.L_935:
        /*15f0*/ 	.byte	0x04, 0x12
        /*15f2*/ 	.short	(.L_937 - .L_936)
	.align		4
.L_936:
        /*15f4*/ 	.word	index@(_ZN10layer_norm13ln_bwd_kernelINS_13Kernel_traitsI13__nv_bfloat16S2_fS2_fjLj256ELj1ELj4ELj1ELj16ENS_18Kernel_traits_baseILj256ES2_S2_fS2_fjLj128EEEEELb1ELb0ELb0ELb0EEEvNS_9BwdParamsE)
        /*15f8*/ 	.word	0x00000000


	//----- nvinfo : EIATTR_MIN_STACK_SIZE
	.align		4
.L_937:
        /*15fc*/ 	.byte	0x04, 0x12
        /*15fe*/ 	.short	(.L_939 - .L_938)
	.align		4
.L_938:
        /*1600*/ 	.word	index@(_ZN10layer_norm13ln_bwd_kernelINS_13Kernel_traitsI13__nv_bfloat16S2_fS2_fjLj256ELj1ELj4ELj1ELj16ENS_18Kernel_traits_baseILj256ES2_S2_fS2_fjLj128EEEEELb1ELb0ELb0ELb1EEEvNS_9BwdParamsE)
        /*1604*/ 	.word	0x00000000


	//----- nvinfo : EIATTR_MIN_STACK_SIZE
	.align		4
.L_939:
        /*1608*/ 	.byte	0x04, 0x12
        /*160a*/ 	.short	(.L_941 - .L_940)
	.align		4
.L_940:
        /*160c*/ 	.word	index@(_ZN10layer_norm22ln_bwd_finalize_kernelINS_22Kernel_traits_finalizeILj256E13__nv_bfloat16S2_fS2_fjLb0ELj1024ELj4ENS_18Kernel_traits_baseILj256ES2_S2_fS2_fjLj1024EEEEELb0ELb0EEEvNS_9BwdParamsE)
        /*1610*/ 	.word	0x00000000


	//----- nvinfo : EIATTR_MIN_STACK_SIZE
	.align		4
.L_941:
        /*1614*/ 	.byte	0x04, 0x12
        /*1616*/ 	.short	(.L_943 - .L_942)
	.align		4
.L_942:
        /*1618*/ 	.word	index@(_ZN10layer_norm13ln_bwd_kernelINS_13Kernel_traitsI13__nv_bfloat16S2_fS2_fjLj256ELj1ELj4ELj1ELj16ENS_18Kernel_traits_baseILj256ES2_S2_fS2_fjLj128EEEEELb1ELb0ELb1ELb0EEEvNS_9BwdParamsE)
        /*161c*/ 	.word	0x00000000


	//----- nvinfo : EIATTR_MIN_STACK_SIZE
	.align		4
.L_943:
        /*1620*/ 	.byte	0x04, 0x12
        /*1622*/ 	.short	(.L_945 - .L_944)
	.align		4
.L_944:
        /*1624*/ 	.word	index@(_ZN10layer_norm22ln_bwd_finalize_kernelINS_22Kernel_traits_finalizeILj256E13__nv_bfloat16S2_fS2_fjLb0ELj1024ELj4ENS_18Kernel_traits_baseILj256ES2_S2_fS2_fjLj1024EEEEELb0ELb1EEEvNS_9BwdParamsE)
        /*1628*/ 	.word	0x00000000


	//----- nvinfo : EIATTR_MIN_STACK_SIZE
	.align		4
.L_945:
        /*162c*/ 	.byte	0x04, 0x12
        /*162e*/ 	.short	(.L_947 - .L_946)
	.align		4
.L_946:
        /*1630*/ 	.word	index@(_ZN10layer_norm13ln_bwd_kernelINS_13Kernel_traitsI13__nv_bfloat16S2_fS2_fjLj256ELj1ELj4ELj1ELj16ENS_18Kernel_traits_baseILj256ES2_S2_fS2_fjLj128EEEEELb1ELb0ELb1ELb1EEEvNS_9BwdParamsE)
        /*1634*/ 	.word	0x00000000


	//----- nvinfo : EIATTR_MIN_STACK_SIZE
	.align		4
.L_947:
        /*1638*/ 	.byte	0x04, 0x12
        /*163a*/ 	.short	(.L_949 - .L_948)
	.align		4
.L_948:
        /*163c*/ 	.word	index@(_ZN10layer_norm13ln_bwd_kernelINS_13Kernel_traitsI13__nv_bfloat16S2_fS2_fjLj256ELj1ELj4ELj1ELj16ENS_18Kernel_traits_baseILj256ES2_S2_fS2_fjLj128EEEEELb1ELb1ELb0ELb0EEEvNS_9BwdParamsE)
        /*1640*/ 	.word	0x00000000


	//----- nvinfo : EIATTR_MIN_STACK_SIZE
	.align		4
.L_949:
        /*1644*/ 	.byte	0x04, 0x12
        /*1646*/ 	.short	(.L_951 - .L_950)
	.align		4
.L_950:
        /*1648*/ 	.word	index@(_ZN10layer_norm13ln_bwd_kernelINS_13Kernel_traitsI13__nv_bfloat16S2_fS2_fjLj256ELj1ELj4ELj1ELj16ENS_18Kernel_traits_baseILj256ES2_S2_fS2_fjLj128EEEEELb1ELb1ELb0ELb1EEEvNS_9BwdParamsE)
        /*164c*/ 	.word	0x00000000


	//----- nvinfo : EIATTR_MIN_STACK_SIZE
	.align		4
.L_951:
        /*1650*/ 	.byte	0x04, 0x12
        /*1652*/ 	.short	(.L_953 - .L_952)
	.align		4
.L_952:
        /*1654*/ 	.word	index@(_ZN10layer_norm22ln_bwd_finalize_kernelINS_22Kernel_traits_finalizeILj256E13__nv_bfloat16S2_fS2_fjLb1ELj1024ELj4ENS_18Kernel_traits_baseILj256ES2_S2_fS2_fjLj1024EEEEELb1ELb0EEEvNS_9BwdParamsE)
        /*1658*/ 	.word	0x00000000


	//----- nvinfo : EIATTR_MIN_STACK_SIZE
	.align		4
.L_953:
        /*165c*/ 	.byte	0x04, 0x12
        /*165e*/ 	.short	(.L_955 - .L_954)
	.align		4
.L_954:
        /*1660*/ 	.word	index@(_ZN10layer_norm13ln_bwd_kernelINS_13Kernel_traitsI13__nv_bfloat16S2_fS2_fjLj256ELj1ELj4ELj1ELj16ENS_18Kernel_traits_baseILj256ES2_S2_fS2_fjLj128EEEEELb1ELb1ELb1ELb0EEEvNS_9BwdParamsE)
        /*1664*/ 	.word	0x00000000


	//----- nvinfo : EIATTR_MIN_STACK_SIZE
	.align		4
.L_955:
        /*1668*/ 	.byte	0x04, 0x12
        /*166a*/ 	.short	(.L_957 - .L_956)
	.align		4
.L_956:
        /*166c*/ 	.word	index@(_ZN10layer_norm22ln_bwd_finalize_kernelINS_22Kernel_traits_finalizeILj256E13__nv_bfloat16S2_fS2_fjLb1ELj1024ELj4ENS_18Kernel_traits_baseILj256ES2_S2_fS2_fjLj1024EEEEELb1ELb1EEEvNS_9BwdParamsE)
        /*1670*/ 	.word	0x00000000


	//----- nvinfo : EIATTR_MIN_STACK_SIZE
	.align		4
.L_957:
        /*1674*/ 	.byte	0x04, 0x12
        /*1676*/ 	.short	(.L_959 - .L_958)
	.align		4
.L_958:
        /*1678*/ 	.word	index@(_ZN10layer_norm13ln_bwd_kernelINS_13Kernel_traitsI13__nv_bfloat16S2_fS2_fjLj256ELj1ELj4ELj1ELj16ENS_18Kernel_traits_baseILj256ES2_S2_fS2_fjLj128EEEEELb1ELb1ELb1ELb1EEEvNS_9BwdParamsE)
        /*167c*/ 	.word	0x00000000


	//----- nvinfo : EIATTR_MIN_STACK_SIZE
	.align		4
.L_959:
        /*1680*/ 	.byte	0x04, 0x12
        /*1682*/ 	.short	(.L_961 - .L_960)
	.align		4
.L_960:
        /*1684*/ 	.word	index@(_ZN10layer_norm13ln_bwd_kernelINS_13Kernel_traitsIf13__nv_bfloat16fS2_fjLj256ELj1ELj4ELj1ELj16ENS_18Kernel_traits_baseILj256EfS2_fS2_fjLj128EEEEELb0ELb0ELb0ELb0EEEvNS_9BwdParamsE)
        /*1688*/ 	.word	0x00000000


	//----- nvinfo : EIATTR_MIN_STACK_SIZE
	.align		4
.L_961:
        /*168c*/ 	.byte	0x04, 0x12
        /*168e*/ 	.short	(.L_963 - .L_962)
	.align		4
.L_962:
        /*1690*/ 	.word	index@(_ZN10layer_norm13ln_bwd_kernelINS_13Kernel_traitsIf13__nv_bfloat16fS2_fjLj256ELj1ELj4ELj1ELj16ENS_18Kernel_traits_baseILj256EfS2_fS2_fjLj128EEEEELb0ELb0ELb0ELb1EEEvNS_9BwdParamsE)
        /*1694*/ 	.word	0x00000000


	//----- nvinfo : EIATTR_MIN_STACK_SIZE
	.align		4
.L_963:
        /*1698*/ 	.byte	0x04, 0x12
        /*169a*/ 	.short	(.L_965 - .L_964)
	.align		4
.L_964:
        /*169c*/ 	.word	index@(_ZN10layer_norm13ln_bwd_kernelINS_13Kernel_traitsIf13__nv_bfloat16fS2_fjLj256ELj1ELj4ELj1ELj16ENS_18Kernel_traits_baseILj256EfS2_fS2_fjLj128EEEEELb0ELb0ELb1ELb0EEEvNS_9BwdParamsE)
        /*16a0*/ 	.word	0x00000000


	//----- nvinfo : EIATTR_MIN_STACK_SIZE
	.align		4
.L_965:
        /*16a4*/ 	.byte	0x04, 0x12
        /*16a6*/ 	.short	(.L_967 - .L_966)
	.align		4
.L_966:
        /*16a8*/ 	.word	index@(_ZN10layer_norm13ln_bwd_kernelINS_13Kernel_traitsIf13__nv_bfloat16fS2_fjLj256ELj1ELj4ELj1ELj16ENS_18Kernel_traits_baseILj256EfS2_fS2_fjLj128EEEEELb0ELb0ELb1ELb1EEEvNS_9BwdParamsE)
        /*16ac*/ 	.word	0x00000000


	//----- nvinfo : EIATTR_MIN_STACK_SIZE
	.align		4
.L_967:
        /*16b0*/ 	.byte	0x04, 0x12
        /*16b2*/ 	.short	(.L_969 - .L_968)
	.align		4
.L_968:
        /*16b4*/ 	.word	index@(_ZN10layer_norm13ln_bwd_kernelINS_13Kernel_traitsIf13__nv_bfloat16fS2_fjLj256ELj1ELj4ELj1ELj16ENS_18Kernel_traits_baseILj256EfS2_fS2_fjLj128EEEEELb0ELb1ELb0ELb0EEEvNS_9BwdParamsE)
        /*16b8*/ 	.word	0x00000000


	//----- nvinfo : EIATTR_MIN_STACK_SIZE
	.align		4
.L_969:
        /*16bc*/ 	.byte	0x04, 0x12
        /*16be*/ 	.short	(.L_971 - .L_970)
	.align		4
.L_970:
        /*16c0*/ 	.word	index@(_ZN10layer_norm13ln_bwd_kernelINS_13Kernel_traitsIf13__nv_bfloat16fS2_fjLj256ELj1ELj4ELj1ELj16ENS_18Kernel_traits_baseILj256EfS2_fS2_fjLj128EEEEELb0ELb1ELb0ELb1EEEvNS_9BwdParamsE)
        /*16c4*/ 	.word	0x00000000


	//----- nvinfo : EIATTR_MIN_STACK_SIZE
	.align		4
.L_971:
        /*16c8*/ 	.byte	0x04, 0x12
        /*16ca*/ 	.short	(.L_973 - .L_972)
	.align		4
.L_972:
        /*16cc*/ 	.word	index@(_ZN10layer_norm13ln_bwd_kernelINS_13Kernel_traitsIf13__nv_bfloat16fS2_fjLj256ELj1ELj4ELj1ELj16ENS_18Kernel_traits_baseILj256EfS2_fS2_fjLj128EEEEELb0ELb1ELb1ELb0EEEvNS_9BwdParamsE)
        /*16d0*/ 	.word	0x00000000


	//----- nvinfo : EIATTR_MIN_STACK_SIZE
	.align		4
.L_973:
        /*16d4*/ 	.byte	0x04, 0x12
        /*16d6*/ 	.short	(.L_975 - .L_974)
	.align		4
.L_974:
        /*16d8*/ 	.word	index@(_ZN10layer_norm13ln_bwd_kernelINS_13Kernel_traitsIf13__nv_bfloat16fS2_fjLj256ELj1ELj4ELj1ELj16ENS_18Kernel_traits_baseILj256EfS2_fS2_fjLj128EEEEELb0ELb1ELb1ELb1EEEvNS_9BwdParamsE)
        /*16dc*/ 	.word	0x00000000


	//----- nvinfo : EIATTR_MIN_STACK_SIZE
	.align		4
.L_975:
        /*16e0*/ 	.byte	0x04, 0x12
        /*16e2*/ 	.short	(.L_977 - .L_976)
	.align		4
.L_976:
        /*16e4*/ 	.word	index@(_ZN10layer_norm13ln_bwd_kernelINS_13Kernel_traitsIf13__nv_bfloat16fS2_fjLj256ELj1ELj4ELj1ELj16ENS_18Kernel_traits_baseILj256EfS2_fS2_fjLj128EEEEELb1ELb0ELb0ELb0EEEvNS_9BwdParamsE)
        /*16e8*/ 	.word	0x00000000


	//----- nvinfo : EIATTR_MIN_STACK_SIZE
	.align		4
.L_977:
        /*16ec*/ 	.byte	0x04, 0x12
        /*16ee*/ 	.short	(.L_979 - .L_978)
	.align		4
.L_978:
        /*16f0*/ 	.word	index@(_ZN10layer_norm13ln_bwd_kernelINS_13Kernel_traitsIf13__nv_bfloat16fS2_fjLj256ELj1ELj4ELj1ELj16ENS_18Kernel_traits_baseILj256EfS2_fS2_fjLj128EEEEELb1ELb0ELb0ELb1EEEvNS_9BwdParamsE)
        /*16f4*/ 	.word	0x00000000


	//----- nvinfo : EIATTR_MIN_STACK_SIZE
	.align		4
.L_979:
        /*16f8*/ 	.byte	0x04, 0x12
        /*16fa*/ 	.short	(.L_981 - .L_980)
	.align		4
.L_980:
        /*16fc*/ 	.word	index@(_ZN10layer_norm22ln_bwd_finalize_kernelINS_22Kernel_traits_finalizeILj256Ef13__nv_bfloat16fS2_fjLb0ELj1024ELj4ENS_18Kernel_traits_baseILj256EfS2_fS2_fjLj1024EEEEELb0ELb0EEEvNS_9BwdParamsE)
        /*1700*/ 	.word	0x00000000


	//----- nvinfo : EIATTR_MIN_STACK_SIZE
	.align		4
.L_981:
        /*1704*/ 	.byte	0x04, 0x12
        /*1706*/ 	.short	(.L_983 - .L_982)
	.align		4
.L_982:
        /*1708*/ 	.word	index@(_ZN10layer_norm13ln_bwd_kernelINS_13Kernel_traitsIf13__nv_bfloat16fS2_fjLj256ELj1ELj4ELj1ELj16ENS_18Kernel_traits_baseILj256EfS2_fS2_fjLj128EEEEELb1ELb0ELb1ELb0EEEvNS_9BwdParamsE)
        /*170c*/ 	.word	0x00000000


	//----- nvinfo : EIATTR_MIN_STACK_SIZE
	.align		4
.L_983:
        /*1710*/ 	.byte	0x04, 0x12
        /*1712*/ 	.short	(.L_985 - .L_984)
	.align		4
.L_984:
        /*1714*/ 	.word	index@(_ZN10layer_norm22ln_bwd_finalize_kernelINS_22Kernel_traits_finalizeILj256Ef13__nv_bfloat16fS2_fjLb0ELj1024ELj4ENS_18Kernel_traits_baseILj256EfS2_fS2_fjLj1024EEEEELb0ELb1EEEvNS_9BwdParamsE)
        /*1718*/ 	.word	0x00000000


	//----- nvinfo : EIATTR_MIN_STACK_SIZE
	.align		4
.L_985:
        /*171c*/ 	.byte	0x04, 0x12
        /*171e*/ 	.short	(.L_987 - .L_986)
	.align		4
.L_986:
        /*1720*/ 	.word	index@(_ZN10layer_norm13ln_bwd_kernelINS_13Kernel_traitsIf13__nv_bfloat16fS2_fjLj256ELj1ELj4ELj1ELj16ENS_18Kernel_traits_baseILj256EfS2_fS2_fjLj128EEEEELb1ELb0ELb1ELb1EEEvNS_9BwdParamsE)
        /*1724*/ 	.word	0x00000000


	//----- nvinfo : EIATTR_MIN_STACK_SIZE
	.align		4
.L_987:
        /*1728*/ 	.byte	0x04, 0x12
        /*172a*/ 	.short	(.L_989 - .L_988)
	.align		4
.L_988:
        /*172c*/ 	.word	index@(_ZN10layer_norm13ln_bwd_kernelINS_13Kernel_traitsIf13__nv_bfloat16fS2_fjLj256ELj1ELj4ELj1ELj16ENS_18Kernel_traits_baseILj256EfS2_fS2_fjLj128EEEEELb1ELb1ELb0ELb0EEEvNS_9BwdParamsE)
        /*1730*/ 	.word	0x00000000


	//----- nvinfo : EIATTR_MIN_STACK_SIZE
	.align		4
.L_989:
        /*1734*/ 	.byte	0x04, 0x12
        /*1736*/ 	.short	(.L_991 - .L_990)
	.align		4
.L_990:
        /*1738*/ 	.word	index@(_ZN10layer_norm13ln_bwd_kernelINS_13Kernel_traitsIf13__nv_bfloat16fS2_fjLj256ELj1ELj4ELj1ELj16ENS_18Kernel_traits_baseILj256EfS2_fS2_fjLj128EEEEELb1ELb1ELb0ELb1EEEvNS_9BwdParamsE)
        /*173c*/ 	.word	0x00000000


	//----- nvinfo : EIATTR_MIN_STACK_SIZE
	.align		4
.L_991:
        /*1740*/ 	.byte	0x04, 0x12
        /*1742*/ 	.short	(.L_993 - .L_992)
	.align		4
.L_992:
        /*1744*/ 	.word	index@(_ZN10layer_norm22ln_bwd_finalize_kernelINS_22Kernel_traits_finalizeILj256Ef13__nv_bfloat16fS2_fjLb1ELj1024ELj4ENS_18Kernel_traits_baseILj256EfS2_fS2_fjLj1024EEEEELb1ELb0EEEvNS_9BwdParamsE)
        /*1748*/ 	.word	0x00000000


	//----- nvinfo : EIATTR_MIN_STACK_SIZE
	.align		4
.L_993:
        /*174c*/ 	.byte	0x04, 0x12
        /*174e*/ 	.short	(.L_995 - .L_994)
	.align		4
.L_994:
        /*1750*/ 	.word	index@(_ZN10layer_norm13ln_bwd_kernelINS_13Kernel_traitsIf13__nv_bfloat16fS2_fjLj256ELj1ELj4ELj1ELj16ENS_18Kernel_traits_baseILj256EfS2_fS2_fjLj128EEEEELb1ELb1ELb1ELb0EEEvNS_9BwdParamsE)
        /*1754*/ 	.word	0x00000000


	//----- nvinfo : EIATTR_MIN_STACK_SIZE
	.align		4
.L_995:
        /*1758*/ 	.byte	0x04, 0x12
        /*175a*/ 	.short	(.L_997 - .L_996)
	.align		4
.L_996:
        /*175c*/ 	.word	index@(_ZN10layer_norm22ln_bwd_finalize_kernelINS_22Kernel_traits_finalizeILj256Ef13__nv_bfloat16fS2_fjLb1ELj1024ELj4ENS_18Kernel_traits_baseILj256EfS2_fS2_fjLj1024EEEEELb1ELb1EEEvNS_9BwdParamsE)
        /*1760*/ 	.word	0x00000000


	//----- nvinfo : EIATTR_MIN_STACK_SIZE
	.align		4
.L_997:
        /*1764*/ 	.byte	0x04, 0x12
        /*1766*/ 	.short	(.L_999 - .L_998)
	.align		4
.L_998:
        /*1768*/ 	.word	index@(_ZN10layer_norm13ln_bwd_kernelINS_13Kernel_traitsIf13__nv_bfloat16fS2_fjLj256ELj1ELj4ELj1ELj16ENS_18Kernel_traits_baseILj256EfS2_fS2_fjLj128EEEEELb1ELb1ELb1ELb1EEEvNS_9BwdParamsE)
        /*176c*/ 	.word	0x00000000


	//----- nvinfo : EIATTR_MIN_STACK_SIZE
	.align		4
.L_999:
        /*1770*/ 	.byte	0x04, 0x12
        /*1772*/ 	.short	(.L_1001 - .L_1000)
	.align		4
.L_1000:
        /*1774*/ 	.word	index@(_ZN10layer_norm13ln_bwd_kernelINS_13Kernel_traitsIf6__halfS2_S2_fjLj256ELj1ELj4ELj1ELj16ENS_18Kernel_traits_baseILj256EfS2_S2_S2_fjLj128EEEEELb0ELb0ELb0ELb0EEEvNS_9BwdParamsE)
        /*1778*/ 	.word	0x00000000


	//----- nvinfo : EIATTR_MIN_STACK_SIZE
	.align		4
.L_1001:
        /*177c*/ 	.byte	0x04, 0x12
        /*177e*/ 	.short	(.L_1003 - .L_1002)
	.align		4
.L_1002:
        /*1780*/ 	.word	index@(_ZN10layer_norm13ln_bwd_kernelINS_13Kernel_traitsIf6__halfS2_S2_fjLj256ELj1ELj4ELj1ELj16ENS_18Kernel_traits_baseILj256EfS2_S2_S2_fjLj128EEEEELb0ELb0ELb0ELb1EEEvNS_9BwdParamsE)
        /*1784*/ 	.word	0x00000000


	//----- nvinfo : EIATTR_MIN_STACK_SIZE
	.align		4
.L_1003:
        /*1788*/ 	.byte	0x04, 0x12
        /*178a*/ 	.short	(.L_1005 - .L_1004)
	.align		4
.L_1004:
        /*178c*/ 	.word	index@(_ZN10layer_norm13ln_bwd_kernelINS_13Kernel_traitsIf6__halfS2_S2_fjLj256ELj1ELj4ELj1ELj16ENS_18Kernel_traits_baseILj256EfS2_S2_S2_fjLj128EEEEELb0ELb0ELb1ELb0EEEvNS_9BwdParamsE)
        /*1790*/ 	.word	0x00000000


	//----- nvinfo : EIATTR_MIN_STACK_SIZE
	.align		4
.L_1005:
        /*1794*/ 	.byte	0x04, 0x12
        /*1796*/ 	.short	(.L_1007 - .L_1006)
	.align		4
.L_1006:
        /*1798*/ 	.word	index@(_ZN10layer_norm13ln_bwd_kernelINS_13Kernel_traitsIf6__halfS2_S2_fjLj256ELj1ELj4ELj1ELj16ENS_18Kernel_traits_baseILj256EfS2_S2_S2_fjLj128EEEEELb0ELb0ELb1ELb1EEEvNS_9BwdParamsE)
        /*179c*/ 	.word	0x00000000


	//----- nvinfo : EIATTR_MIN_STACK_SIZE
	.align		4
.L_1007:
        /*17a0*/ 	.byte	0x04, 0x12
        /*17a2*/ 	.short	(.L_1009 - .L_1008)
	.align		4
.L_1008:
        /*17a4*/ 	.word	index@(_ZN10layer_norm13ln_bwd_kernelINS_13Kernel_traitsIf6__halfS2_S2_fjLj256ELj1ELj4ELj1ELj16ENS_18Kernel_traits_baseILj256EfS2_S2_S2_fjLj128EEEEELb0ELb1ELb0ELb0EEEvNS_9BwdParamsE)
        /*17a8*/ 	.word	0x00000000


	//----- nvinfo : EIATTR_MIN_STACK_SIZE
	.align		4
.L_1009:
        /*17ac*/ 	.byte	0x04, 0x12
        /*17ae*/ 	.short	(.L_1011 - .L_1010)
	.align		4
.L_1010:
        /*17b0*/ 	.word	index@(_ZN10layer_norm13ln_bwd_kernelINS_13Kernel_traitsIf6__halfS2_S2_fjLj256ELj1ELj4ELj1ELj16ENS_18Kernel_traits_baseILj256EfS2_S2_S2_fjLj128EEEEELb0ELb1ELb0ELb1EEEvNS_9BwdParamsE)
        /*17b4*/ 	.word	0x00000000


	//----- nvinfo : EIATTR_MIN_STACK_SIZE
	.align		4
.L_1011:
        /*17b8*/ 	.byte	0x04, 0x12
        /*17ba*/ 	.short	(.L_1013 - .L_1012)
	.align		4
.L_1012:
        /*17bc*/ 	.word	index@(_ZN10layer_norm13ln_bwd_kernelINS_13Kernel_traitsIf6__halfS2_S2_fjLj256ELj1ELj4ELj1ELj16ENS_18Kernel_traits_baseILj256EfS2_S2_S2_fjLj128EEEEELb0ELb1ELb1ELb0EEEvNS_9BwdParamsE)
        /*17c0*/ 	.word	0x00000000


	//----- nvinfo : EIATTR_MIN_STACK_SIZE
	.align		4
.L_1013:
        /*17c4*/ 	.byte	0x04, 0x12
        /*17c6*/ 	.short	(.L_1015 - .L_1014)
	.align		4
.L_1014:
        /*17c8*/ 	.word	index@(_ZN10layer_norm13ln_bwd_kernelINS_13Kernel_traitsIf6__halfS2_S2_fjLj256ELj1ELj4ELj1ELj16ENS_18Kernel_traits_baseILj256EfS2_S2_S2_fjLj128EEEEELb0ELb1ELb1ELb1EEEvNS_9BwdParamsE)
        /*17cc*/ 	.word	0x00000000


	//----- nvinfo : EIATTR_MIN_STACK_SIZE
	.align		4
.L_1015:
        /*17d0*/ 	.byte	0x04, 0x12
        /*17d2*/ 	.short	(.L_1017 - .L_1016)
	.align		4
.L_1016:
        /*17d4*/ 	.word	index@(_ZN10layer_norm13ln_bwd_kernelINS_13Kernel_traitsIf6__halfS2_S2_fjLj256ELj1ELj4ELj1ELj16ENS_18Kernel_traits_baseILj256EfS2_S2_S2_fjLj128EEEEELb1ELb0ELb0ELb0EEEvNS_9BwdParamsE)
        /*17d8*/ 	.word	0x00000000


	//----- nvinfo : EIATTR_MIN_STACK_SIZE
	.align		4
.L_1017:
        /*17dc*/ 	.byte	0x04, 0x12
        /*17de*/ 	.short	(.L_1019 - .L_1018)
	.align		4
.L_1018:
        /*17e0*/ 	.word	index@(_ZN10layer_norm13ln_bwd_kernelINS_13Kernel_traitsIf6__halfS2_S2_fjLj256ELj1ELj4ELj1ELj16ENS_18Kernel_traits_baseILj256EfS2_S2_S2_fjLj128EEEEELb1ELb0ELb0ELb1EEEvNS_9BwdParamsE)
        /*17e4*/ 	.word	0x00000000


	//----- nvinfo : EIATTR_MIN_STACK_SIZE
	.align		4
.L_1019:
        /*17e8*/ 	.byte	0x04, 0x12
        /*17ea*/ 	.short	(.L_1021 - .L_1020)
	.align		4
.L_1020:
        /*17ec*/ 	.word	index@(_ZN10layer_norm22ln_bwd_finalize_kernelINS_22Kernel_traits_finalizeILj256Ef6__halfS2_S2_fjLb0ELj1024ELj4ENS_18Kernel_traits_baseILj256EfS2_S2_S2_fjLj1024EEEEELb0ELb0EEEvNS_9BwdParamsE)
        /*17f0*/ 	.word	0x00000000


	//----- nvinfo : EIATTR_MIN_STACK_SIZE
	.align		4
.L_1021:
        /*17f4*/ 	.byte	0x04, 0x12
        /*17f6*/ 	.short	(.L_1023 - .L_1022)
	.align		4
.L_1022:
        /*17f8*/ 	.word	index@(_ZN10layer_norm13ln_bwd_kernelINS_13Kernel_traitsIf6__halfS2_S2_fjLj256ELj1ELj4ELj1ELj16ENS_18Kernel_traits_baseILj256EfS2_S2_S2_fjLj128EEEEELb1ELb0ELb1ELb0EEEvNS_9BwdParamsE)
        /*17fc*/ 	.word	0x00000000


	//----- nvinfo : EIATTR_MIN_STACK_SIZE
	.align		4
.L_1023:
        /*1800*/ 	.byte	0x04, 0x12
        /*1802*/ 	.short	(.L_1025 - .L_1024)
	.align		4
.L_1024:
        /*1804*/ 	.word	index@(_ZN10layer_norm22ln_bwd_finalize_kernelINS_22Kernel_traits_finalizeILj256Ef6__halfS2_S2_fjLb0ELj1024ELj4ENS_18Kernel_traits_baseILj256EfS2_S2_S2_fjLj1024EEEEELb0ELb1EEEvNS_9BwdParamsE)
        /*1808*/ 	.word	0x00000000


	//----- nvinfo : EIATTR_MIN_STACK_SIZE
	.align		4
.L_1025:
        /*180c*/ 	.byte	0x04, 0x12
        /*180e*/ 	.short	(.L_1027 - .L_1026)
	.align		4
.L_1026:
        /*1810*/ 	.word	index@(_ZN10layer_norm13ln_bwd_kernelINS_13Kernel_traitsIf6__halfS2_S2_fjLj256ELj1ELj4ELj1ELj16ENS_18Kernel_traits_baseILj256EfS2_S2_S2_fjLj128EEEEELb1ELb0ELb1ELb1EEEvNS_9BwdParamsE)
        /*1814*/ 	.word	0x00000000


	//----- nvinfo : EIATTR_MIN_STACK_SIZE
	.align		4
.L_1027:
        /*1818*/ 	.byte	0x04, 0x12
        /*181a*/ 	.short	(.L_1029 - .L_1028)
	.align		4
.L_1028:
        /*181c*/ 	.word	index@(_ZN10layer_norm13ln_bwd_kernelINS_13Kernel_traitsIf6__halfS2_S2_fjLj256ELj1ELj4ELj1ELj16ENS_18Kernel_traits_baseILj256EfS2_S2_S2_fjLj128EEEEELb1ELb1ELb0ELb0EEEvNS_9BwdParamsE)
        /*1820*/ 	.word	0x00000000


	//----- nvinfo : EIATTR_MIN_STACK_SIZE
	.align		4
.L_1029:
        /*1824*/ 	.byte	0x04, 0x12
        /*1826*/ 	.short	(.L_1031 - .L_1030)
	.align		4
.L_1030:
        /*1828*/ 	.word	index@(_ZN10layer_norm13ln_bwd_kernelINS_13Kernel_traitsIf6__halfS2_S2_fjLj256ELj1ELj4ELj1ELj16ENS_18Kernel_traits_baseILj256EfS2_S2_S2_fjLj128EEEEELb1ELb1ELb0ELb1EEEvNS_9BwdParamsE)
        /*182c*/ 	.word	0x00000000


	//----- nvinfo : EIATTR_MIN_STACK_SIZE
	.align		4
.L_1031:
        /*1830*/ 	.byte	0x04, 0x12
        /*1832*/ 	.short	(.L_1033 - .L_1032)
	.align		4
.L_1032:
        /*1834*/ 	.word	index@(_ZN10layer_norm22ln_bwd_finalize_kernelINS_22Kernel_traits_finalizeILj256Ef6__halfS2_S2_fjLb1ELj1024ELj4ENS_18Kernel_traits_baseILj256EfS2_S2_S2_fjLj1024EEEEELb1ELb0EEEvNS_9BwdParamsE)
        /*1838*/ 	.word	0x00000000


	//----- nvinfo : EIATTR_MIN_STACK_SIZE
	.align		4
.L_1033:
        /*183c*/ 	.byte	0x04, 0x12
        /*183e*/ 	.short	(.L_1035 - .L_1034)
	.align		4
.L_1034:
        /*1840*/ 	.word	index@(_ZN10layer_norm13ln_bwd_kernelINS_13Kernel_traitsIf6__halfS2_S2_fjLj256ELj1ELj4ELj1ELj16ENS_18Kernel_traits_baseILj256EfS2_S2_S2_fjLj128EEEEELb1ELb1ELb1ELb0EEEvNS_9BwdParamsE)
        /*1844*/ 	.word	0x00000000


	//----- nvinfo : EIATTR_MIN_STACK_SIZE
	.align		4
.L_1035:
        /*1848*/ 	.byte	0x04, 0x12
        /*184a*/ 	.short	(.L_1037 - .L_1036)
	.align		4
.L_1036:
        /*184c*/ 	.word	index@(_ZN10layer_norm22ln_bwd_finalize_kernelINS_22Kernel_traits_finalizeILj256Ef6__halfS2_S2_fjLb1ELj1024ELj4ENS_18Kernel_traits_baseILj256EfS2_S2_S2_fjLj1024EEEEELb1ELb1EEEvNS_9BwdParamsE)
        /*1850*/ 	.word	0x00000000


	//----- nvinfo : EIATTR_MIN_STACK_SIZE
	.align		4
.L_1037:
        /*1854*/ 	.byte	0x04, 0x12
        /*1856*/ 	.short	(.L_1039 - .L_1038)
	.align		4
.L_1038:
        /*1858*/ 	.word	index@(_ZN10layer_norm13ln_bwd_kernelINS_13Kernel_traitsIf6__halfS2_S2_fjLj256ELj1ELj4ELj1ELj16ENS_18Kernel_traits_baseILj256EfS2_S2_S2_fjLj128EEEEELb1ELb1ELb1ELb1EEEvNS_9BwdParamsE)
        /*185c*/ 	.word	0x00000000


	//----- nvinfo : EIATTR_MIN_STACK_SIZE
	.align		4
.L_1039:
        /*1860*/ 	.byte	0x04, 0x12
        /*1862*/ 	.short	(.L_1041 - .L_1040)
	.align		4
.L_1040:
        /*1864*/ 	.word	index@(_ZN10layer_norm13ln_bwd_kernelINS_13Kernel_traitsI6__halfS2_fS2_fjLj256ELj1ELj4ELj1ELj16ENS_18Kernel_traits_baseILj256ES2_S2_fS2_fjLj128EEEEELb0ELb0ELb0ELb0EEEvNS_9BwdParamsE)
        /*1868*/ 	.word	0x00000000


	//----- nvinfo : EIATTR_MIN_STACK_SIZE
	.align		4
.L_1041:
        /*186c*/ 	.byte	0x04, 0x12
        /*186e*/ 	.short	(.L_1043 - .L_1042)
	.align		4
.L_1042:
        /*1870*/ 	.word	index@(_ZN10layer_norm13ln_bwd_kernelINS_13Kernel_traitsI6__halfS2_fS2_fjLj256ELj1ELj4ELj1ELj16ENS_18Kernel_traits_baseILj256ES2_S2_fS2_fjLj128EEEEELb0ELb0ELb0ELb1EEEvNS_9BwdParamsE)
        /*1874*/ 	.word	0x00000000


	//----- nvinfo : EIATTR_MIN_STACK_SIZE
	.align		4
.L_1043:
        /*1878*/ 	.byte	0x04, 0x12
        /*187a*/ 	.short	(.L_1045 - .L_1044)
	.align		4
.L_1044:
        /*187c*/ 	.word	index@(_ZN10layer_norm13ln_bwd_kernelINS_13Kernel_traitsI6__halfS2_fS2_fjLj256ELj1ELj4ELj1ELj16ENS_18Kernel_traits_baseILj256ES2_S2_fS2_fjLj128EEEEELb0ELb0ELb1ELb0EEEvNS_9BwdParamsE)
        /*1880*/ 	.word	0x00000000


	//----- nvinfo : EIATTR_MIN_STACK_SIZE
	.align		4
.L_1045:
        /*1884*/ 	.byte	0x04, 0x12
        /*1886*/ 	.short	(.L_1047 - .L_1046)
	.align		4
.L_1046:
        /*1888*/ 	.word	index@(_ZN10layer_norm13ln_bwd_kernelINS_13Kernel_traitsI6__halfS2_fS2_fjLj256ELj1ELj4ELj1ELj16ENS_18Kernel_traits_baseILj256ES2_S2_fS2_fjLj128EEEEELb0ELb0ELb1ELb1EEEvNS_9BwdParamsE)
        /*188c*/ 	.word	0x00000000


	//----- nvinfo : EIATTR_MIN_STACK_SIZE
	.align		4
.L_1047:
        /*1890*/ 	.byte	0x04, 0x12
        /*1892*/ 	.short	(.L_1049 - .L_1048)
	.align		4
.L_1048:
        /*1894*/ 	.word	index@(_ZN10layer_norm13ln_bwd_kernelINS_13Kernel_traitsI6__halfS2_fS2_fjLj256ELj1ELj4ELj1ELj16ENS_18Kernel_traits_baseILj256ES2_S2_fS2_fjLj128EEEEELb0ELb1ELb0ELb0EEEvNS_9BwdParamsE)
        /*1898*/ 	.word	0x00000000


	//----- nvinfo : EIATTR_MIN_STACK_SIZE
	.align		4
.L_1049:
        /*189c*/ 	.byte	0x04, 0x12
        /*189e*/ 	.short	(.L_1051 - .L_1050)
	.align		4
.L_1050:
        /*18a0*/ 	.word	index@(_ZN10layer_norm13ln_bwd_kernelINS_13Kernel_traitsI6__halfS2_fS2_fjLj256ELj1ELj4ELj1ELj16ENS_18Kernel_traits_baseILj256ES2_S2_fS2_fjLj128EEEEELb0ELb1ELb0ELb1EEEvNS_9BwdParamsE)
        /*18a4*/ 	.word	0x00000000


	//----- nvinfo : EIATTR_MIN_STACK_SIZE
	.align		4
.L_1051:
        /*18a8*/ 	.byte	0x04, 0x12
        /*18aa*/ 	.short	(.L_1053 - .L_1052)
	.align		4
.L_1052:
        /*18ac*/ 	.word	index@(_ZN10layer_norm13ln_bwd_kernelINS_13Kernel_traitsI6__halfS2_fS2_fjLj256ELj1ELj4ELj1ELj16ENS_18Kernel_traits_baseILj256ES2_S2_fS2_fjLj128EEEEELb0ELb1ELb1ELb0EEEvNS_9BwdParamsE)
        /*18b0*/ 	.word	0x00000000


	//----- nvinfo : EIATTR_MIN_STACK_SIZE
	.align		4
.L_1053:
        /*18b4*/ 	.byte	0x04, 0x12
        /*18b6*/ 	.short	(.L_1055 - .L_1054)
	.align		4
.L_1054:
        /*18b8*/ 	.word	index@(_ZN10layer_norm13ln_bwd_kernelINS_13Kernel_traitsI6__halfS2_fS2_fjLj256ELj1ELj4ELj1ELj16ENS_18Kernel_traits_baseILj256ES2_S2_fS2_fjLj128EEEEELb0ELb1ELb1ELb1EEEvNS_9BwdParamsE)
        /*18bc*/ 	.word	0x00000000


	//----- nvinfo : EIATTR_MIN_STACK_SIZE
	.align		4
.L_1055:
        /*18c0*/ 	.byte	0x04, 0x12
        /*18c2*/ 	.short	(.L_1057 - .L_1056)
	.align		4
.L_1056:
        /*18c4*/ 	.word	index@(_ZN10layer_norm13ln_bwd_kernelINS_13Kernel_traitsI6__halfS2_fS2_fjLj256ELj1ELj4ELj1ELj16ENS_18Kernel_traits_baseILj256ES2_S2_fS2_fjLj128EEEEELb1ELb0ELb0ELb0EEEvNS_9BwdParamsE)
        /*18c8*/ 	.word	0x00000000


	//----- nvinfo : EIATTR_MIN_STACK_SIZE
	.align		4
.L_1057:
        /*18cc*/ 	.byte	0x04, 0x12
        /*18ce*/ 	.short	(.L_1059 - .L_1058)
	.align		4
.L_1058:
        /*18d0*/ 	.word	index@(_ZN10layer_norm13ln_bwd_kernelINS_13Kernel_traitsI6__halfS2_fS2_fjLj256ELj1ELj4ELj1ELj16ENS_18Kernel_traits_baseILj256ES2_S2_fS2_fjLj128EEEEELb1ELb0ELb0ELb1EEEvNS_9BwdParamsE)
        /*18d4*/ 	.word	0x00000000


	//----- nvinfo : EIATTR_MIN_STACK_SIZE
	.align		4
.L_1059:
        /*18d8*/ 	.byte	0x04, 0x12
        /*18da*/ 	.short	(.L_1061 - .L_1060)
	.align		4
.L_1060:
        /*18dc*/ 	.word	index@(_ZN10layer_norm22ln_bwd_finalize_kernelINS_22Kernel_traits_finalizeILj256E6__halfS2_fS2_fjLb0ELj1024ELj4ENS_18Kernel_traits_baseILj256ES2_S2_fS2_fjLj1024EEEEELb0ELb0EEEvNS_9BwdParamsE)
        /*18e0*/ 	.word	0x00000000


	//----- nvinfo : EIATTR_MIN_STACK_SIZE
	.align		4
.L_1061:
        /*18e4*/ 	.byte	0x04, 0x12
        /*18e6*/ 	.short	(.L_1063 - .L_1062)
	.align		4
.L_1062:
        /*18e8*/ 	.word	index@(_ZN10layer_norm13ln_bwd_kernelINS_13Kernel_traitsI6__halfS2_fS2_fjLj256ELj1ELj4ELj1ELj16ENS_18Kernel_traits_baseILj256ES2_S2_fS2_fjLj128EEEEELb1ELb0ELb1ELb0EEEvNS_9BwdParamsE)
        /*18ec*/ 	.word	0x00000000


	//----- nvinfo : EIATTR_MIN_STACK_SIZE
	.align		4
.L_1063:
        /*18f0*/ 	.byte	0x04, 0x12
        /*18f2*/ 	.short	(.L_1065 - .L_1064)
	.align		4
.L_1064:
        /*18f4*/ 	.word	index@(_ZN10layer_norm22ln_bwd_finalize_kernelINS_22Kernel_traits_finalizeILj256E6__halfS2_fS2_fjLb0ELj1024ELj4ENS_18Kernel_traits_baseILj256ES2_S2_fS2_fjLj1024EEEEELb0ELb1EEEvNS_9BwdParamsE)
        /*18f8*/ 	.word	0x00000000


	//----- nvinfo : EIATTR_MIN_STACK_SIZE
	.align		4
.L_1065:
        /*18fc*/ 	.byte	0x04, 0x12
        /*18fe*/ 	.short	(.L_1067 - .L_1066)
	.align		4
.L_1066:
        /*1900*/ 	.word	index@(_ZN10layer_norm13ln_bwd_kernelINS_13Kernel_traitsI6__halfS2_fS2_fjLj256ELj1ELj4ELj1ELj16ENS_18Kernel_traits_baseILj256ES2_S2_fS2_fjLj128EEEEELb1ELb0ELb1ELb1EEEvNS_9BwdParamsE)
        /*1904*/ 	.word	0x00000000


	//----- nvinfo : EIATTR_MIN_STACK_SIZE
	.align		4
.L_1067:
        /*1908*/ 	.byte	0x04, 0x12
        /*190a*/ 	.short	(.L_1069 - .L_1068)
	.align		4
.L_1068:
        /*190c*/ 	.word	index@(_ZN10layer_norm13ln_bwd_kernelINS_13Kernel_traitsI6__halfS2_fS2_fjLj256ELj1ELj4ELj1ELj16ENS_18Kernel_traits_baseILj256ES2_S2_fS2_fjLj128EEEEELb1ELb1ELb0ELb0EEEvNS_9BwdParamsE)
        /*1910*/ 	.word	0x00000000


	//----- nvinfo : EIATTR_MIN_STACK_SIZE
	.align		4
.L_1069:
        /*1914*/ 	.byte	0x04, 0x12
        /*1916*/ 	.short	(.L_1071 - .L_1070)
	.align		4
.L_1070:
        /*1918*/ 	.word	index@(_ZN10layer_norm13ln_bwd_kernelINS_13Kernel_traitsI6__halfS2_fS2_fjLj256ELj1ELj4ELj1ELj16ENS_18Kernel_traits_baseILj256ES2_S2_fS2_fjLj128EEEEELb1ELb1ELb0ELb1EEEvNS_9BwdParamsE)
        /*191c*/ 	.word	0x00000000


	//----- nvinfo : EIATTR_MIN_STACK_SIZE
	.align		4
.L_1071:
        /*1920*/ 	.byte	0x04, 0x12
        /*1922*/ 	.short	(.L_1073 - .L_1072)
	.align		4
.L_1072:
        /*1924*/ 	.word	index@(_ZN10layer_norm22ln_bwd_finalize_kernelINS_22Kernel_traits_finalizeILj256E6__halfS2_fS2_fjLb1ELj1024ELj4ENS_18Kernel_traits_baseILj256ES2_S2_fS2_fjLj1024EEEEELb1ELb0EEEvNS_9BwdParamsE)
        /*1928*/ 	.word	0x00000000


	//----- nvinfo : EIATTR_MIN_STACK_SIZE
	.align		4
.L_1073:
        /*192c*/ 	.byte	0x04, 0x12
        /*192e*/ 	.short	(.L_1075 - .L_1074)
	.align		4
.L_1074:
        /*1930*/ 	.word	index@(_ZN10layer_norm13ln_bwd_kernelINS_13Kernel_traitsI6__halfS2_fS2_fjLj256ELj1ELj4ELj1ELj16ENS_18Kernel_traits_baseILj256ES2_S2_fS2_fjLj128EEEEELb1ELb1ELb1ELb0EEEvNS_9BwdParamsE)
        /*1934*/ 	.word	0x00000000


	//----- nvinfo : EIATTR_MIN_STACK_SIZE
	.align		4
.L_1075:
        /*1938*/ 	.byte	0x04, 0x12
        /*193a*/ 	.short	(.L_1077 - .L_1076)
	.align		4
.L_1076:
        /*193c*/ 	.word	index@(_ZN10layer_norm22ln_bwd_finalize_kernelINS_22Kernel_traits_finalizeILj256E6__halfS2_fS2_fjLb1ELj1024ELj4ENS_18Kernel_traits_baseILj256ES2_S2_fS2_fjLj1024EEEEELb1ELb1EEEvNS_9BwdParamsE)
        /*1940*/ 	.word	0x00000000


	//----- nvinfo : EIATTR_MIN_STACK_SIZE
	.align		4
.L_1077:
        /*1944*/ 	.byte	0x04, 0x12
        /*1946*/ 	.short	(.L_1079 - .L_1078)
	.align		4
.L_1078:
        /*1948*/ 	.word	index@(_ZN10layer_norm13ln_bwd_kernelINS_13Kernel_traitsI6__halfS2_fS2_fjLj256ELj1ELj4ELj1ELj16ENS_18Kernel_traits_baseILj256ES2_S2_fS2_fjLj128EEEEELb1ELb1ELb1ELb1EEEvNS_9BwdParamsE)
        /*194c*/ 	.word	0x00000000


	//----- nvinfo : EIATTR_MIN_STACK_SIZE
	.align		4
.L_1079:
        /*1950*/ 	.byte	0x04, 0x12
        /*1952*/ 	.short	(.L_1081 - .L_1080)
	.align		4
.L_1080:
        /*1954*/ 	.word	index@(_ZN10layer_norm13ln_bwd_kernelINS_13Kernel_traitsIf6__halffS2_fjLj256ELj1ELj4ELj1ELj16ENS_18Kernel_traits_baseILj256EfS2_fS2_fjLj128EEEEELb0ELb0ELb0ELb0EEEvNS_9BwdParamsE)
        /*1958*/ 	.word	0x00000000


	//----- nvinfo : EIATTR_MIN_STACK_SIZE
	.align		4
.L_1081:
        /*195c*/ 	.byte	0x04, 0x12
        /*195e*/ 	.short	(.L_1083 - .L_1082)
	.align		4
.L_1082:
        /*1960*/ 	.word	index@(_ZN10layer_norm13ln_bwd_kernelINS_13Kernel_traitsIf6__halffS2_fjLj256ELj1ELj4ELj1ELj16ENS_18Kernel_traits_baseILj256EfS2_fS2_fjLj128EEEEELb0ELb0ELb0ELb1EEEvNS_9BwdParamsE)
        /*1964*/ 	.word	0x00000000


	//----- nvinfo : EIATTR_MIN_STACK_SIZE
	.align		4
.L_1083:
        /*1968*/ 	.byte	0x04, 0x12
        /*196a*/ 	.short	(.L_1085 - .L_1084)
	.align		4
.L_1084:
        /*196c*/ 	.word	index@(_ZN10layer_norm13ln_bwd_kernelINS_13Kernel_traitsIf6__halffS2_fjLj256ELj1ELj4ELj1ELj16ENS_18Kernel_traits_baseILj256EfS2_fS2_fjLj128EEEEELb0ELb0ELb1ELb0EEEvNS_9BwdParamsE)
        /*1970*/ 	.word	0x00000000


	//----- nvinfo : EIATTR_MIN_STACK_SIZE
	.align		4
.L_1085:
        /*1974*/ 	.byte	0x04, 0x12
        /*1976*/ 	.short	(.L_1087 - .L_1086)
	.align		4
.L_1086:
        /*1978*/ 	.word	index@(_ZN10layer_norm13ln_bwd_kernelINS_13Kernel_traitsIf6__halffS2_fjLj256ELj1ELj4ELj1ELj16ENS_18Kernel_traits_baseILj256EfS2_fS2_fjLj128EEEEELb0ELb0ELb1ELb1EEEvNS_9BwdParamsE)
        /*197c*/ 	.word	0x00000000


	//----- nvinfo : EIATTR_MIN_STACK_SIZE
	.align		4
.L_1087:
        /*1980*/ 	.byte	0x04, 0x12
        /*1982*/ 	.short	(.L_1089 - .L_1088)
	.align		4
.L_1088:
        /*1984*/ 	.word	index@(_ZN10layer_norm13ln_bwd_kernelINS_13Kernel_traitsIf6__halffS2_fjLj256ELj1ELj4ELj1ELj16ENS_18Kernel_traits_baseILj256EfS2_fS2_fjLj128EEEEELb0ELb1ELb0ELb0EEEvNS_9BwdParamsE)
        /*1988*/ 	.word	0x00000000


	//----- nvinfo : EIATTR_MIN_STACK_SIZE
	.align		4
.L_1089:
        /*198c*/ 	.byte	0x04, 0x12
        /*198e*/ 	.short	(.L_1091 - .L_1090)
	.align		4
.L_1090:
        /*1990*/ 	.word	index@(_ZN10layer_norm13ln_bwd_kernelINS_13Kernel_traitsIf6__halffS2_fjLj256ELj1ELj4ELj1ELj16ENS_18Kernel_traits_baseILj256EfS2_fS2_fjLj128EEEEELb0ELb1ELb0ELb1EEEvNS_9BwdParamsE)
        /*1994*/ 	.word	0x00000000


	//----- nvinfo : EIATTR_MIN_STACK_SIZE
	.align		4
.L_1091:
        /*1998*/ 	.byte	0x04, 0x12
        /*199a*/ 	.short	(.L_1093 - .L_1092)
	.align		4
.L_1092:
        /*199c*/ 	.word	index@(_ZN10layer_norm13ln_bwd_kernelINS_13Kernel_traitsIf6__halffS2_fjLj256ELj1ELj4ELj1ELj16ENS_18Kernel_traits_baseILj256EfS2_fS2_fjLj128EEEEELb0ELb1ELb1ELb0EEEvNS_9BwdParamsE)
        /*19a0*/ 	.word	0x00000000


	//----- nvinfo : EIATTR_MIN_STACK_SIZE
	.align		4
.L_1093:
        /*19a4*/ 	.byte	0x04, 0x12
        /*19a6*/ 	.short	(.L_1095 - .L_1094)
	.align		4
.L_1094:
        /*19a8*/ 	.word	index@(_ZN10layer_norm13ln_bwd_kernelINS_13Kernel_traitsIf6__halffS2_fjLj256ELj1ELj4ELj1ELj16ENS_18Kernel_traits_baseILj256EfS2_fS2_fjLj128EEEEELb0ELb1ELb1ELb1EEEvNS_9BwdParamsE)
        /*19ac*/ 	.word	0x00000000


	//----- nvinfo : EIATTR_MIN_STACK_SIZE
	.align		4
.L_1095:
        /*19b0*/ 	.byte	0x04, 0x12
        /*19b2*/ 	.short	(.L_1097 - .L_1096)
	.align		4
.L_1096:
        /*19b4*/ 	.word	index@(_ZN10layer_norm13ln_bwd_kernelINS_13Kernel_traitsIf6__halffS2_fjLj256ELj1ELj4ELj1ELj16ENS_18Kernel_traits_baseILj256EfS2_fS2_fjLj128EEEEELb1ELb0ELb0ELb0EEEvNS_9BwdParamsE)
        /*19b8*/ 	.word	0x00000000


	//----- nvinfo : EIATTR_MIN_STACK_SIZE
	.align		4
.L_1097:
        /*19bc*/ 	.byte	0x04, 0x12
        /*19be*/ 	.short	(.L_1099 - .L_1098)
	.align		4
.L_1098:
        /*19c0*/ 	.word	index@(_ZN10layer_norm13ln_bwd_kernelINS_13Kernel_traitsIf6__halffS2_fjLj256ELj1ELj4ELj1ELj16ENS_18Kernel_traits_baseILj256EfS2_fS2_fjLj128EEEEELb1ELb0ELb0ELb1EEEvNS_9BwdParamsE)
        /*19c4*/ 	.word	0x00000000


	//----- nvinfo : EIATTR_MIN_STACK_SIZE
	.align		4
.L_1099:
        /*19c8*/ 	.byte	0x04, 0x12
        /*19ca*/ 	.short	(.L_1101 - .L_1100)
	.align		4
.L_1100:
        /*19cc*/ 	.word	index@(_ZN10layer_norm22ln_bwd_finalize_kernelINS_22Kernel_traits_finalizeILj256Ef6__halffS2_fjLb0ELj1024ELj4ENS_18Kernel_traits_baseILj256EfS2_fS2_fjLj1024EEEEELb0ELb0EEEvNS_9BwdParamsE)
        /*19d0*/ 	.word	0x00000000


	//----- nvinfo : EIATTR_MIN_STACK_SIZE
	.align		4
.L_1101:
        /*19d4*/ 	.byte	0x04, 0x12
        /*19d6*/ 	.short	(.L_1103 - .L_1102)
	.align		4
.L_1102:
        /*19d8*/ 	.word	index@(_ZN10layer_norm13ln_bwd_kernelINS_13Kernel_traitsIf6__halffS2_fjLj256ELj1ELj4ELj1ELj16ENS_18Kernel_traits_baseILj256EfS2_fS2_fjLj128EEEEELb1ELb0ELb1ELb0EEEvNS_9BwdParamsE)
        /*19dc*/ 	.word	0x00000000


	//----- nvinfo : EIATTR_MIN_STACK_SIZE
	.align		4
.L_1103:
        /*19e0*/ 	.byte	0x04, 0x12
        /*19e2*/ 	.short	(.L_1105 - .L_1104)
	.align		4
.L_1104:
        /*19e4*/ 	.word	index@(_ZN10layer_norm22ln_bwd_finalize_kernelINS_22Kernel_traits_finalizeILj256Ef6__halffS2_fjLb0ELj1024ELj4ENS_18Kernel_traits_baseILj256EfS2_fS2_fjLj1024EEEEELb0ELb1EEEvNS_9BwdParamsE)
        /*19e8*/ 	.word	0x00000000


	//----- nvinfo : EIATTR_MIN_STACK_SIZE
	.align		4
.L_1105:
        /*19ec*/ 	.byte	0x04, 0x12
        /*19ee*/ 	.short	(.L_1107 - .L_1106)
	.align		4
.L_1106:
        /*19f0*/ 	.word	index@(_ZN10layer_norm13ln_bwd_kernelINS_13Kernel_traitsIf6__halffS2_fjLj256ELj1ELj4ELj1ELj16ENS_18Kernel_traits_baseILj256EfS2_fS2_fjLj128EEEEELb1ELb0ELb1ELb1EEEvNS_9BwdParamsE)
        /*19f4*/ 	.word	0x00000000


	//----- nvinfo : EIATTR_MIN_STACK_SIZE
	.align		4
.L_1107:
        /*19f8*/ 	.byte	0x04, 0x12
        /*19fa*/ 	.short	(.L_1109 - .L_1108)
	.align		4
.L_1108:
        /*19fc*/ 	.word	index@(_ZN10layer_norm13ln_bwd_kernelINS_13Kernel_traitsIf6__halffS2_fjLj256ELj1ELj4ELj1ELj16ENS_18Kernel_traits_baseILj256EfS2_fS2_fjLj128EEEEELb1ELb1ELb0ELb0EEEvNS_9BwdParamsE)
        /*1a00*/ 	.word	0x00000000


	//----- nvinfo : EIATTR_MIN_STACK_SIZE
	.align		4
.L_1109:
        /*1a04*/ 	.byte	0x04, 0x12
        /*1a06*/ 	.short	(.L_1111 - .L_1110)
	.align		4
.L_1110:
        /*1a08*/ 	.word	index@(_ZN10layer_norm13ln_bwd_kernelINS_13Kernel_traitsIf6__halffS2_fjLj256ELj1ELj4ELj1ELj16ENS_18Kernel_traits_baseILj256EfS2_fS2_fjLj128EEEEELb1ELb1ELb0ELb1EEEvNS_9BwdParamsE)
        /*1a0c*/ 	.word	0x00000000


	//----- nvinfo : EIATTR_MIN_STACK_SIZE
	.align		4
.L_1111:
        /*1a10*/ 	.byte	0x04, 0x12
        /*1a12*/ 	.short	(.L_1113 - .L_1112)
	.align		4
.L_1112:
        /*1a14*/ 	.word	index@(_ZN10layer_norm22ln_bwd_finalize_kernelINS_22Kernel_traits_finalizeILj256Ef6__halffS2_fjLb1ELj1024ELj4ENS_18Kernel_traits_baseILj256EfS2_fS2_fjLj1024EEEEELb1ELb0EEEvNS_9BwdParamsE)
        /*1a18*/ 	.word	0x00000000


	//----- nvinfo : EIATTR_MIN_STACK_SIZE
	.align		4
.L_1113:
        /*1a1c*/ 	.byte	0x04, 0x12
        /*1a1e*/ 	.short	(.L_1115 - .L_1114)
	.align		4
.L_1114:
        /*1a20*/ 	.word	index@(_ZN10layer_norm13ln_bwd_kernelINS_13Kernel_traitsIf6__halffS2_fjLj256ELj1ELj4ELj1ELj16ENS_18Kernel_traits_baseILj256EfS2_fS2_fjLj128EEEEELb1ELb1ELb1ELb0EEEvNS_9BwdParamsE)
        /*1a24*/ 	.word	0x00000000


	//----- nvinfo : EIATTR_MIN_STACK_SIZE
	.align		4
.L_1115:
        /*1a28*/ 	.byte	0x04, 0x12
        /*1a2a*/ 	.short	(.L_1117 - .L_1116)
	.align		4
.L_1116:
        /*1a2c*/ 	.word	index@(_ZN10layer_norm22ln_bwd_finalize_kernelINS_22Kernel_traits_finalizeILj256Ef6__halffS2_fjLb1ELj1024ELj4ENS_18Kernel_traits_baseILj256EfS2_fS2_fjLj1024EEEEELb1ELb1EEEvNS_9BwdParamsE)
        /*1a30*/ 	.word	0x00000000


	//----- nvinfo : EIATTR_MIN_STACK_SIZE
	.align		4
.L_1117:
        /*1a34*/ 	.byte	0x04, 0x12
        /*1a36*/ 	.short	(.L_1119 - .L_1118)
	.align		4
.L_1118:
        /*1a38*/ 	.word	index@(_ZN10layer_norm13ln_bwd_kernelINS_13Kernel_traitsIf6__halffS2_fjLj256ELj1ELj4ELj1ELj16ENS_18Kernel_traits_baseILj256EfS2_fS2_fjLj128EEEEELb1ELb1ELb1ELb1EEEvNS_9BwdParamsE)
        /*1a3c*/ 	.word	0x00000000


	//----- nvinfo : EIATTR_MIN_STACK_SIZE
	.align		4
.L_1119:
        /*1a40*/ 	.byte	0x04, 0x12
        /*1a42*/ 	.short	(.L_1121 - .L_1120)
	.align		4
.L_1120:
        /*1a44*/ 	.word	index@(_ZN10layer_norm13ln_bwd_kernelINS_13Kernel_traitsI6__halfffffjLj256ELj1ELj4ELj1ELj16ENS_18Kernel_traits_baseILj256ES2_ffffjLj128EEEEELb0ELb0ELb0ELb0EEEvNS_9BwdParamsE)
        /*1a48*/ 	.word	0x00000000


	//----- nvinfo : EIATTR_MIN_STACK_SIZE
	.align		4
.L_1121:
        /*1a4c*/ 	.byte	0x04, 0x12
        /*1a4e*/ 	.short	(.L_1123 - .L_1122)
	.align		4
.L_1122:
        /*1a50*/ 	.word	index@(_ZN10layer_norm13ln_bwd_kernelINS_13Kernel_traitsI6__halfffffjLj256ELj1ELj4ELj1ELj16ENS_18Kernel_traits_baseILj256ES2_ffffjLj128EEEEELb0ELb0ELb0ELb1EEEvNS_9BwdParamsE)
        /*1a54*/ 	.word	0x00000000


	//----- nvinfo : EIATTR_MIN_STACK_SIZE
	.align		4
.L_1123:
        /*1a58*/ 	.byte	0x04, 0x12
        /*1a5a*/ 	.short	(.L_1125 - .L_1124)
	.align		4
.L_1124:
        /*1a5c*/ 	.word	index@(_ZN10layer_norm13ln_bwd_kernelINS_13Kernel_traitsI6__halfffffjLj256ELj1ELj4ELj1ELj16ENS_18Kernel_traits_baseILj256ES2_ffffjLj128EEEEELb0ELb0ELb1ELb0EEEvNS_9BwdParamsE)
        /*1a60*/ 	.word	0x00000000


	//----- nvinfo : EIATTR_MIN_STACK_SIZE
	.align		4
.L_1125:
        /*1a64*/ 	.byte	0x04, 0x12
        /*1a66*/ 	.short	(.L_1127 - .L_1126)
	.align		4
.L_1126:
        /*1a68*/ 	.word	index@(_ZN10layer_norm13ln_bwd_kernelINS_13Kernel_traitsI6__halfffffjLj256ELj1ELj4ELj1ELj16ENS_18Kernel_traits_baseILj256ES2_ffffjLj128EEEEELb0ELb0ELb1ELb1EEEvNS_9BwdParamsE)
        /*1a6c*/ 	.word	0x00000000


	//----- nvinfo : EIATTR_MIN_STACK_SIZE
	.align		4
.L_1127:
        /*1a70*/ 	.byte	0x04, 0x12
        /*1a72*/ 	.short	(.L_1129 - .L_1128)
	.align		4
.L_1128:
        /*1a74*/ 	.word	index@(_ZN10layer_norm13ln_bwd_kernelINS_13Kernel_traitsI6__halfffffjLj256ELj1ELj4ELj1ELj16ENS_18Kernel_traits_baseILj256ES2_ffffjLj128EEEEELb0ELb1ELb0ELb0EEEvNS_9BwdParamsE)
        /*1a78*/ 	.word	0x00000000


	//----- nvinfo : EIATTR_MIN_STACK_SIZE
	.align		4
.L_1129:
        /*1a7c*/ 	.byte	0x04, 0x12
        /*1a7e*/ 	.short	(.L_1131 - .L_1130)
	.align		4
.L_1130:
        /*1a80*/ 	.word	index@(_ZN10layer_norm13ln_bwd_kernelINS_13Kernel_traitsI6__halfffffjLj256ELj1ELj4ELj1ELj16ENS_18Kernel_traits_baseILj256ES2_ffffjLj128EEEEELb0ELb1ELb0ELb1EEEvNS_9BwdParamsE)
        /*1a84*/ 	.word	0x00000000


	//----- nvinfo : EIATTR_MIN_STACK_SIZE
	.align		4
.L_1131:
        /*1a88*/ 	.byte	0x04, 0x12
        /*1a8a*/ 	.short	(.L_1133 - .L_1132)
	.align		4
.L_1132:
        /*1a8c*/ 	.word	index@(_ZN10layer_norm13ln_bwd_kernelINS_13Kernel_traitsI6__halfffffjLj256ELj1ELj4ELj1ELj16ENS_18Kernel_traits_baseILj256ES2_ffffjLj128EEEEELb0ELb1ELb1ELb0EEEvNS_9BwdParamsE)
        /*1a90*/ 	.word	0x00000000


	//----- nvinfo : EIATTR_MIN_STACK_SIZE
	.align		4
.L_1133:
        /*1a94*/ 	.byte	0x04, 0x12
        /*1a96*/ 	.short	(.L_1135 - .L_1134)
	.align		4
.L_1134:
        /*1a98*/ 	.word	index@(_ZN10layer_norm13ln_bwd_kernelINS_13Kernel_traitsI6__halfffffjLj256ELj1ELj4ELj1ELj16ENS_18Kernel_traits_baseILj256ES2_ffffjLj128EEEEELb0ELb1ELb1ELb1EEEvNS_9BwdParamsE)
        /*1a9c*/ 	.word	0x00000000


	//----- nvinfo : EIATTR_MIN_STACK_SIZE
	.align		4
.L_1135:
        /*1aa0*/ 	.byte	0x04, 0x12
        /*1aa2*/ 	.short	(.L_1137 - .L_1136)
	.align		4
.L_1136:
        /*1aa4*/ 	.word	index@(_ZN10layer_norm13ln_bwd_kernelINS_13Kernel_traitsI6__halfffffjLj256ELj1ELj4ELj1ELj16ENS_18Kernel_traits_baseILj256ES2_ffffjLj128EEEEELb1ELb0ELb0ELb0EEEvNS_9BwdParamsE)
        /*1aa8*/ 	.word	0x00000000


	//----- nvinfo : EIATTR_MIN_STACK_SIZE
	.align		4
.L_1137:
        /*1aac*/ 	.byte	0x04, 0x12
        /*1aae*/ 	.short	(.L_1139 - .L_1138)
	.align		4
.L_1138:
        /*1ab0*/ 	.word	index@(_ZN10layer_norm13ln_bwd_kernelINS_13Kernel_traitsI6__halfffffjLj256ELj1ELj4ELj1ELj16ENS_18Kernel_traits_baseILj256ES2_ffffjLj128EEEEELb1ELb0ELb0ELb1EEEvNS_9BwdParamsE)
        /*1ab4*/ 	.word	0x00000000


	//----- nvinfo : EIATTR_MIN_STACK_SIZE
	.align		4
.L_1139:
        /*1ab8*/ 	.byte	0x04, 0x12
        /*1aba*/ 	.short	(.L_1141 - .L_1140)
	.align		4
.L_1140:
        /*1abc*/ 	.word	index@(_ZN10layer_norm22ln_bwd_finalize_kernelINS_22Kernel_traits_finalizeILj256E6__halfffffjLb0ELj1024ELj4ENS_18Kernel_traits_baseILj256ES2_ffffjLj1024EEEEELb0ELb0EEEvNS_9BwdParamsE)
        /*1ac0*/ 	.word	0x00000000


	//----- nvinfo : EIATTR_MIN_STACK_SIZE
	.align		4
.L_1141:
        /*1ac4*/ 	.byte	0x04, 0x12
        /*1ac6*/ 	.short	(.L_1143 - .L_1142)
	.align		4
.L_1142:
        /*1ac8*/ 	.word	index@(_ZN10layer_norm13ln_bwd_kernelINS_13Kernel_traitsI6__halfffffjLj256ELj1ELj4ELj1ELj16ENS_18Kernel_traits_baseILj256ES2_ffffjLj128EEEEELb1ELb0ELb1ELb0EEEvNS_9BwdParamsE)
        /*1acc*/ 	.word	0x00000000


	//----- nvinfo : EIATTR_MIN_STACK_SIZE
	.align		4
.L_1143:
        /*1ad0*/ 	.byte	0x04, 0x12
        /*1ad2*/ 	.short	(.L_1145 - .L_1144)
	.align		4
.L_1144:
        /*1ad4*/ 	.word	index@(_ZN10layer_norm22ln_bwd_finalize_kernelINS_22Kernel_traits_finalizeILj256E6__halfffffjLb0ELj1024ELj4ENS_18Kernel_traits_baseILj256ES2_ffffjLj1024EEEEELb0ELb1EEEvNS_9BwdParamsE)
        /*1ad8*/ 	.word	0x00000000


	//----- nvinfo : EIATTR_MIN_STACK_SIZE
	.align		4
.L_1145:
        /*1adc*/ 	.byte	0x04, 0x12
        /*1ade*/ 	.short	(.L_1147 - .L_1146)
	.align		4
.L_1146:
        /*1ae0*/ 	.word	index@(_ZN10layer_norm13ln_bwd_kernelINS_13Kernel_traitsI6__halfffffjLj256ELj1ELj4ELj1ELj16ENS_18Kernel_traits_baseILj256ES2_ffffjLj128EEEEELb1ELb0ELb1ELb1EEEvNS_9BwdParamsE)
        /*1ae4*/ 	.word	0x00000000


	//----- nvinfo : EIATTR_MIN_STACK_SIZE
	.align		4
.L_1147:
        /*1ae8*/ 	.byte	0x04, 0x12
        /*1aea*/ 	.short	(.L_1149 - .L_1148)
	.align		4
.L_1148:
        /*1aec*/ 	.word	index@(_ZN10layer_norm13ln_bwd_kernelINS_13Kernel_traitsI6__halfffffjLj256ELj1ELj4ELj1ELj16ENS_18Kernel_traits_baseILj256ES2_ffffjLj128EEEEELb1ELb1ELb0ELb0EEEvNS_9BwdParamsE)
        /*1af0*/ 	.word	0x00000000


	//----- nvinfo : EIATTR_MIN_STACK_SIZE
	.align		4
.L_1149:
        /*1af4*/ 	.byte	0x04, 0x12
        /*1af6*/ 	.short	(.L_1151 - .L_1150)
	.align		4
.L_1150:
        /*1af8*/ 	.word	index@(_ZN10layer_norm13ln_bwd_kernelINS_13Kernel_traitsI6__halfffffjLj256ELj1ELj4ELj1ELj16ENS_18Kernel_traits_baseILj256ES2_ffffjLj128EEEEELb1ELb1ELb0ELb1EEEvNS_9BwdParamsE)
        /*1afc*/ 	.word	0x00000000


	//----- nvinfo : EIATTR_MIN_STACK_SIZE
	.align		4
.L_1151:
        /*1b00*/ 	.byte	0x04, 0x12
        /*1b02*/ 	.short	(.L_1153 - .L_1152)
	.align		4
.L_1152:
        /*1b04*/ 	.word	index@(_ZN10layer_norm22ln_bwd_finalize_kernelINS_22Kernel_traits_finalizeILj256E6__halfffffjLb1ELj1024ELj4ENS_18Kernel_traits_baseILj256ES2_ffffjLj1024EEEEELb1ELb0EEEvNS_9BwdParamsE)
        /*1b08*/ 	.word	0x00000000


	//----- nvinfo : EIATTR_MIN_STACK_SIZE
	.align		4
.L_1153:
        /*1b0c*/ 	.byte	0x04, 0x12
        /*1b0e*/ 	.short	(.L_1155 - .L_1154)
	.align		4
.L_1154:
        /*1b10*/ 	.word	index@(_ZN10layer_norm13ln_bwd_kernelINS_13Kernel_traitsI6__halfffffjLj256ELj1ELj4ELj1ELj16ENS_18Kernel_traits_baseILj256ES2_ffffjLj128EEEEELb1ELb1ELb1ELb0EEEvNS_9BwdParamsE)
        /*1b14*/ 	.word	0x00000000


	//----- nvinfo : EIATTR_MIN_STACK_SIZE
	.align		4
.L_1155:
        /*1b18*/ 	.byte	0x04, 0x12
        /*1b1a*/ 	.short	(.L_1157 - .L_1156)
	.align		4
.L_1156:
        /*1b1c*/ 	.word	index@(_ZN10layer_norm22ln_bwd_finalize_kernelINS_22Kernel_traits_finalizeILj256E6__halfffffjLb1ELj1024ELj4ENS_18Kernel_traits_baseILj256ES2_ffffjLj1024EEEEELb1ELb1EEEvNS_9BwdParamsE)
        /*1b20*/ 	.word	0x00000000


	//----- nvinfo : EIATTR_MIN_STACK_SIZE
	.align		4
.L_1157:
        /*1b24*/ 	.byte	0x04, 0x12
        /*1b26*/ 	.short	(.L_1159 - .L_1158)
	.align		4
.L_1158:
        /*1b28*/ 	.word	index@(_ZN10layer_norm13ln_bwd_kernelINS_13Kernel_traitsI6__halfffffjLj256ELj1ELj4ELj1ELj16ENS_18Kernel_traits_baseILj256ES2_ffffjLj128EEEEELb1ELb1ELb1ELb1EEEvNS_9BwdParamsE)
        /*1b2c*/ 	.word	0x00000000


	//----- nvinfo : EIATTR_MIN_STACK_SIZE
	.align		4
.L_1159:
        /*1b30*/ 	.byte	0x04, 0x12
        /*1b32*/ 	.short	(.L_1161 - .L_1160)
	.align		4
.L_1160:
        /*1b34*/ 	.word	index@(_ZN10layer_norm13ln_bwd_kernelINS_13Kernel_traitsIfffffjLj256ELj1ELj4ELj1ELj16ENS_18Kernel_traits_baseILj256EfffffjLj128EEEEELb0ELb0ELb0ELb0EEEvNS_9BwdParamsE)
        /*1b38*/ 	.word	0x00000000


	//----- nvinfo : EIATTR_MIN_STACK_SIZE
	.align		4
.L_1161:
        /*1b3c*/ 	.byte	0x04, 0x12
        /*1b3e*/ 	.short	(.L_1163 - .L_1162)
	.align		4
.L_1162:
        /*1b40*/ 	.word	index@(_ZN10layer_norm13ln_bwd_kernelINS_13Kernel_traitsIfffffjLj256ELj1ELj4ELj1ELj16ENS_18Kernel_traits_baseILj256EfffffjLj128EEEEELb0ELb0ELb0ELb1EEEvNS_9BwdParamsE)
        /*1b44*/ 	.word	0x00000000


	//----- nvinfo : EIATTR_MIN_STACK_SIZE
	.align		4
.L_1163:
        /*1b48*/ 	.byte	0x04, 0x12
        /*1b4a*/ 	.short	(.L_1165 - .L_1164)
	.align		4
.L_1164:
        /*1b4c*/ 	.word	index@(_ZN10layer_norm13ln_bwd_kernelINS_13Kernel_traitsIfffffjLj256ELj1ELj4ELj1ELj16ENS_18Kernel_traits_baseILj256EfffffjLj128EEEEELb0ELb0ELb1ELb0EEEvNS_9BwdParamsE)
        /*1b50*/ 	.word	0x00000000


	//----- nvinfo : EIATTR_MIN_STACK_SIZE
	.align		4
.L_1165:
        /*1b54*/ 	.byte	0x04, 0x12
        /*1b56*/ 	.short	(.L_1167 - .L_1166)
	.align		4
.L_1166:
        /*1b58*/ 	.word	index@(_ZN10layer_norm13ln_bwd_kernelINS_13Kernel_traitsIfffffjLj256ELj1ELj4ELj1ELj16ENS_18Kernel_traits_baseILj256EfffffjLj128EEEEELb0ELb0ELb1ELb1EEEvNS_9BwdParamsE)
        /*1b5c*/ 	.word	0x00000000


	//----- nvinfo : EIATTR_MIN_STACK_SIZE
	.align		4
.L_1167:
        /*1b60*/ 	.byte	0x04, 0x12
        /*1b62*/ 	.short	(.L_1169 - .L_1168)
	.align		4
.L_1168:
        /*1b64*/ 	.word	index@(_ZN10layer_norm13ln_bwd_kernelINS_13Kernel_traitsIfffffjLj256ELj1ELj4ELj1ELj16ENS_18Kernel_traits_baseILj256EfffffjLj128EEEEELb0ELb1ELb0ELb0EEEvNS_9BwdParamsE)
        /*1b68*/ 	.word	0x00000000


	//----- nvinfo : EIATTR_MIN_STACK_SIZE
	.align		4
.L_1169:
        /*1b6c*/ 	.byte	0x04, 0x12
        /*1b6e*/ 	.short	(.L_1171 - .L_1170)
	.align		4
.L_1170:
        /*1b70*/ 	.word	index@(_ZN10layer_norm13ln_bwd_kernelINS_13Kernel_traitsIfffffjLj256ELj1ELj4ELj1ELj16ENS_18Kernel_traits_baseILj256EfffffjLj128EEEEELb0ELb1ELb0ELb1EEEvNS_9BwdParamsE)
        /*1b74*/ 	.word	0x00000000


	//----- nvinfo : EIATTR_MIN_STACK_SIZE
	.align		4
.L_1171:
        /*1b78*/ 	.byte	0x04, 0x12
        /*1b7a*/ 	.short	(.L_1173 - .L_1172)
	.align		4
.L_1172:
        /*1b7c*/ 	.word	index@(_ZN10layer_norm13ln_bwd_kernelINS_13Kernel_traitsIfffffjLj256ELj1ELj4ELj1ELj16ENS_18Kernel_traits_baseILj256EfffffjLj128EEEEELb0ELb1ELb1ELb0EEEvNS_9BwdParamsE)
        /*1b80*/ 	.word	0x00000000


	//----- nvinfo : EIATTR_MIN_STACK_SIZE
	.align		4
.L_1173:
        /*1b84*/ 	.byte	0x04, 0x12
        /*1b86*/ 	.short	(.L_1175 - .L_1174)
	.align		4
.L_1174:
        /*1b88*/ 	.word	index@(_ZN10layer_norm13ln_bwd_kernelINS_13Kernel_traitsIfffffjLj256ELj1ELj4ELj1ELj16ENS_18Kernel_traits_baseILj256EfffffjLj128EEEEELb0ELb1ELb1ELb1EEEvNS_9BwdParamsE)
        /*1b8c*/ 	.word	0x00000000


	//----- nvinfo : EIATTR_MIN_STACK_SIZE
	.align		4
.L_1175:
        /*1b90*/ 	.byte	0x04, 0x12
        /*1b92*/ 	.short	(.L_1177 - .L_1176)
	.align		4
.L_1176:
        /*1b94*/ 	.word	index@(_ZN10layer_norm13ln_bwd_kernelINS_13Kernel_traitsIfffffjLj256ELj1ELj4ELj1ELj16ENS_18Kernel_traits_baseILj256EfffffjLj128EEEEELb1ELb0ELb0ELb0EEEvNS_9BwdParamsE)
        /*1b98*/ 	.word	0x00000000


	//----- nvinfo : EIATTR_MIN_STACK_SIZE
	.align		4
.L_1177:
        /*1b9c*/ 	.byte	0x04, 0x12
        /*1b9e*/ 	.short	(.L_1179 - .L_1178)
	.align		4
.L_1178:
        /*1ba0*/ 	.word	index@(_ZN10layer_norm13ln_bwd_kernelINS_13Kernel_traitsIfffffjLj256ELj1ELj4ELj1ELj16ENS_18Kernel_traits_baseILj256EfffffjLj128EEEEELb1ELb0ELb0ELb1EEEvNS_9BwdParamsE)
        /*1ba4*/ 	.word	0x00000000


	//----- nvinfo : EIATTR_MIN_STACK_SIZE
	.align		4
.L_1179:
        /*1ba8*/ 	.byte	0x04, 0x12
        /*1baa*/ 	.short	(.L_1181 - .L_1180)
	.align		4
.L_1180:
        /*1bac*/ 	.word	index@(_ZN10layer_norm22ln_bwd_finalize_kernelINS_22Kernel_traits_finalizeILj256EfffffjLb0ELj1024ELj4ENS_18Kernel_traits_baseILj256EfffffjLj1024EEEEELb0ELb0EEEvNS_9BwdParamsE)
        /*1bb0*/ 	.word	0x00000000


	//----- nvinfo : EIATTR_MIN_STACK_SIZE
	.align		4
.L_1181:
        /*1bb4*/ 	.byte	0x04, 0x12
        /*1bb6*/ 	.short	(.L_1183 - .L_1182)
	.align		4
.L_1182:
        /*1bb8*/ 	.word	index@(_ZN10layer_norm13ln_bwd_kernelINS_13Kernel_traitsIfffffjLj256ELj1ELj4ELj1ELj16ENS_18Kernel_traits_baseILj256EfffffjLj128EEEEELb1ELb0ELb1ELb0EEEvNS_9BwdParamsE)
        /*1bbc*/ 	.word	0x00000000


	//----- nvinfo : EIATTR_MIN_STACK_SIZE
	.align		4
.L_1183:
        /*1bc0*/ 	.byte	0x04, 0x12
        /*1bc2*/ 	.short	(.L_1185 - .L_1184)
	.align		4
.L_1184:
        /*1bc4*/ 	.word	index@(_ZN10layer_norm22ln_bwd_finalize_kernelINS_22Kernel_traits_finalizeILj256EfffffjLb0ELj1024ELj4ENS_18Kernel_traits_baseILj256EfffffjLj1024EEEEELb0ELb1EEEvNS_9BwdParamsE)
        /*1bc8*/ 	.word	0x00000000


	//----- nvinfo : EIATTR_MIN_STACK_SIZE
	.align		4
.L_1185:
        /*1bcc*/ 	.byte	0x04, 0x12
        /*1bce*/ 	.short	(.L_1187 - .L_1186)
	.align		4
.L_1186:
        /*1bd0*/ 	.word	index@(_ZN10layer_norm13ln_bwd_kernelINS_13Kernel_traitsIfffffjLj256ELj1ELj4ELj1ELj16ENS_18Kernel_traits_baseILj256EfffffjLj128EEEEELb1ELb0ELb1ELb1EEEvNS_9BwdParamsE)
        /*1bd4*/ 	.word	0x00000000


	//----- nvinfo : EIATTR_MIN_STACK_SIZE
	.align		4
.L_1187:
        /*1bd8*/ 	.byte	0x04, 0x12
        /*1bda*/ 	.short	(.L_1189 - .L_1188)
	.align		4
.L_1188:
        /*1bdc*/ 	.word	index@(_ZN10layer_norm13ln_bwd_kernelINS_13Kernel_traitsIfffffjLj256ELj1ELj4ELj1ELj16ENS_18Kernel_traits_baseILj256EfffffjLj128EEEEELb1ELb1ELb0ELb0EEEvNS_9BwdParamsE)
        /*1be0*/ 	.word	0x00000000


	//----- nvinfo : EIATTR_MIN_STACK_SIZE
	.align		4
.L_1189:
        /*1be4*/ 	.byte	0x04, 0x12
        /*1be6*/ 	.short	(.L_1191 - .L_1190)
	.align		4
.L_1190:
        /*1be8*/ 	.word	index@(_ZN10layer_norm13ln_bwd_kernelINS_13Kernel_traitsIfffffjLj256ELj1ELj4ELj1ELj16ENS_18Kernel_traits_baseILj256EfffffjLj128EEEEELb1ELb1ELb0ELb1EEEvNS_9BwdParamsE)
        /*1bec*/ 	.word	0x00000000


	//----- nvinfo : EIATTR_MIN_STACK_SIZE
	.align		4
.L_1191:
        /*1bf0*/ 	.byte	0x04, 0x12
        /*1bf2*/ 	.short	(.L_1193 - .L_1192)
	.align		4
.L_1192:
        /*1bf4*/ 	.word	index@(_ZN10layer_norm22ln_bwd_finalize_kernelINS_22Kernel_traits_finalizeILj256EfffffjLb1ELj1024ELj4ENS_18Kernel_traits_baseILj256EfffffjLj1024EEEEELb1ELb0EEEvNS_9BwdParamsE)
        /*1bf8*/ 	.word	0x00000000


	//----- nvinfo : EIATTR_MIN_STACK_SIZE
	.align		4
.L_1193:
        /*1bfc*/ 	.byte	0x04, 0x12
        /*1bfe*/ 	.short	(.L_1195 - .L_1194)
	.align		4
.L_1194:
        /*1c00*/ 	.word	index@(_ZN10layer_norm13ln_bwd_kernelINS_13Kernel_traitsIfffffjLj256ELj1ELj4ELj1ELj16ENS_18Kernel_traits_baseILj256EfffffjLj128EEEEELb1ELb1ELb1ELb0EEEvNS_9BwdParamsE)
        /*1c04*/ 	.word	0x00000000


	//----- nvinfo : EIATTR_MIN_STACK_SIZE
	.align		4
.L_1195:
        /*1c08*/ 	.byte	0x04, 0x12
        /*1c0a*/ 	.short	(.L_1197 - .L_1196)
	.align		4
.L_1196:
        /*1c0c*/ 	.word	index@(_ZN10layer_norm22ln_bwd_finalize_kernelINS_22Kernel_traits_finalizeILj256EfffffjLb1ELj1024ELj4ENS_18Kernel_traits_baseILj256EfffffjLj1024EEEEELb1ELb1EEEvNS_9BwdParamsE)
        /*1c10*/ 	.word	0x00000000


	//----- nvinfo : EIATTR_MIN_STACK_SIZE
	.align		4
.L_1197:
        /*1c14*/ 	.byte	0x04, 0x12
        /*1c16*/ 	.short	(.L_1199 - .L_1198)
	.align		4
.L_1198:
        /*1c18*/ 	.word	index@(_ZN10layer_norm13ln_bwd_kernelINS_13Kernel_traitsIfffffjLj256ELj1ELj4ELj1ELj16ENS_18Kernel_traits_baseILj256EfffffjLj128EEEEELb1ELb1ELb1ELb1EEEvNS_9BwdParamsE)
        /*1c1c*/ 	.word	0x00000000
.L_1199:


//--------------------- .nv.compat                --------------------------
	.section	.nv.compat,"",@"SHT_CUDA_COMPAT_INFO"
	.align	4
        /*0000*/ 	.byte	0x02, 0x09, 0x01, 0x00, 0x02, 0x02, 0x01, 0x00, 0x02, 0x05, 0x05, 0x00, 0x03, 0x07, 0x01, 0x01
        /*0010*/ 	.byte	0x02, 0x03, 0x00, 0x00, 0x02, 0x06, 0x01, 0x00, 0x04, 0x0b, 0x08, 0x00, 0x00, 0x00, 0x00, 0x00
        /*0020*/ 	.byte	0x00, 0x00, 0x00, 0x00


//--------------------- .nv.info._ZN10layer_norm13ln_bwd_kernelINS_13Kernel_traitsI13__nv_bfloat16S2_S2_S2_fjLj256ELj1ELj4ELj1ELj16ENS_18Kernel_traits_baseILj256ES2_S2_S2_S2_fjLj128EEEEELb0ELb0ELb0ELb0EEEvNS_9BwdParamsE --------------------------
	.section	.nv.info._ZN10layer_norm13ln_bwd_kernelINS_13Kernel_traitsI13__nv_bfloat16S2_S2_S2_fjLj256ELj1ELj4ELj1ELj16ENS_18Kernel_traits_baseILj256ES2_S2_S2_S2_fjLj128EEEEELb0ELb0ELb0ELb0EEEvNS_9BwdParamsE,"",@"SHT_CUDA_INFO"
	.sectionflags	@""
	.align	4


	//----- nvinfo : EIATTR_CUDA_API_VERSION
	.align		4
        /*0000*/ 	.byte	0x04, 0x37
        /*0002*/ 	.short	(.L_1201 - .L_1200)
.L_1200:
        /*0004*/ 	.word	0x00000082


	//----- nvinfo : EIATTR_KPARAM_INFO
	.align		4
.L_1201:
        /*0008*/ 	.byte	0x04, 0x17
        /*000a*/ 	.short	(.L_1203 - .L_1202)
.L_1202:
        /*000c*/ 	.word	0x00000000
        /*0010*/ 	.short	0x0000
        /*0012*/ 	.short	0x0000
        /*0014*/ 	.byte	0x00, 0xf0, 0xa1, 0x04


	//----- nvinfo : EIATTR_SPARSE_MMA_MASK
	.align		4
.L_1203:
        /*0018*/ 	.byte	0x03, 0x50
        /*001a*/ 	.short	0x0000


	//----- nvinfo : EIATTR_MAXREG_COUNT
	.align		4
        /*001c*/ 	.byte	0x03, 0x1b
        /*001e*/ 	.short	0x00ff


	//----- nvinfo : EIATTR_NUM_BARRIERS
	.align		4
        /*0020*/ 	.byte	0x02, 0x4c
        /*0022*/ 	.byte	0x01
	.zero		1


	//----- nvinfo : EIATTR_MERCURY_ISA_VERSION
	.align		4
        /*0024*/ 	.byte	0x03, 0x5f
        /*0026*/ 	.short	0x0101


	//----- nvinfo : EIATTR_COOP_GROUP_MASK_REGIDS
	.align		4
        /*0028*/ 	.byte	0x04, 0x29
        /*002a*/ 	.short	(.L_1205 - .L_1204)


	//   ....[0]....
.L_1204:
        /*002c*/ 	.word	0xffffffff


	//   ....[1]....
        /*0030*/ 	.word	0xffffffff


	//   ....[2]....
        /*0034*/ 	.word	0xffffffff


	//   ....[3]....
        /*0038*/ 	.word	0xffffffff


	//   ....[4]....
        /*003c*/ 	.word	0xffffffff


	//   ....[5]....
        /*0040*/ 	.word	0xffffffff


	//   ....[6]....
        /*0044*/ 	.word	0xffffffff


	//   ....[7]....
        /*0048*/ 	.word	0xffffffff


	//   ....[8]....
        /*004c*/ 	.word	0xffffffff


	//   ....[9]....
        /*0050*/ 	.word	0xffffffff


	//   ....[10]....
        /*0054*/ 	.word	0x05000026


	//   ....[11]....
        /*0058*/ 	.word	0x05000026


	//   ....[12]....
        /*005c*/ 	.word	0x05000026


	//   ....[13]....
        /*0060*/ 	.word	0x05000026


	//   ....[14]....
        /*0064*/ 	.word	0x05000026


	//   ....[15]....
        /*0068*/ 	.word	0x05000026


	//   ....[16]....
        /*006c*/ 	.word	0x05000026


	//   ....[17]....
        /*0070*/ 	.word	0x05000026


	//   ....[18]....
        /*0074*/ 	.word	0x05000026


	//   ....[19]....
        /*0078*/ 	.word	0x05000026


	//----- nvinfo : EIATTR_COOP_GROUP_INSTR_OFFSETS
	.align		4
.L_1205:
        /*007c*/ 	.byte	0x04, 0x28
        /*007e*/ 	.short	(.L_1207 - .L_1206)


	//   ....[0]....
.L_1206:
        /*0080*/ 	.word	0x00000a90


	//   ....[1]....
        /*0084*/ 	.word	0x00000aa0


	//   ....[2]....
        /*0088*/ 	.word	0x00000ad0


	//   ....[3]....
        /*008c*/ 	.word	0x00000ae0


	//   ....[4]....
        /*0090*/ 	.word	0x00000b10


	//   ....[5]....
        /*0094*/ 	.word	0x00000b20


	//   ....[6]....
        /*0098*/ 	.word	0x00000b50


	//   ....[7]....
        /*009c*/ 	.word	0x00000b60


	//   ....[8]....
        /*00a0*/ 	.word	0x00000b90


	//   ....[9]....
        /*00a4*/ 	.word	0x00000ba0


	//   ....[10]....
        /*00a8*/ 	.word	0x00001740


	//   ....[11]....
        /*00ac*/ 	.word	0x000017e0


	//   ....[12]....
        /*00b0*/ 	.word	0x00001840


	//   ....[13]....
        /*00b4*/ 	.word	0x000018a0


	//   ....[14]....
        /*00b8*/ 	.word	0x00001910


	//   ....[15]....
        /*00bc*/ 	.word	0x00001970


	//   ....[16]....
        /*00c0*/ 	.word	0x000019e0


	//   ....[17]....
        /*00c4*/ 	.word	0x00001a40


	//   ....[18]....
        /*00c8*/ 	.word	0x00001ab0


	//   ....[19]....
        /*00cc*/ 	.word	0x00001b10


	//----- nvinfo : EIATTR_EXIT_INSTR_OFFSETS
	.align		4
.L_1207:
        /*00d0*/ 	.byte	0x04, 0x1c
        /*00d2*/ 	.short	(.L_1209 - .L_1208)


	//   ....[0]....
.L_1208:
        /*00d4*/ 	.word	0x000016a0


	//   ....[1]....
        /*00d8*/ 	.word	0x000016d0


	//----- nvinfo : EIATTR_MAX_THREADS
	.align		4
.L_1209:
        /*00dc*/ 	.byte	0x04, 0x05
        /*00de*/ 	.short	(.L_1211 - .L_1210)
.L_1210:
        /*00e0*/ 	.word	0x00000080
        /*00e4*/ 	.word	0x00000001
        /*00e8*/ 	.word	0x00000001


	//----- nvinfo : EIATTR_CRS_STACK_SIZE
	.align		4
.L_1211:
        /*00ec*/ 	.byte	0x04, 0x1e
        /*00ee*/ 	.short	(.L_1213 - .L_1212)
.L_1212:
        /*00f0*/ 	.word	0x00000000


	//----- nvinfo : EIATTR_CBANK_PARAM_SIZE
	.align		4
.L_1213:
        /*00f4*/ 	.byte	0x03, 0x19
        /*00f6*/ 	.short	0x0128


	//----- nvinfo : EIATTR_PARAM_CBANK
	.align		4
        /*00f8*/ 	.byte	0x04, 0x0a
        /*00fa*/ 	.short	(.L_1215 - .L_1214)
	.align		4
.L_1214:
        /*00fc*/ 	.word	index@(.nv.constant0._ZN10layer_norm13ln_bwd_kernelINS_13Kernel_traitsI13__nv_bfloat16S2_S2_S2_fjLj256ELj1ELj4ELj1ELj16ENS_18Kernel_traits_baseILj256ES2_S2_S2_S2_fjLj128EEEEELb0ELb0ELb0ELb0EEEvNS_9BwdParamsE)
        /*0100*/ 	.short	0x0210
        /*0102*/ 	.short	0x0128


	//----- nvinfo : EIATTR_SW_WAR
	.align		4
.L_1215:
        /*0104*/ 	.byte	0x04, 0x36
        /*0106*/ 	.short	(.L_1217 - .L_1216)
.L_1216:
        /*0108*/ 	.word	0x00000008
.L_1217:


//--------------------- .nv.info._ZN10layer_norm13ln_bwd_kernelINS_13Kernel_traitsI13__nv_bfloat16S2_S2_S2_fjLj256ELj1ELj4ELj1ELj16ENS_18Kernel_traits_baseILj256ES2_S2_S2_S2_fjLj128EEEEELb0ELb0ELb0ELb1EEEvNS_9BwdParamsE --------------------------
	.section	.nv.info._ZN10layer_norm13ln_bwd_kernelINS_13Kernel_traitsI13__nv_bfloat16S2_S2_S2_fjLj256ELj1ELj4ELj1ELj16ENS_18Kernel_traits_baseILj256ES2_S2_S2_S2_fjLj128EEEEELb0ELb0ELb0ELb1EEEvNS_9BwdParamsE,"",@"SHT_CUDA_INFO"
	.sectionflags	@""
	.align	4


	//----- nvinfo : EIATTR_CUDA_API_VERSION
	.align		4
        /*0000*/ 	.byte	0x04, 0x37
        /*0002*/ 	.short	(.L_1219 - .L_1218)
.L_1218:
        /*0004*/ 	.word	0x00000082


	//----- nvinfo : EIATTR_KPARAM_INFO
	.align		4
.L_1219:
        /*0008*/ 	.byte	0x04, 0x17
        /*000a*/ 	.short	(.L_1221 - .L_1220)
.L_1220:
        /*000c*/ 	.word	0x00000000
        /*0010*/ 	.short	0x0000
        /*0012*/ 	.short	0x0000
        /*0014*/ 	.byte	0x00, 0xf0, 0xa1, 0x04


	//----- nvinfo : EIATTR_SPARSE_MMA_MASK
	.align		4
.L_1221:
        /*0018*/ 	.byte	0x03, 0x50
        /*001a*/ 	.short	0x0000


	//----- nvinfo : EIATTR_MAXREG_COUNT
	.align		4
        /*001c*/ 	.byte	0x03, 0x1b
        /*001e*/ 	.short	0x00ff


	//----- nvinfo : EIATTR_NUM_BARRIERS
	.align		4
        /*0020*/ 	.byte	0x02, 0x4c
        /*0022*/ 	.byte	0x01
	.zero		1


	//----- nvinfo : EIATTR_MERCURY_ISA_VERSION
	.align		4
        /*0024*/ 	.byte	0x03, 0x5f
        /*0026*/ 	.short	0x0101


	//----- nvinfo : EIATTR_COOP_GROUP_MASK_REGIDS
	.align		4
        /*0028*/ 	.byte	0x04, 0x29
        /*002a*/ 	.short	(.L_1223 - .L_1222)


	//   ....[0]....
.L_1222:
        /*002c*/ 	.word	0xffffffff


	//   ....[1]....
        /*0030*/ 	.word	0xffffffff


	//   ....[2]....
        /*0034*/ 	.word	0xffffffff


	//   ....[3]....
        /*0038*/ 	.word	0xffffffff


	//   ....[4]....
        /*003c*/ 	.word	0xffffffff


	//   ....[5]....
        /*0040*/ 	.word	0xffffffff


	//   ....[6]....
        /*0044*/ 	.word	0xffffffff


	//   ....[7]....
        /*0048*/ 	.word	0xffffffff


	//   ....[8]....
        /*004c*/ 	.word	0xffffffff


	//   ....[9]....
        /*0050*/ 	.word	0xffffffff


	//   ....[10]....
        /*0054*/ 	.word	0x05000033


	//   ....[11]....
        /*0058*/ 	.word	0x05000033


	//   ....[12]....
        /*005c*/ 	.word	0x05000033


	//   ....[13]....
        /*0060*/ 	.word	0x05000033


	//   ....[14]....
        /*0064*/ 	.word	0x05000033


	//   ....[15]....
        /*0068*/ 	.word	0x05000033


	//   ....[16]....
        /*006c*/ 	.word	0x05000033


	//   ....[17]....
        /*0070*/ 	.word	0x05000033


	//   ....[18]....
        /*0074*/ 	.word	0x05000033


	//   ....[19]....
        /*0078*/ 	.word	0x05000033


	//----- nvinfo : EIATTR_COOP_GROUP_INSTR_OFFSETS
	.align		4
.L_1223:
        /*007c*/ 	.byte	0x04, 0x28
        /*007e*/ 	.short	(.L_1225 - .L_1224)


	//   ....[0]....
.L_1224:
        /*0080*/ 	.word	0x00000ac0


	//   ....[1]....
        /*0084*/ 	.word	0x00000ad0


	//   ....[2]....
        /*0088*/ 	.word	0x00000b00


	//   ....[3]....
        /*008c*/ 	.word	0x00000b20


	//   ....[4]....
        /*0090*/ 	.word	0x00000b40


	//   ....[5]....
        /*0094*/ 	.word	0x00000b60


	//   ....[6]....
        /*0098*/ 	.word	0x00000b80


	//   ....[7]....
        /*009c*/ 	.word	0x00000ba0


	//   ....[8]....
        /*00a0*/ 	.word	0x00000bc0


	//   ....[9]....
        /*00a4*/ 	.word	0x00000bd0


	//   ....[10]....
        /*00a8*/ 	.word	0x000016d0


	//   ....[11]....
        /*00ac*/ 	.word	0x00001760


	//   ....[12]....
        /*00b0*/ 	.word	0x000017e0


	//   ....[13]....
        /*00b4*/ 	.word	0x00001850


	//   ....[14]....
        /*00b8*/ 	.word	0x000018d0


	//   ....[15]....
        /*00bc*/ 	.word	0x00001940


	//   ....[16]....
        /*00c0*/ 	.word	0x000019c0


	//   ....[17]....
        /*00c4*/ 	.word	0x00001a30


	//   ....[18]....
        /*00c8*/ 	.word	0x00001ab0


	//   ....[19]....
        /*00cc*/ 	.word	0x00001b10


	//----- nvinfo : EIATTR_EXIT_INSTR_OFFSETS
	.align		4
.L_1225:
        /*00d0*/ 	.byte	0x04, 0x1c
        /*00d2*/ 	.short	(.L_1227 - .L_1226)


	//   ....[0]....
.L_1226:
        /*00d4*/ 	.word	0x00001670


	//----- nvinfo : EIATTR_MAX_THREADS
	.align		4
.L_1227:
        /*00d8*/ 	.byte	0x04, 0x05
        /*00da*/ 	.short	(.L_1229 - .L_1228)
.L_1228:
        /*00dc*/ 	.word	0x00000080
        /*00e0*/ 	.word	0x00000001
        /*00e4*/ 	.word	0x00000001


	//----- nvinfo : EIATTR_CRS_STACK_SIZE
	.align		4
.L_1229:
        /*00e8*/ 	.byte	0x04, 0x1e
        /*00ea*/ 	.short	(.L_1231 - .L_1230)
.L_1230:
        /*00ec*/ 	.word	0x00000000


	//----- nvinfo : EIATTR_CBANK_PARAM_SIZE
	.align		4
.L_1231:
        /*00f0*/ 	.byte	0x03, 0x19
        /*00f2*/ 	.short	0x0128


	//----- nvinfo : EIATTR_PARAM_CBANK
	.align		4
        /*00f4*/ 	.byte	0x04, 0x0a
        /*00f6*/ 	.short	(.L_1233 - .L_1232)
	.align		4
.L_1232:
        /*00f8*/ 	.word	index@(.nv.constant0._ZN10layer_norm13ln_bwd_kernelINS_13Kernel_traitsI13__nv_bfloat16S2_S2_S2_fjLj256ELj1ELj4ELj1ELj16ENS_18Kernel_traits_baseILj256ES2_S2_S2_S2_fjLj128EEEEELb0ELb0ELb0ELb1EEEvNS_9BwdParamsE)
        /*00fc*/ 	.short	0x0210
        /*00fe*/ 	.short	0x0128


	//----- nvinfo : EIATTR_SW_WAR
	.align		4
.L_1233:
        /*0100*/ 	.byte	0x04, 0x36
        /*0102*/ 	.short	(.L_1235 - .L_1234)
.L_1234:
        /*0104*/ 	.word	0x00000008
.L_1235:


//--------------------- .nv.info._ZN10layer_norm13ln_bwd_kernelINS_13Kernel_traitsI13__nv_bfloat16S2_S2_S2_fjLj256ELj1ELj4ELj1ELj16ENS_18Kernel_traits_baseILj256ES2_S2_S2_S2_fjLj128EEEEELb0ELb0ELb1ELb0EEEvNS_9BwdParamsE --------------------------
	.section	.nv.info._ZN10layer_norm13ln_bwd_kernelINS_13Kernel_traitsI13__nv_bfloat16S2_S2_S2_fjLj256ELj1ELj4ELj1ELj16ENS_18Kernel_traits_baseILj256ES2_S2_S2_S2_fjLj128EEEEELb0ELb0ELb1ELb0EEEvNS_9BwdParamsE,"",@"SHT_CUDA_INFO"
	.sectionflags	@""
	.align	4


	//----- nvinfo : EIATTR_CUDA_API_VERSION
	.align		4
        /*0000*/ 	.byte	0x04, 0x37
        /*0002*/ 	.short	(.L_1237 - .L_1236)
.L_1236:
        /*0004*/ 	.word	0x00000082


	//----- nvinfo : EIATTR_KPARAM_INFO
	.align		4
.L_1237:
        /*0008*/ 	.byte	0x04, 0x17
        /*000a*/ 	.short	(.L_1239 - .L_1238)
.L_1238:
        /*000c*/ 	.word	0x00000000
        /*0010*/ 	.short	0x0000
        /*0012*/ 	.short	0x0000
        /*0014*/ 	.byte	0x00, 0xf0, 0xa1, 0x04


	//----- nvinfo : EIATTR_SPARSE_MMA_MASK
	.align		4
.L_1239:
        /*0018*/ 	.byte	0x03, 0x50
        /*001a*/ 	.short	0x0000


	//----- nvinfo : EIATTR_MAXREG_COUNT
	.align		4
        /*001c*/ 	.byte	0x03, 0x1b
        /*001e*/ 	.short	0x00ff


	//----- nvinfo : EIATTR_NUM_BARRIERS
	.align		4
        /*0020*/ 	.byte	0x02, 0x4c
        /*0022*/ 	.byte	0x01
	.zero		1


	//----- nvinfo : EIATTR_MERCURY_ISA_VERSION
	.align		4
        /*0024*/ 	.byte	0x03, 0x5f
        /*0026*/ 	.short	0x0101


	//----- nvinfo : EIATTR_COOP_GROUP_MASK_REGIDS
	.align		4
        /*0028*/ 	.byte	0x04, 0x29
        /*002a*/ 	.short	(.L_1241 - .L_1240)


	//   ....[0]....
.L_1240:
        /*002c*/ 	.word	0xffffffff


	//   ....[1]....
        /*0030*/ 	.word	0xffffffff


	//   ....[2]....
        /*0034*/ 	.word	0xffffffff


	//   ....[3]....
        /*0038*/ 	.word	0xffffffff


	//   ....[4]....
        /*003c*/ 	.word	0xffffffff


	//   ....[5]....
        /*0040*/ 	.word	0xffffffff


	//   ....[6]....
        /*0044*/ 	.word	0xffffffff


	//   ....[7]....
        /*0048*/ 	.word	0xffffffff


	//   ....[8]....
        /*004c*/ 	.word	0xffffffff


	//   ....[9]....
        /*0050*/ 	.word	0xffffffff


	//   ....[10]....
        /*0054*/ 	.word	0x0500002e


	//   ....[11]....
        /*0058*/ 	.word	0x0500002e


	//   ....[12]....
        /*005c*/ 	.word	0x0500002e


	//   ....[13]....
        /*0060*/ 	.word	0x0500002e


	//   ....[14]....
        /*0064*/ 	.word	0x0500002e


	//   ....[15]....
        /*0068*/ 	.word	0x0500002e


	//   ....[16]....
        /*006c*/ 	.word	0x0500002e


	//   ....[17]....
        /*0070*/ 	.word	0x0500002e


	//   ....[18]....
        /*0074*/ 	.word	0x0500002e


	//   ....[19]....
        /*0078*/ 	.word	0x0500002e


	//----- nvinfo : EIATTR_COOP_GROUP_INSTR_OFFSETS
	.align		4
.L_1241:
        /*007c*/ 	.byte	0x04, 0x28
        /*007e*/ 	.short	(.L_1243 - .L_1242)


	//   ....[0]....
.L_1242:
        /*0080*/ 	.word	0x00000b00


	//   ....[1]....
        /*0084*/ 	.word	0x00000b10


	//   ....[2]....
        /*0088*/ 	.word	0x00000b40


	//   ....[3]....
        /*008c*/ 	.word	0x00000b50


	//   ....[4]....
        /*0090*/ 	.word	0x00000b80


	//   ....[5]....
        /*0094*/ 	.word	0x00000b90


	//   ....[6]....
        /*0098*/ 	.word	0x00000bc0


	//   ....[7]....
        /*009c*/ 	.word	0x00000bd0


	//   ....[8]....
        /*00a0*/ 	.word	0x00000c00


	//   ....[9]....
        /*00a4*/ 	.word	0x00000c10


	//   ....[10]....
        /*00a8*/ 	.word	0x00001d20


	//   ....[11]....
        /*00ac*/ 	.word	0x00001db0


	//   ....[12]....
        /*00b0*/ 	.word	0x00001e10


	//   ....[13]....
        /*00b4*/ 	.word	0x00001e70


	//   ....[14]....
        /*00b8*/ 	.word	0x00001ed0


	//   ....[15]....
        /*00bc*/ 	.word	0x00001f30


	//   ....[16]....
        /*00c0*/ 	.word	0x00001f90


	//   ....[17]....
        /*00c4*/ 	.word	0x00001ff0


	//   ....[18]....
        /*00c8*/ 	.word	0x00002050


	//   ....[19]....
        /*00cc*/ 	.word	0x000020b0


	//----- nvinfo : EIATTR_EXIT_INSTR_OFFSETS
	.align		4
.L_1243:
        /*00d0*/ 	.byte	0x04, 0x1c
        /*00d2*/ 	.short	(.L_1245 - .L_1244)


	//   ....[0]....
.L_1244:
        /*00d4*/ 	.word	0x00001c90


	//   ....[1]....
        /*00d8*/ 	.word	0x00001cc0


	//----- nvinfo : EIATTR_MAX_THREADS
	.align		4
.L_1245:
        /*00dc*/ 	.byte	0x04, 0x05
        /*00de*/ 	.short	(.L_1247 - .L_1246)
.L_1246:
        /*00e0*/ 	.word	0x00000080
        /*00e4*/ 	.word	0x00000001
        /*00e8*/ 	.word	0x00000001


	//----- nvinfo : EIATTR_CRS_STACK_SIZE
	.align		4
.L_1247:
        /*00ec*/ 	.byte	0x04, 0x1e
        /*00ee*/ 	.short	(.L_1249 - .L_1248)
.L_1248:
        /*00f0*/ 	.word	0x00000000


	//----- nvinfo : EIATTR_CBANK_PARAM_SIZE
	.align		4
.L_1249:
        /*00f4*/ 	.byte	0x03, 0x19
        /*00f6*/ 	.short	0x0128


	//----- nvinfo : EIATTR_PARAM_CBANK
	.align		4
        /*00f8*/ 	.byte	0x04, 0x0a
        /*00fa*/ 	.short	(.L_1251 - .L_1250)
	.align		4
.L_1250:
        /*00fc*/ 	.word	index@(.nv.constant0._ZN10layer_norm13ln_bwd_kernelINS_13Kernel_traitsI13__nv_bfloat16S2_S2_S2_fjLj256ELj1ELj4ELj1ELj16ENS_18Kernel_traits_baseILj256ES2_S2_S2_S2_fjLj128EEEEELb0ELb0ELb1ELb0EEEvNS_9BwdParamsE)
        /*0100*/ 	.short	0x0210
        /*0102*/ 	.short	0x0128


	//----- nvinfo : EIATTR_SW_WAR
	.align		4
.L_1251:
        /*0104*/ 	.byte	0x04, 0x36
        /*0106*/ 	.short	(.L_1253 - .L_1252)
.L_1252:
        /*0108*/ 	.word	0x00000008
.L_1253:


//--------------------- .nv.info._ZN10layer_norm13ln_bwd_kernelINS_13Kernel_traitsI13__nv_bfloat16S2_S2_S2_fjLj256ELj1ELj4ELj1ELj16ENS_18Kernel_traits_baseILj256ES2_S2_S2_S2_fjLj128EEEEELb0ELb0ELb1ELb1EEEvNS_9BwdParamsE --------------------------
	.section	.nv.info._ZN10layer_norm13ln_bwd_kernelINS_13Kernel_traitsI13__nv_bfloat16S2_S2_S2_fjLj256ELj1ELj4ELj1ELj16ENS_18Kernel_traits_baseILj256ES2_S2_S2_S2_fjLj128EEEEELb0ELb0ELb1ELb1EEEvNS_9BwdParamsE,"",@"SHT_CUDA_INFO"
	.sectionflags	@""
	.align	4


	//----- nvinfo : EIATTR_CUDA_API_VERSION
	.align		4
        /*0000*/ 	.byte	0x04, 0x37
        /*0002*/ 	.short	(.L_1255 - .L_1254)
.L_1254:
        /*0004*/ 	.word	0x00000082


	//----- nvinfo : EIATTR_KPARAM_INFO
	.align		4
.L_1255:
        /*0008*/ 	.byte	0x04, 0x17
        /*000a*/ 	.short	(.L_1257 - .L_1256)
.L_1256:
        /*000c*/ 	.word	0x00000000
        /*0010*/ 	.short	0x0000
        /*0012*/ 	.short	0x0000
        /*0014*/ 	.byte	0x00, 0xf0, 0xa1, 0x04


	//----- nvinfo : EIATTR_SPARSE_MMA_MASK
	.align		4
.L_1257:
        /*0018*/ 	.byte	0x03, 0x50
        /*001a*/ 	.short	0x0000


	//----- nvinfo : EIATTR_MAXREG_COUNT
	.align		4
        /*001c*/ 	.byte	0x03, 0x1b
        /*001e*/ 	.short	0x00ff


	//----- nvinfo : EIATTR_NUM_BARRIERS
	.align		4
        /*0020*/ 	.byte	0x02, 0x4c
        /*0022*/ 	.byte	0x01
	.zero		1


	//----- nvinfo : EIATTR_MERCURY_ISA_VERSION
	.align		4
        /*0024*/ 	.byte	0x03, 0x5f
        /*0026*/ 	.short	0x0101


	//----- nvinfo : EIATTR_COOP_GROUP_MASK_REGIDS
	.align		4
        /*0028*/ 	.byte	0x04, 0x29
        /*002a*/ 	.short	(.L_1259 - .L_1258)


	//   ....[0]....
.L_1258:
        /*002c*/ 	.word	0xffffffff


	//   ....[1]....
        /*0030*/ 	.word	0xffffffff


	//   ....[2]....
        /*0034*/ 	.word	0xffffffff


	//   ....[3]....
        /*0038*/ 	.word	0xffffffff


	//   ....[4]....
        /*003c*/ 	.word	0xffffffff


	//   ....[5]....
        /*0040*/ 	.word	0xffffffff


	//   ....[6]....
        /*0044*/ 	.word	0xffffffff


	//   ....[7]....
        /*0048*/ 	.word	0xffffffff


	//   ....[8]....
        /*004c*/ 	.word	0xffffffff


	//   ....[9]....
        /*0050*/ 	.word	0xffffffff


	//   ....[10]....
        /*0054*/ 	.word	0x05000042


	//   ....[11]....
        /*0058*/ 	.word	0x05000042


	//   ....[12]....
        /*005c*/ 	.word	0x05000042


	//   ....[13]....
        /*0060*/ 	.word	0x05000042


	//   ....[14]....
        /*0064*/ 	.word	0x05000042


	//   ....[15]....
        /*0068*/ 	.word	0x05000042


	//   ....[16]....
        /*006c*/ 	.word	0x05000042


	//   ....[17]....
        /*0070*/ 	.word	0x05000042


	//   ....[18]....
        /*0074*/ 	.word	0x05000042


	//   ....[19]....
        /*0078*/ 	.word	0x05000042


	//----- nvinfo : EIATTR_COOP_GROUP_INSTR_OFFSETS
	.align		4
.L_1259:
        /*007c*/ 	.byte	0x04, 0x28
        /*007e*/ 	.short	(.L_1261 - .L_1260)


	//   ....[0]....
.L_1260:
        /*0080*/ 	.word	0x00000b60


	//   ....[1]....
        /*0084*/ 	.word	0x00000b80


	//   ....[2]....
        /*0088*/ 	.word	0x00000ba0


	//   ....[3]....
        /*008c*/ 	.word	0x00000bc0


	//   ....[4]....
        /*0090*/ 	.word	0x00000be0


	//   ....[5]....
        /*0094*/ 	.word	0x00000c00


	//   ....[6]....
        /*0098*/ 	.word	0x00000c20


	//   ....[7]....
        /*009c*/ 	.word	0x00000c40


	//   ....[8]....
        /*00a0*/ 	.word	0x00000c50


	//   ....[9]....
        /*00a4*/ 	.word	0x00000c70


	//   ....[10]....
        /*00a8*/ 	.word	0x00001c50


	//   ....[11]....
        /*00ac*/ 	.word	0x00001ce0


	//   ....[12]....
        /*00b0*/ 	.word	0x00001d40


	//   ....[13]....
        /*00b4*/ 	.word	0x00001d90


	//   ....[14]....
        /*00b8*/ 	.word	0x00001df0


	//   ....[15]....
        /*00bc*/ 	.word	0x00001e40


	//   ....[16]....
        /*00c0*/ 	.word	0x00001ea0


	//   ....[17]....
        /*00c4*/ 	.word	0x00001ef0


	//   ....[18]....
        /*00c8*/ 	.word	0x00001f50


	//   ....[19]....
        /*00cc*/ 	.word	0x00001fa0


	//----- nvinfo : EIATTR_EXIT_INSTR_OFFSETS
	.align		4
.L_1261:
        /*00d0*/ 	.byte	0x04, 0x1c
        /*00d2*/ 	.short	(.L_1263 - .L_1262)


	//   ....[0]....
.L_1262:
        /*00d4*/ 	.word	0x00001be0


	//----- nvinfo : EIATTR_MAX_THREADS
	.align		4
.L_1263:
        /*00d8*/ 	.byte	0x04, 0x05
        /*00da*/ 	.short	(.L_1265 - .L_1264)
.L_1264:
        /*00dc*/ 	.word	0x00000080
        /*00e0*/ 	.word	0x00000001
        /*00e4*/ 	.word	0x00000001


	//----- nvinfo : EIATTR_CRS_STACK_SIZE
	.align		4
.L_1265:
        /*00e8*/ 	.byte	0x04, 0x1e
        /*00ea*/ 	.short	(.L_1267 - .L_1266)
.L_1266:
        /*00ec*/ 	.word	0x00000000


	//----- nvinfo : EIATTR_CBANK_PARAM_SIZE
	.align		4
.L_1267:
        /*00f0*/ 	.byte	0x03, 0x19
        /*00f2*/ 	.short	0x0128


	//----- nvinfo : EIATTR_PARAM_CBANK
	.align		4
        /*00f4*/ 	.byte	0x04, 0x0a
        /*00f6*/ 	.short	(.L_1269 - .L_1268)
	.align		4
.L_1268:
        /*00f8*/ 	.word	index@(.nv.constant0._ZN10layer_norm13ln_bwd_kernelINS_13Kernel_traitsI13__nv_bfloat16S2_S2_S2_fjLj256ELj1ELj4ELj1ELj16ENS_18Kernel_traits_baseILj256ES2_S2_S2_S2_fjLj128EEEEELb0ELb0ELb1ELb1EEEvNS_9BwdParamsE)
        /*00fc*/ 	.short	0x0210
        /*00fe*/ 	.short	0x0128


	//----- nvinfo : EIATTR_SW_WAR
	.align		4
.L_1269:
        /*0100*/ 	.byte	0x04, 0x36
        /*0102*/ 	.short	(.L_1271 - .L_1270)
.L_1270:
        /*0104*/ 	.word	0x00000008
.L_1271:


//--------------------- .nv.info._ZN10layer_norm13ln_bwd_kernelINS_13Kernel_traitsI13__nv_bfloat16S2_S2_S2_fjLj256ELj1ELj4ELj1ELj16ENS_18Kernel_traits_baseILj256ES2_S2_S2_S2_fjLj128EEEEELb0ELb1ELb0ELb0EEEvNS_9BwdParamsE --------------------------
	.section	.nv.info._ZN10layer_norm13ln_bwd_kernelINS_13Kernel_traitsI13__nv_bfloat16S2_S2_S2_fjLj256ELj1ELj4ELj1ELj16ENS_18Kernel_traits_baseILj256ES2_S2_S2_S2_fjLj128EEEEELb0ELb1ELb0ELb0EEEvNS_9BwdParamsE,"",@"SHT_CUDA_INFO"
	.sectionflags	@""
	.align	4


	//----- nvinfo : EIATTR_CUDA_API_VERSION
	.align		4
        /*0000*/ 	.byte	0x04, 0x37
        /*0002*/ 	.short	(.L_1273 - .L_1272)
.L_1272:
        /*0004*/ 	.word	0x00000082


	//----- nvinfo : EIATTR_KPARAM_INFO
	.align		4
.L_1273:
        /*0008*/ 	.byte	0x04, 0x17
        /*000a*/ 	.short	(.L_1275 - .L_1274)
.L_1274:
        /*000c*/ 	.word	0x00000000
        /*0010*/ 	.short	0x0000
        /*0012*/ 	.short	0x0000
        /*0014*/ 	.byte	0x00, 0xf0, 0xa1, 0x04


	//----- nvinfo : EIATTR_SPARSE_MMA_MASK
	.align		4
.L_1275:
        /*0018*/ 	.byte	0x03, 0x50
        /*001a*/ 	.short	0x0000


	//----- nvinfo : EIATTR_MAXREG_COUNT
	.align		4
        /*001c*/ 	.byte	0x03, 0x1b
        /*001e*/ 	.short	0x00ff


	//----- nvinfo : EIATTR_NUM_BARRIERS
	.align		4
        /*0020*/ 	.byte	0x02, 0x4c
        /*0022*/ 	.byte	0x01
	.zero		1


	//----- nvinfo : EIATTR_MERCURY_ISA_VERSION
	.align		4
        /*0024*/ 	.byte	0x03, 0x5f
        /*0026*/ 	.short	0x0101


	//----- nvinfo : EIATTR_COOP_GROUP_MASK_REGIDS
	.align		4
        /*0028*/ 	.byte	0x04, 0x29
        /*002a*/ 	.short	(.L_1277 - .L_1276)


	//   ....[0]....
.L_1276:
        /*002c*/ 	.word	0xffffffff


	//   ....[1]....
        /*0030*/ 	.word	0xffffffff


	//   ....[2]....
        /*0034*/ 	.word	0xffffffff


	//   ....[3]....
        /*0038*/ 	.word	0xffffffff


	//   ....[4]....
        /*003c*/ 	.word	0xffffffff


	//   ....[5]....
        /*0040*/ 	.word	0xffffffff


	//   ....[6]....
        /*0044*/ 	.word	0xffffffff


	//   ....[7]....
        /*0048*/ 	.word	0xffffffff


	//   ....[8]....
        /*004c*/ 	.word	0xffffffff


	//   ....[9]....
        /*0050*/ 	.word	0xffffffff


	//   ....[10]....
        /*0054*/ 	.word	0x05000050


	//   ....[11]....
        /*0058*/ 	.word	0x05000050


	//   ....[12]....
        /*005c*/ 	.word	0x05000050


	//   ....[13]....
        /*0060*/ 	.word	0x05000050


	//   ....[14]....
        /*0064*/ 	.word	0x05000050


	//   ....[15]....
        /*0068*/ 	.word	0x05000050


	//   ....[16]....
        /*006c*/ 	.word	0x05000050


	//   ....[17]....
        /*0070*/ 	.word	0x05000050


	//   ....[18]....
        /*0074*/ 	.word	0x05000050


	//   ....[19]....
        /*0078*/ 	.word	0x05000050


	//----- nvinfo : EIATTR_COOP_GROUP_INSTR_OFFSETS
	.align		4
.L_1277:
        /*007c*/ 	.byte	0x04, 0x28
        /*007e*/ 	.short	(.L_1279 - .L_1278)


	//   ....[0]....
.L_1278:
        /*0080*/ 	.word	0x00000bd0


	//   ....[1]....
        /*0084*/ 	.word	0x00000be0


	//   ....[2]....
        /*0088*/ 	.word	0x00000c10


	//   ....[3]....
        /*008c*/ 	.word	0x00000c20


	//   ....[4]....
        /*0090*/ 	.word	0x00000c50


	//   ....[5]....
        /*0094*/ 	.word	0x00000c60


	//   ....[6]....
        /*0098*/ 	.word	0x00000c90


	//   ....[7]....
        /*009c*/ 	.word	0x00000ca0


	//   ....[8]....
        /*00a0*/ 	.word	0x00000cd0


	//   ....[9]....
        /*00a4*/ 	.word	0x00000ce0


	//   ....[10]....
        /*00a8*/ 	.word	0x00001c20


	//   ....[11]....
        /*00ac*/ 	.word	0x00001cb0


	//   ....[12]....
        /*00b0*/ 	.word	0x00001d20


	//   ....[13]....
        /*00b4*/ 	.word	0x00001d80


	//   ....[14]....
        /*00b8*/ 	.word	0x00001df0


	//   ....[15]....
        /*00bc*/ 	.word	0x00001e50


	//   ....[16]....
        /*00c0*/ 	.word	0x00001ec0


	//   ....[17]....
        /*00c4*/ 	.word	0x00001f20


	//   ....[18]....
        /*00c8*/ 	.word	0x00001f90


	//   ....[19]....
        /*00cc*/ 	.word	0x00001ff0


	//----- nvinfo : EIATTR_EXIT_INSTR_OFFSETS
	.align		4
.L_1279:
        /*00d0*/ 	.byte	0x04, 0x1c
        /*00d2*/ 	.short	(.L_1281 - .L_1280)


	//   ....[0]....
.L_1280:
        /*00d4*/ 	.word	0x00001b30


	//   ....[1]....
        /*00d8*/ 	.word	0x00001bb0


	//----- nvinfo : EIATTR_MAX_THREADS
	.align		4
.L_1281:
        /*00dc*/ 	.byte	0x04, 0x05
        /*00de*/ 	.short	(.L_1283 - .L_1282)
.L_1282:
        /*00e0*/ 	.word	0x00000080
        /*00e4*/ 	.word	0x00000001
        /*00e8*/ 	.word	0x00000001


	//----- nvinfo : EIATTR_CRS_STACK_SIZE
	.align		4
.L_1283:
        /*00ec*/ 	.byte	0x04, 0x1e
        /*00ee*/ 	.short	(.L_1285 - .L_1284)
.L_1284:
        /*00f0*/ 	.word	0x00000000


	//----- nvinfo : EIATTR_CBANK_PARAM_SIZE
	.align		4
.L_1285:
        /*00f4*/ 	.byte	0x03, 0x19
        /*00f6*/ 	.short	0x0128


	//----- nvinfo : EIATTR_PARAM_CBANK
	.align		4
        /*00f8*/ 	.byte	0x04, 0x0a
        /*00fa*/ 	.short	(.L_1287 - .L_1286)
	.align		4
.L_1286:
        /*00fc*/ 	.word	index@(.nv.constant0._ZN10layer_norm13ln_bwd_kernelINS_13Kernel_traitsI13__nv_bfloat16S2_S2_S2_fjLj256ELj1ELj4ELj1ELj16ENS_18Kernel_traits_baseILj256ES2_S2_S2_S2_fjLj128EEEEELb0ELb1ELb0ELb0EEEvNS_9BwdParamsE)
        /*0100*/ 	.short	0x0210
        /*0102*/ 	.short	0x0128


	//----- nvinfo : EIATTR_SW_WAR
	.align		4
.L_1287:
        /*0104*/ 	.byte	0x04, 0x36
        /*0106*/ 	.short	(.L_1289 - .L_1288)
.L_1288:
        /*0108*/ 	.word	0x00000008
.L_1289:


//--------------------- .nv.info._ZN10layer_norm13ln_bwd_kernelINS_13Kernel_traitsI13__nv_bfloat16S2_S2_S2_fjLj256ELj1ELj4ELj1ELj16ENS_18Kernel_traits_baseILj256ES2_S2_S2_S2_fjLj128EEEEELb0ELb1ELb0ELb1EEEvNS_9BwdParamsE --------------------------
	.section	.nv.info._ZN10layer_norm13ln_bwd_kernelINS_13Kernel_traitsI13__nv_bfloat16S2_S2_S2_fjLj256ELj1ELj4ELj1ELj16ENS_18Kernel_traits_baseILj256ES2_S2_S2_S2_fjLj128EEEEELb0ELb1ELb0ELb1EEEvNS_9BwdParamsE,"",@"SHT_CUDA_INFO"
	.sectionflags	@""
	.align	4


	//----- nvinfo : EIATTR_CUDA_API_VERSION
	.align		4
        /*0000*/ 	.byte	0x04, 0x37
        /*0002*/ 	.short	(.L_1291 - .L_1290)
.L_1290:
        /*0004*/ 	.word	0x00000082


	//----- nvinfo : EIATTR_KPARAM_INFO
	.align		4
.L_1291:
        /*0008*/ 	.byte	0x04, 0x17
        /*000a*/ 	.short	(.L_1293 - .L_1292)
.L_1292:
        /*000c*/ 	.word	0x00000000
        /*0010*/ 	.short	0x0000
        /*0012*/ 	.short	0x0000
        /*0014*/ 	.byte	0x00, 0xf0, 0xa1, 0x04


	//----- nvinfo : EIATTR_SPARSE_MMA_MASK
	.align		4
.L_1293:
        /*0018*/ 	.byte	0x03, 0x50
        /*001a*/ 	.short	0x0000


	//----- nvinfo : EIATTR_MAXREG_COUNT
	.align		4
        /*001c*/ 	.byte	0x03, 0x1b
        /*001e*/ 	.short	0x00ff


	//----- nvinfo : EIATTR_NUM_BARRIERS
	.align		4
        /*0020*/ 	.byte	0x02, 0x4c
        /*0022*/ 	.byte	0x01
	.zero		1


	//----- nvinfo : EIATTR_MERCURY_ISA_VERSION
	.align		4
        /*0024*/ 	.byte	0x03, 0x5f
        /*0026*/ 	.short	0x0101


	//----- nvinfo : EIATTR_COOP_GROUP_MASK_REGIDS
	.align		4
        /*0028*/ 	.byte	0x04, 0x29
        /*002a*/ 	.short	(.L_1295 - .L_1294)


	//   ....[0]....
.L_1294:
        /*002c*/ 	.word	0xffffffff


	//   ....[1]....
        /*0030*/ 	.word	0xffffffff


	//   ....[2]....
        /*0034*/ 	.word	0xffffffff


	//   ....[3]....
        /*0038*/ 	.word	0xffffffff


	//   ....[4]....
        /*003c*/ 	.word	0xffffffff


	//   ....[5]....
        /*0040*/ 	.word	0xffffffff


	//   ....[6]....
        /*0044*/ 	.word	0xffffffff


	//   ....[7]....
        /*0048*/ 	.word	0xffffffff


	//   ....[8]....
        /*004c*/ 	.word	0xffffffff


	//   ....[9]....
        /*0050*/ 	.word	0xffffffff


	//   ....[10]....
        /*0054*/ 	.word	0x05000043


	//   ....[11]....
        /*0058*/ 	.word	0x05000043


	//   ....[12]....
        /*005c*/ 	.word	0x05000043


	//   ....[13]....
        /*0060*/ 	.word	0x05000043


	//   ....[14]....
        /*0064*/ 	.word	0x05000043


	//   ....[15]....
        /*0068*/ 	.word	0x05000043


	//   ....[16]....
        /*006c*/ 	.word	0x05000043


	//   ....[17]....
        /*0070*/ 	.word	0x05000043


	//   ....[18]....
        /*0074*/ 	.word	0x05000043


	//   ....[19]....
        /*0078*/ 	.word	0x05000043


	//----- nvinfo : EIATTR_COOP_GROUP_INSTR_OFFSETS
	.align		4
.L_1295:
        /*007c*/ 	.byte	0x04, 0x28
        /*007e*/ 	.short	(.L_1297 - .L_1296)


	//   ....[0]....
.L_1296:
        /*0080*/ 	.word	0x00000c50


	//   ....[1]....
        /*0084*/ 	.word	0x00000c60


	//   ....[2]....
        /*0088*/ 	.word	0x00000c90


	//   ....[3]....
        /*008c*/ 	.word	0x00000cb0


	//   ....[4]....
        /*0090*/ 	.word	0x00000cd0


	//   ....[5]....
        /*0094*/ 	.word	0x00000cf0


	//   ....[6]....
        /*0098*/ 	.word	0x00000d10


	//   ....[7]....
        /*009c*/ 	.word	0x00000d30


	//   ....[8]....
        /*00a0*/ 	.word	0x00000d50


	//   ....[9]....
        /*00a4*/ 	.word	0x00000d60


	//   ....[10]....
        /*00a8*/ 	.word	0x00001c60


	//   ....[11]....
        /*00ac*/ 	.word	0x00001cf0


	//   ....[12]....
        /*00b0*/ 	.word	0x00001d70


	//   ....[13]....
        /*00b4*/ 	.word	0x00001de0


	//   ....[14]....
        /*00b8*/ 	.word	0x00001e60


	//   ....[15]....
        /*00bc*/ 	.word	0x00001ed0


	//   ....[16]....
        /*00c0*/ 	.word	0x00001f50


	//   ....[17]....
        /*00c4*/ 	.word	0x00001fc0


	//   ....[18]....
        /*00c8*/ 	.word	0x00002040


	//   ....[19]....
        /*00cc*/ 	.word	0x000020a0


	//----- nvinfo : EIATTR_EXIT_INSTR_OFFSETS
	.align		4
.L_1297:
        /*00d0*/ 	.byte	0x04, 0x1c
        /*00d2*/ 	.short	(.L_1299 - .L_1298)


	//   ....[0]....
.L_1298:
        /*00d4*/ 	.word	0x00001c00


	//----- nvinfo : EIATTR_MAX_THREADS
	.align		4
.L_1299:
        /*00d8*/ 	.byte	0x04, 0x05
        /*00da*/ 	.short	(.L_1301 - .L_1300)
.L_1300:
        /*00dc*/ 	.word	0x00000080
        /*00e0*/ 	.word	0x00000001
        /*00e4*/ 	.word	0x00000001


	//----- nvinfo : EIATTR_CRS_STACK_SIZE
	.align		4
.L_1301:
        /*00e8*/ 	.byte	0x04, 0x1e
        /*00ea*/ 	.short	(.L_1303 - .L_1302)
.L_1302:
        /*00ec*/ 	.word	0x00000000


	//----- nvinfo : EIATTR_CBANK_PARAM_SIZE
	.align		4
.L_1303:
        /*00f0*/ 	.byte	0x03, 0x19
        /*00f2*/ 	.short	0x0128


	//----- nvinfo : EIATTR_PARAM_CBANK
	.align		4
        /*00f4*/ 	.byte	0x04, 0x0a
        /*00f6*/ 	.short	(.L_1305 - .L_1304)
	.align		4
.L_1304:
        /*00f8*/ 	.word	index@(.nv.constant0._ZN10layer_norm13ln_bwd_kernelINS_13Kernel_traitsI13__nv_bfloat16S2_S2_S2_fjLj256ELj1ELj4ELj1ELj16ENS_18Kernel_traits_baseILj256ES2_S2_S2_S2_fjLj128EEEEELb0ELb1ELb0ELb1EEEvNS_9BwdParamsE)
        /*00fc*/ 	.short	0x0210
        /*00fe*/ 	.short	0x0128


	//----- nvinfo : EIATTR_SW_WAR
	.align		4
.L_1305:
        /*0100*/ 	.byte	0x04, 0x36
        /*0102*/ 	.short	(.L_1307 - .L_1306)
.L_1306:
        /*0104*/ 	.word	0x00000008
.L_1307:


//--------------------- .nv.info._ZN10layer_norm13ln_bwd_kernelINS_13Kernel_traitsI13__nv_bfloat16S2_S2_S2_fjLj256ELj1ELj4ELj1ELj16ENS_18Kernel_traits_baseILj256ES2_S2_S2_S2_fjLj128EEEEELb0ELb1ELb1ELb0EEEvNS_9BwdParamsE --------------------------
	.section	.nv.info._ZN10layer_norm13ln_bwd_kernelINS_13Kernel_traitsI13__nv_bfloat16S2_S2_S2_fjLj256ELj1ELj4ELj1ELj16ENS_18Kernel_traits_baseILj256ES2_S2_S2_S2_fjLj128EEEEELb0ELb1ELb1ELb0EEEvNS_9BwdParamsE,"",@"SHT_CUDA_INFO"
	.sectionflags	@""
	.align	4


	//----- nvinfo : EIATTR_CUDA_API_VERSION
	.align		4
        /*0000*/ 	.byte	0x04, 0x37
        /*0002*/ 	.short	(.L_1309 - .L_1308)
.L_1308:
        /*0004*/ 	.word	0x00000082


	//----- nvinfo : EIATTR_KPARAM_INFO
	.align		4
.L_1309:
        /*0008*/ 	.byte	0x04, 0x17
        /*000a*/ 	.short	(.L_1311 - .L_1310)
.L_1310:
        /*000c*/ 	.word	0x00000000
        /*0010*/ 	.short	0x0000
        /*0012*/ 	.short	0x0000
        /*0014*/ 	.byte	0x00, 0xf0, 0xa1, 0x04


	//----- nvinfo : EIATTR_SPARSE_MMA_MASK
	.align		4
.L_1311:
        /*0018*/ 	.byte	0x03, 0x50
        /*001a*/ 	.short	0x0000


	//----- nvinfo : EIATTR_MAXREG_COUNT
	.align		4
        /*001c*/ 	.byte	0x03, 0x1b
        /*001e*/ 	.short	0x00ff


	//----- nvinfo : EIATTR_NUM_BARRIERS
	.align		4
        /*0020*/ 	.byte	0x02, 0x4c
        /*0022*/ 	.byte	0x01
	.zero		1


	//----- nvinfo : EIATTR_MERCURY_ISA_VERSION
	.align		4
        /*0024*/ 	.byte	0x03, 0x5f
        /*0026*/ 	.short	0x0101


	//----- nvinfo : EIATTR_COOP_GROUP_MASK_REGIDS
	.align		4
        /*0028*/ 	.byte	0x04, 0x29
        /*002a*/ 	.short	(.L_1313 - .L_1312)


	//   ....[0]....
.L_1312:
        /*002c*/ 	.word	0xffffffff


	//   ....[1]....
        /*0030*/ 	.word	0xffffffff


	//   ....[2]....
        /*0034*/ 	.word	0xffffffff


	//   ....[3]....
        /*0038*/ 	.word	0xffffffff


	//   ....[4]....
        /*003c*/ 	.word	0xffffffff


	//   ....[5]....
        /*0040*/ 	.word	0xffffffff


	//   ....[6]....
        /*0044*/ 	.word	0xffffffff


	//   ....[7]....
        /*0048*/ 	.word	0xffffffff


	//   ....[8]....
        /*004c*/ 	.word	0xffffffff


	//   ....[9]....
        /*0050*/ 	.word	0xffffffff


	//   ....[10]....
        /*0054*/ 	.word	0x0500003b


	//   ....[11]....
        /*0058*/ 	.word	0x0500003b


	//   ....[12]....
        /*005c*/ 	.word	0x0500003b


	//   ....[13]....
        /*0060*/ 	.word	0x0500003b


	//   ....[14]....
        /*0064*/ 	.word	0x0500003b


	//   ....[15]....
        /*0068*/ 	.word	0x0500003b


	//   ....[16]....
        /*006c*/ 	.word	0x0500003b


	//   ....[17]....
        /*0070*/ 	.word	0x0500003b


	//   ....[18]....
        /*0074*/ 	.word	0x0500003b


	//   ....[19]....
        /*0078*/ 	.word	0x0500003b


	//----- nvinfo : EIATTR_COOP_GROUP_INSTR_OFFSETS
	.align		4
.L_1313:
        /*007c*/ 	.byte	0x04, 0x28
        /*007e*/ 	.short	(.L_1315 - .L_1314)


	//   ....[0]....
.L_1314:
        /*0080*/ 	.word	0x00000c30


	//   ....[1]....
        /*0084*/ 	.word	0x00000c40


	//   ....[2]....
        /*0088*/ 	.word	0x00000c70


	//   ....[3]....
        /*008c*/ 	.word	0x00000c80


	//   ....[4]....
        /*0090*/ 	.word	0x00000cb0


	//   ....[5]....
        /*0094*/ 	.word	0x00000cc0


	//   ....[6]....
        /*0098*/ 	.word	0x00000cf0


	//   ....[7]....
        /*009c*/ 	.word	0x00000d00


	//   ....[8]....
        /*00a0*/ 	.word	0x00000d30


	//   ....[9]....
        /*00a4*/ 	.word	0x00000d40


	//   ....[10]....
        /*00a8*/ 	.word	0x00002340


	//   ....[11]....
        /*00ac*/ 	.word	0x000023e0


	//   ....[12]....
        /*00b0*/ 	.word	0x00002440


	//   ....[13]....
        /*00b4*/ 	.word	0x000024a0


	//   ....[14]....
        /*00b8*/ 	.word	0x00002510


	//   ....[15]....
        /*00bc*/ 	.word	0x00002570


	//   ....[16]....
        /*00c0*/ 	.word	0x000025e0


	//   ....[17]....
        /*00c4*/ 	.word	0x00002640


	//   ....[18]....
        /*00c8*/ 	.word	0x000026b0


	//   ....[19]....
        /*00cc*/ 	.word	0x00002710


	//----- nvinfo : EIATTR_EXIT_INSTR_OFFSETS
	.align		4
.L_1315:
        /*00d0*/ 	.byte	0x04, 0x1c
        /*00d2*/ 	.short	(.L_1317 - .L_1316)


	//   ....[0]....
.L_1316:
        /*00d4*/ 	.word	0x00002250


	//   ....[1]....
        /*00d8*/ 	.word	0x000022d0


	//----- nvinfo : EIATTR_MAX_THREADS
	.align		4
.L_1317:
        /*00dc*/ 	.byte	0x04, 0x05
        /*00de*/ 	.short	(.L_1319 - .L_1318)
.L_1318:
        /*00e0*/ 	.word	0x00000080
        /*00e4*/ 	.word	0x00000001
        /*00e8*/ 	.word	0x00000001


	//----- nvinfo : EIATTR_CRS_STACK_SIZE
	.align		4
.L_1319:
        /*00ec*/ 	.byte	0x04, 0x1e
        /*00ee*/ 	.short	(.L_1321 - .L_1320)
.L_1320:
        /*00f0*/ 	.word	0x00000000


	//----- nvinfo : EIATTR_CBANK_PARAM_SIZE
	.align		4
.L_1321:
        /*00f4*/ 	.byte	0x03, 0x19
        /*00f6*/ 	.short	0x0128


	//----- nvinfo : EIATTR_PARAM_CBANK
	.align		4
        /*00f8*/ 	.byte	0x04, 0x0a
        /*00fa*/ 	.short	(.L_1323 - .L_1322)
	.align		4
.L_1322:
        /*00fc*/ 	.word	index@(.nv.constant0._ZN10layer_norm13ln_bwd_kernelINS_13Kernel_traitsI13__nv_bfloat16S2_S2_S2_fjLj256ELj1ELj4ELj1ELj16ENS_18Kernel_traits_baseILj256ES2_S2_S2_S2_fjLj128EEEEELb0ELb1ELb1ELb0EEEvNS_9BwdParamsE)
        /*0100*/ 	.short	0x0210
        /*0102*/ 	.short	0x0128


	//----- nvinfo : EIATTR_SW_WAR
	.align		4
.L_1323:
        /*0104*/ 	.byte	0x04, 0x36
        /*0106*/ 	.short	(.L_1325 - .L_1324)
.L_1324:
        /*0108*/ 	.word	0x00000008
.L_1325:


//--------------------- .nv.info._ZN10layer_norm13ln_bwd_kernelINS_13Kernel_traitsI13__nv_bfloat16S2_S2_S2_fjLj256ELj1ELj4ELj1ELj16ENS_18Kernel_traits_baseILj256ES2_S2_S2_S2_fjLj128EEEEELb0ELb1ELb1ELb1EEEvNS_9BwdParamsE --------------------------
	.section	.nv.info._ZN10layer_norm13ln_bwd_kernelINS_13Kernel_traitsI13__nv_bfloat16S2_S2_S2_fjLj256ELj1ELj4ELj1ELj16ENS_18Kernel_traits_baseILj256ES2_S2_S2_S2_fjLj128EEEEELb0ELb1ELb1ELb1EEEvNS_9BwdParamsE,"",@"SHT_CUDA_INFO"
	.sectionflags	@""
	.align	4


	//----- nvinfo : EIATTR_CUDA_API_VERSION
	.align		4
        /*0000*/ 	.byte	0x04, 0x37
        /*0002*/ 	.short	(.L_1327 - .L_1326)
.L_1326:
        /*0004*/ 	.word	0x00000082


	//----- nvinfo : EIATTR_KPARAM_INFO
	.align		4
.L_1327:
        /*0008*/ 	.byte	0x04, 0x17
        /*000a*/ 	.short	(.L_1329 - .L_1328)
.L_1328:
        /*000c*/ 	.word	0x00000000
        /*0010*/ 	.short	0x0000
        /*0012*/ 	.short	0x0000
        /*0014*/ 	.byte	0x00, 0xf0, 0xa1, 0x04


	//----- nvinfo : EIATTR_SPARSE_MMA_MASK
	.align		4
.L_1329:
        /*0018*/ 	.byte	0x03, 0x50
        /*001a*/ 	.short	0x0000


	//----- nvinfo : EIATTR_MAXREG_COUNT
	.align		4
        /*001c*/ 	.byte	0x03, 0x1b
        /*001e*/ 	.short	0x00ff


	//----- nvinfo : EIATTR_NUM_BARRIERS
	.align		4
        /*0020*/ 	.byte	0x02, 0x4c
        /*0022*/ 	.byte	0x01
	.zero		1


	//----- nvinfo : EIATTR_MERCURY_ISA_VERSION
	.align		4
        /*0024*/ 	.byte	0x03, 0x5f
        /*0026*/ 	.short	0x0101


	//----- nvinfo : EIATTR_COOP_GROUP_MASK_REGIDS
	.align		4
        /*0028*/ 	.byte	0x04, 0x29
        /*002a*/ 	.short	(.L_1331 - .L_1330)


	//   ....[0]....
.L_1330:
        /*002c*/ 	.word	0xffffffff


	//   ....[1]....
        /*0030*/ 	.word	0xffffffff


	//   ....[2]....
        /*0034*/ 	.word	0xffffffff


	//   ....[3]....
        /*0038*/ 	.word	0xffffffff


	//   ....[4]....
        /*003c*/ 	.word	0xffffffff


	//   ....[5]....
        /*0040*/ 	.word	0xffffffff


	//   ....[6]....
        /*0044*/ 	.word	0xffffffff


	//   ....[7]....
        /*0048*/ 	.word	0xffffffff


	//   ....[8]....
        /*004c*/ 	.word	0xffffffff


	//   ....[9]....
        /*0050*/ 	.word	0xffffffff


	//   ....[10]....
        /*0054*/ 	.word	0x05000057


	//   ....[11]....
        /*0058*/ 	.word	0x05000057


	//   ....[12]....
        /*005c*/ 	.word	0x05000057


	//   ....[13]....
        /*0060*/ 	.word	0x05000057


	//   ....[14]....
        /*0064*/ 	.word	0x05000057


	//   ....[15]....
        /*0068*/ 	.word	0x05000057


	//   ....[16]....
        /*006c*/ 	.word	0x05000057


	//   ....[17]....
        /*0070*/ 	.word	0x05000057


	//   ....[18]....
        /*0074*/ 	.word	0x05000057


	//   ....[19]....
        /*0078*/ 	.word	0x05000057


	//----- nvinfo : EIATTR_COOP_GROUP_INSTR_OFFSETS
	.align		4
.L_1331:
        /*007c*/ 	.byte	0x04, 0x28
        /*007e*/ 	.short	(.L_1333 - .L_1332)


	//   ....[0]....
.L_1332:
        /*0080*/ 	.word	0x00000c10


	//   ....[1]....
        /*0084*/ 	.word	0x00000c20


	//   ....[2]....
        /*0088*/ 	.word	0x00000c50


	//   ....[3]....
        /*008c*/ 	.word	0x00000c60


	//   ....[4]....
        /*0090*/ 	.word	0x00000c90


	//   ....[5]....
        /*0094*/ 	.word	0x00000ca0


	//   ....[6]....
        /*0098*/ 	.word	0x00000cd0


	//   ....[7]....
        /*009c*/ 	.word	0x00000ce0


	//   ....[8]....
        /*00a0*/ 	.word	0x00000d10


	//   ....[9]....
        /*00a4*/ 	.word	0x00000d20


	//   ....[10]....
        /*00a8*/ 	.word	0x00002210


	//   ....[11]....
        /*00ac*/ 	.word	0x000022a0


	//   ....[12]....
        /*00b0*/ 	.word	0x00002310


	//   ....[13]....
        /*00b4*/ 	.word	0x00002370


	//   ....[14]....
        /*00b8*/ 	.word	0x000023e0


	//   ....[15]....
        /*00bc*/ 	.word	0x00002440


	//   ....[16]....
        /*00c0*/ 	.word	0x000024b0


	//   ....[17]....
        /*00c4*/ 	.word	0x00002510


	//   ....[18]....
        /*00c8*/ 	.word	0x00002580


	//   ....[19]....
        /*00cc*/ 	.word	0x000025e0


	//----- nvinfo : EIATTR_EXIT_INSTR_OFFSETS
	.align		4
.L_1333:
        /*00d0*/ 	.byte	0x04, 0x1c
        /*00d2*/ 	.short	(.L_1335 - .L_1334)


	//   ....[0]....
.L_1334:
        /*00d4*/ 	.word	0x000021a0


	//----- nvinfo : EIATTR_MAX_THREADS
	.align		4
.L_1335:
        /*00d8*/ 	.byte	0x04, 0x05
        /*00da*/ 	.short	(.L_1337 - .L_1336)
.L_1336:
        /*00dc*/ 	.word	0x00000080
        /*00e0*/ 	.word	0x00000001
        /*00e4*/ 	.word	0x00000001


	//----- nvinfo : EIATTR_CRS_STACK_SIZE
	.align		4
.L_1337:
        /*00e8*/ 	.byte	0x04, 0x1e
        /*00ea*/ 	.short	(.L_1339 - .L_1338)
.L_1338:
        /*00ec*/ 	.word	0x00000000


	//----- nvinfo : EIATTR_CBANK_PARAM_SIZE
	.align		4
.L_1339:
        /*00f0*/ 	.byte	0x03, 0x19
        /*00f2*/ 	.short	0x0128


	//----- nvinfo : EIATTR_PARAM_CBANK
	.align		4
        /*00f4*/ 	.byte	0x04, 0x0a
        /*00f6*/ 	.short	(.L_1341 - .L_1340)
	.align		4
.L_1340:
        /*00f8*/ 	.word	index@(.nv.constant0._ZN10layer_norm13ln_bwd_kernelINS_13Kernel_traitsI13__nv_bfloat16S2_S2_S2_fjLj256ELj1ELj4ELj1ELj16ENS_18Kernel_traits_baseILj256ES2_S2_S2_S2_fjLj128EEEEELb0ELb1ELb1ELb1EEEvNS_9BwdParamsE)
        /*00fc*/ 	.short	0x0210
        /*00fe*/ 	.short	0x0128


	//----- nvinfo : EIATTR_SW_WAR
	.align		4
.L_1341:
        /*0100*/ 	.byte	0x04, 0x36
        /*0102*/ 	.short	(.L_1343 - .L_1342)
.L_1342:
        /*0104*/ 	.word	0x00000008
.L_1343:


//--------------------- .nv.info._ZN10layer_norm13ln_bwd_kernelINS_13Kernel_traitsI13__nv_bfloat16S2_S2_S2_fjLj256ELj1ELj4ELj1ELj16ENS_18Kernel_traits_baseILj256ES2_S2_S2_S2_fjLj128EEEEELb1ELb0ELb0ELb0EEEvNS_9BwdParamsE --------------------------
	.section	.nv.info._ZN10layer_norm13ln_bwd_kernelINS_13Kernel_traitsI13__nv_bfloat16S2_S2_S2_fjLj256ELj1ELj4ELj1ELj16ENS_18Kernel_traits_baseILj256ES2_S2_S2_S2_fjLj128EEEEELb1ELb0ELb0ELb0EEEvNS_9BwdParamsE,"",@"SHT_CUDA_INFO"
	.sectionflags	@""
	.align	4


	//----- nvinfo : EIATTR_CUDA_API_VERSION
	.align		4
        /*0000*/ 	.byte	0x04, 0x37
        /*0002*/ 	.short	(.L_1345 - .L_1344)
.L_1344:
        /*0004*/ 	.word	0x00000082


	//----- nvinfo : EIATTR_KPARAM_INFO
	.align		4
.L_1345:
        /*0008*/ 	.byte	0x04, 0x17
        /*000a*/ 	.short	(.L_1347 - .L_1346)
.L_1346:
        /*000c*/ 	.word	0x00000000
        /*0010*/ 	.short	0x0000
        /*0012*/ 	.short	0x0000
        /*0014*/ 	.byte	0x00, 0xf0, 0xa1, 0x04


	//----- nvinfo : EIATTR_SPARSE_MMA_MASK
	.align		4
.L_1347:
        /*0018*/ 	.byte	0x03, 0x50
        /*001a*/ 	.short	0x0000


	//----- nvinfo : EIATTR_MAXREG_COUNT
	.align		4
        /*001c*/ 	.byte	0x03, 0x1b
        /*001e*/ 	.short	0x00ff


	//----- nvinfo : EIATTR_NUM_BARRIERS
	.align		4
        /*0020*/ 	.byte	0x02, 0x4c
        /*0022*/ 	.byte	0x01
	.zero		1


	//----- nvinfo : EIATTR_MERCURY_ISA_VERSION
	.align		4
        /*0024*/ 	.byte	0x03, 0x5f
        /*0026*/ 	.short	0x0101


	//----- nvinfo : EIATTR_COOP_GROUP_MASK_REGIDS
	.align		4
        /*0028*/ 	.byte	0x04, 0x29
        /*002a*/ 	.short	(.L_1349 - .L_1348)


	//   ....[0]....
.L_1348:
        /*002c*/ 	.word	0xffffffff


	//   ....[1]....
        /*0030*/ 	.word	0xffffffff


	//   ....[2]....
        /*0034*/ 	.word	0xffffffff


	//   ....[3]....
        /*0038*/ 	.word	0xffffffff


	//   ....[4]....
        /*003c*/ 	.word	0xffffffff


	//   ....[5]....
        /*0040*/ 	.word	0xffffffff


	//   ....[6]....
        /*0044*/ 	.word	0xffffffff


	//   ....[7]....
        /*0048*/ 	.word	0xffffffff


	//   ....[8]....
        /*004c*/ 	.word	0xffffffff


	//   ....[9]....
        /*0050*/ 	.word	0xffffffff


	//   ....[10]....
        /*0054*/ 	.word	0x05000026


	//   ....[11]....
        /*0058*/ 	.word	0x05000026


	//   ....[12]....
        /*005c*/ 	.word	0x05000026


	//   ....[13]....
        /*0060*/ 	.word	0x05000026


	//   ....[14]....
        /*0064*/ 	.word	0x05000026


	//   ....[15]....
        /*0068*/ 	.word	0x05000026


	//   ....[16]....
        /*006c*/ 	.word	0x05000026


	//   ....[17]....
        /*0070*/ 	.word	0x05000026


	//   ....[18]....
        /*0074*/ 	.word	0x05000026


	//   ....[19]....
        /*0078*/ 	.word	0x05000026


	//----- nvinfo : EIATTR_COOP_GROUP_INSTR_OFFSETS
	.align		4
.L_1349:
        /*007c*/ 	.byte	0x04, 0x28
        /*007e*/ 	.short	(.L_1351 - .L_1350)


	//   ....[0]....
.L_1350:
        /*0080*/ 	.word	0x00000b40


	//   ....[1]....
        /*0084*/ 	.word	0x00000b50


	//   ....[2]....
        /*0088*/ 	.word	0x00000b80


	//   ....[3]....
        /*008c*/ 	.word	0x00000b90


	//   ....[4]....
        /*0090*/ 	.word	0x00000bc0


	//   ....[5]....
        /*0094*/ 	.word	0x00000bd0


	//   ....[6]....
        /*0098*/ 	.word	0x00000c00


	//   ....[7]....
        /*009c*/ 	.word	0x00000c10


	//   ....[8]....
        /*00a0*/ 	.word	0x00000c40


	//   ....[9]....
        /*00a4*/ 	.word	0x00000c50


	//   ....[10]....
        /*00a8*/ 	.word	0x00001970


	//   ....[11]....
        /*00ac*/ 	.word	0x00001a10


	//   ....[12]....
        /*00b0*/ 	.word	0x00001a70


	//   ....[13]....
        /*00b4*/ 	.word	0x00001ad0


	//   ....[14]....
        /*00b8*/ 	.word	0x00001b40


	//   ....[15]....
        /*00bc*/ 	.word	0x00001ba0


	//   ....[16]....
        /*00c0*/ 	.word	0x00001c10


	//   ....[17]....
        /*00c4*/ 	.word	0x00001c70


	//   ....[18]....
        /*00c8*/ 	.word	0x00001ce0


	//   ....[19]....
        /*00cc*/ 	.word	0x00001d40


	//----- nvinfo : EIATTR_EXIT_INSTR_OFFSETS
	.align		4
.L_1351:
        /*00d0*/ 	.byte	0x04, 0x1c
        /*00d2*/ 	.short	(.L_1353 - .L_1352)


	//   ....[0]....
.L_1352:
        /*00d4*/ 	.word	0x000018d0


	//   ....[1]....
        /*00d8*/ 	.word	0x00001900


	//----- nvinfo : EIATTR_MAX_THREADS
	.align		4
.L_1353:
        /*00dc*/ 	.byte	0x04, 0x05
        /*00de*/ 	.short	(.L_1355 - .L_1354)
.L_1354:
        /*00e0*/ 	.word	0x00000080
        /*00e4*/ 	.word	0x00000001
        /*00e8*/ 	.word	0x00000001


	//----- nvinfo : EIATTR_CRS_STACK_SIZE
	.align		4
.L_1355:
        /*00ec*/ 	.byte	0x04, 0x1e
        /*00ee*/ 	.short	(.L_1357 - .L_1356)
.L_1356:
        /*00f0*/ 	.word	0x00000000


	//----- nvinfo : EIATTR_CBANK_PARAM_SIZE
	.align		4
.L_1357:
        /*00f4*/ 	.byte	0x03, 0x19
        /*00f6*/ 	.short	0x0128


	//----- nvinfo : EIATTR_PARAM_CBANK
	.align		4
        /*00f8*/ 	.byte	0x04, 0x0a
        /*00fa*/ 	.short	(.L_1359 - .L_1358)
	.align		4
.L_1358:
        /*00fc*/ 	.word	index@(.nv.constant0._ZN10layer_norm13ln_bwd_kernelINS_13Kernel_traitsI13__nv_bfloat16S2_S2_S2_fjLj256ELj1ELj4ELj1ELj16ENS_18Kernel_traits_baseILj256ES2_S2_S2_S2_fjLj128EEEEELb1ELb0ELb0ELb0EEEvNS_9BwdParamsE)
        /*0100*/ 	.short	0x0210
        /*0102*/ 	.short	0x0128


	//----- nvinfo : EIATTR_SW_WAR
	.align		4
.L_1359:
        /*0104*/ 	.byte	0x04, 0x36
        /*0106*/ 	.short	(.L_1361 - .L_1360)
.L_1360:
        /*0108*/ 	.word	0x00000008
.L_1361:


//--------------------- .nv.info._ZN10layer_norm13ln_bwd_kernelINS_13Kernel_traitsI13__nv_bfloat16S2_S2_S2_fjLj256ELj1ELj4ELj1ELj16ENS_18Kernel_traits_baseILj256ES2_S2_S2_S2_fjLj128EEEEELb1ELb0ELb0ELb1EEEvNS_9BwdParamsE --------------------------
	.section	.nv.info._ZN10layer_norm13ln_bwd_kernelINS_13Kernel_traitsI13__nv_bfloat16S2_S2_S2_fjLj256ELj1ELj4ELj1ELj16ENS_18Kernel_traits_baseILj256ES2_S2_S2_S2_fjLj128EEEEELb1ELb0ELb0ELb1EEEvNS_9BwdParamsE,"",@"SHT_CUDA_INFO"
	.sectionflags	@""
	.align	4


	//----- nvinfo : EIATTR_CUDA_API_VERSION
	.align		4
        /*0000*/ 	.byte	0x04, 0x37
        /*0002*/ 	.short	(.L_1363 - .L_1362)
.L_1362:
        /*0004*/ 	.word	0x00000082


	//----- nvinfo : EIATTR_KPARAM_INFO
	.align		4
.L_1363:
        /*0008*/ 	.byte	0x04, 0x17
        /*000a*/ 	.short	(.L_1365 - .L_1364)
.L_1364:
        /*000c*/ 	.word	0x00000000
        /*0010*/ 	.short	0x0000
        /*0012*/ 	.short	0x0000
        /*0014*/ 	.byte	0x00, 0xf0, 0xa1, 0x04


	//----- nvinfo : EIATTR_SPARSE_MMA_MASK
	.align		4
.L_1365:
        /*0018*/ 	.byte	0x03, 0x50
        /*001a*/ 	.short	0x0000


	//----- nvinfo : EIATTR_MAXREG_COUNT
	.align		4
        /*001c*/ 	.byte	0x03, 0x1b
        /*001e*/ 	.short	0x00ff


	//----- nvinfo : EIATTR_NUM_BARRIERS
	.align		4
        /*0020*/ 	.byte	0x02, 0x4c
        /*0022*/ 	.byte	0x01
	.zero		1


	//----- nvinfo : EIATTR_MERCURY_ISA_VERSION
	.align		4
        /*0024*/ 	.byte	0x03, 0x5f
        /*0026*/ 	.short	0x0101


	//----- nvinfo : EIATTR_COOP_GROUP_MASK_REGIDS
	.align		4
        /*0028*/ 	.byte	0x04, 0x29
        /*002a*/ 	.short	(.L_1367 - .L_1366)


	//   ....[0]....
.L_1366:
        /*002c*/ 	.word	0xffffffff


	//   ....[1]....
        /*0030*/ 	.word	0xffffffff


	//   ....[2]....
        /*0034*/ 	.word	0xffffffff


	//   ....[3]....
        /*0038*/ 	.word	0xffffffff


	//   ....[4]....
        /*003c*/ 	.word	0xffffffff


	//   ....[5]....
        /*0040*/ 	.word	0xffffffff


	//   ....[6]....
        /*0044*/ 	.word	0xffffffff


	//   ....[7]....
        /*0048*/ 	.word	0xffffffff


	//   ....[8]....
        /*004c*/ 	.word	0xffffffff


	//   ....[9]....
        /*0050*/ 	.word	0xffffffff


	//   ....[10]....
        /*0054*/ 	.word	0x0500003e


	//   ....[11]....
        /*0058*/ 	.word	0x0500003e


	//   ....[12]....
        /*005c*/ 	.word	0x0500003e


	//   ....[13]....
        /*0060*/ 	.word	0x0500003e


	//   ....[14]....
        /*0064*/ 	.word	0x0500003e


	//   ....[15]....
        /*0068*/ 	.word	0x0500003e


	//   ....[16]....
        /*006c*/ 	.word	0x0500003e


	//   ....[17]....
        /*0070*/ 	.word	0x0500003e


	//   ....[18]....
        /*0074*/ 	.word	0x0500003e


	//   ....[19]....
        /*0078*/ 	.word	0x0500003e


	//----- nvinfo : EIATTR_COOP_GROUP_INSTR_OFFSETS
	.align		4
.L_1367:
        /*007c*/ 	.byte	0x04, 0x28
        /*007e*/ 	.short	(.L_1369 - .L_1368)


	//   ....[0]....
.L_1368:
        /*0080*/ 	.word	0x00000b10


	//   ....[1]....
        /*0084*/ 	.word	0x00000b20


	//   ....[2]....
        /*0088*/ 	.word	0x00000b50


	//   ....[3]....
        /*008c*/ 	.word	0x00000b70


	//   ....[4]....
        /*0090*/ 	.word	0x00000b90


	//   ....[5]....
        /*0094*/ 	.word	0x00000bb0


	//   ....[6]....
        /*0098*/ 	.word	0x00000bc0


	//   ....[7]....
        /*009c*/ 	.word	0x00000bf0


	//   ....[8]....
        /*00a0*/ 	.word	0x00000c10


	//   ....[9]....
        /*00a4*/ 	.word	0x00000c20


	//   ....[10]....
        /*00a8*/ 	.word	0x000018a0


	//   ....[11]....
        /*00ac*/ 	.word	0x00001940


	//   ....[12]....
        /*00b0*/ 	.word	0x000019c0


	//   ....[13]....
        /*00b4*/ 	.word	0x00001a30


	//   ....[14]....
        /*00b8*/ 	.word	0x00001ab0


	//   ....[15]....
        /*00bc*/ 	.word	0x00001b20


	//   ....[16]....
        /*00c0*/ 	.word	0x00001ba0


	//   ....[17]....
        /*00c4*/ 	.word	0x00001c10


	//   ....[18]....
        /*00c8*/ 	.word	0x00001c90


	//   ....[19]....
        /*00cc*/ 	.word	0x00001cf0


	//----- nvinfo : EIATTR_EXIT_INSTR_OFFSETS
	.align		4
.L_1369:
        /*00d0*/ 	.byte	0x04, 0x1c
        /*00d2*/ 	.short	(.L_1371 - .L_1370)


	//   ....[0]....
.L_1370:
        /*00d4*/ 	.word	0x00001840


	//----- nvinfo : EIATTR_MAX_THREADS
	.align		4
.L_1371:
        /*00d8*/ 	.byte	0x04, 0x05
        /*00da*/ 	.short	(.L_1373 - .L_1372)
.L_1372:
        /*00dc*/ 	.word	0x00000080
        /*00e0*/ 	.word	0x00000001
        /*00e4*/ 	.word	0x00000001


	//----- nvinfo : EIATTR_CRS_STACK_SIZE
	.align		4
.L_1373:
        /*00e8*/ 	.byte	0x04, 0x1e
        /*00ea*/ 	.short	(.L_1375 - .L_1374)
.L_1374:
        /*00ec*/ 	.word	0x00000000


	//----- nvinfo : EIATTR_CBANK_PARAM_SIZE
	.align		4
.L_1375:
        /*00f0*/ 	.byte	0x03, 0x19
        /*00f2*/ 	.short	0x0128


	//----- nvinfo : EIATTR_PARAM_CBANK
	.align		4
        /*00f4*/ 	.byte	0x04, 0x0a
        /*00f6*/ 	.short	(.L_1377 - .L_1376)
	.align		4
.L_1376:
        /*00f8*/ 	.word	index@(.nv.constant0._ZN10layer_norm13ln_bwd_kernelINS_13Kernel_traitsI13__nv_bfloat16S2_S2_S2_fjLj256ELj1ELj4ELj1ELj16ENS_18Kernel_traits_baseILj256ES2_S2_S2_S2_fjLj128EEEEELb1ELb0ELb0ELb1EEEvNS_9BwdParamsE)
        /*00fc*/ 	.short	0x0210
        /*00fe*/ 	.short	0x0128


	//----- nvinfo : EIATTR_SW_WAR
	.align		4
.L_1377:
        /*0100*/ 	.byte	0x04, 0x36
        /*0102*/ 	.short	(.L_1379 - .L_1378)
.L_1378:
        /*0104*/ 	.word	0x00000008
.L_1379:


//--------------------- .nv.info._ZN10layer_norm22ln_bwd_finalize_kernelINS_22Kernel_traits_finalizeILj256E13__nv_bfloat16S2_S2_S2_fjLb0ELj1024ELj4ENS_18Kernel_traits_baseILj256ES2_S2_S2_S2_fjLj1024EEEEELb0ELb0EEEvNS_9BwdParamsE --------------------------
	.section	.nv.info._ZN10layer_norm22ln_bwd_finalize_kernelINS_22Kernel_traits_finalizeILj256E13__nv_bfloat16S2_S2_S2_fjLb0ELj1024ELj4ENS_18Kernel_traits_baseILj256ES2_S2_S2_S2_fjLj1024EEEEELb0ELb0EEEvNS_9BwdParamsE,"",@"SHT_CUDA_INFO"
	.sectionflags	@""
	.align	4


	//----- nvinfo : EIATTR_CUDA_API_VERSION
	.align		4
        /*0000*/ 	.byte	0x04, 0x37
        /*0002*/ 	.short	(.L_1381 - .L_1380)
.L_1380:
        /*0004*/ 	.word	0x00000082


	//----- nvinfo : EIATTR_KPARAM_INFO
	.align		4
.L_1381:
        /*0008*/ 	.byte	0x04, 0x17
        /*000a*/ 	.short	(.L_1383 - .L_1382)
.L_1382:
        /*000c*/ 	.word	0x00000000
        /*0010*/ 	.short	0x0000
        /*0012*/ 	.short	0x0000
        /*0014*/ 	.byte	0x00, 0xf0, 0xa1, 0x04


	//----- nvinfo : EIATTR_SPARSE_MMA_MASK
	.align		4
.L_1383:
        /*0018*/ 	.byte	0x03, 0x50
        /*001a*/ 	.short	0x0000


	//----- nvinfo : EIATTR_MAXREG_COUNT
	.align		4
        /*001c*/ 	.byte	0x03, 0x1b
        /*001e*/ 	.short	0x0040


	//----- nvinfo : EIATTR_NUM_BARRIERS
	.align		4
        /*0020*/ 	.byte	0x02, 0x4c
        /*0022*/ 	.byte	0x01
	.zero		1


	//----- nvinfo : EIATTR_MERCURY_ISA_VERSION
	.align		4
        /*0024*/ 	.byte	0x03, 0x5f
        /*0026*/ 	.short	0x0101


	//----- nvinfo : EIATTR_COOP_GROUP_MASK_REGIDS
	.align		4
        /*0028*/ 	.byte	0x04, 0x29
        /*002a*/ 	.short	(.L_1385 - .L_1384)


	//   ....[0]....
.L_1384:
        /*002c*/ 	.word	0xffffffff


	//   ....[1]....
        /*0030*/ 	.word	0xffffffff


	//   ....[2]....
        /*0034*/ 	.word	0xffffffff


	//   ....[3]....
        /*0038*/ 	.word	0xffffffff


	//   ....[4]....
        /*003c*/ 	.word	0xffffffff


	//   ....[5]....
        /*0040*/ 	.word	0xffffffff


	//   ....[6]....
        /*0044*/ 	.word	0xffffffff


	//   ....[7]....
        /*0048*/ 	.word	0xffffffff


	//   ....[8]....
        /*004c*/ 	.word	0xffffffff


	//   ....[9]....
        /*0050*/ 	.word	0xffffffff


	//   ....[10]....
        /*0054*/ 	.word	0x05000013


	//   ....[11]....
        /*0058*/ 	.word	0x05000013


	//   ....[12]....
        /*005c*/ 	.word	0x05000013


	//   ....[13]....
        /*0060*/ 	.word	0x05000013


	//   ....[14]....
        /*0064*/ 	.word	0x05000013


	//   ....[15]....
        /*0068*/ 	.word	0x05000013


	//   ....[16]....
        /*006c*/ 	.word	0x05000013


	//   ....[17]....
        /*0070*/ 	.word	0x05000013


	//   ....[18]....
        /*0074*/ 	.word	0x05000013


	//   ....[19]....
        /*0078*/ 	.word	0x05000013


	//----- nvinfo : EIATTR_COOP_GROUP_INSTR_OFFSETS
	.align		4
.L_1385:
        /*007c*/ 	.byte	0x04, 0x28
        /*007e*/ 	.short	(.L_1387 - .L_1386)


	//   ....[0]....
.L_1386:
        /*0080*/ 	.word	0x000008e0


	//   ....[1]....
        /*0084*/ 	.word	0x000008f0


	//   ....[2]....
        /*0088*/ 	.word	0x00000920


	//   ....[3]....
        /*008c*/ 	.word	0x00000930


	//   ....[4]....
        /*0090*/ 	.word	0x00000960


	//   ....[5]....
        /*0094*/ 	.word	0x00000970


	//   ....[6]....
        /*0098*/ 	.word	0x000009a0


	//   ....[7]....
        /*009c*/ 	.word	0x000009b0


	//   ....[8]....
        /*00a0*/ 	.word	0x000009e0


	//   ....[9]....
        /*00a4*/ 	.word	0x000009f0


	//   ....[10]....
        /*00a8*/ 	.word	0x00000c10


	//   ....[11]....
        /*00ac*/ 	.word	0x00000c80


	//   ....[12]....
        /*00b0*/ 	.word	0x00000cf0


	//   ....[13]....
        /*00b4*/ 	.word	0x00000d60


	//   ....[14]....
        /*00b8*/ 	.word	0x00000dd0


	//   ....[15]....
        /*00bc*/ 	.word	0x00000e30


	//   ....[16]....
        /*00c0*/ 	.word	0x00000ea0


	//   ....[17]....
        /*00c4*/ 	.word	0x00000f10


	//   ....[18]....
        /*00c8*/ 	.word	0x00000f80


	//   ....[19]....
        /*00cc*/ 	.word	0x00000ff0


	//----- nvinfo : EIATTR_EXIT_INSTR_OFFSETS
	.align		4
.L_1387:
        /*00d0*/ 	.byte	0x04, 0x1c
        /*00d2*/ 	.short	(.L_1389 - .L_1388)


	//   ....[0]....
.L_1388:
        /*00d4*/ 	.word	0x00000070


	//   ....[1]....
        /*00d8*/ 	.word	0x00000bb0


	//----- nvinfo : EIATTR_MAX_THREADS
	.align		4
.L_1389:
        /*00dc*/ 	.byte	0x04, 0x05
        /*00de*/ 	.short	(.L_1391 - .L_1390)
.L_1390:
        /*00e0*/ 	.word	0x00000400
        /*00e4*/ 	.word	0x00000001
        /*00e8*/ 	.word	0x00000001


	//----- nvinfo : EIATTR_CRS_STACK_SIZE
	.align		4
.L_1391:
        /*00ec*/ 	.byte	0x04, 0x1e
        /*00ee*/ 	.short	(.L_1393 - .L_1392)
.L_1392:
        /*00f0*/ 	.word	0x00000000


	//----- nvinfo : EIATTR_CBANK_PARAM_SIZE
	.align		4
.L_1393:
        /*00f4*/ 	.byte	0x03, 0x19
        /*00f6*/ 	.short	0x0128


	//----- nvinfo : EIATTR_PARAM_CBANK
	.align		4
        /*00f8*/ 	.byte	0x04, 0x0a
        /*00fa*/ 	.short	(.L_1395 - .L_1394)
	.align		4
.L_1394:
        /*00fc*/ 	.word	index@(.nv.constant0._ZN10layer_norm22ln_bwd_finalize_kernelINS_22Kernel_traits_finalizeILj256E13__nv_bfloat16S2_S2_S2_fjLb0ELj1024ELj4ENS_18Kernel_traits_baseILj256ES2_S2_S2_S2_fjLj1024EEEEELb0ELb0EEEvNS_9BwdParamsE)
        /*0100*/ 	.short	0x0210
        /*0102*/ 	.short	0x0128


	//----- nvinfo : EIATTR_SW_WAR
	.align		4
.L_1395:
        /*0104*/ 	.byte	0x04, 0x36
        /*0106*/ 	.short	(.L_1397 - .L_1396)
.L_1396:
        /*0108*/ 	.word	0x00000008
.L_1397:


//--------------------- .nv.info._ZN10layer_norm13ln_bwd_kernelINS_13Kernel_traitsI13__nv_bfloat16S2_S2_S2_fjLj256ELj1ELj4ELj1ELj16ENS_18Kernel_traits_baseILj256ES2_S2_S2_S2_fjLj128EEEEELb1ELb0ELb1ELb0EEEvNS_9BwdParamsE --------------------------
	.section	.nv.info._ZN10layer_norm13ln_bwd_kernelINS_13Kernel_traitsI13__nv_bfloat16S2_S2_S2_fjLj256ELj1ELj4ELj1ELj16ENS_18Kernel_traits_baseILj256ES2_S2_S2_S2_fjLj128EEEEELb1ELb0ELb1ELb0EEEvNS_9BwdParamsE,"",@"SHT_CUDA_INFO"
	.sectionflags	@""
	.align	4


	//----- nvinfo : EIATTR_CUDA_API_VERSION
	.align		4
        /*0000*/ 	.byte	0x04, 0x37
        /*0002*/ 	.short	(.L_1399 - .L_1398)
.L_1398:
        /*0004*/ 	.word	0x00000082


	//----- nvinfo : EIATTR_KPARAM_INFO
	.align		4
.L_1399:
        /*0008*/ 	.byte	0x04, 0x17
        /*000a*/ 	.short	(.L_1401 - .L_1400)
.L_1400:
        /*000c*/ 	.word	0x00000000
        /*0010*/ 	.short	0x0000
        /*0012*/ 	.short	0x0000
        /*0014*/ 	.byte	0x00, 0xf0, 0xa1, 0x04


	//----- nvinfo : EIATTR_SPARSE_MMA_MASK
	.align		4
.L_1401:
        /*0018*/ 	.byte	0x03, 0x50
        /*001a*/ 	.short	0x0000


	//----- nvinfo : EIATTR_MAXREG_COUNT
	.align		4
        /*001c*/ 	.byte	0x03, 0x1b
        /*001e*/ 	.short	0x00ff


	//----- nvinfo : EIATTR_NUM_BARRIERS
	.align		4
        /*0020*/ 	.byte	0x02, 0x4c
        /*0022*/ 	.byte	0x01
	.zero		1


	//----- nvinfo : EIATTR_MERCURY_ISA_VERSION
	.align		4
        /*0024*/ 	.byte	0x03, 0x5f
        /*0026*/ 	.short	0x0101


	//----- nvinfo : EIATTR_COOP_GROUP_MASK_REGIDS
	.align		4
        /*0028*/ 	.byte	0x04, 0x29
        /*002a*/ 	.short	(.L_1403 - .L_1402)


	//   ....[0]....
.L_1402:
        /*002c*/ 	.word	0xffffffff


	//   ....[1]....
        /*0030*/ 	.word	0xffffffff


	//   ....[2]....
        /*0034*/ 	.word	0xffffffff


	//   ....[3]....
        /*0038*/ 	.word	0xffffffff


	//   ....[4]....
        /*003c*/ 	.word	0xffffffff


	//   ....[5]....
        /*0040*/ 	.word	0xffffffff


	//   ....[6]....
        /*0044*/ 	.word	0xffffffff


	//   ....[7]....
        /*0048*/ 	.word	0xffffffff


	//   ....[8]....
        /*004c*/ 	.word	0xffffffff


	//   ....[9]....
        /*0050*/ 	.word	0xffffffff


	//   ....[10]....
        /*0054*/ 	.word	0x05000036


	//   ....[11]....
        /*0058*/ 	.word	0x05000036


	//   ....[12]....
        /*005c*/ 	.word	0x05000036


	//   ....[13]....
        /*0060*/ 	.word	0x05000036


	//   ....[14]....
        /*0064*/ 	.word	0x05000036


	//   ....[15]....
        /*0068*/ 	.word	0x05000036


	//   ....[16]....
        /*006c*/ 	.word	0x05000036


	//   ....[17]....
        /*0070*/ 	.word	0x05000036


	//   ....[18]....
        /*0074*/ 	.word	0x05000036


	//   ....[19]....
        /*0078*/ 	.word	0x05000036


	//----- nvinfo : EIATTR_COOP_GROUP_INSTR_OFFSETS
	.align		4
.L_1403:
        /*007c*/ 	.byte	0x04, 0x28
        /*007e*/ 	.short	(.L_1405 - .L_1404)


	//   ....[0]....
.L_1404:
        /*0080*/ 	.word	0x00000d40


	//   ....[1]....
        /*0084*/ 	.word	0x00000d50


	//   ....[2]....
        /*0088*/ 	.word	0x00000d80


	//   ....[3]....
        /*008c*/ 	.word	0x00000d90


	//   ....[4]....
        /*0090*/ 	.word	0x00000dc0


	//   ....[5]....
        /*0094*/ 	.word	0x00000dd0


	//   ....[6]....
        /*0098*/ 	.word	0x00000e00


	//   ....[7]....
        /*009c*/ 	.word	0x00000e10


	//   ....[8]....
        /*00a0*/ 	.word	0x00000e40


	//   ....[9]....
        /*00a4*/ 	.word	0x00000e50


	//   ....[10]....
        /*00a8*/ 	.word	0x000020e0


	//   ....[11]....
        /*00ac*/ 	.word	0x00002170


	//   ....[12]....
        /*00b0*/ 	.word	0x000021d0


	//   ....[13]....
        /*00b4*/ 	.word	0x00002230


	//   ....[14]....
        /*00b8*/ 	.word	0x00002290


	//   ....[15]....
        /*00bc*/ 	.word	0x000022f0


	//   ....[16]....
        /*00c0*/ 	.word	0x00002350


	//   ....[17]....
        /*00c4*/ 	.word	0x000023b0


	//   ....[18]....
        /*00c8*/ 	.word	0x00002410


	//   ....[19]....
        /*00cc*/ 	.word	0x00002470


	//----- nvinfo : EIATTR_EXIT_INSTR_OFFSETS
	.align		4
.L_1405:
        /*00d0*/ 	.byte	0x04, 0x1c
        /*00d2*/ 	.short	(.L_1407 - .L_1406)


	//   ....[0]....
.L_1406:
        /*00d4*/ 	.word	0x00002040


	//   ....[1]....
        /*00d8*/ 	.word	0x00002070


	//----- nvinfo : EIATTR_MAX_THREADS
	.align		4
.L_1407:
        /*00dc*/ 	.byte	0x04, 0x05
        /*00de*/ 	.short	(.L_1409 - .L_1408)
.L_1408:
        /*00e0*/ 	.word	0x00000080
        /*00e4*/ 	.word	0x00000001
        /*00e8*/ 	.word	0x00000001


	//----- nvinfo : EIATTR_CRS_STACK_SIZE
	.align		4
.L_1409:
        /*00ec*/ 	.byte	0x04, 0x1e
        /*00ee*/ 	.short	(.L_1411 - .L_1410)
.L_1410:
        /*00f0*/ 	.word	0x00000000


	//----- nvinfo : EIATTR_CBANK_PARAM_SIZE
	.align		4
.L_1411:
        /*00f4*/ 	.byte	0x03, 0x19
        /*00f6*/ 	.short	0x0128


	//----- nvinfo : EIATTR_PARAM_CBANK
	.align		4
        /*00f8*/ 	.byte	0x04, 0x0a
        /*00fa*/ 	.short	(.L_1413 - .L_1412)
	.align		4
.L_1412:
        /*00fc*/ 	.word	index@(.nv.constant0._ZN10layer_norm13ln_bwd_kernelINS_13Kernel_traitsI13__nv_bfloat16S2_S2_S2_fjLj256ELj1ELj4ELj1ELj16ENS_18Kernel_traits_baseILj256ES2_S2_S2_S2_fjLj128EEEEELb1ELb0ELb1ELb0EEEvNS_9BwdParamsE)
        /*0100*/ 	.short	0x0210
        /*0102*/ 	.short	0x0128


	//----- nvinfo : EIATTR_SW_WAR
	.align		4
.L_1413:
        /*0104*/ 	.byte	0x04, 0x36
        /*0106*/ 	.short	(.L_1415 - .L_1414)
.L_1414:
        /*0108*/ 	.word	0x00000008
.L_1415:


//--------------------- .nv.info._ZN10layer_norm22ln_bwd_finalize_kernelINS_22Kernel_traits_finalizeILj256E13__nv_bfloat16S2_S2_S2_fjLb0ELj1024ELj4ENS_18Kernel_traits_baseILj256ES2_S2_S2_S2_fjLj1024EEEEELb0ELb1EEEvNS_9BwdParamsE --------------------------
	.section	.nv.info._ZN10layer_norm22ln_bwd_finalize_kernelINS_22Kernel_traits_finalizeILj256E13__nv_bfloat16S2_S2_S2_fjLb0ELj1024ELj4ENS_18Kernel_traits_baseILj256ES2_S2_S2_S2_fjLj1024EEEEELb0ELb1EEEvNS_9BwdParamsE,"",@"SHT_CUDA_INFO"
	.sectionflags	@""
	.align	4


	//----- nvinfo : EIATTR_CUDA_API_VERSION
	.align		4
        /*0000*/ 	.byte	0x04, 0x37
        /*0002*/ 	.short	(.L_1417 - .L_1416)
.L_1416:
        /*0004*/ 	.word	0x00000082


	//----- nvinfo : EIATTR_KPARAM_INFO
	.align		4
.L_1417:
        /*0008*/ 	.byte	0x04, 0x17
        /*000a*/ 	.short	(.L_1419 - .L_1418)
.L_1418:
        /*000c*/ 	.word	0x00000000
        /*0010*/ 	.short	0x0000
        /*0012*/ 	.short	0x0000
        /*0014*/ 	.byte	0x00, 0xf0, 0xa1, 0x04


	//----- nvinfo : EIATTR_SPARSE_MMA_MASK
	.align		4
.L_1419:
        /*0018*/ 	.byte	0x03, 0x50
        /*001a*/ 	.short	0x0000


	//----- nvinfo : EIATTR_MAXREG_COUNT
	.align		4
        /*001c*/ 	.byte	0x03, 0x1b
        /*001e*/ 	.short	0x0040


	//----- nvinfo : EIATTR_NUM_BARRIERS
	.align		4
        /*0020*/ 	.byte	0x02, 0x4c
        /*0022*/ 	.byte	0x01
	.zero		1


	//----- nvinfo : EIATTR_MERCURY_ISA_VERSION
	.align		4
        /*0024*/ 	.byte	0x03, 0x5f
        /*0026*/ 	.short	0x0101


	//----- nvinfo : EIATTR_COOP_GROUP_MASK_REGIDS
	.align		4
        /*0028*/ 	.byte	0x04, 0x29
        /*002a*/ 	.short	(.L_1421 - .L_1420)


	//   ....[0]....
.L_1420:
        /*002c*/ 	.word	0xffffffff


	//   ....[1]....
        /*0030*/ 	.word	0xffffffff


	//   ....[2]....
        /*0034*/ 	.word	0xffffffff


	//   ....[3]....
        /*0038*/ 	.word	0xffffffff


	//   ....[4]....
        /*003c*/ 	.word	0xffffffff


	//   ....[5]....
        /*0040*/ 	.word	0xffffffff


	//   ....[6]....
        /*0044*/ 	.word	0xffffffff


	//   ....[7]....
        /*0048*/ 	.word	0xffffffff


	//   ....[8]....
        /*004c*/ 	.word	0xffffffff


	//   ....[9]....
        /*0050*/ 	.word	0xffffffff


	//   ....[10]....
        /*0054*/ 	.word	0x05000011


	//   ....[11]....
        /*0058*/ 	.word	0x05000011


	//   ....[12]....
        /*005c*/ 	.word	0x05000011


	//   ....[13]....
        /*0060*/ 	.word	0x05000011


	//   ....[14]....
        /*0064*/ 	.word	0x05000011


	//   ....[15]....
        /*0068*/ 	.word	0x05000011


	//   ....[16]....
        /*006c*/ 	.word	0x05000011


	//   ....[17]....
        /*0070*/ 	.word	0x05000011


	//   ....[18]....
        /*0074*/ 	.word	0x05000011


	//   ....[19]....
        /*0078*/ 	.word	0x05000011


	//----- nvinfo : EIATTR_COOP_GROUP_INSTR_OFFSETS
	.align		4
.L_1421:
        /*007c*/ 	.byte	0x04, 0x28
        /*007e*/ 	.short	(.L_1423 - .L_1422)


	//   ....[0]....
.L_1422:
        /*0080*/ 	.word	0x000008e0


	//   ....[1]....
        /*0084*/ 	.word	0x000008f0


	//   ....[2]....
        /*0088*/ 	.word	0x00000920


	//   ....[3]....
        /*008c*/ 	.word	0x00000930


	//   ....[4]....
        /*0090*/ 	.word	0x00000960


	//   ....[5]....
        /*0094*/ 	.word	0x00000970


	//   ....[6]....
        /*0098*/ 	.word	0x000009a0


	//   ....[7]....
        /*009c*/ 	.word	0x000009b0


	//   ....[8]....
        /*00a0*/ 	.word	0x000009e0


	//   ....[9]....
        /*00a4*/ 	.word	0x000009f0


	//   ....[10]....
        /*00a8*/ 	.word	0x00000bf0


	//   ....[11]....
        /*00ac*/ 	.word	0x00000c60


	//   ....[12]....
        /*00b0*/ 	.word	0x00000cd0


	//   ....[13]....
        /*00b4*/ 	.word	0x00000d40


	//   ....[14]....
        /*00b8*/ 	.word	0x00000db0


	//   ....[15]....
        /*00bc*/ 	.word	0x00000e10


	//   ....[16]....
        /*00c0*/ 	.word	0x00000e80


	//   ....[17]....
        /*00c4*/ 	.word	0x00000ef0


	//   ....[18]....
        /*00c8*/ 	.word	0x00000f60


	//   ....[19]....
        /*00cc*/ 	.word	0x00000fd0


	//----- nvinfo : EIATTR_EXIT_INSTR_OFFSETS
	.align		4
.L_1423:
        /*00d0*/ 	.byte	0x04, 0x1c
        /*00d2*/ 	.short	(.L_1425 - .L_1424)


	//   ....[0]....
.L_1424:
        /*00d4*/ 	.word	0x00000070


	//   ....[1]....
        /*00d8*/ 	.word	0x00000b90


	//----- nvinfo : EIATTR_MAX_THREADS
	.align		4
.L_1425:
        /*00dc*/ 	.byte	0x04, 0x05
        /*00de*/ 	.short	(.L_1427 - .L_1426)
.L_1426:
        /*00e0*/ 	.word	0x00000400
        /*00e4*/ 	.word	0x00000001
        /*00e8*/ 	.word	0x00000001


	//----- nvinfo : EIATTR_CRS_STACK_SIZE
	.align		4
.L_1427:
        /*00ec*/ 	.byte	0x04, 0x1e
        /*00ee*/ 	.short	(.L_1429 - .L_1428)
.L_1428:
        /*00f0*/ 	.word	0x00000000


	//----- nvinfo : EIATTR_CBANK_PARAM_SIZE
	.align		4
.L_1429:
        /*00f4*/ 	.byte	0x03, 0x19
        /*00f6*/ 	.short	0x0128


	//----- nvinfo : EIATTR_PARAM_CBANK
	.align		4
        /*00f8*/ 	.byte	0x04, 0x0a
        /*00fa*/ 	.short	(.L_1431 - .L_1430)
	.align		4
.L_1430:
        /*00fc*/ 	.word	index@(.nv.constant0._ZN10layer_norm22ln_bwd_finalize_kernelINS_22Kernel_traits_finalizeILj256E13__nv_bfloat16S2_S2_S2_fjLb0ELj1024ELj4ENS_18Kernel_traits_baseILj256ES2_S2_S2_S2_fjLj1024EEEEELb0ELb1EEEvNS_9BwdParamsE)
        /*0100*/ 	.short	0x0210
        /*0102*/ 	.short	0x0128


	//----- nvinfo : EIATTR_SW_WAR
	.align		4
.L_1431:
        /*0104*/ 	.byte	0x04, 0x36
        /*0106*/ 	.short	(.L_1433 - .L_1432)
.L_1432:
        /*0108*/ 	.word	0x00000008
.L_1433:


//--------------------- .nv.info._ZN10layer_norm13ln_bwd_kernelINS_13Kernel_traitsI13__nv_bfloat16S2_S2_S2_fjLj256ELj1ELj4ELj1ELj16ENS_18Kernel_traits_baseILj256ES2_S2_S2_S2_fjLj128EEEEELb1ELb0ELb1ELb1EEEvNS_9BwdParamsE --------------------------
	.section	.nv.info._ZN10layer_norm13ln_bwd_kernelINS_13Kernel_traitsI13__nv_bfloat16S2_S2_S2_fjLj256ELj1ELj4ELj1ELj16ENS_18Kernel_traits_baseILj256ES2_S2_S2_S2_fjLj128EEEEELb1ELb0ELb1ELb1EEEvNS_9BwdParamsE,"",@"SHT_CUDA_INFO"
	.sectionflags	@""
	.align	4


	//----- nvinfo : EIATTR_CUDA_API_VERSION
	.align		4
        /*0000*/ 	.byte	0x04, 0x37
        /*0002*/ 	.short	(.L_1435 - .L_1434)
.L_1434:
        /*0004*/ 	.word	0x00000082


	//----- nvinfo : EIATTR_KPARAM_INFO
	.align		4
.L_1435:
        /*0008*/ 	.byte	0x04, 0x17
        /*000a*/ 	.short	(.L_1437 - .L_1436)
.L_1436:
        /*000c*/ 	.word	0x00000000
        /*0010*/ 	.short	0x0000
        /*0012*/ 	.short	0x0000
        /*0014*/ 	.byte	0x00, 0xf0, 0xa1, 0x04


	//----- nvinfo : EIATTR_SPARSE_MMA_MASK
	.align		4
.L_1437:
        /*0018*/ 	.byte	0x03, 0x50
        /*001a*/ 	.short	0x0000


	//----- nvinfo : EIATTR_MAXREG_COUNT
	.align		4
        /*001c*/ 	.byte	0x03, 0x1b
        /*001e*/ 	.short	0x00ff


	//----- nvinfo : EIATTR_NUM_BARRIERS
	.align		4
        /*0020*/ 	.byte	0x02, 0x4c
        /*0022*/ 	.byte	0x01
	.zero		1


	//----- nvinfo : EIATTR_MERCURY_ISA_VERSION
	.align		4
        /*0024*/ 	.byte	0x03, 0x5f
        /*0026*/ 	.short	0x0101


	//----- nvinfo : EIATTR_COOP_GROUP_MASK_REGIDS
	.align		4
        /*0028*/ 	.byte	0x04, 0x29
        /*002a*/ 	.short	(.L_1439 - .L_1438)


	//   ....[0]....
.L_1438:
        /*002c*/ 	.word	0xffffffff


	//   ....[1]....
        /*0030*/ 	.word	0xffffffff


	//   ....[2]....
        /*0034*/ 	.word	0xffffffff


	//   ....[3]....
        /*0038*/ 	.word	0xffffffff


	//   ....[4]....
        /*003c*/ 	.word	0xffffffff


	//   ....[5]....
        /*0040*/ 	.word	0xffffffff


	//   ....[6]....
        /*0044*/ 	.word	0xffffffff


	//   ....[7]....
        /*0048*/ 	.word	0xffffffff


	//   ....[8]....
        /*004c*/ 	.word	0xffffffff


	//   ....[9]....
        /*0050*/ 	.word	0xffffffff


	//   ....[10]....
        /*0054*/ 	.word	0x05000033


	//   ....[11]....
        /*0058*/ 	.word	0x05000033


	//   ....[12]....
        /*005c*/ 	.word	0x05000033


	//   ....[13]....
        /*0060*/ 	.word	0x05000033


	//   ....[14]....
        /*0064*/ 	.word	0x05000033


	//   ....[15]....
        /*0068*/ 	.word	0x05000033


	//   ....[16]....
        /*006c*/ 	.word	0x05000033


	//   ....[17]....
        /*0070*/ 	.word	0x05000033


	//   ....[18]....
        /*0074*/ 	.word	0x05000033


	//   ....[19]....
        /*0078*/ 	.word	0x05000033


	//----- nvinfo : EIATTR_COOP_GROUP_INSTR_OFFSETS
	.align		4
.L_1439:
        /*007c*/ 	.byte	0x04, 0x28
        /*007e*/ 	.short	(.L_1441 - .L_1440)


	//   ....[0]....
.L_1440:
        /*0080*/ 	.word	0x00000cd0


	//   ....[1]....
        /*0084*/ 	.word	0x00000ce0


	//   ....[2]....
        /*0088*/ 	.word	0x00000d10


	//   ....[3]....
        /*008c*/ 	.word	0x00000d30


	//   ....[4]....
        /*0090*/ 	.word	0x00000d50


	//   ....[5]....
        /*0094*/ 	.word	0x00000d70


	//   ....[6]....
        /*0098*/ 	.word	0x00000d90


	//   ....[7]....
        /*009c*/ 	.word	0x00000db0


	//   ....[8]....
        /*00a0*/ 	.word	0x00000dd0


	//   ....[9]....
        /*00a4*/ 	.word	0x00000de0


	//   ....[10]....
        /*00a8*/ 	.word	0x00001f60


	//   ....[11]....
        /*00ac*/ 	.word	0x00001ff0


	//   ....[12]....
        /*00b0*/ 	.word	0x00002070


	//   ....[13]....
        /*00b4*/ 	.word	0x000020e0


	//   ....[14]....
        /*00b8*/ 	.word	0x00002160


	//   ....[15]....
        /*00bc*/ 	.word	0x000021d0


	//   ....[16]....
        /*00c0*/ 	.word	0x00002250


	//   ....[17]....
        /*00c4*/ 	.word	0x000022c0


	//   ....[18]....
        /*00c8*/ 	.word	0x00002340


	//   ....[19]....
        /*00cc*/ 	.word	0x000023a0


	//----- nvinfo : EIATTR_EXIT_INSTR_OFFSETS
	.align		4
.L_1441:
        /*00d0*/ 	.byte	0x04, 0x1c
        /*00d2*/ 	.short	(.L_1443 - .L_1442)


	//   ....[0]....
.L_1442:
        /*00d4*/ 	.word	0x00001ef0


	//----- nvinfo : EIATTR_MAX_THREADS
	.align		4
.L_1443:
        /*00d8*/ 	.byte	0x04, 0x05
        /*00da*/ 	.short	(.L_1445 - .L_1444)
.L_1444:
        /*00dc*/ 	.word	0x00000080
        /*00e0*/ 	.word	0x00000001
        /*00e4*/ 	.word	0x00000001


	//----- nvinfo : EIATTR_CRS_STACK_SIZE
	.align		4
.L_1445:
        /*00e8*/ 	.byte	0x04, 0x1e
        /*00ea*/ 	.short	(.L_1447 - .L_1446)
.L_1446:
        /*00ec*/ 	.word	0x00000000


	//----- nvinfo : EIATTR_CBANK_PARAM_SIZE
	.align		4
.L_1447:
        /*00f0*/ 	.byte	0x03, 0x19
        /*00f2*/ 	.short	0x0128


	//----- nvinfo : EIATTR_PARAM_CBANK
	.align		4
        /*00f4*/ 	.byte	0x04, 0x0a
        /*00f6*/ 	.short	(.L_1449 - .L_1448)
	.align		4
.L_1448:
        /*00f8*/ 	.word	index@(.nv.constant0._ZN10layer_norm13ln_bwd_kernelINS_13Kernel_traitsI13__nv_bfloat16S2_S2_S2_fjLj256ELj1ELj4ELj1ELj16ENS_18Kernel_traits_baseILj256ES2_S2_S2_S2_fjLj128EEEEELb1ELb0ELb1ELb1EEEvNS_9BwdParamsE)
        /*00fc*/ 	.short	0x0210
        /*00fe*/ 	.short	0x0128


	//----- nvinfo : EIATTR_SW_WAR
	.align		4
.L_1449:
        /*0100*/ 	.byte	0x04, 0x36
        /*0102*/ 	.short	(.L_1451 - .L_1450)
.L_1450:
        /*0104*/ 	.word	0x00000008
.L_1451:


//--------------------- .nv.info._ZN10layer_norm13ln_bwd_kernelINS_13Kernel_traitsI13__nv_bfloat16S2_S2_S2_fjLj256ELj1ELj4ELj1ELj16ENS_18Kernel_traits_baseILj256ES2_S2_S2_S2_fjLj128EEEEELb1ELb1ELb0ELb0EEEvNS_9BwdParamsE --------------------------
	.section	.nv.info._ZN10layer_norm13ln_bwd_kernelINS_13Kernel_traitsI13__nv_bfloat16S2_S2_S2_fjLj256ELj1ELj4ELj1ELj16ENS_18Kernel_traits_baseILj256ES2_S2_S2_S2_fjLj128EEEEELb1ELb1ELb0ELb0EEEvNS_9BwdParamsE,"",@"SHT_CUDA_INFO"
	.sectionflags	@""
	.align	4


	//----- nvinfo : EIATTR_CUDA_API_VERSION
	.align		4
        /*0000*/ 	.byte	0x04, 0x37
        /*0002*/ 	.short	(.L_1453 - .L_1452)
.L_1452:
        /*0004*/ 	.word	0x00000082


	//----- nvinfo : EIATTR_KPARAM_INFO
	.align		4
.L_1453:
        /*0008*/ 	.byte	0x04, 0x17
        /*000a*/ 	.short	(.L_1455 - .L_1454)
.L_1454:
        /*000c*/ 	.word	0x00000000
        /*0010*/ 	.short	0x0000
        /*0012*/ 	.short	0x0000
        /*0014*/ 	.byte	0x00, 0xf0, 0xa1, 0x04


	//----- nvinfo : EIATTR_SPARSE_MMA_MASK
	.align		4
.L_1455:
        /*0018*/ 	.byte	0x03, 0x50
        /*001a*/ 	.short	0x0000


	//----- nvinfo : EIATTR_MAXREG_COUNT
	.align		4
        /*001c*/ 	.byte	0x03, 0x1b
        /*001e*/ 	.short	0x00ff


	//----- nvinfo : EIATTR_NUM_BARRIERS
	.align		4
        /*0020*/ 	.byte	0x02, 0x4c
        /*0022*/ 	.byte	0x01
	.zero		1


	//----- nvinfo : EIATTR_MERCURY_ISA_VERSION
	.align		4
        /*0024*/ 	.byte	0x03, 0x5f
        /*0026*/ 	.short	0x0101


	//----- nvinfo : EIATTR_COOP_GROUP_MASK_REGIDS
	.align		4
        /*0028*/ 	.byte	0x04, 0x29
        /*002a*/ 	.short	(.L_1457 - .L_1456)


	//   ....[0]....
.L_1456:
        /*002c*/ 	.word	0xffffffff


	//   ....[1]....
        /*0030*/ 	.word	0xffffffff


	//   ....[2]....
        /*0034*/ 	.word	0xffffffff


	//   ....[3]....
        /*0038*/ 	.word	0xffffffff


	//   ....[4]....
        /*003c*/ 	.word	0xffffffff


	//   ....[5]....
        /*0040*/ 	.word	0xffffffff


	//   ....[6]....
        /*0044*/ 	.word	0xffffffff


	//   ....[7]....
        /*0048*/ 	.word	0xffffffff


	//   ....[8]....
        /*004c*/ 	.word	0xffffffff


	//   ....[9]....
        /*0050*/ 	.word	0xffffffff


	//   ....[10]....
        /*0054*/ 	.word	0x05000032


	//   ....[11]....
        /*0058*/ 	.word	0x05000032


	//   ....[12]....
        /*005c*/ 	.word	0x05000032


	//   ....[13]....
        /*0060*/ 	.word	0x05000032


	//   ....[14]....
        /*0064*/ 	.word	0x05000032


	//   ....[15]....
        /*0068*/ 	.word	0x05000032


	//   ....[16]....
        /*006c*/ 	.word	0x05000032


	//   ....[17]....
        /*0070*/ 	.word	0x05000032


	//   ....[18]....
        /*0074*/ 	.word	0x05000032


	//   ....[19]....
        /*0078*/ 	.word	0x05000032


	//----- nvinfo : EIATTR_COOP_GROUP_INSTR_OFFSETS
	.align		4
.L_1457:
        /*007c*/ 	.byte	0x04, 0x28
        /*007e*/ 	.short	(.L_1459 - .L_1458)


	//   ....[0]....
.L_1458:
        /*0080*/ 	.word	0x00000c70


	//   ....[1]....
        /*0084*/ 	.word	0x00000c80


	//   ....[2]....
        /*0088*/ 	.word	0x00000cb0


	//   ....[3]....
        /*008c*/ 	.word	0x00000cc0


	//   ....[4]....
        /*0090*/ 	.word	0x00000cf0


	//   ....[5]....
        /*0094*/ 	.word	0x00000d00


	//   ....[6]....
        /*0098*/ 	.word	0x00000d30


	//   ....[7]....
        /*009c*/ 	.word	0x00000d40


	//   ....[8]....
        /*00a0*/ 	.word	0x00000d70


	//   ....[9]....
        /*00a4*/ 	.word	0x00000d80


	//   ....[10]....
        /*00a8*/ 	.word	0x00001f40


	//   ....[11]....
        /*00ac*/ 	.word	0x00001fe0


	//   ....[12]....
        /*00b0*/ 	.word	0x00002040


	//   ....[13]....
        /*00b4*/ 	.word	0x000020a0


	//   ....[14]....
        /*00b8*/ 	.word	0x00002110


	//   ....[15]....
        /*00bc*/ 	.word	0x00002170


	//   ....[16]....
        /*00c0*/ 	.word	0x000021e0


	//   ....[17]....
        /*00c4*/ 	.word	0x00002240


	//   ....[18]....
        /*00c8*/ 	.word	0x000022b0


	//   ....[19]....
        /*00cc*/ 	.word	0x00002310


	//----- nvinfo : EIATTR_EXIT_INSTR_OFFSETS
	.align		4
.L_1459:
        /*00d0*/ 	.byte	0x04, 0x1c
        /*00d2*/ 	.short	(.L_1461 - .L_1460)


	//   ....[0]....
.L_1460:
        /*00d4*/ 	.word	0x00001e50


	//   ....[1]....
        /*00d8*/ 	.word	0x00001ed0


	//----- nvinfo : EIATTR_MAX_THREADS
	.align		4
.L_1461:
        /*00dc*/ 	.byte	0x04, 0x05
        /*00de*/ 	.short	(.L_1463 - .L_1462)
.L_1462:
        /*00e0*/ 	.word	0x00000080
        /*00e4*/ 	.word	0x00000001
        /*00e8*/ 	.word	0x00000001


	//----- nvinfo : EIATTR_CRS_STACK_SIZE
	.align		4
.L_1463:
        /*00ec*/ 	.byte	0x04, 0x1e
        /*00ee*/ 	.short	(.L_1465 - .L_1464)
.L_1464:
        /*00f0*/ 	.word	0x00000000


	//----- nvinfo : EIATTR_CBANK_PARAM_SIZE
	.align		4
.L_1465:
        /*00f4*/ 	.byte	0x03, 0x19
        /*00f6*/ 	.short	0x0128


	//----- nvinfo : EIATTR_PARAM_CBANK
	.align		4
        /*00f8*/ 	.byte	0x04, 0x0a
        /*00fa*/ 	.short	(.L_1467 - .L_1466)
	.align		4
.L_1466:
        /*00fc*/ 	.word	index@(.nv.constant0._ZN10layer_norm13ln_bwd_kernelINS_13Kernel_traitsI13__nv_bfloat16S2_S2_S2_fjLj256ELj1ELj4ELj1ELj16ENS_18Kernel_traits_baseILj256ES2_S2_S2_S2_fjLj128EEEEELb1ELb1ELb0ELb0EEEvNS_9BwdParamsE)
        /*0100*/ 	.short	0x0210
        /*0102*/ 	.short	0x0128


	//----- nvinfo : EIATTR_SW_WAR
	.align		4
.L_1467:
        /*0104*/ 	.byte	0x04, 0x36
        /*0106*/ 	.short	(.L_1469 - .L_1468)
.L_1468:
        /*0108*/ 	.word	0x00000008
.L_1469:


//--------------------- .nv.info._ZN10layer_norm13ln_bwd_kernelINS_13Kernel_traitsI13__nv_bfloat16S2_S2_S2_fjLj256ELj1ELj4ELj1ELj16ENS_18Kernel_traits_baseILj256ES2_S2_S2_S2_fjLj128EEEEELb1ELb1ELb0ELb1EEEvNS_9BwdParamsE --------------------------
	.section	.nv.info._ZN10layer_norm13ln_bwd_kernelINS_13Kernel_traitsI13__nv_bfloat16S2_S2_S2_fjLj256ELj1ELj4ELj1ELj16ENS_18Kernel_traits_baseILj256ES2_S2_S2_S2_fjLj128EEEEELb1ELb1ELb0ELb1EEEvNS_9BwdParamsE,"",@"SHT_CUDA_INFO"
	.sectionflags	@""
	.align	4


	//----- nvinfo : EIATTR_CUDA_API_VERSION
	.align		4
        /*0000*/ 	.byte	0x04, 0x37
        /*0002*/ 	.short	(.L_1471 - .L_1470)
.L_1470:
        /*0004*/ 	.word	0x00000082


	//----- nvinfo : EIATTR_KPARAM_INFO
	.align		4
.L_1471:
        /*0008*/ 	.byte	0x04, 0x17
        /*000a*/ 	.short	(.L_1473 - .L_1472)
.L_1472:
        /*000c*/ 	.word	0x00000000
        /*0010*/ 	.short	0x0000
        /*0012*/ 	.short	0x0000
        /*0014*/ 	.byte	0x00, 0xf0, 0xa1, 0x04


	//----- nvinfo : EIATTR_SPARSE_MMA_MASK
	.align		4
.L_1473:
        /*0018*/ 	.byte	0x03, 0x50
        /*001a*/ 	.short	0x0000


	//----- nvinfo : EIATTR_MAXREG_COUNT
	.align		4
        /*001c*/ 	.byte	0x03, 0x1b
        /*001e*/ 	.short	0x00ff


	//----- nvinfo : EIATTR_NUM_BARRIERS
	.align		4
        /*0020*/ 	.byte	0x02, 0x4c
        /*0022*/ 	.byte	0x01
	.zero		1


	//----- nvinfo : EIATTR_MERCURY_ISA_VERSION
	.align		4
        /*0024*/ 	.byte	0x03, 0x5f
        /*0026*/ 	.short	0x0101


	//----- nvinfo : EIATTR_COOP_GROUP_MASK_REGIDS
	.align		4
        /*0028*/ 	.byte	0x04, 0x29
        /*002a*/ 	.short	(.L_1475 - .L_1474)


	//   ....[0]....
.L_1474:
        /*002c*/ 	.word	0xffffffff


	//   ....[1]....
        /*0030*/ 	.word	0xffffffff


	//   ....[2]....
        /*0034*/ 	.word	0xffffffff


	//   ....[3]....
        /*0038*/ 	.word	0xffffffff


	//   ....[4]....
        /*003c*/ 	.word	0xffffffff


	//   ....[5]....
        /*0040*/ 	.word	0xffffffff


	//   ....[6]....
        /*0044*/ 	.word	0xffffffff


	//   ....[7]....
        /*0048*/ 	.word	0xffffffff


	//   ....[8]....
        /*004c*/ 	.word	0xffffffff


	//   ....[9]....
        /*0050*/ 	.word	0xffffffff


	//   ....[10]....
        /*0054*/ 	.word	0x05000048


	//   ....[11]....
        /*0058*/ 	.word	0x05000048


	//   ....[12]....
        /*005c*/ 	.word	0x05000048


	//   ....[13]....
        /*0060*/ 	.word	0x05000048


	//   ....[14]....
        /*0064*/ 	.word	0x05000048


	//   ....[15]....
        /*0068*/ 	.word	0x05000048


	//   ....[16]....
        /*006c*/ 	.word	0x05000048


	//   ....[17]....
        /*0070*/ 	.word	0x05000048


	//   ....[18]....
        /*0074*/ 	.word	0x05000048


	//   ....[19]....
        /*0078*/ 	.word	0x05000048


	//----- nvinfo : EIATTR_COOP_GROUP_INSTR_OFFSETS
	.align		4
.L_1475:
        /*007c*/ 	.byte	0x04, 0x28
        /*007e*/ 	.short	(.L_1477 - .L_1476)


	//   ....[0]....
.L_1476:
        /*0080*/ 	.word	0x00000be0


	//   ....[1]....
        /*0084*/ 	.word	0x00000bf0


	//   ....[2]....
        /*0088*/ 	.word	0x00000c20


	//   ....[3]....
        /*008c*/ 	.word	0x00000c30


	//   ....[4]....
        /*0090*/ 	.word	0x00000c60


	//   ....[5]....
        /*0094*/ 	.word	0x00000c70


	//   ....[6]....
        /*0098*/ 	.word	0x00000ca0


	//   ....[7]....
        /*009c*/ 	.word	0x00000cb0


	//   ....[8]....
        /*00a0*/ 	.word	0x00000ce0


	//   ....[9]....
        /*00a4*/ 	.word	0x00000cf0


	//   ....[10]....
        /*00a8*/ 	.word	0x00001ed0


	//   ....[11]....
        /*00ac*/ 	.word	0x00001f60


	//   ....[12]....
        /*00b0*/ 	.word	0x00001fc0


	//   ....[13]....
        /*00b4*/ 	.word	0x00002020


	//   ....[14]....
        /*00b8*/ 	.word	0x00002080


	//   ....[15]....
        /*00bc*/ 	.word	0x000020e0


	//   ....[16]....
        /*00c0*/ 	.word	0x00002160


	//   ....[17]....
        /*00c4*/ 	.word	0x000021b0


	//   ....[18]....
        /*00c8*/ 	.word	0x00002210


	//   ....[19]....
        /*00cc*/ 	.word	0x00002270


	//----- nvinfo : EIATTR_EXIT_INSTR_OFFSETS
	.align		4
.L_1477:
        /*00d0*/ 	.byte	0x04, 0x1c
        /*00d2*/ 	.short	(.L_1479 - .L_1478)


	//   ....[0]....
.L_1478:
        /*00d4*/ 	.word	0x00001e70


	//----- nvinfo : EIATTR_MAX_THREADS
	.align		4
.L_1479:
        /*00d8*/ 	.byte	0x04, 0x05
        /*00da*/ 	.short	(.L_1481 - .L_1480)
.L_1480:
        /*00dc*/ 	.word	0x00000080
        /*00e0*/ 	.word	0x00000001
        /*00e4*/ 	.word	0x00000001


	//----- nvinfo : EIATTR_CRS_STACK_SIZE
	.align		4
.L_1481:
        /*00e8*/ 	.byte	0x04, 0x1e
        /*00ea*/ 	.short	(.L_1483 - .L_1482)
.L_1482:
        /*00ec*/ 	.word	0x00000000


	//----- nvinfo : EIATTR_CBANK_PARAM_SIZE
	.align		4
.L_1483:
        /*00f0*/ 	.byte	0x03, 0x19
        /*00f2*/ 	.short	0x0128


	//----- nvinfo : EIATTR_PARAM_CBANK
	.align		4
        /*00f4*/ 	.byte	0x04, 0x0a
        /*00f6*/ 	.short	(.L_1485 - .L_1484)
	.align		4
.L_1484:
        /*00f8*/ 	.word	index@(.nv.constant0._ZN10layer_norm13ln_bwd_kernelINS_13Kernel_traitsI13__nv_bfloat16S2_S2_S2_fjLj256ELj1ELj4ELj1ELj16ENS_18Kernel_traits_baseILj256ES2_S2_S2_S2_fjLj128EEEEELb1ELb1ELb0ELb1EEEvNS_9BwdParamsE)
        /*00fc*/ 	.short	0x0210
        /*00fe*/ 	.short	0x0128


	//----- nvinfo : EIATTR_SW_WAR
	.align		4
.L_1485:
        /*0100*/ 	.byte	0x04, 0x36
        /*0102*/ 	.short	(.L_1487 - .L_1486)
.L_1486:
        /*0104*/ 	.word	0x00000008
.L_1487:


//--------------------- .nv.info._ZN10layer_norm22ln_bwd_finalize_kernelINS_22Kernel_traits_finalizeILj256E13__nv_bfloat16S2_S2_S2_fjLb1ELj1024ELj4ENS_18Kernel_traits_baseILj256ES2_S2_S2_S2_fjLj1024EEEEELb1ELb0EEEvNS_9BwdParamsE --------------------------
	.section	.nv.info._ZN10layer_norm22ln_bwd_finalize_kernelINS_22Kernel_traits_finalizeILj256E13__nv_bfloat16S2_S2_S2_fjLb1ELj1024ELj4ENS_18Kernel_traits_baseILj256ES2_S2_S2_S2_fjLj1024EEEEELb1ELb0EEEvNS_9BwdParamsE,"",@"SHT_CUDA_INFO"
	.sectionflags	@""
	.align	4


	//----- nvinfo : EIATTR_CUDA_API_VERSION
	.align		4
        /*0000*/ 	.byte	0x04, 0x37
        /*0002*/ 	.short	(.L_1489 - .L_1488)
.L_1488:
        /*0004*/ 	.word	0x00000082


	//----- nvinfo : EIATTR_KPARAM_INFO
	.align		4
.L_1489:
        /*0008*/ 	.byte	0x04, 0x17
        /*000a*/ 	.short	(.L_1491 - .L_1490)
.L_1490:
        /*000c*/ 	.word	0x00000000
        /*0010*/ 	.short	0x0000
        /*0012*/ 	.short	0x0000
        /*0014*/ 	.byte	0x00, 0xf0, 0xa1, 0x04


	//----- nvinfo : EIATTR_SPARSE_MMA_MASK
	.align		4
.L_1491:
        /*0018*/ 	.byte	0x03, 0x50
        /*001a*/ 	.short	0x0000


	//----- nvinfo : EIATTR_MAXREG_COUNT
	.align		4
        /*001c*/ 	.byte	0x03, 0x1b
        /*001e*/ 	.short	0x0040


	//----- nvinfo : EIATTR_NUM_BARRIERS
	.align		4
        /*0020*/ 	.byte	0x02, 0x4c
        /*0022*/ 	.byte	0x01
	.zero		1


	//----- nvinfo : EIATTR_MERCURY_ISA_VERSION
	.align		4
        /*0024*/ 	.byte	0x03, 0x5f
        /*0026*/ 	.short	0x0101


	//----- nvinfo : EIATTR_COOP_GROUP_MASK_REGIDS
	.align		4
        /*0028*/ 	.byte	0x04, 0x29
        /*002a*/ 	.short	(.L_1493 - .L_1492)


	//   ....[0]....
.L_1492:
        /*002c*/ 	.word	0xffffffff


	//   ....[1]....
        /*0030*/ 	.word	0xffffffff


	//   ....[2]....
        /*0034*/ 	.word	0xffffffff


	//   ....[3]....
        /*0038*/ 	.word	0xffffffff


	//   ....[4]....
        /*003c*/ 	.word	0xffffffff


	//   ....[5]....
        /*0040*/ 	.word	0xffffffff


	//   ....[6]....
        /*0044*/ 	.word	0xffffffff


	//   ....[7]....
        /*0048*/ 	.word	0xffffffff


	//   ....[8]....
        /*004c*/ 	.word	0xffffffff


	//   ....[9]....
        /*0050*/ 	.word	0xffffffff


	//   ....[10]....
        /*0054*/ 	.word	0xffffffff


	//   ....[11]....
        /*0058*/ 	.word	0xffffffff


	//   ....[12]....
        /*005c*/ 	.word	0xffffffff


	//   ....[13]....
        /*0060*/ 	.word	0xffffffff


	//   ....[14]....
        /*0064*/ 	.word	0xffffffff


	//   ....[15]....
        /*0068*/ 	.word	0x05000014


	//   ....[16]....
        /*006c*/ 	.word	0x05000014


	//   ....[17]....
        /*0070*/ 	.word	0x05000014


	//   ....[18]....
        /*0074*/ 	.word	0x05000014


	//   ....[19]....
        /*0078*/ 	.word	0x05000014


	//   ....[20]....
        /*007c*/ 	.word	0x05000014


	//   ....[21]....
        /*0080*/ 	.word	0x05000014


	//   ....[22]....
        /*0084*/ 	.word	0x05000014


	//   ....[23]....
        /*0088*/ 	.word	0x05000014


	//   ....[24]....
        /*008c*/ 	.word	0x05000014


	//   ....[25]....
        /*0090*/ 	.word	0x05000014


	//   ....[26]....
        /*0094*/ 	.word	0x05000014


	//   ....[27]....
        /*0098*/ 	.word	0x05000014


	//   ....[28]....
        /*009c*/ 	.word	0x05000014


	//   ....[29]....
        /*00a0*/ 	.word	0x05000014


	//----- nvinfo : EIATTR_COOP_GROUP_INSTR_OFFSETS
	.align		4
.L_1493:
        /*00a4*/ 	.byte	0x04, 0x28
        /*00a6*/ 	.short	(.L_1495 - .L_1494)


	//   ....[0]....
.L_1494:
        /*00a8*/ 	.word	0x00000ad0


	//   ....[1]....
        /*00ac*/ 	.word	0x00000ae0


	//   ....[2]....
        /*00b0*/ 	.word	0x00000af0


	//   ....[3]....
        /*00b4*/ 	.word	0x00000b20


	//   ....[4]....
        /*00b8*/ 	.word	0x00000b40


	//   ....[5]....
        /*00bc*/ 	.word	0x00000b50


	//   ....[6]....
        /*00c0*/ 	.word	0x00000b90


	//   ....[7]....
        /*00c4*/ 	.word	0x00000ba0


	//   ....[8]....
        /*00c8*/ 	.word	0x00000bb0


	//   ....[9]....
        /*00cc*/ 	.word	0x00000be0


	//   ....[10]....
        /*00d0*/ 	.word	0x00000c00


	//   ....[11]....
        /*00d4*/ 	.word	0x00000c10


	//   ....[12]....
        /*00d8*/ 	.word	0x00000c40


	//   ....[13]....
        /*00dc*/ 	.word	0x00000c60


	//   ....[14]....
        /*00e0*/ 	.word	0x00000c70


	//   ....[15]....
        /*00e4*/ 	.word	0x00000f20


	//   ....[16]....
        /*00e8*/ 	.word	0x00000f90


	//   ....[17]....
        /*00ec*/ 	.word	0x00001000


	//   ....[18]....
        /*00f0*/ 	.word	0x00001070


	//   ....[19]....
        /*00f4*/ 	.word	0x000010e0


	//   ....[20]....
        /*00f8*/ 	.word	0x00001140


	//   ....[21]....
        /*00fc*/ 	.word	0x000011b0


	//   ....[22]....
        /*0100*/ 	.word	0x00001220


	//   ....[23]....
        /*0104*/ 	.word	0x00001290


	//   ....[24]....
        /*0108*/ 	.word	0x00001300


	//   ....[25]....
        /*010c*/ 	.word	0x00001360


	//   ....[26]....
        /*0110*/ 	.word	0x000013d0


	//   ....[27]....
        /*0114*/ 	.word	0x00001440


	//   ....[28]....
        /*0118*/ 	.word	0x000014b0


	//   ....[29]....
        /*011c*/ 	.word	0x00001520


	//----- nvinfo : EIATTR_EXIT_INSTR_OFFSETS
	.align		4
.L_1495:
        /*0120*/ 	.byte	0x04, 0x1c
        /*0122*/ 	.short	(.L_1497 - .L_1496)


	//   ....[0]....
.L_1496:
        /*0124*/ 	.word	0x00000070


	//   ....[1]....
        /*0128*/ 	.word	0x00000ec0


	//----- nvinfo : EIATTR_MAX_THREADS
	.align		4
.L_1497:
        /*012c*/ 	.byte	0x04, 0x05
        /*012e*/ 	.short	(.L_1499 - .L_1498)
.L_1498:
        /*0130*/ 	.word	0x00000400
        /*0134*/ 	.word	0x00000001
        /*0138*/ 	.word	0x00000001


	//----- nvinfo : EIATTR_CRS_STACK_SIZE
	.align		4
.L_1499:
        /*013c*/ 	.byte	0x04, 0x1e
        /*013e*/ 	.short	(.L_1501 - .L_1500)
.L_1500:
        /*0140*/ 	.word	0x00000000


	//----- nvinfo : EIATTR_CBANK_PARAM_SIZE
	.align		4
.L_1501:
        /*0144*/ 	.byte	0x03, 0x19
        /*0146*/ 	.short	0x0128


	//----- nvinfo : EIATTR_PARAM_CBANK
	.align		4
        /*0148*/ 	.byte	0x04, 0x0a
        /*014a*/ 	.short	(.L_1503 - .L_1502)
	.align		4
.L_1502:
        /*014c*/ 	.word	index@(.nv.constant0._ZN10layer_norm22ln_bwd_finalize_kernelINS_22Kernel_traits_finalizeILj256E13__nv_bfloat16S2_S2_S2_fjLb1ELj1024ELj4ENS_18Kernel_traits_baseILj256ES2_S2_S2_S2_fjLj1024EEEEELb1ELb0EEEvNS_9BwdParamsE)
        /*0150*/ 	.short	0x0210
        /*0152*/ 	.short	0x0128


	//----- nvinfo : EIATTR_SW_WAR
	.align		4
.L_1503:
        /*0154*/ 	.byte	0x04, 0x36
        /*0156*/ 	.short	(.L_1505 - .L_1504)
.L_1504:
        /*0158*/ 	.word	0x00000008
.L_1505:


//--------------------- .nv.info._ZN10layer_norm13ln_bwd_kernelINS_13Kernel_traitsI13__nv_bfloat16S2_S2_S2_fjLj256ELj1ELj4ELj1ELj16ENS_18Kernel_traits_baseILj256ES2_S2_S2_S2_fjLj128EEEEELb1ELb1ELb1ELb0EEEvNS_9BwdParamsE --------------------------
	.section	.nv.info._ZN10layer_norm13ln_bwd_kernelINS_13Kernel_traitsI13__nv_bfloat16S2_S2_S2_fjLj256ELj1ELj4ELj1ELj16ENS_18Kernel_traits_baseILj256ES2_S2_S2_S2_fjLj128EEEEELb1ELb1ELb1ELb0EEEvNS_9BwdParamsE,"",@"SHT_CUDA_INFO"
	.sectionflags	@""
	.align	4


	//----- nvinfo : EIATTR_CUDA_API_VERSION
	.align		4
        /*0000*/ 	.byte	0x04, 0x37
        /*0002*/ 	.short	(.L_1507 - .L_1506)
.L_1506:
        /*0004*/ 	.word	0x00000082


	//----- nvinfo : EIATTR_KPARAM_INFO
	.align		4
.L_1507:
        /*0008*/ 	.byte	0x04, 0x17
        /*000a*/ 	.short	(.L_1509 - .L_1508)
.L_1508:
        /*000c*/ 	.word	0x00000000
        /*0010*/ 	.short	0x0000
        /*0012*/ 	.short	0x0000
        /*0014*/ 	.byte	0x00, 0xf0, 0xa1, 0x04


	//----- nvinfo : EIATTR_SPARSE_MMA_MASK
	.align		4
.L_1509:
        /*0018*/ 	.byte	0x03, 0x50
        /*001a*/ 	.short	0x0000


	//----- nvinfo : EIATTR_MAXREG_COUNT
	.align		4
        /*001c*/ 	.byte	0x03, 0x1b
        /*001e*/ 	.short	0x00ff


	//----- nvinfo : EIATTR_NUM_BARRIERS
	.align		4
        /*0020*/ 	.byte	0x02, 0x4c
        /*0022*/ 	.byte	0x01
	.zero		1


	//----- nvinfo : EIATTR_MERCURY_ISA_VERSION
	.align		4
        /*0024*/ 	.byte	0x03, 0x5f
        /*0026*/ 	.short	0x0101


	//----- nvinfo : EIATTR_COOP_GROUP_MASK_REGIDS
	.align		4
        /*0028*/ 	.byte	0x04, 0x29
        /*002a*/ 	.short	(.L_1511 - .L_1510)


	//   ....[0]....
.L_1510:
        /*002c*/ 	.word	0xffffffff


	//   ....[1]....
        /*0030*/ 	.word	0xffffffff


	//   ....[2]....
        /*0034*/ 	.word	0xffffffff


	//   ....[3]....
        /*0038*/ 	.word	0xffffffff


	//   ....[4]....
        /*003c*/ 	.word	0xffffffff


	//   ....[5]....
        /*0040*/ 	.word	0xffffffff


	//   ....[6]....
        /*0044*/ 	.word	0xffffffff


	//   ....[7]....
        /*0048*/ 	.word	0xffffffff


	//   ....[8]....
        /*004c*/ 	.word	0xffffffff


	//   ....[9]....
        /*0050*/ 	.word	0xffffffff


	//   ....[10]....
        /*0054*/ 	.word	0x05000036


	//   ....[11]....
        /*0058*/ 	.word	0x05000036


	//   ....[12]....
        /*005c*/ 	.word	0x05000036


	//   ....[13]....
        /*0060*/ 	.word	0x05000036


	//   ....[14]....
        /*0064*/ 	.word	0x05000036


	//   ....[15]....
        /*0068*/ 	.word	0x05000036


	//   ....[16]....
        /*006c*/ 	.word	0x05000036


	//   ....[17]....
        /*0070*/ 	.word	0x05000036


	//   ....[18]....
        /*0074*/ 	.word	0x05000036


	//   ....[19]....
        /*0078*/ 	.word	0x05000036


	//----- nvinfo : EIATTR_COOP_GROUP_INSTR_OFFSETS
	.align		4
.L_1511:
        /*007c*/ 	.byte	0x04, 0x28
        /*007e*/ 	.short	(.L_1513 - .L_1512)


	//   ....[0]....
.L_1512:
        /*0080*/ 	.word	0x00000ea0


	//   ....[1]....
        /*0084*/ 	.word	0x00000eb0


	//   ....[2]....
        /*0088*/ 	.word	0x00000ee0


	//   ....[3]....
        /*008c*/ 	.word	0x00000ef0


	//   ....[4]....
        /*0090*/ 	.word	0x00000f20


	//   ....[5]....
        /*0094*/ 	.word	0x00000f30


	//   ....[6]....
        /*0098*/ 	.word	0x00000f60


	//   ....[7]....
        /*009c*/ 	.word	0x00000f70


	//   ....[8]....
        /*00a0*/ 	.word	0x00000fa0


	//   ....[9]....
        /*00a4*/ 	.word	0x00000fb0


	//   ....[10]....
        /*00a8*/ 	.word	0x00002920


	//   ....[11]....
        /*00ac*/ 	.word	0x000029b0


	//   ....[12]....
        /*00b0*/ 	.word	0x00002a20


	//   ....[13]....
        /*00b4*/ 	.word	0x00002a80


	//   ....[14]....
        /*00b8*/ 	.word	0x00002af0


	//   ....[15]....
        /*00bc*/ 	.word	0x00002b50


	//   ....[16]....
        /*00c0*/ 	.word	0x00002bc0


	//   ....[17]....
        /*00c4*/ 	.word	0x00002c20


	//   ....[18]....
        /*00c8*/ 	.word	0x00002c90


	//   ....[19]....
        /*00cc*/ 	.word	0x00002cf0


	//----- nvinfo : EIATTR_EXIT_INSTR_OFFSETS
	.align		4
.L_1513:
        /*00d0*/ 	.byte	0x04, 0x1c
        /*00d2*/ 	.short	(.L_1515 - .L_1514)


	//   ....[0]....
.L_1514:
        /*00d4*/ 	.word	0x00002830


	//   ....[1]....
        /*00d8*/ 	.word	0x000028b0


	//----- nvinfo : EIATTR_MAX_THREADS
	.align		4
.L_1515:
        /*00dc*/ 	.byte	0x04, 0x05
        /*00de*/ 	.short	(.L_1517 - .L_1516)
.L_1516:
        /*00e0*/ 	.word	0x00000080
        /*00e4*/ 	.word	0x00000001
        /*00e8*/ 	.word	0x00000001


	//----- nvinfo : EIATTR_CRS_STACK_SIZE
	.align		4
.L_1517:
        /*00ec*/ 	.byte	0x04, 0x1e
        /*00ee*/ 	.short	(.L_1519 - .L_1518)
.L_1518:
        /*00f0*/ 	.word	0x00000000


	//----- nvinfo : EIATTR_CBANK_PARAM_SIZE
	.align		4
.L_1519:
        /*00f4*/ 	.byte	0x03, 0x19
        /*00f6*/ 	.short	0x0128


	//----- nvinfo : EIATTR_PARAM_CBANK
	.align		4
        /*00f8*/ 	.byte	0x04, 0x0a
        /*00fa*/ 	.short	(.L_1521 - .L_1520)
	.align		4
.L_1520:
        /*00fc*/ 	.word	index@(.nv.constant0._ZN10layer_norm13ln_bwd_kernelINS_13Kernel_traitsI13__nv_bfloat16S2_S2_S2_fjLj256ELj1ELj4ELj1ELj16ENS_18Kernel_traits_baseILj256ES2_S2_S2_S2_fjLj128EEEEELb1ELb1ELb1ELb0EEEvNS_9BwdParamsE)
        /*0100*/ 	.short	0x0210
        /*0102*/ 	.short	0x0128


	//----- nvinfo : EIATTR_SW_WAR
	.align		4
.L_1521:
        /*0104*/ 	.byte	0x04, 0x36
        /*0106*/ 	.short	(.L_1523 - .L_1522)
.L_1522:
        /*0108*/ 	.word	0x00000008
.L_1523:


//--------------------- .nv.info._ZN10layer_norm22ln_bwd_finalize_kernelINS_22Kernel_traits_finalizeILj256E13__nv_bfloat16S2_S2_S2_fjLb1ELj1024ELj4ENS_18Kernel_traits_baseILj256ES2_S2_S2_S2_fjLj1024EEEEELb1ELb1EEEvNS_9BwdParamsE --------------------------
	.section	.nv.info._ZN10layer_norm22ln_bwd_finalize_kernelINS_22Kernel_traits_finalizeILj256E13__nv_bfloat16S2_S2_S2_fjLb1ELj1024ELj4ENS_18Kernel_traits_baseILj256ES2_S2_S2_S2_fjLj1024EEEEELb1ELb1EEEvNS_9BwdParamsE,"",@"SHT_CUDA_INFO"
	.sectionflags	@""
	.align	4


	//----- nvinfo : EIATTR_CUDA_API_VERSION
	.align		4
        /*0000*/ 	.byte	0x04, 0x37
        /*0002*/ 	.short	(.L_1525 - .L_1524)
.L_1524:
        /*0004*/ 	.word	0x00000082


	//----- nvinfo : EIATTR_KPARAM_INFO
	.align		4
.L_1525:
        /*0008*/ 	.byte	0x04, 0x17
        /*000a*/ 	.short	(.L_1527 - .L_1526)
.L_1526:
        /*000c*/ 	.word	0x00000000
        /*0010*/ 	.short	0x0000
        /*0012*/ 	.short	0x0000
        /*0014*/ 	.byte	0x00, 0xf0, 0xa1, 0x04


	//----- nvinfo : EIATTR_SPARSE_MMA_MASK
	.align		4
.L_1527:
        /*0018*/ 	.byte	0x03, 0x50
        /*001a*/ 	.short	0x0000


	//----- nvinfo : EIATTR_MAXREG_COUNT
	.align		4
        /*001c*/ 	.byte	0x03, 0x1b
        /*001e*/ 	.short	0x0040


	//----- nvinfo : EIATTR_NUM_BARRIERS
	.align		4
        /*0020*/ 	.byte	0x02, 0x4c
        /*0022*/ 	.byte	0x01
	.zero		1


	//----- nvinfo : EIATTR_MERCURY_ISA_VERSION
	.align		4
        /*0024*/ 	.byte	0x03, 0x5f
        /*0026*/ 	.short	0x0101


	//----- nvinfo : EIATTR_COOP_GROUP_MASK_REGIDS
	.align		4
        /*0028*/ 	.byte	0x04, 0x29
        /*002a*/ 	.short	(.L_1529 - .L_1528)


	//   ....[0]....
.L_1528:
        /*002c*/ 	.word	0xffffffff


	//   ....[1]....
        /*0030*/ 	.word	0xffffffff


	//   ....[2]....
        /*0034*/ 	.word	0xffffffff


	//   ....[3]....
        /*0038*/ 	.word	0xffffffff


	//   ....[4]....
        /*003c*/ 	.word	0xffffffff


	//   ....[5]....
        /*0040*/ 	.word	0xffffffff


	//   ....[6]....
        /*0044*/ 	.word	0xffffffff


	//   ....[7]....
        /*0048*/ 	.word	0xffffffff


	//   ....[8]....
        /*004c*/ 	.word	0xffffffff


	//   ....[9]....
        /*0050*/ 	.word	0xffffffff


	//   ....[10]....
        /*0054*/ 	.word	0xffffffff


	//   ....[11]....
        /*0058*/ 	.word	0xffffffff


	//   ....[12]....
        /*005c*/ 	.word	0xffffffff


	//   ....[13]....
        /*0060*/ 	.word	0xffffffff


	//   ....[14]....
        /*0064*/ 	.word	0xffffffff


	//   ....[15]....
        /*0068*/ 	.word	0x05000014


	//   ....[16]....
        /*006c*/ 	.word	0x05000014


	//   ....[17]....
        /*0070*/ 	.word	0x05000014


	//   ....[18]....
        /*0074*/ 	.word	0x05000014


	//   ....[19]....
        /*0078*/ 	.word	0x05000014


	//   ....[20]....
        /*007c*/ 	.word	0x05000014


	//   ....[21]....
        /*0080*/ 	.word	0x05000014


	//   ....[22]....
        /*0084*/ 	.word	0x05000014


	//   ....[23]....
        /*0088*/ 	.word	0x05000014


	//   ....[24]....
        /*008c*/ 	.word	0x05000014


	//   ....[25]....
        /*0090*/ 	.word	0x05000014


	//   ....[26]....
        /*0094*/ 	.word	0x05000014


	//   ....[27]....
        /*0098*/ 	.word	0x05000014


	//   ....[28]....
        /*009c*/ 	.word	0x05000014


	//   ....[29]....
        /*00a0*/ 	.word	0x05000014


	//----- nvinfo : EIATTR_COOP_GROUP_INSTR_OFFSETS
	.align		4
.L_1529:
        /*00a4*/ 	.byte	0x04, 0x28
        /*00a6*/ 	.short	(.L_1531 - .L_1530)


	//   ....[0]....
.L_1530:
        /*00a8*/ 	.word	0x00000ab0


	//   ....[1]....
        /*00ac*/ 	.word	0x00000ac0


	//   ....[2]....
        /*00b0*/ 	.word	0x00000ad0


	//   ....[3]....
        /*00b4*/ 	.word	0x00000b00


	//   ....[4]....
        /*00b8*/ 	.word	0x00000b20


	//   ....[5]....
        /*00bc*/ 	.word	0x00000b30


	//   ....[6]....
        /*00c0*/ 	.word	0x00000b60


	//   ....[7]....
        /*00c4*/ 	.word	0x00000b80


	//   ....[8]....
        /*00c8*/ 	.word	0x00000b90


	//   ....[9]....
        /*00cc*/ 	.word	0x00000bc0


	//   ....[10]....
        /*00d0*/ 	.word	0x00000be0


	//   ....[11]....
        /*00d4*/ 	.word	0x00000bf0


	//   ....[12]....
        /*00d8*/ 	.word	0x00000c20


	//   ....[13]....
        /*00dc*/ 	.word	0x00000c40


	//   ....[14]....
        /*00e0*/ 	.word	0x00000c50


	//   ....[15]....
        /*00e4*/ 	.word	0x00000ee0


	//   ....[16]....
        /*00e8*/ 	.word	0x00000f50


	//   ....[17]....
        /*00ec*/ 	.word	0x00000fc0


	//   ....[18]....
        /*00f0*/ 	.word	0x00001030


	//   ....[19]....
        /*00f4*/ 	.word	0x000010a0


	//   ....[20]....
        /*00f8*/ 	.word	0x00001100


	//   ....[21]....
        /*00fc*/ 	.word	0x00001170


	//   ....[22]....
        /*0100*/ 	.word	0x000011e0


	//   ....[23]....
        /*0104*/ 	.word	0x00001250


	//   ....[24]....
        /*0108*/ 	.word	0x000012c0


	//   ....[25]....
        /*010c*/ 	.word	0x00001320


	//   ....[26]....
        /*0110*/ 	.word	0x00001390


	//   ....[27]....
        /*0114*/ 	.word	0x00001400


	//   ....[28]....
        /*0118*/ 	.word	0x00001470


	//   ....[29]....
        /*011c*/ 	.word	0x000014e0


	//----- nvinfo : EIATTR_EXIT_INSTR_OFFSETS
	.align		4
.L_1531:
        /*0120*/ 	.byte	0x04, 0x1c
        /*0122*/ 	.short	(.L_1533 - .L_1532)


	//   ....[0]....
.L_1532:
        /*0124*/ 	.word	0x00000070


	//   ....[1]....
        /*0128*/ 	.word	0x00000e80


	//----- nvinfo : EIATTR_MAX_THREADS
	.align		4
.L_1533:
        /*012c*/ 	.byte	0x04, 0x05
        /*012e*/ 	.short	(.L_1535 - .L_1534)
.L_1534:
        /*0130*/ 	.word	0x00000400
        /*0134*/ 	.word	0x00000001
        /*0138*/ 	.word	0x00000001


	//----- nvinfo : EIATTR_CRS_STACK_SIZE
	.align		4
.L_1535:
        /*013c*/ 	.byte	0x04, 0x1e
        /*013e*/ 	.short	(.L_1537 - .L_1536)
.L_1536:
        /*0140*/ 	.word	0x00000000


	//----- nvinfo : EIATTR_CBANK_PARAM_SIZE
	.align		4
.L_1537:
        /*0144*/ 	.byte	0x03, 0x19
        /*0146*/ 	.short	0x0128


	//----- nvinfo : EIATTR_PARAM_CBANK
	.align		4
        /*0148*/ 	.byte	0x04, 0x0a
        /*014a*/ 	.short	(.L_1539 - .L_1538)
	.align		4
.L_1538:
        /*014c*/ 	.word	index@(.nv.constant0._ZN10layer_norm22ln_bwd_finalize_kernelINS_22Kernel_traits_finalizeILj256E13__nv_bfloat16S2_S2_S2_fjLb1ELj1024ELj4ENS_18Kernel_traits_baseILj256ES2_S2_S2_S2_fjLj1024EEEEELb1ELb1EEEvNS_9BwdParamsE)
        /*0150*/ 	.short	0x0210
        /*0152*/ 	.short	0x0128


	//----- nvinfo : EIATTR_SW_WAR
	.align		4
.L_1539:
        /*0154*/ 	.byte	0x04, 0x36
        /*0156*/ 	.short	(.L_1541 - .L_1540)
.L_1540:
        /*0158*/ 	.word	0x00000008
.L_1541:


//--------------------- .nv.info._ZN10layer_norm13ln_bwd_kernelINS_13Kernel_traitsI13__nv_bfloat16S2_S2_S2_fjLj256ELj1ELj4ELj1ELj16ENS_18Kernel_traits_baseILj256ES2_S2_S2_S2_fjLj128EEEEELb1ELb1ELb1ELb1EEEvNS_9BwdParamsE --------------------------
	.section	.nv.info._ZN10layer_norm13ln_bwd_kernelINS_13Kernel_traitsI13__nv_bfloat16S2_S2_S2_fjLj256ELj1ELj4ELj1ELj16ENS_18Kernel_traits_baseILj256ES2_S2_S2_S2_fjLj128EEEEELb1ELb1ELb1ELb1EEEvNS_9BwdParamsE,"",@"SHT_CUDA_INFO"
	.sectionflags	@""
	.align	4


	//----- nvinfo : EIATTR_CUDA_API_VERSION
	.align		4
        /*0000*/ 	.byte	0x04, 0x37
        /*0002*/ 	.short	(.L_1543 - .L_1542)
.L_1542:
        /*0004*/ 	.word	0x00000082


	//----- nvinfo : EIATTR_KPARAM_INFO
	.align		4
.L_1543:
        /*0008*/ 	.byte	0x04, 0x17
        /*000a*/ 	.short	(.L_1545 - .L_1544)
.L_1544:
        /*000c*/ 	.word	0x00000000
        /*0010*/ 	.short	0x0000
        /*0012*/ 	.short	0x0000
        /*0014*/ 	.byte	0x00, 0xf0, 0xa1, 0x04


	//----- nvinfo : EIATTR_SPARSE_MMA_MASK
	.align		4
.L_1545:
        /*0018*/ 	.byte	0x03, 0x50
        /*001a*/ 	.short	0x0000


	//----- nvinfo : EIATTR_MAXREG_COUNT
	.align		4
        /*001c*/ 	.byte	0x03, 0x1b
        /*001e*/ 	.short	0x00ff


	//----- nvinfo : EIATTR_NUM_BARRIERS
	.align		4
        /*0020*/ 	.byte	0x02, 0x4c
        /*0022*/ 	.byte	0x01
	.zero		1


	//----- nvinfo : EIATTR_MERCURY_ISA_VERSION
	.align		4
        /*0024*/ 	.byte	0x03, 0x5f
        /*0026*/ 	.short	0x0101


	//----- nvinfo : EIATTR_COOP_GROUP_MASK_REGIDS
	.align		4
        /*0028*/ 	.byte	0x04, 0x29
        /*002a*/ 	.short	(.L_1547 - .L_1546)


	//   ....[0]....
.L_1546:
        /*002c*/ 	.word	0xffffffff


	//   ....[1]....
        /*0030*/ 	.word	0xffffffff


	//   ....[2]....
        /*0034*/ 	.word	0xffffffff


	//   ....[3]....
        /*0038*/ 	.word	0xffffffff


	//   ....[4]....
        /*003c*/ 	.word	0xffffffff


	//   ....[5]....
        /*0040*/ 	.word	0xffffffff


	//   ....[6]....
        /*0044*/ 	.word	0xffffffff


	//   ....[7]....
        /*0048*/ 	.word	0xffffffff


	//   ....[8]....
        /*004c*/ 	.word	0xffffffff


	//   ....[9]....
        /*0050*/ 	.word	0xffffffff


	//   ....[10]....
        /*0054*/ 	.word	0x0500003e


	//   ....[11]....
        /*0058*/ 	.word	0x0500003e


	//   ....[12]....
        /*005c*/ 	.word	0x0500003e


	//   ....[13]....
        /*0060*/ 	.word	0x0500003e


	//   ....[14]....
        /*0064*/ 	.word	0x0500003e


	//   ....[15]....
        /*0068*/ 	.word	0x0500003e


	//   ....[16]....
        /*006c*/ 	.word	0x0500003e


	//   ....[17]....
        /*0070*/ 	.word	0x0500003e


	//   ....[18]....
        /*0074*/ 	.word	0x0500003e


	//   ....[19]....
        /*0078*/ 	.word	0x0500003e


	//----- nvinfo : EIATTR_COOP_GROUP_INSTR_OFFSETS
	.align		4
.L_1547:
        /*007c*/ 	.byte	0x04, 0x28
        /*007e*/ 	.short	(.L_1549 - .L_1548)


	//   ....[0]....
.L_1548:
        /*0080*/ 	.word	0x00000d80


	//   ....[1]....
        /*0084*/ 	.word	0x00000d90


	//   ....[2]....
        /*0088*/ 	.word	0x00000dc0


	//   ....[3]....
        /*008c*/ 	.word	0x00000dd0


	//   ....[4]....
        /*0090*/ 	.word	0x00000e00


	//   ....[5]....
        /*0094*/ 	.word	0x00000e10


	//   ....[6]....
        /*0098*/ 	.word	0x00000e40


	//   ....[7]....
        /*009c*/ 	.word	0x00000e50


	//   ....[8]....
        /*00a0*/ 	.word	0x00000e80


	//   ....[9]....
        /*00a4*/ 	.word	0x00000e90


	//   ....[10]....
        /*00a8*/ 	.word	0x000026f0


	//   ....[11]....
        /*00ac*/ 	.word	0x00002790


	//   ....[12]....
        /*00b0*/ 	.word	0x000027f0


	//   ....[13]....
        /*00b4*/ 	.word	0x00002850


	//   ....[14]....
        /*00b8*/ 	.word	0x000028b0


	//   ....[15]....
        /*00bc*/ 	.word	0x00002910


	//   ....[16]....
        /*00c0*/ 	.word	0x00002970


	//   ....[17]....
        /*00c4*/ 	.word	0x000029d0


	//   ....[18]....
        /*00c8*/ 	.word	0x00002a30


	//   ....[19]....
        /*00cc*/ 	.word	0x00002a90


	//----- nvinfo : EIATTR_EXIT_INSTR_OFFSETS
	.align		4
.L_1549:
        /*00d0*/ 	.byte	0x04, 0x1c
        /*00d2*/ 	.short	(.L_1551 - .L_1550)


	//   ....[0]....
.L_1550:
        /*00d4*/ 	.word	0x00002680


	//----- nvinfo : EIATTR_MAX_THREADS
	.align		4
.L_1551:
        /*00d8*/ 	.byte	0x04, 0x05
        /*00da*/ 	.short	(.L_1553 - .L_1552)
.L_1552:
        /*00dc*/ 	.word	0x00000080
        /*00e0*/ 	.word	0x00000001
        /*00e4*/ 	.word	0x00000001


	//----- nvinfo : EIATTR_CRS_STACK_SIZE
	.align		4
.L_1553:
        /*00e8*/ 	.byte	0x04, 0x1e
        /*00ea*/ 	.short	(.L_1555 - .L_1554)
.L_1554:
        /*00ec*/ 	.word	0x00000000


	//----- nvinfo : EIATTR_CBANK_PARAM_SIZE
	.align		4
.L_1555:
        /*00f0*/ 	.byte	0x03, 0x19
        /*00f2*/ 	.short	0x0128


	//----- nvinfo : EIATTR_PARAM_CBANK
	.align		4
        /*00f4*/ 	.byte	0x04, 0x0a
        /*00f6*/ 	.short	(.L_1557 - .L_1556)
	.align		4
.L_1556:
        /*00f8*/ 	.word	index@(.nv.constant0._ZN10layer_norm13ln_bwd_kernelINS_13Kernel_traitsI13__nv_bfloat16S2_S2_S2_fjLj256ELj1ELj4ELj1ELj16ENS_18Kernel_traits_baseILj256ES2_S2_S2_S2_fjLj128EEEEELb1ELb1ELb1ELb1EEEvNS_9BwdParamsE)
        /*00fc*/ 	.short	0x0210
        /*00fe*/ 	.short	0x0128


	//----- nvinfo : EIATTR_SW_WAR
	.align		4
.L_1557:
        /*0100*/ 	.byte	0x04, 0x36
        /*0102*/ 	.short	(.L_1559 - .L_1558)
.L_1558:
        /*0104*/ 	.word	0x00000008
.L_1559:


//--------------------- .nv.info._ZN10layer_norm13ln_bwd_kernelINS_13Kernel_traitsI6__halfS2_S2_S2_fjLj256ELj1ELj4ELj1ELj16ENS_18Kernel_traits_baseILj256ES2_S2_S2_S2_fjLj128EEEEELb0ELb0ELb0ELb0EEEvNS_9BwdParamsE --------------------------
	.section	.nv.info._ZN10layer_norm13ln_bwd_kernelINS_13Kernel_traitsI6__halfS2_S2_S2_fjLj256ELj1ELj4ELj1ELj16ENS_18Kernel_traits_baseILj256ES2_S2_S2_S2_fjLj128EEEEELb0ELb0ELb0ELb0EEEvNS_9BwdParamsE,"",@"SHT_CUDA_INFO"
	.sectionflags	@""
	.align	4


	//----- nvinfo : EIATTR_CUDA_API_VERSION
	.align		4
        /*0000*/ 	.byte	0x04, 0x37
        /*0002*/ 	.short	(.L_1561 - .L_1560)
.L_1560:
        /*0004*/ 	.word	0x00000082


	//----- nvinfo : EIATTR_KPARAM_INFO
	.align		4
.L_1561:
        /*0008*/ 	.byte	0x04, 0x17
        /*000a*/ 	.short	(.L_1563 - .L_1562)
.L_1562:
        /*000c*/ 	.word	0x00000000
        /*0010*/ 	.short	0x0000
        /*0012*/ 	.short	0x0000
        /*0014*/ 	.byte	0x00, 0xf0, 0xa1, 0x04


	//----- nvinfo : EIATTR_SPARSE_MMA_MASK
	.align		4
.L_1563:
        /*0018*/ 	.byte	0x03, 0x50
        /*001a*/ 	.short	0x0000


	//----- nvinfo : EIATTR_MAXREG_COUNT
	.align		4
        /*001c*/ 	.byte	0x03, 0x1b
        /*001e*/ 	.short	0x00ff


	//----- nvinfo : EIATTR_NUM_BARRIERS
	.align		4
        /*0020*/ 	.byte	0x02, 0x4c
        /*0022*/ 	.byte	0x01
	.zero		1


	//----- nvinfo : EIATTR_MERCURY_ISA_VERSION
	.align		4
        /*0024*/ 	.byte	0x03, 0x5f
        /*0026*/ 	.short	0x0101


	//----- nvinfo : EIATTR_COOP_GROUP_MASK_REGIDS
	.align		4
        /*0028*/ 	.byte	0x04, 0x29
        /*002a*/ 	.short	(.L_1565 - .L_1564)


	//   ....[0]....
.L_1564:
        /*002c*/ 	.word	0xffffffff


	//   ....[1]....
        /*0030*/ 	.word	0xffffffff


	//   ....[2]....
        /*0034*/ 	.word	0xffffffff


	//   ....[3]....
        /*0038*/ 	.word	0xffffffff


	//   ....[4]....
        /*003c*/ 	.word	0xffffffff


	//   ....[5]....
        /*0040*/ 	.word	0xffffffff


	//   ....[6]....
        /*0044*/ 	.word	0xffffffff


	//   ....[7]....
        /*0048*/ 	.word	0xffffffff


	//   ....[8]....
        /*004c*/ 	.word	0xffffffff


	//   ....[9]....
        /*0050*/ 	.word	0xffffffff


	//   ....[10]....
        /*0054*/ 	.word	0x05000026


	//   ....[11]....
        /*0058*/ 	.word	0x05000026


	//   ....[12]....
        /*005c*/ 	.word	0x05000026


	//   ....[13]....
        /*0060*/ 	.word	0x05000026


	//   ....[14]....
        /*0064*/ 	.word	0x05000026


	//   ....[15]....
        /*0068*/ 	.word	0x05000026


	//   ....[16]....
        /*006c*/ 	.word	0x05000026


	//   ....[17]....
        /*0070*/ 	.word	0x05000026


	//   ....[18]....
        /*0074*/ 	.word	0x05000026


	//   ....[19]....
        /*0078*/ 	.word	0x05000026


	//----- nvinfo : EIATTR_COOP_GROUP_INSTR_OFFSETS
	.align		4
.L_1565:
        /*007c*/ 	.byte	0x04, 0x28
        /*007e*/ 	.short	(.L_1567 - .L_1566)


	//   ....[0]....
.L_1566:
        /*0080*/ 	.word	0x000009d0


	//   ....[1]....
        /*0084*/ 	.word	0x000009e0


	//   ....[2]....
        /*0088*/ 	.word	0x00000a10


	//   ....[3]....
        /*008c*/ 	.word	0x00000a20


	//   ....[4]....
        /*0090*/ 	.word	0x00000a50


	//   ....[5]....
        /*0094*/ 	.word	0x00000a60


	//   ....[6]....
        /*0098*/ 	.word	0x00000a90


	//   ....[7]....
        /*009c*/ 	.word	0x00000aa0


	//   ....[8]....
        /*00a0*/ 	.word	0x00000ad0


	//   ....[9]....
        /*00a4*/ 	.word	0x00000ae0


	//   ....[10]....
        /*00a8*/ 	.word	0x00001640


	//   ....[11]....
        /*00ac*/ 	.word	0x000016e0


	//   ....[12]....
        /*00b0*/ 	.word	0x00001740


	//   ....[13]....
        /*00b4*/ 	.word	0x000017a0


	//   ....[14]....
        /*00b8*/ 	.word	0x00001810


	//   ....[15]....
        /*00bc*/ 	.word	0x00001870


	//   ....[16]....
        /*00c0*/ 	.word	0x000018e0


	//   ....[17]....
        /*00c4*/ 	.word	0x00001940


	//   ....[18]....
        /*00c8*/ 	.word	0x000019b0


	//   ....[19]....
        /*00cc*/ 	.word	0x00001a10


	//----- nvinfo : EIATTR_EXIT_INSTR_OFFSETS
	.align		4
.L_1567:
        /*00d0*/ 	.byte	0x04, 0x1c
        /*00d2*/ 	.short	(.L_1569 - .L_1568)


	//   ....[0]....
.L_1568:
        /*00d4*/ 	.word	0x000015a0


	//   ....[1]....
        /*00d8*/ 	.word	0x000015d0


	//----- nvinfo : EIATTR_MAX_THREADS
	.align		4
.L_1569:
        /*00dc*/ 	.byte	0x04, 0x05
        /*00de*/ 	.short	(.L_1571 - .L_1570)
.L_1570:
        /*00e0*/ 	.word	0x00000080
        /*00e4*/ 	.word	0x00000001
        /*00e8*/ 	.word	0x00000001


	//----- nvinfo : EIATTR_CRS_STACK_SIZE
	.align		4
.L_1571:
        /*00ec*/ 	.byte	0x04, 0x1e
        /*00ee*/ 	.short	(.L_1573 - .L_1572)
.L_1572:
        /*00f0*/ 	.word	0x00000000


	//----- nvinfo : EIATTR_CBANK_PARAM_SIZE
	.align		4
.L_1573:
        /*00f4*/ 	.byte	0x03, 0x19
        /*00f6*/ 	.short	0x0128


	//----- nvinfo : EIATTR_PARAM_CBANK
	.align		4
        /*00f8*/ 	.byte	0x04, 0x0a
        /*00fa*/ 	.short	(.L_1575 - .L_1574)
	.align		4
.L_1574:
        /*00fc*/ 	.word	index@(.nv.constant0._ZN10layer_norm13ln_bwd_kernelINS_13Kernel_traitsI6__halfS2_S2_S2_fjLj256ELj1ELj4ELj1ELj16ENS_18Kernel_traits_baseILj256ES2_S2_S2_S2_fjLj128EEEEELb0ELb0ELb0ELb0EEEvNS_9BwdParamsE)
        /*0100*/ 	.short	0x0210
        /*0102*/ 	.short	0x0128


	//----- nvinfo : EIATTR_SW_WAR
	.align		4
.L_1575:
        /*0104*/ 	.byte	0x04, 0x36
        /*0106*/ 	.short	(.L_1577 - .L_1576)
.L_1576:
        /*0108*/ 	.word	0x00000008
.L_1577:


//--------------------- .nv.info._ZN10layer_norm13ln_bwd_kernelINS_13Kernel_traitsI6__halfS2_S2_S2_fjLj256ELj1ELj4ELj1ELj16ENS_18Kernel_traits_baseILj256ES2_S2_S2_S2_fjLj128EEEEELb0ELb0ELb0ELb1EEEvNS_9BwdParamsE --------------------------
	.section	.nv.info._ZN10layer_norm13ln_bwd_kernelINS_13Kernel_traitsI6__halfS2_S2_S2_fjLj256ELj1ELj4ELj1ELj16ENS_18Kernel_traits_baseILj256ES2_S2_S2_S2_fjLj128EEEEELb0ELb0ELb0ELb1EEEvNS_9BwdParamsE,"",@"SHT_CUDA_INFO"
	.sectionflags	@""
	.align	4


	//----- nvinfo : EIATTR_CUDA_API_VERSION
	.align		4
        /*0000*/ 	.byte	0x04, 0x37
        /*0002*/ 	.short	(.L_1579 - .L_1578)
.L_1578:
        /*0004*/ 	.word	0x00000082


	//----- nvinfo : EIATTR_KPARAM_INFO
	.align		4
.L_1579:
        /*0008*/ 	.byte	0x04, 0x17
        /*000a*/ 	.short	(.L_1581 - .L_1580)
.L_1580:
        /*000c*/ 	.word	0x00000000
        /*0010*/ 	.short	0x0000
        /*0012*/ 	.short	0x0000
        /*0014*/ 	.byte	0x00, 0xf0, 0xa1, 0x04


	//----- nvinfo : EIATTR_SPARSE_MMA_MASK
	.align		4
.L_1581:
        /*0018*/ 	.byte	0x03, 0x50
        /*001a*/ 	.short	0x0000


	//----- nvinfo : EIATTR_MAXREG_COUNT
	.align		4
        /*001c*/ 	.byte	0x03, 0x1b
        /*001e*/ 	.short	0x00ff


	//----- nvinfo : EIATTR_NUM_BARRIERS
	.align		4
        /*0020*/ 	.byte	0x02, 0x4c
        /*0022*/ 	.byte	0x01
	.zero		1


	//----- nvinfo : EIATTR_MERCURY_ISA_VERSION
	.align		4
        /*0024*/ 	.byte	0x03, 0x5f
        /*0026*/ 	.short	0x0101


	//----- nvinfo : EIATTR_COOP_GROUP_MASK_REGIDS
	.align		4
        /*0028*/ 	.byte	0x04, 0x29
        /*002a*/ 	.short	(.L_1583 - .L_1582)


	//   ....[0]....
.L_1582:
        /*002c*/ 	.word	0xffffffff


	//   ....[1]....
        /*0030*/ 	.word	0xffffffff


	//   ....[2]....
        /*0034*/ 	.word	0xffffffff


	//   ....[3]....
        /*0038*/ 	.word	0xffffffff


	//   ....[4]....
        /*003c*/ 	.word	0xffffffff


	//   ....[5]....
        /*0040*/ 	.word	0xffffffff


	//   ....[6]....
        /*0044*/ 	.word	0xffffffff


	//   ....[7]....
        /*0048*/ 	.word	0xffffffff


	//   ....[8]....
        /*004c*/ 	.word	0xffffffff


	//   ....[9]....
        /*0050*/ 	.word	0xffffffff


	//   ....[10]....
        /*0054*/ 	.word	0x0500002f


	//   ....[11]....
        /*0058*/ 	.word	0x0500002f


	//   ....[12]....
        /*005c*/ 	.word	0x0500002f


	//   ....[13]....
        /*0060*/ 	.word	0x0500002f


	//   ....[14]....
        /*0064*/ 	.word	0x0500002f


	//   ....[15]....
        /*0068*/ 	.word	0x0500002f


	//   ....[16]....
        /*006c*/ 	.word	0x0500002f


	//   ....[17]....
        /*0070*/ 	.word	0x0500002f


	//   ....[18]....
        /*0074*/ 	.word	0x0500002f


	//   ....[19]....
        /*0078*/ 	.word	0x0500002f


	//----- nvinfo : EIATTR_COOP_GROUP_INSTR_OFFSETS
	.align		4
.L_1583:
        /*007c*/ 	.byte	0x04, 0x28
        /*007e*/ 	.short	(.L_1585 - .L_1584)


	//   ....[0]....
.L_1584:
        /*0080*/ 	.word	0x00000a00


	//   ....[1]....
        /*0084*/ 	.word	0x00000a10


	//   ....[2]....
        /*0088*/ 	.word	0x00000a40


	//   ....[3]....
        /*008c*/ 	.word	0x00000a60


	//   ....[4]....
        /*0090*/ 	.word	0x00000a80


	//   ....[5]....
        /*0094*/ 	.word	0x00000aa0


	//   ....[6]....
        /*0098*/ 	.word	0x00000ac0


	//   ....[7]....
        /*009c*/ 	.word	0x00000ae0


	//   ....[8]....
        /*00a0*/ 	.word	0x00000b00


	//   ....[9]....
        /*00a4*/ 	.word	0x00000b10


	//   ....[10]....
        /*00a8*/ 	.word	0x000015c0


	//   ....[11]....
        /*00ac*/ 	.word	0x00001650


	//   ....[12]....
        /*00b0*/ 	.word	0x000016d0


	//   ....[13]....
        /*00b4*/ 	.word	0x00001740


	//   ....[14]....
        /*00b8*/ 	.word	0x000017c0


	//   ....[15]....
        /*00bc*/ 	.word	0x00001830


	//   ....[16]....
        /*00c0*/ 	.word	0x000018b0


	//   ....[17]....
        /*00c4*/ 	.word	0x00001920


	//   ....[18]....
        /*00c8*/ 	.word	0x000019a0


	//   ....[19]....
        /*00cc*/ 	.word	0x00001a00


	//----- nvinfo : EIATTR_EXIT_INSTR_OFFSETS
	.align		4
.L_1585:
        /*00d0*/ 	.byte	0x04, 0x1c
        /*00d2*/ 	.short	(.L_1587 - .L_1586)


	//   ....[0]....
.L_1586:
        /*00d4*/ 	.word	0x00001560


	//----- nvinfo : EIATTR_MAX_THREADS
	.align		4
.L_1587:
        /*00d8*/ 	.byte	0x04, 0x05
        /*00da*/ 	.short	(.L_1589 - .L_1588)
.L_1588:
        /*00dc*/ 	.word	0x00000080
        /*00e0*/ 	.word	0x00000001
        /*00e4*/ 	.word	0x00000001


	//----- nvinfo : EIATTR_CRS_STACK_SIZE
	.align		4
.L_1589:
        /*00e8*/ 	.byte	0x04, 0x1e
        /*00ea*/ 	.short	(.L_1591 - .L_1590)
.L_1590:
        /*00ec*/ 	.word	0x00000000


	//----- nvinfo : EIATTR_CBANK_PARAM_SIZE
	.align		4
.L_1591:
        /*00f0*/ 	.byte	0x03, 0x19
        /*00f2*/ 	.short	0x0128


	//----- nvinfo : EIATTR_PARAM_CBANK
	.align		4
        /*00f4*/ 	.byte	0x04, 0x0a
        /*00f6*/ 	.short	(.L_1593 - .L_1592)
	.align		4
.L_1592:
        /*00f8*/ 	.word	index@(.nv.constant0._ZN10layer_norm13ln_bwd_kernelINS_13Kernel_traitsI6__halfS2_S2_S2_fjLj256ELj1ELj4ELj1ELj16ENS_18Kernel_traits_baseILj256ES2_S2_S2_S2_fjLj128EEEEELb0ELb0ELb0ELb1EEEvNS_9BwdParamsE)
        /*00fc*/ 	.short	0x0210
        /*00fe*/ 	.short	0x0128


	//----- nvinfo : EIATTR_SW_WAR
	.align		4
.L_1593:
        /*0100*/ 	.byte	0x04, 0x36
        /*0102*/ 	.short	(.L_1595 - .L_1594)
.L_1594:
        /*0104*/ 	.word	0x00000008
.L_1595:


//--------------------- .nv.info._ZN10layer_norm13ln_bwd_kernelINS_13Kernel_traitsI6__halfS2_S2_S2_fjLj256ELj1ELj4ELj1ELj16ENS_18Kernel_traits_baseILj256ES2_S2_S2_S2_fjLj128EEEEELb0ELb0ELb1ELb0EEEvNS_9BwdParamsE --------------------------
	.section	.nv.info._ZN10layer_norm13ln_bwd_kernelINS_13Kernel_traitsI6__halfS2_S2_S2_fjLj256ELj1ELj4ELj1ELj16ENS_18Kernel_traits_baseILj256ES2_S2_S2_S2_fjLj128EEEEELb0ELb0ELb1ELb0EEEvNS_9BwdParamsE,"",@"SHT_CUDA_INFO"
	.sectionflags	@""
	.align	4


	//----- nvinfo : EIATTR_CUDA_API_VERSION
	.align		4
        /*0000*/ 	.byte	0x04, 0x37
        /*0002*/ 	.short	(.L_1597 - .L_1596)
.L_1596:
        /*0004*/ 	.word	0x00000082


	//----- nvinfo : EIATTR_KPARAM_INFO
	.align		4
.L_1597:
        /*0008*/ 	.byte	0x04, 0x17
        /*000a*/ 	.short	(.L_1599 - .L_1598)
.L_1598:
        /*000c*/ 	.word	0x00000000
        /*0010*/ 	.short	0x0000
        /*0012*/ 	.short	0x0000
        /*0014*/ 	.byte	0x00, 0xf0, 0xa1, 0x04


	//----- nvinfo : EIATTR_SPARSE_MMA_MASK
	.align		4
.L_1599:
        /*0018*/ 	.byte	0x03, 0x50
        /*001a*/ 	.short	0x0000


	//----- nvinfo : EIATTR_MAXREG_COUNT
	.align		4
        /*001c*/ 	.byte	0x03, 0x1b
        /*001e*/ 	.short	0x00ff


	//----- nvinfo : EIATTR_NUM_BARRIERS
	.align		4
        /*0020*/ 	.byte	0x02, 0x4c
        /*0022*/ 	.byte	0x01
	.zero		1


	//----- nvinfo : EIATTR_MERCURY_ISA_VERSION
	.align		4
        /*0024*/ 	.byte	0x03, 0x5f
        /*0026*/ 	.short	0x0101


	//----- nvinfo : EIATTR_COOP_GROUP_MASK_REGIDS
	.align		4
        /*0028*/ 	.byte	0x04, 0x29
        /*002a*/ 	.short	(.L_1601 - .L_1600)


	//   ....[0]....
.L_1600:
        /*002c*/ 	.word	0xffffffff


	//   ....[1]....
        /*0030*/ 	.word	0xffffffff


	//   ....[2]....
        /*0034*/ 	.word	0xffffffff


	//   ....[3]....
        /*0038*/ 	.word	0xffffffff


	//   ....[4]....
        /*003c*/ 	.word	0xffffffff


	//   ....[5]....
        /*0040*/ 	.word	0xffffffff


	//   ....[6]....
        /*0044*/ 	.word	0xffffffff


	//   ....[7]....
        /*0048*/ 	.word	0xffffffff


	//   ....[8]....
        /*004c*/ 	.word	0xffffffff


	//   ....[9]....
        /*0050*/ 	.word	0xffffffff


	//   ....[10]....
        /*0054*/ 	.word	0x0500002e


	//   ....[11]....
        /*0058*/ 	.word	0x0500002e


	//   ....[12]....
        /*005c*/ 	.word	0x0500002e


	//   ....[13]....
        /*0060*/ 	.word	0x0500002e


	//   ....[14]....
        /*0064*/ 	.word	0x0500002e


	//   ....[15]....
        /*0068*/ 	.word	0x0500002e


	//   ....[16]....
        /*006c*/ 	.word	0x0500002e


	//   ....[17]....
        /*0070*/ 	.word	0x0500002e


	//   ....[18]....
        /*0074*/ 	.word	0x0500002e


	//   ....[19]....
        /*0078*/ 	.word	0x0500002e


	//----- nvinfo : EIATTR_COOP_GROUP_INSTR_OFFSETS
	.align		4
.L_1601:
        /*007c*/ 	.byte	0x04, 0x28
        /*007e*/ 	.short	(.L_1603 - .L_1602)


	//   ....[0]....
.L_1602:
        /*0080*/ 	.word	0x00000a40


	//   ....[1]....
        /*0084*/ 	.word	0x00000a50


	//   ....[2]....
        /*0088*/ 	.word	0x00000a80


	//   ....[3]....
        /*008c*/ 	.word	0x00000a90


	//   ....[4]....
        /*0090*/ 	.word	0x00000ac0


	//   ....[5]....
        /*0094*/ 	.word	0x00000ad0


	//   ....[6]....
        /*0098*/ 	.word	0x00000b00


	//   ....[7]....
        /*009c*/ 	.word	0x00000b10


	//   ....[8]....
        /*00a0*/ 	.word	0x00000b40


	//   ....[9]....
        /*00a4*/ 	.word	0x00000b50


	//   ....[10]....
        /*00a8*/ 	.word	0x00001be0


	//   ....[11]....
        /*00ac*/ 	.word	0x00001c70


	//   ....[12]....
        /*00b0*/ 	.word	0x00001cd0


	//   ....[13]....
        /*00b4*/ 	.word	0x00001d30


	//   ....[14]....
        /*00b8*/ 	.word	0x00001d90


	//   ....[15]....
        /*00bc*/ 	.word	0x00001df0


	//   ....[16]....
        /*00c0*/ 	.word	0x00001e50


	//   ....[17]....
        /*00c4*/ 	.word	0x00001eb0


	//   ....[18]....
        /*00c8*/ 	.word	0x00001f10


	//   ....[19]....
        /*00cc*/ 	.word	0x00001f70


	//----- nvinfo : EIATTR_EXIT_INSTR_OFFSETS
	.align		4
.L_1603:
        /*00d0*/ 	.byte	0x04, 0x1c
        /*00d2*/ 	.short	(.L_1605 - .L_1604)


	//   ....[0]....
.L_1604:
        /*00d4*/ 	.word	0x00001b50


	//   ....[1]....
        /*00d8*/ 	.word	0x00001b80


	//----- nvinfo : EIATTR_MAX_THREADS
	.align		4
.L_1605:
        /*00dc*/ 	.byte	0x04, 0x05
        /*00de*/ 	.short	(.L_1607 - .L_1606)
.L_1606:
        /*00e0*/ 	.word	0x00000080
        /*00e4*/ 	.word	0x00000001
        /*00e8*/ 	.word	0x00000001


	//----- nvinfo : EIATTR_CRS_STACK_SIZE
	.align		4
.L_1607:
        /*00ec*/ 	.byte	0x04, 0x1e
        /*00ee*/ 	.short	(.L_1609 - .L_1608)
.L_1608:
        /*00f0*/ 	.word	0x00000000


	//----- nvinfo : EIATTR_CBANK_PARAM_SIZE
	.align		4
.L_1609:
        /*00f4*/ 	.byte	0x03, 0x19
        /*00f6*/ 	.short	0x0128


	//----- nvinfo : EIATTR_PARAM_CBANK
	.align		4
        /*00f8*/ 	.byte	0x04, 0x0a
        /*00fa*/ 	.short	(.L_1611 - .L_1610)
	.align		4
.L_1610:
        /*00fc*/ 	.word	index@(.nv.constant0._ZN10layer_norm13ln_bwd_kernelINS_13Kernel_traitsI6__halfS2_S2_S2_fjLj256ELj1ELj4ELj1ELj16ENS_18Kernel_traits_baseILj256ES2_S2_S2_S2_fjLj128EEEEELb0ELb0ELb1ELb0EEEvNS_9BwdParamsE)
        /*0100*/ 	.short	0x0210
        /*0102*/ 	.short	0x0128


	//----- nvinfo : EIATTR_SW_WAR
	.align		4
.L_1611:
        /*0104*/ 	.byte	0x04, 0x36
        /*0106*/ 	.short	(.L_1613 - .L_1612)
.L_1612:
        /*0108*/ 	.word	0x00000008
.L_1613:


//--------------------- .nv.info._ZN10layer_norm13ln_bwd_kernelINS_13Kernel_traitsI6__halfS2_S2_S2_fjLj256ELj1ELj4ELj1ELj16ENS_18Kernel_traits_baseILj256ES2_S2_S2_S2_fjLj128EEEEELb0ELb0ELb1ELb1EEEvNS_9BwdParamsE --------------------------
	.section	.nv.info._ZN10layer_norm13ln_bwd_kernelINS_13Kernel_traitsI6__halfS2_S2_S2_fjLj256ELj1ELj4ELj1ELj16ENS_18Kernel_traits_baseILj256ES2_S2_S2_S2_fjLj128EEEEELb0ELb0ELb1ELb1EEEvNS_9BwdParamsE,"",@"SHT_CUDA_INFO"
	.sectionflags	@""
	.align	4


	//----- nvinfo : EIATTR_CUDA_API_VERSION
	.align		4
        /*0000*/ 	.byte	0x04, 0x37
        /*0002*/ 	.short	(.L_1615 - .L_1614)
.L_1614:
        /*0004*/ 	.word	0x00000082


	//----- nvinfo : EIATTR_KPARAM_INFO
	.align		4
.L_1615:
        /*0008*/ 	.byte	0x04, 0x17
        /*000a*/ 	.short	(.L_1617 - .L_1616)
.L_1616:
        /*000c*/ 	.word	0x00000000
        /*0010*/ 	.short	0x0000
        /*0012*/ 	.short	0x0000
        /*0014*/ 	.byte	0x00, 0xf0, 0xa1, 0x04


	//----- nvinfo : EIATTR_SPARSE_MMA_MASK
	.align		4
.L_1617:
        /*0018*/ 	.byte	0x03, 0x50
        /*001a*/ 	.short	0x0000


	//----- nvinfo : EIATTR_MAXREG_COUNT
	.align		4
        /*001c*/ 	.byte	0x03, 0x1b
        /*001e*/ 	.short	0x00ff


	//----- nvinfo : EIATTR_NUM_BARRIERS
	.align		4
        /*0020*/ 	.byte	0x02, 0x4c
        /*0022*/ 	.byte	0x01
	.zero		1


	//----- nvinfo : EIATTR_MERCURY_ISA_VERSION
	.align		4
        /*0024*/ 	.byte	0x03, 0x5f
        /*0026*/ 	.short	0x0101


	//----- nvinfo : EIATTR_COOP_GROUP_MASK_REGIDS
	.align		4
        /*0028*/ 	.byte	0x04, 0x29
        /*002a*/ 	.short	(.L_1619 - .L_1618)


	//   ....[0]....
.L_1618:
        /*002c*/ 	.word	0xffffffff


	//   ....[1]....
        /*0030*/ 	.word	0xffffffff


	//   ....[2]....
        /*0034*/ 	.word	0xffffffff


	//   ....[3]....
        /*0038*/ 	.word	0xffffffff


	//   ....[4]....
        /*003c*/ 	.word	0xffffffff


	//   ....[5]....
        /*0040*/ 	.word	0xffffffff


	//   ....[6]....
        /*0044*/ 	.word	0xffffffff


	//   ....[7]....
        /*0048*/ 	.word	0xffffffff


	//   ....[8]....
        /*004c*/ 	.word	0xffffffff


	//   ....[9]....
        /*0050*/ 	.word	0xffffffff


	//   ....[10]....
        /*0054*/ 	.word	0x05000042


	//   ....[11]....
        /*0058*/ 	.word	0x05000042


	//   ....[12]....
        /*005c*/ 	.word	0x05000042


	//   ....[13]....
        /*0060*/ 	.word	0x05000042


	//   ....[14]....
        /*0064*/ 	.word	0x05000042


	//   ....[15]....
        /*0068*/ 	.word	0x05000042


	//   ....[16]....
        /*006c*/ 	.word	0x05000042


	//   ....[17]....
        /*0070*/ 	.word	0x05000042


	//   ....[18]....
        /*0074*/ 	.word	0x05000042


	//   ....[19]....
        /*0078*/ 	.word	0x05000042


	//----- nvinfo : EIATTR_COOP_GROUP_INSTR_OFFSETS
	.align		4
.L_1619:
        /*007c*/ 	.byte	0x04, 0x28
        /*007e*/ 	.short	(.L_1621 - .L_1620)


	//   ....[0]....
.L_1620:
        /*0080*/ 	.word	0x00000aa0


	//   ....[1]....
        /*0084*/ 	.word	0x00000ac0


	//   ....[2]....
        /*0088*/ 	.word	0x00000ae0


	//   ....[3]....
        /*008c*/ 	.word	0x00000b00


	//   ....[4]....
        /*0090*/ 	.word	0x00000b20


	//   ....[5]....
        /*0094*/ 	.word	0x00000b40


	//   ....[6]....
        /*0098*/ 	.word	0x00000b60


	//   ....[7]....
        /*009c*/ 	.word	0x00000b80


	//   ....[8]....
        /*00a0*/ 	.word	0x00000b90


	//   ....[9]....
        /*00a4*/ 	.word	0x00000bb0


	//   ....[10]....
        /*00a8*/ 	.word	0x00001b10


	//   ....[11]....
        /*00ac*/ 	.word	0x00001ba0


	//   ....[12]....
        /*00b0*/ 	.word	0x00001c00


	//   ....[13]....
        /*00b4*/ 	.word	0x00001c50


	//   ....[14]....
        /*00b8*/ 	.word	0x00001cb0


	//   ....[15]....
        /*00bc*/ 	.word	0x00001d00


	//   ....[16]....
        /*00c0*/ 	.word	0x00001d60


	//   ....[17]....
        /*00c4*/ 	.word	0x00001db0


	//   ....[18]....
        /*00c8*/ 	.word	0x00001e10


	//   ....[19]....
        /*00cc*/ 	.word	0x00001e60


	//----- nvinfo : EIATTR_EXIT_INSTR_OFFSETS
	.align		4
.L_1621:
        /*00d0*/ 	.byte	0x04, 0x1c
        /*00d2*/ 	.short	(.L_1623 - .L_1622)


	//   ....[0]....
.L_1622:
        /*00d4*/ 	.word	0x00001aa0


	//----- nvinfo : EIATTR_MAX_THREADS
	.align		4
.L_1623:
        /*00d8*/ 	.byte	0x04, 0x05
        /*00da*/ 	.short	(.L_1625 - .L_1624)
.L_1624:
        /*00dc*/ 	.word	0x00000080
        /*00e0*/ 	.word	0x00000001
        /*00e4*/ 	.word	0x00000001


	//----- nvinfo : EIATTR_CRS_STACK_SIZE
	.align		4
.L_1625:
        /*00e8*/ 	.byte	0x04, 0x1e
        /*00ea*/ 	.short	(.L_1627 - .L_1626)
.L_1626:
        /*00ec*/ 	.word	0x00000000


	//----- nvinfo : EIATTR_CBANK_PARAM_SIZE
	.align		4
.L_1627:
        /*00f0*/ 	.byte	0x03, 0x19
        /*00f2*/ 	.short	0x0128


	//----- nvinfo : EIATTR_PARAM_CBANK
	.align		4
        /*00f4*/ 	.byte	0x04, 0x0a
        /*00f6*/ 	.short	(.L_1629 - .L_1628)
	.align		4
.L_1628:
        /*00f8*/ 	.word	index@(.nv.constant0._ZN10layer_norm13ln_bwd_kernelINS_13Kernel_traitsI6__halfS2_S2_S2_fjLj256ELj1ELj4ELj1ELj16ENS_18Kernel_traits_baseILj256ES2_S2_S2_S2_fjLj128EEEEELb0ELb0ELb1ELb1EEEvNS_9BwdParamsE)
        /*00fc*/ 	.short	0x0210
        /*00fe*/ 	.short	0x0128


	//----- nvinfo : EIATTR_SW_WAR
	.align		4
.L_1629:
        /*0100*/ 	.byte	0x04, 0x36
        /*0102*/ 	.short	(.L_1631 - .L_1630)
.L_1630:
        /*0104*/ 	.word	0x00000008
.L_1631:


//--------------------- .nv.info._ZN10layer_norm13ln_bwd_kernelINS_13Kernel_traitsI6__halfS2_S2_S2_fjLj256ELj1ELj4ELj1ELj16ENS_18Kernel_traits_baseILj256ES2_S2_S2_S2_fjLj128EEEEELb0ELb1ELb0ELb0EEEvNS_9BwdParamsE --------------------------
	.section	.nv.info._ZN10layer_norm13ln_bwd_kernelINS_13Kernel_traitsI6__halfS2_S2_S2_fjLj256ELj1ELj4ELj1ELj16ENS_18Kernel_traits_baseILj256ES2_S2_S2_S2_fjLj128EEEEELb0ELb1ELb0ELb0EEEvNS_9BwdParamsE,"",@"SHT_CUDA_INFO"
	.sectionflags	@""
	.align	4


	//----- nvinfo : EIATTR_CUDA_API_VERSION
	.align		4
        /*0000*/ 	.byte	0x04, 0x37
        /*0002*/ 	.short	(.L_1633 - .L_1632)
.L_1632:
        /*0004*/ 	.word	0x00000082


	//----- nvinfo : EIATTR_KPARAM_INFO
	.align		4
.L_1633:
        /*0008*/ 	.byte	0x04, 0x17
        /*000a*/ 	.short	(.L_1635 - .L_1634)
.L_1634:
        /*000c*/ 	.word	0x00000000
        /*0010*/ 	.short	0x0000
        /*0012*/ 	.short	0x0000
        /*0014*/ 	.byte	0x00, 0xf0, 0xa1, 0x04


	//----- nvinfo : EIATTR_SPARSE_MMA_MASK
	.align		4
.L_1635:
        /*0018*/ 	.byte	0x03, 0x50
        /*001a*/ 	.short	0x0000


	//----- nvinfo : EIATTR_MAXREG_COUNT
	.align		4
        /*001c*/ 	.byte	0x03, 0x1b
        /*001e*/ 	.short	0x00ff


	//----- nvinfo : EIATTR_NUM_BARRIERS
	.align		4
        /*0020*/ 	.byte	0x02, 0x4c
        /*0022*/ 	.byte	0x01
	.zero		1


	//----- nvinfo : EIATTR_MERCURY_ISA_VERSION
	.align		4
        /*0024*/ 	.byte	0x03, 0x5f
        /*0026*/ 	.short	0x0101


	//----- nvinfo : EIATTR_COOP_GROUP_MASK_REGIDS
	.align		4
        /*0028*/ 	.byte	0x04, 0x29
        /*002a*/ 	.short	(.L_1637 - .L_1636)


	//   ....[0]....
.L_1636:
        /*002c*/ 	.word	0xffffffff


	//   ....[1]....
        /*0030*/ 	.word	0xffffffff


	//   ....[2]....
        /*0034*/ 	.word	0xffffffff


	//   ....[3]....
        /*0038*/ 	.word	0xffffffff


	//   ....[4]....
        /*003c*/ 	.word	0xffffffff


	//   ....[5]....
        /*0040*/ 	.word	0xffffffff


	//   ....[6]....
        /*0044*/ 	.word	0xffffffff


	//   ....[7]....
        /*0048*/ 	.word	0xffffffff


	//   ....[8]....
        /*004c*/ 	.word	0xffffffff


	//   ....[9]....
        /*0050*/ 	.word	0xffffffff


	//   ....[10]....
        /*0054*/ 	.word	0x05000050


	//   ....[11]....
        /*0058*/ 	.word	0x05000050


	//   ....[12]....
        /*005c*/ 	.word	0x05000050


	//   ....[13]....
        /*0060*/ 	.word	0x05000050


	//   ....[14]....
        /*0064*/ 	.word	0x05000050


	//   ....[15]....
        /*0068*/ 	.word	0x05000050


	//   ....[16]....
        /*006c*/ 	.word	0x05000050


	//   ....[17]....
        /*0070*/ 	.word	0x05000050


	//   ....[18]....
        /*0074*/ 	.word	0x05000050


	//   ....[19]....
        /*0078*/ 	.word	0x05000050


	//----- nvinfo : EIATTR_COOP_GROUP_INSTR_OFFSETS
	.align		4
.L_1637:
        /*007c*/ 	.byte	0x04, 0x28
        /*007e*/ 	.short	(.L_1639 - .L_1638)


	//   ....[0]....
.L_1638:
        /*0080*/ 	.word	0x00000ad0


	//   ....[1]....
        /*0084*/ 	.word	0x00000ae0


	//   ....[2]....
        /*0088*/ 	.word	0x00000b10


	//   ....[3]....
        /*008c*/ 	.word	0x00000b20


	//   ....[4]....
        /*0090*/ 	.word	0x00000b50


	//   ....[5]....
        /*0094*/ 	.word	0x00000b60


	//   ....[6]....
        /*0098*/ 	.word	0x00000b90


	//   ....[7]....
        /*009c*/ 	.word	0x00000ba0


	//   ....[8]....
        /*00a0*/ 	.word	0x00000bd0


	//   ....[9]....
        /*00a4*/ 	.word	0x00000be0


	//   ....[10]....
        /*00a8*/ 	.word	0x00001aa0


	//   ....[11]....
        /*00ac*/ 	.word	0x00001b30


	//   ....[12]....
        /*00b0*/ 	.word	0x00001ba0


	//   ....[13]....
        /*00b4*/ 	.word	0x00001c00


	//   ....[14]....
        /*00b8*/ 	.word	0x00001c70


	//   ....[15]....
        /*00bc*/ 	.word	0x00001cd0


	//   ....[16]....
        /*00c0*/ 	.word	0x00001d40


	//   ....[17]....
        /*00c4*/ 	.word	0x00001da0


	//   ....[18]....
        /*00c8*/ 	.word	0x00001e10


	//   ....[19]....
        /*00cc*/ 	.word	0x00001e70


	//----- nvinfo : EIATTR_EXIT_INSTR_OFFSETS
	.align		4
.L_1639:
        /*00d0*/ 	.byte	0x04, 0x1c
        /*00d2*/ 	.short	(.L_1641 - .L_1640)


	//   ....[0]....
.L_1640:
        /*00d4*/ 	.word	0x000019b0


	//   ....[1]....
        /*00d8*/ 	.word	0x00001a30


	//----- nvinfo : EIATTR_MAX_THREADS
	.align		4
.L_1641:
        /*00dc*/ 	.byte	0x04, 0x05
        /*00de*/ 	.short	(.L_1643 - .L_1642)
.L_1642:
        /*00e0*/ 	.word	0x00000080
        /*00e4*/ 	.word	0x00000001
        /*00e8*/ 	.word	0x00000001


	//----- nvinfo : EIATTR_CRS_STACK_SIZE
	.align		4
.L_1643:
        /*00ec*/ 	.byte	0x04, 0x1e
        /*00ee*/ 	.short	(.L_1645 - .L_1644)
.L_1644:
        /*00f0*/ 	.word	0x00000000


	//----- nvinfo : EIATTR_CBANK_PARAM_SIZE
	.align		4
.L_1645:
        /*00f4*/ 	.byte	0x03, 0x19
        /*00f6*/ 	.short	0x0128


	//----- nvinfo : EIATTR_PARAM_CBANK
	.align		4
        /*00f8*/ 	.byte	0x04, 0x0a
        /*00fa*/ 	.short	(.L_1647 - .L_1646)
	.align		4
.L_1646:
        /*00fc*/ 	.word	index@(.nv.constant0._ZN10layer_norm13ln_bwd_kernelINS_13Kernel_traitsI6__halfS2_S2_S2_fjLj256ELj1ELj4ELj1ELj16ENS_18Kernel_traits_baseILj256ES2_S2_S2_S2_fjLj128EEEEELb0ELb1ELb0ELb0EEEvNS_9BwdParamsE)
        /*0100*/ 	.short	0x0210
        /*0102*/ 	.short	0x0128


	//----- nvinfo : EIATTR_SW_WAR
	.align		4
.L_1647:
        /*0104*/ 	.byte	0x04, 0x36
        /*0106*/ 	.short	(.L_1649 - .L_1648)
.L_1648:
        /*0108*/ 	.word	0x00000008
.L_1649:


//--------------------- .nv.info._ZN10layer_norm13ln_bwd_kernelINS_13Kernel_traitsI6__halfS2_S2_S2_fjLj256ELj1ELj4ELj1ELj16ENS_18Kernel_traits_baseILj256ES2_S2_S2_S2_fjLj128EEEEELb0ELb1ELb0ELb1EEEvNS_9BwdParamsE --------------------------
	.section	.nv.info._ZN10layer_norm13ln_bwd_kernelINS_13Kernel_traitsI6__halfS2_S2_S2_fjLj256ELj1ELj4ELj1ELj16ENS_18Kernel_traits_baseILj256ES2_S2_S2_S2_fjLj128EEEEELb0ELb1ELb0ELb1EEEvNS_9BwdParamsE,"",@"SHT_CUDA_INFO"
	.sectionflags	@""
	.align	4


	//----- nvinfo : EIATTR_CUDA_API_VERSION
	.align		4
        /*0000*/ 	.byte	0x04, 0x37
        /*0002*/ 	.short	(.L_1651 - .L_1650)
.L_1650:
        /*0004*/ 	.word	0x00000082


	//----- nvinfo : EIATTR_KPARAM_INFO
	.align		4
.L_1651:
        /*0008*/ 	.byte	0x04, 0x17
        /*000a*/ 	.short	(.L_1653 - .L_1652)
.L_1652:
        /*000c*/ 	.word	0x00000000
        /*0010*/ 	.short	0x0000
        /*0012*/ 	.short	0x0000
        /*0014*/ 	.byte	0x00, 0xf0, 0xa1, 0x04


	//----- nvinfo : EIATTR_SPARSE_MMA_MASK
	.align		4
.L_1653:
        /*0018*/ 	.byte	0x03, 0x50
        /*001a*/ 	.short	0x0000


	//----- nvinfo : EIATTR_MAXREG_COUNT
	.align		4
        /*001c*/ 	.byte	0x03, 0x1b
        /*001e*/ 	.short	0x00ff


	//----- nvinfo : EIATTR_NUM_BARRIERS
	.align		4
        /*0020*/ 	.byte	0x02, 0x4c
        /*0022*/ 	.byte	0x01
	.zero		1


	//----- nvinfo : EIATTR_MERCURY_ISA_VERSION
	.align		4
        /*0024*/ 	.byte	0x03, 0x5f
        /*0026*/ 	.short	0x0101


	//----- nvinfo : EIATTR_COOP_GROUP_MASK_REGIDS
	.align		4
        /*0028*/ 	.byte	0x04, 0x29
        /*002a*/ 	.short	(.L_1655 - .L_1654)


	//   ....[0]....
.L_1654:
        /*002c*/ 	.word	0xffffffff


	//   ....[1]....
        /*0030*/ 	.word	0xffffffff


	//   ....[2]....
        /*0034*/ 	.word	0xffffffff


	//   ....[3]....
        /*0038*/ 	.word	0xffffffff


	//   ....[4]....
        /*003c*/ 	.word	0xffffffff


	//   ....[5]....
        /*0040*/ 	.word	0xffffffff


	//   ....[6]....
        /*0044*/ 	.word	0xffffffff


	//   ....[7]....
        /*0048*/ 	.word	0xffffffff


	//   ....[8]....
        /*004c*/ 	.word	0xffffffff


	//   ....[9]....
        /*0050*/ 	.word	0xffffffff


	//   ....[10]....
        /*0054*/ 	.word	0x0500003f


	//   ....[11]....
        /*0058*/ 	.word	0x0500003f


	//   ....[12]....
        /*005c*/ 	.word	0x0500003f


	//   ....[13]....
        /*0060*/ 	.word	0x0500003f


	//   ....[14]....
        /*0064*/ 	.word	0x0500003f


	//   ....[15]....
        /*0068*/ 	.word	0x0500003f


	//   ....[16]....
        /*006c*/ 	.word	0x0500003f


	//   ....[17]....
        /*0070*/ 	.word	0x0500003f


	//   ....[18]....
        /*0074*/ 	.word	0x0500003f


	//   ....[19]....
        /*0078*/ 	.word	0x0500003f


	//----- nvinfo : EIATTR_COOP_GROUP_INSTR_OFFSETS
	.align		4
.L_1655:
        /*007c*/ 	.byte	0x04, 0x28
        /*007e*/ 	.short	(.L_1657 - .L_1656)


	//   ....[0]....
.L_1656:
        /*0080*/ 	.word	0x00000b40


	//   ....[1]....
        /*0084*/ 	.word	0x00000b50


	//   ....[2]....
        /*0088*/ 	.word	0x00000b80


	//   ....[3]....
        /*008c*/ 	.word	0x00000ba0


	//   ....[4]....
        /*0090*/ 	.word	0x00000bc0


	//   ....[5]....
        /*0094*/ 	.word	0x00000be0


	//   ....[6]....
        /*0098*/ 	.word	0x00000c00


	//   ....[7]....
        /*009c*/ 	.word	0x00000c20


	//   ....[8]....
        /*00a0*/ 	.word	0x00000c40


	//   ....[9]....
        /*00a4*/ 	.word	0x00000c50


	//   ....[10]....
        /*00a8*/ 	.word	0x00001a80


	//   ....[11]....
        /*00ac*/ 	.word	0x00001b10


	//   ....[12]....
        /*00b0*/ 	.word	0x00001b90


	//   ....[13]....
        /*00b4*/ 	.word	0x00001c00


	//   ....[14]....
        /*00b8*/ 	.word	0x00001c80


	//   ....[15]....
        /*00bc*/ 	.word	0x00001cf0


	//   ....[16]....
        /*00c0*/ 	.word	0x00001d70


	//   ....[17]....
        /*00c4*/ 	.word	0x00001de0


	//   ....[18]....
        /*00c8*/ 	.word	0x00001e60


	//   ....[19]....
        /*00cc*/ 	.word	0x00001ec0


	//----- nvinfo : EIATTR_EXIT_INSTR_OFFSETS
	.align		4
.L_1657:
        /*00d0*/ 	.byte	0x04, 0x1c
        /*00d2*/ 	.short	(.L_1659 - .L_1658)


	//   ....[0]....
.L_1658:
        /*00d4*/ 	.word	0x00001a20


	//----- nvinfo : EIATTR_MAX_THREADS
	.align		4
.L_1659:
        /*00d8*/ 	.byte	0x04, 0x05
        /*00da*/ 	.short	(.L_1661 - .L_1660)
.L_1660:
        /*00dc*/ 	.word	0x00000080
        /*00e0*/ 	.word	0x00000001
        /*00e4*/ 	.word	0x00000001


	//----- nvinfo : EIATTR_CRS_STACK_SIZE
	.align		4
.L_1661:
        /*00e8*/ 	.byte	0x04, 0x1e
        /*00ea*/ 	.short	(.L_1663 - .L_1662)
.L_1662:
        /*00ec*/ 	.word	0x00000000


	//----- nvinfo : EIATTR_CBANK_PARAM_SIZE
	.align		4
.L_1663:
        /*00f0*/ 	.byte	0x03, 0x19
        /*00f2*/ 	.short	0x0128


	//----- nvinfo : EIATTR_PARAM_CBANK
	.align		4
        /*00f4*/ 	.byte	0x04, 0x0a
        /*00f6*/ 	.short	(.L_1665 - .L_1664)
	.align		4
.L_1664:
        /*00f8*/ 	.word	index@(.nv.constant0._ZN10layer_norm13ln_bwd_kernelINS_13Kernel_traitsI6__halfS2_S2_S2_fjLj256ELj1ELj4ELj1ELj16ENS_18Kernel_traits_baseILj256ES2_S2_S2_S2_fjLj128EEEEELb0ELb1ELb0ELb1EEEvNS_9BwdParamsE)
        /*00fc*/ 	.short	0x0210
        /*00fe*/ 	.short	0x0128


	//----- nvinfo : EIATTR_SW_WAR
	.align		4
.L_1665:
        /*0100*/ 	.byte	0x04, 0x36
        /*0102*/ 	.short	(.L_1667 - .L_1666)
.L_1666:
        /*0104*/ 	.word	0x00000008
.L_1667:


//--------------------- .nv.info._ZN10layer_norm13ln_bwd_kernelINS_13Kernel_traitsI6__halfS2_S2_S2_fjLj256ELj1ELj4ELj1ELj16ENS_18Kernel_traits_baseILj256ES2_S2_S2_S2_fjLj128EEEEELb0ELb1ELb1ELb0EEEvNS_9BwdParamsE --------------------------
	.section	.nv.info._ZN10layer_norm13ln_bwd_kernelINS_13Kernel_traitsI6__halfS2_S2_S2_fjLj256ELj1ELj4ELj1ELj16ENS_18Kernel_traits_baseILj256ES2_S2_S2_S2_fjLj128EEEEELb0ELb1ELb1ELb0EEEvNS_9BwdParamsE,"",@"SHT_CUDA_INFO"
	.sectionflags	@""
	.align	4


	//----- nvinfo : EIATTR_CUDA_API_VERSION
	.align		4
        /*0000*/ 	.byte	0x04, 0x37
        /*0002*/ 	.short	(.L_1669 - .L_1668)
.L_1668:
        /*0004*/ 	.word	0x00000082


	//----- nvinfo : EIATTR_KPARAM_INFO
	.align		4
.L_1669:
        /*0008*/ 	.byte	0x04, 0x17
        /*000a*/ 	.short	(.L_1671 - .L_1670)
.L_1670:
        /*000c*/ 	.word	0x00000000
        /*0010*/ 	.short	0x0000
        /*0012*/ 	.short	0x0000
        /*0014*/ 	.byte	0x00, 0xf0, 0xa1, 0x04


	//----- nvinfo : EIATTR_SPARSE_MMA_MASK
	.align		4
.L_1671:
        /*0018*/ 	.byte	0x03, 0x50
        /*001a*/ 	.short	0x0000


	//----- nvinfo : EIATTR_MAXREG_COUNT
	.align		4
        /*001c*/ 	.byte	0x03, 0x1b
        /*001e*/ 	.short	0x00ff


	//----- nvinfo : EIATTR_NUM_BARRIERS
	.align		4
        /*0020*/ 	.byte	0x02, 0x4c
        /*0022*/ 	.byte	0x01
	.zero		1


	//----- nvinfo : EIATTR_MERCURY_ISA_VERSION
	.align		4
        /*0024*/ 	.byte	0x03, 0x5f
        /*0026*/ 	.short	0x0101


	//----- nvinfo : EIATTR_COOP_GROUP_MASK_REGIDS
	.align		4
        /*0028*/ 	.byte	0x04, 0x29
        /*002a*/ 	.short	(.L_1673 - .L_1672)


	//   ....[0]....
.L_1672:
        /*002c*/ 	.word	0xffffffff


	//   ....[1]....
        /*0030*/ 	.word	0xffffffff


	//   ....[2]....
        /*0034*/ 	.word	0xffffffff


	//   ....[3]....
        /*0038*/ 	.word	0xffffffff


	//   ....[4]....
        /*003c*/ 	.word	0xffffffff


	//   ....[5]....
        /*0040*/ 	.word	0xffffffff


	//   ....[6]....
        /*0044*/ 	.word	0xffffffff


	//   ....[7]....
        /*0048*/ 	.word	0xffffffff


	//   ....[8]....
        /*004c*/ 	.word	0xffffffff


	//   ....[9]....
        /*0050*/ 	.word	0xffffffff


	//   ....[10]....
        /*0054*/ 	.word	0x05000039


	//   ....[11]....
        /*0058*/ 	.word	0x05000039


	//   ....[12]....
        /*005c*/ 	.word	0x05000039


	//   ....[13]....
        /*0060*/ 	.word	0x05000039


	//   ....[14]....
        /*0064*/ 	.word	0x05000039


	//   ....[15]....
        /*0068*/ 	.word	0x05000039


	//   ....[16]....
        /*006c*/ 	.word	0x05000039


	//   ....[17]....
        /*0070*/ 	.word	0x05000039


	//   ....[18]....
        /*0074*/ 	.word	0x05000039


	//   ....[19]....
        /*0078*/ 	.word	0x05000039


	//----- nvinfo : EIATTR_COOP_GROUP_INSTR_OFFSETS
	.align		4
.L_1673:
        /*007c*/ 	.byte	0x04, 0x28
        /*007e*/ 	.short	(.L_1675 - .L_1674)


	//   ....[0]....
.L_1674:
        /*0080*/ 	.word	0x00000b30


	//   ....[1]....
        /*0084*/ 	.word	0x00000b40


	//   ....[2]....
        /*0088*/ 	.word	0x00000b70


	//   ....[3]....
        /*008c*/ 	.word	0x00000b80


	//   ....[4]....
        /*0090*/ 	.word	0x00000bb0


	//   ....[5]....
        /*0094*/ 	.word	0x00000bc0


	//   ....[6]....
        /*0098*/ 	.word	0x00000bf0


	//   ....[7]....
        /*009c*/ 	.word	0x00000c00


	//   ....[8]....
        /*00a0*/ 	.word	0x00000c30


	//   ....[9]....
        /*00a4*/ 	.word	0x00000c40


	//   ....[10]....
        /*00a8*/ 	.word	0x00002180


	//   ....[11]....
        /*00ac*/ 	.word	0x00002220


	//   ....[12]....
        /*00b0*/ 	.word	0x00002280


	//   ....[13]....
        /*00b4*/ 	.word	0x000022e0


	//   ....[14]....
        /*00b8*/ 	.word	0x00002350


	//   ....[15]....
        /*00bc*/ 	.word	0x000023b0


	//   ....[16]....
        /*00c0*/ 	.word	0x00002420


	//   ....[17]....
        /*00c4*/ 	.word	0x00002480


	//   ....[18]....
        /*00c8*/ 	.word	0x000024f0


	//   ....[19]....
        /*00cc*/ 	.word	0x00002550


	//----- nvinfo : EIATTR_EXIT_INSTR_OFFSETS
	.align		4
.L_1675:
        /*00d0*/ 	.byte	0x04, 0x1c
        /*00d2*/ 	.short	(.L_1677 - .L_1676)


	//   ....[0]....
.L_1676:
        /*00d4*/ 	.word	0x00002090


	//   ....[1]....
        /*00d8*/ 	.word	0x00002110


	//----- nvinfo : EIATTR_MAX_THREADS
	.align		4
.L_1677:
        /*00dc*/ 	.byte	0x04, 0x05
        /*00de*/ 	.short	(.L_1679 - .L_1678)
.L_1678:
        /*00e0*/ 	.word	0x00000080
        /*00e4*/ 	.word	0x00000001
        /*00e8*/ 	.word	0x00000001


	//----- nvinfo : EIATTR_CRS_STACK_SIZE
	.align		4
.L_1679:
        /*00ec*/ 	.byte	0x04, 0x1e
        /*00ee*/ 	.short	(.L_1681 - .L_1680)
.L_1680:
        /*00f0*/ 	.word	0x00000000


	//----- nvinfo : EIATTR_CBANK_PARAM_SIZE
	.align		4
.L_1681:
        /*00f4*/ 	.byte	0x03, 0x19
        /*00f6*/ 	.short	0x0128


	//----- nvinfo : EIATTR_PARAM_CBANK
	.align		4
        /*00f8*/ 	.byte	0x04, 0x0a
        /*00fa*/ 	.short	(.L_1683 - .L_1682)
	.align		4
.L_1682:
        /*00fc*/ 	.word	index@(.nv.constant0._ZN10layer_norm13ln_bwd_kernelINS_13Kernel_traitsI6__halfS2_S2_S2_fjLj256ELj1ELj4ELj1ELj16ENS_18Kernel_traits_baseILj256ES2_S2_S2_S2_fjLj128EEEEELb0ELb1ELb1ELb0EEEvNS_9BwdParamsE)
        /*0100*/ 	.short	0x0210
        /*0102*/ 	.short	0x0128


	//----- nvinfo : EIATTR_SW_WAR
	.align		4
.L_1683:
        /*0104*/ 	.byte	0x04, 0x36
        /*0106*/ 	.short	(.L_1685 - .L_1684)
.L_1684:
        /*0108*/ 	.word	0x00000008
.L_1685:


//--------------------- .nv.info._ZN10layer_norm13ln_bwd_kernelINS_13Kernel_traitsI6__halfS2_S2_S2_fjLj256ELj1ELj4ELj1ELj16ENS_18Kernel_traits_baseILj256ES2_S2_S2_S2_fjLj128EEEEELb0ELb1ELb1ELb1EEEvNS_9BwdParamsE --------------------------
	.section	.nv.info._ZN10layer_norm13ln_bwd_kernelINS_13Kernel_traitsI6__halfS2_S2_S2_fjLj256ELj1ELj4ELj1ELj16ENS_18Kernel_traits_baseILj256ES2_S2_S2_S2_fjLj128EEEEELb0ELb1ELb1ELb1EEEvNS_9BwdParamsE,"",@"SHT_CUDA_INFO"
	.sectionflags	@""
	.align	4


	//----- nvinfo : EIATTR_CUDA_API_VERSION
	.align		4
        /*0000*/ 	.byte	0x04, 0x37
        /*0002*/ 	.short	(.L_1687 - .L_1686)
.L_1686:
        /*0004*/ 	.word	0x00000082


	//----- nvinfo : EIATTR_KPARAM_INFO
	.align		4
.L_1687:
        /*0008*/ 	.byte	0x04, 0x17
        /*000a*/ 	.short	(.L_1689 - .L_1688)
.L_1688:
        /*000c*/ 	.word	0x00000000
        /*0010*/ 	.short	0x0000
        /*0012*/ 	.short	0x0000
        /*0014*/ 	.byte	0x00, 0xf0, 0xa1, 0x04


	//----- nvinfo : EIATTR_SPARSE_MMA_MASK
	.align		4
.L_1689:
        /*0018*/ 	.byte	0x03, 0x50
        /*001a*/ 	.short	0x0000


	//----- nvinfo : EIATTR_MAXREG_COUNT
	.align		4
        /*001c*/ 	.byte	0x03, 0x1b
        /*001e*/ 	.short	0x00ff


	//----- nvinfo : EIATTR_NUM_BARRIERS
	.align		4
        /*0020*/ 	.byte	0x02, 0x4c
        /*0022*/ 	.byte	0x01
	.zero		1


	//----- nvinfo : EIATTR_MERCURY_ISA_VERSION
	.align		4
        /*0024*/ 	.byte	0x03, 0x5f
        /*0026*/ 	.short	0x0101


	//----- nvinfo : EIATTR_COOP_GROUP_MASK_REGIDS
	.align		4
        /*0028*/ 	.byte	0x04, 0x29
        /*002a*/ 	.short	(.L_1691 - .L_1690)


	//   ....[0]....
.L_1690:
        /*002c*/ 	.word	0xffffffff


	//   ....[1]....
        /*0030*/ 	.word	0xffffffff


	//   ....[2]....
        /*0034*/ 	.word	0xffffffff


	//   ....[3]....
        /*0038*/ 	.word	0xffffffff


	//   ....[4]....
        /*003c*/ 	.word	0xffffffff


	//   ....[5]....
        /*0040*/ 	.word	0xffffffff


	//   ....[6]....
        /*0044*/ 	.word	0xffffffff


	//   ....[7]....
        /*0048*/ 	.word	0xffffffff


	//   ....[8]....
        /*004c*/ 	.word	0xffffffff


	//   ....[9]....
        /*0050*/ 	.word	0xffffffff


	//   ....[10]....
        /*0054*/ 	.word	0x05000057


	//   ....[11]....
        /*0058*/ 	.word	0x05000057


	//   ....[12]....
        /*005c*/ 	.word	0x05000057


	//   ....[13]....
        /*0060*/ 	.word	0x05000057


	//   ....[14]....
        /*0064*/ 	.word	0x05000057


	//   ....[15]....
        /*0068*/ 	.word	0x05000057


	//   ....[16]....
        /*006c*/ 	.word	0x05000057


	//   ....[17]....
        /*0070*/ 	.word	0x05000057


	//   ....[18]....
        /*0074*/ 	.word	0x05000057


	//   ....[19]....
        /*0078*/ 	.word	0x05000057


	//----- nvinfo : EIATTR_COOP_GROUP_INSTR_OFFSETS
	.align		4
.L_1691:
        /*007c*/ 	.byte	0x04, 0x28
        /*007e*/ 	.short	(.L_1693 - .L_1692)


	//   ....[0]....
.L_1692:
        /*0080*/ 	.word	0x00000b50


	//   ....[1]....
        /*0084*/ 	.word	0x00000b60


	//   ....[2]....
        /*0088*/ 	.word	0x00000b90


	//   ....[3]....
        /*008c*/ 	.word	0x00000ba0


	//   ....[4]....
        /*0090*/ 	.word	0x00000bd0


	//   ....[5]....
        /*0094*/ 	.word	0x00000be0


	//   ....[6]....
        /*0098*/ 	.word	0x00000c10


	//   ....[7]....
        /*009c*/ 	.word	0x00000c20


	//   ....[8]....
        /*00a0*/ 	.word	0x00000c50


	//   ....[9]....
        /*00a4*/ 	.word	0x00000c60


	//   ....[10]....
        /*00a8*/ 	.word	0x00002050


	//   ....[11]....
        /*00ac*/ 	.word	0x000020e0


	//   ....[12]....
        /*00b0*/ 	.word	0x00002150


	//   ....[13]....
        /*00b4*/ 	.word	0x000021b0


	//   ....[14]....
        /*00b8*/ 	.word	0x00002220


	//   ....[15]....
        /*00bc*/ 	.word	0x00002280


	//   ....[16]....
        /*00c0*/ 	.word	0x000022f0


	//   ....[17]....
        /*00c4*/ 	.word	0x00002350


	//   ....[18]....
        /*00c8*/ 	.word	0x000023c0


	//   ....[19]....
        /*00cc*/ 	.word	0x00002420


	//----- nvinfo : EIATTR_EXIT_INSTR_OFFSETS
	.align		4
.L_1693:
        /*00d0*/ 	.byte	0x04, 0x1c
        /*00d2*/ 	.short	(.L_1695 - .L_1694)


	//   ....[0]....
.L_1694:
        /*00d4*/ 	.word	0x00001fe0


	//----- nvinfo : EIATTR_MAX_THREADS
	.align		4
.L_1695:
        /*00d8*/ 	.byte	0x04, 0x05
        /*00da*/ 	.short	(.L_1697 - .L_1696)
.L_1696:
        /*00dc*/ 	.word	0x00000080
        /*00e0*/ 	.word	0x00000001
        /*00e4*/ 	.word	0x00000001


	//----- nvinfo : EIATTR_CRS_STACK_SIZE
	.align		4
.L_1697:
        /*00e8*/ 	.byte	0x04, 0x1e
        /*00ea*/ 	.short	(.L_1699 - .L_1698)
.L_1698:
        /*00ec*/ 	.word	0x00000000


	//----- nvinfo : EIATTR_CBANK_PARAM_SIZE
	.align		4
.L_1699:
        /*00f0*/ 	.byte	0x03, 0x19
        /*00f2*/ 	.short	0x0128


	//----- nvinfo : EIATTR_PARAM_CBANK
	.align		4
        /*00f4*/ 	.byte	0x04, 0x0a
        /*00f6*/ 	.short	(.L_1701 - .L_1700)
	.align		4
.L_1700:
        /*00f8*/ 	.word	index@(.nv.constant0._ZN10layer_norm13ln_bwd_kernelINS_13Kernel_traitsI6__halfS2_S2_S2_fjLj256ELj1ELj4ELj1ELj16ENS_18Kernel_traits_baseILj256ES2_S2_S2_S2_fjLj128EEEEELb0ELb1ELb1ELb1EEEvNS_9BwdParamsE)
        /*00fc*/ 	.short	0x0210
        /*00fe*/ 	.short	0x0128


	//----- nvinfo : EIATTR_SW_WAR
	.align		4
.L_1701:
        /*0100*/ 	.byte	0x04, 0x36
        /*0102*/ 	.short	(.L_1703 - .L_1702)
.L_1702:
        /*0104*/ 	.word	0x00000008
.L_1703:


//--------------------- .nv.info._ZN10layer_norm13ln_bwd_kernelINS_13Kernel_traitsI6__halfS2_S2_S2_fjLj256ELj1ELj4ELj1ELj16ENS_18Kernel_traits_baseILj256ES2_S2_S2_S2_fjLj128EEEEELb1ELb0ELb0ELb0EEEvNS_9BwdParamsE --------------------------
	.section	.nv.info._ZN10layer_norm13ln_bwd_kernelINS_13Kernel_traitsI6__halfS2_S2_S2_fjLj256ELj1ELj4ELj1ELj16ENS_18Kernel_traits_baseILj256ES2_S2_S2_S2_fjLj128EEEEELb1ELb0ELb0ELb0EEEvNS_9BwdParamsE,"",@"SHT_CUDA_INFO"
	.sectionflags	@""
	.align	4


	//----- nvinfo : EIATTR_CUDA_API_VERSION
	.align		4
        /*0000*/ 	.byte	0x04, 0x37
        /*0002*/ 	.short	(.L_1705 - .L_1704)
.L_1704:
        /*0004*/ 	.word	0x00000082


	//----- nvinfo : EIATTR_KPARAM_INFO
	.align		4
.L_1705:
        /*0008*/ 	.byte	0x04, 0x17
        /*000a*/ 	.short	(.L_1707 - .L_1706)
.L_1706:
        /*000c*/ 	.word	0x00000000
        /*0010*/ 	.short	0x0000
        /*0012*/ 	.short	0x0000
        /*0014*/ 	.byte	0x00, 0xf0, 0xa1, 0x04


	//----- nvinfo : EIATTR_SPARSE_MMA_MASK
	.align		4
.L_1707:
        /*0018*/ 	.byte	0x03, 0x50
        /*001a*/ 	.short	0x0000


	//----- nvinfo : EIATTR_MAXREG_COUNT
	.align		4
        /*001c*/ 	.byte	0x03, 0x1b
        /*001e*/ 	.short	0x00ff


	//----- nvinfo : EIATTR_NUM_BARRIERS
	.align		4
        /*0020*/ 	.byte	0x02, 0x4c
        /*0022*/ 	.byte	0x01
	.zero		1


	//----- nvinfo : EIATTR_MERCURY_ISA_VERSION
	.align		4
        /*0024*/ 	.byte	0x03, 0x5f
        /*0026*/ 	.short	0x0101


	//----- nvinfo : EIATTR_COOP_GROUP_MASK_REGIDS
	.align		4
        /*0028*/ 	.byte	0x04, 0x29
        /*002a*/ 	.short	(.L_1709 - .L_1708)


	//   ....[0]....
.L_1708:
        /*002c*/ 	.word	0xffffffff


	//   ....[1]....
        /*0030*/ 	.word	0xffffffff


	//   ....[2]....
        /*0034*/ 	.word	0xffffffff


	//   ....[3]....
        /*0038*/ 	.word	0xffffffff


	//   ....[4]....
        /*003c*/ 	.word	0xffffffff


	//   ....[5]....
        /*0040*/ 	.word	0xffffffff


	//   ....[6]....
        /*0044*/ 	.word	0xffffffff


	//   ....[7]....
        /*0048*/ 	.word	0xffffffff


	//   ....[8]....
        /*004c*/ 	.word	0xffffffff


	//   ....[9]....
        /*0050*/ 	.word	0xffffffff


	//   ....[10]....
        /*0054*/ 	.word	0x05000026


	//   ....[11]....
        /*0058*/ 	.word	0x05000026


	//   ....[12]....
        /*005c*/ 	.word	0x05000026


	//   ....[13]....
        /*0060*/ 	.word	0x05000026


	//   ....[14]....
        /*0064*/ 	.word	0x05000026


	//   ....[15]....
        /*0068*/ 	.word	0x05000026


	//   ....[16]....
        /*006c*/ 	.word	0x05000026


	//   ....[17]....
        /*0070*/ 	.word	0x05000026


	//   ....[18]....
        /*0074*/ 	.word	0x05000026


	//   ....[19]....
        /*0078*/ 	.word	0x05000026


	//----- nvinfo : EIATTR_COOP_GROUP_INSTR_OFFSETS
	.align		4
.L_1709:
        /*007c*/ 	.byte	0x04, 0x28
        /*007e*/ 	.short	(.L_1711 - .L_1710)


	//   ....[0]....
.L_1710:
        /*0080*/ 	.word	0x00000a80


	//   ....[1]....
        /*0084*/ 	.word	0x00000a90


	//   ....[2]....
        /*0088*/ 	.word	0x00000ac0


	//   ....[3]....
        /*008c*/ 	.word	0x00000ad0


	//   ....[4]....
        /*0090*/ 	.word	0x00000b00


	//   ....[5]....
        /*0094*/ 	.word	0x00000b10


	//   ....[6]....
        /*0098*/ 	.word	0x00000b40


	//   ....[7]....
        /*009c*/ 	.word	0x00000b50


	//   ....[8]....
        /*00a0*/ 	.word	0x00000b80


	//   ....[9]....
        /*00a4*/ 	.word	0x00000b90


	//   ....[10]....
        /*00a8*/ 	.word	0x00001870


	//   ....[11]....
        /*00ac*/ 	.word	0x00001910


	//   ....[12]....
        /*00b0*/ 	.word	0x00001970


	//   ....[13]....
        /*00b4*/ 	.word	0x000019d0


	//   ....[14]....
        /*00b8*/ 	.word	0x00001a40


	//   ....[15]....
        /*00bc*/ 	.word	0x00001aa0


	//   ....[16]....
        /*00c0*/ 	.word	0x00001b10


	//   ....[17]....
        /*00c4*/ 	.word	0x00001b70


	//   ....[18]....
        /*00c8*/ 	.word	0x00001be0


	//   ....[19]....
        /*00cc*/ 	.word	0x00001c40


	//----- nvinfo : EIATTR_EXIT_INSTR_OFFSETS
	.align		4
.L_1711:
        /*00d0*/ 	.byte	0x04, 0x1c
        /*00d2*/ 	.short	(.L_1713 - .L_1712)


	//   ....[0]....
.L_1712:
        /*00d4*/ 	.word	0x000017d0


	//   ....[1]....
        /*00d8*/ 	.word	0x00001800


	//----- nvinfo : EIATTR_MAX_THREADS
	.align		4
.L_1713:
        /*00dc*/ 	.byte	0x04, 0x05
        /*00de*/ 	.short	(.L_1715 - .L_1714)
.L_1714:
        /*00e0*/ 	.word	0x00000080
        /*00e4*/ 	.word	0x00000001
        /*00e8*/ 	.word	0x00000001


	//----- nvinfo : EIATTR_CRS_STACK_SIZE
	.align		4
.L_1715:
        /*00ec*/ 	.byte	0x04, 0x1e
        /*00ee*/ 	.short	(.L_1717 - .L_1716)
.L_1716:
        /*00f0*/ 	.word	0x00000000


	//----- nvinfo : EIATTR_CBANK_PARAM_SIZE
	.align		4
.L_1717:
        /*00f4*/ 	.byte	0x03, 0x19
        /*00f6*/ 	.short	0x0128


	//----- nvinfo : EIATTR_PARAM_CBANK
	.align		4
        /*00f8*/ 	.byte	0x04, 0x0a
        /*00fa*/ 	.short	(.L_1719 - .L_1718)
	.align		4
.L_1718:
        /*00fc*/ 	.word	index@(.nv.constant0._ZN10layer_norm13ln_bwd_kernelINS_13Kernel_traitsI6__halfS2_S2_S2_fjLj256ELj1ELj4ELj1ELj16ENS_18Kernel_traits_baseILj256ES2_S2_S2_S2_fjLj128EEEEELb1ELb0ELb0ELb0EEEvNS_9BwdParamsE)
        /*0100*/ 	.short	0x0210
        /*0102*/ 	.short	0x0128


	//----- nvinfo : EIATTR_SW_WAR
	.align		4
.L_1719:
        /*0104*/ 	.byte	0x04, 0x36
        /*0106*/ 	.short	(.L_1721 - .L_1720)
.L_1720:
        /*0108*/ 	.word	0x00000008
.L_1721:


//--------------------- .nv.info._ZN10layer_norm13ln_bwd_kernelINS_13Kernel_traitsI6__halfS2_S2_S2_fjLj256ELj1ELj4ELj1ELj16ENS_18Kernel_traits_baseILj256ES2_S2_S2_S2_fjLj128EEEEELb1ELb0ELb0ELb1EEEvNS_9BwdParamsE --------------------------
	.section	.nv.info._ZN10layer_norm13ln_bwd_kernelINS_13Kernel_traitsI6__halfS2_S2_S2_fjLj256ELj1ELj4ELj1ELj16ENS_18Kernel_traits_baseILj256ES2_S2_S2_S2_fjLj128EEEEELb1ELb0ELb0ELb1EEEvNS_9BwdParamsE,"",@"SHT_CUDA_INFO"
	.sectionflags	@""
	.align	4


	//----- nvinfo : EIATTR_CUDA_API_VERSION
	.align		4
        /*0000*/ 	.byte	0x04, 0x37
        /*0002*/ 	.short	(.L_1723 - .L_1722)
.L_1722:
        /*0004*/ 	.word	0x00000082


	//----- nvinfo : EIATTR_KPARAM_INFO
	.align		4
.L_1723:
        /*0008*/ 	.byte	0x04, 0x17
        /*000a*/ 	.short	(.L_1725 - .L_1724)
.L_1724:
        /*000c*/ 	.word	0x00000000
        /*0010*/ 	.short	0x0000
        /*0012*/ 	.short	0x0000
        /*0014*/ 	.byte	0x00, 0xf0, 0xa1, 0x04


	//----- nvinfo : EIATTR_SPARSE_MMA_MASK
	.align		4
.L_1725:
        /*0018*/ 	.byte	0x03, 0x50
        /*001a*/ 	.short	0x0000


	//----- nvinfo : EIATTR_MAXREG_COUNT
	.align		4
        /*001c*/ 	.byte	0x03, 0x1b
        /*001e*/ 	.short	0x00ff


	//----- nvinfo : EIATTR_NUM_BARRIERS
	.align		4
        /*0020*/ 	.byte	0x02, 0x4c
        /*0022*/ 	.byte	0x01
	.zero		1


	//----- nvinfo : EIATTR_MERCURY_ISA_VERSION
	.align		4
        /*0024*/ 	.byte	0x03, 0x5f
        /*0026*/ 	.short	0x0101


	//----- nvinfo : EIATTR_COOP_GROUP_MASK_REGIDS
	.align		4
        /*0028*/ 	.byte	0x04, 0x29
        /*002a*/ 	.short	(.L_1727 - .L_1726)


	//   ....[0]....
.L_1726:
        /*002c*/ 	.word	0xffffffff


	//   ....[1]....
        /*0030*/ 	.word	0xffffffff


	//   ....[2]....
        /*0034*/ 	.word	0xffffffff


	//   ....[3]....
        /*0038*/ 	.word	0xffffffff


	//   ....[4]....
        /*003c*/ 	.word	0xffffffff


	//   ....[5]....
        /*0040*/ 	.word	0xffffffff


	//   ....[6]....
        /*0044*/ 	.word	0xffffffff


	//   ....[7]....
        /*0048*/ 	.word	0xffffffff


	//   ....[8]....
        /*004c*/ 	.word	0xffffffff


	//   ....[9]....
        /*0050*/ 	.word	0xffffffff


	//   ....[10]....
        /*0054*/ 	.word	0x0500003a


	//   ....[11]....
        /*0058*/ 	.word	0x0500003a


	//   ....[12]....
        /*005c*/ 	.word	0x0500003a


	//   ....[13]....
        /*0060*/ 	.word	0x0500003a


	//   ....[14]....
        /*0064*/ 	.word	0x0500003a


	//   ....[15]....
        /*0068*/ 	.word	0x0500003a


	//   ....[16]....
        /*006c*/ 	.word	0x0500003a


	//   ....[17]....
        /*0070*/ 	.word	0x0500003a


	//   ....[18]....
        /*0074*/ 	.word	0x0500003a


	//   ....[19]....
        /*0078*/ 	.word	0x0500003a


	//----- nvinfo : EIATTR_COOP_GROUP_INSTR_OFFSETS
	.align		4
.L_1727:
        /*007c*/ 	.byte	0x04, 0x28
        /*007e*/ 	.short	(.L_1729 - .L_1728)


	//   ....[0]....
.L_1728:
        /*0080*/ 	.word	0x00000a50


	//   ....[1]....
        /*0084*/ 	.word	0x00000a60


	//   ....[2]....
        /*0088*/ 	.word	0x00000a90


	//   ....[3]....
        /*008c*/ 	.word	0x00000ab0


	//   ....[4]....
        /*0090*/ 	.word	0x00000ad0


	//   ....[5]....
        /*0094*/ 	.word	0x00000af0


	//   ....[6]....
        /*0098*/ 	.word	0x00000b00


	//   ....[7]....
        /*009c*/ 	.word	0x00000b30


	//   ....[8]....
        /*00a0*/ 	.word	0x00000b50


	//   ....[9]....
        /*00a4*/ 	.word	0x00000b60


	//   ....[10]....
        /*00a8*/ 	.word	0x000017a0


	//   ....[11]....
        /*00ac*/ 	.word	0x00001840


	//   ....[12]....
        /*00b0*/ 	.word	0x000018a0


	//   ....[13]....
        /*00b4*/ 	.word	0x00001900


	//   ....[14]....
        /*00b8*/ 	.word	0x00001970


	//   ....[15]....
        /*00bc*/ 	.word	0x000019d0


	//   ....[16]....
        /*00c0*/ 	.word	0x00001a40


	//   ....[17]....
        /*00c4*/ 	.word	0x00001aa0


	//   ....[18]....
        /*00c8*/ 	.word	0x00001b00


	//   ....[19]....
        /*00cc*/ 	.word	0x00001b50


	//----- nvinfo : EIATTR_EXIT_INSTR_OFFSETS
	.align		4
.L_1729:
        /*00d0*/ 	.byte	0x04, 0x1c
        /*00d2*/ 	.short	(.L_1731 - .L_1730)


	//   ....[0]....
.L_1730:
        /*00d4*/ 	.word	0x00001740


	//----- nvinfo : EIATTR_MAX_THREADS
	.align		4
.L_1731:
        /*00d8*/ 	.byte	0x04, 0x05
        /*00da*/ 	.short	(.L_1733 - .L_1732)
.L_1732:
        /*00dc*/ 	.word	0x00000080
        /*00e0*/ 	.word	0x00000001
        /*00e4*/ 	.word	0x00000001


	//----- nvinfo : EIATTR_CRS_STACK_SIZE
	.align		4
.L_1733:
        /*00e8*/ 	.byte	0x04, 0x1e
        /*00ea*/ 	.short	(.L_1735 - .L_1734)
.L_1734:
        /*00ec*/ 	.word	0x00000000


	//----- nvinfo : EIATTR_CBANK_PARAM_SIZE
	.align		4
.L_1735:
        /*00f0*/ 	.byte	0x03, 0x19
        /*00f2*/ 	.short	0x0128


	//----- nvinfo : EIATTR_PARAM_CBANK
	.align		4
        /*00f4*/ 	.byte	0x04, 0x0a
        /*00f6*/ 	.short	(.L_1737 - .L_1736)
	.align		4
.L_1736:
        /*00f8*/ 	.word	index@(.nv.constant0._ZN10layer_norm13ln_bwd_kernelINS_13Kernel_traitsI6__halfS2_S2_S2_fjLj256ELj1ELj4ELj1ELj16ENS_18Kernel_traits_baseILj256ES2_S2_S2_S2_fjLj128EEEEELb1ELb0ELb0ELb1EEEvNS_9BwdParamsE)
        /*00fc*/ 	.short	0x0210
        /*00fe*/ 	.short	0x0128


	//----- nvinfo : EIATTR_SW_WAR
	.align		4
.L_1737:
        /*0100*/ 	.byte	0x04, 0x36
        /*0102*/ 	.short	(.L_1739 - .L_1738)
.L_1738:
        /*0104*/ 	.word	0x00000008
.L_1739:


//--------------------- .nv.info._ZN10layer_norm22ln_bwd_finalize_kernelINS_22Kernel_traits_finalizeILj256E6__halfS2_S2_S2_fjLb0ELj1024ELj4ENS_18Kernel_traits_baseILj256ES2_S2_S2_S2_fjLj1024EEEEELb0ELb0EEEvNS_9BwdParamsE --------------------------
	.section	.nv.info._ZN10layer_norm22ln_bwd_finalize_kernelINS_22Kernel_traits_finalizeILj256E6__halfS2_S2_S2_fjLb0ELj1024ELj4ENS_18Kernel_traits_baseILj256ES2_S2_S2_S2_fjLj1024EEEEELb0ELb0EEEvNS_9BwdParamsE,"",@"SHT_CUDA_INFO"
	.sectionflags	@""
	.align	4


	//----- nvinfo : EIATTR_CUDA_API_VERSION
	.align		4
        /*0000*/ 	.byte	0x04, 0x37
        /*0002*/ 	.short	(.L_1741 - .L_1740)
.L_1740:
        /*0004*/ 	.word	0x00000082


	//----- nvinfo : EIATTR_KPARAM_INFO
	.align		4
.L_1741:
        /*0008*/ 	.byte	0x04, 0x17
        /*000a*/ 	.short	(.L_1743 - .L_1742)
.L_1742:
        /*000c*/ 	.word	0x00000000
        /*0010*/ 	.short	0x0000
        /*0012*/ 	.short	0x0000
        /*0014*/ 	.byte	0x00, 0xf0, 0xa1, 0x04


	//----- nvinfo : EIATTR_SPARSE_MMA_MASK
	.align		4
.L_1743:
        /*0018*/ 	.byte	0x03, 0x50
        /*001a*/ 	.short	0x0000


	//----- nvinfo : EIATTR_MAXREG_COUNT
	.align		4
        /*001c*/ 	.byte	0x03, 0x1b
        /*001e*/ 	.short	0x0040


	//----- nvinfo : EIATTR_NUM_BARRIERS
	.align		4
        /*0020*/ 	.byte	0x02, 0x4c
        /*0022*/ 	.byte	0x01
	.zero		1


	//----- nvinfo : EIATTR_MERCURY_ISA_VERSION
	.align		4
        /*0024*/ 	.byte	0x03, 0x5f
        /*0026*/ 	.short	0x0101


	//----- nvinfo : EIATTR_COOP_GROUP_MASK_REGIDS
	.align		4
        /*0028*/ 	.byte	0x04, 0x29
        /*002a*/ 	.short	(.L_1745 - .L_1744)


	//   ....[0]....
.L_1744:
        /*002c*/ 	.word	0xffffffff


	//   ....[1]....
        /*0030*/ 	.word	0xffffffff


	//   ....[2]....
        /*0034*/ 	.word	0xffffffff


	//   ....[3]....
        /*0038*/ 	.word	0xffffffff


	//   ....[4]....
        /*003c*/ 	.word	0xffffffff


	//   ....[5]....
        /*0040*/ 	.word	0xffffffff


	//   ....[6]....
        /*0044*/ 	.word	0xffffffff


	//   ....[7]....
        /*0048*/ 	.word	0xffffffff


	//   ....[8]....
        /*004c*/ 	.word	0xffffffff


	//   ....[9]....
        /*0050*/ 	.word	0xffffffff


	//   ....[10]....
        /*0054*/ 	.word	0x05000013


	//   ....[11]....
        /*0058*/ 	.word	0x05000013


	//   ....[12]....
        /*005c*/ 	.word	0x05000013


	//   ....[13]....
        /*0060*/ 	.word	0x05000013


	//   ....[14]....
        /*0064*/ 	.word	0x05000013


	//   ....[15]....
        /*0068*/ 	.word	0x05000013


	//   ....[16]....
        /*006c*/ 	.word	0x05000013


	//   ....[17]....
        /*0070*/ 	.word	0x05000013


	//   ....[18]....
        /*0074*/ 	.word	0x05000013


	//   ....[19]....
        /*0078*/ 	.word	0x05000013


	//----- nvinfo : EIATTR_COOP_GROUP_INSTR_OFFSETS
	.align		4
.L_1745:
        /*007c*/ 	.byte	0x04, 0x28
        /*007e*/ 	.short	(.L_1747 - .L_1746)


	//   ....[0]....
.L_1746:
        /*0080*/ 	.word	0x000008e0


	//   ....[1]....
        /*0084*/ 	.word	0x000008f0


	//   ....[2]....
        /*0088*/ 	.word	0x00000920


	//   ....[3]....
        /*008c*/ 	.word	0x00000930


	//   ....[4]....
        /*0090*/ 	.word	0x00000960


	//   ....[5]....
        /*0094*/ 	.word	0x00000970


	//   ....[6]....
        /*0098*/ 	.word	0x000009a0


	//   ....[7]....
        /*009c*/ 	.word	0x000009b0


	//   ....[8]....
        /*00a0*/ 	.word	0x000009e0


	//   ....[9]....
        /*00a4*/ 	.word	0x000009f0


	//   ....[10]....
        /*00a8*/ 	.word	0x00000c10


	//   ....[11]....
        /*00ac*/ 	.word	0x00000c80


	//   ....[12]....
        /*00b0*/ 	.word	0x00000cf0


	//   ....[13]....
        /*00b4*/ 	.word	0x00000d60


	//   ....[14]....
        /*00b8*/ 	.word	0x00000dd0


	//   ....[15]....
        /*00bc*/ 	.word	0x00000e30


	//   ....[16]....
        /*00c0*/ 	.word	0x00000ea0


	//   ....[17]....
        /*00c4*/ 	.word	0x00000f10


	//   ....[18]....
        /*00c8*/ 	.word	0x00000f80


	//   ....[19]....
        /*00cc*/ 	.word	0x00000ff0


	//----- nvinfo : EIATTR_EXIT_INSTR_OFFSETS
	.align		4
.L_1747:
        /*00d0*/ 	.byte	0x04, 0x1c
        /*00d2*/ 	.short	(.L_1749 - .L_1748)


	//   ....[0]....
.L_1748:
        /*00d4*/ 	.word	0x00000070


	//   ....[1]....
        /*00d8*/ 	.word	0x00000bb0


	//----- nvinfo : EIATTR_MAX_THREADS
	.align		4
.L_1749:
        /*00dc*/ 	.byte	0x04, 0x05
        /*00de*/ 	.short	(.L_1751 - .L_1750)
.L_1750:
        /*00e0*/ 	.word	0x00000400
        /*00e4*/ 	.word	0x00000001
        /*00e8*/ 	.word	0x00000001


	//----- nvinfo : EIATTR_CRS_STACK_SIZE
	.align		4
.L_1751:
        /*00ec*/ 	.byte	0x04, 0x1e
        /*00ee*/ 	.short	(.L_1753 - .L_1752)
.L_1752:
        /*00f0*/ 	.word	0x00000000


	//----- nvinfo : EIATTR_CBANK_PARAM_SIZE
	.align		4
.L_1753:
        /*00f4*/ 	.byte	0x03, 0x19
        /*00f6*/ 	.short	0x0128


	//----- nvinfo : EIATTR_PARAM_CBANK
	.align		4
        /*00f8*/ 	.byte	0x04, 0x0a
        /*00fa*/ 	.short	(.L_1755 - .L_1754)
	.align		4
.L_1754:
        /*00fc*/ 	.word	index@(.nv.constant0._ZN10layer_norm22ln_bwd_finalize_kernelINS_22Kernel_traits_finalizeILj256E6__halfS2_S2_S2_fjLb0ELj1024ELj4ENS_18Kernel_traits_baseILj256ES2_S2_S2_S2_fjLj1024EEEEELb0ELb0EEEvNS_9BwdParamsE)
        /*0100*/ 	.short	0x0210
        /*0102*/ 	.short	0x0128


	//----- nvinfo : EIATTR_SW_WAR
	.align		4
.L_1755:
        /*0104*/ 	.byte	0x04, 0x36
        /*0106*/ 	.short	(.L_1757 - .L_1756)
.L_1756:
        /*0108*/ 	.word	0x00000008
.L_1757:


//--------------------- .nv.info._ZN10layer_norm13ln_bwd_kernelINS_13Kernel_traitsI6__halfS2_S2_S2_fjLj256ELj1ELj4ELj1ELj16ENS_18Kernel_traits_baseILj256ES2_S2_S2_S2_fjLj128EEEEELb1ELb0ELb1ELb0EEEvNS_9BwdParamsE --------------------------
	.section	.nv.info._ZN10layer_norm13ln_bwd_kernelINS_13Kernel_traitsI6__halfS2_S2_S2_fjLj256ELj1ELj4ELj1ELj16ENS_18Kernel_traits_baseILj256ES2_S2_S2_S2_fjLj128EEEEELb1ELb0ELb1ELb0EEEvNS_9BwdParamsE,"",@"SHT_CUDA_INFO"
	.sectionflags	@""
	.align	4


	//----- nvinfo : EIATTR_CUDA_API_VERSION
	.align		4
        /*0000*/ 	.byte	0x04, 0x37
        /*0002*/ 	.short	(.L_1759 - .L_1758)
.L_1758:
        /*0004*/ 	.word	0x00000082


	//----- nvinfo : EIATTR_KPARAM_INFO
	.align		4
.L_1759:
        /*0008*/ 	.byte	0x04, 0x17
        /*000a*/ 	.short	(.L_1761 - .L_1760)
.L_1760:
        /*000c*/ 	.word	0x00000000
        /*0010*/ 	.short	0x0000
        /*0012*/ 	.short	0x0000
        /*0014*/ 	.byte	0x00, 0xf0, 0xa1, 0x04


	//----- nvinfo : EIATTR_SPARSE_MMA_MASK
	.align		4
.L_1761:
        /*0018*/ 	.byte	0x03, 0x50
        /*001a*/ 	.short	0x0000


	//----- nvinfo : EIATTR_MAXREG_COUNT
	.align		4
        /*001c*/ 	.byte	0x03, 0x1b
        /*001e*/ 	.short	0x00ff


	//----- nvinfo : EIATTR_NUM_BARRIERS
	.align		4
        /*0020*/ 	.byte	0x02, 0x4c
        /*0022*/ 	.byte	0x01
	.zero		1


	//----- nvinfo : EIATTR_MERCURY_ISA_VERSION
	.align		4
        /*0024*/ 	.byte	0x03, 0x5f
        /*0026*/ 	.short	0x0101


	//----- nvinfo : EIATTR_COOP_GROUP_MASK_REGIDS
	.align		4
        /*0028*/ 	.byte	0x04, 0x29
        /*002a*/ 	.short	(.L_1763 - .L_1762)


	//   ....[0]....
.L_1762:
        /*002c*/ 	.word	0xffffffff


	//   ....[1]....
        /*0030*/ 	.word	0xffffffff


	//   ....[2]....
        /*0034*/ 	.word	0xffffffff


	//   ....[3]....
        /*0038*/ 	.word	0xffffffff


	//   ....[4]....
        /*003c*/ 	.word	0xffffffff


	//   ....[5]....
        /*0040*/ 	.word	0xffffffff


	//   ....[6]....
        /*0044*/ 	.word	0xffffffff


	//   ....[7]....
        /*0048*/ 	.word	0xffffffff


	//   ....[8]....
        /*004c*/ 	.word	0xffffffff


	//   ....[9]....
        /*0050*/ 	.word	0xffffffff


	//   ....[10]....
        /*0054*/ 	.word	0x05000034


	//   ....[11]....
        /*0058*/ 	.word	0x05000034


	//   ....[12]....
        /*005c*/ 	.word	0x05000034


	//   ....[13]....
        /*0060*/ 	.word	0x05000034


	//   ....[14]....
        /*0064*/ 	.word	0x05000034


	//   ....[15]....
        /*0068*/ 	.word	0x05000034


	//   ....[16]....
        /*006c*/ 	.word	0x05000034


	//   ....[17]....
        /*0070*/ 	.word	0x05000034


	//   ....[18]....
        /*0074*/ 	.word	0x05000034


	//   ....[19]....
        /*0078*/ 	.word	0x05000034


	//----- nvinfo : EIATTR_COOP_GROUP_INSTR_OFFSETS
	.align		4
.L_1763:
        /*007c*/ 	.byte	0x04, 0x28
        /*007e*/ 	.short	(.L_1765 - .L_1764)


	//   ....[0]....
.L_1764:
        /*0080*/ 	.word	0x00000c80


	//   ....[1]....
        /*0084*/ 	.word	0x00000c90


	//   ....[2]....
        /*0088*/ 	.word	0x00000cc0


	//   ....[3]....
        /*008c*/ 	.word	0x00000cd0


	//   ....[4]....
        /*0090*/ 	.word	0x00000d00


	//   ....[5]....
        /*0094*/ 	.word	0x00000d10


	//   ....[6]....
        /*0098*/ 	.word	0x00000d40


	//   ....[7]....
        /*009c*/ 	.word	0x00000d50


	//   ....[8]....
        /*00a0*/ 	.word	0x00000d80


	//   ....[9]....
        /*00a4*/ 	.word	0x00000d90


	//   ....[10]....
        /*00a8*/ 	.word	0x00001fa0


	//   ....[11]....
        /*00ac*/ 	.word	0x00002030


	//   ....[12]....
        /*00b0*/ 	.word	0x00002090


	//   ....[13]....
        /*00b4*/ 	.word	0x000020f0


	//   ....[14]....
        /*00b8*/ 	.word	0x00002150


	//   ....[15]....
        /*00bc*/ 	.word	0x000021b0


	//   ....[16]....
        /*00c0*/ 	.word	0x00002210


	//   ....[17]....
        /*00c4*/ 	.word	0x00002270


	//   ....[18]....
        /*00c8*/ 	.word	0x000022d0


	//   ....[19]....
        /*00cc*/ 	.word	0x00002330


	//----- nvinfo : EIATTR_EXIT_INSTR_OFFSETS
	.align		4
.L_1765:
        /*00d0*/ 	.byte	0x04, 0x1c
        /*00d2*/ 	.short	(.L_1767 - .L_1766)


	//   ....[0]....
.L_1766:
        /*00d4*/ 	.word	0x00001f00


	//   ....[1]....
        /*00d8*/ 	.word	0x00001f30


	//----- nvinfo : EIATTR_MAX_THREADS
	.align		4
.L_1767:
        /*00dc*/ 	.byte	0x04, 0x05
        /*00de*/ 	.short	(.L_1769 - .L_1768)
.L_1768:
        /*00e0*/ 	.word	0x00000080
        /*00e4*/ 	.word	0x00000001
        /*00e8*/ 	.word	0x00000001


	//----- nvinfo : EIATTR_CRS_STACK_SIZE
	.align		4
.L_1769:
        /*00ec*/ 	.byte	0x04, 0x1e
        /*00ee*/ 	.short	(.L_1771 - .L_1770)
.L_1770:
        /*00f0*/ 	.word	0x00000000


	//----- nvinfo : EIATTR_CBANK_PARAM_SIZE
	.align		4
.L_1771:
        /*00f4*/ 	.byte	0x03, 0x19
        /*00f6*/ 	.short	0x0128


	//----- nvinfo : EIATTR_PARAM_CBANK
	.align		4
        /*00f8*/ 	.byte	0x04, 0x0a
        /*00fa*/ 	.short	(.L_1773 - .L_1772)
	.align		4
.L_1772:
        /*00fc*/ 	.word	index@(.nv.constant0._ZN10layer_norm13ln_bwd_kernelINS_13Kernel_traitsI6__halfS2_S2_S2_fjLj256ELj1ELj4ELj1ELj16ENS_18Kernel_traits_baseILj256ES2_S2_S2_S2_fjLj128EEEEELb1ELb0ELb1ELb0EEEvNS_9BwdParamsE)
        /*0100*/ 	.short	0x0210
        /*0102*/ 	.short	0x0128


	//----- nvinfo : EIATTR_SW_WAR
	.align		4
.L_1773:
        /*0104*/ 	.byte	0x04, 0x36
        /*0106*/ 	.short	(.L_1775 - .L_1774)
.L_1774:
        /*0108*/ 	.word	0x00000008
.L_1775:


//--------------------- .nv.info._ZN10layer_norm22ln_bwd_finalize_kernelINS_22Kernel_traits_finalizeILj256E6__halfS2_S2_S2_fjLb0ELj1024ELj4ENS_18Kernel_traits_baseILj256ES2_S2_S2_S2_fjLj1024EEEEELb0ELb1EEEvNS_9BwdParamsE --------------------------
	.section	.nv.info._ZN10layer_norm22ln_bwd_finalize_kernelINS_22Kernel_traits_finalizeILj256E6__halfS2_S2_S2_fjLb0ELj1024ELj4ENS_18Kernel_traits_baseILj256ES2_S2_S2_S2_fjLj1024EEEEELb0ELb1EEEvNS_9BwdParamsE,"",@"SHT_CUDA_INFO"
	.sectionflags	@""
	.align	4


	//----- nvinfo : EIATTR_CUDA_API_VERSION
	.align		4
        /*0000*/ 	.byte	0x04, 0x37
        /*0002*/ 	.short	(.L_1777 - .L_1776)
.L_1776:
        /*0004*/ 	.word	0x00000082


	//----- nvinfo : EIATTR_KPARAM_INFO
	.align		4
.L_1777:
        /*0008*/ 	.byte	0x04, 0x17
        /*000a*/ 	.short	(.L_1779 - .L_1778)
.L_1778:
        /*000c*/ 	.word	0x00000000
        /*0010*/ 	.short	0x0000
        /*0012*/ 	.short	0x0000
        /*0014*/ 	.byte	0x00, 0xf0, 0xa1, 0x04


	//----- nvinfo : EIATTR_SPARSE_MMA_MASK
	.align		4
.L_1779:
        /*0018*/ 	.byte	0x03, 0x50
        /*001a*/ 	.short	0x0000


	//----- nvinfo : EIATTR_MAXREG_COUNT
	.align		4
        /*001c*/ 	.byte	0x03, 0x1b
        /*001e*/ 	.short	0x0040


	//----- nvinfo : EIATTR_NUM_BARRIERS
	.align		4
        /*0020*/ 	.byte	0x02, 0x4c
        /*0022*/ 	.byte	0x01
	.zero		1


	//----- nvinfo : EIATTR_MERCURY_ISA_VERSION
	.align		4
        /*0024*/ 	.byte	0x03, 0x5f
        /*0026*/ 	.short	0x0101


	//----- nvinfo : EIATTR_COOP_GROUP_MASK_REGIDS
	.align		4
        /*0028*/ 	.byte	0x04, 0x29
        /*002a*/ 	.short	(.L_1781 - .L_1780)


	//   ....[0]....
.L_1780:
        /*002c*/ 	.word	0xffffffff


	//   ....[1]....
        /*0030*/ 	.word	0xffffffff


	//   ....[2]....
        /*0034*/ 	.word	0xffffffff


	//   ....[3]....
        /*0038*/ 	.word	0xffffffff


	//   ....[4]....
        /*003c*/ 	.word	0xffffffff


	//   ....[5]....
        /*0040*/ 	.word	0xffffffff


	//   ....[6]....
        /*0044*/ 	.word	0xffffffff


	//   ....[7]....
        /*0048*/ 	.word	0xffffffff


	//   ....[8]....
        /*004c*/ 	.word	0xffffffff


	//   ....[9]....
        /*0050*/ 	.word	0xffffffff


	//   ....[10]....
        /*0054*/ 	.word	0x05000011


	//   ....[11]....
        /*0058*/ 	.word	0x05000011


	//   ....[12]....
        /*005c*/ 	.word	0x05000011


	//   ....[13]....
        /*0060*/ 	.word	0x05000011


	//   ....[14]....
        /*0064*/ 	.word	0x05000011


	//   ....[15]....
        /*0068*/ 	.word	0x05000011


	//   ....[16]....
        /*006c*/ 	.word	0x05000011


	//   ....[17]....
        /*0070*/ 	.word	0x05000011


	//   ....[18]....
        /*0074*/ 	.word	0x05000011


	//   ....[19]....
        /*0078*/ 	.word	0x05000011


	//----- nvinfo : EIATTR_COOP_GROUP_INSTR_OFFSETS
	.align		4
.L_1781:
        /*007c*/ 	.byte	0x04, 0x28
        /*007e*/ 	.short	(.L_1783 - .L_1782)


	//   ....[0]....
.L_1782:
        /*0080*/ 	.word	0x000008e0


	//   ....[1]....
        /*0084*/ 	.word	0x000008f0


	//   ....[2]....
        /*0088*/ 	.word	0x00000920


	//   ....[3]....
        /*008c*/ 	.word	0x00000930


	//   ....[4]....
        /*0090*/ 	.word	0x00000960


	//   ....[5]....
        /*0094*/ 	.word	0x00000970


	//   ....[6]....
        /*0098*/ 	.word	0x000009a0


	//   ....[7]....
        /*009c*/ 	.word	0x000009b0


	//   ....[8]....
        /*00a0*/ 	.word	0x000009e0


	//   ....[9]....
        /*00a4*/ 	.word	0x000009f0


	//   ....[10]....
        /*00a8*/ 	.word	0x00000bf0


	//   ....[11]....
        /*00ac*/ 	.word	0x00000c60


	//   ....[12]....
        /*00b0*/ 	.word	0x00000cd0


	//   ....[13]....
        /*00b4*/ 	.word	0x00000d40


	//   ....[14]....
        /*00b8*/ 	.word	0x00000db0


	//   ....[15]....
        /*00bc*/ 	.word	0x00000e10


	//   ....[16]....
        /*00c0*/ 	.word	0x00000e80


	//   ....[17]....
        /*00c4*/ 	.word	0x00000ef0


	//   ....[18]....
        /*00c8*/ 	.word	0x00000f60


	//   ....[19]....
        /*00cc*/ 	.word	0x00000fd0


	//----- nvinfo : EIATTR_EXIT_INSTR_OFFSETS
	.align		4
.L_1783:
        /*00d0*/ 	.byte	0x04, 0x1c
        /*00d2*/ 	.short	(.L_1785 - .L_1784)


	//   ....[0]....
.L_1784:
        /*00d4*/ 	.word	0x00000070


	//   ....[1]....
        /*00d8*/ 	.word	0x00000b90


	//----- nvinfo : EIATTR_MAX_THREADS
	.align		4
.L_1785:
        /*00dc*/ 	.byte	0x04, 0x05
        /*00de*/ 	.short	(.L_1787 - .L_1786)
.L_1786:
        /*00e0*/ 	.word	0x00000400
        /*00e4*/ 	.word	0x00000001
        /*00e8*/ 	.word	0x00000001


	//----- nvinfo : EIATTR_CRS_STACK_SIZE
	.align		4
.L_1787:
        /*00ec*/ 	.byte	0x04, 0x1e
        /*00ee*/ 	.short	(.L_1789 - .L_1788)
.L_1788:
        /*00f0*/ 	.word	0x00000000


	//----- nvinfo : EIATTR_CBANK_PARAM_SIZE
	.align		4
.L_1789:
        /*00f4*/ 	.byte	0x03, 0x19
        /*00f6*/ 	.short	0x0128


	//----- nvinfo : EIATTR_PARAM_CBANK
	.align		4
        /*00f8*/ 	.byte	0x04, 0x0a
        /*00fa*/ 	.short	(.L_1791 - .L_1790)
	.align		4
.L_1790:
        /*00fc*/ 	.word	index@(.nv.constant0._ZN10layer_norm22ln_bwd_finalize_kernelINS_22Kernel_traits_finalizeILj256E6__halfS2_S2_S2_fjLb0ELj1024ELj4ENS_18Kernel_traits_baseILj256ES2_S2_S2_S2_fjLj1024EEEEELb0ELb1EEEvNS_9BwdParamsE)
        /*0100*/ 	.short	0x0210
        /*0102*/ 	.short	0x0128


	//----- nvinfo : EIATTR_SW_WAR
	.align		4
.L_1791:
        /*0104*/ 	.byte	0x04, 0x36
        /*0106*/ 	.short	(.L_1793 - .L_1792)
.L_1792:
        /*0108*/ 	.word	0x00000008
.L_1793:


//--------------------- .nv.info._ZN10layer_norm13ln_bwd_kernelINS_13Kernel_traitsI6__halfS2_S2_S2_fjLj256ELj1ELj4ELj1ELj16ENS_18Kernel_traits_baseILj256ES2_S2_S2_S2_fjLj128EEEEELb1ELb0ELb1ELb1EEEvNS_9BwdParamsE --------------------------
	.section	.nv.info._ZN10layer_norm13ln_bwd_kernelINS_13Kernel_traitsI6__halfS2_S2_S2_fjLj256ELj1ELj4ELj1ELj16ENS_18Kernel_traits_baseILj256ES2_S2_S2_S2_fjLj128EEEEELb1ELb0ELb1ELb1EEEvNS_9BwdParamsE,"",@"SHT_CUDA_INFO"
	.sectionflags	@""
	.align	4


	//----- nvinfo : EIATTR_CUDA_API_VERSION
	.align		4
        /*0000*/ 	.byte	0x04, 0x37
        /*0002*/ 	.short	(.L_1795 - .L_1794)
.L_1794:
        /*0004*/ 	.word	0x00000082


	//----- nvinfo : EIATTR_KPARAM_INFO
	.align		4
.L_1795:
        /*0008*/ 	.byte	0x04, 0x17
        /*000a*/ 	.short	(.L_1797 - .L_1796)
.L_1796:
        /*000c*/ 	.word	0x00000000
        /*0010*/ 	.short	0x0000
        /*0012*/ 	.short	0x0000
        /*0014*/ 	.byte	0x00, 0xf0, 0xa1, 0x04


	//----- nvinfo : EIATTR_SPARSE_MMA_MASK
	.align		4
.L_1797:
        /*0018*/ 	.byte	0x03, 0x50
        /*001a*/ 	.short	0x0000


	//----- nvinfo : EIATTR_MAXREG_COUNT
	.align		4
        /*001c*/ 	.byte	0x03, 0x1b
        /*001e*/ 	.short	0x00ff


	//----- nvinfo : EIATTR_NUM_BARRIERS
	.align		4
        /*0020*/ 	.byte	0x02, 0x4c
        /*0022*/ 	.byte	0x01
	.zero		1


	//----- nvinfo : EIATTR_MERCURY_ISA_VERSION
	.align		4
        /*0024*/ 	.byte	0x03, 0x5f
        /*0026*/ 	.short	0x0101


	//----- nvinfo : EIATTR_COOP_GROUP_MASK_REGIDS
	.align		4
        /*0028*/ 	.byte	0x04, 0x29
        /*002a*/ 	.short	(.L_1799 - .L_1798)


	//   ....[0]....
.L_1798:
        /*002c*/ 	.word	0xffffffff


	//   ....[1]....
        /*0030*/ 	.word	0xffffffff


	//   ....[2]....
        /*0034*/ 	.word	0xffffffff


	//   ....[3]....
        /*0038*/ 	.word	0xffffffff


	//   ....[4]....
        /*003c*/ 	.word	0xffffffff


	//   ....[5]....
        /*0040*/ 	.word	0xffffffff


	//   ....[6]....
        /*0044*/ 	.word	0xffffffff


	//   ....[7]....
        /*0048*/ 	.word	0xffffffff


	//   ....[8]....
        /*004c*/ 	.word	0xffffffff


	//   ....[9]....
        /*0050*/ 	.word	0xffffffff


	//   ....[10]....
        /*0054*/ 	.word	0x05000033


	//   ....[11]....
        /*0058*/ 	.word	0x05000033


	//   ....[12]....
        /*005c*/ 	.word	0x05000033


	//   ....[13]....
        /*0060*/ 	.word	0x05000033


	//   ....[14]....
        /*0064*/ 	.word	0x05000033


	//   ....[15]....
        /*0068*/ 	.word	0x05000033


	//   ....[16]....
        /*006c*/ 	.word	0x05000033


	//   ....[17]....
        /*0070*/ 	.word	0x05000033


	//   ....[18]....
        /*0074*/ 	.word	0x05000033


	//   ....[19]....
        /*0078*/ 	.word	0x05000033


	//----- nvinfo : EIATTR_COOP_GROUP_INSTR_OFFSETS
	.align		4
.L_1799:
        /*007c*/ 	.byte	0x04, 0x28
        /*007e*/ 	.short	(.L_1801 - .L_1800)


	//   ....[0]....
.L_1800:
        /*0080*/ 	.word	0x00000c10


	//   ....[1]....
        /*0084*/ 	.word	0x00000c20


	//   ....[2]....
        /*0088*/ 	.word	0x00000c50


	//   ....[3]....
        /*008c*/ 	.word	0x00000c70


	//   ....[4]....
        /*0090*/ 	.word	0x00000c90


	//   ....[5]....
        /*0094*/ 	.word	0x00000cb0


	//   ....[6]....
        /*0098*/ 	.word	0x00000cd0


	//   ....[7]....
        /*009c*/ 	.word	0x00000cf0


	//   ....[8]....
        /*00a0*/ 	.word	0x00000d10


	//   ....[9]....
        /*00a4*/ 	.word	0x00000d20


	//   ....[10]....
        /*00a8*/ 	.word	0x00001e20


	//   ....[11]....
        /*00ac*/ 	.word	0x00001eb0


	//   ....[12]....
        /*00b0*/ 	.word	0x00001f30


	//   ....[13]....
        /*00b4*/ 	.word	0x00001fa0


	//   ....[14]....
        /*00b8*/ 	.word	0x00002020


	//   ....[15]....
        /*00bc*/ 	.word	0x00002090


	//   ....[16]....
        /*00c0*/ 	.word	0x00002110


	//   ....[17]....
        /*00c4*/ 	.word	0x00002180


	//   ....[18]....
        /*00c8*/ 	.word	0x00002200


	//   ....[19]....
        /*00cc*/ 	.word	0x00002260


	//----- nvinfo : EIATTR_EXIT_INSTR_OFFSETS
	.align		4
.L_1801:
        /*00d0*/ 	.byte	0x04, 0x1c
        /*00d2*/ 	.short	(.L_1803 - .L_1802)


	//   ....[0]....
.L_1802:
        /*00d4*/ 	.word	0x00001db0


	//----- nvinfo : EIATTR_MAX_THREADS
	.align		4
.L_1803:
        /*00d8*/ 	.byte	0x04, 0x05
        /*00da*/ 	.short	(.L_1805 - .L_1804)
.L_1804:
        /*00dc*/ 	.word	0x00000080
        /*00e0*/ 	.word	0x00000001
        /*00e4*/ 	.word	0x00000001


	//----- nvinfo : EIATTR_CRS_STACK_SIZE
	.align		4
.L_1805:
        /*00e8*/ 	.byte	0x04, 0x1e
        /*00ea*/ 	.short	(.L_1807 - .L_1806)
.L_1806:
        /*00ec*/ 	.word	0x00000000


	//----- nvinfo : EIATTR_CBANK_PARAM_SIZE
	.align		4
.L_1807:
        /*00f0*/ 	.byte	0x03, 0x19
        /*00f2*/ 	.short	0x0128


	//----- nvinfo : EIATTR_PARAM_CBANK
	.align		4
        /*00f4*/ 	.byte	0x04, 0x0a
        /*00f6*/ 	.short	(.L_1809 - .L_1808)
	.align		4
.L_1808:
        /*00f8*/ 	.word	index@(.nv.constant0._ZN10layer_norm13ln_bwd_kernelINS_13Kernel_traitsI6__halfS2_S2_S2_fjLj256ELj1ELj4ELj1ELj16ENS_18Kernel_traits_baseILj256ES2_S2_S2_S2_fjLj128EEEEELb1ELb0ELb1ELb1EEEvNS_9BwdParamsE)
        /*00fc*/ 	.short	0x0210
        /*00fe*/ 	.short	0x0128


	//----- nvinfo : EIATTR_SW_WAR
	.align		4
.L_1809:
        /*0100*/ 	.byte	0x04, 0x36
        /*0102*/ 	.short	(.L_1811 - .L_1810)
.L_1810:
        /*0104*/ 	.word	0x00000008
.L_1811:


//--------------------- .nv.info._ZN10layer_norm13ln_bwd_kernelINS_13Kernel_traitsI6__halfS2_S2_S2_fjLj256ELj1ELj4ELj1ELj16ENS_18Kernel_traits_baseILj256ES2_S2_S2_S2_fjLj128EEEEELb1ELb1ELb0ELb0EEEvNS_9BwdParamsE --------------------------
	.section	.nv.info._ZN10layer_norm13ln_bwd_kernelINS_13Kernel_traitsI6__halfS2_S2_S2_fjLj256ELj1ELj4ELj1ELj16ENS_18Kernel_traits_baseILj256ES2_S2_S2_S2_fjLj128EEEEELb1ELb1ELb0ELb0EEEvNS_9BwdParamsE,"",@"SHT_CUDA_INFO"
	.sectionflags	@""
	.align	4


	//----- nvinfo : EIATTR_CUDA_API_VERSION
	.align		4
        /*0000*/ 	.byte	0x04, 0x37
        /*0002*/ 	.short	(.L_1813 - .L_1812)
.L_1812:
        /*0004*/ 	.word	0x00000082


	//----- nvinfo : EIATTR_KPARAM_INFO
	.align		4
.L_1813:
        /*0008*/ 	.byte	0x04, 0x17
        /*000a*/ 	.short	(.L_1815 - .L_1814)
.L_1814:
        /*000c*/ 	.word	0x00000000
        /*0010*/ 	.short	0x0000
        /*0012*/ 	.short	0x0000
        /*0014*/ 	.byte	0x00, 0xf0, 0xa1, 0x04


	//----- nvinfo : EIATTR_SPARSE_MMA_MASK
	.align		4
.L_1815:
        /*0018*/ 	.byte	0x03, 0x50
        /*001a*/ 	.short	0x0000


	//----- nvinfo : EIATTR_MAXREG_COUNT
	.align		4
        /*001c*/ 	.byte	0x03, 0x1b
        /*001e*/ 	.short	0x00ff


	//----- nvinfo : EIATTR_NUM_BARRIERS
	.align		4
        /*0020*/ 	.byte	0x02, 0x4c
        /*0022*/ 	.byte	0x01
	.zero		1


	//----- nvinfo : EIATTR_MERCURY_ISA_VERSION
	.align		4
        /*0024*/ 	.byte	0x03, 0x5f
        /*0026*/ 	.short	0x0101


	//----- nvinfo : EIATTR_COOP_GROUP_MASK_REGIDS
	.align		4
        /*0028*/ 	.byte	0x04, 0x29
        /*002a*/ 	.short	(.L_1817 - .L_1816)


	//   ....[0]....
.L_1816:
        /*002c*/ 	.word	0xffffffff


	//   ....[1]....
        /*0030*/ 	.word	0xffffffff


	//   ....[2]....
        /*0034*/ 	.word	0xffffffff


	//   ....[3]....
        /*0038*/ 	.word	0xffffffff


	//   ....[4]....
        /*003c*/ 	.word	0xffffffff


	//   ....[5]....
        /*0040*/ 	.word	0xffffffff


	//   ....[6]....
        /*0044*/ 	.word	0xffffffff


	//   ....[7]....
        /*0048*/ 	.word	0xffffffff


	//   ....[8]....
        /*004c*/ 	.word	0xffffffff


	//   ....[9]....
        /*0050*/ 	.word	0xffffffff


	//   ....[10]....
        /*0054*/ 	.word	0x05000032


	//   ....[11]....
        /*0058*/ 	.word	0x05000032


	//   ....[12]....
        /*005c*/ 	.word	0x05000032


	//   ....[13]....
        /*0060*/ 	.word	0x05000032


	//   ....[14]....
        /*0064*/ 	.word	0x05000032


	//   ....[15]....
        /*0068*/ 	.word	0x05000032


	//   ....[16]....
        /*006c*/ 	.word	0x05000032


	//   ....[17]....
        /*0070*/ 	.word	0x05000032


	//   ....[18]....
        /*0074*/ 	.word	0x05000032


	//   ....[19]....
        /*0078*/ 	.word	0x05000032


	//----- nvinfo : EIATTR_COOP_GROUP_INSTR_OFFSETS
	.align		4
.L_1817:
        /*007c*/ 	.byte	0x04, 0x28
        /*007e*/ 	.short	(.L_1819 - .L_1818)


	//   ....[0]....
.L_1818:
        /*0080*/ 	.word	0x00000b70


	//   ....[1]....
        /*0084*/ 	.word	0x00000b80


	//   ....[2]....
        /*0088*/ 	.word	0x00000bb0


	//   ....[3]....
        /*008c*/ 	.word	0x00000bc0


	//   ....[4]....
        /*0090*/ 	.word	0x00000bf0


	//   ....[5]....
        /*0094*/ 	.word	0x00000c00


	//   ....[6]....
        /*0098*/ 	.word	0x00000c30


	//   ....[7]....
        /*009c*/ 	.word	0x00000c40


	//   ....[8]....
        /*00a0*/ 	.word	0x00000c70


	//   ....[9]....
        /*00a4*/ 	.word	0x00000c80


	//   ....[10]....
        /*00a8*/ 	.word	0x00001dc0


	//   ....[11]....
        /*00ac*/ 	.word	0x00001e60


	//   ....[12]....
        /*00b0*/ 	.word	0x00001ec0


	//   ....[13]....
        /*00b4*/ 	.word	0x00001f20


	//   ....[14]....
        /*00b8*/ 	.word	0x00001f90


	//   ....[15]....
        /*00bc*/ 	.word	0x00001ff0


	//   ....[16]....
        /*00c0*/ 	.word	0x00002060


	//   ....[17]....
        /*00c4*/ 	.word	0x000020c0


	//   ....[18]....
        /*00c8*/ 	.word	0x00002130


	//   ....[19]....
        /*00cc*/ 	.word	0x00002190


	//----- nvinfo : EIATTR_EXIT_INSTR_OFFSETS
	.align		4
.L_1819:
        /*00d0*/ 	.byte	0x04, 0x1c
        /*00d2*/ 	.short	(.L_1821 - .L_1820)


	//   ....[0]....
.L_1820:
        /*00d4*/ 	.word	0x00001cd0


	//   ....[1]....
        /*00d8*/ 	.word	0x00001d50


	//----- nvinfo : EIATTR_MAX_THREADS
	.align		4
.L_1821:
        /*00dc*/ 	.byte	0x04, 0x05
        /*00de*/ 	.short	(.L_1823 - .L_1822)
.L_1822:
        /*00e0*/ 	.word	0x00000080
        /*00e4*/ 	.word	0x00000001
        /*00e8*/ 	.word	0x00000001


	//----- nvinfo : EIATTR_CRS_STACK_SIZE
	.align		4
.L_1823:
        /*00ec*/ 	.byte	0x04, 0x1e
        /*00ee*/ 	.short	(.L_1825 - .L_1824)
.L_1824:
        /*00f0*/ 	.word	0x00000000


	//----- nvinfo : EIATTR_CBANK_PARAM_SIZE
	.align		4
.L_1825:
        /*00f4*/ 	.byte	0x03, 0x19
        /*00f6*/ 	.short	0x0128


	//----- nvinfo : EIATTR_PARAM_CBANK
	.align		4
        /*00f8*/ 	.byte	0x04, 0x0a
        /*00fa*/ 	.short	(.L_1827 - .L_1826)
	.align		4
.L_1826:
        /*00fc*/ 	.word	index@(.nv.constant0._ZN10layer_norm13ln_bwd_kernelINS_13Kernel_traitsI6__halfS2_S2_S2_fjLj256ELj1ELj4ELj1ELj16ENS_18Kernel_traits_baseILj256ES2_S2_S2_S2_fjLj128EEEEELb1ELb1ELb0ELb0EEEvNS_9BwdParamsE)
        /*0100*/ 	.short	0x0210
        /*0102*/ 	.short	0x0128


	//----- nvinfo : EIATTR_SW_WAR
	.align		4
.L_1827:
        /*0104*/ 	.byte	0x04, 0x36
        /*0106*/ 	.short	(.L_1829 - .L_1828)
.L_1828:
        /*0108*/ 	.word	0x00000008
.L_1829:


//--------------------- .nv.info._ZN10layer_norm13ln_bwd_kernelINS_13Kernel_traitsI6__halfS2_S2_S2_fjLj256ELj1ELj4ELj1ELj16ENS_18Kernel_traits_baseILj256ES2_S2_S2_S2_fjLj128EEEEELb1ELb1ELb0ELb1EEEvNS_9BwdParamsE --------------------------
	.section	.nv.info._ZN10layer_norm13ln_bwd_kernelINS_13Kernel_traitsI6__halfS2_S2_S2_fjLj256ELj1ELj4ELj1ELj16ENS_18Kernel_traits_baseILj256ES2_S2_S2_S2_fjLj128EEEEELb1ELb1ELb0ELb1EEEvNS_9BwdParamsE,"",@"SHT_CUDA_INFO"
	.sectionflags	@""
	.align	4


	//----- nvinfo : EIATTR_CUDA_API_VERSION
	.align		4
        /*0000*/ 	.byte	0x04, 0x37
        /*0002*/ 	.short	(.L_1831 - .L_1830)
.L_1830:
        /*0004*/ 	.word	0x00000082


	//----- nvinfo : EIATTR_KPARAM_INFO
	.align		4
.L_1831:
        /*0008*/ 	.byte	0x04, 0x17
        /*000a*/ 	.short	(.L_1833 - .L_1832)
.L_1832:
        /*000c*/ 	.word	0x00000000
        /*0010*/ 	.short	0x0000
        /*0012*/ 	.short	0x0000
        /*0014*/ 	.byte	0x00, 0xf0, 0xa1, 0x04


	//----- nvinfo : EIATTR_SPARSE_MMA_MASK
	.align		4
.L_1833:
        /*0018*/ 	.byte	0x03, 0x50
        /*001a*/ 	.short	0x0000


	//----- nvinfo : EIATTR_MAXREG_COUNT
	.align		4
        /*001c*/ 	.byte	0x03, 0x1b
        /*001e*/ 	.short	0x00ff


	//----- nvinfo : EIATTR_NUM_BARRIERS
	.align		4
        /*0020*/ 	.byte	0x02, 0x4c
        /*0022*/ 	.byte	0x01
	.zero		1


	//----- nvinfo : EIATTR_MERCURY_ISA_VERSION
	.align		4
        /*0024*/ 	.byte	0x03, 0x5f
        /*0026*/ 	.short	0x0101


	//----- nvinfo : EIATTR_COOP_GROUP_MASK_REGIDS
	.align		4
        /*0028*/ 	.byte	0x04, 0x29
        /*002a*/ 	.short	(.L_1835 - .L_1834)


	//   ....[0]....
.L_1834:
        /*002c*/ 	.word	0xffffffff


	//   ....[1]....
        /*0030*/ 	.word	0xffffffff


	//   ....[2]....
        /*0034*/ 	.word	0xffffffff


	//   ....[3]....
        /*0038*/ 	.word	0xffffffff


	//   ....[4]....
        /*003c*/ 	.word	0xffffffff


	//   ....[5]....
        /*0040*/ 	.word	0xffffffff


	//   ....[6]....
        /*0044*/ 	.word	0xffffffff


	//   ....[7]....
        /*0048*/ 	.word	0xffffffff


	//   ....[8]....
        /*004c*/ 	.word	0xffffffff


	//   ....[9]....
        /*0050*/ 	.word	0xffffffff


	//   ....[10]....
        /*0054*/ 	.word	0x05000047


	//   ....[11]....
        /*0058*/ 	.word	0x05000047


	//   ....[12]....
        /*005c*/ 	.word	0x05000047


	//   ....[13]....
        /*0060*/ 	.word	0x05000047


	//   ....[14]....
        /*0064*/ 	.word	0x05000047


	//   ....[15]....
        /*0068*/ 	.word	0x05000047


	//   ....[16]....
        /*006c*/ 	.word	0x05000047


	//   ....[17]....
        /*0070*/ 	.word	0x05000047


	//   ....[18]....
        /*0074*/ 	.word	0x05000047


	//   ....[19]....
        /*0078*/ 	.word	0x05000047


	//----- nvinfo : EIATTR_COOP_GROUP_INSTR_OFFSETS
	.align		4
.L_1835:
        /*007c*/ 	.byte	0x04, 0x28
        /*007e*/ 	.short	(.L_1837 - .L_1836)


	//   ....[0]....
.L_1836:
        /*0080*/ 	.word	0x00000b10


	//   ....[1]....
        /*0084*/ 	.word	0x00000b20


	//   ....[2]....
        /*0088*/ 	.word	0x00000b50


	//   ....[3]....
        /*008c*/ 	.word	0x00000b60


	//   ....[4]....
        /*0090*/ 	.word	0x00000b90


	//   ....[5]....
        /*0094*/ 	.word	0x00000ba0


	//   ....[6]....
        /*0098*/ 	.word	0x00000bd0


	//   ....[7]....
        /*009c*/ 	.word	0x00000be0


	//   ....[8]....
        /*00a0*/ 	.word	0x00000c10


	//   ....[9]....
        /*00a4*/ 	.word	0x00000c20


	//   ....[10]....
        /*00a8*/ 	.word	0x00001d20


	//   ....[11]....
        /*00ac*/ 	.word	0x00001db0


	//   ....[12]....
        /*00b0*/ 	.word	0x00001e10


	//   ....[13]....
        /*00b4*/ 	.word	0x00001e70


	//   ....[14]....
        /*00b8*/ 	.word	0x00001ed0


	//   ....[15]....
        /*00bc*/ 	.word	0x00001f30


	//   ....[16]....
        /*00c0*/ 	.word	0x00001fb0


	//   ....[17]....
        /*00c4*/ 	.word	0x00002000


	//   ....[18]....
        /*00c8*/ 	.word	0x00002060


	//   ....[19]....
        /*00cc*/ 	.word	0x000020c0


	//----- nvinfo : EIATTR_EXIT_INSTR_OFFSETS
	.align		4
.L_1837:
        /*00d0*/ 	.byte	0x04, 0x1c
        /*00d2*/ 	.short	(.L_1839 - .L_1838)


	//   ....[0]....
.L_1838:
        /*00d4*/ 	.word	0x00001cc0


	//----- nvinfo : EIATTR_MAX_THREADS
	.align		4
.L_1839:
        /*00d8*/ 	.byte	0x04, 0x05
        /*00da*/ 	.short	(.L_1841 - .L_1840)
.L_1840:
        /*00dc*/ 	.word	0x00000080
        /*00e0*/ 	.word	0x00000001
        /*00e4*/ 	.word	0x00000001


	//----- nvinfo : EIATTR_CRS_STACK_SIZE
	.align		4
.L_1841:
        /*00e8*/ 	.byte	0x04, 0x1e
        /*00ea*/ 	.short	(.L_1843 - .L_1842)
.L_1842:
        /*00ec*/ 	.word	0x00000000


	//----- nvinfo : EIATTR_CBANK_PARAM_SIZE
	.align		4
.L_1843:
        /*00f0*/ 	.byte	0x03, 0x19
        /*00f2*/ 	.short	0x0128


	//----- nvinfo : EIATTR_PARAM_CBANK
	.align		4
        /*00f4*/ 	.byte	0x04, 0x0a
        /*00f6*/ 	.short	(.L_1845 - .L_1844)
	.align		4
.L_1844:
        /*00f8*/ 	.word	index@(.nv.constant0._ZN10layer_norm13ln_bwd_kernelINS_13Kernel_traitsI6__halfS2_S2_S2_fjLj256ELj1ELj4ELj1ELj16ENS_18Kernel_traits_baseILj256ES2_S2_S2_S2_fjLj128EEEEELb1ELb1ELb0ELb1EEEvNS_9BwdParamsE)
        /*00fc*/ 	.short	0x0210
        /*00fe*/ 	.short	0x0128


	//----- nvinfo : EIATTR_SW_WAR
	.align		4
.L_1845:
        /*0100*/ 	.byte	0x04, 0x36
        /*0102*/ 	.short	(.L_1847 - .L_1846)
.L_1846:
        /*0104*/ 	.word	0x00000008
.L_1847:


//--------------------- .nv.info._ZN10layer_norm22ln_bwd_finalize_kernelINS_22Kernel_traits_finalizeILj256E6__halfS2_S2_S2_fjLb1ELj1024ELj4ENS_18Kernel_traits_baseILj256ES2_S2_S2_S2_fjLj1024EEEEELb1ELb0EEEvNS_9BwdParamsE --------------------------
	.section	.nv.info._ZN10layer_norm22ln_bwd_finalize_kernelINS_22Kernel_traits_finalizeILj256E6__halfS2_S2_S2_fjLb1ELj1024ELj4ENS_18Kernel_traits_baseILj256ES2_S2_S2_S2_fjLj1024EEEEELb1ELb0EEEvNS_9BwdParamsE,"",@"SHT_CUDA_INFO"
	.sectionflags	@""
	.align	4


	//----- nvinfo : EIATTR_CUDA_API_VERSION
	.align		4
        /*0000*/ 	.byte	0x04, 0x37
        /*0002*/ 	.short	(.L_1849 - .L_1848)
.L_1848:
        /*0004*/ 	.word	0x00000082


	//----- nvinfo : EIATTR_KPARAM_INFO
	.align		4
.L_1849:
        /*0008*/ 	.byte	0x04, 0x17
        /*000a*/ 	.short	(.L_1851 - .L_1850)
.L_1850:
        /*000c*/ 	.word	0x00000000
        /*0010*/ 	.short	0x0000
        /*0012*/ 	.short	0x0000
        /*0014*/ 	.byte	0x00, 0xf0, 0xa1, 0x04


	//----- nvinfo : EIATTR_SPARSE_MMA_MASK
	.align		4
.L_1851:
        /*0018*/ 	.byte	0x03, 0x50
        /*001a*/ 	.short	0x0000


	//----- nvinfo : EIATTR_MAXREG_COUNT
	.align		4
        /*001c*/ 	.byte	0x03, 0x1b
        /*001e*/ 	.short	0x0040


	//----- nvinfo : EIATTR_NUM_BARRIERS
	.align		4
        /*0020*/ 	.byte	0x02, 0x4c
        /*0022*/ 	.byte	0x01
	.zero		1


	//----- nvinfo : EIATTR_MERCURY_ISA_VERSION
	.align		4
        /*0024*/ 	.byte	0x03, 0x5f
        /*0026*/ 	.short	0x0101


	//----- nvinfo : EIATTR_COOP_GROUP_MASK_REGIDS
	.align		4
        /*0028*/ 	.byte	0x04, 0x29
        /*002a*/ 	.short	(.L_1853 - .L_1852)


	//   ....[0]....
.L_1852:
        /*002c*/ 	.word	0xffffffff


	//   ....[1]....
        /*0030*/ 	.word	0xffffffff


	//   ....[2]....
        /*0034*/ 	.word	0xffffffff


	//   ....[3]....
        /*0038*/ 	.word	0xffffffff


	//   ....[4]....
        /*003c*/ 	.word	0xffffffff


	//   ....[5]....
        /*0040*/ 	.word	0xffffffff


	//   ....[6]....
        /*0044*/ 	.word	0xffffffff


	//   ....[7]....
        /*0048*/ 	.word	0xffffffff


	//   ....[8]....
        /*004c*/ 	.word	0xffffffff


	//   ....[9]....
        /*0050*/ 	.word	0xffffffff


	//   ....[10]....
        /*0054*/ 	.word	0xffffffff


	//   ....[11]....
        /*0058*/ 	.word	0xffffffff


	//   ....[12]....
        /*005c*/ 	.word	0xffffffff


	//   ....[13]....
        /*0060*/ 	.word	0xffffffff


	//   ....[14]....
        /*0064*/ 	.word	0xffffffff


	//   ....[15]....
        /*0068*/ 	.word	0x05000014


	//   ....[16]....
        /*006c*/ 	.word	0x05000014


	//   ....[17]....
        /*0070*/ 	.word	0x05000014


	//   ....[18]....
        /*0074*/ 	.word	0x05000014


	//   ....[19]....
        /*0078*/ 	.word	0x05000014


	//   ....[20]....
        /*007c*/ 	.word	0x05000014


	//   ....[21]....
        /*0080*/ 	.word	0x05000014


	//   ....[22]....
        /*0084*/ 	.word	0x05000014


	//   ....[23]....
        /*0088*/ 	.word	0x05000014


	//   ....[24]....
        /*008c*/ 	.word	0x05000014


	//   ....[25]....
        /*0090*/ 	.word	0x05000014


	//   ....[26]....
        /*0094*/ 	.word	0x05000014


	//   ....[27]....
        /*0098*/ 	.word	0x05000014


	//   ....[28]....
        /*009c*/ 	.word	0x05000014


	//   ....[29]....
        /*00a0*/ 	.word	0x05000014


	//----- nvinfo : EIATTR_COOP_GROUP_INSTR_OFFSETS
	.align		4
.L_1853:
        /*00a4*/ 	.byte	0x04, 0x28
        /*00a6*/ 	.short	(.L_1855 - .L_1854)


	//   ....[0]....
.L_1854:
        /*00a8*/ 	.word	0x00000ad0


	//   ....[1]....
        /*00ac*/ 	.word	0x00000ae0


	//   ....[2]....
        /*00b0*/ 	.word	0x00000af0


	//   ....[3]....
        /*00b4*/ 	.word	0x00000b20


	//   ....[4]....
        /*00b8*/ 	.word	0x00000b40


	//   ....[5]....
        /*00bc*/ 	.word	0x00000b50


	//   ....[6]....
        /*00c0*/ 	.word	0x00000b90


	//   ....[7]....
        /*00c4*/ 	.word	0x00000ba0


	//   ....[8]....
        /*00c8*/ 	.word	0x00000bb0


	//   ....[9]....
        /*00cc*/ 	.word	0x00000be0


	//   ....[10]....
        /*00d0*/ 	.word	0x00000c00


	//   ....[11]....
        /*00d4*/ 	.word	0x00000c10


	//   ....[12]....
        /*00d8*/ 	.word	0x00000c40


	//   ....[13]....
        /*00dc*/ 	.word	0x00000c60


	//   ....[14]....
        /*00e0*/ 	.word	0x00000c70


	//   ....[15]....
        /*00e4*/ 	.word	0x00000f20


	//   ....[16]....
        /*00e8*/ 	.word	0x00000f90


	//   ....[17]....
        /*00ec*/ 	.word	0x00001000


	//   ....[18]....
        /*00f0*/ 	.word	0x00001070


	//   ....[19]....
        /*00f4*/ 	.word	0x000010e0


	//   ....[20]....
        /*00f8*/ 	.word	0x00001140


	//   ....[21]....
        /*00fc*/ 	.word	0x000011b0


	//   ....[22]....
        /*0100*/ 	.word	0x00001220


	//   ....[23]....
        /*0104*/ 	.word	0x00001290


	//   ....[24]....
        /*0108*/ 	.word	0x00001300


	//   ....[25]....
        /*010c*/ 	.word	0x00001360


	//   ....[26]....
        /*0110*/ 	.word	0x000013d0


	//   ....[27]....
        /*0114*/ 	.word	0x00001440


	//   ....[28]....
        /*0118*/ 	.word	0x000014b0


	//   ....[29]....
        /*011c*/ 	.word	0x00001520


	//----- nvinfo : EIATTR_EXIT_INSTR_OFFSETS
	.align		4
.L_1855:
        /*0120*/ 	.byte	0x04, 0x1c
        /*0122*/ 	.short	(.L_1857 - .L_1856)


	//   ....[0]....
.L_1856:
        /*0124*/ 	.word	0x00000070


	//   ....[1]....
        /*0128*/ 	.word	0x00000ec0


	//----- nvinfo : EIATTR_MAX_THREADS
	.align		4
.L_1857:
        /*012c*/ 	.byte	0x04, 0x05
        /*012e*/ 	.short	(.L_1859 - .L_1858)
.L_1858:
        /*0130*/ 	.word	0x00000400
        /*0134*/ 	.word	0x00000001
        /*0138*/ 	.word	0x00000001


	//----- nvinfo : EIATTR_CRS_STACK_SIZE
	.align		4
.L_1859:
        /*013c*/ 	.byte	0x04, 0x1e
        /*013e*/ 	.short	(.L_1861 - .L_1860)
.L_1860:
        /*0140*/ 	.word	0x00000000


	//----- nvinfo : EIATTR_CBANK_PARAM_SIZE
	.align		4
.L_1861:
        /*0144*/ 	.byte	0x03, 0x19
        /*0146*/ 	.short	0x0128


	//----- nvinfo : EIATTR_PARAM_CBANK
	.align		4
        /*0148*/ 	.byte	0x04, 0x0a
        /*014a*/ 	.short	(.L_1863 - .L_1862)
	.align		4
.L_1862:
        /*014c*/ 	.word	index@(.nv.constant0._ZN10layer_norm22ln_bwd_finalize_kernelINS_22Kernel_traits_finalizeILj256E6__halfS2_S2_S2_fjLb1ELj1024ELj4ENS_18Kernel_traits_baseILj256ES2_S2_S2_S2_fjLj1024EEEEELb1ELb0EEEvNS_9BwdParamsE)
        /*0150*/ 	.short	0x0210
        /*0152*/ 	.short	0x0128


	//----- nvinfo : EIATTR_SW_WAR
	.align		4
.L_1863:
        /*0154*/ 	.byte	0x04, 0x36
        /*0156*/ 	.short	(.L_1865 - .L_1864)
.L_1864:
        /*0158*/ 	.word	0x00000008
.L_1865:


//--------------------- .nv.info._ZN10layer_norm13ln_bwd_kernelINS_13Kernel_traitsI6__halfS2_S2_S2_fjLj256ELj1ELj4ELj1ELj16ENS_18Kernel_traits_baseILj256ES2_S2_S2_S2_fjLj128EEEEELb1ELb1ELb1ELb0EEEvNS_9BwdParamsE --------------------------
	.section	.nv.info._ZN10layer_norm13ln_bwd_kernelINS_13Kernel_traitsI6__halfS2_S2_S2_fjLj256ELj1ELj4ELj1ELj16ENS_18Kernel_traits_baseILj256ES2_S2_S2_S2_fjLj128EEEEELb1ELb1ELb1ELb0EEEvNS_9BwdParamsE,"",@"SHT_CUDA_INFO"
	.sectionflags	@""
	.align	4


	//----- nvinfo : EIATTR_CUDA_API_VERSION
	.align		4
        /*0000*/ 	.byte	0x04, 0x37
        /*0002*/ 	.short	(.L_1867 - .L_1866)
.L_1866:
        /*0004*/ 	.word	0x00000082


	//----- nvinfo : EIATTR_KPARAM_INFO
	.align		4
.L_1867:
        /*0008*/ 	.byte	0x04, 0x17
        /*000a*/ 	.short	(.L_1869 - .L_1868)
.L_1868:
        /*000c*/ 	.word	0x00000000
        /*0010*/ 	.short	0x0000
        /*0012*/ 	.short	0x0000
        /*0014*/ 	.byte	0x00, 0xf0, 0xa1, 0x04


	//----- nvinfo : EIATTR_SPARSE_MMA_MASK
	.align		4
.L_1869:
        /*0018*/ 	.byte	0x03, 0x50
        /*001a*/ 	.short	0x0000


	//----- nvinfo : EIATTR_MAXREG_COUNT
	.align		4
        /*001c*/ 	.byte	0x03, 0x1b
        /*001e*/ 	.short	0x00ff


	//----- nvinfo : EIATTR_NUM_BARRIERS
	.align		4
        /*0020*/ 	.byte	0x02, 0x4c
        /*0022*/ 	.byte	0x01
	.zero		1


	//----- nvinfo : EIATTR_MERCURY_ISA_VERSION
	.align		4
        /*0024*/ 	.byte	0x03, 0x5f
        /*0026*/ 	.short	0x0101


	//----- nvinfo : EIATTR_COOP_GROUP_MASK_REGIDS
	.align		4
        /*0028*/ 	.byte	0x04, 0x29
        /*002a*/ 	.short	(.L_1871 - .L_1870)


	//   ....[0]....
.L_1870:
        /*002c*/ 	.word	0xffffffff


	//   ....[1]....
        /*0030*/ 	.word	0xffffffff


	//   ....[2]....
        /*0034*/ 	.word	0xffffffff


	//   ....[3]....
        /*0038*/ 	.word	0xffffffff


	//   ....[4]....
        /*003c*/ 	.word	0xffffffff


	//   ....[5]....
        /*0040*/ 	.word	0xffffffff


	//   ....[6]....
        /*0044*/ 	.word	0xffffffff


	//   ....[7]....
        /*0048*/ 	.word	0xffffffff


	//   ....[8]....
        /*004c*/ 	.word	0xffffffff


	//   ....[9]....
        /*0050*/ 	.word	0xffffffff


	//   ....[10]....
        /*0054*/ 	.word	0x0500003e


	//   ....[11]....
        /*0058*/ 	.word	0x0500003e


	//   ....[12]....
        /*005c*/ 	.word	0x0500003e


	//   ....[13]....
        /*0060*/ 	.word	0x0500003e


	//   ....[14]....
        /*0064*/ 	.word	0x0500003e


	//   ....[15]....
        /*0068*/ 	.word	0x0500003e


	//   ....[16]....
        /*006c*/ 	.word	0x0500003e


	//   ....[17]....
        /*0070*/ 	.word	0x0500003e


	//   ....[18]....
        /*0074*/ 	.word	0x0500003e


	//   ....[19]....
        /*0078*/ 	.word	0x0500003e


	//----- nvinfo : EIATTR_COOP_GROUP_INSTR_OFFSETS
	.align		4
.L_1871:
        /*007c*/ 	.byte	0x04, 0x28
        /*007e*/ 	.short	(.L_1873 - .L_1872)


	//   ....[0]....
.L_1872:
        /*0080*/ 	.word	0x00000db0


	//   ....[1]....
        /*0084*/ 	.word	0x00000dc0


	//   ....[2]....
        /*0088*/ 	.word	0x00000df0


	//   ....[3]....
        /*008c*/ 	.word	0x00000e00


	//   ....[4]....
        /*0090*/ 	.word	0x00000e30


	//   ....[5]....
        /*0094*/ 	.word	0x00000e40


	//   ....[6]....
        /*0098*/ 	.word	0x00000e70


	//   ....[7]....
        /*009c*/ 	.word	0x00000e80


	//   ....[8]....
        /*00a0*/ 	.word	0x00000eb0


	//   ....[9]....
        /*00a4*/ 	.word	0x00000ec0


	//   ....[10]....
        /*00a8*/ 	.word	0x00002770


	//   ....[11]....
        /*00ac*/ 	.word	0x00002800


	//   ....[12]....
        /*00b0*/ 	.word	0x00002870


	//   ....[13]....
        /*00b4*/ 	.word	0x000028d0


	//   ....[14]....
        /*00b8*/ 	.word	0x00002940


	//   ....[15]....
        /*00bc*/ 	.word	0x000029a0


	//   ....[16]....
        /*00c0*/ 	.word	0x00002a10


	//   ....[17]....
        /*00c4*/ 	.word	0x00002a70


	//   ....[18]....
        /*00c8*/ 	.word	0x00002ae0


	//   ....[19]....
        /*00cc*/ 	.word	0x00002b40


	//----- nvinfo : EIATTR_EXIT_INSTR_OFFSETS
	.align		4
.L_1873:
        /*00d0*/ 	.byte	0x04, 0x1c
        /*00d2*/ 	.short	(.L_1875 - .L_1874)


	//   ....[0]....
.L_1874:
        /*00d4*/ 	.word	0x00002680


	//   ....[1]....
        /*00d8*/ 	.word	0x00002700


	//----- nvinfo : EIATTR_MAX_THREADS
	.align		4
.L_1875:
        /*00dc*/ 	.byte	0x04, 0x05
        /*00de*/ 	.short	(.L_1877 - .L_1876)
.L_1876:
        /*00e0*/ 	.word	0x00000080
        /*00e4*/ 	.word	0x00000001
        /*00e8*/ 	.word	0x00000001


	//----- nvinfo : EIATTR_CRS_STACK_SIZE
	.align		4
.L_1877:
        /*00ec*/ 	.byte	0x04, 0x1e
        /*00ee*/ 	.short	(.L_1879 - .L_1878)
.L_1878:
        /*00f0*/ 	.word	0x00000000


	//----- nvinfo : EIATTR_CBANK_PARAM_SIZE
	.align		4
.L_1879:
        /*00f4*/ 	.byte	0x03, 0x19
        /*00f6*/ 	.short	0x0128


	//----- nvinfo : EIATTR_PARAM_CBANK
	.align		4
        /*00f8*/ 	.byte	0x04, 0x0a
        /*00fa*/ 	.short	(.L_1881 - .L_1880)
	.align		4
.L_1880:
        /*00fc*/ 	.word	index@(.nv.constant0._ZN10layer_norm13ln_bwd_kernelINS_13Kernel_traitsI6__halfS2_S2_S2_fjLj256ELj1ELj4ELj1ELj16ENS_18Kernel_traits_baseILj256ES2_S2_S2_S2_fjLj128EEEEELb1ELb1ELb1ELb0EEEvNS_9BwdParamsE)
        /*0100*/ 	.short	0x0210
        /*0102*/ 	.short	0x0128


	//----- nvinfo : EIATTR_SW_WAR
	.align		4
.L_1881:
        /*0104*/ 	.byte	0x04, 0x36
        /*0106*/ 	.short	(.L_1883 - .L_1882)
.L_1882:
        /*0108*/ 	.word	0x00000008
.L_1883:


//--------------------- .nv.info._ZN10layer_norm22ln_bwd_finalize_kernelINS_22Kernel_traits_finalizeILj256E6__halfS2_S2_S2_fjLb1ELj1024ELj4ENS_18Kernel_traits_baseILj256ES2_S2_S2_S2_fjLj1024EEEEELb1ELb1EEEvNS_9BwdParamsE --------------------------
	.section	.nv.info._ZN10layer_norm22ln_bwd_finalize_kernelINS_22Kernel_traits_finalizeILj256E6__halfS2_S2_S2_fjLb1ELj1024ELj4ENS_18Kernel_traits_baseILj256ES2_S2_S2_S2_fjLj1024EEEEELb1ELb1EEEvNS_9BwdParamsE,"",@"SHT_CUDA_INFO"
	.sectionflags	@""
	.align	4


	//----- nvinfo : EIATTR_CUDA_API_VERSION
	.align		4
        /*0000*/ 	.byte	0x04, 0x37
        /*0002*/ 	.short	(.L_1885 - .L_1884)
.L_1884:
        /*0004*/ 	.word	0x00000082


	//----- nvinfo : EIATTR_KPARAM_INFO
	.align		4
.L_1885:
        /*0008*/ 	.byte	0x04, 0x17
        /*000a*/ 	.short	(.L_1887 - .L_1886)
.L_1886:
        /*000c*/ 	.word	0x00000000
        /*0010*/ 	.short	0x0000
        /*0012*/ 	.short	0x0000
        /*0014*/ 	.byte	0x00, 0xf0, 0xa1, 0x04


	//----- nvinfo : EIATTR_SPARSE_MMA_MASK
	.align		4
.L_1887:
        /*0018*/ 	.byte	0x03, 0x50
        /*001a*/ 	.short	0x0000


	//----- nvinfo : EIATTR_MAXREG_COUNT
	.align		4
        /*001c*/ 	.byte	0x03, 0x1b
        /*001e*/ 	.short	0x0040


	//----- nvinfo : EIATTR_NUM_BARRIERS
	.align		4
        /*0020*/ 	.byte	0x02, 0x4c
        /*0022*/ 	.byte	0x01
	.zero		1


	//----- nvinfo : EIATTR_MERCURY_ISA_VERSION
	.align		4
        /*0024*/ 	.byte	0x03, 0x5f
        /*0026*/ 	.short	0x0101


	//----- nvinfo : EIATTR_COOP_GROUP_MASK_REGIDS
	.align		4
        /*0028*/ 	.byte	0x04, 0x29
        /*002a*/ 	.short	(.L_1889 - .L_1888)


	//   ....[0]....
.L_1888:
        /*002c*/ 	.word	0xffffffff


	//   ....[1]....
        /*0030*/ 	.word	0xffffffff


	//   ....[2]....
        /*0034*/ 	.word	0xffffffff


	//   ....[3]....
        /*0038*/ 	.word	0xffffffff


	//   ....[4]....
        /*003c*/ 	.word	0xffffffff


	//   ....[5]....
        /*0040*/ 	.word	0xffffffff


	//   ....[6]....
        /*0044*/ 	.word	0xffffffff


	//   ....[7]....
        /*0048*/ 	.word	0xffffffff


	//   ....[8]....
        /*004c*/ 	.word	0xffffffff


	//   ....[9]....
        /*0050*/ 	.word	0xffffffff


	//   ....[10]....
        /*0054*/ 	.word	0xffffffff


	//   ....[11]....
        /*0058*/ 	.word	0xffffffff


	//   ....[12]....
        /*005c*/ 	.word	0xffffffff


	//   ....[13]....
        /*0060*/ 	.word	0xffffffff


	//   ....[14]....
        /*0064*/ 	.word	0xffffffff


	//   ....[15]....
        /*0068*/ 	.word	0x05000014


	//   ....[16]....
        /*006c*/ 	.word	0x05000014


	//   ....[17]....
        /*0070*/ 	.word	0x05000014


	//   ....[18]....
        /*0074*/ 	.word	0x05000014


	//   ....[19]....
        /*0078*/ 	.word	0x05000014


	//   ....[20]....
        /*007c*/ 	.word	0x05000014


	//   ....[21]....
        /*0080*/ 	.word	0x05000014


	//   ....[22]....
        /*0084*/ 	.word	0x05000014


	//   ....[23]....
        /*0088*/ 	.word	0x05000014


	//   ....[24]....
        /*008c*/ 	.word	0x05000014


	//   ....[25]....
        /*0090*/ 	.word	0x05000014


	//   ....[26]....
        /*0094*/ 	.word	0x05000014


	//   ....[27]....
        /*0098*/ 	.word	0x05000014


	//   ....[28]....
        /*009c*/ 	.word	0x05000014


	//   ....[29]....
        /*00a0*/ 	.word	0x05000014


	//----- nvinfo : EIATTR_COOP_GROUP_INSTR_OFFSETS
	.align		4
.L_1889:
        /*00a4*/ 	.byte	0x04, 0x28
        /*00a6*/ 	.short	(.L_1891 - .L_1890)


	//   ....[0]....
.L_1890:
        /*00a8*/ 	.word	0x00000ab0


	//   ....[1]....
        /*00ac*/ 	.word	0x00000ac0


	//   ....[2]....
        /*00b0*/ 	.word	0x00000ad0


	//   ....[3]....
        /*00b4*/ 	.word	0x00000b00


	//   ....[4]....
        /*00b8*/ 	.word	0x00000b20


	//   ....[5]....
        /*00bc*/ 	.word	0x00000b30


	//   ....[6]....
        /*00c0*/ 	.word	0x00000b60


	//   ....[7]....
        /*00c4*/ 	.word	0x00000b80


	//   ....[8]....
        /*00c8*/ 	.word	0x00000b90


	//   ....[9]....
        /*00cc*/ 	.word	0x00000bc0


	//   ....[10]....
        /*00d0*/ 	.word	0x00000be0


	//   ....[11]....
        /*00d4*/ 	.word	0x00000bf0


	//   ....[12]....
        /*00d8*/ 	.word	0x00000c20


	//   ....[13]....
        /*00dc*/ 	.word	0x00000c40


	//   ....[14]....
        /*00e0*/ 	.word	0x00000c50


	//   ....[15]....
        /*00e4*/ 	.word	0x00000ee0


	//   ....[16]....
        /*00e8*/ 	.word	0x00000f50


	//   ....[17]....
        /*00ec*/ 	.word	0x00000fc0


	//   ....[18]....
        /*00f0*/ 	.word	0x00001030


	//   ....[19]....
        /*00f4*/ 	.word	0x000010a0


	//   ....[20]....
        /*00f8*/ 	.word	0x00001100


	//   ....[21]....
        /*00fc*/ 	.word	0x00001170


	//   ....[22]....
        /*0100*/ 	.word	0x000011e0


	//   ....[23]....
        /*0104*/ 	.word	0x00001250


	//   ....[24]....
        /*0108*/ 	.word	0x000012c0


	//   ....[25]....
        /*010c*/ 	.word	0x00001320


	//   ....[26]....
        /*0110*/ 	.word	0x00001390


	//   ....[27]....
        /*0114*/ 	.word	0x00001400


	//   ....[28]....
        /*0118*/ 	.word	0x00001470


	//   ....[29]....
        /*011c*/ 	.word	0x000014e0


	//----- nvinfo : EIATTR_EXIT_INSTR_OFFSETS
	.align		4
.L_1891:
        /*0120*/ 	.byte	0x04, 0x1c
        /*0122*/ 	.short	(.L_1893 - .L_1892)


	//   ....[0]....
.L_1892:
        /*0124*/ 	.word	0x00000070


	//   ....[1]....
        /*0128*/ 	.word	0x00000e80


	//----- nvinfo : EIATTR_MAX_THREADS
	.align		4
.L_1893:
        /*012c*/ 	.byte	0x04, 0x05
        /*012e*/ 	.short	(.L_1895 - .L_1894)
.L_1894:
        /*0130*/ 	.word	0x00000400
        /*0134*/ 	.word	0x00000001
        /*0138*/ 	.word	0x00000001


	//----- nvinfo : EIATTR_CRS_STACK_SIZE
	.align		4
.L_1895:
        /*013c*/ 	.byte	0x04, 0x1e
        /*013e*/ 	.short	(.L_1897 - .L_1896)
.L_1896:
        /*0140*/ 	.word	0x00000000


	//----- nvinfo : EIATTR_CBANK_PARAM_SIZE
	.align		4
.L_1897:
        /*0144*/ 	.byte	0x03, 0x19
        /*0146*/ 	.short	0x0128


	//----- nvinfo : EIATTR_PARAM_CBANK
	.align		4
        /*0148*/ 	.byte	0x04, 0x0a
        /*014a*/ 	.short	(.L_1899 - .L_1898)
	.align		4
.L_1898:
        /*014c*/ 	.word	index@(.nv.constant0._ZN10layer_norm22ln_bwd_finalize_kernelINS_22Kernel_traits_finalizeILj256E6__halfS2_S2_S2_fjLb1ELj1024ELj4ENS_18Kernel_traits_baseILj256ES2_S2_S2_S2_fjLj1024EEEEELb1ELb1EEEvNS_9BwdParamsE)
        /*0150*/ 	.short	0x0210
        /*0152*/ 	.short	0x0128


	//----- nvinfo : EIATTR_SW_WAR
	.align		4
.L_1899:
        /*0154*/ 	.byte	0x04, 0x36
        /*0156*/ 	.short	(.L_1901 - .L_1900)
.L_1900:
        /*0158*/ 	.word	0x00000008
.L_1901:


//--------------------- .nv.info._ZN10layer_norm13ln_bwd_kernelINS_13Kernel_traitsI6__halfS2_S2_S2_fjLj256ELj1ELj4ELj1ELj16ENS_18Kernel_traits_baseILj256ES2_S2_S2_S2_fjLj128EEEEELb1ELb1ELb1ELb1EEEvNS_9BwdParamsE --------------------------
	.section	.nv.info._ZN10layer_norm13ln_bwd_kernelINS_13Kernel_traitsI6__halfS2_S2_S2_fjLj256ELj1ELj4ELj1ELj16ENS_18Kernel_traits_baseILj256ES2_S2_S2_S2_fjLj128EEEEELb1ELb1ELb1ELb1EEEvNS_9BwdParamsE,"",@"SHT_CUDA_INFO"
	.sectionflags	@""
	.align	4


	//----- nvinfo : EIATTR_CUDA_API_VERSION
	.align		4
        /*0000*/ 	.byte	0x04, 0x37
        /*0002*/ 	.short	(.L_1903 - .L_1902)
.L_1902:
        /*0004*/ 	.word	0x00000082


	//----- nvinfo : EIATTR_KPARAM_INFO
	.align		4
.L_1903:
        /*0008*/ 	.byte	0x04, 0x17
        /*000a*/ 	.short	(.L_1905 - .L_1904)
.L_1904:
        /*000c*/ 	.word	0x00000000
        /*0010*/ 	.short	0x0000
        /*0012*/ 	.short	0x0000
        /*0014*/ 	.byte	0x00, 0xf0, 0xa1, 0x04


	//----- nvinfo : EIATTR_SPARSE_MMA_MASK
	.align		4
.L_1905:
        /*0018*/ 	.byte	0x03, 0x50
        /*001a*/ 	.short	0x0000


	//----- nvinfo : EIATTR_MAXREG_COUNT
	.align		4
        /*001c*/ 	.byte	0x03, 0x1b
        /*001e*/ 	.short	0x00ff


	//----- nvinfo : EIATTR_NUM_BARRIERS
	.align		4
        /*0020*/ 	.byte	0x02, 0x4c
        /*0022*/ 	.byte	0x01
	.zero		1


	//----- nvinfo : EIATTR_MERCURY_ISA_VERSION
	.align		4
        /*0024*/ 	.byte	0x03, 0x5f
        /*0026*/ 	.short	0x0101


	//----- nvinfo : EIATTR_COOP_GROUP_MASK_REGIDS
	.align		4
        /*0028*/ 	.byte	0x04, 0x29
        /*002a*/ 	.short	(.L_1907 - .L_1906)


	//   ....[0]....
.L_1906:
        /*002c*/ 	.word	0xffffffff


	//   ....[1]....
        /*0030*/ 	.word	0xffffffff


	//   ....[2]....
        /*0034*/ 	.word	0xffffffff


	//   ....[3]....
        /*0038*/ 	.word	0xffffffff


	//   ....[4]....
        /*003c*/ 	.word	0xffffffff


	//   ....[5]....
        /*0040*/ 	.word	0xffffffff


	//   ....[6]....
        /*0044*/ 	.word	0xffffffff


	//   ....[7]....
        /*0048*/ 	.word	0xffffffff


	//   ....[8]....
        /*004c*/ 	.word	0xffffffff


	//   ....[9]....
        /*0050*/ 	.word	0xffffffff


	//   ....[10]....
        /*0054*/ 	.word	0x0500003c


	//   ....[11]....
        /*0058*/ 	.word	0x0500003c


	//   ....[12]....
        /*005c*/ 	.word	0x0500003c


	//   ....[13]....
        /*0060*/ 	.word	0x0500003c


	//   ....[14]....
        /*0064*/ 	.word	0x0500003c


	//   ....[15]....
        /*0068*/ 	.word	0x0500003c


	//   ....[16]....
        /*006c*/ 	.word	0x0500003c


	//   ....[17]....
        /*0070*/ 	.word	0x0500003c


	//   ....[18]....
        /*0074*/ 	.word	0x0500003c


	//   ....[19]....
        /*0078*/ 	.word	0x0500003c


	//----- nvinfo : EIATTR_COOP_GROUP_INSTR_OFFSETS
	.align		4
.L_1907:
        /*007c*/ 	.byte	0x04, 0x28
        /*007e*/ 	.short	(.L_1909 - .L_1908)


	//   ....[0]....
.L_1908:
        /*0080*/ 	.word	0x00000cc0


	//   ....[1]....
        /*0084*/ 	.word	0x00000cd0


	//   ....[2]....
        /*0088*/ 	.word	0x00000d00


	//   ....[3]....
        /*008c*/ 	.word	0x00000d10


	//   ....[4]....
        /*0090*/ 	.word	0x00000d40


	//   ....[5]....
        /*0094*/ 	.word	0x00000d50


	//   ....[6]....
        /*0098*/ 	.word	0x00000d80


	//   ....[7]....
        /*009c*/ 	.word	0x00000d90


	//   ....[8]....
        /*00a0*/ 	.word	0x00000dc0


	//   ....[9]....
        /*00a4*/ 	.word	0x00000dd0


	//   ....[10]....
        /*00a8*/ 	.word	0x00002520


	//   ....[11]....
        /*00ac*/ 	.word	0x000025c0


	//   ....[12]....
        /*00b0*/ 	.word	0x00002620


	//   ....[13]....
        /*00b4*/ 	.word	0x00002680


	//   ....[14]....
        /*00b8*/ 	.word	0x000026e0


	//   ....[15]....
        /*00bc*/ 	.word	0x00002740


	//   ....[16]....
        /*00c0*/ 	.word	0x000027a0


	//   ....[17]....
        /*00c4*/ 	.word	0x00002800


	//   ....[18]....
        /*00c8*/ 	.word	0x00002860


	//   ....[19]....
        /*00cc*/ 	.word	0x000028c0


	//----- nvinfo : EIATTR_EXIT_INSTR_OFFSETS
	.align		4
.L_1909:
        /*00d0*/ 	.byte	0x04, 0x1c
        /*00d2*/ 	.short	(.L_1911 - .L_1910)


	//   ....[0]....
.L_1910:
        /*00d4*/ 	.word	0x000024c0


	//----- nvinfo : EIATTR_MAX_THREADS
	.align		4
.L_1911:
        /*00d8*/ 	.byte	0x04, 0x05
        /*00da*/ 	.short	(.L_1913 - .L_1912)
.L_1912:
        /*00dc*/ 	.word	0x00000080
        /*00e0*/ 	.word	0x00000001
        /*00e4*/ 	.word	0x00000001


	//----- nvinfo : EIATTR_CRS_STACK_SIZE
	.align		4
.L_1913:
        /*00e8*/ 	.byte	0x04, 0x1e
        /*00ea*/ 	.short	(.L_1915 - .L_1914)
.L_1914:
        /*00ec*/ 	.word	0x00000000


	//----- nvinfo : EIATTR_CBANK_PARAM_SIZE
	.align		4
.L_1915:
        /*00f0*/ 	.byte	0x03, 0x19
        /*00f2*/ 	.short	0x0128


	//----- nvinfo : EIATTR_PARAM_CBANK
	.align		4
        /*00f4*/ 	.byte	0x04, 0x0a
        /*00f6*/ 	.short	(.L_1917 - .L_1916)
	.align		4
.L_1916:
        /*00f8*/ 	.word	index@(.nv.constant0._ZN10layer_norm13ln_bwd_kernelINS_13Kernel_traitsI6__halfS2_S2_S2_fjLj256ELj1ELj4ELj1ELj16ENS_18Kernel_traits_baseILj256ES2_S2_S2_S2_fjLj128EEEEELb1ELb1ELb1ELb1EEEvNS_9BwdParamsE)
        /*00fc*/ 	.short	0x0210
        /*00fe*/ 	.short	0x0128


	//----- nvinfo : EIATTR_SW_WAR
	.align		4
.L_1917:
        /*0100*/ 	.byte	0x04, 0x36
        /*0102*/ 	.short	(.L_1919 - .L_1918)
.L_1918:
        /*0104*/ 	.word	0x00000008
.L_1919:


//--------------------- .nv.info._ZN10layer_norm13ln_bwd_kernelINS_13Kernel_traitsIf13__nv_bfloat16S2_S2_fjLj256ELj1ELj4ELj1ELj16ENS_18Kernel_traits_baseILj256EfS2_S2_S2_fjLj128EEEEELb0ELb0ELb0ELb0EEEvNS_9BwdParamsE --------------------------
	.section	.nv.info._ZN10layer_norm13ln_bwd_kernelINS_13Kernel_traitsIf13__nv_bfloat16S2_S2_fjLj256ELj1ELj4ELj1ELj16ENS_18Kernel_traits_baseILj256EfS2_S2_S2_fjLj128EEEEELb0ELb0ELb0ELb0EEEvNS_9BwdParamsE,"",@"SHT_CUDA_INFO"
	.sectionflags	@""
	.align	4


	//----- nvinfo : EIATTR_CUDA_API_VERSION
	.align		4
        /*0000*/ 	.byte	0x04, 0x37
        /*0002*/ 	.short	(.L_1921 - .L_1920)
.L_1920:
        /*0004*/ 	.word	0x00000082


	//----- nvinfo : EIATTR_KPARAM_INFO
	.align		4
.L_1921:
        /*0008*/ 	.byte	0x04, 0x17
        /*000a*/ 	.short	(.L_1923 - .L_1922)
.L_1922:
        /*000c*/ 	.word	0x00000000
        /*0010*/ 	.short	0x0000
        /*0012*/ 	.short	0x0000
        /*0014*/ 	.byte	0x00, 0xf0, 0xa1, 0x04


	//----- nvinfo : EIATTR_SPARSE_MMA_MASK
	.align		4
.L_1923:
        /*0018*/ 	.byte	0x03, 0x50
        /*001a*/ 	.short	0x0000


	//----- nvinfo : EIATTR_MAXREG_COUNT
	.align		4
        /*001c*/ 	.byte	0x03, 0x1b
        /*001e*/ 	.short	0x00ff


	//----- nvinfo : EIATTR_NUM_BARRIERS
	.align		4
        /*0020*/ 	.byte	0x02, 0x4c
        /*0022*/ 	.byte	0x01
	.zero		1


	//----- nvinfo : EIATTR_MERCURY_ISA_VERSION
	.align		4
        /*0024*/ 	.byte	0x03, 0x5f
        /*0026*/ 	.short	0x0101


	//----- nvinfo : EIATTR_COOP_GROUP_MASK_REGIDS
	.align		4
        /*0028*/ 	.byte	0x04, 0x29
        /*002a*/ 	.short	(.L_1925 - .L_1924)


	//   ....[0]....
.L_1924:
        /*002c*/ 	.word	0xffffffff


	//   ....[1]....
        /*0030*/ 	.word	0xffffffff


	//   ....[2]....
        /*0034*/ 	.word	0xffffffff


	//   ....[3]....
        /*0038*/ 	.word	0xffffffff


	//   ....[4]....
        /*003c*/ 	.word	0xffffffff


	//   ....[5]....
        /*0040*/ 	.word	0xffffffff


	//   ....[6]....
        /*0044*/ 	.word	0xffffffff


	//   ....[7]....
        /*0048*/ 	.word	0xffffffff


	//   ....[8]....
        /*004c*/ 	.word	0xffffffff


	//   ....[9]....
        /*0050*/ 	.word	0xffffffff


	//   ....[10]....
        /*0054*/ 	.word	0x0500002a


	//   ....[11]....
        /*0058*/ 	.word	0x0500002a


	//   ....[12]....
        /*005c*/ 	.word	0x0500002a


	//   ....[13]....
        /*0060*/ 	.word	0x0500002a


	//   ....[14]....
        /*0064*/ 	.word	0x0500002a


	//   ....[15]....
        /*0068*/ 	.word	0x0500002a


	//   ....[16]....
        /*006c*/ 	.word	0x0500002a


	//   ....[17]....
        /*0070*/ 	.word	0x0500002a


	//   ....[18]....
        /*0074*/ 	.word	0x0500002a


	//   ....[19]....
        /*0078*/ 	.word	0x0500002a


	//----- nvinfo : EIATTR_COOP_GROUP_INSTR_OFFSETS
	.align		4
.L_1925:
        /*007c*/ 	.byte	0x04, 0x28
        /*007e*/ 	.short	(.L_1927 - .L_1926)


	//   ....[0]....
.L_1926:
        /*0080*/ 	.word	0x000009e0


	//   ....[1]....
        /*0084*/ 	.word	0x000009f0


	//   ....[2]....
        /*0088*/ 	.word	0x00000a20


	//   ....[3]....
        /*008c*/ 	.word	0x00000a30


	//   ....[4]....
        /*0090*/ 	.word	0x00000a60


	//   ....[5]....
        /*0094*/ 	.word	0x00000a70


	//   ....[6]....
        /*0098*/ 	.word	0x00000aa0


	//   ....[7]....
        /*009c*/ 	.word	0x00000ab0


	//   ....[8]....
        /*00a0*/ 	.word	0x00000ae0


	//   ....[9]....
        /*00a4*/ 	.word	0x00000af0


	//   ....[10]....
        /*00a8*/ 	.word	0x00001690


	//   ....[11]....
        /*00ac*/ 	.word	0x00001730


	//   ....[12]....
        /*00b0*/ 	.word	0x00001790


	//   ....[13]....
        /*00b4*/ 	.word	0x000017f0


	//   ....[14]....
        /*00b8*/ 	.word	0x00001860


	//   ....[15]....
        /*00bc*/ 	.word	0x000018c0


	//   ....[16]....
        /*00c0*/ 	.word	0x00001930


	//   ....[17]....
        /*00c4*/ 	.word	0x00001990


	//   ....[18]....
        /*00c8*/ 	.word	0x00001a00


	//   ....[19]....
        /*00cc*/ 	.word	0x00001a60


	//----- nvinfo : EIATTR_EXIT_INSTR_OFFSETS
	.align		4
.L_1927:
        /*00d0*/ 	.byte	0x04, 0x1c
        /*00d2*/ 	.short	(.L_1929 - .L_1928)


	//   ....[0]....
.L_1928:
        /*00d4*/ 	.word	0x000015f0


	//   ....[1]....
        /*00d8*/ 	.word	0x00001620


	//----- nvinfo : EIATTR_MAX_THREADS
	.align		4
.L_1929:
        /*00dc*/ 	.byte	0x04, 0x05
        /*00de*/ 	.short	(.L_1931 - .L_1930)
.L_1930:
        /*00e0*/ 	.word	0x00000080
        /*00e4*/ 	.word	0x00000001
        /*00e8*/ 	.word	0x00000001


	//----- nvinfo : EIATTR_CRS_STACK_SIZE
	.align		4
.L_1931:
        /*00ec*/ 	.byte	0x04, 0x1e
        /*00ee*/ 	.short	(.L_1933 - .L_1932)
.L_1932:
        /*00f0*/ 	.word	0x00000000


	//----- nvinfo : EIATTR_CBANK_PARAM_SIZE
	.align		4
.L_1933:
        /*00f4*/ 	.byte	0x03, 0x19
        /*00f6*/ 	.short	0x0128


	//----- nvinfo : EIATTR_PARAM_CBANK
	.align		4
        /*00f8*/ 	.byte	0x04, 0x0a
        /*00fa*/ 	.short	(.L_1935 - .L_1934)
	.align		4
.L_1934:
        /*00fc*/ 	.word	index@(.nv.constant0._ZN10layer_norm13ln_bwd_kernelINS_13Kernel_traitsIf13__nv_bfloat16S2_S2_fjLj256ELj1ELj4ELj1ELj16ENS_18Kernel_traits_baseILj256EfS2_S2_S2_fjLj128EEEEELb0ELb0ELb0ELb0EEEvNS_9BwdParamsE)
        /*0100*/ 	.short	0x0210
        /*0102*/ 	.short	0x0128


	//----- nvinfo : EIATTR_SW_WAR
	.align		4
.L_1935:
        /*0104*/ 	.byte	0x04, 0x36
        /*0106*/ 	.short	(.L_1937 - .L_1936)
.L_1936:
        /*0108*/ 	.word	0x00000008
.L_1937:


//--------------------- .nv.info._ZN10layer_norm13ln_bwd_kernelINS_13Kernel_traitsIf13__nv_bfloat16S2_S2_fjLj256ELj1ELj4ELj1ELj16ENS_18Kernel_traits_baseILj256EfS2_S2_S2_fjLj128EEEEELb0ELb0ELb0ELb1EEEvNS_9BwdParamsE --------------------------
	.section	.nv.info._ZN10layer_norm13ln_bwd_kernelINS_13Kernel_traitsIf13__nv_bfloat16S2_S2_fjLj256ELj1ELj4ELj1ELj16ENS_18Kernel_traits_baseILj256EfS2_S2_S2_fjLj128EEEEELb0ELb0ELb0ELb1EEEvNS_9BwdParamsE,"",@"SHT_CUDA_INFO"
	.sectionflags	@""
	.align	4


	//----- nvinfo : EIATTR_CUDA_API_VERSION
	.align		4
        /*0000*/ 	.byte	0x04, 0x37
        /*0002*/ 	.short	(.L_1939 - .L_1938)
.L_1938:
        /*0004*/ 	.word	0x00000082


	//----- nvinfo : EIATTR_KPARAM_INFO
	.align		4
.L_1939:
        /*0008*/ 	.byte	0x04, 0x17
        /*000a*/ 	.short	(.L_1941 - .L_1940)
.L_1940:
        /*000c*/ 	.word	0x00000000
        /*0010*/ 	.short	0x0000
        /*0012*/ 	.short	0x0000
        /*0014*/ 	.byte	0x00, 0xf0, 0xa1, 0x04


	//----- nvinfo : EIATTR_SPARSE_MMA_MASK
	.align		4
.L_1941:
        /*0018*/ 	.byte	0x03, 0x50
        /*001a*/ 	.short	0x0000


	//----- nvinfo : EIATTR_MAXREG_COUNT
	.align		4
        /*001c*/ 	.byte	0x03, 0x1b
        /*001e*/ 	.short	0x00ff


	//----- nvinfo : EIATTR_NUM_BARRIERS
	.align		4
        /*0020*/ 	.byte	0x02, 0x4c
        /*0022*/ 	.byte	0x01
	.zero		1


	//----- nvinfo : EIATTR_MERCURY_ISA_VERSION
	.align		4
        /*0024*/ 	.byte	0x03, 0x5f
        /*0026*/ 	.short	0x0101


	//----- nvinfo : EIATTR_COOP_GROUP_MASK_REGIDS
	.align		4
        /*0028*/ 	.byte	0x04, 0x29
        /*002a*/ 	.short	(.L_1943 - .L_1942)


	//   ....[0]....
.L_1942:
        /*002c*/ 	.word	0xffffffff


	//   ....[1]....
        /*0030*/ 	.word	0xffffffff


	//   ....[2]....
        /*0034*/ 	.word	0xffffffff


	//   ....[3]....
        /*0038*/ 	.word	0xffffffff


	//   ....[4]....
        /*003c*/ 	.word	0xffffffff


	//   ....[5]....
        /*0040*/ 	.word	0xffffffff


	//   ....[6]....
        /*0044*/ 	.word	0xffffffff


	//   ....[7]....
        /*0048*/ 	.word	0xffffffff


	//   ....[8]....
        /*004c*/ 	.word	0xffffffff


	//   ....[9]....
        /*0050*/ 	.word	0xffffffff


	//   ....[10]....
        /*0054*/ 	.word	0x05000039


	//   ....[11]....
        /*0058*/ 	.word	0x05000039


	//   ....[12]....
        /*005c*/ 	.word	0x05000039


	//   ....[13]....
        /*0060*/ 	.word	0x05000039


	//   ....[14]....
        /*0064*/ 	.word	0x05000039


	//   ....[15]....
        /*0068*/ 	.word	0x05000039


	//   ....[16]....
        /*006c*/ 	.word	0x05000039


	//   ....[17]....
        /*0070*/ 	.word	0x05000039


	//   ....[18]....
        /*0074*/ 	.word	0x05000039


	//   ....[19]....
        /*0078*/ 	.word	0x05000039


	//----- nvinfo : EIATTR_COOP_GROUP_INSTR_OFFSETS
	.align		4
.L_1943:
        /*007c*/ 	.byte	0x04, 0x28
        /*007e*/ 	.short	(.L_1945 - .L_1944)


	//   ....[0]....
.L_1944:
        /*0080*/ 	.word	0x00000a00


	//   ....[1]....
        /*0084*/ 	.word	0x00000a10


	//   ....[2]....
        /*0088*/ 	.word	0x00000a40


	//   ....[3]....
        /*008c*/ 	.word	0x00000a50


	//   ....[4]....
        /*0090*/ 	.word	0x00000a80


	//   ....[5]....
        /*0094*/ 	.word	0x00000a90


	//   ....[6]....
        /*0098*/ 	.word	0x00000ac0


	//   ....[7]....
        /*009c*/ 	.word	0x00000ad0


	//   ....[8]....
        /*00a0*/ 	.word	0x00000b00


	//   ....[9]....
        /*00a4*/ 	.word	0x00000b10


	//   ....[10]....
        /*00a8*/ 	.word	0x00001650


	//   ....[11]....
        /*00ac*/ 	.word	0x000016e0


	//   ....[12]....
        /*00b0*/ 	.word	0x00001750


	//   ....[13]....
        /*00b4*/ 	.word	0x000017c0


	//   ....[14]....
        /*00b8*/ 	.word	0x00001820


	//   ....[15]....
        /*00bc*/ 	.word	0x00001890


	//   ....[16]....
        /*00c0*/ 	.word	0x000018f0


	//   ....[17]....
        /*00c4*/ 	.word	0x00001950


	//   ....[18]....
        /*00c8*/ 	.word	0x000019c0


	//   ....[19]....
        /*00cc*/ 	.word	0x00001a20


	//----- nvinfo : EIATTR_EXIT_INSTR_OFFSETS
	.align		4
.L_1945:
        /*00d0*/ 	.byte	0x04, 0x1c
        /*00d2*/ 	.short	(.L_1947 - .L_1946)


	//   ....[0]....
.L_1946:
        /*00d4*/ 	.word	0x000015f0


	//----- nvinfo : EIATTR_MAX_THREADS
	.align		4
.L_1947:
        /*00d8*/ 	.byte	0x04, 0x05
        /*00da*/ 	.short	(.L_1949 - .L_1948)
.L_1948:
        /*00dc*/ 	.word	0x00000080
        /*00e0*/ 	.word	0x00000001
        /*00e4*/ 	.word	0x00000001


	//----- nvinfo : EIATTR_CRS_STACK_SIZE
	.align		4
.L_1949:
        /*00e8*/ 	.byte	0x04, 0x1e
        /*00ea*/ 	.short	(.L_1951 - .L_1950)
.L_1950:
        /*00ec*/ 	.word	0x00000000


	//----- nvinfo : EIATTR_CBANK_PARAM_SIZE
	.align		4
.L_1951:
        /*00f0*/ 	.byte	0x03, 0x19
        /*00f2*/ 	.short	0x0128


	//----- nvinfo : EIATTR_PARAM_CBANK
	.align		4
        /*00f4*/ 	.byte	0x04, 0x0a
        /*00f6*/ 	.short	(.L_1953 - .L_1952)
	.align		4
.L_1952:
        /*00f8*/ 	.word	index@(.nv.constant0._ZN10layer_norm13ln_bwd_kernelINS_13Kernel_traitsIf13__nv_bfloat16S2_S2_fjLj256ELj1ELj4ELj1ELj16ENS_18Kernel_traits_baseILj256EfS2_S2_S2_fjLj128EEEEELb0ELb0ELb0ELb1EEEvNS_9BwdParamsE)
        /*00fc*/ 	.short	0x0210
        /*00fe*/ 	.short	0x0128


	//----- nvinfo : EIATTR_SW_WAR
	.align		4
.L_1953:
        /*0100*/ 	.byte	0x04, 0x36
        /*0102*/ 	.short	(.L_1955 - .L_1954)
.L_1954:
        /*0104*/ 	.word	0x00000008
.L_1955:


//--------------------- .nv.info._ZN10layer_norm13ln_bwd_kernelINS_13Kernel_traitsIf13__nv_bfloat16S2_S2_fjLj256ELj1ELj4ELj1ELj16ENS_18Kernel_traits_baseILj256EfS2_S2_S2_fjLj128EEEEELb0ELb0ELb1ELb0EEEvNS_9BwdParamsE --------------------------
	.section	.nv.info._ZN10layer_norm13ln_bwd_kernelINS_13Kernel_traitsIf13__nv_bfloat16S2_S2_fjLj256ELj1ELj4ELj1ELj16ENS_18Kernel_traits_baseILj256EfS2_S2_S2_fjLj128EEEEELb0ELb0ELb1ELb0EEEvNS_9BwdParamsE,"",@"SHT_CUDA_INFO"
	.sectionflags	@""
	.align	4


	//----- nvinfo : EIATTR_CUDA_API_VERSION
	.align		4
        /*0000*/ 	.byte	0x04, 0x37
        /*0002*/ 	.short	(.L_1957 - .L_1956)
.L_1956:
        /*0004*/ 	.word	0x00000082


	//----- nvinfo : EIATTR_KPARAM_INFO
	.align		4
.L_1957:
        /*0008*/ 	.byte	0x04, 0x17
        /*000a*/ 	.short	(.L_1959 - .L_1958)
.L_1958:
        /*000c*/ 	.word	0x00000000
        /*0010*/ 	.short	0x0000
        /*0012*/ 	.short	0x0000
        /*0014*/ 	.byte	0x00, 0xf0, 0xa1, 0x04


	//----- nvinfo : EIATTR_SPARSE_MMA_MASK
	.align		4
.L_1959:
        /*0018*/ 	.byte	0x03, 0x50
        /*001a*/ 	.short	0x0000


	//----- nvinfo : EIATTR_MAXREG_COUNT
	.align		4
        /*001c*/ 	.byte	0x03, 0x1b
        /*001e*/ 	.short	0x00ff


	//----- nvinfo : EIATTR_NUM_BARRIERS
	.align		4
        /*0020*/ 	.byte	0x02, 0x4c
        /*0022*/ 	.byte	0x01
	.zero		1


	//----- nvinfo : EIATTR_MERCURY_ISA_VERSION
	.align		4
        /*0024*/ 	.byte	0x03, 0x5f
        /*0026*/ 	.short	0x0101


	//----- nvinfo : EIATTR_COOP_GROUP_MASK_REGIDS
	.align		4
        /*0028*/ 	.byte	0x04, 0x29
        /*002a*/ 	.short	(.L_1961 - .L_1960)


	//   ....[0]....
.L_1960:
        /*002c*/ 	.word	0xffffffff


	//   ....[1]....
        /*0030*/ 	.word	0xffffffff


	//   ....[2]....
        /*0034*/ 	.word	0xffffffff


	//   ....[3]....
        /*0038*/ 	.word	0xffffffff


	//   ....[4]....
        /*003c*/ 	.word	0xffffffff


	//   ....[5]....
        /*0040*/ 	.word	0xffffffff


	//   ....[6]....
        /*0044*/ 	.word	0xffffffff


	//   ....[7]....
        /*0048*/ 	.word	0xffffffff


	//   ....[8]....
        /*004c*/ 	.word	0xffffffff


	//   ....[9]....
        /*0050*/ 	.word	0xffffffff


	//   ....[10]....
        /*0054*/ 	.word	0x05000036


	//   ....[11]....
        /*0058*/ 	.word	0x05000036


	//   ....[12]....
        /*005c*/ 	.word	0x05000036


	//   ....[13]....
        /*0060*/ 	.word	0x05000036


	//   ....[14]....
        /*0064*/ 	.word	0x05000036


	//   ....[15]....
        /*0068*/ 	.word	0x05000036


	//   ....[16]....
        /*006c*/ 	.word	0x05000036


	//   ....[17]....
        /*0070*/ 	.word	0x05000036


	//   ....[18]....
        /*0074*/ 	.word	0x05000036


	//   ....[19]....
        /*0078*/ 	.word	0x05000036


	//----- nvinfo : EIATTR_COOP_GROUP_INSTR_OFFSETS
	.align		4
.L_1961:
        /*007c*/ 	.byte	0x04, 0x28
        /*007e*/ 	.short	(.L_1963 - .L_1962)


	//   ....[0]....
.L_1962:
        /*0080*/ 	.word	0x00000a50


	//   ....[1]....
        /*0084*/ 	.word	0x00000a60


	//   ....[2]....
        /*0088*/ 	.word	0x00000a90


	//   ....[3]....
        /*008c*/ 	.word	0x00000aa0


	//   ....[4]....
        /*0090*/ 	.word	0x00000ad0


	//   ....[5]....
        /*0094*/ 	.word	0x00000ae0


	//   ....[6]....
        /*0098*/ 	.word	0x00000b10


	//   ....[7]....
        /*009c*/ 	.word	0x00000b20


	//   ....[8]....
        /*00a0*/ 	.word	0x00000b50


	//   ....[9]....
        /*00a4*/ 	.word	0x00000b60


	//   ....[10]....
        /*00a8*/ 	.word	0x00001c80


	//   ....[11]....
        /*00ac*/ 	.word	0x00001d10


	//   ....[12]....
        /*00b0*/ 	.word	0x00001d70


	//   ....[13]....
        /*00b4*/ 	.word	0x00001dd0


	//   ....[14]....
        /*00b8*/ 	.word	0x00001e30


	//   ....[15]....
        /*00bc*/ 	.word	0x00001e90


	//   ....[16]....
        /*00c0*/ 	.word	0x00001ef0


	//   ....[17]....
        /*00c4*/ 	.word	0x00001f50


	//   ....[18]....
        /*00c8*/ 	.word	0x00001fb0


	//   ....[19]....
        /*00cc*/ 	.word	0x00002010


	//----- nvinfo : EIATTR_EXIT_INSTR_OFFSETS
	.align		4
.L_1963:
        /*00d0*/ 	.byte	0x04, 0x1c
        /*00d2*/ 	.short	(.L_1965 - .L_1964)


	//   ....[0]....
.L_1964:
        /*00d4*/ 	.word	0x00001be0


	//   ....[1]....
        /*00d8*/ 	.word	0x00001c10


	//----- nvinfo : EIATTR_MAX_THREADS
	.align		4
.L_1965:
        /*00dc*/ 	.byte	0x04, 0x05
        /*00de*/ 	.short	(.L_1967 - .L_1966)
.L_1966:
        /*00e0*/ 	.word	0x00000080
        /*00e4*/ 	.word	0x00000001
        /*00e8*/ 	.word	0x00000001


	//----- nvinfo : EIATTR_CRS_STACK_SIZE
	.align		4
.L_1967:
        /*00ec*/ 	.byte	0x04, 0x1e
        /*00ee*/ 	.short	(.L_1969 - .L_1968)
.L_1968:
        /*00f0*/ 	.word	0x00000000


	//----- nvinfo : EIATTR_CBANK_PARAM_SIZE
	.align		4
.L_1969:
        /*00f4*/ 	.byte	0x03, 0x19
        /*00f6*/ 	.short	0x0128


	//----- nvinfo : EIATTR_PARAM_CBANK
	.align		4
        /*00f8*/ 	.byte	0x04, 0x0a
        /*00fa*/ 	.short	(.L_1971 - .L_1970)
	.align		4
.L_1970:
        /*00fc*/ 	.word	index@(.nv.constant0._ZN10layer_norm13ln_bwd_kernelINS_13Kernel_traitsIf13__nv_bfloat16S2_S2_fjLj256ELj1ELj4ELj1ELj16ENS_18Kernel_traits_baseILj256EfS2_S2_S2_fjLj128EEEEELb0ELb0ELb1ELb0EEEvNS_9BwdParamsE)
        /*0100*/ 	.short	0x0210
        /*0102*/ 	.short	0x0128


	//----- nvinfo : EIATTR_SW_WAR
	.align		4
.L_1971:
        /*0104*/ 	.byte	0x04, 0x36
        /*0106*/ 	.short	(.L_1973 - .L_1972)
.L_1972:
        /*0108*/ 	.word	0x00000008
.L_1973:


//--------------------- .nv.info._ZN10layer_norm13ln_bwd_kernelINS_13Kernel_traitsIf13__nv_bfloat16S2_S2_fjLj256ELj1ELj4ELj1ELj16ENS_18Kernel_traits_baseILj256EfS2_S2_S2_fjLj128EEEEELb0ELb0ELb1ELb1EEEvNS_9BwdParamsE --------------------------
	.section	.nv.info._ZN10layer_norm13ln_bwd_kernelINS_13Kernel_traitsIf13__nv_bfloat16S2_S2_fjLj256ELj1ELj4ELj1ELj16ENS_18Kernel_traits_baseILj256EfS2_S2_S2_fjLj128EEEEELb0ELb0ELb1ELb1EEEvNS_9BwdParamsE,"",@"SHT_CUDA_INFO"
	.sectionflags	@""
	.align	4


	//----- nvinfo : EIATTR_CUDA_API_VERSION
	.align		4
        /*0000*/ 	.byte	0x04, 0x37
        /*0002*/ 	.short	(.L_1975 - .L_1974)
.L_1974:
        /*0004*/ 	.word	0x00000082


	//----- nvinfo : EIATTR_KPARAM_INFO
	.align		4
.L_1975:
        /*0008*/ 	.byte	0x04, 0x17
        /*000a*/ 	.short	(.L_1977 - .L_1976)
.L_1976:
        /*000c*/ 	.word	0x00000000
        /*0010*/ 	.short	0x0000
        /*0012*/ 	.short	0x0000
        /*0014*/ 	.byte	0x00, 0xf0, 0xa1, 0x04


	//----- nvinfo : EIATTR_SPARSE_MMA_MASK
	.align		4
.L_1977:
        /*0018*/ 	.byte	0x03, 0x50
        /*001a*/ 	.short	0x0000


	//----- nvinfo : EIATTR_MAXREG_COUNT
	.align		4
        /*001c*/ 	.byte	0x03, 0x1b
        /*001e*/ 	.short	0x00ff


	//----- nvinfo : EIATTR_NUM_BARRIERS
	.align		4
        /*0020*/ 	.byte	0x02, 0x4c
        /*0022*/ 	.byte	0x01
	.zero		1


	//----- nvinfo : EIATTR_MERCURY_ISA_VERSION
	.align		4
        /*0024*/ 	.byte	0x03, 0x5f
        /*0026*/ 	.short	0x0101


	//----- nvinfo : EIATTR_COOP_GROUP_MASK_REGIDS
	.align		4
        /*0028*/ 	.byte	0x04, 0x29
        /*002a*/ 	.short	(.L_1979 - .L_1978)


	//   ....[0]....
.L_1978:
        /*002c*/ 	.word	0xffffffff


	//   ....[1]....
        /*0030*/ 	.word	0xffffffff


	//   ....[2]....
        /*0034*/ 	.word	0xffffffff


	//   ....[3]....
        /*0038*/ 	.word	0xffffffff


	//   ....[4]....
        /*003c*/ 	.word	0xffffffff


	//   ....[5]....
        /*0040*/ 	.word	0xffffffff


	//   ....[6]....
        /*0044*/ 	.word	0xffffffff


	//   ....[7]....
        /*0048*/ 	.word	0xffffffff


	//   ....[8]....
        /*004c*/ 	.word	0xffffffff


	//   ....[9]....
        /*0050*/ 	.word	0xffffffff


	//   ....[10]....
        /*0054*/ 	.word	0x0500003d


	//   ....[11]....
        /*0058*/ 	.word	0x0500003d


	//   ....[12]....
        /*005c*/ 	.word	0x0500003d


	//   ....[13]....
        /*0060*/ 	.word	0x0500003d


	//   ....[14]....
        /*0064*/ 	.word	0x0500003d


	//   ....[15]....
        /*0068*/ 	.word	0x0500003d


	//   ....[16]....
        /*006c*/ 	.word	0x0500003d


	//   ....[17]....
        /*0070*/ 	.word	0x0500003d


	//   ....[18]....
        /*0074*/ 	.word	0x0500003d


	//   ....[19]....
        /*0078*/ 	.word	0x0500003d


	//----- nvinfo : EIATTR_COOP_GROUP_INSTR_OFFSETS
	.align		4
.L_1979:
        /*007c*/ 	.byte	0x04, 0x28
        /*007e*/ 	.short	(.L_1981 - .L_1980)


	//   ....[0]....
.L_1980:
        /*0080*/ 	.word	0x00000ab0


	//   ....[1]....
        /*0084*/ 	.word	0x00000ac0


	//   ....[2]....
        /*0088*/ 	.word	0x00000af0


	//   ....[3]....
        /*008c*/ 	.word	0x00000b10


	//   ....[4]....
        /*0090*/ 	.word	0x00000b30


	//   ....[5]....
        /*0094*/ 	.word	0x00000b50


	//   ....[6]....
        /*0098*/ 	.word	0x00000b60


	//   ....[7]....
        /*009c*/ 	.word	0x00000b90


	//   ....[8]....
        /*00a0*/ 	.word	0x00000ba0


	//   ....[9]....
        /*00a4*/ 	.word	0x00000bc0


	//   ....[10]....
        /*00a8*/ 	.word	0x00001b80


	//   ....[11]....
        /*00ac*/ 	.word	0x00001c10


	//   ....[12]....
        /*00b0*/ 	.word	0x00001c90


	//   ....[13]....
        /*00b4*/ 	.word	0x00001d00


	//   ....[14]....
        /*00b8*/ 	.word	0x00001d80


	//   ....[15]....
        /*00bc*/ 	.word	0x00001df0


	//   ....[16]....
        /*00c0*/ 	.word	0x00001e70


	//   ....[17]....
        /*00c4*/ 	.word	0x00001ed0


	//   ....[18]....
        /*00c8*/ 	.word	0x00001f40


	//   ....[19]....
        /*00cc*/ 	.word	0x00001fa0


	//----- nvinfo : EIATTR_EXIT_INSTR_OFFSETS
	.align		4
.L_1981:
        /*00d0*/ 	.byte	0x04, 0x1c
        /*00d2*/ 	.short	(.L_1983 - .L_1982)


	//   ....[0]....
.L_1982:
        /*00d4*/ 	.word	0x00001b20


	//----- nvinfo : EIATTR_MAX_THREADS
	.align		4
.L_1983:
        /*00d8*/ 	.byte	0x04, 0x05
        /*00da*/ 	.short	(.L_1985 - .L_1984)
.L_1984:
        /*00dc*/ 	.word	0x00000080
        /*00e0*/ 	.word	0x00000001
        /*00e4*/ 	.word	0x00000001


	//----- nvinfo : EIATTR_CRS_STACK_SIZE
	.align		4
.L_1985:
        /*00e8*/ 	.byte	0x04, 0x1e
        /*00ea*/ 	.short	(.L_1987 - .L_1986)
.L_1986:
        /*00ec*/ 	.word	0x00000000


	//----- nvinfo : EIATTR_CBANK_PARAM_SIZE
	.align		4
.L_1987:
        /*00f0*/ 	.byte	0x03, 0x19
        /*00f2*/ 	.short	0x0128


	//----- nvinfo : EIATTR_PARAM_CBANK
	.align		4
        /*00f4*/ 	.byte	0x04, 0x0a
        /*00f6*/ 	.short	(.L_1989 - .L_1988)
	.align		4
.L_1988:
        /*00f8*/ 	.word	index@(.nv.constant0._ZN10layer_norm13ln_bwd_kernelINS_13Kernel_traitsIf13__nv_bfloat16S2_S2_fjLj256ELj1ELj4ELj1ELj16ENS_18Kernel_traits_baseILj256EfS2_S2_S2_fjLj128EEEEELb0ELb0ELb1ELb1EEEvNS_9BwdParamsE)
        /*00fc*/ 	.short	0x0210
        /*00fe*/ 	.short	0x0128


	//----- nvinfo : EIATTR_SW_WAR
	.align		4
.L_1989:
        /*0100*/ 	.byte	0x04, 0x36
        /*0102*/ 	.short	(.L_1991 - .L_1990)
.L_1990:
        /*0104*/ 	.word	0x00000008
.L_1991:


//--------------------- .nv.info._ZN10layer_norm13ln_bwd_kernelINS_13Kernel_traitsIf13__nv_bfloat16S2_S2_fjLj256ELj1ELj4ELj1ELj16ENS_18Kernel_traits_baseILj256EfS2_S2_S2_fjLj128EEEEELb0ELb1ELb0ELb0EEEvNS_9BwdParamsE --------------------------
	.section	.nv.info._ZN10layer_norm13ln_bwd_kernelINS_13Kernel_traitsIf13__nv_bfloat16S2_S2_fjLj256ELj1ELj4ELj1ELj16ENS_18Kernel_traits_baseILj256EfS2_S2_S2_fjLj128EEEEELb0ELb1ELb0ELb0EEEvNS_9BwdParamsE,"",@"SHT_CUDA_INFO"
	.sectionflags	@""
	.align	4


	//----- nvinfo : EIATTR_CUDA_API_VERSION
	.align		4
        /*0000*/ 	.byte	0x04, 0x37
        /*0002*/ 	.short	(.L_1993 - .L_1992)
.L_1992:
        /*0004*/ 	.word	0x00000082


	//----- nvinfo : EIATTR_KPARAM_INFO
	.align		4
.L_1993:
        /*0008*/ 	.byte	0x04, 0x17
        /*000a*/ 	.short	(.L_1995 - .L_1994)
.L_1994:
        /*000c*/ 	.word	0x00000000
        /*0010*/ 	.short	0x0000
        /*0012*/ 	.short	0x0000
        /*0014*/ 	.byte	0x00, 0xf0, 0xa1, 0x04


	//----- nvinfo : EIATTR_SPARSE_MMA_MASK
	.align		4
.L_1995:
        /*0018*/ 	.byte	0x03, 0x50
        /*001a*/ 	.short	0x0000


	//----- nvinfo : EIATTR_MAXREG_COUNT
	.align		4
        /*001c*/ 	.byte	0x03, 0x1b
        /*001e*/ 	.short	0x00ff


	//----- nvinfo : EIATTR_NUM_BARRIERS
	.align		4
        /*0020*/ 	.byte	0x02, 0x4c
        /*0022*/ 	.byte	0x01
	.zero		1


	//----- nvinfo : EIATTR_MERCURY_ISA_VERSION
	.align		4
        /*0024*/ 	.byte	0x03, 0x5f
        /*0026*/ 	.short	0x0101


	//----- nvinfo : EIATTR_COOP_GROUP_MASK_REGIDS
	.align		4
        /*0028*/ 	.byte	0x04, 0x29
        /*002a*/ 	.short	(.L_1997 - .L_1996)


	//   ....[0]....
.L_1996:
        /*002c*/ 	.word	0xffffffff


	//   ....[1]....
        /*0030*/ 	.word	0xffffffff


	//   ....[2]....
        /*0034*/ 	.word	0xffffffff


	//   ....[3]....
        /*0038*/ 	.word	0xffffffff


	//   ....[4]....
        /*003c*/ 	.word	0xffffffff


	//   ....[5]....
        /*0040*/ 	.word	0xffffffff


	//   ....[6]....
        /*0044*/ 	.word	0xffffffff


	//   ....[7]....
        /*0048*/ 	.word	0xffffffff


	//   ....[8]....
        /*004c*/ 	.word	0xffffffff


	//   ....[9]....
        /*0050*/ 	.word	0xffffffff


	//   ....[10]....
        /*0054*/ 	.word	0x0500004f


	//   ....[11]....
        /*0058*/ 	.word	0x0500004f


	//   ....[12]....
        /*005c*/ 	.word	0x0500004f


	//   ....[13]....
        /*0060*/ 	.word	0x0500004f


	//   ....[14]....
        /*0064*/ 	.word	0x0500004f


	//   ....[15]....
        /*0068*/ 	.word	0x0500004f


	//   ....[16]....
        /*006c*/ 	.word	0x0500004f


	//   ....[17]....
        /*0070*/ 	.word	0x0500004f


	//   ....[18]....
        /*0074*/ 	.word	0x0500004f


	//   ....[19]....
        /*0078*/ 	.word	0x0500004f


	//----- nvinfo : EIATTR_COOP_GROUP_INSTR_OFFSETS
	.align		4
.L_1997:
        /*007c*/ 	.byte	0x04, 0x28
        /*007e*/ 	.short	(.L_1999 - .L_1998)


	//   ....[0]....
.L_1998:
        /*0080*/ 	.word	0x00000a70


	//   ....[1]....
        /*0084*/ 	.word	0x00000a80


	//   ....[2]....
        /*0088*/ 	.word	0x00000ab0


	//   ....[3]....
        /*008c*/ 	.word	0x00000ac0


	//   ....[4]....
        /*0090*/ 	.word	0x00000af0


	//   ....[5]....
        /*0094*/ 	.word	0x00000b00


	//   ....[6]....
        /*0098*/ 	.word	0x00000b30


	//   ....[7]....
        /*009c*/ 	.word	0x00000b40


	//   ....[8]....
        /*00a0*/ 	.word	0x00000b70


	//   ....[9]....
        /*00a4*/ 	.word	0x00000b80


	//   ....[10]....
        /*00a8*/ 	.word	0x00001ac0


	//   ....[11]....
        /*00ac*/ 	.word	0x00001b50


	//   ....[12]....
        /*00b0*/ 	.word	0x00001bc0


	//   ....[13]....
        /*00b4*/ 	.word	0x00001c20


	//   ....[14]....
        /*00b8*/ 	.word	0x00001c90


	//   ....[15]....
        /*00bc*/ 	.word	0x00001cf0


	//   ....[16]....
        /*00c0*/ 	.word	0x00001d60


	//   ....[17]....
        /*00c4*/ 	.word	0x00001dc0


	//   ....[18]....
        /*00c8*/ 	.word	0x00001e30


	//   ....[19]....
        /*00cc*/ 	.word	0x00001e90


	//----- nvinfo : EIATTR_EXIT_INSTR_OFFSETS
	.align		4
.L_1999:
        /*00d0*/ 	.byte	0x04, 0x1c
        /*00d2*/ 	.short	(.L_2001 - .L_2000)


	//   ....[0]....
.L_2000:
        /*00d4*/ 	.word	0x000019d0


	//   ....[1]....
        /*00d8*/ 	.word	0x00001a50


	//----- nvinfo : EIATTR_MAX_THREADS
	.align		4
.L_2001:
        /*00dc*/ 	.byte	0x04, 0x05
        /*00de*/ 	.short	(.L_2003 - .L_2002)
.L_2002:
        /*00e0*/ 	.word	0x00000080
        /*00e4*/ 	.word	0x00000001
        /*00e8*/ 	.word	0x00000001


	//----- nvinfo : EIATTR_CRS_STACK_SIZE
	.align		4
.L_2003:
        /*00ec*/ 	.byte	0x04, 0x1e
        /*00ee*/ 	.short	(.L_2005 - .L_2004)
.L_2004:
        /*00f0*/ 	.word	0x00000000


	//----- nvinfo : EIATTR_CBANK_PARAM_SIZE
	.align		4
.L_2005:
        /*00f4*/ 	.byte	0x03, 0x19
        /*00f6*/ 	.short	0x0128


	//----- nvinfo : EIATTR_PARAM_CBANK
	.align		4
        /*00f8*/ 	.byte	0x04, 0x0a
        /*00fa*/ 	.short	(.L_2007 - .L_2006)
	.align		4
.L_2006:
        /*00fc*/ 	.word	index@(.nv.constant0._ZN10layer_norm13ln_bwd_kernelINS_13Kernel_traitsIf13__nv_bfloat16S2_S2_fjLj256ELj1ELj4ELj1ELj16ENS_18Kernel_traits_baseILj256EfS2_S2_S2_fjLj128EEEEELb0ELb1ELb0ELb0EEEvNS_9BwdParamsE)
        /*0100*/ 	.short	0x0210
        /*0102*/ 	.short	0x0128


	//----- nvinfo : EIATTR_SW_WAR
	.align		4
.L_2007:
        /*0104*/ 	.byte	0x04, 0x36
        /*0106*/ 	.short	(.L_2009 - .L_2008)
.L_2008:
        /*0108*/ 	.word	0x00000008
.L_2009:


//--------------------- .nv.info._ZN10layer_norm13ln_bwd_kernelINS_13Kernel_traitsIf13__nv_bfloat16S2_S2_fjLj256ELj1ELj4ELj1ELj16ENS_18Kernel_traits_baseILj256EfS2_S2_S2_fjLj128EEEEELb0ELb1ELb0ELb1EEEvNS_9BwdParamsE --------------------------
	.section	.nv.info._ZN10layer_norm13ln_bwd_kernelINS_13Kernel_traitsIf13__nv_bfloat16S2_S2_fjLj256ELj1ELj4ELj1ELj16ENS_18Kernel_traits_baseILj256EfS2_S2_S2_fjLj128EEEEELb0ELb1ELb0ELb1EEEvNS_9BwdParamsE,"",@"SHT_CUDA_INFO"
	.sectionflags	@""
	.align	4


	//----- nvinfo : EIATTR_CUDA_API_VERSION
	.align		4
        /*0000*/ 	.byte	0x04, 0x37
        /*0002*/ 	.short	(.L_2011 - .L_2010)
.L_2010:
        /*0004*/ 	.word	0x00000082


	//----- nvinfo : EIATTR_KPARAM_INFO
	.align		4
.L_2011:
        /*0008*/ 	.byte	0x04, 0x17
        /*000a*/ 	.short	(.L_2013 - .L_2012)
.L_2012:
        /*000c*/ 	.word	0x00000000
        /*0010*/ 	.short	0x0000
        /*0012*/ 	.short	0x0000
        /*0014*/ 	.byte	0x00, 0xf0, 0xa1, 0x04


	//----- nvinfo : EIATTR_SPARSE_MMA_MASK
	.align		4
.L_2013:
        /*0018*/ 	.byte	0x03, 0x50
        /*001a*/ 	.short	0x0000


	//----- nvinfo : EIATTR_MAXREG_COUNT
	.align		4
        /*001c*/ 	.byte	0x03, 0x1b
        /*001e*/ 	.short	0x00ff


	//----- nvinfo : EIATTR_NUM_BARRIERS
	.align		4
        /*0020*/ 	.byte	0x02, 0x4c
        /*0022*/ 	.byte	0x01
	.zero		1


	//----- nvinfo : EIATTR_MERCURY_ISA_VERSION
	.align		4
        /*0024*/ 	.byte	0x03, 0x5f
        /*0026*/ 	.short	0x0101


	//----- nvinfo : EIATTR_COOP_GROUP_MASK_REGIDS
	.align		4
        /*0028*/ 	.byte	0x04, 0x29
        /*002a*/ 	.short	(.L_2015 - .L_2014)


	//   ....[0]....
.L_2014:
        /*002c*/ 	.word	0xffffffff


	//   ....[1]....
        /*0030*/ 	.word	0xffffffff


	//   ....[2]....
        /*0034*/ 	.word	0xffffffff


	//   ....[3]....
        /*0038*/ 	.word	0xffffffff


	//   ....[4]....
        /*003c*/ 	.word	0xffffffff


	//   ....[5]....
        /*0040*/ 	.word	0xffffffff


	//   ....[6]....
        /*0044*/ 	.word	0xffffffff


	//   ....[7]....
        /*0048*/ 	.word	0xffffffff


	//   ....[8]....
        /*004c*/ 	.word	0xffffffff


	//   ....[9]....
        /*0050*/ 	.word	0xffffffff


	//   ....[10]....
        /*0054*/ 	.word	0x05000044


	//   ....[11]....
        /*0058*/ 	.word	0x05000044


	//   ....[12]....
        /*005c*/ 	.word	0x05000044


	//   ....[13]....
        /*0060*/ 	.word	0x05000044


	//   ....[14]....
        /*0064*/ 	.word	0x05000044


	//   ....[15]....
        /*0068*/ 	.word	0x05000044


	//   ....[16]....
        /*006c*/ 	.word	0x05000044


	//   ....[17]....
        /*0070*/ 	.word	0x05000044


	//   ....[18]....
        /*0074*/ 	.word	0x05000044


	//   ....[19]....
        /*0078*/ 	.word	0x05000044


	//----- nvinfo : EIATTR_COOP_GROUP_INSTR_OFFSETS
	.align		4
.L_2015:
        /*007c*/ 	.byte	0x04, 0x28
        /*007e*/ 	.short	(.L_2017 - .L_2016)


	//   ....[0]....
.L_2016:
        /*0080*/ 	.word	0x00000af0


	//   ....[1]....
        /*0084*/ 	.word	0x00000b00


	//   ....[2]....
        /*0088*/ 	.word	0x00000b30


	//   ....[3]....
        /*008c*/ 	.word	0x00000b50


	//   ....[4]....
        /*0090*/ 	.word	0x00000b70


	//   ....[5]....
        /*0094*/ 	.word	0x00000b90


	//   ....[6]....
        /*0098*/ 	.word	0x00000bb0


	//   ....[7]....
        /*009c*/ 	.word	0x00000bd0


	//   ....[8]....
        /*00a0*/ 	.word	0x00000bf0


	//   ....[9]....
        /*00a4*/ 	.word	0x00000c00


	//   ....[10]....
        /*00a8*/ 	.word	0x00001b00


	//   ....[11]....
        /*00ac*/ 	.word	0x00001b90


	//   ....[12]....
        /*00b0*/ 	.word	0x00001c10


	//   ....[13]....
        /*00b4*/ 	.word	0x00001c80


	//   ....[14]....
        /*00b8*/ 	.word	0x00001d00


	//   ....[15]....
        /*00bc*/ 	.word	0x00001d70


	//   ....[16]....
        /*00c0*/ 	.word	0x00001df0


	//   ....[17]....
        /*00c4*/ 	.word	0x00001e60


	//   ....[18]....
        /*00c8*/ 	.word	0x00001ee0


	//   ....[19]....
        /*00cc*/ 	.word	0x00001f40


	//----- nvinfo : EIATTR_EXIT_INSTR_OFFSETS
	.align		4
.L_2017:
        /*00d0*/ 	.byte	0x04, 0x1c
        /*00d2*/ 	.short	(.L_2019 - .L_2018)


	//   ....[0]....
.L_2018:
        /*00d4*/ 	.word	0x00001aa0


	//----- nvinfo : EIATTR_MAX_THREADS
	.align		4
.L_2019:
        /*00d8*/ 	.byte	0x04, 0x05
        /*00da*/ 	.short	(.L_2021 - .L_2020)
.L_2020:
        /*00dc*/ 	.word	0x00000080
        /*00e0*/ 	.word	0x00000001
        /*00e4*/ 	.word	0x00000001


	//----- nvinfo : EIATTR_CRS_STACK_SIZE
	.align		4
.L_2021:
        /*00e8*/ 	.byte	0x04, 0x1e
        /*00ea*/ 	.short	(.L_2023 - .L_2022)
.L_2022:
        /*00ec*/ 	.word	0x00000000


	//----- nvinfo : EIATTR_CBANK_PARAM_SIZE
	.align		4
.L_2023:
        /*00f0*/ 	.byte	0x03, 0x19
        /*00f2*/ 	.short	0x0128


	//----- nvinfo : EIATTR_PARAM_CBANK
	.align		4
        /*00f4*/ 	.byte	0x04, 0x0a
        /*00f6*/ 	.short	(.L_2025 - .L_2024)
	.align		4
.L_2024:
        /*00f8*/ 	.word	index@(.nv.constant0._ZN10layer_norm13ln_bwd_kernelINS_13Kernel_traitsIf13__nv_bfloat16S2_S2_fjLj256ELj1ELj4ELj1ELj16ENS_18Kernel_traits_baseILj256EfS2_S2_S2_fjLj128EEEEELb0ELb1ELb0ELb1EEEvNS_9BwdParamsE)
        /*00fc*/ 	.short	0x0210
        /*00fe*/ 	.short	0x0128


	//----- nvinfo : EIATTR_SW_WAR
	.align		4
.L_2025:
        /*0100*/ 	.byte	0x04, 0x36
        /*0102*/ 	.short	(.L_2027 - .L_2026)
.L_2026:
        /*0104*/ 	.word	0x00000008
.L_2027:


//--------------------- .nv.info._ZN10layer_norm13ln_bwd_kernelINS_13Kernel_traitsIf13__nv_bfloat16S2_S2_fjLj256ELj1ELj4ELj1ELj16ENS_18Kernel_traits_baseILj256EfS2_S2_S2_fjLj128EEEEELb0ELb1ELb1ELb0EEEvNS_9BwdParamsE --------------------------
	.section	.nv.info._ZN10layer_norm13ln_bwd_kernelINS_13Kernel_traitsIf13__nv_bfloat16S2_S2_fjLj256ELj1ELj4ELj1ELj16ENS_18Kernel_traits_baseILj256EfS2_S2_S2_fjLj128EEEEELb0ELb1ELb1ELb0EEEvNS_9BwdParamsE,"",@"SHT_CUDA_INFO"
	.sectionflags	@""
	.align	4


	//----- nvinfo : EIATTR_CUDA_API_VERSION
	.align		4
        /*0000*/ 	.byte	0x04, 0x37
        /*0002*/ 	.short	(.L_2029 - .L_2028)
.L_2028:
        /*0004*/ 	.word	0x00000082


	//----- nvinfo : EIATTR_KPARAM_INFO
	.align		4
.L_2029:
        /*0008*/ 	.byte	0x04, 0x17
        /*000a*/ 	.short	(.L_2031 - .L_2030)
.L_2030:
        /*000c*/ 	.word	0x00000000
        /*0010*/ 	.short	0x0000
        /*0012*/ 	.short	0x0000
        /*0014*/ 	.byte	0x00, 0xf0, 0xa1, 0x04


	//----- nvinfo : EIATTR_SPARSE_MMA_MASK
	.align		4
.L_2031:
        /*0018*/ 	.byte	0x03, 0x50
        /*001a*/ 	.short	0x0000


	//----- nvinfo : EIATTR_MAXREG_COUNT
	.align		4
        /*001c*/ 	.byte	0x03, 0x1b
        /*001e*/ 	.short	0x00ff


	//----- nvinfo : EIATTR_NUM_BARRIERS
	.align		4
        /*0020*/ 	.byte	0x02, 0x4c
        /*0022*/ 	.byte	0x01
	.zero		1


	//----- nvinfo : EIATTR_MERCURY_ISA_VERSION
	.align		4
        /*0024*/ 	.byte	0x03, 0x5f
        /*0026*/ 	.short	0x0101


	//----- nvinfo : EIATTR_COOP_GROUP_MASK_REGIDS
	.align		4
        /*0028*/ 	.byte	0x04, 0x29
        /*002a*/ 	.short	(.L_2033 - .L_2032)


	//   ....[0]....
.L_2032:
        /*002c*/ 	.word	0xffffffff


	//   ....[1]....
        /*0030*/ 	.word	0xffffffff


	//   ....[2]....
        /*0034*/ 	.word	0xffffffff


	//   ....[3]....
        /*0038*/ 	.word	0xffffffff


	//   ....[4]....
        /*003c*/ 	.word	0xffffffff


	//   ....[5]....
        /*0040*/ 	.word	0xffffffff


	//   ....[6]....
        /*0044*/ 	.word	0xffffffff


	//   ....[7]....
        /*0048*/ 	.word	0xffffffff


	//   ....[8]....
        /*004c*/ 	.word	0xffffffff


	//   ....[9]....
        /*0050*/ 	.word	0xffffffff


	//   ....[10]....
        /*0054*/ 	.word	0x0500004e


	//   ....[11]....
        /*0058*/ 	.word	0x0500004e


	//   ....[12]....
        /*005c*/ 	.word	0x0500004e


	//   ....[13]....
        /*0060*/ 	.word	0x0500004e


	//   ....[14]....
        /*0064*/ 	.word	0x0500004e


	//   ....[15]....
        /*0068*/ 	.word	0x0500004e


	//   ....[16]....
        /*006c*/ 	.word	0x0500004e


	//   ....[17]....
        /*0070*/ 	.word	0x0500004e


	//   ....[18]....
        /*0074*/ 	.word	0x0500004e


	//   ....[19]....
        /*0078*/ 	.word	0x0500004e


	//----- nvinfo : EIATTR_COOP_GROUP_INSTR_OFFSETS
	.align		4
.L_2033:
        /*007c*/ 	.byte	0x04, 0x28
        /*007e*/ 	.short	(.L_2035 - .L_2034)


	//   ....[0]....
.L_2034:
        /*0080*/ 	.word	0x00000ad0


	//   ....[1]....
        /*0084*/ 	.word	0x00000ae0


	//   ....[2]....
        /*0088*/ 	.word	0x00000b10


	//   ....[3]....
        /*008c*/ 	.word	0x00000b20


	//   ....[4]....
        /*0090*/ 	.word	0x00000b50


	//   ....[5]....
        /*0094*/ 	.word	0x00000b60


	//   ....[6]....
        /*0098*/ 	.word	0x00000b90


	//   ....[7]....
        /*009c*/ 	.word	0x00000ba0


	//   ....[8]....
        /*00a0*/ 	.word	0x00000bd0


	//   ....[9]....
        /*00a4*/ 	.word	0x00000be0


	//   ....[10]....
        /*00a8*/ 	.word	0x00002100


	//   ....[11]....
        /*00ac*/ 	.word	0x000021a0


	//   ....[12]....
        /*00b0*/ 	.word	0x00002200


	//   ....[13]....
        /*00b4*/ 	.word	0x00002260


	//   ....[14]....
        /*00b8*/ 	.word	0x000022d0


	//   ....[15]....
        /*00bc*/ 	.word	0x00002330


	//   ....[16]....
        /*00c0*/ 	.word	0x000023a0


	//   ....[17]....
        /*00c4*/ 	.word	0x00002400


	//   ....[18]....
        /*00c8*/ 	.word	0x00002470


	//   ....[19]....
        /*00cc*/ 	.word	0x000024d0


	//----- nvinfo : EIATTR_EXIT_INSTR_OFFSETS
	.align		4
.L_2035:
        /*00d0*/ 	.byte	0x04, 0x1c
        /*00d2*/ 	.short	(.L_2037 - .L_2036)


	//   ....[0]....
.L_2036:
        /*00d4*/ 	.word	0x00002010


	//   ....[1]....
        /*00d8*/ 	.word	0x00002090


	//----- nvinfo : EIATTR_MAX_THREADS
	.align		4
.L_2037:
        /*00dc*/ 	.byte	0x04, 0x05
        /*00de*/ 	.short	(.L_2039 - .L_2038)
.L_2038:
        /*00e0*/ 	.word	0x00000080
        /*00e4*/ 	.word	0x00000001
        /*00e8*/ 	.word	0x00000001


	//----- nvinfo : EIATTR_CRS_STACK_SIZE
	.align		4
.L_2039:
        /*00ec*/ 	.byte	0x04, 0x1e
        /*00ee*/ 	.short	(.L_2041 - .L_2040)
.L_2040:
        /*00f0*/ 	.word	0x00000000


	//----- nvinfo : EIATTR_CBANK_PARAM_SIZE
	.align		4
.L_2041:
        /*00f4*/ 	.byte	0x03, 0x19
        /*00f6*/ 	.short	0x0128


	//----- nvinfo : EIATTR_PARAM_CBANK
	.align		4
        /*00f8*/ 	.byte	0x04, 0x0a
        /*00fa*/ 	.short	(.L_2043 - .L_2042)
	.align		4
.L_2042:
        /*00fc*/ 	.word	index@(.nv.constant0._ZN10layer_norm13ln_bwd_kernelINS_13Kernel_traitsIf13__nv_bfloat16S2_S2_fjLj256ELj1ELj4ELj1ELj16ENS_18Kernel_traits_baseILj256EfS2_S2_S2_fjLj128EEEEELb0ELb1ELb1ELb0EEEvNS_9BwdParamsE)
        /*0100*/ 	.short	0x0210
        /*0102*/ 	.short	0x0128


	//----- nvinfo : EIATTR_SW_WAR
	.align		4
.L_2043:
        /*0104*/ 	.byte	0x04, 0x36
        /*0106*/ 	.short	(.L_2045 - .L_2044)
.L_2044:
        /*0108*/ 	.word	0x00000008
.L_2045:


//--------------------- .nv.info._ZN10layer_norm13ln_bwd_kernelINS_13Kernel_traitsIf13__nv_bfloat16S2_S2_fjLj256ELj1ELj4ELj1ELj16ENS_18Kernel_traits_baseILj256EfS2_S2_S2_fjLj128EEEEELb0ELb1ELb1ELb1EEEvNS_9BwdParamsE --------------------------
	.section	.nv.info._ZN10layer_norm13ln_bwd_kernelINS_13Kernel_traitsIf13__nv_bfloat16S2_S2_fjLj256ELj1ELj4ELj1ELj16ENS_18Kernel_traits_baseILj256EfS2_S2_S2_fjLj128EEEEELb0ELb1ELb1ELb1EEEvNS_9BwdParamsE,"",@"SHT_CUDA_INFO"
	.sectionflags	@""
	.align	4


	//----- nvinfo : EIATTR_CUDA_API_VERSION
	.align		4
        /*0000*/ 	.byte	0x04, 0x37
        /*0002*/ 	.short	(.L_2047 - .L_2046)
.L_2046:
        /*0004*/ 	.word	0x00000082


	//----- nvinfo : EIATTR_KPARAM_INFO
	.align		4
.L_2047:
        /*0008*/ 	.byte	0x04, 0x17
        /*000a*/ 	.short	(.L_2049 - .L_2048)
.L_2048:
        /*000c*/ 	.word	0x00000000
        /*0010*/ 	.short	0x0000
        /*0012*/ 	.short	0x0000
        /*0014*/ 	.byte	0x00, 0xf0, 0xa1, 0x04


	//----- nvinfo : EIATTR_SPARSE_MMA_MASK
	.align		4
.L_2049:
        /*0018*/ 	.byte	0x03, 0x50
        /*001a*/ 	.short	0x0000


	//----- nvinfo : EIATTR_MAXREG_COUNT
	.align		4
        /*001c*/ 	.byte	0x03, 0x1b
        /*001e*/ 	.short	0x00ff


	//----- nvinfo : EIATTR_NUM_BARRIERS
	.align		4
        /*0020*/ 	.byte	0x02, 0x4c
        /*0022*/ 	.byte	0x01
	.zero		1


	//----- nvinfo : EIATTR_MERCURY_ISA_VERSION
	.align		4
        /*0024*/ 	.byte	0x03, 0x5f
        /*0026*/ 	.short	0x0101


	//----- nvinfo : EIATTR_COOP_GROUP_MASK_REGIDS
	.align		4
        /*0028*/ 	.byte	0x04, 0x29
        /*002a*/ 	.short	(.L_2051 - .L_2050)


	//   ....[0]....
.L_2050:
        /*002c*/ 	.word	0xffffffff


	//   ....[1]....
        /*0030*/ 	.word	0xffffffff


	//   ....[2]....
        /*0034*/ 	.word	0xffffffff


	//   ....[3]....
        /*0038*/ 	.word	0xffffffff


	//   ....[4]....
        /*003c*/ 	.word	0xffffffff


	//   ....[5]....
        /*0040*/ 	.word	0xffffffff


	//   ....[6]....
        /*0044*/ 	.word	0xffffffff


	//   ....[7]....
        /*0048*/ 	.word	0xffffffff


	//   ....[8]....
        /*004c*/ 	.word	0xffffffff


	//   ....[9]....
        /*0050*/ 	.word	0xffffffff


	//   ....[10]....
        /*0054*/ 	.word	0x0500004c


	//   ....[11]....
        /*0058*/ 	.word	0x0500004c


	//   ....[12]....
        /*005c*/ 	.word	0x0500004c


	//   ....[13]....
        /*0060*/ 	.word	0x0500004c


	//   ....[14]....
        /*0064*/ 	.word	0x0500004c


	//   ....[15]....
        /*0068*/ 	.word	0x0500004c


	//   ....[16]....
        /*006c*/ 	.word	0x0500004c


	//   ....[17]....
        /*0070*/ 	.word	0x0500004c


	//   ....[18]....
        /*0074*/ 	.word	0x0500004c


	//   ....[19]....
        /*0078*/ 	.word	0x0500004c


	//----- nvinfo : EIATTR_COOP_GROUP_INSTR_OFFSETS
	.align		4
.L_2051:
        /*007c*/ 	.byte	0x04, 0x28
        /*007e*/ 	.short	(.L_2053 - .L_2052)


	//   ....[0]....
.L_2052:
        /*0080*/ 	.word	0x00000b90


	//   ....[1]....
        /*0084*/ 	.word	0x00000ba0


	//   ....[2]....
        /*0088*/ 	.word	0x00000bd0


	//   ....[3]....
        /*008c*/ 	.word	0x00000be0


	//   ....[4]....
        /*0090*/ 	.word	0x00000c10


	//   ....[5]....
        /*0094*/ 	.word	0x00000c20


	//   ....[6]....
        /*0098*/ 	.word	0x00000c50


	//   ....[7]....
        /*009c*/ 	.word	0x00000c60


	//   ....[8]....
        /*00a0*/ 	.word	0x00000c90


	//   ....[9]....
        /*00a4*/ 	.word	0x00000ca0


	//   ....[10]....
        /*00a8*/ 	.word	0x00001fe0


	//   ....[11]....
        /*00ac*/ 	.word	0x00002070


	//   ....[12]....
        /*00b0*/ 	.word	0x000020d0


	//   ....[13]....
        /*00b4*/ 	.word	0x00002130


	//   ....[14]....
        /*00b8*/ 	.word	0x00002190


	//   ....[15]....
        /*00bc*/ 	.word	0x000021f0


	//   ....[16]....
        /*00c0*/ 	.word	0x00002250


	//   ....[17]....
        /*00c4*/ 	.word	0x000022b0


	//   ....[18]....
        /*00c8*/ 	.word	0x00002310


	//   ....[19]....
        /*00cc*/ 	.word	0x00002370


	//----- nvinfo : EIATTR_EXIT_INSTR_OFFSETS
	.align		4
.L_2053:
        /*00d0*/ 	.byte	0x04, 0x1c
        /*00d2*/ 	.short	(.L_2055 - .L_2054)


	//   ....[0]....
.L_2054:
        /*00d4*/ 	.word	0x00001f80


	//----- nvinfo : EIATTR_MAX_THREADS
	.align		4
.L_2055:
        /*00d8*/ 	.byte	0x04, 0x05
        /*00da*/ 	.short	(.L_2057 - .L_2056)
.L_2056:
        /*00dc*/ 	.word	0x00000080
        /*00e0*/ 	.word	0x00000001
        /*00e4*/ 	.word	0x00000001


	//----- nvinfo : EIATTR_CRS_STACK_SIZE
	.align		4
.L_2057:
        /*00e8*/ 	.byte	0x04, 0x1e
        /*00ea*/ 	.short	(.L_2059 - .L_2058)
.L_2058:
        /*00ec*/ 	.word	0x00000000


	//----- nvinfo : EIATTR_CBANK_PARAM_SIZE
	.align		4
.L_2059:
        /*00f0*/ 	.byte	0x03, 0x19
        /*00f2*/ 	.short	0x0128


	//----- nvinfo : EIATTR_PARAM_CBANK
	.align		4
        /*00f4*/ 	.byte	0x04, 0x0a
        /*00f6*/ 	.short	(.L_2061 - .L_2060)
	.align		4
.L_2060:
        /*00f8*/ 	.word	index@(.nv.constant0._ZN10layer_norm13ln_bwd_kernelINS_13Kernel_traitsIf13__nv_bfloat16S2_S2_fjLj256ELj1ELj4ELj1ELj16ENS_18Kernel_traits_baseILj256EfS2_S2_S2_fjLj128EEEEELb0ELb1ELb1ELb1EEEvNS_9BwdParamsE)
        /*00fc*/ 	.short	0x0210
        /*00fe*/ 	.short	0x0128


	//----- nvinfo : EIATTR_SW_WAR
	.align		4
.L_2061:
        /*0100*/ 	.byte	0x04, 0x36
        /*0102*/ 	.short	(.L_2063 - .L_2062)
.L_2062:
        /*0104*/ 	.word	0x00000008
.L_2063:


//--------------------- .nv.info._ZN10layer_norm13ln_bwd_kernelINS_13Kernel_traitsIf13__nv_bfloat16S2_S2_fjLj256ELj1ELj4ELj1ELj16ENS_18Kernel_traits_baseILj256EfS2_S2_S2_fjLj128EEEEELb1ELb0ELb0ELb0EEEvNS_9BwdParamsE --------------------------
	.section	.nv.info._ZN10layer_norm13ln_bwd_kernelINS_13Kernel_traitsIf13__nv_bfloat16S2_S2_fjLj256ELj1ELj4ELj1ELj16ENS_18Kernel_traits_baseILj256EfS2_S2_S2_fjLj128EEEEELb1ELb0ELb0ELb0EEEvNS_9BwdParamsE,"",@"SHT_CUDA_INFO"
	.sectionflags	@""
	.align	4


	//----- nvinfo : EIATTR_CUDA_API_VERSION
	.align		4
        /*0000*/ 	.byte	0x04, 0x37
        /*0002*/ 	.short	(.L_2065 - .L_2064)
.L_2064:
        /*0004*/ 	.word	0x00000082


	//----- nvinfo : EIATTR_KPARAM_INFO
	.align		4
.L_2065:
        /*0008*/ 	.byte	0x04, 0x17
        /*000a*/ 	.short	(.L_2067 - .L_2066)
.L_2066:
        /*000c*/ 	.word	0x00000000
        /*0010*/ 	.short	0x0000
        /*0012*/ 	.short	0x0000
        /*0014*/ 	.byte	0x00, 0xf0, 0xa1, 0x04


	//----- nvinfo : EIATTR_SPARSE_MMA_MASK
	.align		4
.L_2067:
        /*0018*/ 	.byte	0x03, 0x50
        /*001a*/ 	.short	0x0000


	//----- nvinfo : EIATTR_MAXREG_COUNT
	.align		4
        /*001c*/ 	.byte	0x03, 0x1b
        /*001e*/ 	.short	0x00ff


	//----- nvinfo : EIATTR_NUM_BARRIERS
	.align		4
        /*0020*/ 	.byte	0x02, 0x4c
        /*0022*/ 	.byte	0x01
	.zero		1


	//----- nvinfo : EIATTR_MERCURY_ISA_VERSION
	.align		4
        /*0024*/ 	.byte	0x03, 0x5f
        /*0026*/ 	.short	0x0101


	//----- nvinfo : EIATTR_COOP_GROUP_MASK_REGIDS
	.align		4
        /*0028*/ 	.byte	0x04, 0x29
        /*002a*/ 	.short	(.L_2069 - .L_2068)


	//   ....[0]....
.L_2068:
        /*002c*/ 	.word	0xffffffff


	//   ....[1]....
        /*0030*/ 	.word	0xffffffff


	//   ....[2]....
        /*0034*/ 	.word	0xffffffff


	//   ....[3]....
        /*0038*/ 	.word	0xffffffff


	//   ....[4]....
        /*003c*/ 	.word	0xffffffff


	//   ....[5]....
        /*0040*/ 	.word	0xffffffff


	//   ....[6]....
        /*0044*/ 	.word	0xffffffff


	//   ....[7]....
        /*0048*/ 	.word	0xffffffff


	//   ....[8]....
        /*004c*/ 	.word	0xffffffff


	//   ....[9]....
        /*0050*/ 	.word	0xffffffff


	//   ....[10]....
        /*0054*/ 	.word	0x0500002e


	//   ....[11]....
        /*0058*/ 	.word	0x0500002e


	//   ....[12]....
        /*005c*/ 	.word	0x0500002e


	//   ....[13]....
        /*0060*/ 	.word	0x0500002e


	//   ....[14]....
        /*0064*/ 	.word	0x0500002e


	//   ....[15]....
        /*0068*/ 	.word	0x0500002e


	//   ....[16]....
        /*006c*/ 	.word	0x0500002e


	//   ....[17]....
        /*0070*/ 	.word	0x0500002e


	//   ....[18]....
        /*0074*/ 	.word	0x0500002e


	//   ....[19]....
        /*0078*/ 	.word	0x0500002e


	//----- nvinfo : EIATTR_COOP_GROUP_INSTR_OFFSETS
	.align		4
.L_2069:
        /*007c*/ 	.byte	0x04, 0x28
        /*007e*/ 	.short	(.L_2071 - .L_2070)


	//   ....[0]....
.L_2070:
        /*0080*/ 	.word	0x00000a80


	//   ....[1]....
        /*0084*/ 	.word	0x00000a90


	//   ....[2]....
        /*0088*/ 	.word	0x00000ac0


	//   ....[3]....
        /*008c*/ 	.word	0x00000ad0


	//   ....[4]....
        /*0090*/ 	.word	0x00000b00


	//   ....[5]....
        /*0094*/ 	.word	0x00000b10


	//   ....[6]....
        /*0098*/ 	.word	0x00000b40


	//   ....[7]....
        /*009c*/ 	.word	0x00000b50


	//   ....[8]....
        /*00a0*/ 	.word	0x00000b80


	//   ....[9]....
        /*00a4*/ 	.word	0x00000b90


	//   ....[10]....
        /*00a8*/ 	.word	0x000018b0


	//   ....[11]....
        /*00ac*/ 	.word	0x00001950


	//   ....[12]....
        /*00b0*/ 	.word	0x000019b0


	//   ....[13]....
        /*00b4*/ 	.word	0x00001a10


	//   ....[14]....
        /*00b8*/ 	.word	0x00001a80


	//   ....[15]....
        /*00bc*/ 	.word	0x00001ae0


	//   ....[16]....
        /*00c0*/ 	.word	0x00001b50


	//   ....[17]....
        /*00c4*/ 	.word	0x00001bb0


	//   ....[18]....
        /*00c8*/ 	.word	0x00001c20


	//   ....[19]....
        /*00cc*/ 	.word	0x00001c80


	//----- nvinfo : EIATTR_EXIT_INSTR_OFFSETS
	.align		4
.L_2071:
        /*00d0*/ 	.byte	0x04, 0x1c
        /*00d2*/ 	.short	(.L_2073 - .L_2072)


	//   ....[0]....
.L_2072:
        /*00d4*/ 	.word	0x00001810


	//   ....[1]....
        /*00d8*/ 	.word	0x00001840


	//----- nvinfo : EIATTR_MAX_THREADS
	.align		4
.L_2073:
        /*00dc*/ 	.byte	0x04, 0x05
        /*00de*/ 	.short	(.L_2075 - .L_2074)
.L_2074:
        /*00e0*/ 	.word	0x00000080
        /*00e4*/ 	.word	0x00000001
        /*00e8*/ 	.word	0x00000001


	//----- nvinfo : EIATTR_CRS_STACK_SIZE
	.align		4
.L_2075:
        /*00ec*/ 	.byte	0x04, 0x1e
        /*00ee*/ 	.short	(.L_2077 - .L_2076)
.L_2076:
        /*00f0*/ 	.word	0x00000000


	//----- nvinfo : EIATTR_CBANK_PARAM_SIZE
	.align		4
.L_2077:
        /*00f4*/ 	.byte	0x03, 0x19
        /*00f6*/ 	.short	0x0128


	//----- nvinfo : EIATTR_PARAM_CBANK
	.align		4
        /*00f8*/ 	.byte	0x04, 0x0a
        /*00fa*/ 	.short	(.L_2079 - .L_2078)
	.align		4
.L_2078:
        /*00fc*/ 	.word	index@(.nv.constant0._ZN10layer_norm13ln_bwd_kernelINS_13Kernel_traitsIf13__nv_bfloat16S2_S2_fjLj256ELj1ELj4ELj1ELj16ENS_18Kernel_traits_baseILj256EfS2_S2_S2_fjLj128EEEEELb1ELb0ELb0ELb0EEEvNS_9BwdParamsE)
        /*0100*/ 	.short	0x0210
        /*0102*/ 	.short	0x0128


	//----- nvinfo : EIATTR_SW_WAR
	.align		4
.L_2079:
        /*0104*/ 	.byte	0x04, 0x36
        /*0106*/ 	.short	(.L_2081 - .L_2080)
.L_2080:
        /*0108*/ 	.word	0x00000008
.L_2081:


//--------------------- .nv.info._ZN10layer_norm13ln_bwd_kernelINS_13Kernel_traitsIf13__nv_bfloat16S2_S2_fjLj256ELj1ELj4ELj1ELj16ENS_18Kernel_traits_baseILj256EfS2_S2_S2_fjLj128EEEEELb1ELb0ELb0ELb1EEEvNS_9BwdParamsE --------------------------
	.section	.nv.info._ZN10layer_norm13ln_bwd_kernelINS_13Kernel_traitsIf13__nv_bfloat16S2_S2_fjLj256ELj1ELj4ELj1ELj16ENS_18Kernel_traits_baseILj256EfS2_S2_S2_fjLj128EEEEELb1ELb0ELb0ELb1EEEvNS_9BwdParamsE,"",@"SHT_CUDA_INFO"
	.sectionflags	@""
	.align	4


	//----- nvinfo : EIATTR_CUDA_API_VERSION
	.align		4
        /*0000*/ 	.byte	0x04, 0x37
        /*0002*/ 	.short	(.L_2083 - .L_2082)
.L_2082:
        /*0004*/ 	.word	0x00000082


	//----- nvinfo : EIATTR_KPARAM_INFO
	.align		4
.L_2083:
        /*0008*/ 	.byte	0x04, 0x17
        /*000a*/ 	.short	(.L_2085 - .L_2084)
.L_2084:
        /*000c*/ 	.word	0x00000000
        /*0010*/ 	.short	0x0000
        /*0012*/ 	.short	0x0000
        /*0014*/ 	.byte	0x00, 0xf0, 0xa1, 0x04


	//----- nvinfo : EIATTR_SPARSE_MMA_MASK
	.align		4
.L_2085:
        /*0018*/ 	.byte	0x03, 0x50
        /*001a*/ 	.short	0x0000


	//----- nvinfo : EIATTR_MAXREG_COUNT
	.align		4
        /*001c*/ 	.byte	0x03, 0x1b
        /*001e*/ 	.short	0x00ff


	//----- nvinfo : EIATTR_NUM_BARRIERS
	.align		4
        /*0020*/ 	.byte	0x02, 0x4c
        /*0022*/ 	.byte	0x01
	.zero		1


	//----- nvinfo : EIATTR_MERCURY_ISA_VERSION
	.align		4
        /*0024*/ 	.byte	0x03, 0x5f
        /*0026*/ 	.short	0x0101


	//----- nvinfo : EIATTR_COOP_GROUP_MASK_REGIDS
	.align		4
        /*0028*/ 	.byte	0x04, 0x29
        /*002a*/ 	.short	(.L_2087 - .L_2086)


	//   ....[0]....
.L_2086:
        /*002c*/ 	.word	0xffffffff


	//   ....[1]....
        /*0030*/ 	.word	0xffffffff


	//   ....[2]....
        /*0034*/ 	.word	0xffffffff


	//   ....[3]....
        /*0038*/ 	.word	0xffffffff


	//   ....[4]....
        /*003c*/ 	.word	0xffffffff


	//   ....[5]....
        /*0040*/ 	.word	0xffffffff


	//   ....[6]....
        /*0044*/ 	.word	0xffffffff


	//   ....[7]....
        /*0048*/ 	.word	0xffffffff


	//   ....[8]....
        /*004c*/ 	.word	0xffffffff


	//   ....[9]....
        /*0050*/ 	.word	0xffffffff


	//   ....[10]....
        /*0054*/ 	.word	0x0500003e


	//   ....[11]....
        /*0058*/ 	.word	0x0500003e


	//   ....[12]....
        /*005c*/ 	.word	0x0500003e


	//   ....[13]....
        /*0060*/ 	.word	0x0500003e


	//   ....[14]....
        /*0064*/ 	.word	0x0500003e


	//   ....[15]....
        /*0068*/ 	.word	0x0500003e


	//   ....[16]....
        /*006c*/ 	.word	0x0500003e


	//   ....[17]....
        /*0070*/ 	.word	0x0500003e


	//   ....[18]....
        /*0074*/ 	.word	0x0500003e


	//   ....[19]....
        /*0078*/ 	.word	0x0500003e


	//----- nvinfo : EIATTR_COOP_GROUP_INSTR_OFFSETS
	.align		4
.L_2087:
        /*007c*/ 	.byte	0x04, 0x28
        /*007e*/ 	.short	(.L_2089 - .L_2088)


	//   ....[0]....
.L_2088:
        /*0080*/ 	.word	0x00000a60


	//   ....[1]....
        /*0084*/ 	.word	0x00000a70


	//   ....[2]....
        /*0088*/ 	.word	0x00000aa0


	//   ....[3]....
        /*008c*/ 	.word	0x00000ac0


	//   ....[4]....
        /*0090*/ 	.word	0x00000ae0


	//   ....[5]....
        /*0094*/ 	.word	0x00000b00


	//   ....[6]....
        /*0098*/ 	.word	0x00000b10


	//   ....[7]....
        /*009c*/ 	.word	0x00000b40


	//   ....[8]....
        /*00a0*/ 	.word	0x00000b60


	//   ....[9]....
        /*00a4*/ 	.word	0x00000b70


	//   ....[10]....
        /*00a8*/ 	.word	0x000017f0


	//   ....[11]....
        /*00ac*/ 	.word	0x00001890


	//   ....[12]....
        /*00b0*/ 	.word	0x00001910


	//   ....[13]....
        /*00b4*/ 	.word	0x00001980


	//   ....[14]....
        /*00b8*/ 	.word	0x00001a00


	//   ....[15]....
        /*00bc*/ 	.word	0x00001a70


	//   ....[16]....
        /*00c0*/ 	.word	0x00001af0


	//   ....[17]....
        /*00c4*/ 	.word	0x00001b60


	//   ....[18]....
        /*00c8*/ 	.word	0x00001be0


	//   ....[19]....
        /*00cc*/ 	.word	0x00001c40


	//----- nvinfo : EIATTR_EXIT_INSTR_OFFSETS
	.align		4
.L_2089:
        /*00d0*/ 	.byte	0x04, 0x1c
        /*00d2*/ 	.short	(.L_2091 - .L_2090)


	//   ....[0]....
.L_2090:
        /*00d4*/ 	.word	0x00001790


	//----- nvinfo : EIATTR_MAX_THREADS
	.align		4
.L_2091:
        /*00d8*/ 	.byte	0x04, 0x05
        /*00da*/ 	.short	(.L_2093 - .L_2092)
.L_2092:
        /*00dc*/ 	.word	0x00000080
        /*00e0*/ 	.word	0x00000001
        /*00e4*/ 	.word	0x00000001


	//----- nvinfo : EIATTR_CRS_STACK_SIZE
	.align		4
.L_2093:
        /*00e8*/ 	.byte	0x04, 0x1e
        /*00ea*/ 	.short	(.L_2095 - .L_2094)
.L_2094:
        /*00ec*/ 	.word	0x00000000


	//----- nvinfo : EIATTR_CBANK_PARAM_SIZE
	.align		4
.L_2095:
        /*00f0*/ 	.byte	0x03, 0x19
        /*00f2*/ 	.short	0x0128


	//----- nvinfo : EIATTR_PARAM_CBANK
	.align		4
        /*00f4*/ 	.byte	0x04, 0x0a
        /*00f6*/ 	.short	(.L_2097 - .L_2096)
	.align		4
.L_2096:
        /*00f8*/ 	.word	index@(.nv.constant0._ZN10layer_norm13ln_bwd_kernelINS_13Kernel_traitsIf13__nv_bfloat16S2_S2_fjLj256ELj1ELj4ELj1ELj16ENS_18Kernel_traits_baseILj256EfS2_S2_S2_fjLj128EEEEELb1ELb0ELb0ELb1EEEvNS_9BwdParamsE)
        /*00fc*/ 	.short	0x0210
        /*00fe*/ 	.short	0x0128


	//----- nvinfo : EIATTR_SW_WAR
	.align		4
.L_2097:
        /*0100*/ 	.byte	0x04, 0x36
        /*0102*/ 	.short	(.L_2099 - .L_2098)
.L_2098:
        /*0104*/ 	.word	0x00000008
.L_2099:


//--------------------- .nv.info._ZN10layer_norm22ln_bwd_finalize_kernelINS_22Kernel_traits_finalizeILj256Ef13__nv_bfloat16S2_S2_fjLb0ELj1024ELj4ENS_18Kernel_traits_baseILj256EfS2_S2_S2_fjLj1024EEEEELb0ELb0EEEvNS_9BwdParamsE --------------------------
	.section	.nv.info._ZN10layer_norm22ln_bwd_finalize_kernelINS_22Kernel_traits_finalizeILj256Ef13__nv_bfloat16S2_S2_fjLb0ELj1024ELj4ENS_18Kernel_traits_baseILj256EfS2_S2_S2_fjLj1024EEEEELb0ELb0EEEvNS_9BwdParamsE,"",@"SHT_CUDA_INFO"
	.sectionflags	@""
	.align	4


	//----- nvinfo : EIATTR_CUDA_API_VERSION
	.align		4
        /*0000*/ 	.byte	0x04, 0x37
        /*0002*/ 	.short	(.L_2101 - .L_2100)
.L_2100:
        /*0004*/ 	.word	0x00000082


	//----- nvinfo : EIATTR_KPARAM_INFO
	.align		4
.L_2101:
        /*0008*/ 	.byte	0x04, 0x17
        /*000a*/ 	.short	(.L_2103 - .L_2102)
.L_2102:
        /*000c*/ 	.word	0x00000000
        /*0010*/ 	.short	0x0000
        /*0012*/ 	.short	0x0000
        /*0014*/ 	.byte	0x00, 0xf0, 0xa1, 0x04


	//----- nvinfo : EIATTR_SPARSE_MMA_MASK
	.align		4
.L_2103:
        /*0018*/ 	.byte	0x03, 0x50
        /*001a*/ 	.short	0x0000


	//----- nvinfo : EIATTR_MAXREG_COUNT
	.align		4
        /*001c*/ 	.byte	0x03, 0x1b
        /*001e*/ 	.short	0x0040


	//----- nvinfo : EIATTR_NUM_BARRIERS
	.align		4
        /*0020*/ 	.byte	0x02, 0x4c
        /*0022*/ 	.byte	0x01
	.zero		1


	//----- nvinfo : EIATTR_MERCURY_ISA_VERSION
	.align		4
        /*0024*/ 	.byte	0x03, 0x5f
        /*0026*/ 	.short	0x0101


	//----- nvinfo : EIATTR_COOP_GROUP_MASK_REGIDS
	.align		4
        /*0028*/ 	.byte	0x04, 0x29
        /*002a*/ 	.short	(.L_2105 - .L_2104)


	//   ....[0]....
.L_2104:
        /*002c*/ 	.word	0xffffffff


	//   ....[1]....
        /*0030*/ 	.word	0xffffffff


	//   ....[2]....
        /*0034*/ 	.word	0xffffffff


	//   ....[3]....
        /*0038*/ 	.word	0xffffffff


	//   ....[4]....
        /*003c*/ 	.word	0xffffffff


	//   ....[5]....
        /*0040*/ 	.word	0xffffffff


	//   ....[6]....
        /*0044*/ 	.word	0xffffffff


	//   ....[7]....
        /*0048*/ 	.word	0xffffffff


	//   ....[8]....
        /*004c*/ 	.word	0xffffffff


	//   ....[9]....
        /*0050*/ 	.word	0xffffffff


	//   ....[10]....
        /*0054*/ 	.word	0x05000013


	//   ....[11]....
        /*0058*/ 	.word	0x05000013


	//   ....[12]....
        /*005c*/ 	.word	0x05000013


	//   ....[13]....
        /*0060*/ 	.word	0x05000013


	//   ....[14]....
        /*0064*/ 	.word	0x05000013


	//   ....[15]....
        /*0068*/ 	.word	0x05000013


	//   ....[16]....
        /*006c*/ 	.word	0x05000013


	//   ....[17]....
        /*0070*/ 	.word	0x05000013


	//   ....[18]....
        /*0074*/ 	.word	0x05000013


	//   ....[19]....
        /*0078*/ 	.word	0x05000013


	//----- nvinfo : EIATTR_COOP_GROUP_INSTR_OFFSETS
	.align		4
.L_2105:
        /*007c*/ 	.byte	0x04, 0x28
        /*007e*/ 	.short	(.L_2107 - .L_2106)


	//   ....[0]....
.L_2106:
        /*0080*/ 	.word	0x000008e0


	//   ....[1]....
        /*0084*/ 	.word	0x000008f0


	//   ....[2]....
        /*0088*/ 	.word	0x00000920


	//   ....[3]....
        /*008c*/ 	.word	0x00000930


	//   ....[4]....
        /*0090*/ 	.word	0x00000960


	//   ....[5]....
        /*0094*/ 	.word	0x00000970


	//   ....[6]....
        /*0098*/ 	.word	0x000009a0


	//   ....[7]....
        /*009c*/ 	.word	0x000009b0


	//   ....[8]....
        /*00a0*/ 	.word	0x000009e0


	//   ....[9]....
        /*00a4*/ 	.word	0x000009f0


	//   ....[10]....
        /*00a8*/ 	.word	0x00000bf0


	//   ....[11]....
        /*00ac*/ 	.word	0x00000c60


	//   ....[12]....
        /*00b0*/ 	.word	0x00000cd0


	//   ....[13]....
        /*00b4*/ 	.word	0x00000d40


	//   ....[14]....
        /*00b8*/ 	.word	0x00000db0


	//   ....[15]....
        /*00bc*/ 	.word	0x00000e10


	//   ....[16]....
        /*00c0*/ 	.word	0x00000e80


	//   ....[17]....
        /*00c4*/ 	.word	0x00000ef0


	//   ....[18]....
        /*00c8*/ 	.word	0x00000f60


	//   ....[19]....
        /*00cc*/ 	.word	0x00000fd0


	//----- nvinfo : EIATTR_EXIT_INSTR_OFFSETS
	.align		4
.L_2107:
        /*00d0*/ 	.byte	0x04, 0x1c
        /*00d2*/ 	.short	(.L_2109 - .L_2108)


	//   ....[0]....
.L_2108:
        /*00d4*/ 	.word	0x00000070


	//   ....[1]....
        /*00d8*/ 	.word	0x00000b90


	//----- nvinfo : EIATTR_MAX_THREADS
	.align		4
.L_2109:
        /*00dc*/ 	.byte	0x04, 0x05
        /*00de*/ 	.short	(.L_2111 - .L_2110)
.L_2110:
        /*00e0*/ 	.word	0x00000400
        /*00e4*/ 	.word	0x00000001
        /*00e8*/ 	.word	0x00000001


	//----- nvinfo : EIATTR_CRS_STACK_SIZE
	.align		4
.L_2111:
        /*00ec*/ 	.byte	0x04, 0x1e
        /*00ee*/ 	.short	(.L_2113 - .L_2112)
.L_2112:
        /*00f0*/ 	.word	0x00000000


	//----- nvinfo : EIATTR_CBANK_PARAM_SIZE
	.align		4
.L_2113:
        /*00f4*/ 	.byte	0x03, 0x19
        /*00f6*/ 	.short	0x0128


	//----- nvinfo : EIATTR_PARAM_CBANK
	.align		4
        /*00f8*/ 	.byte	0x04, 0x0a
        /*00fa*/ 	.short	(.L_2115 - .L_2114)
	.align		4
.L_2114:
        /*00fc*/ 	.word	index@(.nv.constant0._ZN10layer_norm22ln_bwd_finalize_kernelINS_22Kernel_traits_finalizeILj256Ef13__nv_bfloat16S2_S2_fjLb0ELj1024ELj4ENS_18Kernel_traits_baseILj256EfS2_S2_S2_fjLj1024EEEEELb0ELb0EEEvNS_9BwdParamsE)
        /*0100*/ 	.short	0x0210
        /*0102*/ 	.short	0x0128


	//----- nvinfo : EIATTR_SW_WAR
	.align		4
.L_2115:
        /*0104*/ 	.byte	0x04, 0x36
        /*0106*/ 	.short	(.L_2117 - .L_2116)
.L_2116:
        /*0108*/ 	.word	0x00000008
.L_2117:


//--------------------- .nv.info._ZN10layer_norm13ln_bwd_kernelINS_13Kernel_traitsIf13__nv_bfloat16S2_S2_fjLj256ELj1ELj4ELj1ELj16ENS_18Kernel_traits_baseILj256EfS2_S2_S2_fjLj128EEEEELb1ELb0ELb1ELb0EEEvNS_9BwdParamsE --------------------------
	.section	.nv.info._ZN10layer_norm13ln_bwd_kernelINS_13Kernel_traitsIf13__nv_bfloat16S2_S2_fjLj256ELj1ELj4ELj1ELj16ENS_18Kernel_traits_baseILj256EfS2_S2_S2_fjLj128EEEEELb1ELb0ELb1ELb0EEEvNS_9BwdParamsE,"",@"SHT_CUDA_INFO"
	.sectionflags	@""
	.align	4


	//----- nvinfo : EIATTR_CUDA_API_VERSION
	.align		4
        /*0000*/ 	.byte	0x04, 0x37
        /*0002*/ 	.short	(.L_2119 - .L_2118)
.L_2118:
        /*0004*/ 	.word	0x00000082


	//----- nvinfo : EIATTR_KPARAM_INFO
	.align		4
.L_2119:
        /*0008*/ 	.byte	0x04, 0x17
        /*000a*/ 	.short	(.L_2121 - .L_2120)
.L_2120:
        /*000c*/ 	.word	0x00000000
        /*0010*/ 	.short	0x0000
        /*0012*/ 	.short	0x0000
        /*0014*/ 	.byte	0x00, 0xf0, 0xa1, 0x04


	//----- nvinfo : EIATTR_SPARSE_MMA_MASK
	.align		4
.L_2121:
        /*0018*/ 	.byte	0x03, 0x50
        /*001a*/ 	.short	0x0000


	//----- nvinfo : EIATTR_MAXREG_COUNT
	.align		4
        /*001c*/ 	.byte	0x03, 0x1b
        /*001e*/ 	.short	0x00ff


	//----- nvinfo : EIATTR_NUM_BARRIERS
	.align		4
        /*0020*/ 	.byte	0x02, 0x4c
        /*0022*/ 	.byte	0x01
	.zero		1


	//----- nvinfo : EIATTR_MERCURY_ISA_VERSION
	.align		4
        /*0024*/ 	.byte	0x03, 0x5f
        /*0026*/ 	.short	0x0101


	//----- nvinfo : EIATTR_COOP_GROUP_MASK_REGIDS
	.align		4
        /*0028*/ 	.byte	0x04, 0x29
        /*002a*/ 	.short	(.L_2123 - .L_2122)


	//   ....[0]....
.L_2122:
        /*002c*/ 	.word	0xffffffff


	//   ....[1]....
        /*0030*/ 	.word	0xffffffff


	//   ....[2]....
        /*0034*/ 	.word	0xffffffff


	//   ....[3]....
        /*0038*/ 	.word	0xffffffff


	//   ....[4]....
        /*003c*/ 	.word	0xffffffff


	//   ....[5]....
        /*0040*/ 	.word	0xffffffff


	//   ....[6]....
        /*0044*/ 	.word	0xffffffff


	//   ....[7]....
        /*0048*/ 	.word	0xffffffff


	//   ....[8]....
        /*004c*/ 	.word	0xffffffff


	//   ....[9]....
        /*0050*/ 	.word	0xffffffff


	//   ....[10]....
        /*0054*/ 	.word	0x0500003a


	//   ....[11]....
        /*0058*/ 	.word	0x0500003a


	//   ....[12]....
        /*005c*/ 	.word	0x0500003a


	//   ....[13]....
        /*0060*/ 	.word	0x0500003a


	//   ....[14]....
        /*0064*/ 	.word	0x0500003a


	//   ....[15]....
        /*0068*/ 	.word	0x0500003a


	//   ....[16]....
        /*006c*/ 	.word	0x0500003a


	//   ....[17]....
        /*0070*/ 	.word	0x0500003a


	//   ....[18]....
        /*0074*/ 	.word	0x0500003a


	//   ....[19]....
        /*0078*/ 	.word	0x0500003a


	//----- nvinfo : EIATTR_COOP_GROUP_INSTR_OFFSETS
	.align		4
.L_2123:
        /*007c*/ 	.byte	0x04, 0x28
        /*007e*/ 	.short	(.L_2125 - .L_2124)


	//   ....[0]....
.L_2124:
        /*0080*/ 	.word	0x00000ca0


	//   ....[1]....
        /*0084*/ 	.word	0x00000cb0


	//   ....[2]....
        /*0088*/ 	.word	0x00000ce0


	//   ....[3]....
        /*008c*/ 	.word	0x00000cf0


	//   ....[4]....
        /*0090*/ 	.word	0x00000d20


	//   ....[5]....
        /*0094*/ 	.word	0x00000d30


	//   ....[6]....
        /*0098*/ 	.word	0x00000d60


	//   ....[7]....
        /*009c*/ 	.word	0x00000d70


	//   ....[8]....
        /*00a0*/ 	.word	0x00000da0


	//   ....[9]....
        /*00a4*/ 	.word	0x00000db0


	//   ....[10]....
        /*00a8*/ 	.word	0x00002040


	//   ....[11]....
        /*00ac*/ 	.word	0x000020d0


	//   ....[12]....
        /*00b0*/ 	.word	0x00002130


	//   ....[13]....
        /*00b4*/ 	.word	0x00002190


	//   ....[14]....
        /*00b8*/ 	.word	0x000021f0


	//   ....[15]....
        /*00bc*/ 	.word	0x00002250


	//   ....[16]....
        /*00c0*/ 	.word	0x000022b0


	//   ....[17]....
        /*00c4*/ 	.word	0x00002310


	//   ....[18]....
        /*00c8*/ 	.word	0x00002370


	//   ....[19]....
        /*00cc*/ 	.word	0x000023d0


	//----- nvinfo : EIATTR_EXIT_INSTR_OFFSETS
	.align		4
.L_2125:
        /*00d0*/ 	.byte	0x04, 0x1c
        /*00d2*/ 	.short	(.L_2127 - .L_2126)


	//   ....[0]....
.L_2126:
        /*00d4*/ 	.word	0x00001fa0


	//   ....[1]....
        /*00d8*/ 	.word	0x00001fd0


	//----- nvinfo : EIATTR_MAX_THREADS
	.align		4
.L_2127:
        /*00dc*/ 	.byte	0x04, 0x05
        /*00de*/ 	.short	(.L_2129 - .L_2128)
.L_2128:
        /*00e0*/ 	.word	0x00000080
        /*00e4*/ 	.word	0x00000001
        /*00e8*/ 	.word	0x00000001


	//----- nvinfo : EIATTR_CRS_STACK_SIZE
	.align		4
.L_2129:
        /*00ec*/ 	.byte	0x04, 0x1e
        /*00ee*/ 	.short	(.L_2131 - .L_2130)
.L_2130:
        /*00f0*/ 	.word	0x00000000


	//----- nvinfo : EIATTR_CBANK_PARAM_SIZE
	.align		4
.L_2131:
        /*00f4*/ 	.byte	0x03, 0x19
        /*00f6*/ 	.short	0x0128


	//----- nvinfo : EIATTR_PARAM_CBANK
	.align		4
        /*00f8*/ 	.byte	0x04, 0x0a
        /*00fa*/ 	.short	(.L_2133 - .L_2132)
	.align		4
.L_2132:
        /*00fc*/ 	.word	index@(.nv.constant0._ZN10layer_norm13ln_bwd_kernelINS_13Kernel_traitsIf13__nv_bfloat16S2_S2_fjLj256ELj1ELj4ELj1ELj16ENS_18Kernel_traits_baseILj256EfS2_S2_S2_fjLj128EEEEELb1ELb0ELb1ELb0EEEvNS_9BwdParamsE)
        /*0100*/ 	.short	0x0210
        /*0102*/ 	.short	0x0128


	//----- nvinfo : EIATTR_SW_WAR
	.align		4
.L_2133:
        /*0104*/ 	.byte	0x04, 0x36
        /*0106*/ 	.short	(.L_2135 - .L_2134)
.L_2134:
        /*0108*/ 	.word	0x00000008
.L_2135:


//--------------------- .nv.info._ZN10layer_norm22ln_bwd_finalize_kernelINS_22Kernel_traits_finalizeILj256Ef13__nv_bfloat16S2_S2_fjLb0ELj1024ELj4ENS_18Kernel_traits_baseILj256EfS2_S2_S2_fjLj1024EEEEELb0ELb1EEEvNS_9BwdParamsE --------------------------
	.section	.nv.info._ZN10layer_norm22ln_bwd_finalize_kernelINS_22Kernel_traits_finalizeILj256Ef13__nv_bfloat16S2_S2_fjLb0ELj1024ELj4ENS_18Kernel_traits_baseILj256EfS2_S2_S2_fjLj1024EEEEELb0ELb1EEEvNS_9BwdParamsE,"",@"SHT_CUDA_INFO"
	.sectionflags	@""
	.align	4


	//----- nvinfo : EIATTR_CUDA_API_VERSION
	.align		4
        /*0000*/ 	.byte	0x04, 0x37
        /*0002*/ 	.short	(.L_2137 - .L_2136)
.L_2136:
        /*0004*/ 	.word	0x00000082


	//----- nvinfo : EIATTR_KPARAM_INFO
	.align		4
.L_2137:
        /*0008*/ 	.byte	0x04, 0x17
        /*000a*/ 	.short	(.L_2139 - .L_2138)
.L_2138:
        /*000c*/ 	.word	0x00000000
        /*0010*/ 	.short	0x0000
        /*0012*/ 	.short	0x0000
        /*0014*/ 	.byte	0x00, 0xf0, 0xa1, 0x04


	//----- nvinfo : EIATTR_SPARSE_MMA_MASK
	.align		4
.L_2139:
        /*0018*/ 	.byte	0x03, 0x50
        /*001a*/ 	.short	0x0000


	//----- nvinfo : EIATTR_MAXREG_COUNT
	.align		4
        /*001c*/ 	.byte	0x03, 0x1b
        /*001e*/ 	.short	0x0040


	//----- nvinfo : EIATTR_NUM_BARRIERS
	.align		4
        /*0020*/ 	.byte	0x02, 0x4c
        /*0022*/ 	.byte	0x01
	.zero		1


	//----- nvinfo : EIATTR_MERCURY_ISA_VERSION
	.align		4
        /*0024*/ 	.byte	0x03, 0x5f
        /*0026*/ 	.short	0x0101


	//----- nvinfo : EIATTR_COOP_GROUP_MASK_REGIDS
	.align		4
        /*0028*/ 	.byte	0x04, 0x29
        /*002a*/ 	.short	(.L_2141 - .L_2140)


	//   ....[0]....
.L_2140:
        /*002c*/ 	.word	0xffffffff


	//   ....[1]....
        /*0030*/ 	.word	0xffffffff


	//   ....[2]....
        /*0034*/ 	.word	0xffffffff


	//   ....[3]....
        /*0038*/ 	.word	0xffffffff


	//   ....[4]....
        /*003c*/ 	.word	0xffffffff


	//   ....[5]....
        /*0040*/ 	.word	0xffffffff


	//   ....[6]....
        /*0044*/ 	.word	0xffffffff


	//   ....[7]....
        /*0048*/ 	.word	0xffffffff


	//   ....[8]....
        /*004c*/ 	.word	0xffffffff


	//   ....[9]....
        /*0050*/ 	.word	0xffffffff


	//   ....[10]....
        /*0054*/ 	.word	0x05000011


	//   ....[11]....
        /*0058*/ 	.word	0x05000011


	//   ....[12]....
        /*005c*/ 	.word	0x05000011


	//   ....[13]....
        /*0060*/ 	.word	0x05000011


	//   ....[14]....
        /*0064*/ 	.word	0x05000011


	//   ....[15]....
        /*0068*/ 	.word	0x05000011


	//   ....[16]....
        /*006c*/ 	.word	0x05000011


	//   ....[17]....
        /*0070*/ 	.word	0x05000011


	//   ....[18]....
        /*0074*/ 	.word	0x05000011


	//   ....[19]....
        /*0078*/ 	.word	0x05000011


	//----- nvinfo : EIATTR_COOP_GROUP_INSTR_OFFSETS
	.align		4
.L_2141:
        /*007c*/ 	.byte	0x04, 0x28
        /*007e*/ 	.short	(.L_2143 - .L_2142)


	//   ....[0]....
.L_2142:
        /*0080*/ 	.word	0x000008e0


	//   ....[1]....
        /*0084*/ 	.word	0x000008f0


	//   ....[2]....
        /*0088*/ 	.word	0x00000920


	//   ....[3]....
        /*008c*/ 	.word	0x00000930


	//   ....[4]....
        /*0090*/ 	.word	0x00000960


	//   ....[5]....
        /*0094*/ 	.word	0x00000970


	//   ....[6]....
        /*0098*/ 	.word	0x000009a0


	//   ....[7]....
        /*009c*/ 	.word	0x000009b0


	//   ....[8]....
        /*00a0*/ 	.word	0x000009e0


	//   ....[9]....
        /*00a4*/ 	.word	0x000009f0


	//   ....[10]....
        /*00a8*/ 	.word	0x00000ba0


	//   ....[11]....
        /*00ac*/ 	.word	0x00000c10


	//   ....[12]....
        /*00b0*/ 	.word	0x00000c80


	//   ....[13]....
        /*00b4*/ 	.word	0x00000cf0


	//   ....[14]....
        /*00b8*/ 	.word	0x00000d60


	//   ....[15]....
        /*00bc*/ 	.word	0x00000dc0


	//   ....[16]....
        /*00c0*/ 	.word	0x00000e30


	//   ....[17]....
        /*00c4*/ 	.word	0x00000ea0


	//   ....[18]....
        /*00c8*/ 	.word	0x00000f10


	//   ....[19]....
        /*00cc*/ 	.word	0x00000f80


	//----- nvinfo : EIATTR_EXIT_INSTR_OFFSETS
	.align		4
.L_2143:
        /*00d0*/ 	.byte	0x04, 0x1c
        /*00d2*/ 	.short	(.L_2145 - .L_2144)


	//   ....[0]....
.L_2144:
        /*00d4*/ 	.word	0x00000070


	//   ....[1]....
        /*00d8*/ 	.word	0x00000b40


	//----- nvinfo : EIATTR_MAX_THREADS
	.align		4
.L_2145:
        /*00dc*/ 	.byte	0x04, 0x05
        /*00de*/ 	.short	(.L_2147 - .L_2146)
.L_2146:
        /*00e0*/ 	.word	0x00000400
        /*00e4*/ 	.word	0x00000001
        /*00e8*/ 	.word	0x00000001


	//----- nvinfo : EIATTR_CRS_STACK_SIZE
	.align		4
.L_2147:
        /*00ec*/ 	.byte	0x04, 0x1e
        /*00ee*/ 	.short	(.L_2149 - .L_2148)
.L_2148:
        /*00f0*/ 	.word	0x00000000


	//----- nvinfo : EIATTR_CBANK_PARAM_SIZE
	.align		4
.L_2149:
        /*00f4*/ 	.byte	0x03, 0x19
        /*00f6*/ 	.short	0x0128


	//----- nvinfo : EIATTR_PARAM_CBANK
	.align		4
        /*00f8*/ 	.byte	0x04, 0x0a
        /*00fa*/ 	.short	(.L_2151 - .L_2150)
	.align		4
.L_2150:
        /*00fc*/ 	.word	index@(.nv.constant0._ZN10layer_norm22ln_bwd_finalize_kernelINS_22Kernel_traits_finalizeILj256Ef13__nv_bfloat16S2_S2_fjLb0ELj1024ELj4ENS_18Kernel_traits_baseILj256EfS2_S2_S2_fjLj1024EEEEELb0ELb1EEEvNS_9BwdParamsE)
        /*0100*/ 	.short	0x0210
        /*0102*/ 	.short	0x0128


	//----- nvinfo : EIATTR_SW_WAR
	.align		4
.L_2151:
        /*0104*/ 	.byte	0x04, 0x36
        /*0106*/ 	.short	(.L_2153 - .L_2152)
.L_2152:
        /*0108*/ 	.word	0x00000008
.L_2153:


//--------------------- .nv.info._ZN10layer_norm13ln_bwd_kernelINS_13Kernel_traitsIf13__nv_bfloat16S2_S2_fjLj256ELj1ELj4ELj1ELj16ENS_18Kernel_traits_baseILj256EfS2_S2_S2_fjLj128EEEEELb1ELb0ELb1ELb1EEEvNS_9BwdParamsE --------------------------
	.section	.nv.info._ZN10layer_norm13ln_bwd_kernelINS_13Kernel_traitsIf13__nv_bfloat16S2_S2_fjLj256ELj1ELj4ELj1ELj16ENS_18Kernel_traits_baseILj256EfS2_S2_S2_fjLj128EEEEELb1ELb0ELb1ELb1EEEvNS_9BwdParamsE,"",@"SHT_CUDA_INFO"
	.sectionflags	@""
	.align	4


	//----- nvinfo : EIATTR_CUDA_API_VERSION
	.align		4
        /*0000*/ 	.byte	0x04, 0x37
        /*0002*/ 	.short	(.L_2155 - .L_2154)
.L_2154:
        /*0004*/ 	.word	0x00000082


	//----- nvinfo : EIATTR_KPARAM_INFO
	.align		4
.L_2155:
        /*0008*/ 	.byte	0x04, 0x17
        /*000a*/ 	.short	(.L_2157 - .L_2156)
.L_2156:
        /*000c*/ 	.word	0x00000000
        /*0010*/ 	.short	0x0000
        /*0012*/ 	.short	0x0000
        /*0014*/ 	.byte	0x00, 0xf0, 0xa1, 0x04


	//----- nvinfo : EIATTR_SPARSE_MMA_MASK
	.align		4
.L_2157:
        /*0018*/ 	.byte	0x03, 0x50
        /*001a*/ 	.short	0x0000


	//----- nvinfo : EIATTR_MAXREG_COUNT
	.align		4
        /*001c*/ 	.byte	0x03, 0x1b
        /*001e*/ 	.short	0x00ff


	//----- nvinfo : EIATTR_NUM_BARRIERS
	.align		4
        /*0020*/ 	.byte	0x02, 0x4c
        /*0022*/ 	.byte	0x01
	.zero		1


	//----- nvinfo : EIATTR_MERCURY_ISA_VERSION
	.align		4
        /*0024*/ 	.byte	0x03, 0x5f
        /*0026*/ 	.short	0x0101


	//----- nvinfo : EIATTR_COOP_GROUP_MASK_REGIDS
	.align		4
        /*0028*/ 	.byte	0x04, 0x29
        /*002a*/ 	.short	(.L_2159 - .L_2158)


	//   ....[0]....
.L_2158:
        /*002c*/ 	.word	0xffffffff


	//   ....[1]....
        /*0030*/ 	.word	0xffffffff


	//   ....[2]....
        /*0034*/ 	.word	0xffffffff


	//   ....[3]....
        /*0038*/ 	.word	0xffffffff


	//   ....[4]....
        /*003c*/ 	.word	0xffffffff


	//   ....[5]....
        /*0040*/ 	.word	0xffffffff


	//   ....[6]....
        /*0044*/ 	.word	0xffffffff


	//   ....[7]....
        /*0048*/ 	.word	0xffffffff


	//   ....[8]....
        /*004c*/ 	.word	0xffffffff


	//   ....[9]....
        /*0050*/ 	.word	0xffffffff


	//   ....[10]....
        /*0054*/ 	.word	0x0500003a


	//   ....[11]....
        /*0058*/ 	.word	0x0500003a


	//   ....[12]....
        /*005c*/ 	.word	0x0500003a


	//   ....[13]....
        /*0060*/ 	.word	0x0500003a


	//   ....[14]....
        /*0064*/ 	.word	0x0500003a


	//   ....[15]....
        /*0068*/ 	.word	0x0500003a


	//   ....[16]....
        /*006c*/ 	.word	0x0500003a


	//   ....[17]....
        /*0070*/ 	.word	0x0500003a


	//   ....[18]....
        /*0074*/ 	.word	0x0500003a


	//   ....[19]....
        /*0078*/ 	.word	0x0500003a


	//----- nvinfo : EIATTR_COOP_GROUP_INSTR_OFFSETS
	.align		4
.L_2159:
        /*007c*/ 	.byte	0x04, 0x28
        /*007e*/ 	.short	(.L_2161 - .L_2160)


	//   ....[0]....
.L_2160:
        /*0080*/ 	.word	0x00000c10


	//   ....[1]....
        /*0084*/ 	.word	0x00000c20


	//   ....[2]....
        /*0088*/ 	.word	0x00000c50


	//   ....[3]....
        /*008c*/ 	.word	0x00000c60


	//   ....[4]....
        /*0090*/ 	.word	0x00000c90


	//   ....[5]....
        /*0094*/ 	.word	0x00000ca0


	//   ....[6]....
        /*0098*/ 	.word	0x00000cd0


	//   ....[7]....
        /*009c*/ 	.word	0x00000ce0


	//   ....[8]....
        /*00a0*/ 	.word	0x00000d10


	//   ....[9]....
        /*00a4*/ 	.word	0x00000d20


	//   ....[10]....
        /*00a8*/ 	.word	0x00001e50


	//   ....[11]....
        /*00ac*/ 	.word	0x00001ee0


	//   ....[12]....
        /*00b0*/ 	.word	0x00001f60


	//   ....[13]....
        /*00b4*/ 	.word	0x00001fd0


	//   ....[14]....
        /*00b8*/ 	.word	0x00002050


	//   ....[15]....
        /*00bc*/ 	.word	0x000020c0


	//   ....[16]....
        /*00c0*/ 	.word	0x00002140


	//   ....[17]....
        /*00c4*/ 	.word	0x000021b0


	//   ....[18]....
        /*00c8*/ 	.word	0x00002230


	//   ....[19]....
        /*00cc*/ 	.word	0x00002290


	//----- nvinfo : EIATTR_EXIT_INSTR_OFFSETS
	.align		4
.L_2161:
        /*00d0*/ 	.byte	0x04, 0x1c
        /*00d2*/ 	.short	(.L_2163 - .L_2162)


	//   ....[0]....
.L_2162:
        /*00d4*/ 	.word	0x00001df0


	//----- nvinfo : EIATTR_MAX_THREADS
	.align		4
.L_2163:
        /*00d8*/ 	.byte	0x04, 0x05
        /*00da*/ 	.short	(.L_2165 - .L_2164)
.L_2164:
        /*00dc*/ 	.word	0x00000080
        /*00e0*/ 	.word	0x00000001
        /*00e4*/ 	.word	0x00000001


	//----- nvinfo : EIATTR_CRS_STACK_SIZE
	.align		4
.L_2165:
        /*00e8*/ 	.byte	0x04, 0x1e
        /*00ea*/ 	.short	(.L_2167 - .L_2166)
.L_2166:
        /*00ec*/ 	.word	0x00000000


	//----- nvinfo : EIATTR_CBANK_PARAM_SIZE
	.align		4
.L_2167:
        /*00f0*/ 	.byte	0x03, 0x19
        /*00f2*/ 	.short	0x0128


	//----- nvinfo : EIATTR_PARAM_CBANK
	.align		4
        /*00f4*/ 	.byte	0x04, 0x0a
        /*00f6*/ 	.short	(.L_2169 - .L_2168)
	.align		4
.L_2168:
        /*00f8*/ 	.word	index@(.nv.constant0._ZN10layer_norm13ln_bwd_kernelINS_13Kernel_traitsIf13__nv_bfloat16S2_S2_fjLj256ELj1ELj4ELj1ELj16ENS_18Kernel_traits_baseILj256EfS2_S2_S2_fjLj128EEEEELb1ELb0ELb1ELb1EEEvNS_9BwdParamsE)
        /*00fc*/ 	.short	0x0210
        /*00fe*/ 	.short	0x0128


	//----- nvinfo : EIATTR_SW_WAR
	.align		4
.L_2169:
        /*0100*/ 	.byte	0x04, 0x36
        /*0102*/ 	.short	(.L_2171 - .L_2170)
.L_2170:
        /*0104*/ 	.word	0x00000008
.L_2171:


//--------------------- .nv.info._ZN10layer_norm13ln_bwd_kernelINS_13Kernel_traitsIf13__nv_bfloat16S2_S2_fjLj256ELj1ELj4ELj1ELj16ENS_18Kernel_traits_baseILj256EfS2_S2_S2_fjLj128EEEEELb1ELb1ELb0ELb0EEEvNS_9BwdParamsE --------------------------
	.section	.nv.info._ZN10layer_norm13ln_bwd_kernelINS_13Kernel_traitsIf13__nv_bfloat16S2_S2_fjLj256ELj1ELj4ELj1ELj16ENS_18Kernel_traits_baseILj256EfS2_S2_S2_fjLj128EEEEELb1ELb1ELb0ELb0EEEvNS_9BwdParamsE,"",@"SHT_CUDA_INFO"
	.sectionflags	@""
	.align	4


	//----- nvinfo : EIATTR_CUDA_API_VERSION
	.align		4
        /*0000*/ 	.byte	0x04, 0x37
        /*0002*/ 	.short	(.L_2173 - .L_2172)
.L_2172:
        /*0004*/ 	.word	0x00000082


	//----- nvinfo : EIATTR_KPARAM_INFO
	.align		4
.L_2173:
        /*0008*/ 	.byte	0x04, 0x17
        /*000a*/ 	.short	(.L_2175 - .L_2174)
.L_2174:
        /*000c*/ 	.word	0x00000000
        /*0010*/ 	.short	0x0000
        /*0012*/ 	.short	0x0000
        /*0014*/ 	.byte	0x00, 0xf0, 0xa1, 0x04


	//----- nvinfo : EIATTR_SPARSE_MMA_MASK
	.align		4
.L_2175:
        /*0018*/ 	.byte	0x03, 0x50
        /*001a*/ 	.short	0x0000


	//----- nvinfo : EIATTR_MAXREG_COUNT
	.align		4
        /*001c*/ 	.byte	0x03, 0x1b
        /*001e*/ 	.short	0x00ff


	//----- nvinfo : EIATTR_NUM_BARRIERS
	.align		4
        /*0020*/ 	.byte	0x02, 0x4c
        /*0022*/ 	.byte	0x01
	.zero		1


	//----- nvinfo : EIATTR_MERCURY_ISA_VERSION
	.align		4
        /*0024*/ 	.byte	0x03, 0x5f
        /*0026*/ 	.short	0x0101


	//----- nvinfo : EIATTR_COOP_GROUP_MASK_REGIDS
	.align		4
        /*0028*/ 	.byte	0x04, 0x29
        /*002a*/ 	.short	(.L_2177 - .L_2176)


	//   ....[0]....
.L_2176:
        /*002c*/ 	.word	0xffffffff


	//   ....[1]....
        /*0030*/ 	.word	0xffffffff


	//   ....[2]....
        /*0034*/ 	.word	0xffffffff


	//   ....[3]....
        /*0038*/ 	.word	0xffffffff


	//   ....[4]....
        /*003c*/ 	.word	0xffffffff


	//   ....[5]....
        /*0040*/ 	.word	0xffffffff


	//   ....[6]....
        /*0044*/ 	.word	0xffffffff


	//   ....[7]....
        /*0048*/ 	.word	0xffffffff


	//   ....[8]....
        /*004c*/ 	.word	0xffffffff


	//   ....[9]....
        /*0050*/ 	.word	0xffffffff


	//   ....[10]....
        /*0054*/ 	.word	0x0500003e


	//   ....[11]....
        /*0058*/ 	.word	0x0500003e


	//   ....[12]....
        /*005c*/ 	.word	0x0500003e


	//   ....[13]....
        /*0060*/ 	.word	0x0500003e


	//   ....[14]....
        /*0064*/ 	.word	0x0500003e


	//   ....[15]....
        /*0068*/ 	.word	0x0500003e


	//   ....[16]....
        /*006c*/ 	.word	0x0500003e


	//   ....[17]....
        /*0070*/ 	.word	0x0500003e


	//   ....[18]....
        /*0074*/ 	.word	0x0500003e


	//   ....[19]....
        /*0078*/ 	.word	0x0500003e


	//----- nvinfo : EIATTR_COOP_GROUP_INSTR_OFFSETS
	.align		4
.L_2177:
        /*007c*/ 	.byte	0x04, 0x28
        /*007e*/ 	.short	(.L_2179 - .L_2178)


	//   ....[0]....
.L_2178:
        /*0080*/ 	.word	0x00000b20


	//   ....[1]....
        /*0084*/ 	.word	0x00000b30


	//   ....[2]....
        /*0088*/ 	.word	0x00000b60


	//   ....[3]....
        /*008c*/ 	.word	0x00000b70


	//   ....[4]....
        /*0090*/ 	.word	0x00000ba0


	//   ....[5]....
        /*0094*/ 	.word	0x00000bb0


	//   ....[6]....
        /*0098*/ 	.word	0x00000be0


	//   ....[7]....
        /*009c*/ 	.word	0x00000bf0


	//   ....[8]....
        /*00a0*/ 	.word	0x00000c20


	//   ....[9]....
        /*00a4*/ 	.word	0x00000c30


	//   ....[10]....
        /*00a8*/ 	.word	0x00001dd0


	//   ....[11]....
        /*00ac*/ 	.word	0x00001e70


	//   ....[12]....
        /*00b0*/ 	.word	0x00001ed0


	//   ....[13]....
        /*00b4*/ 	.word	0x00001f30


	//   ....[14]....
        /*00b8*/ 	.word	0x00001fa0


	//   ....[15]....
        /*00bc*/ 	.word	0x00002000


	//   ....[16]....
        /*00c0*/ 	.word	0x00002070


	//   ....[17]....
        /*00c4*/ 	.word	0x000020d0


	//   ....[18]....
        /*00c8*/ 	.word	0x00002140


	//   ....[19]....
        /*00cc*/ 	.word	0x000021a0


	//----- nvinfo : EIATTR_EXIT_INSTR_OFFSETS
	.align		4
.L_2179:
        /*00d0*/ 	.byte	0x04, 0x1c
        /*00d2*/ 	.short	(.L_2181 - .L_2180)


	//   ....[0]....
.L_2180:
        /*00d4*/ 	.word	0x00001ce0


	//   ....[1]....
        /*00d8*/ 	.word	0x00001d60


	//----- nvinfo : EIATTR_MAX_THREADS
	.align		4
.L_2181:
        /*00dc*/ 	.byte	0x04, 0x05
        /*00de*/ 	.short	(.L_2183 - .L_2182)
.L_2182:
        /*00e0*/ 	.word	0x00000080
        /*00e4*/ 	.word	0x00000001
        /*00e8*/ 	.word	0x00000001


	//----- nvinfo : EIATTR_CRS_STACK_SIZE
	.align		4
.L_2183:
        /*00ec*/ 	.byte	0x04, 0x1e
        /*00ee*/ 	.short	(.L_2185 - .L_2184)
.L_2184:
        /*00f0*/ 	.word	0x00000000


	//----- nvinfo : EIATTR_CBANK_PARAM_SIZE
	.align		4
.L_2185:
        /*00f4*/ 	.byte	0x03, 0x19
        /*00f6*/ 	.short	0x0128


	//----- nvinfo : EIATTR_PARAM_CBANK
	.align		4
        /*00f8*/ 	.byte	0x04, 0x0a
        /*00fa*/ 	.short	(.L_2187 - .L_2186)
	.align		4
.L_2186:
        /*00fc*/ 	.word	index@(.nv.constant0._ZN10layer_norm13ln_bwd_kernelINS_13Kernel_traitsIf13__nv_bfloat16S2_S2_fjLj256ELj1ELj4ELj1ELj16ENS_18Kernel_traits_baseILj256EfS2_S2_S2_fjLj128EEEEELb1ELb1ELb0ELb0EEEvNS_9BwdParamsE)
        /*0100*/ 	.short	0x0210
        /*0102*/ 	.short	0x0128


	//----- nvinfo : EIATTR_SW_WAR
	.align		4
.L_2187:
        /*0104*/ 	.byte	0x04, 0x36
        /*0106*/ 	.short	(.L_2189 - .L_2188)
.L_2188:
        /*0108*/ 	.word	0x00000008
.L_2189:


//--------------------- .nv.info._ZN10layer_norm13ln_bwd_kernelINS_13Kernel_traitsIf13__nv_bfloat16S2_S2_fjLj256ELj1ELj4ELj1ELj16ENS_18Kernel_traits_baseILj256EfS2_S2_S2_fjLj128EEEEELb1ELb1ELb0ELb1EEEvNS_9BwdParamsE --------------------------
	.section	.nv.info._ZN10layer_norm13ln_bwd_kernelINS_13Kernel_traitsIf13__nv_bfloat16S2_S2_fjLj256ELj1ELj4ELj1ELj16ENS_18Kernel_traits_baseILj256EfS2_S2_S2_fjLj128EEEEELb1ELb1ELb0ELb1EEEvNS_9BwdParamsE,"",@"SHT_CUDA_INFO"
	.sectionflags	@""
	.align	4


	//----- nvinfo : EIATTR_CUDA_API_VERSION
	.align		4
        /*0000*/ 	.byte	0x04, 0x37
        /*0002*/ 	.short	(.L_2191 - .L_2190)
.L_2190:
        /*0004*/ 	.word	0x00000082


	//----- nvinfo : EIATTR_KPARAM_INFO
	.align		4
.L_2191:
        /*0008*/ 	.byte	0x04, 0x17
        /*000a*/ 	.short	(.L_2193 - .L_2192)
.L_2192:
        /*000c*/ 	.word	0x00000000
        /*0010*/ 	.short	0x0000
        /*0012*/ 	.short	0x0000
        /*0014*/ 	.byte	0x00, 0xf0, 0xa1, 0x04


	//----- nvinfo : EIATTR_SPARSE_MMA_MASK
	.align		4
.L_2193:
        /*0018*/ 	.byte	0x03, 0x50
        /*001a*/ 	.short	0x0000


	//----- nvinfo : EIATTR_MAXREG_COUNT
	.align		4
        /*001c*/ 	.byte	0x03, 0x1b
        /*001e*/ 	.short	0x00ff


	//----- nvinfo : EIATTR_NUM_BARRIERS
	.align		4
        /*0020*/ 	.byte	0x02, 0x4c
        /*0022*/ 	.byte	0x01
	.zero		1


	//----- nvinfo : EIATTR_MERCURY_ISA_VERSION
	.align		4
        /*0024*/ 	.byte	0x03, 0x5f
        /*0026*/ 	.short	0x0101


	//----- nvinfo : EIATTR_COOP_GROUP_MASK_REGIDS
	.align		4
        /*0028*/ 	.byte	0x04, 0x29
        /*002a*/ 	.short	(.L_2195 - .L_2194)


	//   ....[0]....
.L_2194:
        /*002c*/ 	.word	0xffffffff


	//   ....[1]....
        /*0030*/ 	.word	0xffffffff


	//   ....[2]....
        /*0034*/ 	.word	0xffffffff


	//   ....[3]....
        /*0038*/ 	.word	0xffffffff


	//   ....[4]....
        /*003c*/ 	.word	0xffffffff


	//   ....[5]....
        /*0040*/ 	.word	0xffffffff


	//   ....[6]....
        /*0044*/ 	.word	0xffffffff


	//   ....[7]....
        /*0048*/ 	.word	0xffffffff


	//   ....[8]....
        /*004c*/ 	.word	0xffffffff


	//   ....[9]....
        /*0050*/ 	.word	0xffffffff


	//   ....[10]....
        /*0054*/ 	.word	0x0500004f


	//   ....[11]....
        /*0058*/ 	.word	0x0500004f


	//   ....[12]....
        /*005c*/ 	.word	0x0500004f


	//   ....[13]....
        /*0060*/ 	.word	0x0500004f


	//   ....[14]....
        /*0064*/ 	.word	0x0500004f


	//   ....[15]....
        /*0068*/ 	.word	0x0500004f


	//   ....[16]....
        /*006c*/ 	.word	0x0500004f


	//   ....[17]....
        /*0070*/ 	.word	0x0500004f


	//   ....[18]....
        /*0074*/ 	.word	0x0500004f


	//   ....[19]....
        /*0078*/ 	.word	0x0500004f


	//----- nvinfo : EIATTR_COOP_GROUP_INSTR_OFFSETS
	.align		4
.L_2195:
        /*007c*/ 	.byte	0x04, 0x28
        /*007e*/ 	.short	(.L_2197 - .L_2196)


	//   ....[0]....
.L_2196:
        /*0080*/ 	.word	0x00000b40


	//   ....[1]....
        /*0084*/ 	.word	0x00000b60


	//   ....[2]....
        /*0088*/ 	.word	0x00000b80


	//   ....[3]....
        /*008c*/ 	.word	0x00000ba0


	//   ....[4]....
        /*0090*/ 	.word	0x00000bc0


	//   ....[5]....
        /*0094*/ 	.word	0x00000be0


	//   ....[6]....
        /*0098*/ 	.word	0x00000c00


	//   ....[7]....
        /*009c*/ 	.word	0x00000c20


	//   ....[8]....
        /*00a0*/ 	.word	0x00000c30


	//   ....[9]....
        /*00a4*/ 	.word	0x00000c50


	//   ....[10]....
        /*00a8*/ 	.word	0x00001df0


	//   ....[11]....
        /*00ac*/ 	.word	0x00001e80


	//   ....[12]....
        /*00b0*/ 	.word	0x00001ee0


	//   ....[13]....
        /*00b4*/ 	.word	0x00001f30


	//   ....[14]....
        /*00b8*/ 	.word	0x00001f90


	//   ....[15]....
        /*00bc*/ 	.word	0x00001fe0


	//   ....[16]....
        /*00c0*/ 	.word	0x00002040


	//   ....[17]....
        /*00c4*/ 	.word	0x00002090


	//   ....[18]....
        /*00c8*/ 	.word	0x000020f0


	//   ....[19]....
        /*00cc*/ 	.word	0x00002140


	//----- nvinfo : EIATTR_EXIT_INSTR_OFFSETS
	.align		4
.L_2197:
        /*00d0*/ 	.byte	0x04, 0x1c
        /*00d2*/ 	.short	(.L_2199 - .L_2198)


	//   ....[0]....
.L_2198:
        /*00d4*/ 	.word	0x00001d80


	//----- nvinfo : EIATTR_MAX_THREADS
	.align		4
.L_2199:
        /*00d8*/ 	.byte	0x04, 0x05
        /*00da*/ 	.short	(.L_2201 - .L_2200)
.L_2200:
        /*00dc*/ 	.word	0x00000080
        /*00e0*/ 	.word	0x00000001
        /*00e4*/ 	.word	0x00000001


	//----- nvinfo : EIATTR_CRS_STACK_SIZE
	.align		4
.L_2201:
        /*00e8*/ 	.byte	0x04, 0x1e
        /*00ea*/ 	.short	(.L_2203 - .L_2202)
.L_2202:
        /*00ec*/ 	.word	0x00000000


	//----- nvinfo : EIATTR_CBANK_PARAM_SIZE
	.align		4
.L_2203:
        /*00f0*/ 	.byte	0x03, 0x19
        /*00f2*/ 	.short	0x0128


	//----- nvinfo : EIATTR_PARAM_CBANK
	.align		4
        /*00f4*/ 	.byte	0x04, 0x0a
        /*00f6*/ 	.short	(.L_2205 - .L_2204)
	.align		4
.L_2204:
        /*00f8*/ 	.word	index@(.nv.constant0._ZN10layer_norm13ln_bwd_kernelINS_13Kernel_traitsIf13__nv_bfloat16S2_S2_fjLj256ELj1ELj4ELj1ELj16ENS_18Kernel_traits_baseILj256EfS2_S2_S2_fjLj128EEEEELb1ELb1ELb0ELb1EEEvNS_9BwdParamsE)
        /*00fc*/ 	.short	0x0210
        /*00fe*/ 	.short	0x0128


	//----- nvinfo : EIATTR_SW_WAR
	.align		4
.L_2205:
        /*0100*/ 	.byte	0x04, 0x36
        /*0102*/ 	.short	(.L_2207 - .L_2206)
.L_2206:
        /*0104*/ 	.word	0x00000008
.L_2207:


//--------------------- .nv.info._ZN10layer_norm22ln_bwd_finalize_kernelINS_22Kernel_traits_finalizeILj256Ef13__nv_bfloat16S2_S2_fjLb1ELj1024ELj4ENS_18Kernel_traits_baseILj256EfS2_S2_S2_fjLj1024EEEEELb1ELb0EEEvNS_9BwdParamsE --------------------------
	.section	.nv.info._ZN10layer_norm22ln_bwd_finalize_kernelINS_22Kernel_traits_finalizeILj256Ef13__nv_bfloat16S2_S2_fjLb1ELj1024ELj4ENS_18Kernel_traits_baseILj256EfS2_S2_S2_fjLj1024EEEEELb1ELb0EEEvNS_9BwdParamsE,"",@"SHT_CUDA_INFO"
	.sectionflags	@""
	.align	4


	//----- nvinfo : EIATTR_CUDA_API_VERSION
	.align		4
        /*0000*/ 	.byte	0x04, 0x37
        /*0002*/ 	.short	(.L_2209 - .L_2208)
.L_2208:
        /*0004*/ 	.word	0x00000082


	//----- nvinfo : EIATTR_KPARAM_INFO
	.align		4
.L_2209:
        /*0008*/ 	.byte	0x04, 0x17
        /*000a*/ 	.short	(.L_2211 - .L_2210)
.L_2210:
        /*000c*/ 	.word	0x00000000
        /*0010*/ 	.short	0x0000
        /*0012*/ 	.short	0x0000
        /*0014*/ 	.byte	0x00, 0xf0, 0xa1, 0x04


	//----- nvinfo : EIATTR_SPARSE_MMA_MASK
	.align		4
.L_2211:
        /*0018*/ 	.byte	0x03, 0x50
        /*001a*/ 	.short	0x0000


	//----- nvinfo : EIATTR_MAXREG_COUNT
	.align		4
        /*001c*/ 	.byte	0x03, 0x1b
        /*001e*/ 	.short	0x0040


	//----- nvinfo : EIATTR_NUM_BARRIERS
	.align		4
        /*0020*/ 	.byte	0x02, 0x4c
        /*0022*/ 	.byte	0x01
	.zero		1


	//----- nvinfo : EIATTR_MERCURY_ISA_VERSION
	.align		4
        /*0024*/ 	.byte	0x03, 0x5f
        /*0026*/ 	.short	0x0101


	//----- nvinfo : EIATTR_COOP_GROUP_MASK_REGIDS
	.align		4
        /*0028*/ 	.byte	0x04, 0x29
        /*002a*/ 	.short	(.L_2213 - .L_2212)


	//   ....[0]....
.L_2212:
        /*002c*/ 	.word	0xffffffff


	//   ....[1]....
        /*0030*/ 	.word	0xffffffff


	//   ....[2]....
        /*0034*/ 	.word	0xffffffff


	//   ....[3]....
        /*0038*/ 	.word	0xffffffff


	//   ....[4]....
        /*003c*/ 	.word	0xffffffff


	//   ....[5]....
        /*0040*/ 	.word	0xffffffff


	//   ....[6]....
        /*0044*/ 	.word	0xffffffff


	//   ....[7]....
        /*0048*/ 	.word	0xffffffff


	//   ....[8]....
        /*004c*/ 	.word	0xffffffff


	//   ....[9]....
        /*0050*/ 	.word	0xffffffff


	//   ....[10]....
        /*0054*/ 	.word	0xffffffff


	//   ....[11]....
        /*0058*/ 	.word	0xffffffff


	//   ....[12]....
        /*005c*/ 	.word	0xffffffff


	//   ....[13]....
        /*0060*/ 	.word	0xffffffff


	//   ....[14]....
        /*0064*/ 	.word	0xffffffff


	//   ....[15]....
        /*0068*/ 	.word	0x05000014


	//   ....[16]....
        /*006c*/ 	.word	0x05000014


	//   ....[17]....
        /*0070*/ 	.word	0x05000014


	//   ....[18]....
        /*0074*/ 	.word	0x05000014


	//   ....[19]....
        /*0078*/ 	.word	0x05000014


	//   ....[20]....
        /*007c*/ 	.word	0x05000014


	//   ....[21]....
        /*0080*/ 	.word	0x05000014


	//   ....[22]....
        /*0084*/ 	.word	0x05000014


	//   ....[23]....
        /*0088*/ 	.word	0x05000014


	//   ....[24]....
        /*008c*/ 	.word	0x05000014


	//   ....[25]....
        /*0090*/ 	.word	0x05000014


	//   ....[26]....
        /*0094*/ 	.word	0x05000014


	//   ....[27]....
        /*0098*/ 	.word	0x05000014


	//   ....[28]....
        /*009c*/ 	.word	0x05000014


	//   ....[29]....
        /*00a0*/ 	.word	0x05000014


	//----- nvinfo : EIATTR_COOP_GROUP_INSTR_OFFSETS
	.align		4
.L_2213:
        /*00a4*/ 	.byte	0x04, 0x28
        /*00a6*/ 	.short	(.L_2215 - .L_2214)


	//   ....[0]....
.L_2214:
        /*00a8*/ 	.word	0x00000ad0


	//   ....[1]....
        /*00ac*/ 	.word	0x00000ae0


	//   ....[2]....
        /*00b0*/ 	.word	0x00000af0


	//   ....[3]....
        /*00b4*/ 	.word	0x00000b20


	//   ....[4]....
        /*00b8*/ 	.word	0x00000b40


	//   ....[5]....
        /*00bc*/ 	.word	0x00000b50


	//   ....[6]....
        /*00c0*/ 	.word	0x00000b90


	//   ....[7]....
        /*00c4*/ 	.word	0x00000ba0


	//   ....[8]....
        /*00c8*/ 	.word	0x00000bb0


	//   ....[9]....
        /*00cc*/ 	.word	0x00000be0


	//   ....[10]....
        /*00d0*/ 	.word	0x00000c00


	//   ....[11]....
        /*00d4*/ 	.word	0x00000c10


	//   ....[12]....
        /*00d8*/ 	.word	0x00000c40


	//   ....[13]....
        /*00dc*/ 	.word	0x00000c60


	//   ....[14]....
        /*00e0*/ 	.word	0x00000c70


	//   ....[15]....
        /*00e4*/ 	.word	0x00000ef0


	//   ....[16]....
        /*00e8*/ 	.word	0x00000f60


	//   ....[17]....
        /*00ec*/ 	.word	0x00000fd0


	//   ....[18]....
        /*00f0*/ 	.word	0x00001040


	//   ....[19]....
        /*00f4*/ 	.word	0x000010b0


	//   ....[20]....
        /*00f8*/ 	.word	0x00001110


	//   ....[21]....
        /*00fc*/ 	.word	0x00001180


	//   ....[22]....
        /*0100*/ 	.word	0x000011f0


	//   ....[23]....
        /*0104*/ 	.word	0x00001260


	//   ....[24]....
        /*0108*/ 	.word	0x000012d0


	//   ....[25]....
        /*010c*/ 	.word	0x00001330


	//   ....[26]....
        /*0110*/ 	.word	0x000013a0


	//   ....[27]....
        /*0114*/ 	.word	0x00001410


	//   ....[28]....
        /*0118*/ 	.word	0x00001480


	//   ....[29]....
        /*011c*/ 	.word	0x000014f0


	//----- nvinfo : EIATTR_EXIT_INSTR_OFFSETS
	.align		4
.L_2215:
        /*0120*/ 	.byte	0x04, 0x1c
        /*0122*/ 	.short	(.L_2217 - .L_2216)


	//   ....[0]....
.L_2216:
        /*0124*/ 	.word	0x00000070


	//   ....[1]....
        /*0128*/ 	.word	0x00000e90


	//----- nvinfo : EIATTR_MAX_THREADS
	.align		4
.L_2217:
        /*012c*/ 	.byte	0x04, 0x05
        /*012e*/ 	.short	(.L_2219 - .L_2218)
.L_2218:
        /*0130*/ 	.word	0x00000400
        /*0134*/ 	.word	0x00000001
        /*0138*/ 	.word	0x00000001


	//----- nvinfo : EIATTR_CRS_STACK_SIZE
	.align		4
.L_2219:
        /*013c*/ 	.byte	0x04, 0x1e
        /*013e*/ 	.short	(.L_2221 - .L_2220)
.L_2220:
        /*0140*/ 	.word	0x00000000


	//----- nvinfo : EIATTR_CBANK_PARAM_SIZE
	.align		4
.L_2221:
        /*0144*/ 	.byte	0x03, 0x19
        /*0146*/ 	.short	0x0128


	//----- nvinfo : EIATTR_PARAM_CBANK
	.align		4
        /*0148*/ 	.byte	0x04, 0x0a
        /*014a*/ 	.short	(.L_2223 - .L_2222)
	.align		4
.L_2222:
        /*014c*/ 	.word	index@(.nv.constant0._ZN10layer_norm22ln_bwd_finalize_kernelINS_22Kernel_traits_finalizeILj256Ef13__nv_bfloat16S2_S2_fjLb1ELj1024ELj4ENS_18Kernel_traits_baseILj256EfS2_S2_S2_fjLj1024EEEEELb1ELb0EEEvNS_9BwdParamsE)
        /*0150*/ 	.short	0x0210
        /*0152*/ 	.short	0x0128


	//----- nvinfo : EIATTR_SW_WAR
	.align		4
.L_2223:
        /*0154*/ 	.byte	0x04, 0x36
        /*0156*/ 	.short	(.L_2225 - .L_2224)
.L_2224:
        /*0158*/ 	.word	0x00000008
.L_2225:


//--------------------- .nv.info._ZN10layer_norm13ln_bwd_kernelINS_13Kernel_traitsIf13__nv_bfloat16S2_S2_fjLj256ELj1ELj4ELj1ELj16ENS_18Kernel_traits_baseILj256EfS2_S2_S2_fjLj128EEEEELb1ELb1ELb1ELb0EEEvNS_9BwdParamsE --------------------------
	.section	.nv.info._ZN10layer_norm13ln_bwd_kernelINS_13Kernel_traitsIf13__nv_bfloat16S2_S2_fjLj256ELj1ELj4ELj1ELj16ENS_18Kernel_traits_baseILj256EfS2_S2_S2_fjLj128EEEEELb1ELb1ELb1ELb0EEEvNS_9BwdParamsE,"",@"SHT_CUDA_INFO"
	.sectionflags	@""
	.align	4


	//----- nvinfo : EIATTR_CUDA_API_VERSION
	.align		4
        /*0000*/ 	.byte	0x04, 0x37
        /*0002*/ 	.short	(.L_2227 - .L_2226)
.L_2226:
        /*0004*/ 	.word	0x00000082


	//----- nvinfo : EIATTR_KPARAM_INFO
	.align		4
.L_2227:
        /*0008*/ 	.byte	0x04, 0x17
        /*000a*/ 	.short	(.L_2229 - .L_2228)
.L_2228:
        /*000c*/ 	.word	0x00000000
        /*0010*/ 	.short	0x0000
        /*0012*/ 	.short	0x0000
        /*0014*/ 	.byte	0x00, 0xf0, 0xa1, 0x04


	//----- nvinfo : EIATTR_SPARSE_MMA_MASK
	.align		4
.L_2229:
        /*0018*/ 	.byte	0x03, 0x50
        /*001a*/ 	.short	0x0000


	//----- nvinfo : EIATTR_MAXREG_COUNT
	.align		4
        /*001c*/ 	.byte	0x03, 0x1b
        /*001e*/ 	.short	0x00ff


	//----- nvinfo : EIATTR_NUM_BARRIERS
	.align		4
        /*0020*/ 	.byte	0x02, 0x4c
        /*0022*/ 	.byte	0x01
	.zero		1


	//----- nvinfo : EIATTR_MERCURY_ISA_VERSION
	.align		4
        /*0024*/ 	.byte	0x03, 0x5f
        /*0026*/ 	.short	0x0101


	//----- nvinfo : EIATTR_COOP_GROUP_MASK_REGIDS
	.align		4
        /*0028*/ 	.byte	0x04, 0x29
        /*002a*/ 	.short	(.L_2231 - .L_2230)


	//   ....[0]....
.L_2230:
        /*002c*/ 	.word	0xffffffff


	//   ....[1]....
        /*0030*/ 	.word	0xffffffff


	//   ....[2]....
        /*0034*/ 	.word	0xffffffff


	//   ....[3]....
        /*0038*/ 	.word	0xffffffff


	//   ....[4]....
        /*003c*/ 	.word	0xffffffff


	//   ....[5]....
        /*0040*/ 	.word	0xffffffff


	//   ....[6]....
        /*0044*/ 	.word	0xffffffff


	//   ....[7]....
        /*0048*/ 	.word	0xffffffff


	//   ....[8]....
        /*004c*/ 	.word	0xffffffff


	//   ....[9]....
        /*0050*/ 	.word	0xffffffff


	//   ....[10]....
        /*0054*/ 	.word	0x05000060


	//   ....[11]....
        /*0058*/ 	.word	0x05000060


	//   ....[12]....
        /*005c*/ 	.word	0x05000060


	//   ....[13]....
        /*0060*/ 	.word	0x05000060


	//   ....[14]....
        /*0064*/ 	.word	0x05000060


	//   ....[15]....
        /*0068*/ 	.word	0x05000060


	//   ....[16]....
        /*006c*/ 	.word	0x05000060


	//   ....[17]....
        /*0070*/ 	.word	0x05000060


	//   ....[18]....
        /*0074*/ 	.word	0x05000060


	//   ....[19]....
        /*0078*/ 	.word	0x05000060


	//----- nvinfo : EIATTR_COOP_GROUP_INSTR_OFFSETS
	.align		4
.L_2231:
        /*007c*/ 	.byte	0x04, 0x28
        /*007e*/ 	.short	(.L_2233 - .L_2232)


	//   ....[0]....
.L_2232:
        /*0080*/ 	.word	0x00000d20


	//   ....[1]....
        /*0084*/ 	.word	0x00000d30


	//   ....[2]....
        /*0088*/ 	.word	0x00000d60


	//   ....[3]....
        /*008c*/ 	.word	0x00000d70


	//   ....[4]....
        /*0090*/ 	.word	0x00000da0


	//   ....[5]....
        /*0094*/ 	.word	0x00000db0


	//   ....[6]....
        /*0098*/ 	.word	0x00000de0


	//   ....[7]....
        /*009c*/ 	.word	0x00000df0


	//   ....[8]....
        /*00a0*/ 	.word	0x00000e20


	//   ....[9]....
        /*00a4*/ 	.word	0x00000e30


	//   ....[10]....
        /*00a8*/ 	.word	0x000027a0


	//   ....[11]....
        /*00ac*/ 	.word	0x00002830


	//   ....[12]....
        /*00b0*/ 	.word	0x000028a0


	//   ....[13]....
        /*00b4*/ 	.word	0x00002900


	//   ....[14]....
        /*00b8*/ 	.word	0x00002970


	//   ....[15]....
        /*00bc*/ 	.word	0x000029d0


	//   ....[16]....
        /*00c0*/ 	.word	0x00002a40


	//   ....[17]....
        /*00c4*/ 	.word	0x00002aa0


	//   ....[18]....
        /*00c8*/ 	.word	0x00002b10


	//   ....[19]....
        /*00cc*/ 	.word	0x00002b70


	//----- nvinfo : EIATTR_EXIT_INSTR_OFFSETS
	.align		4
.L_2233:
        /*00d0*/ 	.byte	0x04, 0x1c
        /*00d2*/ 	.short	(.L_2235 - .L_2234)


	//   ....[0]....
.L_2234:
        /*00d4*/ 	.word	0x000026b0


	//   ....[1]....
        /*00d8*/ 	.word	0x00002730


	//----- nvinfo : EIATTR_MAX_THREADS
	.align		4
.L_2235:
        /*00dc*/ 	.byte	0x04, 0x05
        /*00de*/ 	.short	(.L_2237 - .L_2236)
.L_2236:
        /*00e0*/ 	.word	0x00000080
        /*00e4*/ 	.word	0x00000001
        /*00e8*/ 	.word	0x00000001


	//----- nvinfo : EIATTR_CRS_STACK_SIZE
	.align		4
.L_2237:
        /*00ec*/ 	.byte	0x04, 0x1e
        /*00ee*/ 	.short	(.L_2239 - .L_2238)
.L_2238:
        /*00f0*/ 	.word	0x00000000


	//----- nvinfo : EIATTR_CBANK_PARAM_SIZE
	.align		4
.L_2239:
        /*00f4*/ 	.byte	0x03, 0x19
        /*00f6*/ 	.short	0x0128


	//----- nvinfo : EIATTR_PARAM_CBANK
	.align		4
        /*00f8*/ 	.byte	0x04, 0x0a
        /*00fa*/ 	.short	(.L_2241 - .L_2240)
	.align		4
.L_2240:
        /*00fc*/ 	.word	index@(.nv.constant0._ZN10layer_norm13ln_bwd_kernelINS_13Kernel_traitsIf13__nv_bfloat16S2_S2_fjLj256ELj1ELj4ELj1ELj16ENS_18Kernel_traits_baseILj256EfS2_S2_S2_fjLj128EEEEELb1ELb1ELb1ELb0EEEvNS_9BwdParamsE)
        /*0100*/ 	.short	0x0210
        /*0102*/ 	.short	0x0128


	//----- nvinfo : EIATTR_SW_WAR
	.align		4
.L_2241:
        /*0104*/ 	.byte	0x04, 0x36
        /*0106*/ 	.short	(.L_2243 - .L_2242)
.L_2242:
        /*0108*/ 	.word	0x00000008
.L_2243:


//--------------------- .nv.info._ZN10layer_norm22ln_bwd_finalize_kernelINS_22Kernel_traits_finalizeILj256Ef13__nv_bfloat16S2_S2_fjLb1ELj1024ELj4ENS_18Kernel_traits_baseILj256EfS2_S2_S2_fjLj1024EEEEELb1ELb1EEEvNS_9BwdParamsE --------------------------
	.section	.nv.info._ZN10layer_norm22ln_bwd_finalize_kernelINS_22Kernel_traits_finalizeILj256Ef13__nv_bfloat16S2_S2_fjLb1ELj1024ELj4ENS_18Kernel_traits_baseILj256EfS2_S2_S2_fjLj1024EEEEELb1ELb1EEEvNS_9BwdParamsE,"",@"SHT_CUDA_INFO"
	.sectionflags	@""
	.align	4


	//----- nvinfo : EIATTR_CUDA_API_VERSION
	.align		4
        /*0000*/ 	.byte	0x04, 0x37
        /*0002*/ 	.short	(.L_2245 - .L_2244)
.L_2244:
        /*0004*/ 	.word	0x00000082


	//----- nvinfo : EIATTR_KPARAM_INFO
	.align		4
.L_2245:
        /*0008*/ 	.byte	0x04, 0x17
        /*000a*/ 	.short	(.L_2247 - .L_2246)
.L_2246:
        /*000c*/ 	.word	0x00000000
        /*0010*/ 	.short	0x0000
        /*0012*/ 	.short	0x0000
        /*0014*/ 	.byte	0x00, 0xf0, 0xa1, 0x04


	//----- nvinfo : EIATTR_SPARSE_MMA_MASK
	.align		4
.L_2247:
        /*0018*/ 	.byte	0x03, 0x50
        /*001a*/ 	.short	0x0000


	//----- nvinfo : EIATTR_MAXREG_COUNT
	.align		4
        /*001c*/ 	.byte	0x03, 0x1b
        /*001e*/ 	.short	0x0040


	//----- nvinfo : EIATTR_NUM_BARRIERS
	.align		4
        /*0020*/ 	.byte	0x02, 0x4c
        /*0022*/ 	.byte	0x01
	.zero		1


	//----- nvinfo : EIATTR_MERCURY_ISA_VERSION
	.align		4
        /*0024*/ 	.byte	0x03, 0x5f
        /*0026*/ 	.short	0x0101


	//----- nvinfo : EIATTR_COOP_GROUP_MASK_REGIDS
	.align		4
        /*0028*/ 	.byte	0x04, 0x29
        /*002a*/ 	.short	(.L_2249 - .L_2248)


	//   ....[0]....
.L_2248:
        /*002c*/ 	.word	0xffffffff


	//   ....[1]....
        /*0030*/ 	.word	0xffffffff


	//   ....[2]....
        /*0034*/ 	.word	0xffffffff


	//   ....[3]....
        /*0038*/ 	.word	0xffffffff


	//   ....[4]....
        /*003c*/ 	.word	0xffffffff


	//   ....[5]....
        /*0040*/ 	.word	0xffffffff


	//   ....[6]....
        /*0044*/ 	.word	0xffffffff


	//   ....[7]....
        /*0048*/ 	.word	0xffffffff


	//   ....[8]....
        /*004c*/ 	.word	0xffffffff


	//   ....[9]....
        /*0050*/ 	.word	0xffffffff


	//   ....[10]....
        /*0054*/ 	.word	0xffffffff


	//   ....[11]....
        /*0058*/ 	.word	0xffffffff


	//   ....[12]....
        /*005c*/ 	.word	0xffffffff


	//   ....[13]....
        /*0060*/ 	.word	0xffffffff


	//   ....[14]....
        /*0064*/ 	.word	0xffffffff


	//   ....[15]....
        /*0068*/ 	.word	0x05000014


	//   ....[16]....
        /*006c*/ 	.word	0x05000014


	//   ....[17]....
        /*0070*/ 	.word	0x05000014


	//   ....[18]....
        /*0074*/ 	.word	0x05000014


	//   ....[19]....
        /*0078*/ 	.word	0x05000014


	//   ....[20]....
        /*007c*/ 	.word	0x05000014


	//   ....[21]....
        /*0080*/ 	.word	0x05000014


	//   ....[22]....
        /*0084*/ 	.word	0x05000014


	//   ....[23]....
        /*0088*/ 	.word	0x05000014


	//   ....[24]....
        /*008c*/ 	.word	0x05000014


	//   ....[25]....
        /*0090*/ 	.word	0x05000014


	//   ....[26]....
        /*0094*/ 	.word	0x05000014


	//   ....[27]....
        /*0098*/ 	.word	0x05000014


	//   ....[28]....
        /*009c*/ 	.word	0x05000014


	//   ....[29]....
        /*00a0*/ 	.word	0x05000014


	//----- nvinfo : EIATTR_COOP_GROUP_INSTR_OFFSETS
	.align		4
.L_2249:
        /*00a4*/ 	.byte	0x04, 0x28
        /*00a6*/ 	.short	(.L_2251 - .L_2250)


	//   ....[0]....
.L_2250:
        /*00a8*/ 	.word	0x00000ab0


	//   ....[1]....
        /*00ac*/ 	.word	0x00000ac0


	//   ....[2]....
        /*00b0*/ 	.word	0x00000ad0


	//   ....[3]....
        /*00b4*/ 	.word	0x00000b00


	//   ....[4]....
        /*00b8*/ 	.word	0x00000b20


	//   ....[5]....
        /*00bc*/ 	.word	0x00000b30


	//   ....[6]....
        /*00c0*/ 	.word	0x00000b60


	//   ....[7]....
        /*00c4*/ 	.word	0x00000b80


	//   ....[8]....
        /*00c8*/ 	.word	0x00000b90


	//   ....[9]....
        /*00cc*/ 	.word	0x00000bc0


	//   ....[10]....
        /*00d0*/ 	.word	0x00000be0


	//   ....[11]....
        /*00d4*/ 	.word	0x00000bf0


	//   ....[12]....
        /*00d8*/ 	.word	0x00000c20


	//   ....[13]....
        /*00dc*/ 	.word	0x00000c40


	//   ....[14]....
        /*00e0*/ 	.word	0x00000c50


	//   ....[15]....
        /*00e4*/ 	.word	0x00000eb0


	//   ....[16]....
        /*00e8*/ 	.word	0x00000f20


	//   ....[17]....
        /*00ec*/ 	.word	0x00000f90


	//   ....[18]....
        /*00f0*/ 	.word	0x00001000


	//   ....[19]....
        /*00f4*/ 	.word	0x00001070


	//   ....[20]....
        /*00f8*/ 	.word	0x000010d0


	//   ....[21]....
        /*00fc*/ 	.word	0x00001140


	//   ....[22]....
        /*0100*/ 	.word	0x000011b0


	//   ....[23]....
        /*0104*/ 	.word	0x00001220


	//   ....[24]....
        /*0108*/ 	.word	0x00001290


	//   ....[25]....
        /*010c*/ 	.word	0x000012f0


	//   ....[26]....
        /*0110*/ 	.word	0x00001360


	//   ....[27]....
        /*0114*/ 	.word	0x000013d0


	//   ....[28]....
        /*0118*/ 	.word	0x00001440


	//   ....[29]....
        /*011c*/ 	.word	0x000014b0


	//----- nvinfo : EIATTR_EXIT_INSTR_OFFSETS
	.align		4
.L_2251:
        /*0120*/ 	.byte	0x04, 0x1c
        /*0122*/ 	.short	(.L_2253 - .L_2252)


	//   ....[0]....
.L_2252:
        /*0124*/ 	.word	0x00000070


	//   ....[1]....
        /*0128*/ 	.word	0x00000e50


	//----- nvinfo : EIATTR_MAX_THREADS
	.align		4
.L_2253:
        /*012c*/ 	.byte	0x04, 0x05
        /*012e*/ 	.short	(.L_2255 - .L_2254)
.L_2254:
        /*0130*/ 	.word	0x00000400
        /*0134*/ 	.word	0x00000001
        /*0138*/ 	.word	0x00000001


	//----- nvinfo : EIATTR_CRS_STACK_SIZE
	.align		4
.L_2255:
        /*013c*/ 	.byte	0x04, 0x1e
        /*013e*/ 	.short	(.L_2257 - .L_2256)
.L_2256:
        /*0140*/ 	.word	0x00000000


	//----- nvinfo : EIATTR_CBANK_PARAM_SIZE
	.align		4
.L_2257:
        /*0144*/ 	.byte	0x03, 0x19
        /*0146*/ 	.short	0x0128


	//----- nvinfo : EIATTR_PARAM_CBANK
	.align		4
        /*0148*/ 	.byte	0x04, 0x0a
        /*014a*/ 	.short	(.L_2259 - .L_2258)
	.align		4
.L_2258:
        /*014c*/ 	.word	index@(.nv.constant0._ZN10layer_norm22ln_bwd_finalize_kernelINS_22Kernel_traits_finalizeILj256Ef13__nv_bfloat16S2_S2_fjLb1ELj1024ELj4ENS_18Kernel_traits_baseILj256EfS2_S2_S2_fjLj1024EEEEELb1ELb1EEEvNS_9BwdParamsE)
        /*0150*/ 	.short	0x0210
        /*0152*/ 	.short	0x0128


	//----- nvinfo : EIATTR_SW_WAR
	.align		4
.L_2259:
        /*0154*/ 	.byte	0x04, 0x36
        /*0156*/ 	.short	(.L_2261 - .L_2260)
.L_2260:
        /*0158*/ 	.word	0x00000008
.L_2261:


//--------------------- .nv.info._ZN10layer_norm13ln_bwd_kernelINS_13Kernel_traitsIf13__nv_bfloat16S2_S2_fjLj256ELj1ELj4ELj1ELj16ENS_18Kernel_traits_baseILj256EfS2_S2_S2_fjLj128EEEEELb1ELb1ELb1ELb1EEEvNS_9BwdParamsE --------------------------
	.section	.nv.info._ZN10layer_norm13ln_bwd_kernelINS_13Kernel_traitsIf13__nv_bfloat16S2_S2_fjLj256ELj1ELj4ELj1ELj16ENS_18Kernel_traits_baseILj256EfS2_S2_S2_fjLj128EEEEELb1ELb1ELb1ELb1EEEvNS_9BwdParamsE,"",@"SHT_CUDA_INFO"
	.sectionflags	@""
	.align	4


	//----- nvinfo : EIATTR_CUDA_API_VERSION
	.align		4
        /*0000*/ 	.byte	0x04, 0x37
        /*0002*/ 	.short	(.L_2263 - .L_2262)
.L_2262:
        /*0004*/ 	.word	0x00000082


	//----- nvinfo : EIATTR_KPARAM_INFO
	.align		4
.L_2263:
        /*0008*/ 	.byte	0x04, 0x17
        /*000a*/ 	.short	(.L_2265 - .L_2264)
.L_2264:
        /*000c*/ 	.word	0x00000000
        /*0010*/ 	.short	0x0000
        /*0012*/ 	.short	0x0000
        /*0014*/ 	.byte	0x00, 0xf0, 0xa1, 0x04


	//----- nvinfo : EIATTR_SPARSE_MMA_MASK
	.align		4
.L_2265:
        /*0018*/ 	.byte	0x03, 0x50
        /*001a*/ 	.short	0x0000


	//----- nvinfo : EIATTR_MAXREG_COUNT
	.align		4
        /*001c*/ 	.byte	0x03, 0x1b
        /*001e*/ 	.short	0x00ff


	//----- nvinfo : EIATTR_NUM_BARRIERS
	.align		4
        /*0020*/ 	.byte	0x02, 0x4c
        /*0022*/ 	.byte	0x01
	.zero		1


	//----- nvinfo : EIATTR_MERCURY_ISA_VERSION
	.align		4
        /*0024*/ 	.byte	0x03, 0x5f
        /*0026*/ 	.short	0x0101


	//----- nvinfo : EIATTR_COOP_GROUP_MASK_REGIDS
	.align		4
        /*0028*/ 	.byte	0x04, 0x29
        /*002a*/ 	.short	(.L_2267 - .L_2266)


	//   ....[0]....
.L_2266:
        /*002c*/ 	.word	0xffffffff


	//   ....[1]....
        /*0030*/ 	.word	0xffffffff


	//   ....[2]....
        /*0034*/ 	.word	0xffffffff


	//   ....[3]....
        /*0038*/ 	.word	0xffffffff


	//   ....[4]....
        /*003c*/ 	.word	0xffffffff


	//   ....[5]....
        /*0040*/ 	.word	0xffffffff


	//   ....[6]....
        /*0044*/ 	.word	0xffffffff


	//   ....[7]....
        /*0048*/ 	.word	0xffffffff


	//   ....[8]....
        /*004c*/ 	.word	0xffffffff


	//   ....[9]....
        /*0050*/ 	.word	0xffffffff


	//   ....[10]....
        /*0054*/ 	.word	0x0500005a


	//   ....[11]....
        /*0058*/ 	.word	0x0500005a


	//   ....[12]....
        /*005c*/ 	.word	0x0500005a


	//   ....[13]....
        /*0060*/ 	.word	0x0500005a


	//   ....[14]....
        /*0064*/ 	.word	0x0500005a


	//   ....[15]....
        /*0068*/ 	.word	0x0500005a


	//   ....[16]....
        /*006c*/ 	.word	0x0500005a


	//   ....[17]....
        /*0070*/ 	.word	0x0500005a


	//   ....[18]....
        /*0074*/ 	.word	0x0500005a


	//   ....[19]....
        /*0078*/ 	.word	0x0500005a


	//----- nvinfo : EIATTR_COOP_GROUP_INSTR_OFFSETS
	.align		4
.L_2267:
        /*007c*/ 	.byte	0x04, 0x28
        /*007e*/ 	.short	(.L_2269 - .L_2268)


	//   ....[0]....
.L_2268:
        /*0080*/ 	.word	0x00000d00


	//   ....[1]....
        /*0084*/ 	.word	0x00000d10


	//   ....[2]....
        /*0088*/ 	.word	0x00000d40


	//   ....[3]....
        /*008c*/ 	.word	0x00000d50


	//   ....[4]....
        /*0090*/ 	.word	0x00000d80


	//   ....[5]....
        /*0094*/ 	.word	0x00000d90


	//   ....[6]....
        /*0098*/ 	.word	0x00000dc0


	//   ....[7]....
        /*009c*/ 	.word	0x00000dd0


	//   ....[8]....
        /*00a0*/ 	.word	0x00000e00


	//   ....[9]....
        /*00a4*/ 	.word	0x00000e10


	//   ....[10]....
        /*00a8*/ 	.word	0x000025a0


	//   ....[11]....
        /*00ac*/ 	.word	0x00002630


	//   ....[12]....
        /*00b0*/ 	.word	0x00002690


	//   ....[13]....
        /*00b4*/ 	.word	0x000026f0


	//   ....[14]....
        /*00b8*/ 	.word	0x00002750


	//   ....[15]....
        /*00bc*/ 	.word	0x000027b0


	//   ....[16]....
        /*00c0*/ 	.word	0x00002830


	//   ....[17]....
        /*00c4*/ 	.word	0x00002880


	//   ....[18]....
        /*00c8*/ 	.word	0x000028e0


	//   ....[19]....
        /*00cc*/ 	.word	0x00002940


	//----- nvinfo : EIATTR_EXIT_INSTR_OFFSETS
	.align		4
.L_2269:
        /*00d0*/ 	.byte	0x04, 0x1c
        /*00d2*/ 	.short	(.L_2271 - .L_2270)


	//   ....[0]....
.L_2270:
        /*00d4*/ 	.word	0x00002540


	//----- nvinfo : EIATTR_MAX_THREADS
	.align		4
.L_2271:
        /*00d8*/ 	.byte	0x04, 0x05
        /*00da*/ 	.short	(.L_2273 - .L_2272)
.L_2272:
        /*00dc*/ 	.word	0x00000080
        /*00e0*/ 	.word	0x00000001
        /*00e4*/ 	.word	0x00000001


	//----- nvinfo : EIATTR_CRS_STACK_SIZE
	.align		4
.L_2273:
        /*00e8*/ 	.byte	0x04, 0x1e
        /*00ea*/ 	.short	(.L_2275 - .L_2274)
.L_2274:
        /*00ec*/ 	.word	0x00000000


	//----- nvinfo : EIATTR_CBANK_PARAM_SIZE
	.align		4
.L_2275:
        /*00f0*/ 	.byte	0x03, 0x19
        /*00f2*/ 	.short	0x0128


	//----- nvinfo : EIATTR_PARAM_CBANK
	.align		4
        /*00f4*/ 	.byte	0x04, 0x0a
        /*00f6*/ 	.short	(.L_2277 - .L_2276)
	.align		4
.L_2276:
        /*00f8*/ 	.word	index@(.nv.constant0._ZN10layer_norm13ln_bwd_kernelINS_13Kernel_traitsIf13__nv_bfloat16S2_S2_fjLj256ELj1ELj4ELj1ELj16ENS_18Kernel_traits_baseILj256EfS2_S2_S2_fjLj128EEEEELb1ELb1ELb1ELb1EEEvNS_9BwdParamsE)
        /*00fc*/ 	.short	0x0210
        /*00fe*/ 	.short	0x0128


	//----- nvinfo : EIATTR_SW_WAR
	.align		4
.L_2277:
        /*0100*/ 	.byte	0x04, 0x36
        /*0102*/ 	.short	(.L_2279 - .L_2278)
.L_2278:
        /*0104*/ 	.word	0x00000008
.L_2279:


//--------------------- .nv.info._ZN10layer_norm13ln_bwd_kernelINS_13Kernel_traitsI13__nv_bfloat16S2_fS2_fjLj256ELj1ELj4ELj1ELj16ENS_18Kernel_traits_baseILj256ES2_S2_fS2_fjLj128EEEEELb0ELb0ELb0ELb0EEEvNS_9BwdParamsE --------------------------
	.section	.nv.info._ZN10layer_norm13ln_bwd_kernelINS_13Kernel_traitsI13__nv_bfloat16S2_fS2_fjLj256ELj1ELj4ELj1ELj16ENS_18Kernel_traits_baseILj256ES2_S2_fS2_fjLj128EEEEELb0ELb0ELb0ELb0EEEvNS_9BwdParamsE,"",@"SHT_CUDA_INFO"
	.sectionflags	@""
	.align	4


	//----- nvinfo : EIATTR_CUDA_API_VERSION
	.align		4
        /*0000*/ 	.byte	0x04, 0x37
        /*0002*/ 	.short	(.L_2281 - .L_2280)
.L_2280:
        /*0004*/ 	.word	0x00000082


	//----- nvinfo : EIATTR_KPARAM_INFO
	.align		4
.L_2281:
        /*0008*/ 	.byte	0x04, 0x17
        /*000a*/ 	.short	(.L_2283 - .L_2282)
.L_2282:
        /*000c*/ 	.word	0x00000000
        /*0010*/ 	.short	0x0000
        /*0012*/ 	.short	0x0000
        /*0014*/ 	.byte	0x00, 0xf0, 0xa1, 0x04


	//----- nvinfo : EIATTR_SPARSE_MMA_MASK
	.align		4
.L_2283:
        /*0018*/ 	.byte	0x03, 0x50
        /*001a*/ 	.short	0x0000


	//----- nvinfo : EIATTR_MAXREG_COUNT
	.align		4
        /*001c*/ 	.byte	0x03, 0x1b
        /*001e*/ 	.short	0x00ff


	//----- nvinfo : EIATTR_NUM_BARRIERS
	.align		4
        /*0020*/ 	.byte	0x02, 0x4c
        /*0022*/ 	.byte	0x01
	.zero		1


	//----- nvinfo : EIATTR_MERCURY_ISA_VERSION
	.align		4
        /*0024*/ 	.byte	0x03, 0x5f
        /*0026*/ 	.short	0x0101


	//----- nvinfo : EIATTR_COOP_GROUP_MASK_REGIDS
	.align		4
        /*0028*/ 	.byte	0x04, 0x29
        /*002a*/ 	.short	(.L_2285 - .L_2284)


	//   ....[0]....
.L_2284:
        /*002c*/ 	.word	0xffffffff


	//   ....[1]....
        /*0030*/ 	.word	0xffffffff


	//   ....[2]....
        /*0034*/ 	.word	0xffffffff


	//   ....[3]....
        /*0038*/ 	.word	0xffffffff


	//   ....[4]....
        /*003c*/ 	.word	0xffffffff


	//   ....[5]....
        /*0040*/ 	.word	0xffffffff


	//   ....[6]....
        /*0044*/ 	.word	0xffffffff


	//   ....[7]....
        /*0048*/ 	.word	0xffffffff


	//   ....[8]....
        /*004c*/ 	.word	0xffffffff


	//   ....[9]....
        /*0050*/ 	.word	0xffffffff


	//   ....[10]....
        /*0054*/ 	.word	0x0500002e


	//   ....[11]....
        /*0058*/ 	.word	0x0500002e


	//   ....[12]....
        /*005c*/ 	.word	0x0500002e


	//   ....[13]....
        /*0060*/ 	.word	0x0500002e


	//   ....[14]....
        /*0064*/ 	.word	0x0500002e


	//   ....[15]....
        /*0068*/ 	.word	0x0500002e


	//   ....[16]....
        /*006c*/ 	.word	0x0500002e


	//   ....[17]....
        /*0070*/ 	.word	0x0500002e


	//   ....[18]....
        /*0074*/ 	.word	0x0500002e


	//   ....[19]....
        /*0078*/ 	.word	0x0500002e


	//----- nvinfo : EIATTR_COOP_GROUP_INSTR_OFFSETS
	.align		4
.L_2285:
        /*007c*/ 	.byte	0x04, 0x28
        /*007e*/ 	.short	(.L_2287 - .L_2286)


	//   ....[0]....
.L_2286:
        /*0080*/ 	.word	0x000009f0


	//   ....[1]....
        /*0084*/ 	.word	0x00000a00


	//   ....[2]....
        /*0088*/ 	.word	0x00000a30


	//   ....[3]....
        /*008c*/ 	.word	0x00000a40


	//   ....[4]....
        /*0090*/ 	.word	0x00000a70


	//   ....[5]....
        /*0094*/ 	.word	0x00000a80


	//   ....[6]....
        /*0098*/ 	.word	0x00000ab0


	//   ....[7]....
        /*009c*/ 	.word	0x00000ac0


	//   ....[8]....
        /*00a0*/ 	.word	0x00000af0


	//   ....[9]....
        /*00a4*/ 	.word	0x00000b00


	//   ....[10]....
        /*00a8*/ 	.word	0x00001540


	//   ....[11]....
        /*00ac*/ 	.word	0x000015e0


	//   ....[12]....
        /*00b0*/ 	.word	0x00001640


	//   ....[13]....
        /*00b4*/ 	.word	0x000016a0


	//   ....[14]....
        /*00b8*/ 	.word	0x00001710


	//   ....[15]....
        /*00bc*/ 	.word	0x00001770


	//   ....[16]....
        /*00c0*/ 	.word	0x000017e0


	//   ....[17]....
        /*00c4*/ 	.word	0x00001840


	//   ....[18]....
        /*00c8*/ 	.word	0x000018b0


	//   ....[19]....
        /*00cc*/ 	.word	0x00001910


	//----- nvinfo : EIATTR_EXIT_INSTR_OFFSETS
	.align		4
.L_2287:
        /*00d0*/ 	.byte	0x04, 0x1c
        /*00d2*/ 	.short	(.L_2289 - .L_2288)


	//   ....[0]....
.L_2288:
        /*00d4*/ 	.word	0x000014a0


	//   ....[1]....
        /*00d8*/ 	.word	0x000014d0


	//----- nvinfo : EIATTR_MAX_THREADS
	.align		4
.L_2289:
        /*00dc*/ 	.byte	0x04, 0x05
        /*00de*/ 	.short	(.L_2291 - .L_2290)
.L_2290:
        /*00e0*/ 	.word	0x00000080
        /*00e4*/ 	.word	0x00000001
        /*00e8*/ 	.word	0x00000001


	//----- nvinfo : EIATTR_CRS_STACK_SIZE
	.align		4
.L_2291:
        /*00ec*/ 	.byte	0x04, 0x1e
        /*00ee*/ 	.short	(.L_2293 - .L_2292)
.L_2292:
        /*00f0*/ 	.word	0x00000000


	//----- nvinfo : EIATTR_CBANK_PARAM_SIZE
	.align		4
.L_2293:
        /*00f4*/ 	.byte	0x03, 0x19
        /*00f6*/ 	.short	0x0128


	//----- nvinfo : EIATTR_PARAM_CBANK
	.align		4
        /*00f8*/ 	.byte	0x04, 0x0a
        /*00fa*/ 	.short	(.L_2295 - .L_2294)
	.align		4
.L_2294:
        /*00fc*/ 	.word	index@(.nv.constant0._ZN10layer_norm13ln_bwd_kernelINS_13Kernel_traitsI13__nv_bfloat16S2_fS2_fjLj256ELj1ELj4ELj1ELj16ENS_18Kernel_traits_baseILj256ES2_S2_fS2_fjLj128EEEEELb0ELb0ELb0ELb0EEEvNS_9BwdParamsE)
        /*0100*/ 	.short	0x0210
        /*0102*/ 	.short	0x0128


	//----- nvinfo : EIATTR_SW_WAR
	.align		4
.L_2295:
        /*0104*/ 	.byte	0x04, 0x36
        /*0106*/ 	.short	(.L_2297 - .L_2296)
.L_2296:
        /*0108*/ 	.word	0x00000008
.L_2297:


//--------------------- .nv.info._ZN10layer_norm13ln_bwd_kernelINS_13Kernel_traitsI13__nv_bfloat16S2_fS2_fjLj256ELj1ELj4ELj1ELj16ENS_18Kernel_traits_baseILj256ES2_S2_fS2_fjLj128EEEEELb0ELb0ELb0ELb1EEEvNS_9BwdParamsE --------------------------
	.section	.nv.info._ZN10layer_norm13ln_bwd_kernelINS_13Kernel_traitsI13__nv_bfloat16S2_fS2_fjLj256ELj1ELj4ELj1ELj16ENS_18Kernel_traits_baseILj256ES2_S2_fS2_fjLj128EEEEELb0ELb0ELb0ELb1EEEvNS_9BwdParamsE,"",@"SHT_CUDA_INFO"
	.sectionflags	@""
	.align	4


	//----- nvinfo : EIATTR_CUDA_API_VERSION
	.align		4
        /*0000*/ 	.byte	0x04, 0x37
        /*0002*/ 	.short	(.L_2299 - .L_2298)
.L_2298:
        /*0004*/ 	.word	0x00000082


	//----- nvinfo : EIATTR_KPARAM_INFO
	.align		4
.L_2299:
        /*0008*/ 	.byte	0x04, 0x17
        /*000a*/ 	.short	(.L_2301 - .L_2300)
.L_2300:
        /*000c*/ 	.word	0x00000000
        /*0010*/ 	.short	0x0000
        /*0012*/ 	.short	0x0000
        /*0014*/ 	.byte	0x00, 0xf0, 0xa1, 0x04


	//----- nvinfo : EIATTR_SPARSE_MMA_MASK
	.align		4
.L_2301:
        /*0018*/ 	.byte	0x03, 0x50
        /*001a*/ 	.short	0x0000


	//----- nvinfo : EIATTR_MAXREG_COUNT
	.align		4
        /*001c*/ 	.byte	0x03, 0x1b
        /*001e*/ 	.short	0x00ff


	//----- nvinfo : EIATTR_NUM_BARRIERS
	.align		4
        /*0020*/ 	.byte	0x02, 0x4c
        /*0022*/ 	.byte	0x01
	.zero		1


	//----- nvinfo : EIATTR_MERCURY_ISA_VERSION
	.align		4
        /*0024*/ 	.byte	0x03, 0x5f
        /*0026*/ 	.short	0x0101


	//----- nvinfo : EIATTR_COOP_GROUP_MASK_REGIDS
	.align		4
        /*0028*/ 	.byte	0x04, 0x29
        /*002a*/ 	.short	(.L_2303 - .L_2302)


	//   ....[0]....
.L_2302:
        /*002c*/ 	.word	0xffffffff


	//   ....[1]....
        /*0030*/ 	.word	0xffffffff


	//   ....[2]....
        /*0034*/ 	.word	0xffffffff


	//   ....[3]....
        /*0038*/ 	.word	0xffffffff


	//   ....[4]....
        /*003c*/ 	.word	0xffffffff


	//   ....[5]....
        /*0040*/ 	.word	0xffffffff


	//   ....[6]....
        /*0044*/ 	.word	0xffffffff


	//   ....[7]....
        /*0048*/ 	.word	0xffffffff


	//   ....[8]....
        /*004c*/ 	.word	0xffffffff


	//   ....[9]....
        /*0050*/ 	.word	0xffffffff


	//   ....[10]....
        /*0054*/ 	.word	0x0500003a


	//   ....[11]....
        /*0058*/ 	.word	0x0500003a


	//   ....[12]....
        /*005c*/ 	.word	0x0500003a


	//   ....[13]....
        /*0060*/ 	.word	0x0500003a


	//   ....[14]....
        /*0064*/ 	.word	0x0500003a


	//   ....[15]....
        /*0068*/ 	.word	0x0500003a


	//   ....[16]....
        /*006c*/ 	.word	0x0500003a


	//   ....[17]....
        /*0070*/ 	.word	0x0500003a


	//   ....[18]....
        /*0074*/ 	.word	0x0500003a


	//   ....[19]....
        /*0078*/ 	.word	0x0500003a


	//----- nvinfo : EIATTR_COOP_GROUP_INSTR_OFFSETS
	.align		4
.L_2303:
        /*007c*/ 	.byte	0x04, 0x28
        /*007e*/ 	.short	(.L_2305 - .L_2304)


	//   ....[0]....
.L_2304:
        /*0080*/ 	.word	0x00000a00


	//   ....[1]....
        /*0084*/ 	.word	0x00000a10


	//   ....[2]....
        /*0088*/ 	.word	0x00000a40


	//   ....[3]....
        /*008c*/ 	.word	0x00000a60


	//   ....[4]....
        /*0090*/ 	.word	0x00000a80


	//   ....[5]....
        /*0094*/ 	.word	0x00000aa0


	//   ....[6]....
        /*0098*/ 	.word	0x00000ac0


	//   ....[7]....
        /*009c*/ 	.word	0x00000ae0


	//   ....[8]....
        /*00a0*/ 	.word	0x00000b00


	//   ....[9]....
        /*00a4*/ 	.word	0x00000b10


	//   ....[10]....
        /*00a8*/ 	.word	0x00001580


	//   ....[11]....
        /*00ac*/ 	.word	0x00001610


	//   ....[12]....
        /*00b0*/ 	.word	0x00001690


	//   ....[13]....
        /*00b4*/ 	.word	0x00001700


	//   ....[14]....
        /*00b8*/ 	.word	0x00001780


	//   ....[15]....
        /*00bc*/ 	.word	0x000017f0


	//   ....[16]....
        /*00c0*/ 	.word	0x00001870


	//   ....[17]....
        /*00c4*/ 	.word	0x000018e0


	//   ....[18]....
        /*00c8*/ 	.word	0x00001960


	//   ....[19]....
        /*00cc*/ 	.word	0x000019c0


	//----- nvinfo : EIATTR_EXIT_INSTR_OFFSETS
	.align		4
.L_2305:
        /*00d0*/ 	.byte	0x04, 0x1c
        /*00d2*/ 	.short	(.L_2307 - .L_2306)


	//   ....[0]....
.L_2306:
        /*00d4*/ 	.word	0x00001520


	//----- nvinfo : EIATTR_MAX_THREADS
	.align		4
.L_2307:
        /*00d8*/ 	.byte	0x04, 0x05
        /*00da*/ 	.short	(.L_2309 - .L_2308)
.L_2308:
        /*00dc*/ 	.word	0x00000080
        /*00e0*/ 	.word	0x00000001
        /*00e4*/ 	.word	0x00000001


	//----- nvinfo : EIATTR_CRS_STACK_SIZE
	.align		4
.L_2309:
        /*00e8*/ 	.byte	0x04, 0x1e
        /*00ea*/ 	.short	(.L_2311 - .L_2310)
.L_2310:
        /*00ec*/ 	.word	0x00000000


	//----- nvinfo : EIATTR_CBANK_PARAM_SIZE
	.align		4
.L_2311:
        /*00f0*/ 	.byte	0x03, 0x19
        /*00f2*/ 	.short	0x0128


	//----- nvinfo : EIATTR_PARAM_CBANK
	.align		4
        /*00f4*/ 	.byte	0x04, 0x0a
        /*00f6*/ 	.short	(.L_2313 - .L_2312)
	.align		4
.L_2312:
        /*00f8*/ 	.word	index@(.nv.constant0._ZN10layer_norm13ln_bwd_kernelINS_13Kernel_traitsI13__nv_bfloat16S2_fS2_fjLj256ELj1ELj4ELj1ELj16ENS_18Kernel_traits_baseILj256ES2_S2_fS2_fjLj128EEEEELb0ELb0ELb0ELb1EEEvNS_9BwdParamsE)
        /*00fc*/ 	.short	0x0210
        /*00fe*/ 	.short	0x0128


	//----- nvinfo : EIATTR_SW_WAR
	.align		4
.L_2313:
        /*0100*/ 	.byte	0x04, 0x36
        /*0102*/ 	.short	(.L_2315 - .L_2314)
.L_2314:
        /*0104*/ 	.word	0x00000008
.L_2315:


//--------------------- .nv.info._ZN10layer_norm13ln_bwd_kernelINS_13Kernel_traitsI13__nv_bfloat16S2_fS2_fjLj256ELj1ELj4ELj1ELj16ENS_18Kernel_traits_baseILj256ES2_S2_fS2_fjLj128EEEEELb0ELb0ELb1ELb0EEEvNS_9BwdParamsE --------------------------
	.section	.nv.info._ZN10layer_norm13ln_bwd_kernelINS_13Kernel_traitsI13__nv_bfloat16S2_fS2_fjLj256ELj1ELj4ELj1ELj16ENS_18Kernel_traits_baseILj256ES2_S2_fS2_fjLj128EEEEELb0ELb0ELb1ELb0EEEvNS_9BwdParamsE,"",@"SHT_CUDA_INFO"
	.sectionflags	@""
	.align	4


	//----- nvinfo : EIATTR_CUDA_API_VERSION
	.align		4
        /*0000*/ 	.byte	0x04, 0x37
        /*0002*/ 	.short	(.L_2317 - .L_2316)
.L_2316:
        /*0004*/ 	.word	0x00000082


	//----- nvinfo : EIATTR_KPARAM_INFO
	.align		4
.L_2317:
        /*0008*/ 	.byte	0x04, 0x17
        /*000a*/ 	.short	(.L_2319 - .L_2318)
.L_2318:
        /*000c*/ 	.word	0x00000000
        /*0010*/ 	.short	0x0000
        /*0012*/ 	.short	0x0000
        /*0014*/ 	.byte	0x00, 0xf0, 0xa1, 0x04


	//----- nvinfo : EIATTR_SPARSE_MMA_MASK
	.align		4
.L_2319:
        /*0018*/ 	.byte	0x03, 0x50
        /*001a*/ 	.short	0x0000


	//----- nvinfo : EIATTR_MAXREG_COUNT
	.align		4
        /*001c*/ 	.byte	0x03, 0x1b
        /*001e*/ 	.short	0x00ff


	//----- nvinfo : EIATTR_NUM_BARRIERS
	.align		4
        /*0020*/ 	.byte	0x02, 0x4c
        /*0022*/ 	.byte	0x01
	.zero		1


	//----- nvinfo : EIATTR_MERCURY_ISA_VERSION
	.align		4
        /*0024*/ 	.byte	0x03, 0x5f
        /*0026*/ 	.short	0x0101


	//----- nvinfo : EIATTR_COOP_GROUP_MASK_REGIDS
	.align		4
        /*0028*/ 	.byte	0x04, 0x29
        /*002a*/ 	.short	(.L_2321 - .L_2320)


	//   ....[0]....
.L_2320:
        /*002c*/ 	.word	0xffffffff


	//   ....[1]....
        /*0030*/ 	.word	0xffffffff


	//   ....[2]....
        /*0034*/ 	.word	0xffffffff


	//   ....[3]....
        /*0038*/ 	.word	0xffffffff


	//   ....[4]....
        /*003c*/ 	.word	0xffffffff


	//   ....[5]....
        /*0040*/ 	.word	0xffffffff


	//   ....[6]....
        /*0044*/ 	.word	0xffffffff


	//   ....[7]....
        /*0048*/ 	.word	0xffffffff


	//   ....[8]....
        /*004c*/ 	.word	0xffffffff


	//   ....[9]....
        /*0050*/ 	.word	0xffffffff


	//   ....[10]....
        /*0054*/ 	.word	0x05000030


	//   ....[11]....
        /*0058*/ 	.word	0x05000030


	//   ....[12]....
        /*005c*/ 	.word	0x05000030


	//   ....[13]....
        /*0060*/ 	.word	0x05000030


	//   ....[14]....
        /*0064*/ 	.word	0x05000030


	//   ....[15]....
        /*0068*/ 	.word	0x05000030


	//   ....[16]....
        /*006c*/ 	.word	0x05000030


	//   ....[17]....
        /*0070*/ 	.word	0x05000030


	//   ....[18]....
        /*0074*/ 	.word	0x05000030


	//   ....[19]....
        /*0078*/ 	.word	0x05000030


	//----- nvinfo : EIATTR_COOP_GROUP_INSTR_OFFSETS
	.align		4
.L_2321:
        /*007c*/ 	.byte	0x04, 0x28
        /*007e*/ 	.short	(.L_2323 - .L_2322)


	//   ....[0]....
.L_2322:
        /*0080*/ 	.word	0x00000a60


	//   ....[1]....
        /*0084*/ 	.word	0x00000a70


	//   ....[2]....
        /*0088*/ 	.word	0x00000aa0


	//   ....[3]....
        /*008c*/ 	.word	0x00000ab0


	//   ....[4]....
        /*0090*/ 	.word	0x00000ae0


	//   ....[5]....
        /*0094*/ 	.word	0x00000af0


	//   ....[6]....
        /*0098*/ 	.word	0x00000b20


	//   ....[7]....
        /*009c*/ 	.word	0x00000b30


	//   ....[8]....
        /*00a0*/ 	.word	0x00000b60


	//   ....[9]....
        /*00a4*/ 	.word	0x00000b70


	//   ....[10]....
        /*00a8*/ 	.word	0x00001ba0


	//   ....[11]....
        /*00ac*/ 	.word	0x00001c30


	//   ....[12]....
        /*00b0*/ 	.word	0x00001c90


	//   ....[13]....
        /*00b4*/ 	.word	0x00001cf0


	//   ....[14]....
        /*00b8*/ 	.word	0x00001d50


	//   ....[15]....
        /*00bc*/ 	.word	0x00001db0


	//   ....[16]....
        /*00c0*/ 	.word	0x00001e10


	//   ....[17]....
        /*00c4*/ 	.word	0x00001e70


	//   ....[18]....
        /*00c8*/ 	.word	0x00001ed0


	//   ....[19]....
        /*00cc*/ 	.word	0x00001f30


	//----- nvinfo : EIATTR_EXIT_INSTR_OFFSETS
	.align		4
.L_2323:
        /*00d0*/ 	.byte	0x04, 0x1c
        /*00d2*/ 	.short	(.L_2325 - .L_2324)


	//   ....[0]....
.L_2324:
        /*00d4*/ 	.word	0x00001b00


	//   ....[1]....
        /*00d8*/ 	.word	0x00001b30


	//----- nvinfo : EIATTR_MAX_THREADS
	.align		4
.L_2325:
        /*00dc*/ 	.byte	0x04, 0x05
        /*00de*/ 	.short	(.L_2327 - .L_2326)
.L_2326:
        /*00e0*/ 	.word	0x00000080
        /*00e4*/ 	.word	0x00000001
        /*00e8*/ 	.word	0x00000001


	//----- nvinfo : EIATTR_CRS_STACK_SIZE
	.align		4
.L_2327:
        /*00ec*/ 	.byte	0x04, 0x1e
        /*00ee*/ 	.short	(.L_2329 - .L_2328)
.L_2328:
        /*00f0*/ 	.word	0x00000000


	//----- nvinfo : EIATTR_CBANK_PARAM_SIZE
	.align		4
.L_2329:
        /*00f4*/ 	.byte	0x03, 0x19
        /*00f6*/ 	.short	0x0128


	//----- nvinfo : EIATTR_PARAM_CBANK
	.align		4
        /*00f8*/ 	.byte	0x04, 0x0a
        /*00fa*/ 	.short	(.L_2331 - .L_2330)
	.align		4
.L_2330:
        /*00fc*/ 	.word	index@(.nv.constant0._ZN10layer_norm13ln_bwd_kernelINS_13Kernel_traitsI13__nv_bfloat16S2_fS2_fjLj256ELj1ELj4ELj1ELj16ENS_18Kernel_traits_baseILj256ES2_S2_fS2_fjLj128EEEEELb0ELb0ELb1ELb0EEEvNS_9BwdParamsE)
        /*0100*/ 	.short	0x0210
        /*0102*/ 	.short	0x0128


	//----- nvinfo : EIATTR_SW_WAR
	.align		4
.L_2331:
        /*0104*/ 	.byte	0x04, 0x36
        /*0106*/ 	.short	(.L_2333 - .L_2332)
.L_2332:
        /*0108*/ 	.word	0x00000008
.L_2333:


//--------------------- .nv.info._ZN10layer_norm13ln_bwd_kernelINS_13Kernel_traitsI13__nv_bfloat16S2_fS2_fjLj256ELj1ELj4ELj1ELj16ENS_18Kernel_traits_baseILj256ES2_S2_fS2_fjLj128EEEEELb0ELb0ELb1ELb1EEEvNS_9BwdParamsE --------------------------
	.section	.nv.info._ZN10layer_norm13ln_bwd_kernelINS_13Kernel_traitsI13__nv_bfloat16S2_fS2_fjLj256ELj1ELj4ELj1ELj16ENS_18Kernel_traits_baseILj256ES2_S2_fS2_fjLj128EEEEELb0ELb0ELb1ELb1EEEvNS_9BwdParamsE,"",@"SHT_CUDA_INFO"
	.sectionflags	@""
	.align	4


	//----- nvinfo : EIATTR_CUDA_API_VERSION
	.align		4
        /*0000*/ 	.byte	0x04, 0x37
        /*0002*/ 	.short	(.L_2335 - .L_2334)
.L_2334:
        /*0004*/ 	.word	0x00000082


	//----- nvinfo : EIATTR_KPARAM_INFO
	.align		4
.L_2335:
        /*0008*/ 	.byte	0x04, 0x17
        /*000a*/ 	.short	(.L_2337 - .L_2336)
.L_2336:
        /*000c*/ 	.word	0x00000000
        /*0010*/ 	.short	0x0000
        /*0012*/ 	.short	0x0000
        /*0014*/ 	.byte	0x00, 0xf0, 0xa1, 0x04


	//----- nvinfo : EIATTR_SPARSE_MMA_MASK
	.align		4
.L_2337:
        /*0018*/ 	.byte	0x03, 0x50
        /*001a*/ 	.short	0x0000


	//----- nvinfo : EIATTR_MAXREG_COUNT
	.align		4
        /*001c*/ 	.byte	0x03, 0x1b
        /*001e*/ 	.short	0x00ff


	//----- nvinfo : EIATTR_NUM_BARRIERS
	.align		4
        /*0020*/ 	.byte	0x02, 0x4c
        /*0022*/ 	.byte	0x01
	.zero		1


	//----- nvinfo : EIATTR_MERCURY_ISA_VERSION
	.align		4
        /*0024*/ 	.byte	0x03, 0x5f
        /*0026*/ 	.short	0x0101


	//----- nvinfo : EIATTR_COOP_GROUP_MASK_REGIDS
	.align		4
        /*0028*/ 	.byte	0x04, 0x29
        /*002a*/ 	.short	(.L_2339 - .L_2338)


	//   ....[0]....
.L_2338:
        /*002c*/ 	.word	0xffffffff


	//   ....[1]....
        /*0030*/ 	.word	0xffffffff


	//   ....[2]....
        /*0034*/ 	.word	0xffffffff


	//   ....[3]....
        /*0038*/ 	.word	0xffffffff


	//   ....[4]....
        /*003c*/ 	.word	0xffffffff


	//   ....[5]....
        /*0040*/ 	.word	0xffffffff


	//   ....[6]....
        /*0044*/ 	.word	0xffffffff


	//   ....[7]....
        /*0048*/ 	.word	0xffffffff


	//   ....[8]....
        /*004c*/ 	.word	0xffffffff


	//   ....[9]....
        /*0050*/ 	.word	0xffffffff


	//   ....[10]....
        /*0054*/ 	.word	0x05000043


	//   ....[11]....
        /*0058*/ 	.word	0x05000043


	//   ....[12]....
        /*005c*/ 	.word	0x05000043


	//   ....[13]....
        /*0060*/ 	.word	0x05000043


	//   ....[14]....
        /*0064*/ 	.word	0x05000043


	//   ....[15]....
        /*0068*/ 	.word	0x05000043


	//   ....[16]....
        /*006c*/ 	.word	0x05000043


	//   ....[17]....
        /*0070*/ 	.word	0x05000043


	//   ....[18]....
        /*0074*/ 	.word	0x05000043


	//   ....[19]....
        /*0078*/ 	.word	0x05000043


	//----- nvinfo : EIATTR_COOP_GROUP_INSTR_OFFSETS
	.align		4
.L_2339:
        /*007c*/ 	.byte	0x04, 0x28
        /*007e*/ 	.short	(.L_2341 - .L_2340)


	//   ....[0]....
.L_2340:
        /*0080*/ 	.word	0x00000ac0


	//   ....[1]....
        /*0084*/ 	.word	0x00000ae0


	//   ....[2]....
        /*0088*/ 	.word	0x00000b00


	//   ....[3]....
        /*008c*/ 	.word	0x00000b20


	//   ....[4]....
        /*0090*/ 	.word	0x00000b40


	//   ....[5]....
        /*0094*/ 	.word	0x00000b60


	//   ....[6]....
        /*0098*/ 	.word	0x00000b80


	//   ....[7]....
        /*009c*/ 	.word	0x00000ba0


	//   ....[8]....
        /*00a0*/ 	.word	0x00000bb0


	//   ....[9]....
        /*00a4*/ 	.word	0x00000bd0


	//   ....[10]....
        /*00a8*/ 	.word	0x00001ab0


	//   ....[11]....
        /*00ac*/ 	.word	0x00001b40


	//   ....[12]....
        /*00b0*/ 	.word	0x00001ba0


	//   ....[13]....
        /*00b4*/ 	.word	0x00001bf0


	//   ....[14]....
        /*00b8*/ 	.word	0x00001c50


	//   ....[15]....
        /*00bc*/ 	.word	0x00001ca0


	//   ....[16]....
        /*00c0*/ 	.word	0x00001d00


	//   ....[17]....
        /*00c4*/ 	.word	0x00001d50


	//   ....[18]....
        /*00c8*/ 	.word	0x00001db0


	//   ....[19]....
        /*00cc*/ 	.word	0x00001e00


	//----- nvinfo : EIATTR_EXIT_INSTR_OFFSETS
	.align		4
.L_2341:
        /*00d0*/ 	.byte	0x04, 0x1c
        /*00d2*/ 	.short	(.L_2343 - .L_2342)


	//   ....[0]....
.L_2342:
        /*00d4*/ 	.word	0x00001a40


	//----- nvinfo : EIATTR_MAX_THREADS
	.align		4
.L_2343:
        /*00d8*/ 	.byte	0x04, 0x05
        /*00da*/ 	.short	(.L_2345 - .L_2344)
.L_2344:
        /*00dc*/ 	.word	0x00000080
        /*00e0*/ 	.word	0x00000001
        /*00e4*/ 	.word	0x00000001


	//----- nvinfo : EIATTR_CRS_STACK_SIZE
	.align		4
.L_2345:
        /*00e8*/ 	.byte	0x04, 0x1e
        /*00ea*/ 	.short	(.L_2347 - .L_2346)
.L_2346:
        /*00ec*/ 	.word	0x00000000


	//----- nvinfo : EIATTR_CBANK_PARAM_SIZE
	.align		4
.L_2347:
        /*00f0*/ 	.byte	0x03, 0x19
        /*00f2*/ 	.short	0x0128


	//----- nvinfo : EIATTR_PARAM_CBANK
	.align		4
        /*00f4*/ 	.byte	0x04, 0x0a
        /*00f6*/ 	.short	(.L_2349 - .L_2348)
	.align		4
.L_2348:
        /*00f8*/ 	.word	index@(.nv.constant0._ZN10layer_norm13ln_bwd_kernelINS_13Kernel_traitsI13__nv_bfloat16S2_fS2_fjLj256ELj1ELj4ELj1ELj16ENS_18Kernel_traits_baseILj256ES2_S2_fS2_fjLj128EEEEELb0ELb0ELb1ELb1EEEvNS_9BwdParamsE)
        /*00fc*/ 	.short	0x0210
        /*00fe*/ 	.short	0x0128


	//----- nvinfo : EIATTR_SW_WAR
	.align		4
.L_2349:
        /*0100*/ 	.byte	0x04, 0x36
        /*0102*/ 	.short	(.L_2351 - .L_2350)
.L_2350:
        /*0104*/ 	.word	0x00000008
.L_2351:


//--------------------- .nv.info._ZN10layer_norm13ln_bwd_kernelINS_13Kernel_traitsI13__nv_bfloat16S2_fS2_fjLj256ELj1ELj4ELj1ELj16ENS_18Kernel_traits_baseILj256ES2_S2_fS2_fjLj128EEEEELb0ELb1ELb0ELb0EEEvNS_9BwdParamsE --------------------------
	.section	.nv.info._ZN10layer_norm13ln_bwd_kernelINS_13Kernel_traitsI13__nv_bfloat16S2_fS2_fjLj256ELj1ELj4ELj1ELj16ENS_18Kernel_traits_baseILj256ES2_S2_fS2_fjLj128EEEEELb0ELb1ELb0ELb0EEEvNS_9BwdParamsE,"",@"SHT_CUDA_INFO"
	.sectionflags	@""
	.align	4


	//----- nvinfo : EIATTR_CUDA_API_VERSION
	.align		4
        /*0000*/ 	.byte	0x04, 0x37
        /*0002*/ 	.short	(.L_2353 - .L_2352)
.L_2352:
        /*0004*/ 	.word	0x00000082


	//----- nvinfo : EIATTR_KPARAM_INFO
	.align		4
.L_2353:
        /*0008*/ 	.byte	0x04, 0x17
        /*000a*/ 	.short	(.L_2355 - .L_2354)
.L_2354:
        /*000c*/ 	.word	0x00000000
        /*0010*/ 	.short	0x0000
        /*0012*/ 	.short	0x0000
        /*0014*/ 	.byte	0x00, 0xf0, 0xa1, 0x04


	//----- nvinfo : EIATTR_SPARSE_MMA_MASK
	.align		4
.L_2355:
        /*0018*/ 	.byte	0x03, 0x50
        /*001a*/ 	.short	0x0000


	//----- nvinfo : EIATTR_MAXREG_COUNT
	.align		4
        /*001c*/ 	.byte	0x03, 0x1b
        /*001e*/ 	.short	0x00ff


	//----- nvinfo : EIATTR_NUM_BARRIERS
	.align		4
        /*0020*/ 	.byte	0x02, 0x4c
        /*0022*/ 	.byte	0x01
	.zero		1


	//----- nvinfo : EIATTR_MERCURY_ISA_VERSION
	.align		4
        /*0024*/ 	.byte	0x03, 0x5f
        /*0026*/ 	.short	0x0101


	//----- nvinfo : EIATTR_COOP_GROUP_MASK_REGIDS
	.align		4
        /*0028*/ 	.byte	0x04, 0x29
        /*002a*/ 	.short	(.L_2357 - .L_2356)


	//   ....[0]....
.L_2356:
        /*002c*/ 	.word	0xffffffff


	//   ....[1]....
        /*0030*/ 	.word	0xffffffff


	//   ....[2]....
        /*0034*/ 	.word	0xffffffff


	//   ....[3]....
        /*0038*/ 	.word	0xffffffff


	//   ....[4]....
        /*003c*/ 	.word	0xffffffff


	//   ....[5]....
        /*0040*/ 	.word	0xffffffff


	//   ....[6]....
        /*0044*/ 	.word	0xffffffff


	//   ....[7]....
        /*0048*/ 	.word	0xffffffff


	//   ....[8]....
        /*004c*/ 	.word	0xffffffff


	//   ....[9]....
        /*0050*/ 	.word	0xffffffff


	//   ....[10]....
        /*0054*/ 	.word	0x05000036


	//   ....[11]....
        /*0058*/ 	.word	0x05000036


	//   ....[12]....
        /*005c*/ 	.word	0x05000036


	//   ....[13]....
        /*0060*/ 	.word	0x05000036


	//   ....[14]....
        /*0064*/ 	.word	0x05000036


	//   ....[15]....
        /*0068*/ 	.word	0x05000036


	//   ....[16]....
        /*006c*/ 	.word	0x05000036


	//   ....[17]....
        /*0070*/ 	.word	0x05000036


	//   ....[18]....
        /*0074*/ 	.word	0x05000036


	//   ....[19]....
        /*0078*/ 	.word	0x05000036


	//----- nvinfo : EIATTR_COOP_GROUP_INSTR_OFFSETS
	.align		4
.L_2357:
        /*007c*/ 	.byte	0x04, 0x28
        /*007e*/ 	.short	(.L_2359 - .L_2358)


	//   ....[0]....
.L_2358:
        /*0080*/ 	.word	0x00000b30


	//   ....[1]....
        /*0084*/ 	.word	0x00000b40


	//   ....[2]....
        /*0088*/ 	.word	0x00000b70


	//   ....[3]....
        /*008c*/ 	.word	0x00000b80


	//   ....[4]....
        /*0090*/ 	.word	0x00000bb0


	//   ....[5]....
        /*0094*/ 	.word	0x00000bc0


	//   ....[6]....
        /*0098*/ 	.word	0x00000bf0


	//   ....[7]....
        /*009c*/ 	.word	0x00000c00


	//   ....[8]....
        /*00a0*/ 	.word	0x00000c30


	//   ....[9]....
        /*00a4*/ 	.word	0x00000c40


	//   ....[10]....
        /*00a8*/ 	.word	0x00001a70


	//   ....[11]....
        /*00ac*/ 	.word	0x00001b10


	//   ....[12]....
        /*00b0*/ 	.word	0x00001b70


	//   ....[13]....
        /*00b4*/ 	.word	0x00001bd0


	//   ....[14]....
        /*00b8*/ 	.word	0x00001c40


	//   ....[15]....
        /*00bc*/ 	.word	0x00001ca0


	//   ....[16]....
        /*00c0*/ 	.word	0x00001d10


	//   ....[17]....
        /*00c4*/ 	.word	0x00001d70


	//   ....[18]....
        /*00c8*/ 	.word	0x00001de0


	//   ....[19]....
        /*00cc*/ 	.word	0x00001e40


	//----- nvinfo : EIATTR_EXIT_INSTR_OFFSETS
	.align		4
.L_2359:
        /*00d0*/ 	.byte	0x04, 0x1c
        /*00d2*/ 	.short	(.L_2361 - .L_2360)


	//   ....[0]....
.L_2360:
        /*00d4*/ 	.word	0x00001980


	//   ....[1]....
        /*00d8*/ 	.word	0x00001a00


	//----- nvinfo : EIATTR_MAX_THREADS
	.align		4
.L_2361:
        /*00dc*/ 	.byte	0x04, 0x05
        /*00de*/ 	.short	(.L_2363 - .L_2362)
.L_2362:
        /*00e0*/ 	.word	0x00000080
        /*00e4*/ 	.word	0x00000001
        /*00e8*/ 	.word	0x00000001


	//----- nvinfo : EIATTR_CRS_STACK_SIZE
	.align		4
.L_2363:
        /*00ec*/ 	.byte	0x04, 0x1e
        /*00ee*/ 	.short	(.L_2365 - .L_2364)
.L_2364:
        /*00f0*/ 	.word	0x00000000


	//----- nvinfo : EIATTR_CBANK_PARAM_SIZE
	.align		4
.L_2365:
        /*00f4*/ 	.byte	0x03, 0x19
        /*00f6*/ 	.short	0x0128


	//----- nvinfo : EIATTR_PARAM_CBANK
	.align		4
        /*00f8*/ 	.byte	0x04, 0x0a
        /*00fa*/ 	.short	(.L_2367 - .L_2366)
	.align		4
.L_2366:
        /*00fc*/ 	.word	index@(.nv.constant0._ZN10layer_norm13ln_bwd_kernelINS_13Kernel_traitsI13__nv_bfloat16S2_fS2_fjLj256ELj1ELj4ELj1ELj16ENS_18Kernel_traits_baseILj256ES2_S2_fS2_fjLj128EEEEELb0ELb1ELb0ELb0EEEvNS_9BwdParamsE)
        /*0100*/ 	.short	0x0210
        /*0102*/ 	.short	0x0128


	//----- nvinfo : EIATTR_SW_WAR
	.align		4
.L_2367:
        /*0104*/ 	.byte	0x04, 0x36
        /*0106*/ 	.short	(.L_2369 - .L_2368)
.L_2368:
        /*0108*/ 	.word	0x00000008
.L_2369:


//--------------------- .nv.info._ZN10layer_norm13ln_bwd_kernelINS_13Kernel_traitsI13__nv_bfloat16S2_fS2_fjLj256ELj1ELj4ELj1ELj16ENS_18Kernel_traits_baseILj256ES2_S2_fS2_fjLj128EEEEELb0ELb1ELb0ELb1EEEvNS_9BwdParamsE --------------------------
	.section	.nv.info._ZN10layer_norm13ln_bwd_kernelINS_13Kernel_traitsI13__nv_bfloat16S2_fS2_fjLj256ELj1ELj4ELj1ELj16ENS_18Kernel_traits_baseILj256ES2_S2_fS2_fjLj128EEEEELb0ELb1ELb0ELb1EEEvNS_9BwdParamsE,"",@"SHT_CUDA_INFO"
	.sectionflags	@""
	.align	4


	//----- nvinfo : EIATTR_CUDA_API_VERSION
	.align		4
        /*0000*/ 	.byte	0x04, 0x37
        /*0002*/ 	.short	(.L_2371 - .L_2370)
.L_2370:
        /*0004*/ 	.word	0x00000082


	//----- nvinfo : EIATTR_KPARAM_INFO
	.align		4
.L_2371:
        /*0008*/ 	.byte	0x04, 0x17
        /*000a*/ 	.short	(.L_2373 - .L_2372)
.L_2372:
        /*000c*/ 	.word	0x00000000
        /*0010*/ 	.short	0x0000
        /*0012*/ 	.short	0x0000
        /*0014*/ 	.byte	0x00, 0xf0, 0xa1, 0x04


	//----- nvinfo : EIATTR_SPARSE_MMA_MASK
	.align		4
.L_2373:
        /*0018*/ 	.byte	0x03, 0x50
        /*001a*/ 	.short	0x0000


	//----- nvinfo : EIATTR_MAXREG_COUNT
	.align		4
        /*001c*/ 	.byte	0x03, 0x1b
        /*001e*/ 	.short	0x00ff


	//----- nvinfo : EIATTR_NUM_BARRIERS
	.align		4
        /*0020*/ 	.byte	0x02, 0x4c
        /*0022*/ 	.byte	0x01
	.zero		1


	//----- nvinfo : EIATTR_MERCURY_ISA_VERSION
	.align		4
        /*0024*/ 	.byte	0x03, 0x5f
        /*0026*/ 	.short	0x0101


	//----- nvinfo : EIATTR_COOP_GROUP_MASK_REGIDS
	.align		4
        /*0028*/ 	.byte	0x04, 0x29
        /*002a*/ 	.short	(.L_2375 - .L_2374)


	//   ....[0]....
.L_2374:
        /*002c*/ 	.word	0xffffffff


	//   ....[1]....
        /*0030*/ 	.word	0xffffffff


	//   ....[2]....
        /*0034*/ 	.word	0xffffffff


	//   ....[3]....
        /*0038*/ 	.word	0xffffffff


	//   ....[4]....
        /*003c*/ 	.word	0xffffffff


	//   ....[5]....
        /*0040*/ 	.word	0xffffffff


	//   ....[6]....
        /*0044*/ 	.word	0xffffffff


	//   ....[7]....
        /*0048*/ 	.word	0xffffffff


	//   ....[8]....
        /*004c*/ 	.word	0xffffffff


	//   ....[9]....
        /*0050*/ 	.word	0xffffffff


	//   ....[10]....
        /*0054*/ 	.word	0x05000056


	//   ....[11]....
        /*0058*/ 	.word	0x05000056


	//   ....[12]....
        /*005c*/ 	.word	0x05000056


	//   ....[13]....
        /*0060*/ 	.word	0x05000056


	//   ....[14]....
        /*0064*/ 	.word	0x05000056


	//   ....[15]....
        /*0068*/ 	.word	0x05000056


	//   ....[16]....
        /*006c*/ 	.word	0x05000056


	//   ....[17]....
        /*0070*/ 	.word	0x05000056


	//   ....[18]....
        /*0074*/ 	.word	0x05000056


	//   ....[19]....
        /*0078*/ 	.word	0x05000056


	//----- nvinfo : EIATTR_COOP_GROUP_INSTR_OFFSETS
	.align		4
.L_2375:
        /*007c*/ 	.byte	0x04, 0x28
        /*007e*/ 	.short	(.L_2377 - .L_2376)


	//   ....[0]....
.L_2376:
        /*0080*/ 	.word	0x00000bb0


	//   ....[1]....
        /*0084*/ 	.word	0x00000bc0


	//   ....[2]....
        /*0088*/ 	.word	0x00000bf0


	//   ....[3]....
        /*008c*/ 	.word	0x00000c00


	//   ....[4]....
        /*0090*/ 	.word	0x00000c30


	//   ....[5]....
        /*0094*/ 	.word	0x00000c40


	//   ....[6]....
        /*0098*/ 	.word	0x00000c70


	//   ....[7]....
        /*009c*/ 	.word	0x00000c80


	//   ....[8]....
        /*00a0*/ 	.word	0x00000cb0


	//   ....[9]....
        /*00a4*/ 	.word	0x00000cc0


	//   ....[10]....
        /*00a8*/ 	.word	0x00001af0


	//   ....[11]....
        /*00ac*/ 	.word	0x00001b80


	//   ....[12]....
        /*00b0*/ 	.word	0x00001be0


	//   ....[13]....
        /*00b4*/ 	.word	0x00001c40


	//   ....[14]....
        /*00b8*/ 	.word	0x00001ca0


	//   ....[15]....
        /*00bc*/ 	.word	0x00001d00


	//   ....[16]....
        /*00c0*/ 	.word	0x00001d60


	//   ....[17]....
        /*00c4*/ 	.word	0x00001dc0


	//   ....[18]....
        /*00c8*/ 	.word	0x00001e20


	//   ....[19]....
        /*00cc*/ 	.word	0x00001e80


	//----- nvinfo : EIATTR_EXIT_INSTR_OFFSETS
	.align		4
.L_2377:
        /*00d0*/ 	.byte	0x04, 0x1c
        /*00d2*/ 	.short	(.L_2379 - .L_2378)


	//   ....[0]....
.L_2378:
        /*00d4*/ 	.word	0x00001a90


	//----- nvinfo : EIATTR_MAX_THREADS
	.align		4
.L_2379:
        /*00d8*/ 	.byte	0x04, 0x05
        /*00da*/ 	.short	(.L_2381 - .L_2380)
.L_2380:
        /*00dc*/ 	.word	0x00000080
        /*00e0*/ 	.word	0x00000001
        /*00e4*/ 	.word	0x00000001


	//----- nvinfo : EIATTR_CRS_STACK_SIZE
	.align		4
.L_2381:
        /*00e8*/ 	.byte	0x04, 0x1e
        /*00ea*/ 	.short	(.L_2383 - .L_2382)
.L_2382:
        /*00ec*/ 	.word	0x00000000


	//----- nvinfo : EIATTR_CBANK_PARAM_SIZE
	.align		4
.L_2383:
        /*00f0*/ 	.byte	0x03, 0x19
        /*00f2*/ 	.short	0x0128


	//----- nvinfo : EIATTR_PARAM_CBANK
	.align		4
        /*00f4*/ 	.byte	0x04, 0x0a
        /*00f6*/ 	.short	(.L_2385 - .L_2384)
	.align		4
.L_2384:
        /*00f8*/ 	.word	index@(.nv.constant0._ZN10layer_norm13ln_bwd_kernelINS_13Kernel_traitsI13__nv_bfloat16S2_fS2_fjLj256ELj1ELj4ELj1ELj16ENS_18Kernel_traits_baseILj256ES2_S2_fS2_fjLj128EEEEELb0ELb1ELb0ELb1EEEvNS_9BwdParamsE)
        /*00fc*/ 	.short	0x0210
        /*00fe*/ 	.short	0x0128


	//----- nvinfo : EIATTR_SW_WAR
	.align		4
.L_2385:
        /*0100*/ 	.byte	0x04, 0x36
        /*0102*/ 	.short	(.L_2387 - .L_2386)
.L_2386:
        /*0104*/ 	.word	0x00000008
.L_2387:


//--------------------- .nv.info._ZN10layer_norm13ln_bwd_kernelINS_13Kernel_traitsI13__nv_bfloat16S2_fS2_fjLj256ELj1ELj4ELj1ELj16ENS_18Kernel_traits_baseILj256ES2_S2_fS2_fjLj128EEEEELb0ELb1ELb1ELb0EEEvNS_9BwdParamsE --------------------------
	.section	.nv.info._ZN10layer_norm13ln_bwd_kernelINS_13Kernel_traitsI13__nv_bfloat16S2_fS2_fjLj256ELj1ELj4ELj1ELj16ENS_18Kernel_traits_baseILj256ES2_S2_fS2_fjLj128EEEEELb0ELb1ELb1ELb0EEEvNS_9BwdParamsE,"",@"SHT_CUDA_INFO"
	.sectionflags	@""
	.align	4


	//----- nvinfo : EIATTR_CUDA_API_VERSION
	.align		4
        /*0000*/ 	.byte	0x04, 0x37
        /*0002*/ 	.short	(.L_2389 - .L_2388)
.L_2388:
        /*0004*/ 	.word	0x00000082


	//----- nvinfo : EIATTR_KPARAM_INFO
	.align		4
.L_2389:
        /*0008*/ 	.byte	0x04, 0x17
        /*000a*/ 	.short	(.L_2391 - .L_2390)
.L_2390:
        /*000c*/ 	.word	0x00000000
        /*0010*/ 	.short	0x0000
        /*0012*/ 	.short	0x0000
        /*0014*/ 	.byte	0x00, 0xf0, 0xa1, 0x04


	//----- nvinfo : EIATTR_SPARSE_MMA_MASK
	.align		4
.L_2391:
        /*0018*/ 	.byte	0x03, 0x50
        /*001a*/ 	.short	0x0000


	//----- nvinfo : EIATTR_MAXREG_COUNT
	.align		4
        /*001c*/ 	.byte	0x03, 0x1b
        /*001e*/ 	.short	0x00ff


	//----- nvinfo : EIATTR_NUM_BARRIERS
	.align		4
        /*0020*/ 	.byte	0x02, 0x4c
        /*0022*/ 	.byte	0x01
	.zero		1


	//----- nvinfo : EIATTR_MERCURY_ISA_VERSION
	.align		4
        /*0024*/ 	.byte	0x03, 0x5f
        /*0026*/ 	.short	0x0101


	//----- nvinfo : EIATTR_COOP_GROUP_MASK_REGIDS
	.align		4
        /*0028*/ 	.byte	0x04, 0x29
        /*002a*/ 	.short	(.L_2393 - .L_2392)


	//   ....[0]....
.L_2392:
        /*002c*/ 	.word	0xffffffff


	//   ....[1]....
        /*0030*/ 	.word	0xffffffff


	//   ....[2]....
        /*0034*/ 	.word	0xffffffff


	//   ....[3]....
        /*0038*/ 	.word	0xffffffff


	//   ....[4]....
        /*003c*/ 	.word	0xffffffff


	//   ....[5]....
        /*0040*/ 	.word	0xffffffff


	//   ....[6]....
        /*0044*/ 	.word	0xffffffff


	//   ....[7]....
        /*0048*/ 	.word	0xffffffff


	//   ....[8]....
        /*004c*/ 	.word	0xffffffff


	//   ....[9]....
        /*0050*/ 	.word	0xffffffff


	//   ....[10]....
        /*0054*/ 	.word	0x0500003e


	//   ....[11]....
        /*0058*/ 	.word	0x0500003e


	//   ....[12]....
        /*005c*/ 	.word	0x0500003e


	//   ....[13]....
        /*0060*/ 	.word	0x0500003e


	//   ....[14]....
        /*0064*/ 	.word	0x0500003e


	//   ....[15]....
        /*0068*/ 	.word	0x0500003e


	//   ....[16]....
        /*006c*/ 	.word	0x0500003e


	//   ....[17]....
        /*0070*/ 	.word	0x0500003e


	//   ....[18]....
        /*0074*/ 	.word	0x0500003e


	//   ....[19]....
        /*0078*/ 	.word	0x0500003e


	//----- nvinfo : EIATTR_COOP_GROUP_INSTR_OFFSETS
	.align		4
.L_2393:
        /*007c*/ 	.byte	0x04, 0x28
        /*007e*/ 	.short	(.L_2395 - .L_2394)


	//   ....[0]....
.L_2394:
        /*0080*/ 	.word	0x00000b90


	//   ....[1]....
        /*0084*/ 	.word	0x00000ba0


	//   ....[2]....
        /*0088*/ 	.word	0x00000bd0


	//   ....[3]....
        /*008c*/ 	.word	0x00000be0


	//   ....[4]....
        /*0090*/ 	.word	0x00000c10


	//   ....[5]....
        /*0094*/ 	.word	0x00000c20


	//   ....[6]....
        /*0098*/ 	.word	0x00000c50


	//   ....[7]....
        /*009c*/ 	.word	0x00000c60


	//   ....[8]....
        /*00a0*/ 	.word	0x00000c90


	//   ....[9]....
        /*00a4*/ 	.word	0x00000ca0


	//   ....[10]....
        /*00a8*/ 	.word	0x000020a0


	//   ....[11]....
        /*00ac*/ 	.word	0x00002130


	//   ....[12]....
        /*00b0*/ 	.word	0x000021a0


	//   ....[13]....
        /*00b4*/ 	.word	0x00002200


	//   ....[14]....
        /*00b8*/ 	.word	0x00002270


	//   ....[15]....
        /*00bc*/ 	.word	0x000022d0


	//   ....[16]....
        /*00c0*/ 	.word	0x00002340


	//   ....[17]....
        /*00c4*/ 	.word	0x000023a0


	//   ....[18]....
        /*00c8*/ 	.word	0x00002410


	//   ....[19]....
        /*00cc*/ 	.word	0x00002470


	//----- nvinfo : EIATTR_EXIT_INSTR_OFFSETS
	.align		4
.L_2395:
        /*00d0*/ 	.byte	0x04, 0x1c
        /*00d2*/ 	.short	(.L_2397 - .L_2396)


	//   ....[0]....
.L_2396:
        /*00d4*/ 	.word	0x00001fb0


	//   ....[1]....
        /*00d8*/ 	.word	0x00002030


	//----- nvinfo : EIATTR_MAX_THREADS
	.align		4
.L_2397:
        /*00dc*/ 	.byte	0x04, 0x05
        /*00de*/ 	.short	(.L_2399 - .L_2398)
.L_2398:
        /*00e0*/ 	.word	0x00000080
        /*00e4*/ 	.word	0x00000001
        /*00e8*/ 	.word	0x00000001


	//----- nvinfo : EIATTR_CRS_STACK_SIZE
	.align		4
.L_2399:
        /*00ec*/ 	.byte	0x04, 0x1e
        /*00ee*/ 	.short	(.L_2401 - .L_2400)
.L_2400:
        /*00f0*/ 	.word	0x00000000


	//----- nvinfo : EIATTR_CBANK_PARAM_SIZE
	.align		4
.L_2401:
        /*00f4*/ 	.byte	0x03, 0x19
        /*00f6*/ 	.short	0x0128


	//----- nvinfo : EIATTR_PARAM_CBANK
	.align		4
        /*00f8*/ 	.byte	0x04, 0x0a
        /*00fa*/ 	.short	(.L_2403 - .L_2402)
	.align		4
.L_2402:
        /*00fc*/ 	.word	index@(.nv.constant0._ZN10layer_norm13ln_bwd_kernelINS_13Kernel_traitsI13__nv_bfloat16S2_fS2_fjLj256ELj1ELj4ELj1ELj16ENS_18Kernel_traits_baseILj256ES2_S2_fS2_fjLj128EEEEELb0ELb1ELb1ELb0EEEvNS_9BwdParamsE)
        /*0100*/ 	.short	0x0210
        /*0102*/ 	.short	0x0128


	//----- nvinfo : EIATTR_SW_WAR
	.align		4
.L_2403:
        /*0104*/ 	.byte	0x04, 0x36
        /*0106*/ 	.short	(.L_2405 - .L_2404)
.L_2404:
        /*0108*/ 	.word	0x00000008
.L_2405:


//--------------------- .nv.info._ZN10layer_norm13ln_bwd_kernelINS_13Kernel_traitsI13__nv_bfloat16S2_fS2_fjLj256ELj1ELj4ELj1ELj16ENS_18Kernel_traits_baseILj256ES2_S2_fS2_fjLj128EEEEELb0ELb1ELb1ELb1EEEvNS_9BwdParamsE --------------------------
	.section	.nv.info._ZN10layer_norm13ln_bwd_kernelINS_13Kernel_traitsI13__nv_bfloat16S2_fS2_fjLj256ELj1ELj4ELj1ELj16ENS_18Kernel_traits_baseILj256ES2_S2_fS2_fjLj128EEEEELb0ELb1ELb1ELb1EEEvNS_9BwdParamsE,"",@"SHT_CUDA_INFO"
	.sectionflags	@""
	.align	4


	//----- nvinfo : EIATTR_CUDA_API_VERSION
	.align		4
        /*0000*/ 	.byte	0x04, 0x37
        /*0002*/ 	.short	(.L_2407 - .L_2406)
.L_2406:
        /*0004*/ 	.word	0x00000082


	//----- nvinfo : EIATTR_KPARAM_INFO
	.align		4
.L_2407:
        /*0008*/ 	.byte	0x04, 0x17
        /*000a*/ 	.short	(.L_2409 - .L_2408)
.L_2408:
        /*000c*/ 	.word	0x00000000
        /*0010*/ 	.short	0x0000
        /*0012*/ 	.short	0x0000
        /*0014*/ 	.byte	0x00, 0xf0, 0xa1, 0x04


	//----- nvinfo : EIATTR_SPARSE_MMA_MASK
	.align		4
.L_2409:
        /*0018*/ 	.byte	0x03, 0x50
        /*001a*/ 	.short	0x0000


	//----- nvinfo : EIATTR_MAXREG_COUNT
	.align		4
        /*001c*/ 	.byte	0x03, 0x1b
        /*001e*/ 	.short	0x00ff


	//----- nvinfo : EIATTR_NUM_BARRIERS
	.align		4
        /*0020*/ 	.byte	0x02, 0x4c
        /*0022*/ 	.byte	0x01
	.zero		1


	//----- nvinfo : EIATTR_MERCURY_ISA_VERSION
	.align		4
        /*0024*/ 	.byte	0x03, 0x5f
        /*0026*/ 	.short	0x0101


	//----- nvinfo : EIATTR_COOP_GROUP_MASK_REGIDS
	.align		4
        /*0028*/ 	.byte	0x04, 0x29
        /*002a*/ 	.short	(.L_2411 - .L_2410)


	//   ....[0]....
.L_2410:
        /*002c*/ 	.word	0xffffffff


	//   ....[1]....
        /*0030*/ 	.word	0xffffffff


	//   ....[2]....
        /*0034*/ 	.word	0xffffffff


	//   ....[3]....
        /*0038*/ 	.word	0xffffffff


	//   ....[4]....
        /*003c*/ 	.word	0xffffffff


	//   ....[5]....
        /*0040*/ 	.word	0xffffffff


	//   ....[6]....
        /*0044*/ 	.word	0xffffffff


	//   ....[7]....
        /*0048*/ 	.word	0xffffffff


	//   ....[8]....
        /*004c*/ 	.word	0xffffffff


	//   ....[9]....
        /*0050*/ 	.word	0xffffffff


	//   ....[10]....
        /*0054*/ 	.word	0x0500005b


	//   ....[11]....
        /*0058*/ 	.word	0x0500005b


	//   ....[12]....
        /*005c*/ 	.word	0x0500005b


	//   ....[13]....
        /*0060*/ 	.word	0x0500005b


	//   ....[14]....
        /*0064*/ 	.word	0x0500005b


	//   ....[15]....
        /*0068*/ 	.word	0x0500005b


	//   ....[16]....
        /*006c*/ 	.word	0x0500005b


	//   ....[17]....
        /*0070*/ 	.word	0x0500005b


	//   ....[18]....
        /*0074*/ 	.word	0x0500005b


	//   ....[19]....
        /*0078*/ 	.word	0x0500005b


	//----- nvinfo : EIATTR_COOP_GROUP_INSTR_OFFSETS
	.align		4
.L_2411:
        /*007c*/ 	.byte	0x04, 0x28
        /*007e*/ 	.short	(.L_2413 - .L_2412)


	//   ....[0]....
.L_2412:
        /*0080*/ 	.word	0x00000b80


	//   ....[1]....
        /*0084*/ 	.word	0x00000b90


	//   ....[2]....
        /*0088*/ 	.word	0x00000bc0


	//   ....[3]....
        /*008c*/ 	.word	0x00000bd0


	//   ....[4]....
        /*0090*/ 	.word	0x00000c00


	//   ....[5]....
        /*0094*/ 	.word	0x00000c10


	//   ....[6]....
        /*0098*/ 	.word	0x00000c40


	//   ....[7]....
        /*009c*/ 	.word	0x00000c50


	//   ....[8]....
        /*00a0*/ 	.word	0x00000c80


	//   ....[9]....
        /*00a4*/ 	.word	0x00000c90


	//   ....[10]....
        /*00a8*/ 	.word	0x00001f90


	//   ....[11]....
        /*00ac*/ 	.word	0x00002020


	//   ....[12]....
        /*00b0*/ 	.word	0x00002080


	//   ....[13]....
        /*00b4*/ 	.word	0x000020e0


	//   ....[14]....
        /*00b8*/ 	.word	0x00002140


	//   ....[15]....
        /*00bc*/ 	.word	0x000021a0


	//   ....[16]....
        /*00c0*/ 	.word	0x00002220


	//   ....[17]....
        /*00c4*/ 	.word	0x00002270


	//   ....[18]....
        /*00c8*/ 	.word	0x000022d0


	//   ....[19]....
        /*00cc*/ 	.word	0x00002330


	//----- nvinfo : EIATTR_EXIT_INSTR_OFFSETS
	.align		4
.L_2413:
        /*00d0*/ 	.byte	0x04, 0x1c
        /*00d2*/ 	.short	(.L_2415 - .L_2414)


	//   ....[0]....
.L_2414:
        /*00d4*/ 	.word	0x00001f30


	//----- nvinfo : EIATTR_MAX_THREADS
	.align		4
.L_2415:
        /*00d8*/ 	.byte	0x04, 0x05
        /*00da*/ 	.short	(.L_2417 - .L_2416)
.L_2416:
        /*00dc*/ 	.word	0x00000080
        /*00e0*/ 	.word	0x00000001
        /*00e4*/ 	.word	0x00000001


	//----- nvinfo : EIATTR_CRS_STACK_SIZE
	.align		4
.L_2417:
        /*00e8*/ 	.byte	0x04, 0x1e
        /*00ea*/ 	.short	(.L_2419 - .L_2418)
.L_2418:
        /*00ec*/ 	.word	0x00000000


	//----- nvinfo : EIATTR_CBANK_PARAM_SIZE
	.align		4
.L_2419:
        /*00f0*/ 	.byte	0x03, 0x19
        /*00f2*/ 	.short	0x0128


	//----- nvinfo : EIATTR_PARAM_CBANK
	.align		4
        /*00f4*/ 	.byte	0x04, 0x0a
        /*00f6*/ 	.short	(.L_2421 - .L_2420)
	.align		4
.L_2420:
        /*00f8*/ 	.word	index@(.nv.constant0._ZN10layer_norm13ln_bwd_kernelINS_13Kernel_traitsI13__nv_bfloat16S2_fS2_fjLj256ELj1ELj4ELj1ELj16ENS_18Kernel_traits_baseILj256ES2_S2_fS2_fjLj128EEEEELb0ELb1ELb1ELb1EEEvNS_9BwdParamsE)
        /*00fc*/ 	.short	0x0210
        /*00fe*/ 	.short	0x0128


	//----- nvinfo : EIATTR_SW_WAR
	.align		4
.L_2421:
        /*0100*/ 	.byte	0x04, 0x36
        /*0102*/ 	.short	(.L_2423 - .L_2422)
.L_2422:
        /*0104*/ 	.word	0x00000008
.L_2423:


//--------------------- .nv.info._ZN10layer_norm13ln_bwd_kernelINS_13Kernel_traitsI13__nv_bfloat16S2_fS2_fjLj256ELj1ELj4ELj1ELj16ENS_18Kernel_traits_baseILj256ES2_S2_fS2_fjLj128EEEEELb1ELb0ELb0ELb0EEEvNS_9BwdParamsE --------------------------
	.section	.nv.info._ZN10layer_norm13ln_bwd_kernelINS_13Kernel_traitsI13__nv_bfloat16S2_fS2_fjLj256ELj1ELj4ELj1ELj16ENS_18Kernel_traits_baseILj256ES2_S2_fS2_fjLj128EEEEELb1ELb0ELb0ELb0EEEvNS_9BwdParamsE,"",@"SHT_CUDA_INFO"
	.sectionflags	@""
	.align	4


	//----- nvinfo : EIATTR_CUDA_API_VERSION
	.align		4
        /*0000*/ 	.byte	0x04, 0x37
        /*0002*/ 	.short	(.L_2425 - .L_2424)
.L_2424:
        /*0004*/ 	.word	0x00000082


	//----- nvinfo : EIATTR_KPARAM_INFO
	.align		4
.L_2425:
        /*0008*/ 	.byte	0x04, 0x17
        /*000a*/ 	.short	(.L_2427 - .L_2426)
.L_2426:
        /*000c*/ 	.word	0x00000000
        /*0010*/ 	.short	0x0000
        /*0012*/ 	.short	0x0000
        /*0014*/ 	.byte	0x00, 0xf0, 0xa1, 0x04


	//----- nvinfo : EIATTR_SPARSE_MMA_MASK
	.align		4
.L_2427:
        /*0018*/ 	.byte	0x03, 0x50
        /*001a*/ 	.short	0x0000


	//----- nvinfo : EIATTR_MAXREG_COUNT
	.align		4
        /*001c*/ 	.byte	0x03, 0x1b
        /*001e*/ 	.short	0x00ff


	//----- nvinfo : EIATTR_NUM_BARRIERS
	.align		4
        /*0020*/ 	.byte	0x02, 0x4c
        /*0022*/ 	.byte	0x01
	.zero		1


	//----- nvinfo : EIATTR_MERCURY_ISA_VERSION
	.align		4
        /*0024*/ 	.byte	0x03, 0x5f
        /*0026*/ 	.short	0x0101


	//----- nvinfo : EIATTR_COOP_GROUP_MASK_REGIDS
	.align		4
        /*0028*/ 	.byte	0x04, 0x29
        /*002a*/ 	.short	(.L_2429 - .L_2428)


	//   ....[0]....
.L_2428:
        /*002c*/ 	.word	0xffffffff


	//   ....[1]....
        /*0030*/ 	.word	0xffffffff


	//   ....[2]....
        /*0034*/ 	.word	0xffffffff


	//   ....[3]....
        /*0038*/ 	.word	0xffffffff


	//   ....[4]....
        /*003c*/ 	.word	0xffffffff


	//   ....[5]....
        /*0040*/ 	.word	0xffffffff


	//   ....[6]....
        /*0044*/ 	.word	0xffffffff


	//   ....[7]....
        /*0048*/ 	.word	0xffffffff


	//   ....[8]....
        /*004c*/ 	.word	0xffffffff


	//   ....[9]....
        /*0050*/ 	.word	0xffffffff


	//   ....[10]....
        /*0054*/ 	.word	0x05000050


	//   ....[11]....
        /*0058*/ 	.word	0x05000050


	//   ....[12]....
        /*005c*/ 	.word	0x05000050


	//   ....[13]....
        /*0060*/ 	.word	0x05000050


	//   ....[14]....
        /*0064*/ 	.word	0x05000050


	//   ....[15]....
        /*0068*/ 	.word	0x05000050


	//   ....[16]....
        /*006c*/ 	.word	0x05000050


	//   ....[17]....
        /*0070*/ 	.word	0x05000050


	//   ....[18]....
        /*0074*/ 	.word	0x05000050


	//   ....[19]....
        /*0078*/ 	.word	0x05000050


	//----- nvinfo : EIATTR_COOP_GROUP_INSTR_OFFSETS
	.align		4
.L_2429:
        /*007c*/ 	.byte	0x04, 0x28
        /*007e*/ 	.short	(.L_2431 - .L_2430)


	//   ....[0]....
.L_2430:
        /*0080*/ 	.word	0x00000aa0


	//   ....[1]....
        /*0084*/ 	.word	0x00000ab0


	//   ....[2]....
        /*0088*/ 	.word	0x00000ae0


	//   ....[3]....
        /*008c*/ 	.word	0x00000af0


	//   ....[4]....
        /*0090*/ 	.word	0x00000b20


	//   ....[5]....
        /*0094*/ 	.word	0x00000b30


	//   ....[6]....
        /*0098*/ 	.word	0x00000b60


	//   ....[7]....
        /*009c*/ 	.word	0x00000b70


	//   ....[8]....
        /*00a0*/ 	.word	0x00000ba0


	//   ....[9]....
        /*00a4*/ 	.word	0x00000bb0


	//   ....[10]....
        /*00a8*/ 	.word	0x00001770


	//   ....[11]....
        /*00ac*/ 	.word	0x00001800


	//   ....[12]....
        /*00b0*/ 	.word	0x00001870


	//   ....[13]....
        /*00b4*/ 	.word	0x000018d0


	//   ....[14]....
        /*00b8*/ 	.word	0x00001940


	//   ....[15]....
        /*00bc*/ 	.word	0x000019a0


	//   ....[16]....
        /*00c0*/ 	.word	0x00001a10


	//   ....[17]....
        /*00c4*/ 	.word	0x00001a70


	//   ....[18]....
        /*00c8*/ 	.word	0x00001ae0


	//   ....[19]....
        /*00cc*/ 	.word	0x00001b40


	//----- nvinfo : EIATTR_EXIT_INSTR_OFFSETS
	.align		4
.L_2431:
        /*00d0*/ 	.byte	0x04, 0x1c
        /*00d2*/ 	.short	(.L_2433 - .L_2432)


	//   ....[0]....
.L_2432:
        /*00d4*/ 	.word	0x000016d0


	//   ....[1]....
        /*00d8*/ 	.word	0x00001700


	//----- nvinfo : EIATTR_MAX_THREADS
	.align		4
.L_2433:
        /*00dc*/ 	.byte	0x04, 0x05
        /*00de*/ 	.short	(.L_2435 - .L_2434)
.L_2434:
        /*00e0*/ 	.word	0x00000080
        /*00e4*/ 	.word	0x00000001
        /*00e8*/ 	.word	0x00000001


	//----- nvinfo : EIATTR_CRS_STACK_SIZE
	.align		4
.L_2435:
        /*00ec*/ 	.byte	0x04, 0x1e
        /*00ee*/ 	.short	(.L_2437 - .L_2436)
.L_2436:
        /*00f0*/ 	.word	0x00000000


	//----- nvinfo : EIATTR_CBANK_PARAM_SIZE
	.align		4
.L_2437:
        /*00f4*/ 	.byte	0x03, 0x19
        /*00f6*/ 	.short	0x0128


	//----- nvinfo : EIATTR_PARAM_CBANK
	.align		4
        /*00f8*/ 	.byte	0x04, 0x0a
        /*00fa*/ 	.short	(.L_2439 - .L_2438)
	.align		4
.L_2438:
        /*00fc*/ 	.word	index@(.nv.constant0._ZN10layer_norm13ln_bwd_kernelINS_13Kernel_traitsI13__nv_bfloat16S2_fS2_fjLj256ELj1ELj4ELj1ELj16ENS_18Kernel_traits_baseILj256ES2_S2_fS2_fjLj128EEEEELb1ELb0ELb0ELb0EEEvNS_9BwdParamsE)
        /*0100*/ 	.short	0x0210
        /*0102*/ 	.short	0x0128


	//----- nvinfo : EIATTR_SW_WAR
	.align		4
.L_2439:
        /*0104*/ 	.byte	0x04, 0x36
        /*0106*/ 	.short	(.L_2441 - .L_2440)
.L_2440:
        /*0108*/ 	.word	0x00000008
.L_2441:


//--------------------- .nv.info._ZN10layer_norm13ln_bwd_kernelINS_13Kernel_traitsI13__nv_bfloat16S2_fS2_fjLj256ELj1ELj4ELj1ELj16ENS_18Kernel_traits_baseILj256ES2_S2_fS2_fjLj128EEEEELb1ELb0ELb0ELb1EEEvNS_9BwdParamsE --------------------------
	.section	.nv.info._ZN10layer_norm13ln_bwd_kernelINS_13Kernel_traitsI13__nv_bfloat16S2_fS2_fjLj256ELj1ELj4ELj1ELj16ENS_18Kernel_traits_baseILj256ES2_S2_fS2_fjLj128EEEEELb1ELb0ELb0ELb1EEEvNS_9BwdParamsE,"",@"SHT_CUDA_INFO"
	.sectionflags	@""
	.align	4


	//----- nvinfo : EIATTR_CUDA_API_VERSION
	.align		4
        /*0000*/ 	.byte	0x04, 0x37
        /*0002*/ 	.short	(.L_2443 - .L_2442)
.L_2442:
        /*0004*/ 	.word	0x00000082


	//----- nvinfo : EIATTR_KPARAM_INFO
	.align		4
.L_2443:
        /*0008*/ 	.byte	0x04, 0x17
        /*000a*/ 	.short	(.L_2445 - .L_2444)
.L_2444:
        /*000c*/ 	.word	0x00000000
        /*0010*/ 	.short	0x0000
        /*0012*/ 	.short	0x0000
        /*0014*/ 	.byte	0x00, 0xf0, 0xa1, 0x04


	//----- nvinfo : EIATTR_SPARSE_MMA_MASK
	.align		4
.L_2445:
        /*0018*/ 	.byte	0x03, 0x50
        /*001a*/ 	.short	0x0000


	//----- nvinfo : EIATTR_MAXREG_COUNT
	.align		4
        /*001c*/ 	.byte	0x03, 0x1b
        /*001e*/ 	.short	0x00ff


	//----- nvinfo : EIATTR_NUM_BARRIERS
	.align		4
        /*0020*/ 	.byte	0x02, 0x4c
        /*0022*/ 	.byte	0x01
	.zero		1


	//----- nvinfo : EIATTR_MERCURY_ISA_VERSION
	.align		4
        /*0024*/ 	.byte	0x03, 0x5f
        /*0026*/ 	.short	0x0101


	//----- nvinfo : EIATTR_COOP_GROUP_MASK_REGIDS
	.align		4
        /*0028*/ 	.byte	0x04, 0x29
        /*002a*/ 	.short	(.L_2447 - .L_2446)


	//   ....[0]....
.L_2446:
        /*002c*/ 	.word	0xffffffff


	//   ....[1]....
        /*0030*/ 	.word	0xffffffff


	//   ....[2]....
        /*0034*/ 	.word	0xffffffff


	//   ....[3]....
        /*0038*/ 	.word	0xffffffff


	//   ....[4]....
        /*003c*/ 	.word	0xffffffff


	//   ....[5]....
        /*0040*/ 	.word	0xffffffff


	//   ....[6]....
        /*0044*/ 	.word	0xffffffff


	//   ....[7]....
        /*0048*/ 	.word	0xffffffff


	//   ....[8]....
        /*004c*/ 	.word	0xffffffff


	//   ....[9]....
        /*0050*/ 	.word	0xffffffff


	//   ....[10]....
        /*0054*/ 	.word	0x05000049


	//   ....[11]....
        /*0058*/ 	.word	0x05000049


	//   ....[12]....
        /*005c*/ 	.word	0x05000049


	//   ....[13]....
        /*0060*/ 	.word	0x05000049


	//   ....[14]....
        /*0064*/ 	.word	0x05000049


	//   ....[15]....
        /*0068*/ 	.word	0x05000049


	//   ....[16]....
        /*006c*/ 	.word	0x05000049


	//   ....[17]....
        /*0070*/ 	.word	0x05000049


	//   ....[18]....
        /*0074*/ 	.word	0x05000049


	//   ....[19]....
        /*0078*/ 	.word	0x05000049


	//----- nvinfo : EIATTR_COOP_GROUP_INSTR_OFFSETS
	.align		4
.L_2447:
        /*007c*/ 	.byte	0x04, 0x28
        /*007e*/ 	.short	(.L_2449 - .L_2448)


	//   ....[0]....
.L_2448:
        /*0080*/ 	.word	0x00000a30


	//   ....[1]....
        /*0084*/ 	.word	0x00000a40


	//   ....[2]....
        /*0088*/ 	.word	0x00000a70


	//   ....[3]....
        /*008c*/ 	.word	0x00000a80


	//   ....[4]....
        /*0090*/ 	.word	0x00000ab0


	//   ....[5]....
        /*0094*/ 	.word	0x00000ac0


	//   ....[6]....
        /*0098*/ 	.word	0x00000af0


	//   ....[7]....
        /*009c*/ 	.word	0x00000b00


	//   ....[8]....
        /*00a0*/ 	.word	0x00000b30


	//   ....[9]....
        /*00a4*/ 	.word	0x00000b40


	//   ....[10]....
        /*00a8*/ 	.word	0x00001710


	//   ....[11]....
        /*00ac*/ 	.word	0x000017a0


	//   ....[12]....
        /*00b0*/ 	.word	0x00001800


	//   ....[13]....
        /*00b4*/ 	.word	0x00001860


	//   ....[14]....
        /*00b8*/ 	.word	0x000018c0


	//   ....[15]....
        /*00bc*/ 	.word	0x00001920


	//   ....[16]....
        /*00c0*/ 	.word	0x00001980


	//   ....[17]....
        /*00c4*/ 	.word	0x000019e0


	//   ....[18]....
        /*00c8*/ 	.word	0x00001a40


	//   ....[19]....
        /*00cc*/ 	.word	0x00001aa0


	//----- nvinfo : EIATTR_EXIT_INSTR_OFFSETS
	.align		4
.L_2449:
        /*00d0*/ 	.byte	0x04, 0x1c
        /*00d2*/ 	.short	(.L_2451 - .L_2450)


	//   ....[0]....
.L_2450:
        /*00d4*/ 	.word	0x000016b0


	//----- nvinfo : EIATTR_MAX_THREADS
	.align		4
.L_2451:
        /*00d8*/ 	.byte	0x04, 0x05
        /*00da*/ 	.short	(.L_2453 - .L_2452)
.L_2452:
        /*00dc*/ 	.word	0x00000080
        /*00e0*/ 	.word	0x00000001
        /*00e4*/ 	.word	0x00000001


	//----- nvinfo : EIATTR_CRS_STACK_SIZE
	.align		4
.L_2453:
        /*00e8*/ 	.byte	0x04, 0x1e
        /*00ea*/ 	.short	(.L_2455 - .L_2454)
.L_2454:
        /*00ec*/ 	.word	0x00000000


	//----- nvinfo : EIATTR_CBANK_PARAM_SIZE
	.align		4
.L_2455:
        /*00f0*/ 	.byte	0x03, 0x19
        /*00f2*/ 	.short	0x0128


	//----- nvinfo : EIATTR_PARAM_CBANK
	.align		4
        /*00f4*/ 	.byte	0x04, 0x0a
        /*00f6*/ 	.short	(.L_2457 - .L_2456)
	.align		4
.L_2456:
        /*00f8*/ 	.word	index@(.nv.constant0._ZN10layer_norm13ln_bwd_kernelINS_13Kernel_traitsI13__nv_bfloat16S2_fS2_fjLj256ELj1ELj4ELj1ELj16ENS_18Kernel_traits_baseILj256ES2_S2_fS2_fjLj128EEEEELb1ELb0ELb0ELb1EEEvNS_9BwdParamsE)
        /*00fc*/ 	.short	0x0210
        /*00fe*/ 	.short	0x0128


	//----- nvinfo : EIATTR_SW_WAR
	.align		4
.L_2457:
        /*0100*/ 	.byte	0x04, 0x36
        /*0102*/ 	.short	(.L_2459 - .L_2458)
.L_2458:
        /*0104*/ 	.word	0x00000008
.L_2459:


//--------------------- .nv.info._ZN10layer_norm22ln_bwd_finalize_kernelINS_22Kernel_traits_finalizeILj256E13__nv_bfloat16S2_fS2_fjLb0ELj1024ELj4ENS_18Kernel_traits_baseILj256ES2_S2_fS2_fjLj1024EEEEELb0ELb0EEEvNS_9BwdParamsE --------------------------
	.section	.nv.info._ZN10layer_norm22ln_bwd_finalize_kernelINS_22Kernel_traits_finalizeILj256E13__nv_bfloat16S2_fS2_fjLb0ELj1024ELj4ENS_18Kernel_traits_baseILj256ES2_S2_fS2_fjLj1024EEEEELb0ELb0EEEvNS_9BwdParamsE,"",@"SHT_CUDA_INFO"
	.sectionflags	@""
	.align	4


	//----- nvinfo : EIATTR_CUDA_API_VERSION
	.align		4
        /*0000*/ 	.byte	0x04, 0x37
        /*0002*/ 	.short	(.L_2461 - .L_2460)
.L_2460:
        /*0004*/ 	.word	0x00000082


	//----- nvinfo : EIATTR_KPARAM_INFO
	.align		4
.L_2461:
        /*0008*/ 	.byte	0x04, 0x17
        /*000a*/ 	.short	(.L_2463 - .L_2462)
.L_2462:
        /*000c*/ 	.word	0x00000000
        /*0010*/ 	.short	0x0000
        /*0012*/ 	.short	0x0000
        /*0014*/ 	.byte	0x00, 0xf0, 0xa1, 0x04


	//----- nvinfo : EIATTR_SPARSE_MMA_MASK
	.align		4
.L_2463:
        /*0018*/ 	.byte	0x03, 0x50
        /*001a*/ 	.short	0x0000


	//----- nvinfo : EIATTR_MAXREG_COUNT
	.align		4
        /*001c*/ 	.byte	0x03, 0x1b
        /*001e*/ 	.short	0x0040


	//----- nvinfo : EIATTR_NUM_BARRIERS
	.align		4
        /*0020*/ 	.byte	0x02, 0x4c
        /*0022*/ 	.byte	0x01
	.zero		1


	//----- nvinfo : EIATTR_MERCURY_ISA_VERSION
	.align		4
        /*0024*/ 	.byte	0x03, 0x5f
        /*0026*/ 	.short	0x0101


	//----- nvinfo : EIATTR_COOP_GROUP_MASK_REGIDS
	.align		4
        /*0028*/ 	.byte	0x04, 0x29
        /*002a*/ 	.short	(.L_2465 - .L_2464)


	//   ....[0]....
.L_2464:
        /*002c*/ 	.word	0xffffffff


	//   ....[1]....
        /*0030*/ 	.word	0xffffffff


	//   ....[2]....
        /*0034*/ 	.word	0xffffffff


	//   ....[3]....
        /*0038*/ 	.word	0xffffffff


	//   ....[4]....
        /*003c*/ 	.word	0xffffffff


	//   ....[5]....
        /*0040*/ 	.word	0xffffffff


	//   ....[6]....
        /*0044*/ 	.word	0xffffffff


	//   ....[7]....
        /*0048*/ 	.word	0xffffffff


	//   ....[8]....
        /*004c*/ 	.word	0xffffffff


	//   ....[9]....
        /*0050*/ 	.word	0xffffffff


	//   ....[10]....
        /*0054*/ 	.word	0x05000013


	//   ....[11]....
        /*0058*/ 	.word	0x05000013


	//   ....[12]....
        /*005c*/ 	.word	0x05000013


	//   ....[13]....
        /*0060*/ 	.word	0x05000013


	//   ....[14]....
        /*0064*/ 	.word	0x05000013


	//   ....[15]....
        /*0068*/ 	.word	0x05000013


	//   ....[16]....
        /*006c*/ 	.word	0x05000013


	//   ....[17]....
        /*0070*/ 	.word	0x05000013


	//   ....[18]....
        /*0074*/ 	.word	0x05000013


	//   ....[19]....
        /*0078*/ 	.word	0x05000013


	//----- nvinfo : EIATTR_COOP_GROUP_INSTR_OFFSETS
	.align		4
.L_2465:
        /*007c*/ 	.byte	0x04, 0x28
        /*007e*/ 	.short	(.L_2467 - .L_2466)


	//   ....[0]....
.L_2466:
        /*0080*/ 	.word	0x000008e0


	//   ....[1]....
        /*0084*/ 	.word	0x000008f0


	//   ....[2]....
        /*0088*/ 	.word	0x00000920


	//   ....[3]....
        /*008c*/ 	.word	0x00000930


	//   ....[4]....
        /*0090*/ 	.word	0x00000960


	//   ....[5]....
        /*0094*/ 	.word	0x00000970


	//   ....[6]....
        /*0098*/ 	.word	0x000009a0


	//   ....[7]....
        /*009c*/ 	.word	0x000009b0


	//   ....[8]....
        /*00a0*/ 	.word	0x000009e0


	//   ....[9]....
        /*00a4*/ 	.word	0x000009f0


	//   ....[10]....
        /*00a8*/ 	.word	0x00000c10


	//   ....[11]....
        /*00ac*/ 	.word	0x00000c80


	//   ....[12]....
        /*00b0*/ 	.word	0x00000cf0


	//   ....[13]....
        /*00b4*/ 	.word	0x00000d60


	//   ....[14]....
        /*00b8*/ 	.word	0x00000dd0


	//   ....[15]....
        /*00bc*/ 	.word	0x00000e30


	//   ....[16]....
        /*00c0*/ 	.word	0x00000ea0


	//   ....[17]....
        /*00c4*/ 	.word	0x00000f10


	//   ....[18]....
        /*00c8*/ 	.word	0x00000f80


	//   ....[19]....
        /*00cc*/ 	.word	0x00000ff0


	//----- nvinfo : EIATTR_EXIT_INSTR_OFFSETS
	.align		4
.L_2467:
        /*00d0*/ 	.byte	0x04, 0x1c
        /*00d2*/ 	.short	(.L_2469 - .L_2468)


	//   ....[0]....
.L_2468:
        /*00d4*/ 	.word	0x00000070


	//   ....[1]....
        /*00d8*/ 	.word	0x00000bb0


	//----- nvinfo : EIATTR_MAX_THREADS
	.align		4
.L_2469:
        /*00dc*/ 	.byte	0x04, 0x05
        /*00de*/ 	.short	(.L_2471 - .L_2470)
.L_2470:
        /*00e0*/ 	.word	0x00000400
        /*00e4*/ 	.word	0x00000001
        /*00e8*/ 	.word	0x00000001


	//----- nvinfo : EIATTR_CRS_STACK_SIZE
	.align		4
.L_2471:
        /*00ec*/ 	.byte	0x04, 0x1e
        /*00ee*/ 	.short	(.L_2473 - .L_2472)
.L_2472:
        /*00f0*/ 	.word	0x00000000


	//----- nvinfo : EIATTR_CBANK_PARAM_SIZE
	.align		4
.L_2473:
        /*00f4*/ 	.byte	0x03, 0x19
        /*00f6*/ 	.short	0x0128


	//----- nvinfo : EIATTR_PARAM_CBANK
	.align		4
        /*00f8*/ 	.byte	0x04, 0x0a
        /*00fa*/ 	.short	(.L_2475 - .L_2474)
	.align		4
.L_2474:
        /*00fc*/ 	.word	index@(.nv.constant0._ZN10layer_norm22ln_bwd_finalize_kernelINS_22Kernel_traits_finalizeILj256E13__nv_bfloat16S2_fS2_fjLb0ELj1024ELj4ENS_18Kernel_traits_baseILj256ES2_S2_fS2_fjLj1024EEEEELb0ELb0EEEvNS_9BwdParamsE)
        /*0100*/ 	.short	0x0210
        /*0102*/ 	.short	0x0128


	//----- nvinfo : EIATTR_SW_WAR
	.align		4
.L_2475:
        /*0104*/ 	.byte	0x04, 0x36
        /*0106*/ 	.short	(.L_2477 - .L_2476)
.L_2476:
        /*0108*/ 	.word	0x00000008
.L_2477:


//--------------------- .nv.info._ZN10layer_norm13ln_bwd_kernelINS_13Kernel_traitsI13__nv_bfloat16S2_fS2_fjLj256ELj1ELj4ELj1ELj16ENS_18Kernel_traits_baseILj256ES2_S2_fS2_fjLj128EEEEELb1ELb0ELb1ELb0EEEvNS_9BwdParamsE --------------------------
	.section	.nv.info._ZN10layer_norm13ln_bwd_kernelINS_13Kernel_traitsI13__nv_bfloat16S2_fS2_fjLj256ELj1ELj4ELj1ELj16ENS_18Kernel_traits_baseILj256ES2_S2_fS2_fjLj128EEEEELb1ELb0ELb1ELb0EEEvNS_9BwdParamsE,"",@"SHT_CUDA_INFO"
	.sectionflags	@""
	.align	4


	//----- nvinfo : EIATTR_CUDA_API_VERSION
	.align		4
        /*0000*/ 	.byte	0x04, 0x37
        /*0002*/ 	.short	(.L_2479 - .L_2478)
.L_2478:
        /*0004*/ 	.word	0x00000082


	//----- nvinfo : EIATTR_KPARAM_INFO
	.align		4
.L_2479:
        /*0008*/ 	.byte	0x04, 0x17
        /*000a*/ 	.short	(.L_2481 - .L_2480)
.L_2480:
        /*000c*/ 	.word	0x00000000
        /*0010*/ 	.short	0x0000
        /*0012*/ 	.short	0x0000
        /*0014*/ 	.byte	0x00, 0xf0, 0xa1, 0x04


	//----- nvinfo : EIATTR_SPARSE_MMA_MASK
	.align		4
.L_2481:
        /*0018*/ 	.byte	0x03, 0x50
        /*001a*/ 	.short	0x0000


	//----- nvinfo : EIATTR_MAXREG_COUNT
	.align		4
        /*001c*/ 	.byte	0x03, 0x1b
        /*001e*/ 	.short	0x00ff


	//----- nvinfo : EIATTR_NUM_BARRIERS
	.align		4
        /*0020*/ 	.byte	0x02, 0x4c
        /*0022*/ 	.byte	0x01
	.zero		1


	//----- nvinfo : EIATTR_MERCURY_ISA_VERSION
	.align		4
        /*0024*/ 	.byte	0x03, 0x5f
        /*0026*/ 	.short	0x0101


	//----- nvinfo : EIATTR_COOP_GROUP_MASK_REGIDS
	.align		4
        /*0028*/ 	.byte	0x04, 0x29
        /*002a*/ 	.short	(.L_2483 - .L_2482)


	//   ....[0]....
.L_2482:
        /*002c*/ 	.word	0xffffffff


	//   ....[1]....
        /*0030*/ 	.word	0xffffffff


	//   ....[2]....
        /*0034*/ 	.word	0xffffffff


	//   ....[3]....
        /*0038*/ 	.word	0xffffffff


	//   ....[4]....
        /*003c*/ 	.word	0xffffffff


	//   ....[5]....
        /*0040*/ 	.word	0xffffffff


	//   ....[6]....
        /*0044*/ 	.word	0xffffffff


	//   ....[7]....
        /*0048*/ 	.word	0xffffffff


	//   ....[8]....
        /*004c*/ 	.word	0xffffffff


	//   ....[9]....
        /*0050*/ 	.word	0xffffffff


	//   ....[10]....
        /*0054*/ 	.word	0x05000047


	//   ....[11]....
        /*0058*/ 	.word	0x05000047


	//   ....[12]....
        /*005c*/ 	.word	0x05000047


	//   ....[13]....
        /*0060*/ 	.word	0x05000047


	//   ....[14]....
        /*0064*/ 	.word	0x05000047


	//   ....[15]....
        /*0068*/ 	.word	0x05000047


	//   ....[16]....
        /*006c*/ 	.word	0x05000047


	//   ....[17]....
        /*0070*/ 	.word	0x05000047


	//   ....[18]....
        /*0074*/ 	.word	0x05000047


	//   ....[19]....
        /*0078*/ 	.word	0x05000047


	//----- nvinfo : EIATTR_COOP_GROUP_INSTR_OFFSETS
	.align		4
.L_2483:
        /*007c*/ 	.byte	0x04, 0x28
        /*007e*/ 	.short	(.L_2485 - .L_2484)


	//   ....[0]....
.L_2484:
        /*0080*/ 	.word	0x00000ce0


	//   ....[1]....
        /*0084*/ 	.word	0x00000cf0


	//   ....[2]....
        /*0088*/ 	.word	0x00000d20


	//   ....[3]....
        /*008c*/ 	.word	0x00000d30


	//   ....[4]....
        /*0090*/ 	.word	0x00000d60


	//   ....[5]....
        /*0094*/ 	.word	0x00000d70


	//   ....[6]....
        /*0098*/ 	.word	0x00000da0


	//   ....[7]....
        /*009c*/ 	.word	0x00000db0


	//   ....[8]....
        /*00a0*/ 	.word	0x00000de0


	//   ....[9]....
        /*00a4*/ 	.word	0x00000df0


	//   ....[10]....
        /*00a8*/ 	.word	0x00001f90


	//   ....[11]....
        /*00ac*/ 	.word	0x00002020


	//   ....[12]....
        /*00b0*/ 	.word	0x00002090


	//   ....[13]....
        /*00b4*/ 	.word	0x000020f0


	//   ....[14]....
        /*00b8*/ 	.word	0x00002160


	//   ....[15]....
        /*00bc*/ 	.word	0x000021c0


	//   ....[16]....
        /*00c0*/ 	.word	0x00002230


	//   ....[17]....
        /*00c4*/ 	.word	0x00002290


	//   ....[18]....
        /*00c8*/ 	.word	0x00002300


	//   ....[19]....
        /*00cc*/ 	.word	0x00002360


	//----- nvinfo : EIATTR_EXIT_INSTR_OFFSETS
	.align		4
.L_2485:
        /*00d0*/ 	.byte	0x04, 0x1c
        /*00d2*/ 	.short	(.L_2487 - .L_2486)


	//   ....[0]....
.L_2486:
        /*00d4*/ 	.word	0x00001ef0


	//   ....[1]....
        /*00d8*/ 	.word	0x00001f20


	//----- nvinfo : EIATTR_MAX_THREADS
	.align		4
.L_2487:
        /*00dc*/ 	.byte	0x04, 0x05
        /*00de*/ 	.short	(.L_2489 - .L_2488)
.L_2488:
        /*00e0*/ 	.word	0x00000080
        /*00e4*/ 	.word	0x00000001
        /*00e8*/ 	.word	0x00000001


	//----- nvinfo : EIATTR_CRS_STACK_SIZE
	.align		4
.L_2489:
        /*00ec*/ 	.byte	0x04, 0x1e
        /*00ee*/ 	.short	(.L_2491 - .L_2490)
.L_2490:
        /*00f0*/ 	.word	0x00000000


	//----- nvinfo : EIATTR_CBANK_PARAM_SIZE
	.align		4
.L_2491:
        /*00f4*/ 	.byte	0x03, 0x19
        /*00f6*/ 	.short	0x0128


	//----- nvinfo : EIATTR_PARAM_CBANK
	.align		4
        /*00f8*/ 	.byte	0x04, 0x0a
        /*00fa*/ 	.short	(.L_2493 - .L_2492)
	.align		4
.L_2492:
        /*00fc*/ 	.word	index@(.nv.constant0._ZN10layer_norm13ln_bwd_kernelINS_13Kernel_traitsI13__nv_bfloat16S2_fS2_fjLj256ELj1ELj4ELj1ELj16ENS_18Kernel_traits_baseILj256ES2_S2_fS2_fjLj128EEEEELb1ELb0ELb1ELb0EEEvNS_9BwdParamsE)
        /*0100*/ 	.short	0x0210
        /*0102*/ 	.short	0x0128


	//----- nvinfo : EIATTR_SW_WAR
	.align		4
.L_2493:
        /*0104*/ 	.byte	0x04, 0x36
        /*0106*/ 	.short	(.L_2495 - .L_2494)
.L_2494:
        /*0108*/ 	.word	0x00000008
.L_2495:


//--------------------- .nv.info._ZN10layer_norm22ln_bwd_finalize_kernelINS_22Kernel_traits_finalizeILj256E13__nv_bfloat16S2_fS2_fjLb0ELj1024ELj4ENS_18Kernel_traits_baseILj256ES2_S2_fS2_fjLj1024EEEEELb0ELb1EEEvNS_9BwdParamsE --------------------------
	.section	.nv.info._ZN10layer_norm22ln_bwd_finalize_kernelINS_22Kernel_traits_finalizeILj256E13__nv_bfloat16S2_fS2_fjLb0ELj1024ELj4ENS_18Kernel_traits_baseILj256ES2_S2_fS2_fjLj1024EEEEELb0ELb1EEEvNS_9BwdParamsE,"",@"SHT_CUDA_INFO"
	.sectionflags	@""
	.align	4


	//----- nvinfo : EIATTR_CUDA_API_VERSION
	.align		4
        /*0000*/ 	.byte	0x04, 0x37
        /*0002*/ 	.short	(.L_2497 - .L_2496)
.L_2496:
        /*0004*/ 	.word	0x00000082


	//----- nvinfo : EIATTR_KPARAM_INFO
	.align		4
.L_2497:
        /*0008*/ 	.byte	0x04, 0x17
        /*000a*/ 	.short	(.L_2499 - .L_2498)
.L_2498:
        /*000c*/ 	.word	0x00000000
        /*0010*/ 	.short	0x0000
        /*0012*/ 	.short	0x0000
        /*0014*/ 	.byte	0x00, 0xf0, 0xa1, 0x04


	//----- nvinfo : EIATTR_SPARSE_MMA_MASK
	.align		4
.L_2499:
        /*0018*/ 	.byte	0x03, 0x50
        /*001a*/ 	.short	0x0000


	//----- nvinfo : EIATTR_MAXREG_COUNT
	.align		4
        /*001c*/ 	.byte	0x03, 0x1b
        /*001e*/ 	.short	0x0040


	//----- nvinfo : EIATTR_NUM_BARRIERS
	.align		4
        /*0020*/ 	.byte	0x02, 0x4c
        /*0022*/ 	.byte	0x01
	.zero		1


	//----- nvinfo : EIATTR_MERCURY_ISA_VERSION
	.align		4
        /*0024*/ 	.byte	0x03, 0x5f
        /*0026*/ 	.short	0x0101


	//----- nvinfo : EIATTR_COOP_GROUP_MASK_REGIDS
	.align		4
        /*0028*/ 	.byte	0x04, 0x29
        /*002a*/ 	.short	(.L_2501 - .L_2500)


	//   ....[0]....
.L_2500:
        /*002c*/ 	.word	0xffffffff


	//   ....[1]....
        /*0030*/ 	.word	0xffffffff


	//   ....[2]....
        /*0034*/ 	.word	0xffffffff


	//   ....[3]....
        /*0038*/ 	.word	0xffffffff


	//   ....[4]....
        /*003c*/ 	.word	0xffffffff


	//   ....[5]....
        /*0040*/ 	.word	0xffffffff


	//   ....[6]....
        /*0044*/ 	.word	0xffffffff


	//   ....[7]....
        /*0048*/ 	.word	0xffffffff


	//   ....[8]....
        /*004c*/ 	.word	0xffffffff


	//   ....[9]....
        /*0050*/ 	.word	0xffffffff


	//   ....[10]....
        /*0054*/ 	.word	0x05000011


	//   ....[11]....
        /*0058*/ 	.word	0x05000011


	//   ....[12]....
        /*005c*/ 	.word	0x05000011


	//   ....[13]....
        /*0060*/ 	.word	0x05000011


	//   ....[14]....
        /*0064*/ 	.word	0x05000011


	//   ....[15]....
        /*0068*/ 	.word	0x05000011


	//   ....[16]....
        /*006c*/ 	.word	0x05000011


	//   ....[17]....
        /*0070*/ 	.word	0x05000011


	//   ....[18]....
        /*0074*/ 	.word	0x05000011


	//   ....[19]....
        /*0078*/ 	.word	0x05000011


	//----- nvinfo : EIATTR_COOP_GROUP_INSTR_OFFSETS
	.align		4
.L_2501:
        /*007c*/ 	.byte	0x04, 0x28
        /*007e*/ 	.short	(.L_2503 - .L_2502)


	//   ....[0]....
.L_2502:
        /*0080*/ 	.word	0x000008e0


	//   ....[1]....
        /*0084*/ 	.word	0x000008f0


	//   ....[2]....
        /*0088*/ 	.word	0x00000920


	//   ....[3]....
        /*008c*/ 	.word	0x00000930


	//   ....[4]....
        /*0090*/ 	.word	0x00000960


	//   ....[5]....
        /*0094*/ 	.word	0x00000970


	//   ....[6]....
        /*0098*/ 	.word	0x000009a0


	//   ....[7]....
        /*009c*/ 	.word	0x000009b0


	//   ....[8]....
        /*00a0*/ 	.word	0x000009e0


	//   ....[9]....
        /*00a4*/ 	.word	0x000009f0


	//   ....[10]....
        /*00a8*/ 	.word	0x00000bf0


	//   ....[11]....
        /*00ac*/ 	.word	0x00000c60


	//   ....[12]....
        /*00b0*/ 	.word	0x00000cd0


	//   ....[13]....
        /*00b4*/ 	.word	0x00000d40


	//   ....[14]....
        /*00b8*/ 	.word	0x00000db0


	//   ....[15]....
        /*00bc*/ 	.word	0x00000e10


	//   ....[16]....
        /*00c0*/ 	.word	0x00000e80


	//   ....[17]....
        /*00c4*/ 	.word	0x00000ef0


	//   ....[18]....
        /*00c8*/ 	.word	0x00000f60


	//   ....[19]....
        /*00cc*/ 	.word	0x00000fd0


	//----- nvinfo : EIATTR_EXIT_INSTR_OFFSETS
	.align		4
.L_2503:
        /*00d0*/ 	.byte	0x04, 0x1c
        /*00d2*/ 	.short	(.L_2505 - .L_2504)


	//   ....[0]....
.L_2504:
        /*00d4*/ 	.word	0x00000070


	//   ....[1]....
        /*00d8*/ 	.word	0x00000b90


	//----- nvinfo : EIATTR_MAX_THREADS
	.align		4
.L_2505:
        /*00dc*/ 	.byte	0x04, 0x05
        /*00de*/ 	.short	(.L_2507 - .L_2506)
.L_2506:
        /*00e0*/ 	.word	0x00000400
        /*00e4*/ 	.word	0x00000001
        /*00e8*/ 	.word	0x00000001


	//----- nvinfo : EIATTR_CRS_STACK_SIZE
	.align		4
.L_2507:
        /*00ec*/ 	.byte	0x04, 0x1e
        /*00ee*/ 	.short	(.L_2509 - .L_2508)
.L_2508:
        /*00f0*/ 	.word	0x00000000


	//----- nvinfo : EIATTR_CBANK_PARAM_SIZE
	.align		4
.L_2509:
        /*00f4*/ 	.byte	0x03, 0x19
        /*00f6*/ 	.short	0x0128


	//----- nvinfo : EIATTR_PARAM_CBANK
	.align		4
        /*00f8*/ 	.byte	0x04, 0x0a
        /*00fa*/ 	.short	(.L_2511 - .L_2510)
	.align		4
.L_2510:
        /*00fc*/ 	.word	index@(.nv.constant0._ZN10layer_norm22ln_bwd_finalize_kernelINS_22Kernel_traits_finalizeILj256E13__nv_bfloat16S2_fS2_fjLb0ELj1024ELj4ENS_18Kernel_traits_baseILj256ES2_S2_fS2_fjLj1024EEEEELb0ELb1EEEvNS_9BwdParamsE)
        /*0100*/ 	.short	0x0210
        /*0102*/ 	.short	0x0128


	//----- nvinfo : EIATTR_SW_WAR
	.align		4
.L_2511:
        /*0104*/ 	.byte	0x04, 0x36
        /*0106*/ 	.short	(.L_2513 - .L_2512)
.L_2512:
        /*0108*/ 	.word	0x00000008
.L_2513:


//--------------------- .nv.info._ZN10layer_norm13ln_bwd_kernelINS_13Kernel_traitsI13__nv_bfloat16S2_fS2_fjLj256ELj1ELj4ELj1ELj16ENS_18Kernel_traits_baseILj256ES2_S2_fS2_fjLj128EEEEELb1ELb0ELb1ELb1EEEvNS_9BwdParamsE --------------------------
	.section	.nv.info._ZN10layer_norm13ln_bwd_kernelINS_13Kernel_traitsI13__nv_bfloat16S2_fS2_fjLj256ELj1ELj4ELj1ELj16ENS_18Kernel_traits_baseILj256ES2_S2_fS2_fjLj128EEEEELb1ELb0ELb1ELb1EEEvNS_9BwdParamsE,"",@"SHT_CUDA_INFO"
	.sectionflags	@""
	.align	4


	//----- nvinfo : EIATTR_CUDA_API_VERSION
	.align		4
        /*0000*/ 	.byte	0x04, 0x37
        /*0002*/ 	.short	(.L_2515 - .L_2514)
.L_2514:
        /*0004*/ 	.word	0x00000082


	//----- nvinfo : EIATTR_KPARAM_INFO
	.align		4
.L_2515:
        /*0008*/ 	.byte	0x04, 0x17
        /*000a*/ 	.short	(.L_2517 - .L_2516)
.L_2516:
        /*000c*/ 	.word	0x00000000
        /*0010*/ 	.short	0x0000
        /*0012*/ 	.short	0x0000
        /*0014*/ 	.byte	0x00, 0xf0, 0xa1, 0x04


	//----- nvinfo : EIATTR_SPARSE_MMA_MASK
	.align		4
.L_2517:
        /*0018*/ 	.byte	0x03, 0x50
        /*001a*/ 	.short	0x0000


	//----- nvinfo : EIATTR_MAXREG_COUNT
	.align		4
        /*001c*/ 	.byte	0x03, 0x1b
        /*001e*/ 	.short	0x00ff


	//----- nvinfo : EIATTR_NUM_BARRIERS
	.align		4
        /*0020*/ 	.byte	0x02, 0x4c
        /*0022*/ 	.byte	0x01
	.zero		1


	//----- nvinfo : EIATTR_MERCURY_ISA_VERSION
	.align		4
        /*0024*/ 	.byte	0x03, 0x5f
        /*0026*/ 	.short	0x0101


	//----- nvinfo : EIATTR_COOP_GROUP_MASK_REGIDS
	.align		4
        /*0028*/ 	.byte	0x04, 0x29
        /*002a*/ 	.short	(.L_2519 - .L_2518)


	//   ....[0]....
.L_2518:
        /*002c*/ 	.word	0xffffffff


	//   ....[1]....
        /*0030*/ 	.word	0xffffffff


	//   ....[2]....
        /*0034*/ 	.word	0xffffffff


	//   ....[3]....
        /*0038*/ 	.word	0xffffffff


	//   ....[4]....
        /*003c*/ 	.word	0xffffffff


	//   ....[5]....
        /*0040*/ 	.word	0xffffffff


	//   ....[6]....
        /*0044*/ 	.word	0xffffffff


	//   ....[7]....
        /*0048*/ 	.word	0xffffffff


	//   ....[8]....
        /*004c*/ 	.word	0xffffffff


	//   ....[9]....
        /*0050*/ 	.word	0xffffffff


	//   ....[10]....
        /*0054*/ 	.word	0x05000045


	//   ....[11]....
        /*0058*/ 	.word	0x05000045


	//   ....[12]....
        /*005c*/ 	.word	0x05000045


	//   ....[13]....
        /*0060*/ 	.word	0x05000045


	//   ....[14]....
        /*0064*/ 	.word	0x05000045


	//   ....[15]....
        /*0068*/ 	.word	0x05000045


	//   ....[16]....
        /*006c*/ 	.word	0x05000045


	//   ....[17]....
        /*0070*/ 	.word	0x05000045


	//   ....[18]....
        /*0074*/ 	.word	0x05000045


	//   ....[19]....
        /*0078*/ 	.word	0x05000045


	//----- nvinfo : EIATTR_COOP_GROUP_INSTR_OFFSETS
	.align		4
.L_2519:
        /*007c*/ 	.byte	0x04, 0x28
        /*007e*/ 	.short	(.L_2521 - .L_2520)


	//   ....[0]....
.L_2520:
        /*0080*/ 	.word	0x00000c20


	//   ....[1]....
        /*0084*/ 	.word	0x00000c30


	//   ....[2]....
        /*0088*/ 	.word	0x00000c60


	//   ....[3]....
        /*008c*/ 	.word	0x00000c70


	//   ....[4]....
        /*0090*/ 	.word	0x00000ca0


	//   ....[5]....
        /*0094*/ 	.word	0x00000cb0


	//   ....[6]....
        /*0098*/ 	.word	0x00000ce0


	//   ....[7]....
        /*009c*/ 	.word	0x00000cf0


	//   ....[8]....
        /*00a0*/ 	.word	0x00000d20


	//   ....[9]....
        /*00a4*/ 	.word	0x00000d30


	//   ....[10]....
        /*00a8*/ 	.word	0x00001d70


	//   ....[11]....
        /*00ac*/ 	.word	0x00001e00


	//   ....[12]....
        /*00b0*/ 	.word	0x00001e70


	//   ....[13]....
        /*00b4*/ 	.word	0x00001ed0


	//   ....[14]....
        /*00b8*/ 	.word	0x00001f40


	//   ....[15]....
        /*00bc*/ 	.word	0x00001fa0


	//   ....[16]....
        /*00c0*/ 	.word	0x00002010


	//   ....[17]....
        /*00c4*/ 	.word	0x00002070


	//   ....[18]....
        /*00c8*/ 	.word	0x000020e0


	//   ....[19]....
        /*00cc*/ 	.word	0x00002140


	//----- nvinfo : EIATTR_EXIT_INSTR_OFFSETS
	.align		4
.L_2521:
        /*00d0*/ 	.byte	0x04, 0x1c
        /*00d2*/ 	.short	(.L_2523 - .L_2522)


	//   ....[0]....
.L_2522:
        /*00d4*/ 	.word	0x00001d00


	//----- nvinfo : EIATTR_MAX_THREADS
	.align		4
.L_2523:
        /*00d8*/ 	.byte	0x04, 0x05
        /*00da*/ 	.short	(.L_2525 - .L_2524)
.L_2524:
        /*00dc*/ 	.word	0x00000080
        /*00e0*/ 	.word	0x00000001
        /*00e4*/ 	.word	0x00000001


	//----- nvinfo : EIATTR_CRS_STACK_SIZE
	.align		4
.L_2525:
        /*00e8*/ 	.byte	0x04, 0x1e
        /*00ea*/ 	.short	(.L_2527 - .L_2526)
.L_2526:
        /*00ec*/ 	.word	0x00000000


	//----- nvinfo : EIATTR_CBANK_PARAM_SIZE
	.align		4
.L_2527:
        /*00f0*/ 	.byte	0x03, 0x19
        /*00f2*/ 	.short	0x0128


	//----- nvinfo : EIATTR_PARAM_CBANK
	.align		4
        /*00f4*/ 	.byte	0x04, 0x0a
        /*00f6*/ 	.short	(.L_2529 - .L_2528)
	.align		4
.L_2528:
        /*00f8*/ 	.word	index@(.nv.constant0._ZN10layer_norm13ln_bwd_kernelINS_13Kernel_traitsI13__nv_bfloat16S2_fS2_fjLj256ELj1ELj4ELj1ELj16ENS_18Kernel_traits_baseILj256ES2_S2_fS2_fjLj128EEEEELb1ELb0ELb1ELb1EEEvNS_9BwdParamsE)
        /*00fc*/ 	.short	0x0210
        /*00fe*/ 	.short	0x0128


	//----- nvinfo : EIATTR_SW_WAR
	.align		4
.L_2529:
        /*0100*/ 	.byte	0x04, 0x36
        /*0102*/ 	.short	(.L_2531 - .L_2530)
.L_2530:
        /*0104*/ 	.word	0x00000008
.L_2531:


//--------------------- .nv.info._ZN10layer_norm13ln_bwd_kernelINS_13Kernel_traitsI13__nv_bfloat16S2_fS2_fjLj256ELj1ELj4ELj1ELj16ENS_18Kernel_traits_baseILj256ES2_S2_fS2_fjLj128EEEEELb1ELb1ELb0ELb0EEEvNS_9BwdParamsE --------------------------
	.section	.nv.info._ZN10layer_norm13ln_bwd_kernelINS_13Kernel_traitsI13__nv_bfloat16S2_fS2_fjLj256ELj1ELj4ELj1ELj16ENS_18Kernel_traits_baseILj256ES2_S2_fS2_fjLj128EEEEELb1ELb1ELb0ELb0EEEvNS_9BwdParamsE,"",@"SHT_CUDA_INFO"
	.sectionflags	@""
	.align	4


	//----- nvinfo : EIATTR_CUDA_API_VERSION
	.align		4
        /*0000*/ 	.byte	0x04, 0x37
        /*0002*/ 	.short	(.L_2533 - .L_2532)
.L_2532:
        /*0004*/ 	.word	0x00000082


	//----- nvinfo : EIATTR_KPARAM_INFO
	.align		4
.L_2533:
        /*0008*/ 	.byte	0x04, 0x17
        /*000a*/ 	.short	(.L_2535 - .L_2534)
.L_2534:
        /*000c*/ 	.word	0x00000000
        /*0010*/ 	.short	0x0000
        /*0012*/ 	.short	0x0000
        /*0014*/ 	.byte	0x00, 0xf0, 0xa1, 0x04


	//----- nvinfo : EIATTR_SPARSE_MMA_MASK
	.align		4
.L_2535:
        /*0018*/ 	.byte	0x03, 0x50
        /*001a*/ 	.short	0x0000


	//----- nvinfo : EIATTR_MAXREG_COUNT
	.align		4
        /*001c*/ 	.byte	0x03, 0x1b
        /*001e*/ 	.short	0x00ff


	//----- nvinfo : EIATTR_NUM_BARRIERS
	.align		4
        /*0020*/ 	.byte	0x02, 0x4c
        /*0022*/ 	.byte	0x01
	.zero		1


	//----- nvinfo : EIATTR_MERCURY_ISA_VERSION
	.align		4
        /*0024*/ 	.byte	0x03, 0x5f
        /*0026*/ 	.short	0x0101


	//----- nvinfo : EIATTR_COOP_GROUP_MASK_REGIDS
	.align		4
        /*0028*/ 	.byte	0x04, 0x29
        /*002a*/ 	.short	(.L_2537 - .L_2536)


	//   ....[0]....
.L_2536:
        /*002c*/ 	.word	0xffffffff


	//   ....[1]....
        /*0030*/ 	.word	0xffffffff


	//   ....[2]....
        /*0034*/ 	.word	0xffffffff


	//   ....[3]....
        /*0038*/ 	.word	0xffffffff


	//   ....[4]....
        /*003c*/ 	.word	0xffffffff


	//   ....[5]....
        /*0040*/ 	.word	0xffffffff


	//   ....[6]....
        /*0044*/ 	.word	0xffffffff


	//   ....[7]....
        /*0048*/ 	.word	0xffffffff


	//   ....[8]....
        /*004c*/ 	.word	0xffffffff


	//   ....[9]....
        /*0050*/ 	.word	0xffffffff


	//   ....[10]....
        /*0054*/ 	.word	0x05000034


	//   ....[11]....
        /*0058*/ 	.word	0x05000034


	//   ....[12]....
        /*005c*/ 	.word	0x05000034


	//   ....[13]....
        /*0060*/ 	.word	0x05000034


	//   ....[14]....
        /*0064*/ 	.word	0x05000034


	//   ....[15]....
        /*0068*/ 	.word	0x05000034


	//   ....[16]....
        /*006c*/ 	.word	0x05000034


	//   ....[17]....
        /*0070*/ 	.word	0x05000034


	//   ....[18]....
        /*0074*/ 	.word	0x05000034


	//   ....[19]....
        /*0078*/ 	.word	0x05000034


	//----- nvinfo : EIATTR_COOP_GROUP_INSTR_OFFSETS
	.align		4
.L_2537:
        /*007c*/ 	.byte	0x04, 0x28
        /*007e*/ 	.short	(.L_2539 - .L_2538)


	//   ....[0]....
.L_2538:
        /*0080*/ 	.word	0x00000bf0


	//   ....[1]....
        /*0084*/ 	.word	0x00000c00


	//   ....[2]....
        /*0088*/ 	.word	0x00000c30


	//   ....[3]....
        /*008c*/ 	.word	0x00000c40


	//   ....[4]....
        /*0090*/ 	.word	0x00000c70


	//   ....[5]....
        /*0094*/ 	.word	0x00000c80


	//   ....[6]....
        /*0098*/ 	.word	0x00000cb0


	//   ....[7]....
        /*009c*/ 	.word	0x00000cc0


	//   ....[8]....
        /*00a0*/ 	.word	0x00000cf0


	//   ....[9]....
        /*00a4*/ 	.word	0x00000d00


	//   ....[10]....
        /*00a8*/ 	.word	0x00001d70


	//   ....[11]....
        /*00ac*/ 	.word	0x00001e00


	//   ....[12]....
        /*00b0*/ 	.word	0x00001e70


	//   ....[13]....
        /*00b4*/ 	.word	0x00001ed0


	//   ....[14]....
        /*00b8*/ 	.word	0x00001f40


	//   ....[15]....
        /*00bc*/ 	.word	0x00001fa0


	//   ....[16]....
        /*00c0*/ 	.word	0x00002010


	//   ....[17]....
        /*00c4*/ 	.word	0x00002070


	//   ....[18]....
        /*00c8*/ 	.word	0x000020e0


	//   ....[19]....
        /*00cc*/ 	.word	0x00002140


	//----- nvinfo : EIATTR_EXIT_INSTR_OFFSETS
	.align		4
.L_2539:
        /*00d0*/ 	.byte	0x04, 0x1c
        /*00d2*/ 	.short	(.L_2541 - .L_2540)


	//   ....[0]....
.L_2540:
        /*00d4*/ 	.word	0x00001c80


	//   ....[1]....
        /*00d8*/ 	.word	0x00001d00


	//----- nvinfo : EIATTR_MAX_THREADS
	.align		4
.L_2541:
        /*00dc*/ 	.byte	0x04, 0x05
        /*00de*/ 	.short	(.L_2543 - .L_2542)
.L_2542:
        /*00e0*/ 	.word	0x00000080
        /*00e4*/ 	.word	0x00000001
        /*00e8*/ 	.word	0x00000001


	//----- nvinfo : EIATTR_CRS_STACK_SIZE
	.align		4
.L_2543:
        /*00ec*/ 	.byte	0x04, 0x1e
        /*00ee*/ 	.short	(.L_2545 - .L_2544)
.L_2544:
        /*00f0*/ 	.word	0x00000000


	//----- nvinfo : EIATTR_CBANK_PARAM_SIZE
	.align		4
.L_2545:
        /*00f4*/ 	.byte	0x03, 0x19
        /*00f6*/ 	.short	0x0128


	//----- nvinfo : EIATTR_PARAM_CBANK
	.align		4
        /*00f8*/ 	.byte	0x04, 0x0a
        /*00fa*/ 	.short	(.L_2547 - .L_2546)
	.align		4
.L_2546:
        /*00fc*/ 	.word	index@(.nv.constant0._ZN10layer_norm13ln_bwd_kernelINS_13Kernel_traitsI13__nv_bfloat16S2_fS2_fjLj256ELj1ELj4ELj1ELj16ENS_18Kernel_traits_baseILj256ES2_S2_fS2_fjLj128EEEEELb1ELb1ELb0ELb0EEEvNS_9BwdParamsE)
        /*0100*/ 	.short	0x0210
        /*0102*/ 	.short	0x0128


	//----- nvinfo : EIATTR_SW_WAR
	.align		4
.L_2547:
        /*0104*/ 	.byte	0x04, 0x36
        /*0106*/ 	.short	(.L_2549 - .L_2548)
.L_2548:
        /*0108*/ 	.word	0x00000008
.L_2549:


//--------------------- .nv.info._ZN10layer_norm13ln_bwd_kernelINS_13Kernel_traitsI13__nv_bfloat16S2_fS2_fjLj256ELj1ELj4ELj1ELj16ENS_18Kernel_traits_baseILj256ES2_S2_fS2_fjLj128EEEEELb1ELb1ELb0ELb1EEEvNS_9BwdParamsE --------------------------
	.section	.nv.info._ZN10layer_norm13ln_bwd_kernelINS_13Kernel_traitsI13__nv_bfloat16S2_fS2_fjLj256ELj1ELj4ELj1ELj16ENS_18Kernel_traits_baseILj256ES2_S2_fS2_fjLj128EEEEELb1ELb1ELb0ELb1EEEvNS_9BwdParamsE,"",@"SHT_CUDA_INFO"
	.sectionflags	@""
	.align	4


	//----- nvinfo : EIATTR_CUDA_API_VERSION
	.align		4
        /*0000*/ 	.byte	0x04, 0x37
        /*0002*/ 	.short	(.L_2551 - .L_2550)
.L_2550:
        /*0004*/ 	.word	0x00000082


	//----- nvinfo : EIATTR_KPARAM_INFO
	.align		4
.L_2551:
        /*0008*/ 	.byte	0x04, 0x17
        /*000a*/ 	.short	(.L_2553 - .L_2552)
.L_2552:
        /*000c*/ 	.word	0x00000000
        /*0010*/ 	.short	0x0000
        /*0012*/ 	.short	0x0000
        /*0014*/ 	.byte	0x00, 0xf0, 0xa1, 0x04


	//----- nvinfo : EIATTR_SPARSE_MMA_MASK
	.align		4
.L_2553:
        /*0018*/ 	.byte	0x03, 0x50
        /*001a*/ 	.short	0x0000


	//----- nvinfo : EIATTR_MAXREG_COUNT
	.align		4
        /*001c*/ 	.byte	0x03, 0x1b
        /*001e*/ 	.short	0x00ff


	//----- nvinfo : EIATTR_NUM_BARRIERS
	.align		4
        /*0020*/ 	.byte	0x02, 0x4c
        /*0022*/ 	.byte	0x01
	.zero		1


	//----- nvinfo : EIATTR_MERCURY_ISA_VERSION
	.align		4
        /*0024*/ 	.byte	0x03, 0x5f
        /*0026*/ 	.short	0x0101


	//----- nvinfo : EIATTR_COOP_GROUP_MASK_REGIDS
	.align		4
        /*0028*/ 	.byte	0x04, 0x29
        /*002a*/ 	.short	(.L_2555 - .L_2554)


	//   ....[0]....
.L_2554:
        /*002c*/ 	.word	0xffffffff


	//   ....[1]....
        /*0030*/ 	.word	0xffffffff


	//   ....[2]....
        /*0034*/ 	.word	0xffffffff


	//   ....[3]....
        /*0038*/ 	.word	0xffffffff


	//   ....[4]....
        /*003c*/ 	.word	0xffffffff


	//   ....[5]....
        /*0040*/ 	.word	0xffffffff


	//   ....[6]....
        /*0044*/ 	.word	0xffffffff


	//   ....[7]....
        /*0048*/ 	.word	0xffffffff


	//   ....[8]....
        /*004c*/ 	.word	0xffffffff


	//   ....[9]....
        /*0050*/ 	.word	0xffffffff


	//   ....[10]....
        /*0054*/ 	.word	0x05000024


	//   ....[11]....
        /*0058*/ 	.word	0x05000024


	//   ....[12]....
        /*005c*/ 	.word	0x05000024


	//   ....[13]....
        /*0060*/ 	.word	0x05000024


	//   ....[14]....
        /*0064*/ 	.word	0x05000024


	//   ....[15]....
        /*0068*/ 	.word	0x05000024


	//   ....[16]....
        /*006c*/ 	.word	0x05000024


	//   ....[17]....
        /*0070*/ 	.word	0x05000024


	//   ....[18]....
        /*0074*/ 	.word	0x05000024


	//   ....[19]....
        /*0078*/ 	.word	0x05000024


	//----- nvinfo : EIATTR_COOP_GROUP_INSTR_OFFSETS
	.align		4
.L_2555:
        /*007c*/ 	.byte	0x04, 0x28
        /*007e*/ 	.short	(.L_2557 - .L_2556)


	//   ....[0]....
.L_2556:
        /*0080*/ 	.word	0x00000b60


	//   ....[1]....
        /*0084*/ 	.word	0x00000b70


	//   ....[2]....
        /*0088*/ 	.word	0x00000ba0


	//   ....[3]....
        /*008c*/ 	.word	0x00000bb0


	//   ....[4]....
        /*0090*/ 	.word	0x00000be0


	//   ....[5]....
        /*0094*/ 	.word	0x00000bf0


	//   ....[6]....
        /*0098*/ 	.word	0x00000c20


	//   ....[7]....
        /*009c*/ 	.word	0x00000c30


	//   ....[8]....
        /*00a0*/ 	.word	0x00000c70


	//   ....[9]....
        /*00a4*/ 	.word	0x00000c80


	//   ....[10]....
        /*00a8*/ 	.word	0x00001db0


	//   ....[11]....
        /*00ac*/ 	.word	0x00001e50


	//   ....[12]....
        /*00b0*/ 	.word	0x00001eb0


	//   ....[13]....
        /*00b4*/ 	.word	0x00001f10


	//   ....[14]....
        /*00b8*/ 	.word	0x00001f70


	//   ....[15]....
        /*00bc*/ 	.word	0x00001fd0


	//   ....[16]....
        /*00c0*/ 	.word	0x00002030


	//   ....[17]....
        /*00c4*/ 	.word	0x00002090


	//   ....[18]....
        /*00c8*/ 	.word	0x00002110


	//   ....[19]....
        /*00cc*/ 	.word	0x00002160


	//----- nvinfo : EIATTR_EXIT_INSTR_OFFSETS
	.align		4
.L_2557:
        /*00d0*/ 	.byte	0x04, 0x1c
        /*00d2*/ 	.short	(.L_2559 - .L_2558)


	//   ....[0]....
.L_2558:
        /*00d4*/ 	.word	0x00001d50


	//----- nvinfo : EIATTR_MAX_THREADS
	.align		4
.L_2559:
        /*00d8*/ 	.byte	0x04, 0x05
        /*00da*/ 	.short	(.L_2561 - .L_2560)
.L_2560:
        /*00dc*/ 	.word	0x00000080
        /*00e0*/ 	.word	0x00000001
        /*00e4*/ 	.word	0x00000001


	//----- nvinfo : EIATTR_CRS_STACK_SIZE
	.align		4
.L_2561:
        /*00e8*/ 	.byte	0x04, 0x1e
        /*00ea*/ 	.short	(.L_2563 - .L_2562)
.L_2562:
        /*00ec*/ 	.word	0x00000000


	//----- nvinfo : EIATTR_CBANK_PARAM_SIZE
	.align		4
.L_2563:
        /*00f0*/ 	.byte	0x03, 0x19
        /*00f2*/ 	.short	0x0128


	//----- nvinfo : EIATTR_PARAM_CBANK
	.align		4
        /*00f4*/ 	.byte	0x04, 0x0a
        /*00f6*/ 	.short	(.L_2565 - .L_2564)
	.align		4
.L_2564:
        /*00f8*/ 	.word	index@(.nv.constant0._ZN10layer_norm13ln_bwd_kernelINS_13Kernel_traitsI13__nv_bfloat16S2_fS2_fjLj256ELj1ELj4ELj1ELj16ENS_18Kernel_traits_baseILj256ES2_S2_fS2_fjLj128EEEEELb1ELb1ELb0ELb1EEEvNS_9BwdParamsE)
        /*00fc*/ 	.short	0x0210
        /*00fe*/ 	.short	0x0128


	//----- nvinfo : EIATTR_SW_WAR
	.align		4
.L_2565:
        /*0100*/ 	.byte	0x04, 0x36
        /*0102*/ 	.short	(.L_2567 - .L_2566)
.L_2566:
        /*0104*/ 	.word	0x00000008
.L_2567:


//--------------------- .nv.info._ZN10layer_norm22ln_bwd_finalize_kernelINS_22Kernel_traits_finalizeILj256E13__nv_bfloat16S2_fS2_fjLb1ELj1024ELj4ENS_18Kernel_traits_baseILj256ES2_S2_fS2_fjLj1024EEEEELb1ELb0EEEvNS_9BwdParamsE --------------------------
	.section	.nv.info._ZN10layer_norm22ln_bwd_finalize_kernelINS_22Kernel_traits_finalizeILj256E13__nv_bfloat16S2_fS2_fjLb1ELj1024ELj4ENS_18Kernel_traits_baseILj256ES2_S2_fS2_fjLj1024EEEEELb1ELb0EEEvNS_9BwdParamsE,"",@"SHT_CUDA_INFO"
	.sectionflags	@""
	.align	4


	//----- nvinfo : EIATTR_CUDA_API_VERSION
	.align		4
        /*0000*/ 	.byte	0x04, 0x37
        /*0002*/ 	.short	(.L_2569 - .L_2568)
.L_2568:
        /*0004*/ 	.word	0x00000082


	//----- nvinfo : EIATTR_KPARAM_INFO
	.align		4
.L_2569:
        /*0008*/ 	.byte	0x04, 0x17
        /*000a*/ 	.short	(.L_2571 - .L_2570)
.L_2570:
        /*000c*/ 	.word	0x00000000
        /*0010*/ 	.short	0x0000
        /*0012*/ 	.short	0x0000
        /*0014*/ 	.byte	0x00, 0xf0, 0xa1, 0x04


	//----- nvinfo : EIATTR_SPARSE_MMA_MASK
	.align		4
.L_2571:
        /*0018*/ 	.byte	0x03, 0x50
        /*001a*/ 	.short	0x0000


	//----- nvinfo : EIATTR_MAXREG_COUNT
	.align		4
        /*001c*/ 	.byte	0x03, 0x1b
        /*001e*/ 	.short	0x0040


	//----- nvinfo : EIATTR_NUM_BARRIERS
	.align		4
        /*0020*/ 	.byte	0x02, 0x4c
        /*0022*/ 	.byte	0x01
	.zero		1


	//----- nvinfo : EIATTR_MERCURY_ISA_VERSION
	.align		4
        /*0024*/ 	.byte	0x03, 0x5f
        /*0026*/ 	.short	0x0101


	//----- nvinfo : EIATTR_COOP_GROUP_MASK_REGIDS
	.align		4
        /*0028*/ 	.byte	0x04, 0x29
        /*002a*/ 	.short	(.L_2573 - .L_2572)


	//   ....[0]....
.L_2572:
        /*002c*/ 	.word	0xffffffff


	//   ....[1]....
        /*0030*/ 	.word	0xffffffff


	//   ....[2]....
        /*0034*/ 	.word	0xffffffff


	//   ....[3]....
        /*0038*/ 	.word	0xffffffff


	//   ....[4]....
        /*003c*/ 	.word	0xffffffff


	//   ....[5]....
        /*0040*/ 	.word	0xffffffff


	//   ....[6]....
        /*0044*/ 	.word	0xffffffff


	//   ....[7]....
        /*0048*/ 	.word	0xffffffff


	//   ....[8]....
        /*004c*/ 	.word	0xffffffff


	//   ....[9]....
        /*0050*/ 	.word	0xffffffff


	//   ....[10]....
        /*0054*/ 	.word	0xffffffff


	//   ....[11]....
        /*0058*/ 	.word	0xffffffff


	//   ....[12]....
        /*005c*/ 	.word	0xffffffff


	//   ....[13]....
        /*0060*/ 	.word	0xffffffff


	//   ....[14]....
        /*0064*/ 	.word	0xffffffff


	//   ....[15]....
        /*0068*/ 	.word	0x05000014


	//   ....[16]....
        /*006c*/ 	.word	0x05000014


	//   ....[17]....
        /*0070*/ 	.word	0x05000014


	//   ....[18]....
        /*0074*/ 	.word	0x05000014


	//   ....[19]....
        /*0078*/ 	.word	0x05000014


	//   ....[20]....
        /*007c*/ 	.word	0x05000014


	//   ....[21]....
        /*0080*/ 	.word	0x05000014


	//   ....[22]....
        /*0084*/ 	.word	0x05000014


	//   ....[23]....
        /*0088*/ 	.word	0x05000014


	//   ....[24]....
        /*008c*/ 	.word	0x05000014


	//   ....[25]....
        /*0090*/ 	.word	0x05000014


	//   ....[26]....
        /*0094*/ 	.word	0x05000014


	//   ....[27]....
        /*0098*/ 	.word	0x05000014


	//   ....[28]....
        /*009c*/ 	.word	0x05000014


	//   ....[29]....
        /*00a0*/ 	.word	0x05000014


	//----- nvinfo : EIATTR_COOP_GROUP_INSTR_OFFSETS
	.align		4
.L_2573:
        /*00a4*/ 	.byte	0x04, 0x28
        /*00a6*/ 	.short	(.L_2575 - .L_2574)


	//   ....[0]....
.L_2574:
        /*00a8*/ 	.word	0x00000ad0


	//   ....[1]....
        /*00ac*/ 	.word	0x00000ae0


	//   ....[2]....
        /*00b0*/ 	.word	0x00000af0


	//   ....[3]....
        /*00b4*/ 	.word	0x00000b20


	//   ....[4]....
        /*00b8*/ 	.word	0x00000b40


	//   ....[5]....
        /*00bc*/ 	.word	0x00000b50


	//   ....[6]....
        /*00c0*/ 	.word	0x00000b90


	//   ....[7]....
        /*00c4*/ 	.word	0x00000ba0


	//   ....[8]....
        /*00c8*/ 	.word	0x00000bb0


	//   ....[9]....
        /*00cc*/ 	.word	0x00000be0


	//   ....[10]....
        /*00d0*/ 	.word	0x00000c00


	//   ....[11]....
        /*00d4*/ 	.word	0x00000c10


	//   ....[12]....
        /*00d8*/ 	.word	0x00000c40


	//   ....[13]....
        /*00dc*/ 	.word	0x00000c60


	//   ....[14]....
        /*00e0*/ 	.word	0x00000c70


	//   ....[15]....
        /*00e4*/ 	.word	0x00000f20


	//   ....[16]....
        /*00e8*/ 	.word	0x00000f90


	//   ....[17]....
        /*00ec*/ 	.word	0x00001000


	//   ....[18]....
        /*00f0*/ 	.word	0x00001070


	//   ....[19]....
        /*00f4*/ 	.word	0x000010e0


	//   ....[20]....
        /*00f8*/ 	.word	0x00001140


	//   ....[21]....
        /*00fc*/ 	.word	0x000011b0


	//   ....[22]....
        /*0100*/ 	.word	0x00001220


	//   ....[23]....
        /*0104*/ 	.word	0x00001290


	//   ....[24]....
        /*0108*/ 	.word	0x00001300


	//   ....[25]....
        /*010c*/ 	.word	0x00001360


	//   ....[26]....
        /*0110*/ 	.word	0x000013d0


	//   ....[27]....
        /*0114*/ 	.word	0x00001440


	//   ....[28]....
        /*0118*/ 	.word	0x000014b0


	//   ....[29]....
        /*011c*/ 	.word	0x00001520


	//----- nvinfo : EIATTR_EXIT_INSTR_OFFSETS
	.align		4
.L_2575:
        /*0120*/ 	.byte	0x04, 0x1c
        /*0122*/ 	.short	(.L_2577 - .L_2576)


	//   ....[0]....
.L_2576:
        /*0124*/ 	.word	0x00000070


	//   ....[1]....
        /*0128*/ 	.word	0x00000ec0


	//----- nvinfo : EIATTR_MAX_THREADS
	.align		4
.L_2577:
        /*012c*/ 	.byte	0x04, 0x05
        /*012e*/ 	.short	(.L_2579 - .L_2578)
.L_2578:
        /*0130*/ 	.word	0x00000400
        /*0134*/ 	.word	0x00000001
        /*0138*/ 	.word	0x00000001


	//----- nvinfo : EIATTR_CRS_STACK_SIZE
	.align		4
.L_2579:
        /*013c*/ 	.byte	0x04, 0x1e
        /*013e*/ 	.short	(.L_2581 - .L_2580)
.L_2580:
        /*0140*/ 	.word	0x00000000


	//----- nvinfo : EIATTR_CBANK_PARAM_SIZE
	.align		4
.L_2581:
        /*0144*/ 	.byte	0x03, 0x19
        /*0146*/ 	.short	0x0128


	//----- nvinfo : EIATTR_PARAM_CBANK
	.align		4
        /*0148*/ 	.byte	0x04, 0x0a
        /*014a*/ 	.short	(.L_2583 - .L_2582)
	.align		4
.L_2582:
        /*014c*/ 	.word	index@(.nv.constant0._ZN10layer_norm22ln_bwd_finalize_kernelINS_22Kernel_traits_finalizeILj256E13__nv_bfloat16S2_fS2_fjLb1ELj1024ELj4ENS_18Kernel_traits_baseILj256ES2_S2_fS2_fjLj1024EEEEELb1ELb0EEEvNS_9BwdParamsE)
        /*0150*/ 	.short	0x0210
        /*0152*/ 	.short	0x0128


	//----- nvinfo : EIATTR_SW_WAR
	.align		4
.L_2583:
        /*0154*/ 	.byte	0x04, 0x36
        /*0156*/ 	.short	(.L_2585 - .L_2584)
.L_2584:
        /*0158*/ 	.word	0x00000008
.L_2585:


//--------------------- .nv.info._ZN10layer_norm13ln_bwd_kernelINS_13Kernel_traitsI13__nv_bfloat16S2_fS2_fjLj256ELj1ELj4ELj1ELj16ENS_18Kernel_traits_baseILj256ES2_S2_fS2_fjLj128EEEEELb1ELb1ELb1ELb0EEEvNS_9BwdParamsE --------------------------
	.section	.nv.info._ZN10layer_norm13ln_bwd_kernelINS_13Kernel_traitsI13__nv_bfloat16S2_fS2_fjLj256ELj1ELj4ELj1ELj16ENS_18Kernel_traits_baseILj256ES2_S2_fS2_fjLj128EEEEELb1ELb1ELb1ELb0EEEvNS_9BwdParamsE,"",@"SHT_CUDA_INFO"
	.sectionflags	@""
	.align	4


	//----- nvinfo : EIATTR_CUDA_API_VERSION
	.align		4
        /*0000*/ 	.byte	0x04, 0x37
        /*0002*/ 	.short	(.L_2587 - .L_2586)
.L_2586:
        /*0004*/ 	.word	0x00000082


	//----- nvinfo : EIATTR_KPARAM_INFO
	.align		4
.L_2587:
        /*0008*/ 	.byte	0x04, 0x17
        /*000a*/ 	.short	(.L_2589 - .L_2588)
.L_2588:
        /*000c*/ 	.word	0x00000000
        /*0010*/ 	.short	0x0000
        /*0012*/ 	.short	0x0000
        /*0014*/ 	.byte	0x00, 0xf0, 0xa1, 0x04


	//----- nvinfo : EIATTR_SPARSE_MMA_MASK
	.align		4
.L_2589:
        /*0018*/ 	.byte	0x03, 0x50
        /*001a*/ 	.short	0x0000


	//----- nvinfo : EIATTR_MAXREG_COUNT
	.align		4
        /*001c*/ 	.byte	0x03, 0x1b
        /*001e*/ 	.short	0x00ff


	//----- nvinfo : EIATTR_NUM_BARRIERS
	.align		4
        /*0020*/ 	.byte	0x02, 0x4c
        /*0022*/ 	.byte	0x01
	.zero		1


	//----- nvinfo : EIATTR_MERCURY_ISA_VERSION
	.align		4
        /*0024*/ 	.byte	0x03, 0x5f
        /*0026*/ 	.short	0x0101


	//----- nvinfo : EIATTR_COOP_GROUP_MASK_REGIDS
	.align		4
        /*0028*/ 	.byte	0x04, 0x29
        /*002a*/ 	.short	(.L_2591 - .L_2590)


	//   ....[0]....
.L_2590:
        /*002c*/ 	.word	0xffffffff


	//   ....[1]....
        /*0030*/ 	.word	0xffffffff


	//   ....[2]....
        /*0034*/ 	.word	0xffffffff


	//   ....[3]....
        /*0038*/ 	.word	0xffffffff


	//   ....[4]....
        /*003c*/ 	.word	0xffffffff


	//   ....[5]....
        /*0040*/ 	.word	0xffffffff


	//   ....[6]....
        /*0044*/ 	.word	0xffffffff


	//   ....[7]....
        /*0048*/ 	.word	0xffffffff


	//   ....[8]....
        /*004c*/ 	.word	0xffffffff


	//   ....[9]....
        /*0050*/ 	.word	0xffffffff


	//   ....[10]....
        /*0054*/ 	.word	0x05000069


	//   ....[11]....
        /*0058*/ 	.word	0x05000069


	//   ....[12]....
        /*005c*/ 	.word	0x05000069


	//   ....[13]....
        /*0060*/ 	.word	0x05000069


	//   ....[14]....
        /*0064*/ 	.word	0x05000069


	//   ....[15]....
        /*0068*/ 	.word	0x05000069


	//   ....[16]....
        /*006c*/ 	.word	0x05000069


	//   ....[17]....
        /*0070*/ 	.word	0x05000069


	//   ....[18]....
        /*0074*/ 	.word	0x05000069


	//   ....[19]....
        /*0078*/ 	.word	0x05000069


	//----- nvinfo : EIATTR_COOP_GROUP_INSTR_OFFSETS
	.align		4
.L_2591:
        /*007c*/ 	.byte	0x04, 0x28
        /*007e*/ 	.short	(.L_2593 - .L_2592)


	//   ....[0]....
.L_2592:
        /*0080*/ 	.word	0x00000e20


	//   ....[1]....
        /*0084*/ 	.word	0x00000e30


	//   ....[2]....
        /*0088*/ 	.word	0x00000e60


	//   ....[3]....
        /*008c*/ 	.word	0x00000e70


	//   ....[4]....
        /*0090*/ 	.word	0x00000ea0


	//   ....[5]....
        /*0094*/ 	.word	0x00000eb0


	//   ....[6]....
        /*0098*/ 	.word	0x00000ee0


	//   ....[7]....
        /*009c*/ 	.word	0x00000ef0


	//   ....[8]....
        /*00a0*/ 	.word	0x00000f20


	//   ....[9]....
        /*00a4*/ 	.word	0x00000f30


	//   ....[10]....
        /*00a8*/ 	.word	0x00002780


	//   ....[11]....
        /*00ac*/ 	.word	0x00002810


	//   ....[12]....
        /*00b0*/ 	.word	0x00002880


	//   ....[13]....
        /*00b4*/ 	.word	0x000028e0


	//   ....[14]....
        /*00b8*/ 	.word	0x00002950


	//   ....[15]....
        /*00bc*/ 	.word	0x000029b0


	//   ....[16]....
        /*00c0*/ 	.word	0x00002a20


	//   ....[17]....
        /*00c4*/ 	.word	0x00002a80


	//   ....[18]....
        /*00c8*/ 	.word	0x00002af0


	//   ....[19]....
        /*00cc*/ 	.word	0x00002b50


	//----- nvinfo : EIATTR_EXIT_INSTR_OFFSETS
	.align		4
.L_2593:
        /*00d0*/ 	.byte	0x04, 0x1c
        /*00d2*/ 	.short	(.L_2595 - .L_2594)


	//   ....[0]....
.L_2594:
        /*00d4*/ 	.word	0x00002690


	//   ....[1]....
        /*00d8*/ 	.word	0x00002710


	//----- nvinfo : EIATTR_MAX_THREADS
	.align		4
.L_2595:
        /*00dc*/ 	.byte	0x04, 0x05
        /*00de*/ 	.short	(.L_2597 - .L_2596)
.L_2596:
        /*00e0*/ 	.word	0x00000080
        /*00e4*/ 	.word	0x00000001
        /*00e8*/ 	.word	0x00000001


	//----- nvinfo : EIATTR_CRS_STACK_SIZE
	.align		4
.L_2597:
        /*00ec*/ 	.byte	0x04, 0x1e
        /*00ee*/ 	.short	(.L_2599 - .L_2598)
.L_2598:
        /*00f0*/ 	.word	0x00000000


	//----- nvinfo : EIATTR_CBANK_PARAM_SIZE
	.align		4
.L_2599:
        /*00f4*/ 	.byte	0x03, 0x19
        /*00f6*/ 	.short	0x0128


	//----- nvinfo : EIATTR_PARAM_CBANK
	.align		4
        /*00f8*/ 	.byte	0x04, 0x0a
        /*00fa*/ 	.short	(.L_2601 - .L_2600)
	.align		4
.L_2600:
        /*00fc*/ 	.word	index@(.nv.constant0._ZN10layer_norm13ln_bwd_kernelINS_13Kernel_traitsI13__nv_bfloat16S2_fS2_fjLj256ELj1ELj4ELj1ELj16ENS_18Kernel_traits_baseILj256ES2_S2_fS2_fjLj128EEEEELb1ELb1ELb1ELb0EEEvNS_9BwdParamsE)
        /*0100*/ 	.short	0x0210
        /*0102*/ 	.short	0x0128


	//----- nvinfo : EIATTR_SW_WAR
	.align		4
.L_2601:
        /*0104*/ 	.byte	0x04, 0x36
        /*0106*/ 	.short	(.L_2603 - .L_2602)
.L_2602:
        /*0108*/ 	.word	0x00000008
.L_2603:


//--------------------- .nv.info._ZN10layer_norm22ln_bwd_finalize_kernelINS_22Kernel_traits_finalizeILj256E13__nv_bfloat16S2_fS2_fjLb1ELj1024ELj4ENS_18Kernel_traits_baseILj256ES2_S2_fS2_fjLj1024EEEEELb1ELb1EEEvNS_9BwdParamsE --------------------------
	.section	.nv.info._ZN10layer_norm22ln_bwd_finalize_kernelINS_22Kernel_traits_finalizeILj256E13__nv_bfloat16S2_fS2_fjLb1ELj1024ELj4ENS_18Kernel_traits_baseILj256ES2_S2_fS2_fjLj1024EEEEELb1ELb1EEEvNS_9BwdParamsE,"",@"SHT_CUDA_INFO"
	.sectionflags	@""
	.align	4


	//----- nvinfo : EIATTR_CUDA_API_VERSION
	.align		4
        /*0000*/ 	.byte	0x04, 0x37
        /*0002*/ 	.short	(.L_2605 - .L_2604)
.L_2604:
        /*0004*/ 	.word	0x00000082


	//----- nvinfo : EIATTR_KPARAM_INFO
	.align		4
.L_2605:
        /*0008*/ 	.byte	0x04, 0x17
        /*000a*/ 	.short	(.L_2607 - .L_2606)
.L_2606:
        /*000c*/ 	.word	0x00000000
        /*0010*/ 	.short	0x0000
        /*0012*/ 	.short	0x0000
        /*0014*/ 	.byte	0x00, 0xf0, 0xa1, 0x04


	//----- nvinfo : EIATTR_SPARSE_MMA_MASK
	.align		4
.L_2607:
        /*0018*/ 	.byte	0x03, 0x50
        /*001a*/ 	.short	0x0000


	//----- nvinfo : EIATTR_MAXREG_COUNT
	.align		4
        /*001c*/ 	.byte	0x03, 0x1b
        /*001e*/ 	.short	0x0040


	//----- nvinfo : EIATTR_NUM_BARRIERS
	.align		4
        /*0020*/ 	.byte	0x02, 0x4c
        /*0022*/ 	.byte	0x01
	.zero		1


	//----- nvinfo : EIATTR_MERCURY_ISA_VERSION
	.align		4
        /*0024*/ 	.byte	0x03, 0x5f
        /*0026*/ 	.short	0x0101


	//----- nvinfo : EIATTR_COOP_GROUP_MASK_REGIDS
	.align		4
        /*0028*/ 	.byte	0x04, 0x29
        /*002a*/ 	.short	(.L_2609 - .L_2608)


	//   ....[0]....
.L_2608:
        /*002c*/ 	.word	0xffffffff


	//   ....[1]....
        /*0030*/ 	.word	0xffffffff


	//   ....[2]....
        /*0034*/ 	.word	0xffffffff


	//   ....[3]....
        /*0038*/ 	.word	0xffffffff


	//   ....[4]....
        /*003c*/ 	.word	0xffffffff


	//   ....[5]....
        /*0040*/ 	.word	0xffffffff


	//   ....[6]....
        /*0044*/ 	.word	0xffffffff


	//   ....[7]....
        /*0048*/ 	.word	0xffffffff


	//   ....[8]....
        /*004c*/ 	.word	0xffffffff


	//   ....[9]....
        /*0050*/ 	.word	0xffffffff


	//   ....[10]....
        /*0054*/ 	.word	0xffffffff


	//   ....[11]....
        /*0058*/ 	.word	0xffffffff


	//   ....[12]....
        /*005c*/ 	.word	0xffffffff


	//   ....[13]....
        /*0060*/ 	.word	0xffffffff


	//   ....[14]....
        /*0064*/ 	.word	0xffffffff


	//   ....[15]....
        /*0068*/ 	.word	0x05000014


	//   ....[16]....
        /*006c*/ 	.word	0x05000014


	//   ....[17]....
        /*0070*/ 	.word	0x05000014


	//   ....[18]....
        /*0074*/ 	.word	0x05000014


	//   ....[19]....
        /*0078*/ 	.word	0x05000014


	//   ....[20]....
        /*007c*/ 	.word	0x05000014


	//   ....[21]....
        /*0080*/ 	.word	0x05000014


	//   ....[22]....
        /*0084*/ 	.word	0x05000014


	//   ....[23]....
        /*0088*/ 	.word	0x05000014


	//   ....[24]....
        /*008c*/ 	.word	0x05000014


	//   ....[25]....
        /*0090*/ 	.word	0x05000014


	//   ....[26]....
        /*0094*/ 	.word	0x05000014


	//   ....[27]....
        /*0098*/ 	.word	0x05000014


	//   ....[28]....
        /*009c*/ 	.word	0x05000014


	//   ....[29]....
        /*00a0*/ 	.word	0x05000014


	//----- nvinfo : EIATTR_COOP_GROUP_INSTR_OFFSETS
	.align		4
.L_2609:
        /*00a4*/ 	.byte	0x04, 0x28
        /*00a6*/ 	.short	(.L_2611 - .L_2610)


	//   ....[0]....
.L_2610:
        /*00a8*/ 	.word	0x00000ab0


	//   ....[1]....
        /*00ac*/ 	.word	0x00000ac0


	//   ....[2]....
        /*00b0*/ 	.word	0x00000ad0


	//   ....[3]....
        /*00b4*/ 	.word	0x00000b00


	//   ....[4]....
        /*00b8*/ 	.word	0x00000b20


	//   ....[5]....
        /*00bc*/ 	.word	0x00000b30


	//   ....[6]....
        /*00c0*/ 	.word	0x00000b60


	//   ....[7]....
        /*00c4*/ 	.word	0x00000b80


	//   ....[8]....
        /*00c8*/ 	.word	0x00000b90


	//   ....[9]....
        /*00cc*/ 	.word	0x00000bc0


	//   ....[10]....
        /*00d0*/ 	.word	0x00000be0


	//   ....[11]....
        /*00d4*/ 	.word	0x00000bf0


	//   ....[12]....
        /*00d8*/ 	.word	0x00000c20


	//   ....[13]....
        /*00dc*/ 	.word	0x00000c40


	//   ....[14]....
        /*00e0*/ 	.word	0x00000c50


	//   ....[15]....
        /*00e4*/ 	.word	0x00000ee0


	//   ....[16]....
        /*00e8*/ 	.word	0x00000f50


	//   ....[17]....
        /*00ec*/ 	.word	0x00000fc0


	//   ....[18]....
        /*00f0*/ 	.word	0x00001030


	//   ....[19]....
        /*00f4*/ 	.word	0x000010a0


	//   ....[20]....
        /*00f8*/ 	.word	0x00001100


	//   ....[21]....
        /*00fc*/ 	.word	0x00001170


	//   ....[22]....
        /*0100*/ 	.word	0x000011e0


	//   ....[23]....
        /*0104*/ 	.word	0x00001250


	//   ....[24]....
        /*0108*/ 	.word	0x000012c0


	//   ....[25]....
        /*010c*/ 	.word	0x00001320


	//   ....[26]....
        /*0110*/ 	.word	0x00001390


	//   ....[27]....
        /*0114*/ 	.word	0x00001400


	//   ....[28]....
        /*0118*/ 	.word	0x00001470


	//   ....[29]....
        /*011c*/ 	.word	0x000014e0


	//----- nvinfo : EIATTR_EXIT_INSTR_OFFSETS
	.align		4
.L_2611:
        /*0120*/ 	.byte	0x04, 0x1c
        /*0122*/ 	.short	(.L_2613 - .L_2612)


	//   ....[0]....
.L_2612:
        /*0124*/ 	.word	0x00000070


	//   ....[1]....
        /*0128*/ 	.word	0x00000e80


	//----- nvinfo : EIATTR_MAX_THREADS
	.align		4
.L_2613:
        /*012c*/ 	.byte	0x04, 0x05
        /*012e*/ 	.short	(.L_2615 - .L_2614)
.L_2614:
        /*0130*/ 	.word	0x00000400
        /*0134*/ 	.word	0x00000001
        /*0138*/ 	.word	0x00000001


	//----- nvinfo : EIATTR_CRS_STACK_SIZE
	.align		4
.L_2615:
        /*013c*/ 	.byte	0x04, 0x1e
        /*013e*/ 	.short	(.L_2617 - .L_2616)
.L_2616:
        /*0140*/ 	.word	0x00000000


	//----- nvinfo : EIATTR_CBANK_PARAM_SIZE
	.align		4
.L_2617:
        /*0144*/ 	.byte	0x03, 0x19
        /*0146*/ 	.short	0x0128


	//----- nvinfo : EIATTR_PARAM_CBANK
	.align		4
        /*0148*/ 	.byte	0x04, 0x0a
        /*014a*/ 	.short	(.L_2619 - .L_2618)
	.align		4
.L_2618:
        /*014c*/ 	.word	index@(.nv.constant0._ZN10layer_norm22ln_bwd_finalize_kernelINS_22Kernel_traits_finalizeILj256E13__nv_bfloat16S2_fS2_fjLb1ELj1024ELj4ENS_18Kernel_traits_baseILj256ES2_S2_fS2_fjLj1024EEEEELb1ELb1EEEvNS_9BwdParamsE)
        /*0150*/ 	.short	0x0210
        /*0152*/ 	.short	0x0128


	//----- nvinfo : EIATTR_SW_WAR
	.align		4
.L_2619:
        /*0154*/ 	.byte	0x04, 0x36
        /*0156*/ 	.short	(.L_2621 - .L_2620)
.L_2620:
        /*0158*/ 	.word	0x00000008
.L_2621:


//--------------------- .nv.info._ZN10layer_norm13ln_bwd_kernelINS_13Kernel_traitsI13__nv_bfloat16S2_fS2_fjLj256ELj1ELj4ELj1ELj16ENS_18Kernel_traits_baseILj256ES2_S2_fS2_fjLj128EEEEELb1ELb1ELb1ELb1EEEvNS_9BwdParamsE --------------------------
	.section	.nv.info._ZN10layer_norm13ln_bwd_kernelINS_13Kernel_traitsI13__nv_bfloat16S2_fS2_fjLj256ELj1ELj4ELj1ELj16ENS_18Kernel_traits_baseILj256ES2_S2_fS2_fjLj128EEEEELb1ELb1ELb1ELb1EEEvNS_9BwdParamsE,"",@"SHT_CUDA_INFO"
	.sectionflags	@""
	.align	4


	//----- nvinfo : EIATTR_CUDA_API_VERSION
	.align		4
        /*0000*/ 	.byte	0x04, 0x37
        /*0002*/ 	.short	(.L_2623 - .L_2622)
.L_2622:
        /*0004*/ 	.word	0x00000082


	//----- nvinfo : EIATTR_KPARAM_INFO
	.align		4
.L_2623:
        /*0008*/ 	.byte	0x04, 0x17
        /*000a*/ 	.short	(.L_2625 - .L_2624)
.L_2624:
        /*000c*/ 	.word	0x00000000
        /*0010*/ 	.short	0x0000
        /*0012*/ 	.short	0x0000
        /*0014*/ 	.byte	0x00, 0xf0, 0xa1, 0x04


	//----- nvinfo : EIATTR_SPARSE_MMA_MASK
	.align		4
.L_2625:
        /*0018*/ 	.byte	0x03, 0x50
        /*001a*/ 	.short	0x0000


	//----- nvinfo : EIATTR_MAXREG_COUNT
	.align		4
        /*001c*/ 	.byte	0x03, 0x1b
        /*001e*/ 	.short	0x00ff


	//----- nvinfo : EIATTR_NUM_BARRIERS
	.align		4
        /*0020*/ 	.byte	0x02, 0x4c
        /*0022*/ 	.byte	0x01
	.zero		1


	//----- nvinfo : EIATTR_MERCURY_ISA_VERSION
	.align		4
        /*0024*/ 	.byte	0x03, 0x5f
        /*0026*/ 	.short	0x0101


	//----- nvinfo : EIATTR_COOP_GROUP_MASK_REGIDS
	.align		4
        /*0028*/ 	.byte	0x04, 0x29
        /*002a*/ 	.short	(.L_2627 - .L_2626)


	//   ....[0]....
.L_2626:
        /*002c*/ 	.word	0xffffffff


	//   ....[1]....
        /*0030*/ 	.word	0xffffffff


	//   ....[2]....
        /*0034*/ 	.word	0xffffffff


	//   ....[3]....
        /*0038*/ 	.word	0xffffffff


	//   ....[4]....
        /*003c*/ 	.word	0xffffffff


	//   ....[5]....
        /*0040*/ 	.word	0xffffffff


	//   ....[6]....
        /*0044*/ 	.word	0xffffffff


	//   ....[7]....
        /*0048*/ 	.word	0xffffffff


	//   ....[8]....
        /*004c*/ 	.word	0xffffffff


	//   ....[9]....
        /*0050*/ 	.word	0xffffffff


	//   ....[10]....
        /*0054*/ 	.word	0x0500004a


	//   ....[11]....
        /*0058*/ 	.word	0x0500004a


	//   ....[12]....
        /*005c*/ 	.word	0x0500004a


	//   ....[13]....
        /*0060*/ 	.word	0x0500004a


	//   ....[14]....
        /*0064*/ 	.word	0x0500004a


	//   ....[15]....
        /*0068*/ 	.word	0x0500004a


	//   ....[16]....
        /*006c*/ 	.word	0x0500004a


	//   ....[17]....
        /*0070*/ 	.word	0x0500004a


	//   ....[18]....
        /*0074*/ 	.word	0x0500004a


	//   ....[19]....
        /*0078*/ 	.word	0x0500004a


	//----- nvinfo : EIATTR_COOP_GROUP_INSTR_OFFSETS
	.align		4
.L_2627:
        /*007c*/ 	.byte	0x04, 0x28
        /*007e*/ 	.short	(.L_2629 - .L_2628)


	//   ....[0]....
.L_2628:
        /*0080*/ 	.word	0x00000ce0


	//   ....[1]....
        /*0084*/ 	.word	0x00000cf0


	//   ....[2]....
        /*0088*/ 	.word	0x00000d20


	//   ....[3]....
        /*008c*/ 	.word	0x00000d40


	//   ....[4]....
        /*0090*/ 	.word	0x00000d60


	//   ....[5]....
        /*0094*/ 	.word	0x00000d80


	//   ....[6]....
        /*0098*/ 	.word	0x00000da0


	//   ....[7]....
        /*009c*/ 	.word	0x00000dc0


	//   ....[8]....
        /*00a0*/ 	.word	0x00000de0


	//   ....[9]....
        /*00a4*/ 	.word	0x00000df0


	//   ....[10]....
        /*00a8*/ 	.word	0x000025e0


	//   ....[11]....
        /*00ac*/ 	.word	0x00002670


	//   ....[12]....
        /*00b0*/ 	.word	0x000026f0


	//   ....[13]....
        /*00b4*/ 	.word	0x00002760


	//   ....[14]....
        /*00b8*/ 	.word	0x000027e0


	//   ....[15]....
        /*00bc*/ 	.word	0x00002850


	//   ....[16]....
        /*00c0*/ 	.word	0x000028d0


	//   ....[17]....
        /*00c4*/ 	.word	0x00002940


	//   ....[18]....
        /*00c8*/ 	.word	0x000029c0


	//   ....[19]....
        /*00cc*/ 	.word	0x00002a20


	//----- nvinfo : EIATTR_EXIT_INSTR_OFFSETS
	.align		4
.L_2629:
        /*00d0*/ 	.byte	0x04, 0x1c
        /*00d2*/ 	.short	(.L_2631 - .L_2630)


	//   ....[0]....
.L_2630:
        /*00d4*/ 	.word	0x00002570


	//----- nvinfo : EIATTR_MAX_THREADS
	.align		4
.L_2631:
        /*00d8*/ 	.byte	0x04, 0x05
        /*00da*/ 	.short	(.L_2633 - .L_2632)
.L_2632:
        /*00dc*/ 	.word	0x00000080
        /*00e0*/ 	.word	0x00000001
        /*00e4*/ 	.word	0x00000001


	//----- nvinfo : EIATTR_CRS_STACK_SIZE
	.align		4
.L_2633:
        /*00e8*/ 	.byte	0x04, 0x1e
        /*00ea*/ 	.short	(.L_2635 - .L_2634)
.L_2634:
        /*00ec*/ 	.word	0x00000000


	//----- nvinfo : EIATTR_CBANK_PARAM_SIZE
	.align		4
.L_2635:
        /*00f0*/ 	.byte	0x03, 0x19
        /*00f2*/ 	.short	0x0128


	//----- nvinfo : EIATTR_PARAM_CBANK
	.align		4
        /*00f4*/ 	.byte	0x04, 0x0a
        /*00f6*/ 	.short	(.L_2637 - .L_2636)
	.align		4
.L_2636:
        /*00f8*/ 	.word	index@(.nv.constant0._ZN10layer_norm13ln_bwd_kernelINS_13Kernel_traitsI13__nv_bfloat16S2_fS2_fjLj256ELj1ELj4ELj1ELj16ENS_18Kernel_traits_baseILj256ES2_S2_fS2_fjLj128EEEEELb1ELb1ELb1ELb1EEEvNS_9BwdParamsE)
        /*00fc*/ 	.short	0x0210
        /*00fe*/ 	.short	0x0128


	//----- nvinfo : EIATTR_SW_WAR
	.align		4
.L_2637:
        /*0100*/ 	.byte	0x04, 0x36
        /*0102*/ 	.short	(.L_2639 - .L_2638)
.L_2638:
        /*0104*/ 	.word	0x00000008
.L_2639:


//--------------------- .nv.info._ZN10layer_norm13ln_bwd_kernelINS_13Kernel_traitsIf13__nv_bfloat16fS2_fjLj256ELj1ELj4ELj1ELj16ENS_18Kernel_traits_baseILj256EfS2_fS2_fjLj128EEEEELb0ELb0ELb0ELb0EEEvNS_9BwdParamsE --------------------------
	.section	.nv.info._ZN10layer_norm13ln_bwd_kernelINS_13Kernel_traitsIf13__nv_bfloat16fS2_fjLj256ELj1ELj4ELj1ELj16ENS_18Kernel_traits_baseILj256EfS2_fS2_fjLj128EEEEELb0ELb0ELb0ELb0EEEvNS_9BwdParamsE,"",@"SHT_CUDA_INFO"
	.sectionflags	@""
	.align	4


	//----- nvinfo : EIATTR_CUDA_API_VERSION
	.align		4
        /*0000*/ 	.byte	0x04, 0x37
        /*0002*/ 	.short	(.L_2641 - .L_2640)
.L_2640:
        /*0004*/ 	.word	0x00000082


	//----- nvinfo : EIATTR_KPARAM_INFO
	.align		4
.L_2641:
        /*0008*/ 	.byte	0x04, 0x17
        /*000a*/ 	.short	(.L_2643 - .L_2642)
.L_2642:
        /*000c*/ 	.word	0x00000000
        /*0010*/ 	.short	0x0000
        /*0012*/ 	.short	0x0000
        /*0014*/ 	.byte	0x00, 0xf0, 0xa1, 0x04


	//----- nvinfo : EIATTR_SPARSE_MMA_MASK
	.align		4
.L_2643:
        /*0018*/ 	.byte	0x03, 0x50
        /*001a*/ 	.short	0x0000


	//----- nvinfo : EIATTR_MAXREG_COUNT
	.align		4
        /*001c*/ 	.byte	0x03, 0x1b
        /*001e*/ 	.short	0x00ff


	//----- nvinfo : EIATTR_NUM_BARRIERS
	.align		4
        /*0020*/ 	.byte	0x02, 0x4c
        /*0022*/ 	.byte	0x01
	.zero		1


	//----- nvinfo : EIATTR_MERCURY_ISA_VERSION
	.align		4
        /*0024*/ 	.byte	0x03, 0x5f
        /*0026*/ 	.short	0x0101


	//----- nvinfo : EIATTR_COOP_GROUP_MASK_REGIDS
	.align		4
        /*0028*/ 	.byte	0x04, 0x29
        /*002a*/ 	.short	(.L_2645 - .L_2644)


	//   ....[0]....
.L_2644:
        /*002c*/ 	.word	0xffffffff


	//   ....[1]....
        /*0030*/ 	.word	0xffffffff


	//   ....[2]....
        /*0034*/ 	.word	0xffffffff


	//   ....[3]....
        /*0038*/ 	.word	0xffffffff


	//   ....[4]....
        /*003c*/ 	.word	0xffffffff


	//   ....[5]....
        /*0040*/ 	.word	0xffffffff


	//   ....[6]....
        /*0044*/ 	.word	0xffffffff


	//   ....[7]....
        /*0048*/ 	.word	0xffffffff


	//   ....[8]....
        /*004c*/ 	.word	0xffffffff


	//   ....[9]....
        /*0050*/ 	.word	0xffffffff


	//   ....[10]....
        /*0054*/ 	.word	0x05000032


	//   ....[11]....
        /*0058*/ 	.word	0x05000032


	//   ....[12]....
        /*005c*/ 	.word	0x05000032


	//   ....[13]....
        /*0060*/ 	.word	0x05000032


	//   ....[14]....
        /*0064*/ 	.word	0x05000032


	//   ....[15]....
        /*0068*/ 	.word	0x05000032


	//   ....[16]....
        /*006c*/ 	.word	0x05000032


	//   ....[17]....
        /*0070*/ 	.word	0x05000032


	//   ....[18]....
        /*0074*/ 	.word	0x05000032


	//   ....[19]....
        /*0078*/ 	.word	0x05000032


	//----- nvinfo : EIATTR_COOP_GROUP_INSTR_OFFSETS
	.align		4
.L_2645:
        /*007c*/ 	.byte	0x04, 0x28
        /*007e*/ 	.short	(.L_2647 - .L_2646)


	//   ....[0]....
.L_2646:
        /*0080*/ 	.word	0x00000940


	//   ....[1]....
        /*0084*/ 	.word	0x00000950


	//   ....[2]....
        /*0088*/ 	.word	0x00000980


	//   ....[3]....
        /*008c*/ 	.word	0x00000990


	//   ....[4]....
        /*0090*/ 	.word	0x000009c0


	//   ....[5]....
        /*0094*/ 	.word	0x000009d0


	//   ....[6]....
        /*0098*/ 	.word	0x00000a00


	//   ....[7]....
        /*009c*/ 	.word	0x00000a10


	//   ....[8]....
        /*00a0*/ 	.word	0x00000a40


	//   ....[9]....
        /*00a4*/ 	.word	0x00000a50


	//   ....[10]....
        /*00a8*/ 	.word	0x00001490


	//   ....[11]....
        /*00ac*/ 	.word	0x00001530


	//   ....[12]....
        /*00b0*/ 	.word	0x00001590


	//   ....[13]....
        /*00b4*/ 	.word	0x000015f0


	//   ....[14]....
        /*00b8*/ 	.word	0x00001660


	//   ....[15]....
        /*00bc*/ 	.word	0x000016c0


	//   ....[16]....
        /*00c0*/ 	.word	0x00001730


	//   ....[17]....
        /*00c4*/ 	.word	0x00001790


	//   ....[18]....
        /*00c8*/ 	.word	0x00001800


	//   ....[19]....
        /*00cc*/ 	.word	0x00001860


	//----- nvinfo : EIATTR_EXIT_INSTR_OFFSETS
	.align		4
.L_2647:
        /*00d0*/ 	.byte	0x04, 0x1c
        /*00d2*/ 	.short	(.L_2649 - .L_2648)


	//   ....[0]....
.L_2648:
        /*00d4*/ 	.word	0x000013f0


	//   ....[1]....
        /*00d8*/ 	.word	0x00001420


	//----- nvinfo : EIATTR_MAX_THREADS
	.align		4
.L_2649:
        /*00dc*/ 	.byte	0x04, 0x05
        /*00de*/ 	.short	(.L_2651 - .L_2650)
.L_2650:
        /*00e0*/ 	.word	0x00000080
        /*00e4*/ 	.word	0x00000001
        /*00e8*/ 	.word	0x00000001


	//----- nvinfo : EIATTR_CRS_STACK_SIZE
	.align		4
.L_2651:
        /*00ec*/ 	.byte	0x04, 0x1e
        /*00ee*/ 	.short	(.L_2653 - .L_2652)
.L_2652:
        /*00f0*/ 	.word	0x00000000


	//----- nvinfo : EIATTR_CBANK_PARAM_SIZE
	.align		4
.L_2653:
        /*00f4*/ 	.byte	0x03, 0x19
        /*00f6*/ 	.short	0x0128


	//----- nvinfo : EIATTR_PARAM_CBANK
	.align		4
        /*00f8*/ 	.byte	0x04, 0x0a
        /*00fa*/ 	.short	(.L_2655 - .L_2654)
	.align		4
.L_2654:
        /*00fc*/ 	.word	index@(.nv.constant0._ZN10layer_norm13ln_bwd_kernelINS_13Kernel_traitsIf13__nv_bfloat16fS2_fjLj256ELj1ELj4ELj1ELj16ENS_18Kernel_traits_baseILj256EfS2_fS2_fjLj128EEEEELb0ELb0ELb0ELb0EEEvNS_9BwdParamsE)
        /*0100*/ 	.short	0x0210
        /*0102*/ 	.short	0x0128


	//----- nvinfo : EIATTR_SW_WAR
	.align		4
.L_2655:
        /*0104*/ 	.byte	0x04, 0x36
        /*0106*/ 	.short	(.L_2657 - .L_2656)
.L_2656:
        /*0108*/ 	.word	0x00000008
.L_2657:


//--------------------- .nv.info._ZN10layer_norm13ln_bwd_kernelINS_13Kernel_traitsIf13__nv_bfloat16fS2_fjLj256ELj1ELj4ELj1ELj16ENS_18Kernel_traits_baseILj256EfS2_fS2_fjLj128EEEEELb0ELb0ELb0ELb1EEEvNS_9BwdParamsE --------------------------
	.section	.nv.info._ZN10layer_norm13ln_bwd_kernelINS_13Kernel_traitsIf13__nv_bfloat16fS2_fjLj256ELj1ELj4ELj1ELj16ENS_18Kernel_traits_baseILj256EfS2_fS2_fjLj128EEEEELb0ELb0ELb0ELb1EEEvNS_9BwdParamsE,"",@"SHT_CUDA_INFO"
	.sectionflags	@""
	.align	4


	//----- nvinfo : EIATTR_CUDA_API_VERSION
	.align		4
        /*0000*/ 	.byte	0x04, 0x37
        /*0002*/ 	.short	(.L_2659 - .L_2658)
.L_2658:
        /*0004*/ 	.word	0x00000082


	//----- nvinfo : EIATTR_KPARAM_INFO
	.align		4
.L_2659:
        /*0008*/ 	.byte	0x04, 0x17
        /*000a*/ 	.short	(.L_2661 - .L_2660)
.L_2660:
        /*000c*/ 	.word	0x00000000
        /*0010*/ 	.short	0x0000
        /*0012*/ 	.short	0x0000
        /*0014*/ 	.byte	0x00, 0xf0, 0xa1, 0x04


	//----- nvinfo : EIATTR_SPARSE_MMA_MASK
	.align		4
.L_2661:
        /*0018*/ 	.byte	0x03, 0x50
        /*001a*/ 	.short	0x0000


	//----- nvinfo : EIATTR_MAXREG_COUNT
	.align		4
        /*001c*/ 	.byte	0x03, 0x1b
        /*001e*/ 	.short	0x00ff


	//----- nvinfo : EIATTR_NUM_BARRIERS
	.align		4
        /*0020*/ 	.byte	0x02, 0x4c
        /*0022*/ 	.byte	0x01
	.zero		1


	//----- nvinfo : EIATTR_MERCURY_ISA_VERSION
	.align		4
        /*0024*/ 	.byte	0x03, 0x5f
        /*0026*/ 	.short	0x0101


	//----- nvinfo : EIATTR_COOP_GROUP_MASK_REGIDS
	.align		4
        /*0028*/ 	.byte	0x04, 0x29
        /*002a*/ 	.short	(.L_2663 - .L_2662)


	//   ....[0]....
.L_2662:
        /*002c*/ 	.word	0xffffffff


	//   ....[1]....
        /*0030*/ 	.word	0xffffffff


	//   ....[2]....
        /*0034*/ 	.word	0xffffffff


	//   ....[3]....
        /*0038*/ 	.word	0xffffffff


	//   ....[4]....
        /*003c*/ 	.word	0xffffffff


	//   ....[5]....
        /*0040*/ 	.word	0xffffffff


	//   ....[6]....
        /*0044*/ 	.word	0xffffffff


	//   ....[7]....
        /*0048*/ 	.word	0xffffffff


	//   ....[8]....
        /*004c*/ 	.word	0xffffffff


	//   ....[9]....
        /*0050*/ 	.word	0xffffffff


	//   ....[10]....
        /*0054*/ 	.word	0x05000043


	//   ....[11]....
        /*0058*/ 	.word	0x05000043


	//   ....[12]....
        /*005c*/ 	.word	0x05000043


	//   ....[13]....
        /*0060*/ 	.word	0x05000043


	//   ....[14]....
        /*0064*/ 	.word	0x05000043


	//   ....[15]....
        /*0068*/ 	.word	0x05000043


	//   ....[16]....
        /*006c*/ 	.word	0x05000043


	//   ....[17]....
        /*0070*/ 	.word	0x05000043


	//   ....[18]....
        /*0074*/ 	.word	0x05000043


	//   ....[19]....
        /*0078*/ 	.word	0x05000043


	//----- nvinfo : EIATTR_COOP_GROUP_INSTR_OFFSETS
	.align		4
.L_2663:
        /*007c*/ 	.byte	0x04, 0x28
        /*007e*/ 	.short	(.L_2665 - .L_2664)


	//   ....[0]....
.L_2664:
        /*0080*/ 	.word	0x00000950


	//   ....[1]....
        /*0084*/ 	.word	0x00000960


	//   ....[2]....
        /*0088*/ 	.word	0x00000990


	//   ....[3]....
        /*008c*/ 	.word	0x000009a0


	//   ....[4]....
        /*0090*/ 	.word	0x000009d0


	//   ....[5]....
        /*0094*/ 	.word	0x000009e0


	//   ....[6]....
        /*0098*/ 	.word	0x00000a10


	//   ....[7]....
        /*009c*/ 	.word	0x00000a20


	//   ....[8]....
        /*00a0*/ 	.word	0x00000a50


	//   ....[9]....
        /*00a4*/ 	.word	0x00000a60


	//   ....[10]....
        /*00a8*/ 	.word	0x000014e0


	//   ....[11]....
        /*00ac*/ 	.word	0x00001570


	//   ....[12]....
        /*00b0*/ 	.word	0x000015e0


	//   ....[13]....
        /*00b4*/ 	.word	0x00001640


	//   ....[14]....
        /*00b8*/ 	.word	0x000016b0


	//   ....[15]....
        /*00bc*/ 	.word	0x00001710


	//   ....[16]....
        /*00c0*/ 	.word	0x00001780


	//   ....[17]....
        /*00c4*/ 	.word	0x000017e0


	//   ....[18]....
        /*00c8*/ 	.word	0x00001850


	//   ....[19]....
        /*00cc*/ 	.word	0x000018b0


	//----- nvinfo : EIATTR_EXIT_INSTR_OFFSETS
	.align		4
.L_2665:
        /*00d0*/ 	.byte	0x04, 0x1c
        /*00d2*/ 	.short	(.L_2667 - .L_2666)


	//   ....[0]....
.L_2666:
        /*00d4*/ 	.word	0x00001470


	//----- nvinfo : EIATTR_MAX_THREADS
	.align		4
.L_2667:
        /*00d8*/ 	.byte	0x04, 0x05
        /*00da*/ 	.short	(.L_2669 - .L_2668)
.L_2668:
        /*00dc*/ 	.word	0x00000080
        /*00e0*/ 	.word	0x00000001
        /*00e4*/ 	.word	0x00000001


	//----- nvinfo : EIATTR_CRS_STACK_SIZE
	.align		4
.L_2669:
        /*00e8*/ 	.byte	0x04, 0x1e
        /*00ea*/ 	.short	(.L_2671 - .L_2670)
.L_2670:
        /*00ec*/ 	.word	0x00000000


	//----- nvinfo : EIATTR_CBANK_PARAM_SIZE
	.align		4
.L_2671:
        /*00f0*/ 	.byte	0x03, 0x19
        /*00f2*/ 	.short	0x0128


	//----- nvinfo : EIATTR_PARAM_CBANK
	.align		4
        /*00f4*/ 	.byte	0x04, 0x0a
        /*00f6*/ 	.short	(.L_2673 - .L_2672)
	.align		4
.L_2672:
        /*00f8*/ 	.word	index@(.nv.constant0._ZN10layer_norm13ln_bwd_kernelINS_13Kernel_traitsIf13__nv_bfloat16fS2_fjLj256ELj1ELj4ELj1ELj16ENS_18Kernel_traits_baseILj256EfS2_fS2_fjLj128EEEEELb0ELb0ELb0ELb1EEEvNS_9BwdParamsE)
        /*00fc*/ 	.short	0x0210
        /*00fe*/ 	.short	0x0128


	//----- nvinfo : EIATTR_SW_WAR
	.align		4
.L_2673:
        /*0100*/ 	.byte	0x04, 0x36
        /*0102*/ 	.short	(.L_2675 - .L_2674)
.L_2674:
        /*0104*/ 	.word	0x00000008
.L_2675:


//--------------------- .nv.info._ZN10layer_norm13ln_bwd_kernelINS_13Kernel_traitsIf13__nv_bfloat16fS2_fjLj256ELj1ELj4ELj1ELj16ENS_18Kernel_traits_baseILj256EfS2_fS2_fjLj128EEEEELb0ELb0ELb1ELb0EEEvNS_9BwdParamsE --------------------------
	.section	.nv.info._ZN10layer_norm13ln_bwd_kernelINS_13Kernel_traitsIf13__nv_bfloat16fS2_fjLj256ELj1ELj4ELj1ELj16ENS_18Kernel_traits_baseILj256EfS2_fS2_fjLj128EEEEELb0ELb0ELb1ELb0EEEvNS_9BwdParamsE,"",@"SHT_CUDA_INFO"
	.sectionflags	@""
	.align	4


	//----- nvinfo : EIATTR_CUDA_API_VERSION
	.align		4
        /*0000*/ 	.byte	0x04, 0x37
        /*0002*/ 	.short	(.L_2677 - .L_2676)
.L_2676:
        /*0004*/ 	.word	0x00000082


	//----- nvinfo : EIATTR_KPARAM_INFO
	.align		4
.L_2677:
        /*0008*/ 	.byte	0x04, 0x17
        /*000a*/ 	.short	(.L_2679 - .L_2678)
.L_2678:
        /*000c*/ 	.word	0x00000000
        /*0010*/ 	.short	0x0000
        /*0012*/ 	.short	0x0000
        /*0014*/ 	.byte	0x00, 0xf0, 0xa1, 0x04


	//----- nvinfo : EIATTR_SPARSE_MMA_MASK
	.align		4
.L_2679:
        /*0018*/ 	.byte	0x03, 0x50
        /*001a*/ 	.short	0x0000


	//----- nvinfo : EIATTR_MAXREG_COUNT
	.align		4
        /*001c*/ 	.byte	0x03, 0x1b
        /*001e*/ 	.short	0x00ff


	//----- nvinfo : EIATTR_NUM_BARRIERS
	.align		4
        /*0020*/ 	.byte	0x02, 0x4c
        /*0022*/ 	.byte	0x01
	.zero		1


	//----- nvinfo : EIATTR_MERCURY_ISA_VERSION
	.align		4
        /*0024*/ 	.byte	0x03, 0x5f
        /*0026*/ 	.short	0x0101


	//----- nvinfo : EIATTR_COOP_GROUP_MASK_REGIDS
	.align		4
        /*0028*/ 	.byte	0x04, 0x29
        /*002a*/ 	.short	(.L_2681 - .L_2680)


	//   ....[0]....
.L_2680:
        /*002c*/ 	.word	0xffffffff


	//   ....[1]....
        /*0030*/ 	.word	0xffffffff


	//   ....[2]....
        /*0034*/ 	.word	0xffffffff


	//   ....[3]....
        /*0038*/ 	.word	0xffffffff


	//   ....[4]....
        /*003c*/ 	.word	0xffffffff


	//   ....[5]....
        /*0040*/ 	.word	0xffffffff


	//   ....[6]....
        /*0044*/ 	.word	0xffffffff


	//   ....[7]....
        /*0048*/ 	.word	0xffffffff


	//   ....[8]....
        /*004c*/ 	.word	0xffffffff


	//   ....[9]....
        /*0050*/ 	.word	0xffffffff


	//   ....[10]....
        /*0054*/ 	.word	0x0500003c


	//   ....[11]....
        /*0058*/ 	.word	0x0500003c


	//   ....[12]....
        /*005c*/ 	.word	0x0500003c


	//   ....[13]....
        /*0060*/ 	.word	0x0500003c


	//   ....[14]....
        /*0064*/ 	.word	0x0500003c


	//   ....[15]....
        /*0068*/ 	.word	0x0500003c


	//   ....[16]....
        /*006c*/ 	.word	0x0500003c


	//   ....[17]....
        /*0070*/ 	.word	0x0500003c


	//   ....[18]....
        /*0074*/ 	.word	0x0500003c


	//   ....[19]....
        /*0078*/ 	.word	0x0500003c


	//----- nvinfo : EIATTR_COOP_GROUP_INSTR_OFFSETS
	.align		4
.L_2681:
        /*007c*/ 	.byte	0x04, 0x28
        /*007e*/ 	.short	(.L_2683 - .L_2682)


	//   ....[0]....
.L_2682:
        /*0080*/ 	.word	0x000009b0


	//   ....[1]....
        /*0084*/ 	.word	0x000009c0


	//   ....[2]....
        /*0088*/ 	.word	0x000009f0


	//   ....[3]....
        /*008c*/ 	.word	0x00000a00


	//   ....[4]....
        /*0090*/ 	.word	0x00000a30


	//   ....[5]....
        /*0094*/ 	.word	0x00000a40


	//   ....[6]....
        /*0098*/ 	.word	0x00000a70


	//   ....[7]....
        /*009c*/ 	.word	0x00000a80


	//   ....[8]....
        /*00a0*/ 	.word	0x00000ab0


	//   ....[9]....
        /*00a4*/ 	.word	0x00000ac0


	//   ....[10]....
        /*00a8*/ 	.word	0x00001af0


	//   ....[11]....
        /*00ac*/ 	.word	0x00001b80


	//   ....[12]....
        /*00b0*/ 	.word	0x00001be0


	//   ....[13]....
        /*00b4*/ 	.word	0x00001c40


	//   ....[14]....
        /*00b8*/ 	.word	0x00001ca0


	//   ....[15]....
        /*00bc*/ 	.word	0x00001d00


	//   ....[16]....
        /*00c0*/ 	.word	0x00001d60


	//   ....[17]....
        /*00c4*/ 	.word	0x00001dc0


	//   ....[18]....
        /*00c8*/ 	.word	0x00001e20


	//   ....[19]....
        /*00cc*/ 	.word	0x00001e80


	//----- nvinfo : EIATTR_EXIT_INSTR_OFFSETS
	.align		4
.L_2683:
        /*00d0*/ 	.byte	0x04, 0x1c
        /*00d2*/ 	.short	(.L_2685 - .L_2684)


	//   ....[0]....
.L_2684:
        /*00d4*/ 	.word	0x00001a50


	//   ....[1]....
        /*00d8*/ 	.word	0x00001a80


	//----- nvinfo : EIATTR_MAX_THREADS
	.align		4
.L_2685:
        /*00dc*/ 	.byte	0x04, 0x05
        /*00de*/ 	.short	(.L_2687 - .L_2686)
.L_2686:
        /*00e0*/ 	.word	0x00000080
        /*00e4*/ 	.word	0x00000001
        /*00e8*/ 	.word	0x00000001


	//----- nvinfo : EIATTR_CRS_STACK_SIZE
	.align		4
.L_2687:
        /*00ec*/ 	.byte	0x04, 0x1e
        /*00ee*/ 	.short	(.L_2689 - .L_2688)
.L_2688:
        /*00f0*/ 	.word	0x00000000


	//----- nvinfo : EIATTR_CBANK_PARAM_SIZE
	.align		4
.L_2689:
        /*00f4*/ 	.byte	0x03, 0x19
        /*00f6*/ 	.short	0x0128


	//----- nvinfo : EIATTR_PARAM_CBANK
	.align		4
        /*00f8*/ 	.byte	0x04, 0x0a
        /*00fa*/ 	.short	(.L_2691 - .L_2690)
	.align		4
.L_2690:
        /*00fc*/ 	.word	index@(.nv.constant0._ZN10layer_norm13ln_bwd_kernelINS_13Kernel_traitsIf13__nv_bfloat16fS2_fjLj256ELj1ELj4ELj1ELj16ENS_18Kernel_traits_baseILj256EfS2_fS2_fjLj128EEEEELb0ELb0ELb1ELb0EEEvNS_9BwdParamsE)
        /*0100*/ 	.short	0x0210
        /*0102*/ 	.short	0x0128


	//----- nvinfo : EIATTR_SW_WAR
	.align		4
.L_2691:
        /*0104*/ 	.byte	0x04, 0x36
        /*0106*/ 	.short	(.L_2693 - .L_2692)
.L_2692:
        /*0108*/ 	.word	0x00000008
.L_2693:


//--------------------- .nv.info._ZN10layer_norm13ln_bwd_kernelINS_13Kernel_traitsIf13__nv_bfloat16fS2_fjLj256ELj1ELj4ELj1ELj16ENS_18Kernel_traits_baseILj256EfS2_fS2_fjLj128EEEEELb0ELb0ELb1ELb1EEEvNS_9BwdParamsE --------------------------
	.section	.nv.info._ZN10layer_norm13ln_bwd_kernelINS_13Kernel_traitsIf13__nv_bfloat16fS2_fjLj256ELj1ELj4ELj1ELj16ENS_18Kernel_traits_baseILj256EfS2_fS2_fjLj128EEEEELb0ELb0ELb1ELb1EEEvNS_9BwdParamsE,"",@"SHT_CUDA_INFO"
	.sectionflags	@""
	.align	4


	//----- nvinfo : EIATTR_CUDA_API_VERSION
	.align		4
        /*0000*/ 	.byte	0x04, 0x37
        /*0002*/ 	.short	(.L_2695 - .L_2694)
.L_2694:
        /*0004*/ 	.word	0x00000082


	//----- nvinfo : EIATTR_KPARAM_INFO
	.align		4
.L_2695:
        /*0008*/ 	.byte	0x04, 0x17
        /*000a*/ 	.short	(.L_2697 - .L_2696)
.L_2696:
        /*000c*/ 	.word	0x00000000
        /*0010*/ 	.short	0x0000
        /*0012*/ 	.short	0x0000
        /*0014*/ 	.byte	0x00, 0xf0, 0xa1, 0x04


	//----- nvinfo : EIATTR_SPARSE_MMA_MASK
	.align		4
.L_2697:
        /*0018*/ 	.byte	0x03, 0x50
        /*001a*/ 	.short	0x0000


	//----- nvinfo : EIATTR_MAXREG_COUNT
	.align		4
        /*001c*/ 	.byte	0x03, 0x1b
        /*001e*/ 	.short	0x00ff


	//----- nvinfo : EIATTR_NUM_BARRIERS
	.align		4
        /*0020*/ 	.byte	0x02, 0x4c
        /*0022*/ 	.byte	0x01
	.zero		1


	//----- nvinfo : EIATTR_MERCURY_ISA_VERSION
	.align		4
        /*0024*/ 	.byte	0x03, 0x5f
        /*0026*/ 	.short	0x0101


	//----- nvinfo : EIATTR_COOP_GROUP_MASK_REGIDS
	.align		4
        /*0028*/ 	.byte	0x04, 0x29
        /*002a*/ 	.short	(.L_2699 - .L_2698)


	//   ....[0]....
.L_2698:
        /*002c*/ 	.word	0xffffffff


	//   ....[1]....
        /*0030*/ 	.word	0xffffffff


	//   ....[2]....
        /*0034*/ 	.word	0xffffffff


	//   ....[3]....
        /*0038*/ 	.word	0xffffffff


	//   ....[4]....
        /*003c*/ 	.word	0xffffffff


	//   ....[5]....
        /*0040*/ 	.word	0xffffffff


	//   ....[6]....
        /*0044*/ 	.word	0xffffffff


	//   ....[7]....
        /*0048*/ 	.word	0xffffffff


	//   ....[8]....
        /*004c*/ 	.word	0xffffffff


	//   ....[9]....
        /*0050*/ 	.word	0xffffffff


	//   ....[10]....
        /*0054*/ 	.word	0x05000049


	//   ....[11]....
        /*0058*/ 	.word	0x05000049


	//   ....[12]....
        /*005c*/ 	.word	0x05000049


	//   ....[13]....
        /*0060*/ 	.word	0x05000049


	//   ....[14]....
        /*0064*/ 	.word	0x05000049


	//   ....[15]....
        /*0068*/ 	.word	0x05000049


	//   ....[16]....
        /*006c*/ 	.word	0x05000049


	//   ....[17]....
        /*0070*/ 	.word	0x05000049


	//   ....[18]....
        /*0074*/ 	.word	0x05000049


	//   ....[19]....
        /*0078*/ 	.word	0x05000049


	//----- nvinfo : EIATTR_COOP_GROUP_INSTR_OFFSETS
	.align		4
.L_2699:
        /*007c*/ 	.byte	0x04, 0x28
        /*007e*/ 	.short	(.L_2701 - .L_2700)


	//   ....[0]....
.L_2700:
        /*0080*/ 	.word	0x00000a10


	//   ....[1]....
        /*0084*/ 	.word	0x00000a30


	//   ....[2]....
        /*0088*/ 	.word	0x00000a50


	//   ....[3]....
        /*008c*/ 	.word	0x00000a70


	//   ....[4]....
        /*0090*/ 	.word	0x00000a90


	//   ....[5]....
        /*0094*/ 	.word	0x00000ab0


	//   ....[6]....
        /*0098*/ 	.word	0x00000ad0


	//   ....[7]....
        /*009c*/ 	.word	0x00000af0


	//   ....[8]....
        /*00a0*/ 	.word	0x00000b00


	//   ....[9]....
        /*00a4*/ 	.word	0x00000b20


	//   ....[10]....
        /*00a8*/ 	.word	0x00001a00


	//   ....[11]....
        /*00ac*/ 	.word	0x00001a90


	//   ....[12]....
        /*00b0*/ 	.word	0x00001af0


	//   ....[13]....
        /*00b4*/ 	.word	0x00001b40


	//   ....[14]....
        /*00b8*/ 	.word	0x00001ba0


	//   ....[15]....
        /*00bc*/ 	.word	0x00001bf0


	//   ....[16]....
        /*00c0*/ 	.word	0x00001c50


	//   ....[17]....
        /*00c4*/ 	.word	0x00001ca0


	//   ....[18]....
        /*00c8*/ 	.word	0x00001d00


	//   ....[19]....
        /*00cc*/ 	.word	0x00001d50


	//----- nvinfo : EIATTR_EXIT_INSTR_OFFSETS
	.align		4
.L_2701:
        /*00d0*/ 	.byte	0x04, 0x1c
        /*00d2*/ 	.short	(.L_2703 - .L_2702)


	//   ....[0]....
.L_2702:
        /*00d4*/ 	.word	0x00001990


	//----- nvinfo : EIATTR_MAX_THREADS
	.align		4
.L_2703:
        /*00d8*/ 	.byte	0x04, 0x05
        /*00da*/ 	.short	(.L_2705 - .L_2704)
.L_2704:
        /*00dc*/ 	.word	0x00000080
        /*00e0*/ 	.word	0x00000001
        /*00e4*/ 	.word	0x00000001


	//----- nvinfo : EIATTR_CRS_STACK_SIZE
	.align		4
.L_2705:
        /*00e8*/ 	.byte	0x04, 0x1e
        /*00ea*/ 	.short	(.L_2707 - .L_2706)
.L_2706:
        /*00ec*/ 	.word	0x00000000


	//----- nvinfo : EIATTR_CBANK_PARAM_SIZE
	.align		4
.L_2707:
        /*00f0*/ 	.byte	0x03, 0x19
        /*00f2*/ 	.short	0x0128


	//----- nvinfo : EIATTR_PARAM_CBANK
	.align		4
        /*00f4*/ 	.byte	0x04, 0x0a
        /*00f6*/ 	.short	(.L_2709 - .L_2708)
	.align		4
.L_2708:
        /*00f8*/ 	.word	index@(.nv.constant0._ZN10layer_norm13ln_bwd_kernelINS_13Kernel_traitsIf13__nv_bfloat16fS2_fjLj256ELj1ELj4ELj1ELj16ENS_18Kernel_traits_baseILj256EfS2_fS2_fjLj128EEEEELb0ELb0ELb1ELb1EEEvNS_9BwdParamsE)
        /*00fc*/ 	.short	0x0210
        /*00fe*/ 	.short	0x0128


	//----- nvinfo : EIATTR_SW_WAR
	.align		4
.L_2709:
        /*0100*/ 	.byte	0x04, 0x36
        /*0102*/ 	.short	(.L_2711 - .L_2710)
.L_2710:
        /*0104*/ 	.word	0x00000008
.L_2711:


//--------------------- .nv.info._ZN10layer_norm13ln_bwd_kernelINS_13Kernel_traitsIf13__nv_bfloat16fS2_fjLj256ELj1ELj4ELj1ELj16ENS_18Kernel_traits_baseILj256EfS2_fS2_fjLj128EEEEELb0ELb1ELb0ELb0EEEvNS_9BwdParamsE --------------------------
	.section	.nv.info._ZN10layer_norm13ln_bwd_kernelINS_13Kernel_traitsIf13__nv_bfloat16fS2_fjLj256ELj1ELj4ELj1ELj16ENS_18Kernel_traits_baseILj256EfS2_fS2_fjLj128EEEEELb0ELb1ELb0ELb0EEEvNS_9BwdParamsE,"",@"SHT_CUDA_INFO"
	.sectionflags	@""
	.align	4


	//----- nvinfo : EIATTR_CUDA_API_VERSION
	.align		4
        /*0000*/ 	.byte	0x04, 0x37
        /*0002*/ 	.short	(.L_2713 - .L_2712)
.L_2712:
        /*0004*/ 	.word	0x00000082


	//----- nvinfo : EIATTR_KPARAM_INFO
	.align		4
.L_2713:
        /*0008*/ 	.byte	0x04, 0x17
        /*000a*/ 	.short	(.L_2715 - .L_2714)
.L_2714:
        /*000c*/ 	.word	0x00000000
        /*0010*/ 	.short	0x0000
        /*0012*/ 	.short	0x0000
        /*0014*/ 	.byte	0x00, 0xf0, 0xa1, 0x04


	//----- nvinfo : EIATTR_SPARSE_MMA_MASK
	.align		4
.L_2715:
        /*0018*/ 	.byte	0x03, 0x50
        /*001a*/ 	.short	0x0000


	//----- nvinfo : EIATTR_MAXREG_COUNT
	.align		4
        /*001c*/ 	.byte	0x03, 0x1b
        /*001e*/ 	.short	0x00ff


	//----- nvinfo : EIATTR_NUM_BARRIERS
	.align		4
        /*0020*/ 	.byte	0x02, 0x4c
        /*0022*/ 	.byte	0x01
	.zero		1


	//----- nvinfo : EIATTR_MERCURY_ISA_VERSION
	.align		4
        /*0024*/ 	.byte	0x03, 0x5f
        /*0026*/ 	.short	0x0101


	//----- nvinfo : EIATTR_COOP_GROUP_MASK_REGIDS
	.align		4
        /*0028*/ 	.byte	0x04, 0x29
        /*002a*/ 	.short	(.L_2717 - .L_2716)


	//   ....[0]....
.L_2716:
        /*002c*/ 	.word	0xffffffff


	//   ....[1]....
        /*0030*/ 	.word	0xffffffff


	//   ....[2]....
        /*0034*/ 	.word	0xffffffff


	//   ....[3]....
        /*0038*/ 	.word	0xffffffff


	//   ....[4]....
        /*003c*/ 	.word	0xffffffff


	//   ....[5]....
        /*0040*/ 	.word	0xffffffff


	//   ....[6]....
        /*0044*/ 	.word	0xffffffff


	//   ....[7]....
        /*0048*/ 	.word	0xffffffff


	//   ....[8]....
        /*004c*/ 	.word	0xffffffff


	//   ....[9]....
        /*0050*/ 	.word	0xffffffff


	//   ....[10]....
        /*0054*/ 	.word	0x05000042


	//   ....[11]....
        /*0058*/ 	.word	0x05000042


	//   ....[12]....
        /*005c*/ 	.word	0x05000042


	//   ....[13]....
        /*0060*/ 	.word	0x05000042


	//   ....[14]....
        /*0064*/ 	.word	0x05000042


	//   ....[15]....
        /*0068*/ 	.word	0x05000042


	//   ....[16]....
        /*006c*/ 	.word	0x05000042


	//   ....[17]....
        /*0070*/ 	.word	0x05000042


	//   ....[18]....
        /*0074*/ 	.word	0x05000042


	//   ....[19]....
        /*0078*/ 	.word	0x05000042


	//----- nvinfo : EIATTR_COOP_GROUP_INSTR_OFFSETS
	.align		4
.L_2717:
        /*007c*/ 	.byte	0x04, 0x28
        /*007e*/ 	.short	(.L_2719 - .L_2718)


	//   ....[0]....
.L_2718:
        /*0080*/ 	.word	0x000009d0


	//   ....[1]....
        /*0084*/ 	.word	0x000009e0


	//   ....[2]....
        /*0088*/ 	.word	0x00000a10


	//   ....[3]....
        /*008c*/ 	.word	0x00000a20


	//   ....[4]....
        /*0090*/ 	.word	0x00000a50


	//   ....[5]....
        /*0094*/ 	.word	0x00000a60


	//   ....[6]....
        /*0098*/ 	.word	0x00000a90


	//   ....[7]....
        /*009c*/ 	.word	0x00000aa0


	//   ....[8]....
        /*00a0*/ 	.word	0x00000ad0


	//   ....[9]....
        /*00a4*/ 	.word	0x00000ae0


	//   ....[10]....
        /*00a8*/ 	.word	0x00001910


	//   ....[11]....
        /*00ac*/ 	.word	0x000019b0


	//   ....[12]....
        /*00b0*/ 	.word	0x00001a10


	//   ....[13]....
        /*00b4*/ 	.word	0x00001a70


	//   ....[14]....
        /*00b8*/ 	.word	0x00001ae0


	//   ....[15]....
        /*00bc*/ 	.word	0x00001b40


	//   ....[16]....
        /*00c0*/ 	.word	0x00001bb0


	//   ....[17]....
        /*00c4*/ 	.word	0x00001c10


	//   ....[18]....
        /*00c8*/ 	.word	0x00001c80


	//   ....[19]....
        /*00cc*/ 	.word	0x00001ce0


	//----- nvinfo : EIATTR_EXIT_INSTR_OFFSETS
	.align		4
.L_2719:
        /*00d0*/ 	.byte	0x04, 0x1c
        /*00d2*/ 	.short	(.L_2721 - .L_2720)


	//   ....[0]....
.L_2720:
        /*00d4*/ 	.word	0x00001820


	//   ....[1]....
        /*00d8*/ 	.word	0x000018a0


	//----- nvinfo : EIATTR_MAX_THREADS
	.align		4
.L_2721:
        /*00dc*/ 	.byte	0x04, 0x05
        /*00de*/ 	.short	(.L_2723 - .L_2722)
.L_2722:
        /*00e0*/ 	.word	0x00000080
        /*00e4*/ 	.word	0x00000001
        /*00e8*/ 	.word	0x00000001


	//----- nvinfo : EIATTR_CRS_STACK_SIZE
	.align		4
.L_2723:
        /*00ec*/ 	.byte	0x04, 0x1e
        /*00ee*/ 	.short	(.L_2725 - .L_2724)
.L_2724:
        /*00f0*/ 	.word	0x00000000


	//----- nvinfo : EIATTR_CBANK_PARAM_SIZE
	.align		4
.L_2725:
        /*00f4*/ 	.byte	0x03, 0x19
        /*00f6*/ 	.short	0x0128


	//----- nvinfo : EIATTR_PARAM_CBANK
	.align		4
        /*00f8*/ 	.byte	0x04, 0x0a
        /*00fa*/ 	.short	(.L_2727 - .L_2726)
	.align		4
.L_2726:
        /*00fc*/ 	.word	index@(.nv.constant0._ZN10layer_norm13ln_bwd_kernelINS_13Kernel_traitsIf13__nv_bfloat16fS2_fjLj256ELj1ELj4ELj1ELj16ENS_18Kernel_traits_baseILj256EfS2_fS2_fjLj128EEEEELb0ELb1ELb0ELb0EEEvNS_9BwdParamsE)
        /*0100*/ 	.short	0x0210
        /*0102*/ 	.short	0x0128


	//----- nvinfo : EIATTR_SW_WAR
	.align		4
.L_2727:
        /*0104*/ 	.byte	0x04, 0x36
        /*0106*/ 	.short	(.L_2729 - .L_2728)
.L_2728:
        /*0108*/ 	.word	0x00000008
.L_2729:


//--------------------- .nv.info._ZN10layer_norm13ln_bwd_kernelINS_13Kernel_traitsIf13__nv_bfloat16fS2_fjLj256ELj1ELj4ELj1ELj16ENS_18Kernel_traits_baseILj256EfS2_fS2_fjLj128EEEEELb0ELb1ELb0ELb1EEEvNS_9BwdParamsE --------------------------
	.section	.nv.info._ZN10layer_norm13ln_bwd_kernelINS_13Kernel_traitsIf13__nv_bfloat16fS2_fjLj256ELj1ELj4ELj1ELj16ENS_18Kernel_traits_baseILj256EfS2_fS2_fjLj128EEEEELb0ELb1ELb0ELb1EEEvNS_9BwdParamsE,"",@"SHT_CUDA_INFO"
	.sectionflags	@""
	.align	4


	//----- nvinfo : EIATTR_CUDA_API_VERSION
	.align		4
        /*0000*/ 	.byte	0x04, 0x37
        /*0002*/ 	.short	(.L_2731 - .L_2730)
.L_2730:
        /*0004*/ 	.word	0x00000082


	//----- nvinfo : EIATTR_KPARAM_INFO
	.align		4
.L_2731:
        /*0008*/ 	.byte	0x04, 0x17
        /*000a*/ 	.short	(.L_2733 - .L_2732)
.L_2732:
        /*000c*/ 	.word	0x00000000
        /*0010*/ 	.short	0x0000
        /*0012*/ 	.short	0x0000
        /*0014*/ 	.byte	0x00, 0xf0, 0xa1, 0x04


	//----- nvinfo : EIATTR_SPARSE_MMA_MASK
	.align		4
.L_2733:
        /*0018*/ 	.byte	0x03, 0x50
        /*001a*/ 	.short	0x0000


	//----- nvinfo : EIATTR_MAXREG_COUNT
	.align		4
        /*001c*/ 	.byte	0x03, 0x1b
        /*001e*/ 	.short	0x00ff


	//----- nvinfo : EIATTR_NUM_BARRIERS
	.align		4
        /*0020*/ 	.byte	0x02, 0x4c
        /*0022*/ 	.byte	0x01
	.zero		1


	//----- nvinfo : EIATTR_MERCURY_ISA_VERSION
	.align		4
        /*0024*/ 	.byte	0x03, 0x5f
        /*0026*/ 	.short	0x0101


	//----- nvinfo : EIATTR_COOP_GROUP_MASK_REGIDS
	.align		4
        /*0028*/ 	.byte	0x04, 0x29
        /*002a*/ 	.short	(.L_2735 - .L_2734)


	//   ....[0]....
.L_2734:
        /*002c*/ 	.word	0xffffffff


	//   ....[1]....
        /*0030*/ 	.word	0xffffffff


	//   ....[2]....
        /*0034*/ 	.word	0xffffffff


	//   ....[3]....
        /*0038*/ 	.word	0xffffffff


	//   ....[4]....
        /*003c*/ 	.word	0xffffffff


	//   ....[5]....
        /*0040*/ 	.word	0xffffffff


	//   ....[6]....
        /*0044*/ 	.word	0xffffffff


	//   ....[7]....
        /*0048*/ 	.word	0xffffffff


	//   ....[8]....
        /*004c*/ 	.word	0xffffffff


	//   ....[9]....
        /*0050*/ 	.word	0xffffffff


	//   ....[10]....
        /*0054*/ 	.word	0x05000056


	//   ....[11]....
        /*0058*/ 	.word	0x05000056


	//   ....[12]....
        /*005c*/ 	.word	0x05000056


	//   ....[13]....
        /*0060*/ 	.word	0x05000056


	//   ....[14]....
        /*0064*/ 	.word	0x05000056


	//   ....[15]....
        /*0068*/ 	.word	0x05000056


	//   ....[16]....
        /*006c*/ 	.word	0x05000056


	//   ....[17]....
        /*0070*/ 	.word	0x05000056


	//   ....[18]....
        /*0074*/ 	.word	0x05000056


	//   ....[19]....
        /*0078*/ 	.word	0x05000056


	//----- nvinfo : EIATTR_COOP_GROUP_INSTR_OFFSETS
	.align		4
.L_2735:
        /*007c*/ 	.byte	0x04, 0x28
        /*007e*/ 	.short	(.L_2737 - .L_2736)


	//   ....[0]....
.L_2736:
        /*0080*/ 	.word	0x00000a50


	//   ....[1]....
        /*0084*/ 	.word	0x00000a60


	//   ....[2]....
        /*0088*/ 	.word	0x00000a90


	//   ....[3]....
        /*008c*/ 	.word	0x00000aa0


	//   ....[4]....
        /*0090*/ 	.word	0x00000ad0


	//   ....[5]....
        /*0094*/ 	.word	0x00000ae0


	//   ....[6]....
        /*0098*/ 	.word	0x00000b10


	//   ....[7]....
        /*009c*/ 	.word	0x00000b20


	//   ....[8]....
        /*00a0*/ 	.word	0x00000b50


	//   ....[9]....
        /*00a4*/ 	.word	0x00000b60


	//   ....[10]....
        /*00a8*/ 	.word	0x00001990


	//   ....[11]....
        /*00ac*/ 	.word	0x00001a20


	//   ....[12]....
        /*00b0*/ 	.word	0x00001a80


	//   ....[13]....
        /*00b4*/ 	.word	0x00001ae0


	//   ....[14]....
        /*00b8*/ 	.word	0x00001b40


	//   ....[15]....
        /*00bc*/ 	.word	0x00001ba0


	//   ....[16]....
        /*00c0*/ 	.word	0x00001c00


	//   ....[17]....
        /*00c4*/ 	.word	0x00001c60


	//   ....[18]....
        /*00c8*/ 	.word	0x00001cc0


	//   ....[19]....
        /*00cc*/ 	.word	0x00001d20


	//----- nvinfo : EIATTR_EXIT_INSTR_OFFSETS
	.align		4
.L_2737:
        /*00d0*/ 	.byte	0x04, 0x1c
        /*00d2*/ 	.short	(.L_2739 - .L_2738)


	//   ....[0]....
.L_2738:
        /*00d4*/ 	.word	0x00001930


	//----- nvinfo : EIATTR_MAX_THREADS
	.align		4
.L_2739:
        /*00d8*/ 	.byte	0x04, 0x05
        /*00da*/ 	.short	(.L_2741 - .L_2740)
.L_2740:
        /*00dc*/ 	.word	0x00000080
        /*00e0*/ 	.word	0x00000001
        /*00e4*/ 	.word	0x00000001


	//----- nvinfo : EIATTR_CRS_STACK_SIZE
	.align		4
.L_2741:
        /*00e8*/ 	.byte	0x04, 0x1e
        /*00ea*/ 	.short	(.L_2743 - .L_2742)
.L_2742:
        /*00ec*/ 	.word	0x00000000


	//----- nvinfo : EIATTR_CBANK_PARAM_SIZE
	.align		4
.L_2743:
        /*00f0*/ 	.byte	0x03, 0x19
        /*00f2*/ 	.short	0x0128


	//----- nvinfo : EIATTR_PARAM_CBANK
	.align		4
        /*00f4*/ 	.byte	0x04, 0x0a
        /*00f6*/ 	.short	(.L_2745 - .L_2744)
	.align		4
.L_2744:
        /*00f8*/ 	.word	index@(.nv.constant0._ZN10layer_norm13ln_bwd_kernelINS_13Kernel_traitsIf13__nv_bfloat16fS2_fjLj256ELj1ELj4ELj1ELj16ENS_18Kernel_traits_baseILj256EfS2_fS2_fjLj128EEEEELb0ELb1ELb0ELb1EEEvNS_9BwdParamsE)
        /*00fc*/ 	.short	0x0210
        /*00fe*/ 	.short	0x0128


	//----- nvinfo : EIATTR_SW_WAR
	.align		4
.L_2745:
        /*0100*/ 	.byte	0x04, 0x36
        /*0102*/ 	.short	(.L_2747 - .L_2746)
.L_2746:
        /*0104*/ 	.word	0x00000008
.L_2747:


//--------------------- .nv.info._ZN10layer_norm13ln_bwd_kernelINS_13Kernel_traitsIf13__nv_bfloat16fS2_fjLj256ELj1ELj4ELj1ELj16ENS_18Kernel_traits_baseILj256EfS2_fS2_fjLj128EEEEELb0ELb1ELb1ELb0EEEvNS_9BwdParamsE --------------------------
	.section	.nv.info._ZN10layer_norm13ln_bwd_kernelINS_13Kernel_traitsIf13__nv_bfloat16fS2_fjLj256ELj1ELj4ELj1ELj16ENS_18Kernel_traits_baseILj256EfS2_fS2_fjLj128EEEEELb0ELb1ELb1ELb0EEEvNS_9BwdParamsE,"",@"SHT_CUDA_INFO"
	.sectionflags	@""
	.align	4


	//----- nvinfo : EIATTR_CUDA_API_VERSION
	.align		4
        /*0000*/ 	.byte	0x04, 0x37
        /*0002*/ 	.short	(.L_2749 - .L_2748)
.L_2748:
        /*0004*/ 	.word	0x00000082


	//----- nvinfo : EIATTR_KPARAM_INFO
	.align		4
.L_2749:
        /*0008*/ 	.byte	0x04, 0x17
        /*000a*/ 	.short	(.L_2751 - .L_2750)
.L_2750:
        /*000c*/ 	.word	0x00000000
        /*0010*/ 	.short	0x0000
        /*0012*/ 	.short	0x0000
        /*0014*/ 	.byte	0x00, 0xf0, 0xa1, 0x04


	//----- nvinfo : EIATTR_SPARSE_MMA_MASK
	.align		4
.L_2751:
        /*0018*/ 	.byte	0x03, 0x50
        /*001a*/ 	.short	0x0000


	//----- nvinfo : EIATTR_MAXREG_COUNT
	.align		4
        /*001c*/ 	.byte	0x03, 0x1b
        /*001e*/ 	.short	0x00ff


	//----- nvinfo : EIATTR_NUM_BARRIERS
	.align		4
        /*0020*/ 	.byte	0x02, 0x4c
        /*0022*/ 	.byte	0x01
	.zero		1


	//----- nvinfo : EIATTR_MERCURY_ISA_VERSION
	.align		4
        /*0024*/ 	.byte	0x03, 0x5f
        /*0026*/ 	.short	0x0101


	//----- nvinfo : EIATTR_COOP_GROUP_MASK_REGIDS
	.align		4
        /*0028*/ 	.byte	0x04, 0x29
        /*002a*/ 	.short	(.L_2753 - .L_2752)


	//   ....[0]....
.L_2752:
        /*002c*/ 	.word	0xffffffff


	//   ....[1]....
        /*0030*/ 	.word	0xffffffff


	//   ....[2]....
        /*0034*/ 	.word	0xffffffff


	//   ....[3]....
        /*0038*/ 	.word	0xffffffff


	//   ....[4]....
        /*003c*/ 	.word	0xffffffff


	//   ....[5]....
        /*0040*/ 	.word	0xffffffff


	//   ....[6]....
        /*0044*/ 	.word	0xffffffff


	//   ....[7]....
        /*0048*/ 	.word	0xffffffff


	//   ....[8]....
        /*004c*/ 	.word	0xffffffff


	//   ....[9]....
        /*0050*/ 	.word	0xffffffff


	//   ....[10]....
        /*0054*/ 	.word	0x0500005f


	//   ....[11]....
        /*0058*/ 	.word	0x0500005f


	//   ....[12]....
        /*005c*/ 	.word	0x0500005f


	//   ....[13]....
        /*0060*/ 	.word	0x0500005f


	//   ....[14]....
        /*0064*/ 	.word	0x0500005f


	//   ....[15]....
        /*0068*/ 	.word	0x0500005f


	//   ....[16]....
        /*006c*/ 	.word	0x0500005f


	//   ....[17]....
        /*0070*/ 	.word	0x0500005f


	//   ....[18]....
        /*0074*/ 	.word	0x0500005f


	//   ....[19]....
        /*0078*/ 	.word	0x0500005f


	//----- nvinfo : EIATTR_COOP_GROUP_INSTR_OFFSETS
	.align		4
.L_2753:
        /*007c*/ 	.byte	0x04, 0x28
        /*007e*/ 	.short	(.L_2755 - .L_2754)


	//   ....[0]....
.L_2754:
        /*0080*/ 	.word	0x00000a30


	//   ....[1]....
        /*0084*/ 	.word	0x00000a40


	//   ....[2]....
        /*0088*/ 	.word	0x00000a70


	//   ....[3]....
        /*008c*/ 	.word	0x00000a80


	//   ....[4]....
        /*0090*/ 	.word	0x00000ab0


	//   ....[5]....
        /*0094*/ 	.word	0x00000ac0


	//   ....[6]....
        /*0098*/ 	.word	0x00000af0


	//   ....[7]....
        /*009c*/ 	.word	0x00000b00


	//   ....[8]....
        /*00a0*/ 	.word	0x00000b30


	//   ....[9]....
        /*00a4*/ 	.word	0x00000b40


	//   ....[10]....
        /*00a8*/ 	.word	0x00001f40


	//   ....[11]....
        /*00ac*/ 	.word	0x00001fd0


	//   ....[12]....
        /*00b0*/ 	.word	0x00002040


	//   ....[13]....
        /*00b4*/ 	.word	0x000020a0


	//   ....[14]....
        /*00b8*/ 	.word	0x00002110


	//   ....[15]....
        /*00bc*/ 	.word	0x00002170


	//   ....[16]....
        /*00c0*/ 	.word	0x000021e0


	//   ....[17]....
        /*00c4*/ 	.word	0x00002240


	//   ....[18]....
        /*00c8*/ 	.word	0x000022b0


	//   ....[19]....
        /*00cc*/ 	.word	0x00002310


	//----- nvinfo : EIATTR_EXIT_INSTR_OFFSETS
	.align		4
.L_2755:
        /*00d0*/ 	.byte	0x04, 0x1c
        /*00d2*/ 	.short	(.L_2757 - .L_2756)


	//   ....[0]....
.L_2756:
        /*00d4*/ 	.word	0x00001e50


	//   ....[1]....
        /*00d8*/ 	.word	0x00001ed0


	//----- nvinfo : EIATTR_MAX_THREADS
	.align		4
.L_2757:
        /*00dc*/ 	.byte	0x04, 0x05
        /*00de*/ 	.short	(.L_2759 - .L_2758)
.L_2758:
        /*00e0*/ 	.word	0x00000080
        /*00e4*/ 	.word	0x00000001
        /*00e8*/ 	.word	0x00000001


	//----- nvinfo : EIATTR_CRS_STACK_SIZE
	.align		4
.L_2759:
        /*00ec*/ 	.byte	0x04, 0x1e
        /*00ee*/ 	.short	(.L_2761 - .L_2760)
.L_2760:
        /*00f0*/ 	.word	0x00000000


	//----- nvinfo : EIATTR_CBANK_PARAM_SIZE
	.align		4
.L_2761:
        /*00f4*/ 	.byte	0x03, 0x19
        /*00f6*/ 	.short	0x0128


	//----- nvinfo : EIATTR_PARAM_CBANK
	.align		4
        /*00f8*/ 	.byte	0x04, 0x0a
        /*00fa*/ 	.short	(.L_2763 - .L_2762)
	.align		4
.L_2762:
        /*00fc*/ 	.word	index@(.nv.constant0._ZN10layer_norm13ln_bwd_kernelINS_13Kernel_traitsIf13__nv_bfloat16fS2_fjLj256ELj1ELj4ELj1ELj16ENS_18Kernel_traits_baseILj256EfS2_fS2_fjLj128EEEEELb0ELb1ELb1ELb0EEEvNS_9BwdParamsE)
        /*0100*/ 	.short	0x0210
        /*0102*/ 	.short	0x0128


	//----- nvinfo : EIATTR_SW_WAR
	.align		4
.L_2763:
        /*0104*/ 	.byte	0x04, 0x36
        /*0106*/ 	.short	(.L_2765 - .L_2764)
.L_2764:
        /*0108*/ 	.word	0x00000008
.L_2765:


//--------------------- .nv.info._ZN10layer_norm13ln_bwd_kernelINS_13Kernel_traitsIf13__nv_bfloat16fS2_fjLj256ELj1ELj4ELj1ELj16ENS_18Kernel_traits_baseILj256EfS2_fS2_fjLj128EEEEELb0ELb1ELb1ELb1EEEvNS_9BwdParamsE --------------------------
	.section	.nv.info._ZN10layer_norm13ln_bwd_kernelINS_13Kernel_traitsIf13__nv_bfloat16fS2_fjLj256ELj1ELj4ELj1ELj16ENS_18Kernel_traits_baseILj256EfS2_fS2_fjLj128EEEEELb0ELb1ELb1ELb1EEEvNS_9BwdParamsE,"",@"SHT_CUDA_INFO"
	.sectionflags	@""
	.align	4


	//----- nvinfo : EIATTR_CUDA_API_VERSION
	.align		4
        /*0000*/ 	.byte	0x04, 0x37
        /*0002*/ 	.short	(.L_2767 - .L_2766)
.L_2766:
        /*0004*/ 	.word	0x00000082


	//----- nvinfo : EIATTR_KPARAM_INFO
	.align		4
.L_2767:
        /*0008*/ 	.byte	0x04, 0x17
        /*000a*/ 	.short	(.L_2769 - .L_2768)
.L_2768:
        /*000c*/ 	.word	0x00000000
        /*0010*/ 	.short	0x0000
        /*0012*/ 	.short	0x0000
        /*0014*/ 	.byte	0x00, 0xf0, 0xa1, 0x04


	//----- nvinfo : EIATTR_SPARSE_MMA_MASK
	.align		4
.L_2769:
        /*0018*/ 	.byte	0x03, 0x50
        /*001a*/ 	.short	0x0000


	//----- nvinfo : EIATTR_MAXREG_COUNT
	.align		4
        /*001c*/ 	.byte	0x03, 0x1b
        /*001e*/ 	.short	0x00ff


	//----- nvinfo : EIATTR_NUM_BARRIERS
	.align		4
        /*0020*/ 	.byte	0x02, 0x4c
        /*0022*/ 	.byte	0x01
	.zero		1


	//----- nvinfo : EIATTR_MERCURY_ISA_VERSION
	.align		4
        /*0024*/ 	.byte	0x03, 0x5f
        /*0026*/ 	.short	0x0101


	//----- nvinfo : EIATTR_COOP_GROUP_MASK_REGIDS
	.align		4
        /*0028*/ 	.byte	0x04, 0x29
        /*002a*/ 	.short	(.L_2771 - .L_2770)


	//   ....[0]....
.L_2770:
        /*002c*/ 	.word	0xffffffff


	//   ....[1]....
        /*0030*/ 	.word	0xffffffff


	//   ....[2]....
        /*0034*/ 	.word	0xffffffff


	//   ....[3]....
        /*0038*/ 	.word	0xffffffff


	//   ....[4]....
        /*003c*/ 	.word	0xffffffff


	//   ....[5]....
        /*0040*/ 	.word	0xffffffff


	//   ....[6]....
        /*0044*/ 	.word	0xffffffff


	//   ....[7]....
        /*0048*/ 	.word	0xffffffff


	//   ....[8]....
        /*004c*/ 	.word	0xffffffff


	//   ....[9]....
        /*0050*/ 	.word	0xffffffff


	//   ....[10]....
        /*0054*/ 	.word	0x05000065


	//   ....[11]....
        /*0058*/ 	.word	0x05000065


	//   ....[12]....
        /*005c*/ 	.word	0x05000065


	//   ....[13]....
        /*0060*/ 	.word	0x05000065


	//   ....[14]....
        /*0064*/ 	.word	0x05000065


	//   ....[15]....
        /*0068*/ 	.word	0x05000065


	//   ....[16]....
        /*006c*/ 	.word	0x05000065


	//   ....[17]....
        /*0070*/ 	.word	0x05000065


	//   ....[18]....
        /*0074*/ 	.word	0x05000065


	//   ....[19]....
        /*0078*/ 	.word	0x05000065


	//----- nvinfo : EIATTR_COOP_GROUP_INSTR_OFFSETS
	.align		4
.L_2771:
        /*007c*/ 	.byte	0x04, 0x28
        /*007e*/ 	.short	(.L_2773 - .L_2772)


	//   ....[0]....
.L_2772:
        /*0080*/ 	.word	0x00000ae0


	//   ....[1]....
        /*0084*/ 	.word	0x00000af0


	//   ....[2]....
        /*0088*/ 	.word	0x00000b20


	//   ....[3]....
        /*008c*/ 	.word	0x00000b30


	//   ....[4]....
        /*0090*/ 	.word	0x00000b60


	//   ....[5]....
        /*0094*/ 	.word	0x00000b70


	//   ....[6]....
        /*0098*/ 	.word	0x00000ba0


	//   ....[7]....
        /*009c*/ 	.word	0x00000bb0


	//   ....[8]....
        /*00a0*/ 	.word	0x00000be0


	//   ....[9]....
        /*00a4*/ 	.word	0x00000bf0


	//   ....[10]....
        /*00a8*/ 	.word	0x00001e40


	//   ....[11]....
        /*00ac*/ 	.word	0x00001ed0


	//   ....[12]....
        /*00b0*/ 	.word	0x00001f40


	//   ....[13]....
        /*00b4*/ 	.word	0x00001fa0


	//   ....[14]....
        /*00b8*/ 	.word	0x00002010


	//   ....[15]....
        /*00bc*/ 	.word	0x00002070


	//   ....[16]....
        /*00c0*/ 	.word	0x000020e0


	//   ....[17]....
        /*00c4*/ 	.word	0x00002140


	//   ....[18]....
        /*00c8*/ 	.word	0x000021b0


	//   ....[19]....
        /*00cc*/ 	.word	0x00002210


	//----- nvinfo : EIATTR_EXIT_INSTR_OFFSETS
	.align		4
.L_2773:
        /*00d0*/ 	.byte	0x04, 0x1c
        /*00d2*/ 	.short	(.L_2775 - .L_2774)


	//   ....[0]....
.L_2774:
        /*00d4*/ 	.word	0x00001dd0


	//----- nvinfo : EIATTR_MAX_THREADS
	.align		4
.L_2775:
        /*00d8*/ 	.byte	0x04, 0x05
        /*00da*/ 	.short	(.L_2777 - .L_2776)
.L_2776:
        /*00dc*/ 	.word	0x00000080
        /*00e0*/ 	.word	0x00000001
        /*00e4*/ 	.word	0x00000001


	//----- nvinfo : EIATTR_CRS_STACK_SIZE
	.align		4
.L_2777:
        /*00e8*/ 	.byte	0x04, 0x1e
        /*00ea*/ 	.short	(.L_2779 - .L_2778)
.L_2778:
        /*00ec*/ 	.word	0x00000000


	//----- nvinfo : EIATTR_CBANK_PARAM_SIZE
	.align		4
.L_2779:
        /*00f0*/ 	.byte	0x03, 0x19
        /*00f2*/ 	.short	0x0128


	//----- nvinfo : EIATTR_PARAM_CBANK
	.align		4
        /*00f4*/ 	.byte	0x04, 0x0a
        /*00f6*/ 	.short	(.L_2781 - .L_2780)
	.align		4
.L_2780:
        /*00f8*/ 	.word	index@(.nv.constant0._ZN10layer_norm13ln_bwd_kernelINS_13Kernel_traitsIf13__nv_bfloat16fS2_fjLj256ELj1ELj4ELj1ELj16ENS_18Kernel_traits_baseILj256EfS2_fS2_fjLj128EEEEELb0ELb1ELb1ELb1EEEvNS_9BwdParamsE)
        /*00fc*/ 	.short	0x0210
        /*00fe*/ 	.short	0x0128


	//----- nvinfo : EIATTR_SW_WAR
	.align		4
.L_2781:
        /*0100*/ 	.byte	0x04, 0x36
        /*0102*/ 	.short	(.L_2783 - .L_2782)
.L_2782:
        /*0104*/ 	.word	0x00000008
.L_2783:


//--------------------- .nv.info._ZN10layer_norm13ln_bwd_kernelINS_13Kernel_traitsIf13__nv_bfloat16fS2_fjLj256ELj1ELj4ELj1ELj16ENS_18Kernel_traits_baseILj256EfS2_fS2_fjLj128EEEEELb1ELb0ELb0ELb0EEEvNS_9BwdParamsE --------------------------
	.section	.nv.info._ZN10layer_norm13ln_bwd_kernelINS_13Kernel_traitsIf13__nv_bfloat16fS2_fjLj256ELj1ELj4ELj1ELj16ENS_18Kernel_traits_baseILj256EfS2_fS2_fjLj128EEEEELb1ELb0ELb0ELb0EEEvNS_9BwdParamsE,"",@"SHT_CUDA_INFO"
	.sectionflags	@""
	.align	4


	//----- nvinfo : EIATTR_CUDA_API_VERSION
	.align		4
        /*0000*/ 	.byte	0x04, 0x37
        /*0002*/ 	.short	(.L_2785 - .L_2784)
.L_2784:
        /*0004*/ 	.word	0x00000082


	//----- nvinfo : EIATTR_KPARAM_INFO
	.align		4
.L_2785:
        /*0008*/ 	.byte	0x04, 0x17
        /*000a*/ 	.short	(.L_2787 - .L_2786)
.L_2786:
        /*000c*/ 	.word	0x00000000
        /*0010*/ 	.short	0x0000
        /*0012*/ 	.short	0x0000
        /*0014*/ 	.byte	0x00, 0xf0, 0xa1, 0x04


	//----- nvinfo : EIATTR_SPARSE_MMA_MASK
	.align		4
.L_2787:
        /*0018*/ 	.byte	0x03, 0x50
        /*001a*/ 	.short	0x0000


	//----- nvinfo : EIATTR_MAXREG_COUNT
	.align		4
        /*001c*/ 	.byte	0x03, 0x1b
        /*001e*/ 	.short	0x00ff


	//----- nvinfo : EIATTR_NUM_BARRIERS
	.align		4
        /*0020*/ 	.byte	0x02, 0x4c
        /*0022*/ 	.byte	0x01
	.zero		1


	//----- nvinfo : EIATTR_MERCURY_ISA_VERSION
	.align		4
        /*0024*/ 	.byte	0x03, 0x5f
        /*0026*/ 	.short	0x0101


	//----- nvinfo : EIATTR_COOP_GROUP_MASK_REGIDS
	.align		4
        /*0028*/ 	.byte	0x04, 0x29
        /*002a*/ 	.short	(.L_2789 - .L_2788)


	//   ....[0]....
.L_2788:
        /*002c*/ 	.word	0xffffffff


	//   ....[1]....
        /*0030*/ 	.word	0xffffffff


	//   ....[2]....
        /*0034*/ 	.word	0xffffffff


	//   ....[3]....
        /*0038*/ 	.word	0xffffffff


	//   ....[4]....
        /*003c*/ 	.word	0xffffffff


	//   ....[5]....
        /*0040*/ 	.word	0xffffffff


	//   ....[6]....
        /*0044*/ 	.word	0xffffffff


	//   ....[7]....
        /*0048*/ 	.word	0xffffffff


	//   ....[8]....
        /*004c*/ 	.word	0xffffffff


	//   ....[9]....
        /*0050*/ 	.word	0xffffffff


	//   ....[10]....
        /*0054*/ 	.word	0x0500004f


	//   ....[11]....
        /*0058*/ 	.word	0x0500004f


	//   ....[12]....
        /*005c*/ 	.word	0x0500004f


	//   ....[13]....
        /*0060*/ 	.word	0x0500004f


	//   ....[14]....
        /*0064*/ 	.word	0x0500004f


	//   ....[15]....
        /*0068*/ 	.word	0x0500004f


	//   ....[16]....
        /*006c*/ 	.word	0x0500004f


	//   ....[17]....
        /*0070*/ 	.word	0x0500004f


	//   ....[18]....
        /*0074*/ 	.word	0x0500004f


	//   ....[19]....
        /*0078*/ 	.word	0x0500004f


	//----- nvinfo : EIATTR_COOP_GROUP_INSTR_OFFSETS
	.align		4
.L_2789:
        /*007c*/ 	.byte	0x04, 0x28
        /*007e*/ 	.short	(.L_2791 - .L_2790)


	//   ....[0]....
.L_2790:
        /*0080*/ 	.word	0x00000a00


	//   ....[1]....
        /*0084*/ 	.word	0x00000a10


	//   ....[2]....
        /*0088*/ 	.word	0x00000a40


	//   ....[3]....
        /*008c*/ 	.word	0x00000a50


	//   ....[4]....
        /*0090*/ 	.word	0x00000a80


	//   ....[5]....
        /*0094*/ 	.word	0x00000a90


	//   ....[6]....
        /*0098*/ 	.word	0x00000ac0


	//   ....[7]....
        /*009c*/ 	.word	0x00000ad0


	//   ....[8]....
        /*00a0*/ 	.word	0x00000b00


	//   ....[9]....
        /*00a4*/ 	.word	0x00000b10


	//   ....[10]....
        /*00a8*/ 	.word	0x000016d0


	//   ....[11]....
        /*00ac*/ 	.word	0x00001760


	//   ....[12]....
        /*00b0*/ 	.word	0x000017d0


	//   ....[13]....
        /*00b4*/ 	.word	0x00001830


	//   ....[14]....
        /*00b8*/ 	.word	0x000018a0


	//   ....[15]....
        /*00bc*/ 	.word	0x00001900


	//   ....[16]....
        /*00c0*/ 	.word	0x00001970


	//   ....[17]....
        /*00c4*/ 	.word	0x000019d0


	//   ....[18]....
        /*00c8*/ 	.word	0x00001a40


	//   ....[19]....
        /*00cc*/ 	.word	0x00001aa0


	//----- nvinfo : EIATTR_EXIT_INSTR_OFFSETS
	.align		4
.L_2791:
        /*00d0*/ 	.byte	0x04, 0x1c
        /*00d2*/ 	.short	(.L_2793 - .L_2792)


	//   ....[0]....
.L_2792:
        /*00d4*/ 	.word	0x00001630


	//   ....[1]....
        /*00d8*/ 	.word	0x00001660


	//----- nvinfo : EIATTR_MAX_THREADS
	.align		4
.L_2793:
        /*00dc*/ 	.byte	0x04, 0x05
        /*00de*/ 	.short	(.L_2795 - .L_2794)
.L_2794:
        /*00e0*/ 	.word	0x00000080
        /*00e4*/ 	.word	0x00000001
        /*00e8*/ 	.word	0x00000001


	//----- nvinfo : EIATTR_CRS_STACK_SIZE
	.align		4
.L_2795:
        /*00ec*/ 	.byte	0x04, 0x1e
        /*00ee*/ 	.short	(.L_2797 - .L_2796)
.L_2796:
        /*00f0*/ 	.word	0x00000000


	//----- nvinfo : EIATTR_CBANK_PARAM_SIZE
	.align		4
.L_2797:
        /*00f4*/ 	.byte	0x03, 0x19
        /*00f6*/ 	.short	0x0128


	//----- nvinfo : EIATTR_PARAM_CBANK
	.align		4
        /*00f8*/ 	.byte	0x04, 0x0a
        /*00fa*/ 	.short	(.L_2799 - .L_2798)
	.align		4
.L_2798:
        /*00fc*/ 	.word	index@(.nv.constant0._ZN10layer_norm13ln_bwd_kernelINS_13Kernel_traitsIf13__nv_bfloat16fS2_fjLj256ELj1ELj4ELj1ELj16ENS_18Kernel_traits_baseILj256EfS2_fS2_fjLj128EEEEELb1ELb0ELb0ELb0EEEvNS_9BwdParamsE)
        /*0100*/ 	.short	0x0210
        /*0102*/ 	.short	0x0128


	//----- nvinfo : EIATTR_SW_WAR
	.align		4
.L_2799:
        /*0104*/ 	.byte	0x04, 0x36
        /*0106*/ 	.short	(.L_2801 - .L_2800)
.L_2800:
        /*0108*/ 	.word	0x00000008
.L_2801:


//--------------------- .nv.info._ZN10layer_norm13ln_bwd_kernelINS_13Kernel_traitsIf13__nv_bfloat16fS2_fjLj256ELj1ELj4ELj1ELj16ENS_18Kernel_traits_baseILj256EfS2_fS2_fjLj128EEEEELb1ELb0ELb0ELb1EEEvNS_9BwdParamsE --------------------------
	.section	.nv.info._ZN10layer_norm13ln_bwd_kernelINS_13Kernel_traitsIf13__nv_bfloat16fS2_fjLj256ELj1ELj4ELj1ELj16ENS_18Kernel_traits_baseILj256EfS2_fS2_fjLj128EEEEELb1ELb0ELb0ELb1EEEvNS_9BwdParamsE,"",@"SHT_CUDA_INFO"
	.sectionflags	@""
	.align	4


	//----- nvinfo : EIATTR_CUDA_API_VERSION
	.align		4
        /*0000*/ 	.byte	0x04, 0x37
        /*0002*/ 	.short	(.L_2803 - .L_2802)
.L_2802:
        /*0004*/ 	.word	0x00000082


	//----- nvinfo : EIATTR_KPARAM_INFO
	.align		4
.L_2803:
        /*0008*/ 	.byte	0x04, 0x17
        /*000a*/ 	.short	(.L_2805 - .L_2804)
.L_2804:
        /*000c*/ 	.word	0x00000000
        /*0010*/ 	.short	0x0000
        /*0012*/ 	.short	0x0000
        /*0014*/ 	.byte	0x00, 0xf0, 0xa1, 0x04


	//----- nvinfo : EIATTR_SPARSE_MMA_MASK
	.align		4
.L_2805:
        /*0018*/ 	.byte	0x03, 0x50
        /*001a*/ 	.short	0x0000


	//----- nvinfo : EIATTR_MAXREG_COUNT
	.align		4
        /*001c*/ 	.byte	0x03, 0x1b
        /*001e*/ 	.short	0x00ff


	//----- nvinfo : EIATTR_NUM_BARRIERS
	.align		4
        /*0020*/ 	.byte	0x02, 0x4c
        /*0022*/ 	.byte	0x01
	.zero		1


	//----- nvinfo : EIATTR_MERCURY_ISA_VERSION
	.align		4
        /*0024*/ 	.byte	0x03, 0x5f
        /*0026*/ 	.short	0x0101


	//----- nvinfo : EIATTR_COOP_GROUP_MASK_REGIDS
	.align		4
        /*0028*/ 	.byte	0x04, 0x29
        /*002a*/ 	.short	(.L_2807 - .L_2806)


	//   ....[0]....
.L_2806:
        /*002c*/ 	.word	0xffffffff


	//   ....[1]....
        /*0030*/ 	.word	0xffffffff


	//   ....[2]....
        /*0034*/ 	.word	0xffffffff


	//   ....[3]....
        /*0038*/ 	.word	0xffffffff


	//   ....[4]....
        /*003c*/ 	.word	0xffffffff


	//   ....[5]....
        /*0040*/ 	.word	0xffffffff


	//   ....[6]....
        /*0044*/ 	.word	0xffffffff


	//   ....[7]....
        /*0048*/ 	.word	0xffffffff


	//   ....[8]....
        /*004c*/ 	.word	0xffffffff


	//   ....[9]....
        /*0050*/ 	.word	0xffffffff


	//   ....[10]....
        /*0054*/ 	.word	0x05000049


	//   ....[11]....
        /*0058*/ 	.word	0x05000049


	//   ....[12]....
        /*005c*/ 	.word	0x05000049


	//   ....[13]....
        /*0060*/ 	.word	0x05000049


	//   ....[14]....
        /*0064*/ 	.word	0x05000049


	//   ....[15]....
        /*0068*/ 	.word	0x05000049


	//   ....[16]....
        /*006c*/ 	.word	0x05000049


	//   ....[17]....
        /*0070*/ 	.word	0x05000049


	//   ....[18]....
        /*0074*/ 	.word	0x05000049


	//   ....[19]....
        /*0078*/ 	.word	0x05000049


	//----- nvinfo : EIATTR_COOP_GROUP_INSTR_OFFSETS
	.align		4
.L_2807:
        /*007c*/ 	.byte	0x04, 0x28
        /*007e*/ 	.short	(.L_2809 - .L_2808)


	//   ....[0]....
.L_2808:
        /*0080*/ 	.word	0x00000980


	//   ....[1]....
        /*0084*/ 	.word	0x00000990


	//   ....[2]....
        /*0088*/ 	.word	0x000009c0


	//   ....[3]....
        /*008c*/ 	.word	0x000009d0


	//   ....[4]....
        /*0090*/ 	.word	0x00000a00


	//   ....[5]....
        /*0094*/ 	.word	0x00000a10


	//   ....[6]....
        /*0098*/ 	.word	0x00000a40


	//   ....[7]....
        /*009c*/ 	.word	0x00000a50


	//   ....[8]....
        /*00a0*/ 	.word	0x00000a80


	//   ....[9]....
        /*00a4*/ 	.word	0x00000a90


	//   ....[10]....
        /*00a8*/ 	.word	0x00001660


	//   ....[11]....
        /*00ac*/ 	.word	0x000016f0


	//   ....[12]....
        /*00b0*/ 	.word	0x00001750


	//   ....[13]....
        /*00b4*/ 	.word	0x000017b0


	//   ....[14]....
        /*00b8*/ 	.word	0x00001810


	//   ....[15]....
        /*00bc*/ 	.word	0x00001870


	//   ....[16]....
        /*00c0*/ 	.word	0x000018d0


	//   ....[17]....
        /*00c4*/ 	.word	0x00001930


	//   ....[18]....
        /*00c8*/ 	.word	0x00001990


	//   ....[19]....
        /*00cc*/ 	.word	0x000019f0


	//----- nvinfo : EIATTR_EXIT_INSTR_OFFSETS
	.align		4
.L_2809:
        /*00d0*/ 	.byte	0x04, 0x1c
        /*00d2*/ 	.short	(.L_2811 - .L_2810)


	//   ....[0]....
.L_2810:
        /*00d4*/ 	.word	0x00001600


	//----- nvinfo : EIATTR_MAX_THREADS
	.align		4
.L_2811:
        /*00d8*/ 	.byte	0x04, 0x05
        /*00da*/ 	.short	(.L_2813 - .L_2812)
.L_2812:
        /*00dc*/ 	.word	0x00000080
        /*00e0*/ 	.word	0x00000001
        /*00e4*/ 	.word	0x00000001


	//----- nvinfo : EIATTR_CRS_STACK_SIZE
	.align		4
.L_2813:
        /*00e8*/ 	.byte	0x04, 0x1e
        /*00ea*/ 	.short	(.L_2815 - .L_2814)
.L_2814:
        /*00ec*/ 	.word	0x00000000


	//----- nvinfo : EIATTR_CBANK_PARAM_SIZE
	.align		4
.L_2815:
        /*00f0*/ 	.byte	0x03, 0x19
        /*00f2*/ 	.short	0x0128


	//----- nvinfo : EIATTR_PARAM_CBANK
	.align		4
        /*00f4*/ 	.byte	0x04, 0x0a
        /*00f6*/ 	.short	(.L_2817 - .L_2816)
	.align		4
.L_2816:
        /*00f8*/ 	.word	index@(.nv.constant0._ZN10layer_norm13ln_bwd_kernelINS_13Kernel_traitsIf13__nv_bfloat16fS2_fjLj256ELj1ELj4ELj1ELj16ENS_18Kernel_traits_baseILj256EfS2_fS2_fjLj128EEEEELb1ELb0ELb0ELb1EEEvNS_9BwdParamsE)
        /*00fc*/ 	.short	0x0210
        /*00fe*/ 	.short	0x0128


	//----- nvinfo : EIATTR_SW_WAR
	.align		4
.L_2817:
        /*0100*/ 	.byte	0x04, 0x36
        /*0102*/ 	.short	(.L_2819 - .L_2818)
.L_2818:
        /*0104*/ 	.word	0x00000008
.L_2819:


//--------------------- .nv.info._ZN10layer_norm22ln_bwd_finalize_kernelINS_22Kernel_traits_finalizeILj256Ef13__nv_bfloat16fS2_fjLb0ELj1024ELj4ENS_18Kernel_traits_baseILj256EfS2_fS2_fjLj1024EEEEELb0ELb0EEEvNS_9BwdParamsE --------------------------
	.section	.nv.info._ZN10layer_norm22ln_bwd_finalize_kernelINS_22Kernel_traits_finalizeILj256Ef13__nv_bfloat16fS2_fjLb0ELj1024ELj4ENS_18Kernel_traits_baseILj256EfS2_fS2_fjLj1024EEEEELb0ELb0EEEvNS_9BwdParamsE,"",@"SHT_CUDA_INFO"
	.sectionflags	@""
	.align	4


	//----- nvinfo : EIATTR_CUDA_API_VERSION
	.align		4
        /*0000*/ 	.byte	0x04, 0x37
        /*0002*/ 	.short	(.L_2821 - .L_2820)
.L_2820:
        /*0004*/ 	.word	0x00000082


	//----- nvinfo : EIATTR_KPARAM_INFO
	.align		4
.L_2821:
        /*0008*/ 	.byte	0x04, 0x17
        /*000a*/ 	.short	(.L_2823 - .L_2822)
.L_2822:
        /*000c*/ 	.word	0x00000000
        /*0010*/ 	.short	0x0000
        /*0012*/ 	.short	0x0000
        /*0014*/ 	.byte	0x00, 0xf0, 0xa1, 0x04


	//----- nvinfo : EIATTR_SPARSE_MMA_MASK
	.align		4
.L_2823:
        /*0018*/ 	.byte	0x03, 0x50
        /*001a*/ 	.short	0x0000


	//----- nvinfo : EIATTR_MAXREG_COUNT
	.align		4
        /*001c*/ 	.byte	0x03, 0x1b
        /*001e*/ 	.short	0x0040


	//----- nvinfo : EIATTR_NUM_BARRIERS
	.align		4
        /*0020*/ 	.byte	0x02, 0x4c
        /*0022*/ 	.byte	0x01
	.zero		1


	//----- nvinfo : EIATTR_MERCURY_ISA_VERSION
	.align		4
        /*0024*/ 	.byte	0x03, 0x5f
        /*0026*/ 	.short	0x0101


	//----- nvinfo : EIATTR_COOP_GROUP_MASK_REGIDS
	.align		4
        /*0028*/ 	.byte	0x04, 0x29
        /*002a*/ 	.short	(.L_2825 - .L_2824)


	//   ....[0]....
.L_2824:
        /*002c*/ 	.word	0xffffffff


	//   ....[1]....
        /*0030*/ 	.word	0xffffffff


	//   ....[2]....
        /*0034*/ 	.word	0xffffffff


	//   ....[3]....
        /*0038*/ 	.word	0xffffffff


	//   ....[4]....
        /*003c*/ 	.word	0xffffffff


	//   ....[5]....
        /*0040*/ 	.word	0xffffffff


	//   ....[6]....
        /*0044*/ 	.word	0xffffffff


	//   ....[7]....
        /*0048*/ 	.word	0xffffffff


	//   ....[8]....
        /*004c*/ 	.word	0xffffffff


	//   ....[9]....
        /*0050*/ 	.word	0xffffffff


	//   ....[10]....
        /*0054*/ 	.word	0x05000013


	//   ....[11]....
        /*0058*/ 	.word	0x05000013


	//   ....[12]....
        /*005c*/ 	.word	0x05000013


	//   ....[13]....
        /*0060*/ 	.word	0x05000013


	//   ....[14]....
        /*0064*/ 	.word	0x05000013


	//   ....[15]....
        /*0068*/ 	.word	0x05000013


	//   ....[16]....
        /*006c*/ 	.word	0x05000013


	//   ....[17]....
        /*0070*/ 	.word	0x05000013


	//   ....[18]....
        /*0074*/ 	.word	0x05000013


	//   ....[19]....
        /*0078*/ 	.word	0x05000013


	//----- nvinfo : EIATTR_COOP_GROUP_INSTR_OFFSETS
	.align		4
.L_2825:
        /*007c*/ 	.byte	0x04, 0x28
        /*007e*/ 	.short	(.L_2827 - .L_2826)


	//   ....[0]....
.L_2826:
        /*0080*/ 	.word	0x000008e0


	//   ....[1]....
        /*0084*/ 	.word	0x000008f0


	//   ....[2]....
        /*0088*/ 	.word	0x00000920


	//   ....[3]....
        /*008c*/ 	.word	0x00000930


	//   ....[4]....
        /*0090*/ 	.word	0x00000960


	//   ....[5]....
        /*0094*/ 	.word	0x00000970


	//   ....[6]....
        /*0098*/ 	.word	0x000009a0


	//   ....[7]....
        /*009c*/ 	.word	0x000009b0


	//   ....[8]....
        /*00a0*/ 	.word	0x000009e0


	//   ....[9]....
        /*00a4*/ 	.word	0x000009f0


	//   ....[10]....
        /*00a8*/ 	.word	0x00000bf0


	//   ....[11]....
        /*00ac*/ 	.word	0x00000c60


	//   ....[12]....
        /*00b0*/ 	.word	0x00000cd0


	//   ....[13]....
        /*00b4*/ 	.word	0x00000d40


	//   ....[14]....
        /*00b8*/ 	.word	0x00000db0


	//   ....[15]....
        /*00bc*/ 	.word	0x00000e10


	//   ....[16]....
        /*00c0*/ 	.word	0x00000e80


	//   ....[17]....
        /*00c4*/ 	.word	0x00000ef0


	//   ....[18]....
        /*00c8*/ 	.word	0x00000f60


	//   ....[19]....
        /*00cc*/ 	.word	0x00000fd0


	//----- nvinfo : EIATTR_EXIT_INSTR_OFFSETS
	.align		4
.L_2827:
        /*00d0*/ 	.byte	0x04, 0x1c
        /*00d2*/ 	.short	(.L_2829 - .L_2828)


	//   ....[0]....
.L_2828:
        /*00d4*/ 	.word	0x00000070


	//   ....[1]....
        /*00d8*/ 	.word	0x00000b90


	//----- nvinfo : EIATTR_MAX_THREADS
	.align		4
.L_2829:
        /*00dc*/ 	.byte	0x04, 0x05
        /*00de*/ 	.short	(.L_2831 - .L_2830)
.L_2830:
        /*00e0*/ 	.word	0x00000400
        /*00e4*/ 	.word	0x00000001
        /*00e8*/ 	.word	0x00000001


	//----- nvinfo : EIATTR_CRS_STACK_SIZE
	.align		4
.L_2831:
        /*00ec*/ 	.byte	0x04, 0x1e
        /*00ee*/ 	.short	(.L_2833 - .L_2832)
.L_2832:
        /*00f0*/ 	.word	0x00000000


	//----- nvinfo : EIATTR_CBANK_PARAM_SIZE
	.align		4
.L_2833:
        /*00f4*/ 	.byte	0x03, 0x19
        /*00f6*/ 	.short	0x0128


	//----- nvinfo : EIATTR_PARAM_CBANK
	.align		4
        /*00f8*/ 	.byte	0x04, 0x0a
        /*00fa*/ 	.short	(.L_2835 - .L_2834)
	.align		4
.L_2834:
        /*00fc*/ 	.word	index@(.nv.constant0._ZN10layer_norm22ln_bwd_finalize_kernelINS_22Kernel_traits_finalizeILj256Ef13__nv_bfloat16fS2_fjLb0ELj1024ELj4ENS_18Kernel_traits_baseILj256EfS2_fS2_fjLj1024EEEEELb0ELb0EEEvNS_9BwdParamsE)
        /*0100*/ 	.short	0x0210
        /*0102*/ 	.short	0x0128


	//----- nvinfo : EIATTR_SW_WAR
	.align		4
.L_2835:
        /*0104*/ 	.byte	0x04, 0x36
        /*0106*/ 	.short	(.L_2837 - .L_2836)
.L_2836:
        /*0108*/ 	.word	0x00000008
.L_2837:


//--------------------- .nv.info._ZN10layer_norm13ln_bwd_kernelINS_13Kernel_traitsIf13__nv_bfloat16fS2_fjLj256ELj1ELj4ELj1ELj16ENS_18Kernel_traits_baseILj256EfS2_fS2_fjLj128EEEEELb1ELb0ELb1ELb0EEEvNS_9BwdParamsE --------------------------
	.section	.nv.info._ZN10layer_norm13ln_bwd_kernelINS_13Kernel_traitsIf13__nv_bfloat16fS2_fjLj256ELj1ELj4ELj1ELj16ENS_18Kernel_traits_baseILj256EfS2_fS2_fjLj128EEEEELb1ELb0ELb1ELb0EEEvNS_9BwdParamsE,"",@"SHT_CUDA_INFO"
	.sectionflags	@""
	.align	4


	//----- nvinfo : EIATTR_CUDA_API_VERSION
	.align		4
        /*0000*/ 	.byte	0x04, 0x37
        /*0002*/ 	.short	(.L_2839 - .L_2838)
.L_2838:
        /*0004*/ 	.word	0x00000082


	//----- nvinfo : EIATTR_KPARAM_INFO
	.align		4
.L_2839:
        /*0008*/ 	.byte	0x04, 0x17
        /*000a*/ 	.short	(.L_2841 - .L_2840)
.L_2840:
        /*000c*/ 	.word	0x00000000
        /*0010*/ 	.short	0x0000
        /*0012*/ 	.short	0x0000
        /*0014*/ 	.byte	0x00, 0xf0, 0xa1, 0x04


	//----- nvinfo : EIATTR_SPARSE_MMA_MASK
	.align		4
.L_2841:
        /*0018*/ 	.byte	0x03, 0x50
        /*001a*/ 	.short	0x0000


	//----- nvinfo : EIATTR_MAXREG_COUNT
	.align		4
        /*001c*/ 	.byte	0x03, 0x1b
        /*001e*/ 	.short	0x00ff


	//----- nvinfo : EIATTR_NUM_BARRIERS
	.align		4
        /*0020*/ 	.byte	0x02, 0x4c
        /*0022*/ 	.byte	0x01
	.zero		1


	//----- nvinfo : EIATTR_MERCURY_ISA_VERSION
	.align		4
        /*0024*/ 	.byte	0x03, 0x5f
        /*0026*/ 	.short	0x0101


	//----- nvinfo : EIATTR_COOP_GROUP_MASK_REGIDS
	.align		4
        /*0028*/ 	.byte	0x04, 0x29
        /*002a*/ 	.short	(.L_2843 - .L_2842)


	//   ....[0]....
.L_2842:
        /*002c*/ 	.word	0xffffffff


	//   ....[1]....
        /*0030*/ 	.word	0xffffffff


	//   ....[2]....
        /*0034*/ 	.word	0xffffffff


	//   ....[3]....
        /*0038*/ 	.word	0xffffffff


	//   ....[4]....
        /*003c*/ 	.word	0xffffffff


	//   ....[5]....
        /*0040*/ 	.word	0xffffffff


	//   ....[6]....
        /*0044*/ 	.word	0xffffffff


	//   ....[7]....
        /*0048*/ 	.word	0xffffffff


	//   ....[8]....
        /*004c*/ 	.word	0xffffffff


	//   ....[9]....
        /*0050*/ 	.word	0xffffffff


	//   ....[10]....
        /*0054*/ 	.word	0x0500004b


	//   ....[11]....
        /*0058*/ 	.word	0x0500004b


	//   ....[12]....
        /*005c*/ 	.word	0x0500004b


	//   ....[13]....
        /*0060*/ 	.word	0x0500004b


	//   ....[14]....
        /*0064*/ 	.word	0x0500004b


	//   ....[15]....
        /*0068*/ 	.word	0x0500004b


	//   ....[16]....
        /*006c*/ 	.word	0x0500004b


	//   ....[17]....
        /*0070*/ 	.word	0x0500004b


	//   ....[18]....
        /*0074*/ 	.word	0x0500004b


	//   ....[19]....
        /*0078*/ 	.word	0x0500004b


	//----- nvinfo : EIATTR_COOP_GROUP_INSTR_OFFSETS
	.align		4
.L_2843:
        /*007c*/ 	.byte	0x04, 0x28
        /*007e*/ 	.short	(.L_2845 - .L_2844)


	//   ....[0]....
.L_2844:
        /*0080*/ 	.word	0x00000c70


	//   ....[1]....
        /*0084*/ 	.word	0x00000c80


	//   ....[2]....
        /*0088*/ 	.word	0x00000cb0


	//   ....[3]....
        /*008c*/ 	.word	0x00000cc0


	//   ....[4]....
        /*0090*/ 	.word	0x00000cf0


	//   ....[5]....
        /*0094*/ 	.word	0x00000d00


	//   ....[6]....
        /*0098*/ 	.word	0x00000d30


	//   ....[7]....
        /*009c*/ 	.word	0x00000d40


	//   ....[8]....
        /*00a0*/ 	.word	0x00000d70


	//   ....[9]....
        /*00a4*/ 	.word	0x00000d80


	//   ....[10]....
        /*00a8*/ 	.word	0x00001f20


	//   ....[11]....
        /*00ac*/ 	.word	0x00001fb0


	//   ....[12]....
        /*00b0*/ 	.word	0x00002020


	//   ....[13]....
        /*00b4*/ 	.word	0x00002080


	//   ....[14]....
        /*00b8*/ 	.word	0x000020f0


	//   ....[15]....
        /*00bc*/ 	.word	0x00002150


	//   ....[16]....
        /*00c0*/ 	.word	0x000021c0


	//   ....[17]....
        /*00c4*/ 	.word	0x00002220


	//   ....[18]....
        /*00c8*/ 	.word	0x00002290


	//   ....[19]....
        /*00cc*/ 	.word	0x000022f0


	//----- nvinfo : EIATTR_EXIT_INSTR_OFFSETS
	.align		4
.L_2845:
        /*00d0*/ 	.byte	0x04, 0x1c
        /*00d2*/ 	.short	(.L_2847 - .L_2846)


	//   ....[0]....
.L_2846:
        /*00d4*/ 	.word	0x00001e80


	//   ....[1]....
        /*00d8*/ 	.word	0x00001eb0


	//----- nvinfo : EIATTR_MAX_THREADS
	.align		4
.L_2847:
        /*00dc*/ 	.byte	0x04, 0x05
        /*00de*/ 	.short	(.L_2849 - .L_2848)
.L_2848:
        /*00e0*/ 	.word	0x00000080
        /*00e4*/ 	.word	0x00000001
        /*00e8*/ 	.word	0x00000001


	//----- nvinfo : EIATTR_CRS_STACK_SIZE
	.align		4
.L_2849:
        /*00ec*/ 	.byte	0x04, 0x1e
        /*00ee*/ 	.short	(.L_2851 - .L_2850)
.L_2850:
        /*00f0*/ 	.word	0x00000000


	//----- nvinfo : EIATTR_CBANK_PARAM_SIZE
	.align		4
.L_2851:
        /*00f4*/ 	.byte	0x03, 0x19
        /*00f6*/ 	.short	0x0128


	//----- nvinfo : EIATTR_PARAM_CBANK
	.align		4
        /*00f8*/ 	.byte	0x04, 0x0a
        /*00fa*/ 	.short	(.L_2853 - .L_2852)
	.align		4
.L_2852:
        /*00fc*/ 	.word	index@(.nv.constant0._ZN10layer_norm13ln_bwd_kernelINS_13Kernel_traitsIf13__nv_bfloat16fS2_fjLj256ELj1ELj4ELj1ELj16ENS_18Kernel_traits_baseILj256EfS2_fS2_fjLj128EEEEELb1ELb0ELb1ELb0EEEvNS_9BwdParamsE)
        /*0100*/ 	.short	0x0210
        /*0102*/ 	.short	0x0128


	//----- nvinfo : EIATTR_SW_WAR
	.align		4
.L_2853:
        /*0104*/ 	.byte	0x04, 0x36
        /*0106*/ 	.short	(.L_2855 - .L_2854)
.L_2854:
        /*0108*/ 	.word	0x00000008
.L_2855:


//--------------------- .nv.info._ZN10layer_norm22ln_bwd_finalize_kernelINS_22Kernel_traits_finalizeILj256Ef13__nv_bfloat16fS2_fjLb0ELj1024ELj4ENS_18Kernel_traits_baseILj256EfS2_fS2_fjLj1024EEEEELb0ELb1EEEvNS_9BwdParamsE --------------------------
	.section	.nv.info._ZN10layer_norm22ln_bwd_finalize_kernelINS_22Kernel_traits_finalizeILj256Ef13__nv_bfloat16fS2_fjLb0ELj1024ELj4ENS_18Kernel_traits_baseILj256EfS2_fS2_fjLj1024EEEEELb0ELb1EEEvNS_9BwdParamsE,"",@"SHT_CUDA_INFO"
	.sectionflags	@""
	.align	4


	//----- nvinfo : EIATTR_CUDA_API_VERSION
	.align		4
        /*0000*/ 	.byte	0x04, 0x37
        /*0002*/ 	.short	(.L_2857 - .L_2856)
.L_2856:
        /*0004*/ 	.word	0x00000082


	//----- nvinfo : EIATTR_KPARAM_INFO
	.align		4
.L_2857:
        /*0008*/ 	.byte	0x04, 0x17
        /*000a*/ 	.short	(.L_2859 - .L_2858)
.L_2858:
        /*000c*/ 	.word	0x00000000
        /*0010*/ 	.short	0x0000
        /*0012*/ 	.short	0x0000
        /*0014*/ 	.byte	0x00, 0xf0, 0xa1, 0x04


	//----- nvinfo : EIATTR_SPARSE_MMA_MASK
	.align		4
.L_2859:
        /*0018*/ 	.byte	0x03, 0x50
        /*001a*/ 	.short	0x0000


	//----- nvinfo : EIATTR_MAXREG_COUNT
	.align		4
        /*001c*/ 	.byte	0x03, 0x1b
        /*001e*/ 	.short	0x0040


	//----- nvinfo : EIATTR_NUM_BARRIERS
	.align		4
        /*0020*/ 	.byte	0x02, 0x4c
        /*0022*/ 	.byte	0x01
	.zero		1


	//----- nvinfo : EIATTR_MERCURY_ISA_VERSION
	.align		4
        /*0024*/ 	.byte	0x03, 0x5f
        /*0026*/ 	.short	0x0101


	//----- nvinfo : EIATTR_COOP_GROUP_MASK_REGIDS
	.align		4
        /*0028*/ 	.byte	0x04, 0x29
        /*002a*/ 	.short	(.L_2861 - .L_2860)


	//   ....[0]....
.L_2860:
        /*002c*/ 	.word	0xffffffff


	//   ....[1]....
        /*0030*/ 	.word	0xffffffff


	//   ....[2]....
        /*0034*/ 	.word	0xffffffff


	//   ....[3]....
        /*0038*/ 	.word	0xffffffff


	//   ....[4]....
        /*003c*/ 	.word	0xffffffff


	//   ....[5]....
        /*0040*/ 	.word	0xffffffff


	//   ....[6]....
        /*0044*/ 	.word	0xffffffff


	//   ....[7]....
        /*0048*/ 	.word	0xffffffff


	//   ....[8]....
        /*004c*/ 	.word	0xffffffff


	//   ....[9]....
        /*0050*/ 	.word	0xffffffff


	//   ....[10]....
        /*0054*/ 	.word	0x05000011


	//   ....[11]....
        /*0058*/ 	.word	0x05000011


	//   ....[12]....
        /*005c*/ 	.word	0x05000011


	//   ....[13]....
        /*0060*/ 	.word	0x05000011


	//   ....[14]....
        /*0064*/ 	.word	0x05000011


	//   ....[15]....
        /*0068*/ 	.word	0x05000011


	//   ....[16]....
        /*006c*/ 	.word	0x05000011


	//   ....[17]....
        /*0070*/ 	.word	0x05000011


	//   ....[18]....
        /*0074*/ 	.word	0x05000011


	//   ....[19]....
        /*0078*/ 	.word	0x05000011


	//----- nvinfo : EIATTR_COOP_GROUP_INSTR_OFFSETS
	.align		4
.L_2861:
        /*007c*/ 	.byte	0x04, 0x28
        /*007e*/ 	.short	(.L_2863 - .L_2862)


	//   ....[0]....
.L_2862:
        /*0080*/ 	.word	0x000008e0


	//   ....[1]....
        /*0084*/ 	.word	0x000008f0


	//   ....[2]....
        /*0088*/ 	.word	0x00000920


	//   ....[3]....
        /*008c*/ 	.word	0x00000930


	//   ....[4]....
        /*0090*/ 	.word	0x00000960


	//   ....[5]....
        /*0094*/ 	.word	0x00000970


	//   ....[6]....
        /*0098*/ 	.word	0x000009a0


	//   ....[7]....
        /*009c*/ 	.word	0x000009b0


	//   ....[8]....
        /*00a0*/ 	.word	0x000009e0


	//   ....[9]....
        /*00a4*/ 	.word	0x000009f0


	//   ....[10]....
        /*00a8*/ 	.word	0x00000ba0


	//   ....[11]....
        /*00ac*/ 	.word	0x00000c10


	//   ....[12]....
        /*00b0*/ 	.word	0x00000c80


	//   ....[13]....
        /*00b4*/ 	.word	0x00000cf0


	//   ....[14]....
        /*00b8*/ 	.word	0x00000d60


	//   ....[15]....
        /*00bc*/ 	.word	0x00000dc0


	//   ....[16]....
        /*00c0*/ 	.word	0x00000e30


	//   ....[17]....
        /*00c4*/ 	.word	0x00000ea0


	//   ....[18]....
        /*00c8*/ 	.word	0x00000f10


	//   ....[19]....
        /*00cc*/ 	.word	0x00000f80


	//----- nvinfo : EIATTR_EXIT_INSTR_OFFSETS
	.align		4
.L_2863:
        /*00d0*/ 	.byte	0x04, 0x1c
        /*00d2*/ 	.short	(.L_2865 - .L_2864)


	//   ....[0]....
.L_2864:
        /*00d4*/ 	.word	0x00000070


	//   ....[1]....
        /*00d8*/ 	.word	0x00000b40


	//----- nvinfo : EIATTR_MAX_THREADS
	.align		4
.L_2865:
        /*00dc*/ 	.byte	0x04, 0x05
        /*00de*/ 	.short	(.L_2867 - .L_2866)
.L_2866:
        /*00e0*/ 	.word	0x00000400
        /*00e4*/ 	.word	0x00000001
        /*00e8*/ 	.word	0x00000001


	//----- nvinfo : EIATTR_CRS_STACK_SIZE
	.align		4
.L_2867:
        /*00ec*/ 	.byte	0x04, 0x1e
        /*00ee*/ 	.short	(.L_2869 - .L_2868)
.L_2868:
        /*00f0*/ 	.word	0x00000000


	//----- nvinfo : EIATTR_CBANK_PARAM_SIZE
	.align		4
.L_2869:
        /*00f4*/ 	.byte	0x03, 0x19
        /*00f6*/ 	.short	0x0128


	//----- nvinfo : EIATTR_PARAM_CBANK
	.align		4
        /*00f8*/ 	.byte	0x04, 0x0a
        /*00fa*/ 	.short	(.L_2871 - .L_2870)
	.align		4
.L_2870:
        /*00fc*/ 	.word	index@(.nv.constant0._ZN10layer_norm22ln_bwd_finalize_kernelINS_22Kernel_traits_finalizeILj256Ef13__nv_bfloat16fS2_fjLb0ELj1024ELj4ENS_18Kernel_traits_baseILj256EfS2_fS2_fjLj1024EEEEELb0ELb1EEEvNS_9BwdParamsE)
        /*0100*/ 	.short	0x0210
        /*0102*/ 	.short	0x0128


	//----- nvinfo : EIATTR_SW_WAR
	.align		4
.L_2871:
        /*0104*/ 	.byte	0x04, 0x36
        /*0106*/ 	.short	(.L_2873 - .L_2872)
.L_2872:
        /*0108*/ 	.word	0x00000008
.L_2873:


//--------------------- .nv.info._ZN10layer_norm13ln_bwd_kernelINS_13Kernel_traitsIf13__nv_bfloat16fS2_fjLj256ELj1ELj4ELj1ELj16ENS_18Kernel_traits_baseILj256EfS2_fS2_fjLj128EEEEELb1ELb0ELb1ELb1EEEvNS_9BwdParamsE --------------------------
	.section	.nv.info._ZN10layer_norm13ln_bwd_kernelINS_13Kernel_traitsIf13__nv_bfloat16fS2_fjLj256ELj1ELj4ELj1ELj16ENS_18Kernel_traits_baseILj256EfS2_fS2_fjLj128EEEEELb1ELb0ELb1ELb1EEEvNS_9BwdParamsE,"",@"SHT_CUDA_INFO"
	.sectionflags	@""
	.align	4


	//----- nvinfo : EIATTR_CUDA_API_VERSION
	.align		4
        /*0000*/ 	.byte	0x04, 0x37
        /*0002*/ 	.short	(.L_2875 - .L_2874)
.L_2874:
        /*0004*/ 	.word	0x00000082


	//----- nvinfo : EIATTR_KPARAM_INFO
	.align		4
.L_2875:
        /*0008*/ 	.byte	0x04, 0x17
        /*000a*/ 	.short	(.L_2877 - .L_2876)
.L_2876:
        /*000c*/ 	.word	0x00000000
        /*0010*/ 	.short	0x0000
        /*0012*/ 	.short	0x0000
        /*0014*/ 	.byte	0x00, 0xf0, 0xa1, 0x04


	//----- nvinfo : EIATTR_SPARSE_MMA_MASK
	.align		4
.L_2877:
        /*0018*/ 	.byte	0x03, 0x50
        /*001a*/ 	.short	0x0000


	//----- nvinfo : EIATTR_MAXREG_COUNT
	.align		4
        /*001c*/ 	.byte	0x03, 0x1b
        /*001e*/ 	.short	0x00ff


	//----- nvinfo : EIATTR_NUM_BARRIERS
	.align		4
        /*0020*/ 	.byte	0x02, 0x4c
        /*0022*/ 	.byte	0x01
	.zero		1


	//----- nvinfo : EIATTR_MERCURY_ISA_VERSION
	.align		4
        /*0024*/ 	.byte	0x03, 0x5f
        /*0026*/ 	.short	0x0101


	//----- nvinfo : EIATTR_COOP_GROUP_MASK_REGIDS
	.align		4
        /*0028*/ 	.byte	0x04, 0x29
        /*002a*/ 	.short	(.L_2879 - .L_2878)


	//   ....[0]....
.L_2878:
        /*002c*/ 	.word	0xffffffff


	//   ....[1]....
        /*0030*/ 	.word	0xffffffff


	//   ....[2]....
        /*0034*/ 	.word	0xffffffff


	//   ....[3]....
        /*0038*/ 	.word	0xffffffff


	//   ....[4]....
        /*003c*/ 	.word	0xffffffff


	//   ....[5]....
        /*0040*/ 	.word	0xffffffff


	//   ....[6]....
        /*0044*/ 	.word	0xffffffff


	//   ....[7]....
        /*0048*/ 	.word	0xffffffff


	//   ....[8]....
        /*004c*/ 	.word	0xffffffff


	//   ....[9]....
        /*0050*/ 	.word	0xffffffff


	//   ....[10]....
        /*0054*/ 	.word	0x0500004d


	//   ....[11]....
        /*0058*/ 	.word	0x0500004d


	//   ....[12]....
        /*005c*/ 	.word	0x0500004d


	//   ....[13]....
        /*0060*/ 	.word	0x0500004d


	//   ....[14]....
        /*0064*/ 	.word	0x0500004d


	//   ....[15]....
        /*0068*/ 	.word	0x0500004d


	//   ....[16]....
        /*006c*/ 	.word	0x0500004d


	//   ....[17]....
        /*0070*/ 	.word	0x0500004d


	//   ....[18]....
        /*0074*/ 	.word	0x0500004d


	//   ....[19]....
        /*0078*/ 	.word	0x0500004d


	//----- nvinfo : EIATTR_COOP_GROUP_INSTR_OFFSETS
	.align		4
.L_2879:
        /*007c*/ 	.byte	0x04, 0x28
        /*007e*/ 	.short	(.L_2881 - .L_2880)


	//   ....[0]....
.L_2880:
        /*0080*/ 	.word	0x00000b70


	//   ....[1]....
        /*0084*/ 	.word	0x00000b80


	//   ....[2]....
        /*0088*/ 	.word	0x00000bb0


	//   ....[3]....
        /*008c*/ 	.word	0x00000bc0


	//   ....[4]....
        /*0090*/ 	.word	0x00000bf0


	//   ....[5]....
        /*0094*/ 	.word	0x00000c00


	//   ....[6]....
        /*0098*/ 	.word	0x00000c30


	//   ....[7]....
        /*009c*/ 	.word	0x00000c40


	//   ....[8]....
        /*00a0*/ 	.word	0x00000c70


	//   ....[9]....
        /*00a4*/ 	.word	0x00000c80


	//   ....[10]....
        /*00a8*/ 	.word	0x00001cc0


	//   ....[11]....
        /*00ac*/ 	.word	0x00001d50


	//   ....[12]....
        /*00b0*/ 	.word	0x00001dc0


	//   ....[13]....
        /*00b4*/ 	.word	0x00001e20


	//   ....[14]....
        /*00b8*/ 	.word	0x00001e90


	//   ....[15]....
        /*00bc*/ 	.word	0x00001ef0


	//   ....[16]....
        /*00c0*/ 	.word	0x00001f60


	//   ....[17]....
        /*00c4*/ 	.word	0x00001fc0


	//   ....[18]....
        /*00c8*/ 	.word	0x00002030


	//   ....[19]....
        /*00cc*/ 	.word	0x00002090


	//----- nvinfo : EIATTR_EXIT_INSTR_OFFSETS
	.align		4
.L_2881:
        /*00d0*/ 	.byte	0x04, 0x1c
        /*00d2*/ 	.short	(.L_2883 - .L_2882)


	//   ....[0]....
.L_2882:
        /*00d4*/ 	.word	0x00001c50


	//----- nvinfo : EIATTR_MAX_THREADS
	.align		4
.L_2883:
        /*00d8*/ 	.byte	0x04, 0x05
        /*00da*/ 	.short	(.L_2885 - .L_2884)
.L_2884:
        /*00dc*/ 	.word	0x00000080
        /*00e0*/ 	.word	0x00000001
        /*00e4*/ 	.word	0x00000001


	//----- nvinfo : EIATTR_CRS_STACK_SIZE
	.align		4
.L_2885:
        /*00e8*/ 	.byte	0x04, 0x1e
        /*00ea*/ 	.short	(.L_2887 - .L_2886)
.L_2886:
        /*00ec*/ 	.word	0x00000000


	//----- nvinfo : EIATTR_CBANK_PARAM_SIZE
	.align		4
.L_2887:
        /*00f0*/ 	.byte	0x03, 0x19
        /*00f2*/ 	.short	0x0128


	//----- nvinfo : EIATTR_PARAM_CBANK
	.align		4
        /*00f4*/ 	.byte	0x04, 0x0a
        /*00f6*/ 	.short	(.L_2889 - .L_2888)
	.align		4
.L_2888:
        /*00f8*/ 	.word	index@(.nv.constant0._ZN10layer_norm13ln_bwd_kernelINS_13Kernel_traitsIf13__nv_bfloat16fS2_fjLj256ELj1ELj4ELj1ELj16ENS_18Kernel_traits_baseILj256EfS2_fS2_fjLj128EEEEELb1ELb0ELb1ELb1EEEvNS_9BwdParamsE)
        /*00fc*/ 	.short	0x0210
        /*00fe*/ 	.short	0x0128


	//----- nvinfo : EIATTR_SW_WAR
	.align		4
.L_2889:
        /*0100*/ 	.byte	0x04, 0x36
        /*0102*/ 	.short	(.L_2891 - .L_2890)
.L_2890:
        /*0104*/ 	.word	0x00000008
.L_2891:


//--------------------- .nv.info._ZN10layer_norm13ln_bwd_kernelINS_13Kernel_traitsIf13__nv_bfloat16fS2_fjLj256ELj1ELj4ELj1ELj16ENS_18Kernel_traits_baseILj256EfS2_fS2_fjLj128EEEEELb1ELb1ELb0ELb0EEEvNS_9BwdParamsE --------------------------
	.section	.nv.info._ZN10layer_norm13ln_bwd_kernelINS_13Kernel_traitsIf13__nv_bfloat16fS2_fjLj256ELj1ELj4ELj1ELj16ENS_18Kernel_traits_baseILj256EfS2_fS2_fjLj128EEEEELb1ELb1ELb0ELb0EEEvNS_9BwdParamsE,"",@"SHT_CUDA_INFO"
	.sectionflags	@""
	.align	4


	//----- nvinfo : EIATTR_CUDA_API_VERSION
	.align		4
        /*0000*/ 	.byte	0x04, 0x37
        /*0002*/ 	.short	(.L_2893 - .L_2892)
.L_2892:
        /*0004*/ 	.word	0x00000082


	//----- nvinfo : EIATTR_KPARAM_INFO
	.align		4
.L_2893:
        /*0008*/ 	.byte	0x04, 0x17
        /*000a*/ 	.short	(.L_2895 - .L_2894)
.L_2894:
        /*000c*/ 	.word	0x00000000
        /*0010*/ 	.short	0x0000
        /*0012*/ 	.short	0x0000
        /*0014*/ 	.byte	0x00, 0xf0, 0xa1, 0x04


	//----- nvinfo : EIATTR_SPARSE_MMA_MASK
	.align		4
.L_2895:
        /*0018*/ 	.byte	0x03, 0x50
        /*001a*/ 	.short	0x0000


	//----- nvinfo : EIATTR_MAXREG_COUNT
	.align		4
        /*001c*/ 	.byte	0x03, 0x1b
        /*001e*/ 	.short	0x00ff


	//----- nvinfo : EIATTR_NUM_BARRIERS
	.align		4
        /*0020*/ 	.byte	0x02, 0x4c
        /*0022*/ 	.byte	0x01
	.zero		1


	//----- nvinfo : EIATTR_MERCURY_ISA_VERSION
	.align		4
        /*0024*/ 	.byte	0x03, 0x5f
        /*0026*/ 	.short	0x0101


	//----- nvinfo : EIATTR_COOP_GROUP_MASK_REGIDS
	.align		4
        /*0028*/ 	.byte	0x04, 0x29
        /*002a*/ 	.short	(.L_2897 - .L_2896)


	//   ....[0]....
.L_2896:
        /*002c*/ 	.word	0xffffffff


	//   ....[1]....
        /*0030*/ 	.word	0xffffffff


	//   ....[2]....
        /*0034*/ 	.word	0xffffffff


	//   ....[3]....
        /*0038*/ 	.word	0xffffffff


	//   ....[4]....
        /*003c*/ 	.word	0xffffffff


	//   ....[5]....
        /*0040*/ 	.word	0xffffffff


	//   ....[6]....
        /*0044*/ 	.word	0xffffffff


	//   ....[7]....
        /*0048*/ 	.word	0xffffffff


	//   ....[8]....
        /*004c*/ 	.word	0xffffffff


	//   ....[9]....
        /*0050*/ 	.word	0xffffffff


	//   ....[10]....
        /*0054*/ 	.word	0x0500005f


	//   ....[11]....
        /*0058*/ 	.word	0x0500005f


	//   ....[12]....
        /*005c*/ 	.word	0x0500005f


	//   ....[13]....
        /*0060*/ 	.word	0x0500005f


	//   ....[14]....
        /*0064*/ 	.word	0x0500005f


	//   ....[15]....
        /*0068*/ 	.word	0x0500005f


	//   ....[16]....
        /*006c*/ 	.word	0x0500005f


	//   ....[17]....
        /*0070*/ 	.word	0x0500005f


	//   ....[18]....
        /*0074*/ 	.word	0x0500005f


	//   ....[19]....
        /*0078*/ 	.word	0x0500005f


	//----- nvinfo : EIATTR_COOP_GROUP_INSTR_OFFSETS
	.align		4
.L_2897:
        /*007c*/ 	.byte	0x04, 0x28
        /*007e*/ 	.short	(.L_2899 - .L_2898)


	//   ....[0]....
.L_2898:
        /*0080*/ 	.word	0x00000ab0


	//   ....[1]....
        /*0084*/ 	.word	0x00000ac0


	//   ....[2]....
        /*0088*/ 	.word	0x00000af0


	//   ....[3]....
        /*008c*/ 	.word	0x00000b00


	//   ....[4]....
        /*0090*/ 	.word	0x00000b30


	//   ....[5]....
        /*0094*/ 	.word	0x00000b40


	//   ....[6]....
        /*0098*/ 	.word	0x00000b70


	//   ....[7]....
        /*009c*/ 	.word	0x00000b80


	//   ....[8]....
        /*00a0*/ 	.word	0x00000bb0


	//   ....[9]....
        /*00a4*/ 	.word	0x00000bc0


	//   ....[10]....
        /*00a8*/ 	.word	0x00001c50


	//   ....[11]....
        /*00ac*/ 	.word	0x00001ce0


	//   ....[12]....
        /*00b0*/ 	.word	0x00001d50


	//   ....[13]....
        /*00b4*/ 	.word	0x00001db0


	//   ....[14]....
        /*00b8*/ 	.word	0x00001e20


	//   ....[15]....
        /*00bc*/ 	.word	0x00001e80


	//   ....[16]....
        /*00c0*/ 	.word	0x00001ef0


	//   ....[17]....
        /*00c4*/ 	.word	0x00001f50


	//   ....[18]....
        /*00c8*/ 	.word	0x00001fc0


	//   ....[19]....
        /*00cc*/ 	.word	0x00002020


	//----- nvinfo : EIATTR_EXIT_INSTR_OFFSETS
	.align		4
.L_2899:
        /*00d0*/ 	.byte	0x04, 0x1c
        /*00d2*/ 	.short	(.L_2901 - .L_2900)


	//   ....[0]....
.L_2900:
        /*00d4*/ 	.word	0x00001b60


	//   ....[1]....
        /*00d8*/ 	.word	0x00001be0


	//----- nvinfo : EIATTR_MAX_THREADS
	.align		4
.L_2901:
        /*00dc*/ 	.byte	0x04, 0x05
        /*00de*/ 	.short	(.L_2903 - .L_2902)
.L_2902:
        /*00e0*/ 	.word	0x00000080
        /*00e4*/ 	.word	0x00000001
        /*00e8*/ 	.word	0x00000001


	//----- nvinfo : EIATTR_CRS_STACK_SIZE
	.align		4
.L_2903:
        /*00ec*/ 	.byte	0x04, 0x1e
        /*00ee*/ 	.short	(.L_2905 - .L_2904)
.L_2904:
        /*00f0*/ 	.word	0x00000000


	//----- nvinfo : EIATTR_CBANK_PARAM_SIZE
	.align		4
.L_2905:
        /*00f4*/ 	.byte	0x03, 0x19
        /*00f6*/ 	.short	0x0128


	//----- nvinfo : EIATTR_PARAM_CBANK
	.align		4
        /*00f8*/ 	.byte	0x04, 0x0a
        /*00fa*/ 	.short	(.L_2907 - .L_2906)
	.align		4
.L_2906:
        /*00fc*/ 	.word	index@(.nv.constant0._ZN10layer_norm13ln_bwd_kernelINS_13Kernel_traitsIf13__nv_bfloat16fS2_fjLj256ELj1ELj4ELj1ELj16ENS_18Kernel_traits_baseILj256EfS2_fS2_fjLj128EEEEELb1ELb1ELb0ELb0EEEvNS_9BwdParamsE)
        /*0100*/ 	.short	0x0210
        /*0102*/ 	.short	0x0128


	//----- nvinfo : EIATTR_SW_WAR
	.align		4
.L_2907:
        /*0104*/ 	.byte	0x04, 0x36
        /*0106*/ 	.short	(.L_2909 - .L_2908)
.L_2908:
        /*0108*/ 	.word	0x00000008
.L_2909:


//--------------------- .nv.info._ZN10layer_norm13ln_bwd_kernelINS_13Kernel_traitsIf13__nv_bfloat16fS2_fjLj256ELj1ELj4ELj1ELj16ENS_18Kernel_traits_baseILj256EfS2_fS2_fjLj128EEEEELb1ELb1ELb0ELb1EEEvNS_9BwdParamsE --------------------------
	.section	.nv.info._ZN10layer_norm13ln_bwd_kernelINS_13Kernel_traitsIf13__nv_bfloat16fS2_fjLj256ELj1ELj4ELj1ELj16ENS_18Kernel_traits_baseILj256EfS2_fS2_fjLj128EEEEELb1ELb1ELb0ELb1EEEvNS_9BwdParamsE,"",@"SHT_CUDA_INFO"
	.sectionflags	@""
	.align	4


	//----- nvinfo : EIATTR_CUDA_API_VERSION
	.align		4
        /*0000*/ 	.byte	0x04, 0x37
        /*0002*/ 	.short	(.L_2911 - .L_2910)
.L_2910:
        /*0004*/ 	.word	0x00000082


	//----- nvinfo : EIATTR_KPARAM_INFO
	.align		4
.L_2911:
        /*0008*/ 	.byte	0x04, 0x17
        /*000a*/ 	.short	(.L_2913 - .L_2912)
.L_2912:
        /*000c*/ 	.word	0x00000000
        /*0010*/ 	.short	0x0000
        /*0012*/ 	.short	0x0000
        /*0014*/ 	.byte	0x00, 0xf0, 0xa1, 0x04


	//----- nvinfo : EIATTR_SPARSE_MMA_MASK
	.align		4
.L_2913:
        /*0018*/ 	.byte	0x03, 0x50
        /*001a*/ 	.short	0x0000


	//----- nvinfo : EIATTR_MAXREG_COUNT
	.align		4
        /*001c*/ 	.byte	0x03, 0x1b
        /*001e*/ 	.short	0x00ff


	//----- nvinfo : EIATTR_NUM_BARRIERS
	.align		4
        /*0020*/ 	.byte	0x02, 0x4c
        /*0022*/ 	.byte	0x01
	.zero		1


	//----- nvinfo : EIATTR_MERCURY_ISA_VERSION
	.align		4
        /*0024*/ 	.byte	0x03, 0x5f
        /*0026*/ 	.short	0x0101


	//----- nvinfo : EIATTR_COOP_GROUP_MASK_REGIDS
	.align		4
        /*0028*/ 	.byte	0x04, 0x29
        /*002a*/ 	.short	(.L_2915 - .L_2914)


	//   ....[0]....
.L_2914:
        /*002c*/ 	.word	0xffffffff


	//   ....[1]....
        /*0030*/ 	.word	0xffffffff


	//   ....[2]....
        /*0034*/ 	.word	0xffffffff


	//   ....[3]....
        /*0038*/ 	.word	0xffffffff


	//   ....[4]....
        /*003c*/ 	.word	0xffffffff


	//   ....[5]....
        /*0040*/ 	.word	0xffffffff


	//   ....[6]....
        /*0044*/ 	.word	0xffffffff


	//   ....[7]....
        /*0048*/ 	.word	0xffffffff


	//   ....[8]....
        /*004c*/ 	.word	0xffffffff


	//   ....[9]....
        /*0050*/ 	.word	0xffffffff


	//   ....[10]....
        /*0054*/ 	.word	0x0500005d


	//   ....[11]....
        /*0058*/ 	.word	0x0500005d


	//   ....[12]....
        /*005c*/ 	.word	0x0500005d


	//   ....[13]....
        /*0060*/ 	.word	0x0500005d


	//   ....[14]....
        /*0064*/ 	.word	0x0500005d


	//   ....[15]....
        /*0068*/ 	.word	0x0500005d


	//   ....[16]....
        /*006c*/ 	.word	0x0500005d


	//   ....[17]....
        /*0070*/ 	.word	0x0500005d


	//   ....[18]....
        /*0074*/ 	.word	0x0500005d


	//   ....[19]....
        /*0078*/ 	.word	0x0500005d


	//----- nvinfo : EIATTR_COOP_GROUP_INSTR_OFFSETS
	.align		4
.L_2915:
        /*007c*/ 	.byte	0x04, 0x28
        /*007e*/ 	.short	(.L_2917 - .L_2916)


	//   ....[0]....
.L_2916:
        /*0080*/ 	.word	0x00000ab0


	//   ....[1]....
        /*0084*/ 	.word	0x00000ac0


	//   ....[2]....
        /*0088*/ 	.word	0x00000b00


	//   ....[3]....
        /*008c*/ 	.word	0x00000b10


	//   ....[4]....
        /*0090*/ 	.word	0x00000b40


	//   ....[5]....
        /*0094*/ 	.word	0x00000b50


	//   ....[6]....
        /*0098*/ 	.word	0x00000b80


	//   ....[7]....
        /*009c*/ 	.word	0x00000b90


	//   ....[8]....
        /*00a0*/ 	.word	0x00000bc0


	//   ....[9]....
        /*00a4*/ 	.word	0x00000bd0


	//   ....[10]....
        /*00a8*/ 	.word	0x00001c60


	//   ....[11]....
        /*00ac*/ 	.word	0x00001cf0


	//   ....[12]....
        /*00b0*/ 	.word	0x00001d50


	//   ....[13]....
        /*00b4*/ 	.word	0x00001db0


	//   ....[14]....
        /*00b8*/ 	.word	0x00001e10


	//   ....[15]....
        /*00bc*/ 	.word	0x00001e70


	//   ....[16]....
        /*00c0*/ 	.word	0x00001ee0


	//   ....[17]....
        /*00c4*/ 	.word	0x00001f30


	//   ....[18]....
        /*00c8*/ 	.word	0x00001f90


	//   ....[19]....
        /*00cc*/ 	.word	0x00001ff0


	//----- nvinfo : EIATTR_EXIT_INSTR_OFFSETS
	.align		4
.L_2917:
        /*00d0*/ 	.byte	0x04, 0x1c
        /*00d2*/ 	.short	(.L_2919 - .L_2918)


	//   ....[0]....
.L_2918:
        /*00d4*/ 	.word	0x00001c00


	//----- nvinfo : EIATTR_MAX_THREADS
	.align		4
.L_2919:
        /*00d8*/ 	.byte	0x04, 0x05
        /*00da*/ 	.short	(.L_2921 - .L_2920)
.L_2920:
        /*00dc*/ 	.word	0x00000080
        /*00e0*/ 	.word	0x00000001
        /*00e4*/ 	.word	0x00000001


	//----- nvinfo : EIATTR_CRS_STACK_SIZE
	.align		4
.L_2921:
        /*00e8*/ 	.byte	0x04, 0x1e
        /*00ea*/ 	.short	(.L_2923 - .L_2922)
.L_2922:
        /*00ec*/ 	.word	0x00000000


	//----- nvinfo : EIATTR_CBANK_PARAM_SIZE
	.align		4
.L_2923:
        /*00f0*/ 	.byte	0x03, 0x19
        /*00f2*/ 	.short	0x0128


	//----- nvinfo : EIATTR_PARAM_CBANK
	.align		4
        /*00f4*/ 	.byte	0x04, 0x0a
        /*00f6*/ 	.short	(.L_2925 - .L_2924)
	.align		4
.L_2924:
        /*00f8*/ 	.word	index@(.nv.constant0._ZN10layer_norm13ln_bwd_kernelINS_13Kernel_traitsIf13__nv_bfloat16fS2_fjLj256ELj1ELj4ELj1ELj16ENS_18Kernel_traits_baseILj256EfS2_fS2_fjLj128EEEEELb1ELb1ELb0ELb1EEEvNS_9BwdParamsE)
        /*00fc*/ 	.short	0x0210
        /*00fe*/ 	.short	0x0128


	//----- nvinfo : EIATTR_SW_WAR
	.align		4
.L_2925:
        /*0100*/ 	.byte	0x04, 0x36
        /*0102*/ 	.short	(.L_2927 - .L_2926)
.L_2926:
        /*0104*/ 	.word	0x00000008
.L_2927:


//--------------------- .nv.info._ZN10layer_norm22ln_bwd_finalize_kernelINS_22Kernel_traits_finalizeILj256Ef13__nv_bfloat16fS2_fjLb1ELj1024ELj4ENS_18Kernel_traits_baseILj256EfS2_fS2_fjLj1024EEEEELb1ELb0EEEvNS_9BwdParamsE --------------------------
	.section	.nv.info._ZN10layer_norm22ln_bwd_finalize_kernelINS_22Kernel_traits_finalizeILj256Ef13__nv_bfloat16fS2_fjLb1ELj1024ELj4ENS_18Kernel_traits_baseILj256EfS2_fS2_fjLj1024EEEEELb1ELb0EEEvNS_9BwdParamsE,"",@"SHT_CUDA_INFO"
	.sectionflags	@""
	.align	4


	//----- nvinfo : EIATTR_CUDA_API_VERSION
	.align		4
        /*0000*/ 	.byte	0x04, 0x37
        /*0002*/ 	.short	(.L_2929 - .L_2928)
.L_2928:
        /*0004*/ 	.word	0x00000082


	//----- nvinfo : EIATTR_KPARAM_INFO
	.align		4
.L_2929:
        /*0008*/ 	.byte	0x04, 0x17
        /*000a*/ 	.short	(.L_2931 - .L_2930)
.L_2930:
        /*000c*/ 	.word	0x00000000
        /*0010*/ 	.short	0x0000
        /*0012*/ 	.short	0x0000
        /*0014*/ 	.byte	0x00, 0xf0, 0xa1, 0x04


	//----- nvinfo : EIATTR_SPARSE_MMA_MASK
	.align		4
.L_2931:
        /*0018*/ 	.byte	0x03, 0x50
        /*001a*/ 	.short	0x0000


	//----- nvinfo : EIATTR_MAXREG_COUNT
	.align		4
        /*001c*/ 	.byte	0x03, 0x1b
        /*001e*/ 	.short	0x0040


	//----- nvinfo : EIATTR_NUM_BARRIERS
	.align		4
        /*0020*/ 	.byte	0x02, 0x4c
        /*0022*/ 	.byte	0x01
	.zero		1


	//----- nvinfo : EIATTR_MERCURY_ISA_VERSION
	.align		4
        /*0024*/ 	.byte	0x03, 0x5f
        /*0026*/ 	.short	0x0101


	//----- nvinfo : EIATTR_COOP_GROUP_MASK_REGIDS
	.align		4
        /*0028*/ 	.byte	0x04, 0x29
        /*002a*/ 	.short	(.L_2933 - .L_2932)


	//   ....[0]....
.L_2932:
        /*002c*/ 	.word	0xffffffff


	//   ....[1]....
        /*0030*/ 	.word	0xffffffff


	//   ....[2]....
        /*0034*/ 	.word	0xffffffff


	//   ....[3]....
        /*0038*/ 	.word	0xffffffff


	//   ....[4]....
        /*003c*/ 	.word	0xffffffff


	//   ....[5]....
        /*0040*/ 	.word	0xffffffff


	//   ....[6]....
        /*0044*/ 	.word	0xffffffff


	//   ....[7]....
        /*0048*/ 	.word	0xffffffff


	//   ....[8]....
        /*004c*/ 	.word	0xffffffff


	//   ....[9]....
        /*0050*/ 	.word	0xffffffff


	//   ....[10]....
        /*0054*/ 	.word	0xffffffff


	//   ....[11]....
        /*0058*/ 	.word	0xffffffff


	//   ....[12]....
        /*005c*/ 	.word	0xffffffff


	//   ....[13]....
        /*0060*/ 	.word	0xffffffff


	//   ....[14]....
        /*0064*/ 	.word	0xffffffff


	//   ....[15]....
        /*0068*/ 	.word	0x05000014


	//   ....[16]....
        /*006c*/ 	.word	0x05000014


	//   ....[17]....
        /*0070*/ 	.word	0x05000014


	//   ....[18]....
        /*0074*/ 	.word	0x05000014


	//   ....[19]....
        /*0078*/ 	.word	0x05000014


	//   ....[20]....
        /*007c*/ 	.word	0x05000014


	//   ....[21]....
        /*0080*/ 	.word	0x05000014


	//   ....[22]....
        /*0084*/ 	.word	0x05000014


	//   ....[23]....
        /*0088*/ 	.word	0x05000014


	//   ....[24]....
        /*008c*/ 	.word	0x05000014


	//   ....[25]....
        /*0090*/ 	.word	0x05000014


	//   ....[26]....
        /*0094*/ 	.word	0x05000014


	//   ....[27]....
        /*0098*/ 	.word	0x05000014


	//   ....[28]....
        /*009c*/ 	.word	0x05000014


	//   ....[29]....
        /*00a0*/ 	.word	0x05000014


	//----- nvinfo : EIATTR_COOP_GROUP_INSTR_OFFSETS
	.align		4
.L_2933:
        /*00a4*/ 	.byte	0x04, 0x28
        /*00a6*/ 	.short	(.L_2935 - .L_2934)


	//   ....[0]....
.L_2934:
        /*00a8*/ 	.word	0x00000ad0


	//   ....[1]....
        /*00ac*/ 	.word	0x00000ae0


	//   ....[2]....
        /*00b0*/ 	.word	0x00000af0


	//   ....[3]....
        /*00b4*/ 	.word	0x00000b20


	//   ....[4]....
        /*00b8*/ 	.word	0x00000b40


	//   ....[5]....
        /*00bc*/ 	.word	0x00000b50


	//   ....[6]....
        /*00c0*/ 	.word	0x00000b90


	//   ....[7]....
        /*00c4*/ 	.word	0x00000ba0


	//   ....[8]....
        /*00c8*/ 	.word	0x00000bb0


	//   ....[9]....
        /*00cc*/ 	.word	0x00000be0


	//   ....[10]....
        /*00d0*/ 	.word	0x00000c00


	//   ....[11]....
        /*00d4*/ 	.word	0x00000c10


	//   ....[12]....
        /*00d8*/ 	.word	0x00000c40


	//   ....[13]....
        /*00dc*/ 	.word	0x00000c60


	//   ....[14]....
        /*00e0*/ 	.word	0x00000c70


	//   ....[15]....
        /*00e4*/ 	.word	0x00000ef0


	//   ....[16]....
        /*00e8*/ 	.word	0x00000f60


	//   ....[17]....
        /*00ec*/ 	.word	0x00000fd0


	//   ....[18]....
        /*00f0*/ 	.word	0x00001040


	//   ....[19]....
        /*00f4*/ 	.word	0x000010b0


	//   ....[20]....
        /*00f8*/ 	.word	0x00001110


	//   ....[21]....
        /*00fc*/ 	.word	0x00001180


	//   ....[22]....
        /*0100*/ 	.word	0x000011f0


	//   ....[23]....
        /*0104*/ 	.word	0x00001260


	//   ....[24]....
        /*0108*/ 	.word	0x000012d0


	//   ....[25]....
        /*010c*/ 	.word	0x00001330


	//   ....[26]....
        /*0110*/ 	.word	0x000013a0


	//   ....[27]....
        /*0114*/ 	.word	0x00001410


	//   ....[28]....
        /*0118*/ 	.word	0x00001480


	//   ....[29]....
        /*011c*/ 	.word	0x000014f0


	//----- nvinfo : EIATTR_EXIT_INSTR_OFFSETS
	.align		4
.L_2935:
        /*0120*/ 	.byte	0x04, 0x1c
        /*0122*/ 	.short	(.L_2937 - .L_2936)


	//   ....[0]....
.L_2936:
        /*0124*/ 	.word	0x00000070


	//   ....[1]....
        /*0128*/ 	.word	0x00000e90


	//----- nvinfo : EIATTR_MAX_THREADS
	.align		4
.L_2937:
        /*012c*/ 	.byte	0x04, 0x05
        /*012e*/ 	.short	(.L_2939 - .L_2938)
.L_2938:
        /*0130*/ 	.word	0x00000400
        /*0134*/ 	.word	0x00000001
        /*0138*/ 	.word	0x00000001


	//----- nvinfo : EIATTR_CRS_STACK_SIZE
	.align		4
.L_2939:
        /*013c*/ 	.byte	0x04, 0x1e
        /*013e*/ 	.short	(.L_2941 - .L_2940)
.L_2940:
        /*0140*/ 	.word	0x00000000


	//----- nvinfo : EIATTR_CBANK_PARAM_SIZE
	.align		4
.L_2941:
        /*0144*/ 	.byte	0x03, 0x19
        /*0146*/ 	.short	0x0128


	//----- nvinfo : EIATTR_PARAM_CBANK
	.align		4
        /*0148*/ 	.byte	0x04, 0x0a
        /*014a*/ 	.short	(.L_2943 - .L_2942)
	.align		4
.L_2942:
        /*014c*/ 	.word	index@(.nv.constant0._ZN10layer_norm22ln_bwd_finalize_kernelINS_22Kernel_traits_finalizeILj256Ef13__nv_bfloat16fS2_fjLb1ELj1024ELj4ENS_18Kernel_traits_baseILj256EfS2_fS2_fjLj1024EEEEELb1ELb0EEEvNS_9BwdParamsE)
        /*0150*/ 	.short	0x0210
        /*0152*/ 	.short	0x0128


	//----- nvinfo : EIATTR_SW_WAR
	.align		4
.L_2943:
        /*0154*/ 	.byte	0x04, 0x36
        /*0156*/ 	.short	(.L_2945 - .L_2944)
.L_2944:
        /*0158*/ 	.word	0x00000008
.L_2945:


//--------------------- .nv.info._ZN10layer_norm13ln_bwd_kernelINS_13Kernel_traitsIf13__nv_bfloat16fS2_fjLj256ELj1ELj4ELj1ELj16ENS_18Kernel_traits_baseILj256EfS2_fS2_fjLj128EEEEELb1ELb1ELb1ELb0EEEvNS_9BwdParamsE --------------------------
	.section	.nv.info._ZN10layer_norm13ln_bwd_kernelINS_13Kernel_traitsIf13__nv_bfloat16fS2_fjLj256ELj1ELj4ELj1ELj16ENS_18Kernel_traits_baseILj256EfS2_fS2_fjLj128EEEEELb1ELb1ELb1ELb0EEEvNS_9BwdParamsE,"",@"SHT_CUDA_INFO"
	.sectionflags	@""
	.align	4


	//----- nvinfo : EIATTR_CUDA_API_VERSION
	.align		4
        /*0000*/ 	.byte	0x04, 0x37
        /*0002*/ 	.short	(.L_2947 - .L_2946)
.L_2946:
        /*0004*/ 	.word	0x00000082


	//----- nvinfo : EIATTR_KPARAM_INFO
	.align		4
.L_2947:
        /*0008*/ 	.byte	0x04, 0x17
        /*000a*/ 	.short	(.L_2949 - .L_2948)
.L_2948:
        /*000c*/ 	.word	0x00000000
        /*0010*/ 	.short	0x0000
        /*0012*/ 	.short	0x0000
        /*0014*/ 	.byte	0x00, 0xf0, 0xa1, 0x04


	//----- nvinfo : EIATTR_SPARSE_MMA_MASK
	.align		4
.L_2949:
        /*0018*/ 	.byte	0x03, 0x50
        /*001a*/ 	.short	0x0000


	//----- nvinfo : EIATTR_MAXREG_COUNT
	.align		4
        /*001c*/ 	.byte	0x03, 0x1b
        /*001e*/ 	.short	0x00ff


	//----- nvinfo : EIATTR_NUM_BARRIERS
	.align		4
        /*0020*/ 	.byte	0x02, 0x4c
        /*0022*/ 	.byte	0x01
	.zero		1


	//----- nvinfo : EIATTR_MERCURY_ISA_VERSION
	.align		4
        /*0024*/ 	.byte	0x03, 0x5f
        /*0026*/ 	.short	0x0101


	//----- nvinfo : EIATTR_COOP_GROUP_MASK_REGIDS
	.align		4
        /*0028*/ 	.byte	0x04, 0x29
        /*002a*/ 	.short	(.L_2951 - .L_2950)


	//   ....[0]....
.L_2950:
        /*002c*/ 	.word	0xffffffff


	//   ....[1]....
        /*0030*/ 	.word	0xffffffff


	//   ....[2]....
        /*0034*/ 	.word	0xffffffff


	//   ....[3]....
        /*0038*/ 	.word	0xffffffff


	//   ....[4]....
        /*003c*/ 	.word	0xffffffff


	//   ....[5]....
        /*0040*/ 	.word	0xffffffff


	//   ....[6]....
        /*0044*/ 	.word	0xffffffff


	//   ....[7]....
        /*0048*/ 	.word	0xffffffff


	//   ....[8]....
        /*004c*/ 	.word	0xffffffff


	//   ....[9]....
        /*0050*/ 	.word	0xffffffff


	//   ....[10]....
        /*0054*/ 	.word	0x05000067


	//   ....[11]....
        /*0058*/ 	.word	0x05000067


	//   ....[12]....
        /*005c*/ 	.word	0x05000067


	//   ....[13]....
        /*0060*/ 	.word	0x05000067


	//   ....[14]....
        /*0064*/ 	.word	0x05000067


	//   ....[15]....
        /*0068*/ 	.word	0x05000067


	//   ....[16]....
        /*006c*/ 	.word	0x05000067


	//   ....[17]....
        /*0070*/ 	.word	0x05000067


	//   ....[18]....
        /*0074*/ 	.word	0x05000067


	//   ....[19]....
        /*0078*/ 	.word	0x05000067


	//----- nvinfo : EIATTR_COOP_GROUP_INSTR_OFFSETS
	.align		4
.L_2951:
        /*007c*/ 	.byte	0x04, 0x28
        /*007e*/ 	.short	(.L_2953 - .L_2952)


	//   ....[0]....
.L_2952:
        /*0080*/ 	.word	0x00000cb0


	//   ....[1]....
        /*0084*/ 	.word	0x00000cc0


	//   ....[2]....
        /*0088*/ 	.word	0x00000cf0


	//   ....[3]....
        /*008c*/ 	.word	0x00000d00


	//   ....[4]....
        /*0090*/ 	.word	0x00000d30


	//   ....[5]....
        /*0094*/ 	.word	0x00000d40


	//   ....[6]....
        /*0098*/ 	.word	0x00000d70


	//   ....[7]....
        /*009c*/ 	.word	0x00000d80


	//   ....[8]....
        /*00a0*/ 	.word	0x00000db0


	//   ....[9]....
        /*00a4*/ 	.word	0x00000dc0


	//   ....[10]....
        /*00a8*/ 	.word	0x00002640


	//   ....[11]....
        /*00ac*/ 	.word	0x000026d0


	//   ....[12]....
        /*00b0*/ 	.word	0x00002740


	//   ....[13]....
        /*00b4*/ 	.word	0x000027a0


	//   ....[14]....
        /*00b8*/ 	.word	0x00002810


	//   ....[15]....
        /*00bc*/ 	.word	0x00002870


	//   ....[16]....
        /*00c0*/ 	.word	0x000028e0


	//   ....[17]....
        /*00c4*/ 	.word	0x00002940


	//   ....[18]....
        /*00c8*/ 	.word	0x000029b0


	//   ....[19]....
        /*00cc*/ 	.word	0x00002a10


	//----- nvinfo : EIATTR_EXIT_INSTR_OFFSETS
	.align		4
.L_2953:
        /*00d0*/ 	.byte	0x04, 0x1c
        /*00d2*/ 	.short	(.L_2955 - .L_2954)


	//   ....[0]....
.L_2954:
        /*00d4*/ 	.word	0x00002550


	//   ....[1]....
        /*00d8*/ 	.word	0x000025d0


	//----- nvinfo : EIATTR_MAX_THREADS
	.align		4
.L_2955:
        /*00dc*/ 	.byte	0x04, 0x05
        /*00de*/ 	.short	(.L_2957 - .L_2956)
.L_2956:
        /*00e0*/ 	.word	0x00000080
        /*00e4*/ 	.word	0x00000001
        /*00e8*/ 	.word	0x00000001


	//----- nvinfo : EIATTR_CRS_STACK_SIZE
	.align		4
.L_2957:
        /*00ec*/ 	.byte	0x04, 0x1e
        /*00ee*/ 	.short	(.L_2959 - .L_2958)
.L_2958:
        /*00f0*/ 	.word	0x00000000


	//----- nvinfo : EIATTR_CBANK_PARAM_SIZE
	.align		4
.L_2959:
        /*00f4*/ 	.byte	0x03, 0x19
        /*00f6*/ 	.short	0x0128


	//----- nvinfo : EIATTR_PARAM_CBANK
	.align		4
        /*00f8*/ 	.byte	0x04, 0x0a
        /*00fa*/ 	.short	(.L_2961 - .L_2960)
	.align		4
.L_2960:
        /*00fc*/ 	.word	index@(.nv.constant0._ZN10layer_norm13ln_bwd_kernelINS_13Kernel_traitsIf13__nv_bfloat16fS2_fjLj256ELj1ELj4ELj1ELj16ENS_18Kernel_traits_baseILj256EfS2_fS2_fjLj128EEEEELb1ELb1ELb1ELb0EEEvNS_9BwdParamsE)
        /*0100*/ 	.short	0x0210
        /*0102*/ 	.short	0x0128


	//----- nvinfo : EIATTR_SW_WAR
	.align		4
.L_2961:
        /*0104*/ 	.byte	0x04, 0x36
        /*0106*/ 	.short	(.L_2963 - .L_2962)
.L_2962:
        /*0108*/ 	.word	0x00000008
.L_2963:


//--------------------- .nv.info._ZN10layer_norm22ln_bwd_finalize_kernelINS_22Kernel_traits_finalizeILj256Ef13__nv_bfloat16fS2_fjLb1ELj1024ELj4ENS_18Kernel_traits_baseILj256EfS2_fS2_fjLj1024EEEEELb1ELb1EEEvNS_9BwdParamsE --------------------------
	.section	.nv.info._ZN10layer_norm22ln_bwd_finalize_kernelINS_22Kernel_traits_finalizeILj256Ef13__nv_bfloat16fS2_fjLb1ELj1024ELj4ENS_18Kernel_traits_baseILj256EfS2_fS2_fjLj1024EEEEELb1ELb1EEEvNS_9BwdParamsE,"",@"SHT_CUDA_INFO"
	.sectionflags	@""
	.align	4


	//----- nvinfo : EIATTR_CUDA_API_VERSION
	.align		4
        /*0000*/ 	.byte	0x04, 0x37
        /*0002*/ 	.short	(.L_2965 - .L_2964)
.L_2964:
        /*0004*/ 	.word	0x00000082


	//----- nvinfo : EIATTR_KPARAM_INFO
	.align		4
.L_2965:
        /*0008*/ 	.byte	0x04, 0x17
        /*000a*/ 	.short	(.L_2967 - .L_2966)
.L_2966:
        /*000c*/ 	.word	0x00000000
        /*0010*/ 	.short	0x0000
        /*0012*/ 	.short	0x0000
        /*0014*/ 	.byte	0x00, 0xf0, 0xa1, 0x04


	//----- nvinfo : EIATTR_SPARSE_MMA_MASK
	.align		4
.L_2967:
        /*0018*/ 	.byte	0x03, 0x50
        /*001a*/ 	.short	0x0000


	//----- nvinfo : EIATTR_MAXREG_COUNT
	.align		4
        /*001c*/ 	.byte	0x03, 0x1b
        /*001e*/ 	.short	0x0040


	//----- nvinfo : EIATTR_NUM_BARRIERS
	.align		4
        /*0020*/ 	.byte	0x02, 0x4c
        /*0022*/ 	.byte	0x01
	.zero		1


	//----- nvinfo : EIATTR_MERCURY_ISA_VERSION
	.align		4
        /*0024*/ 	.byte	0x03, 0x5f
        /*0026*/ 	.short	0x0101


	//----- nvinfo : EIATTR_COOP_GROUP_MASK_REGIDS
	.align		4
        /*0028*/ 	.byte	0x04, 0x29
        /*002a*/ 	.short	(.L_2969 - .L_2968)


	//   ....[0]....
.L_2968:
        /*002c*/ 	.word	0xffffffff


	//   ....[1]....
        /*0030*/ 	.word	0xffffffff


	//   ....[2]....
        /*0034*/ 	.word	0xffffffff


	//   ....[3]....
        /*0038*/ 	.word	0xffffffff


	//   ....[4]....
        /*003c*/ 	.word	0xffffffff


	//   ....[5]....
        /*0040*/ 	.word	0xffffffff


	//   ....[6]....
        /*0044*/ 	.word	0xffffffff


	//   ....[7]....
        /*0048*/ 	.word	0xffffffff


	//   ....[8]....
        /*004c*/ 	.word	0xffffffff


	//   ....[9]....
        /*0050*/ 	.word	0xffffffff


	//   ....[10]....
        /*0054*/ 	.word	0xffffffff


	//   ....[11]....
        /*0058*/ 	.word	0xffffffff


	//   ....[12]....
        /*005c*/ 	.word	0xffffffff


	//   ....[13]....
        /*0060*/ 	.word	0xffffffff


	//   ....[14]....
        /*0064*/ 	.word	0xffffffff


	//   ....[15]....
        /*0068*/ 	.word	0x05000014


	//   ....[16]....
        /*006c*/ 	.word	0x05000014


	//   ....[17]....
        /*0070*/ 	.word	0x05000014


	//   ....[18]....
        /*0074*/ 	.word	0x05000014


	//   ....[19]....
        /*0078*/ 	.word	0x05000014


	//   ....[20]....
        /*007c*/ 	.word	0x05000014


	//   ....[21]....
        /*0080*/ 	.word	0x05000014


	//   ....[22]....
        /*0084*/ 	.word	0x05000014


	//   ....[23]....
        /*0088*/ 	.word	0x05000014


	//   ....[24]....
        /*008c*/ 	.word	0x05000014


	//   ....[25]....
        /*0090*/ 	.word	0x05000014


	//   ....[26]....
        /*0094*/ 	.word	0x05000014


	//   ....[27]....
        /*0098*/ 	.word	0x05000014


	//   ....[28]....
        /*009c*/ 	.word	0x05000014


	//   ....[29]....
        /*00a0*/ 	.word	0x05000014


	//----- nvinfo : EIATTR_COOP_GROUP_INSTR_OFFSETS
	.align		4
.L_2969:
        /*00a4*/ 	.byte	0x04, 0x28
        /*00a6*/ 	.short	(.L_2971 - .L_2970)


	//   ....[0]....
.L_2970:
        /*00a8*/ 	.word	0x00000ab0


	//   ....[1]....
        /*00ac*/ 	.word	0x00000ac0


	//   ....[2]....
        /*00b0*/ 	.word	0x00000ad0


	//   ....[3]....
        /*00b4*/ 	.word	0x00000b00


	//   ....[4]....
        /*00b8*/ 	.word	0x00000b20


	//   ....[5]....
        /*00bc*/ 	.word	0x00000b30


	//   ....[6]....
        /*00c0*/ 	.word	0x00000b60


	//   ....[7]....
        /*00c4*/ 	.word	0x00000b80


	//   ....[8]....
        /*00c8*/ 	.word	0x00000b90


	//   ....[9]....
        /*00cc*/ 	.word	0x00000bc0


	//   ....[10]....
        /*00d0*/ 	.word	0x00000be0


	//   ....[11]....
        /*00d4*/ 	.word	0x00000bf0


	//   ....[12]....
        /*00d8*/ 	.word	0x00000c20


	//   ....[13]....
        /*00dc*/ 	.word	0x00000c40


	//   ....[14]....
        /*00e0*/ 	.word	0x00000c50


	//   ....[15]....
        /*00e4*/ 	.word	0x00000eb0


	//   ....[16]....
        /*00e8*/ 	.word	0x00000f20


	//   ....[17]....
        /*00ec*/ 	.word	0x00000f90


	//   ....[18]....
        /*00f0*/ 	.word	0x00001000


	//   ....[19]....
        /*00f4*/ 	.word	0x00001070


	//   ....[20]....
        /*00f8*/ 	.word	0x000010d0


	//   ....[21]....
        /*00fc*/ 	.word	0x00001140


	//   ....[22]....
        /*0100*/ 	.word	0x000011b0


	//   ....[23]....
        /*0104*/ 	.word	0x00001220


	//   ....[24]....
        /*0108*/ 	.word	0x00001290


	//   ....[25]....
        /*010c*/ 	.word	0x000012f0


	//   ....[26]....
        /*0110*/ 	.word	0x00001360


	//   ....[27]....
        /*0114*/ 	.word	0x000013d0


	//   ....[28]....
        /*0118*/ 	.word	0x00001440


	//   ....[29]....
        /*011c*/ 	.word	0x000014b0


	//----- nvinfo : EIATTR_EXIT_INSTR_OFFSETS
	.align		4
.L_2971:
        /*0120*/ 	.byte	0x04, 0x1c
        /*0122*/ 	.short	(.L_2973 - .L_2972)


	//   ....[0]....
.L_2972:
        /*0124*/ 	.word	0x00000070


	//   ....[1]....
        /*0128*/ 	.word	0x00000e50


	//----- nvinfo : EIATTR_MAX_THREADS
	.align		4
.L_2973:
        /*012c*/ 	.byte	0x04, 0x05
        /*012e*/ 	.short	(.L_2975 - .L_2974)
.L_2974:
        /*0130*/ 	.word	0x00000400
        /*0134*/ 	.word	0x00000001
        /*0138*/ 	.word	0x00000001


	//----- nvinfo : EIATTR_CRS_STACK_SIZE
	.align		4
.L_2975:
        /*013c*/ 	.byte	0x04, 0x1e
        /*013e*/ 	.short	(.L_2977 - .L_2976)
.L_2976:
        /*0140*/ 	.word	0x00000000


	//----- nvinfo : EIATTR_CBANK_PARAM_SIZE
	.align		4
.L_2977:
        /*0144*/ 	.byte	0x03, 0x19
        /*0146*/ 	.short	0x0128


	//----- nvinfo : EIATTR_PARAM_CBANK
	.align		4
        /*0148*/ 	.byte	0x04, 0x0a
        /*014a*/ 	.short	(.L_2979 - .L_2978)
	.align		4
.L_2978:
        /*014c*/ 	.word	index@(.nv.constant0._ZN10layer_norm22ln_bwd_finalize_kernelINS_22Kernel_traits_finalizeILj256Ef13__nv_bfloat16fS2_fjLb1ELj1024ELj4ENS_18Kernel_traits_baseILj256EfS2_fS2_fjLj1024EEEEELb1ELb1EEEvNS_9BwdParamsE)
        /*0150*/ 	.short	0x0210
        /*0152*/ 	.short	0x0128


	//----- nvinfo : EIATTR_SW_WAR
	.align		4
.L_2979:
        /*0154*/ 	.byte	0x04, 0x36
        /*0156*/ 	.short	(.L_2981 - .L_2980)
.L_2980:
        /*0158*/ 	.word	0x00000008
.L_2981:


//--------------------- .nv.info._ZN10layer_norm13ln_bwd_kernelINS_13Kernel_traitsIf13__nv_bfloat16fS2_fjLj256ELj1ELj4ELj1ELj16ENS_18Kernel_traits_baseILj256EfS2_fS2_fjLj128EEEEELb1ELb1ELb1ELb1EEEvNS_9BwdParamsE --------------------------
	.section	.nv.info._ZN10layer_norm13ln_bwd_kernelINS_13Kernel_traitsIf13__nv_bfloat16fS2_fjLj256ELj1ELj4ELj1ELj16ENS_18Kernel_traits_baseILj256EfS2_fS2_fjLj128EEEEELb1ELb1ELb1ELb1EEEvNS_9BwdParamsE,"",@"SHT_CUDA_INFO"
	.sectionflags	@""
	.align	4


	//----- nvinfo : EIATTR_CUDA_API_VERSION
	.align		4
        /*0000*/ 	.byte	0x04, 0x37
        /*0002*/ 	.short	(.L_2983 - .L_2982)
.L_2982:
        /*0004*/ 	.word	0x00000082


	//----- nvinfo : EIATTR_KPARAM_INFO
	.align		4
.L_2983:
        /*0008*/ 	.byte	0x04, 0x17
        /*000a*/ 	.short	(.L_2985 - .L_2984)
.L_2984:
        /*000c*/ 	.word	0x00000000
        /*0010*/ 	.short	0x0000
        /*0012*/ 	.short	0x0000
        /*0014*/ 	.byte	0x00, 0xf0, 0xa1, 0x04


	//----- nvinfo : EIATTR_SPARSE_MMA_MASK
	.align		4
.L_2985:
        /*0018*/ 	.byte	0x03, 0x50
        /*001a*/ 	.short	0x0000


	//----- nvinfo : EIATTR_MAXREG_COUNT
	.align		4
        /*001c*/ 	.byte	0x03, 0x1b
        /*001e*/ 	.short	0x00ff


	//----- nvinfo : EIATTR_NUM_BARRIERS
	.align		4
        /*0020*/ 	.byte	0x02, 0x4c
        /*0022*/ 	.byte	0x01
	.zero		1


	//----- nvinfo : EIATTR_MERCURY_ISA_VERSION
	.align		4
        /*0024*/ 	.byte	0x03, 0x5f
        /*0026*/ 	.short	0x0101


	//----- nvinfo : EIATTR_COOP_GROUP_MASK_REGIDS
	.align		4
        /*0028*/ 	.byte	0x04, 0x29
        /*002a*/ 	.short	(.L_2987 - .L_2986)


	//   ....[0]....
.L_2986:
        /*002c*/ 	.word	0xffffffff


	//   ....[1]....
        /*0030*/ 	.word	0xffffffff


	//   ....[2]....
        /*0034*/ 	.word	0xffffffff


	//   ....[3]....
        /*0038*/ 	.word	0xffffffff


	//   ....[4]....
        /*003c*/ 	.word	0xffffffff


	//   ....[5]....
        /*0040*/ 	.word	0xffffffff


	//   ....[6]....
        /*0044*/ 	.word	0xffffffff


	//   ....[7]....
        /*0048*/ 	.word	0xffffffff


	//   ....[8]....
        /*004c*/ 	.word	0xffffffff


	//   ....[9]....
        /*0050*/ 	.word	0xffffffff


	//   ....[10]....
        /*0054*/ 	.word	0x05000069


	//   ....[11]....
        /*0058*/ 	.word	0x05000069


	//   ....[12]....
        /*005c*/ 	.word	0x05000069


	//   ....[13]....
        /*0060*/ 	.word	0x05000069


	//   ....[14]....
        /*0064*/ 	.word	0x05000069


	//   ....[15]....
        /*0068*/ 	.word	0x05000069


	//   ....[16]....
        /*006c*/ 	.word	0x05000069


	//   ....[17]....
        /*0070*/ 	.word	0x05000069


	//   ....[18]....
        /*0074*/ 	.word	0x05000069


	//   ....[19]....
        /*0078*/ 	.word	0x05000069


	//----- nvinfo : EIATTR_COOP_GROUP_INSTR_OFFSETS
	.align		4
.L_2987:
        /*007c*/ 	.byte	0x04, 0x28
        /*007e*/ 	.short	(.L_2989 - .L_2988)


	//   ....[0]....
.L_2988:
        /*0080*/ 	.word	0x00000c60


	//   ....[1]....
        /*0084*/ 	.word	0x00000c70


	//   ....[2]....
        /*0088*/ 	.word	0x00000ca0


	//   ....[3]....
        /*008c*/ 	.word	0x00000cb0


	//   ....[4]....
        /*0090*/ 	.word	0x00000ce0


	//   ....[5]....
        /*0094*/ 	.word	0x00000cf0


	//   ....[6]....
        /*0098*/ 	.word	0x00000d20


	//   ....[7]....
        /*009c*/ 	.word	0x00000d30


	//   ....[8]....
        /*00a0*/ 	.word	0x00000d60


	//   ....[9]....
        /*00a4*/ 	.word	0x00000d70


	//   ....[10]....
        /*00a8*/ 	.word	0x00002410


	//   ....[11]....
        /*00ac*/ 	.word	0x000024a0


	//   ....[12]....
        /*00b0*/ 	.word	0x00002510


	//   ....[13]....
        /*00b4*/ 	.word	0x00002570


	//   ....[14]....
        /*00b8*/ 	.word	0x000025e0


	//   ....[15]....
        /*00bc*/ 	.word	0x00002640


	//   ....[16]....
        /*00c0*/ 	.word	0x000026b0


	//   ....[17]....
        /*00c4*/ 	.word	0x00002710


	//   ....[18]....
        /*00c8*/ 	.word	0x00002780


	//   ....[19]....
        /*00cc*/ 	.word	0x000027e0


	//----- nvinfo : EIATTR_EXIT_INSTR_OFFSETS
	.align		4
.L_2989:
        /*00d0*/ 	.byte	0x04, 0x1c
        /*00d2*/ 	.short	(.L_2991 - .L_2990)


	//   ....[0]....
.L_2990:
        /*00d4*/ 	.word	0x000023a0


	//----- nvinfo : EIATTR_MAX_THREADS
	.align		4
.L_2991:
        /*00d8*/ 	.byte	0x04, 0x05
        /*00da*/ 	.short	(.L_2993 - .L_2992)
.L_2992:
        /*00dc*/ 	.word	0x00000080
        /*00e0*/ 	.word	0x00000001
        /*00e4*/ 	.word	0x00000001


	//----- nvinfo : EIATTR_CRS_STACK_SIZE
	.align		4
.L_2993:
        /*00e8*/ 	.byte	0x04, 0x1e
        /*00ea*/ 	.short	(.L_2995 - .L_2994)
.L_2994:
        /*00ec*/ 	.word	0x00000000


	//----- nvinfo : EIATTR_CBANK_PARAM_SIZE
	.align		4
.L_2995:
        /*00f0*/ 	.byte	0x03, 0x19
        /*00f2*/ 	.short	0x0128


	//----- nvinfo : EIATTR_PARAM_CBANK
	.align		4
        /*00f4*/ 	.byte	0x04, 0x0a
        /*00f6*/ 	.short	(.L_2997 - .L_2996)
	.align		4
.L_2996:
        /*00f8*/ 	.word	index@(.nv.constant0._ZN10layer_norm13ln_bwd_kernelINS_13Kernel_traitsIf13__nv_bfloat16fS2_fjLj256ELj1ELj4ELj1ELj16ENS_18Kernel_traits_baseILj256EfS2_fS2_fjLj128EEEEELb1ELb1ELb1ELb1EEEvNS_9BwdParamsE)
        /*00fc*/ 	.short	0x0210
        /*00fe*/ 	.short	0x0128


	//----- nvinfo : EIATTR_SW_WAR
	.align		4
.L_2997:
        /*0100*/ 	.byte	0x04, 0x36
        /*0102*/ 	.short	(.L_2999 - .L_2998)
.L_2998:
        /*0104*/ 	.word	0x00000008
.L_2999:


//--------------------- .nv.info._ZN10layer_norm13ln_bwd_kernelINS_13Kernel_traitsIf6__halfS2_S2_fjLj256ELj1ELj4ELj1ELj16ENS_18Kernel_traits_baseILj256EfS2_S2_S2_fjLj128EEEEELb0ELb0ELb0ELb0EEEvNS_9BwdParamsE --------------------------
	.section	.nv.info._ZN10layer_norm13ln_bwd_kernelINS_13Kernel_traitsIf6__halfS2_S2_fjLj256ELj1ELj4ELj1ELj16ENS_18Kernel_traits_baseILj256EfS2_S2_S2_fjLj128EEEEELb0ELb0ELb0ELb0EEEvNS_9BwdParamsE,"",@"SHT_CUDA_INFO"
	.sectionflags	@""
	.align	4


	//----- nvinfo : EIATTR_CUDA_API_VERSION
	.align		4
        /*0000*/ 	.byte	0x04, 0x37
        /*0002*/ 	.short	(.L_3001 - .L_3000)
.L_3000:
        /*0004*/ 	.word	0x00000082


	//----- nvinfo : EIATTR_KPARAM_INFO
	.align		4
.L_3001:
        /*0008*/ 	.byte	0x04, 0x17
        /*000a*/ 	.short	(.L_3003 - .L_3002)
.L_3002:
        /*000c*/ 	.word	0x00000000
        /*0010*/ 	.short	0x0000
        /*0012*/ 	.short	0x0000
        /*0014*/ 	.byte	0x00, 0xf0, 0xa1, 0x04


	//----- nvinfo : EIATTR_SPARSE_MMA_MASK
	.align		4
.L_3003:
        /*0018*/ 	.byte	0x03, 0x50
        /*001a*/ 	.short	0x0000


	//----- nvinfo : EIATTR_MAXREG_COUNT
	.align		4
        /*001c*/ 	.byte	0x03, 0x1b
        /*001e*/ 	.short	0x00ff


	//----- nvinfo : EIATTR_NUM_BARRIERS
	.align		4
        /*0020*/ 	.byte	0x02, 0x4c
        /*0022*/ 	.byte	0x01
	.zero		1


	//----- nvinfo : EIATTR_MERCURY_ISA_VERSION
	.align		4
        /*0024*/ 	.byte	0x03, 0x5f
        /*0026*/ 	.short	0x0101


	//----- nvinfo : EIATTR_COOP_GROUP_MASK_REGIDS
	.align		4
        /*0028*/ 	.byte	0x04, 0x29
        /*002a*/ 	.short	(.L_3005 - .L_3004)


	//   ....[0]....
.L_3004:
        /*002c*/ 	.word	0xffffffff


	//   ....[1]....
        /*0030*/ 	.word	0xffffffff


	//   ....[2]....
        /*0034*/ 	.word	0xffffffff


	//   ....[3]....
        /*0038*/ 	.word	0xffffffff


	//   ....[4]....
        /*003c*/ 	.word	0xffffffff


	//   ....[5]....
        /*0040*/ 	.word	0xffffffff


	//   ....[6]....
        /*0044*/ 	.word	0xffffffff


	//   ....[7]....
        /*0048*/ 	.word	0xffffffff


	//   ....[8]....
        /*004c*/ 	.word	0xffffffff


	//   ....[9]....
        /*0050*/ 	.word	0xffffffff


	//   ....[10]....
        /*0054*/ 	.word	0x0500002a


	//   ....[11]....
        /*0058*/ 	.word	0x0500002a


	//   ....[12]....
        /*005c*/ 	.word	0x0500002a


	//   ....[13]....
        /*0060*/ 	.word	0x0500002a


	//   ....[14]....
        /*0064*/ 	.word	0x0500002a


	//   ....[15]....
        /*0068*/ 	.word	0x0500002a


	//   ....[16]....
        /*006c*/ 	.word	0x0500002a


	//   ....[17]....
        /*0070*/ 	.word	0x0500002a


	//   ....[18]....
        /*0074*/ 	.word	0x0500002a


	//   ....[19]....
        /*0078*/ 	.word	0x0500002a


	//----- nvinfo : EIATTR_COOP_GROUP_INSTR_OFFSETS
	.align		4
.L_3005:
        /*007c*/ 	.byte	0x04, 0x28
        /*007e*/ 	.short	(.L_3007 - .L_3006)


	//   ....[0]....
.L_3006:
        /*0080*/ 	.word	0x00000960


	//   ....[1]....
        /*0084*/ 	.word	0x00000970


	//   ....[2]....
        /*0088*/ 	.word	0x000009a0


	//   ....[3]....
        /*008c*/ 	.word	0x000009b0


	//   ....[4]....
        /*0090*/ 	.word	0x000009e0


	//   ....[5]....
        /*0094*/ 	.word	0x000009f0


	//   ....[6]....
        /*0098*/ 	.word	0x00000a20


	//   ....[7]....
        /*009c*/ 	.word	0x00000a30


	//   ....[8]....
        /*00a0*/ 	.word	0x00000a60


	//   ....[9]....
        /*00a4*/ 	.word	0x00000a70


	//   ....[10]....
        /*00a8*/ 	.word	0x000015d0


	//   ....[11]....
        /*00ac*/ 	.word	0x00001670


	//   ....[12]....
        /*00b0*/ 	.word	0x000016d0


	//   ....[13]....
        /*00b4*/ 	.word	0x00001730


	//   ....[14]....
        /*00b8*/ 	.word	0x000017a0


	//   ....[15]....
        /*00bc*/ 	.word	0x00001800


	//   ....[16]....
        /*00c0*/ 	.word	0x00001870


	//   ....[17]....
        /*00c4*/ 	.word	0x000018d0


	//   ....[18]....
        /*00c8*/ 	.word	0x00001940


	//   ....[19]....
        /*00cc*/ 	.word	0x000019a0


	//----- nvinfo : EIATTR_EXIT_INSTR_OFFSETS
	.align		4
.L_3007:
        /*00d0*/ 	.byte	0x04, 0x1c
        /*00d2*/ 	.short	(.L_3009 - .L_3008)


	//   ....[0]....
.L_3008:
        /*00d4*/ 	.word	0x00001530


	//   ....[1]....
        /*00d8*/ 	.word	0x00001560


	//----- nvinfo : EIATTR_MAX_THREADS
	.align		4
.L_3009:
        /*00dc*/ 	.byte	0x04, 0x05
        /*00de*/ 	.short	(.L_3011 - .L_3010)
.L_3010:
        /*00e0*/ 	.word	0x00000080
        /*00e4*/ 	.word	0x00000001
        /*00e8*/ 	.word	0x00000001


	//----- nvinfo : EIATTR_CRS_STACK_SIZE
	.align		4
.L_3011:
        /*00ec*/ 	.byte	0x04, 0x1e
        /*00ee*/ 	.short	(.L_3013 - .L_3012)
.L_3012:
        /*00f0*/ 	.word	0x00000000


	//----- nvinfo : EIATTR_CBANK_PARAM_SIZE
	.align		4
.L_3013:
        /*00f4*/ 	.byte	0x03, 0x19
        /*00f6*/ 	.short	0x0128


	//----- nvinfo : EIATTR_PARAM_CBANK
	.align		4
        /*00f8*/ 	.byte	0x04, 0x0a
        /*00fa*/ 	.short	(.L_3015 - .L_3014)
	.align		4
.L_3014:
        /*00fc*/ 	.word	index@(.nv.constant0._ZN10layer_norm13ln_bwd_kernelINS_13Kernel_traitsIf6__halfS2_S2_fjLj256ELj1ELj4ELj1ELj16ENS_18Kernel_traits_baseILj256EfS2_S2_S2_fjLj128EEEEELb0ELb0ELb0ELb0EEEvNS_9BwdParamsE)
        /*0100*/ 	.short	0x0210
        /*0102*/ 	.short	0x0128


	//----- nvinfo : EIATTR_SW_WAR
	.align		4
.L_3015:
        /*0104*/ 	.byte	0x04, 0x36
        /*0106*/ 	.short	(.L_3017 - .L_3016)
.L_3016:
        /*0108*/ 	.word	0x00000008
.L_3017:


//--------------------- .nv.info._ZN10layer_norm13ln_bwd_kernelINS_13Kernel_traitsIf6__halfS2_S2_fjLj256ELj1ELj4ELj1ELj16ENS_18Kernel_traits_baseILj256EfS2_S2_S2_fjLj128EEEEELb0ELb0ELb0ELb1EEEvNS_9BwdParamsE --------------------------
	.section	.nv.info._ZN10layer_norm13ln_bwd_kernelINS_13Kernel_traitsIf6__halfS2_S2_fjLj256ELj1ELj4ELj1ELj16ENS_18Kernel_traits_baseILj256EfS2_S2_S2_fjLj128EEEEELb0ELb0ELb0ELb1EEEvNS_9BwdParamsE,"",@"SHT_CUDA_INFO"
	.sectionflags	@""
	.align	4


	//----- nvinfo : EIATTR_CUDA_API_VERSION
	.align		4
        /*0000*/ 	.byte	0x04, 0x37
        /*0002*/ 	.short	(.L_3019 - .L_3018)
.L_3018:
        /*0004*/ 	.word	0x00000082


	//----- nvinfo : EIATTR_KPARAM_INFO
	.align		4
.L_3019:
        /*0008*/ 	.byte	0x04, 0x17
        /*000a*/ 	.short	(.L_3021 - .L_3020)
.L_3020:
        /*000c*/ 	.word	0x00000000
        /*0010*/ 	.short	0x0000
        /*0012*/ 	.short	0x0000
        /*0014*/ 	.byte	0x00, 0xf0, 0xa1, 0x04


	//----- nvinfo : EIATTR_SPARSE_MMA_MASK
	.align		4
.L_3021:
        /*0018*/ 	.byte	0x03, 0x50
        /*001a*/ 	.short	0x0000


	//----- nvinfo : EIATTR_MAXREG_COUNT
	.align		4
        /*001c*/ 	.byte	0x03, 0x1b
        /*001e*/ 	.short	0x00ff


	//----- nvinfo : EIATTR_NUM_BARRIERS
	.align		4
        /*0020*/ 	.byte	0x02, 0x4c
        /*0022*/ 	.byte	0x01
	.zero		1


	//----- nvinfo : EIATTR_MERCURY_ISA_VERSION
	.align		4
        /*0024*/ 	.byte	0x03, 0x5f
        /*0026*/ 	.short	0x0101


	//----- nvinfo : EIATTR_COOP_GROUP_MASK_REGIDS
	.align		4
        /*0028*/ 	.byte	0x04, 0x29
        /*002a*/ 	.short	(.L_3023 - .L_3022)


	//   ....[0]....
.L_3022:
        /*002c*/ 	.word	0xffffffff


	//   ....[1]....
        /*0030*/ 	.word	0xffffffff


	//   ....[2]....
        /*0034*/ 	.word	0xffffffff


	//   ....[3]....
        /*0038*/ 	.word	0xffffffff


	//   ....[4]....
        /*003c*/ 	.word	0xffffffff


	//   ....[5]....
        /*0040*/ 	.word	0xffffffff


	//   ....[6]....
        /*0044*/ 	.word	0xffffffff


	//   ....[7]....
        /*0048*/ 	.word	0xffffffff


	//   ....[8]....
        /*004c*/ 	.word	0xffffffff


	//   ....[9]....
        /*0050*/ 	.word	0xffffffff


	//   ....[10]....
        /*0054*/ 	.word	0x05000039


	//   ....[11]....
        /*0058*/ 	.word	0x05000039


	//   ....[12]....
        /*005c*/ 	.word	0x05000039


	//   ....[13]....
        /*0060*/ 	.word	0x05000039


	//   ....[14]....
        /*0064*/ 	.word	0x05000039


	//   ....[15]....
        /*0068*/ 	.word	0x05000039


	//   ....[16]....
        /*006c*/ 	.word	0x05000039


	//   ....[17]....
        /*0070*/ 	.word	0x05000039


	//   ....[18]....
        /*0074*/ 	.word	0x05000039


	//   ....[19]....
        /*0078*/ 	.word	0x05000039


	//----- nvinfo : EIATTR_COOP_GROUP_INSTR_OFFSETS
	.align		4
.L_3023:
        /*007c*/ 	.byte	0x04, 0x28
        /*007e*/ 	.short	(.L_3025 - .L_3024)


	//   ....[0]....
.L_3024:
        /*0080*/ 	.word	0x00000980


	//   ....[1]....
        /*0084*/ 	.word	0x00000990


	//   ....[2]....
        /*0088*/ 	.word	0x000009c0


	//   ....[3]....
        /*008c*/ 	.word	0x000009d0


	//   ....[4]....
        /*0090*/ 	.word	0x00000a00


	//   ....[5]....
        /*0094*/ 	.word	0x00000a10


	//   ....[6]....
        /*0098*/ 	.word	0x00000a40


	//   ....[7]....
        /*009c*/ 	.word	0x00000a50


	//   ....[8]....
        /*00a0*/ 	.word	0x00000a80


	//   ....[9]....
        /*00a4*/ 	.word	0x00000a90


	//   ....[10]....
        /*00a8*/ 	.word	0x00001590


	//   ....[11]....
        /*00ac*/ 	.word	0x00001620


	//   ....[12]....
        /*00b0*/ 	.word	0x00001690


	//   ....[13]....
        /*00b4*/ 	.word	0x00001700


	//   ....[14]....
        /*00b8*/ 	.word	0x00001760


	//   ....[15]....
        /*00bc*/ 	.word	0x000017d0


	//   ....[16]....
        /*00c0*/ 	.word	0x00001830


	//   ....[17]....
        /*00c4*/ 	.word	0x00001890


	//   ....[18]....
        /*00c8*/ 	.word	0x00001900


	//   ....[19]....
        /*00cc*/ 	.word	0x00001960


	//----- nvinfo : EIATTR_EXIT_INSTR_OFFSETS
	.align		4
.L_3025:
        /*00d0*/ 	.byte	0x04, 0x1c
        /*00d2*/ 	.short	(.L_3027 - .L_3026)


	//   ....[0]....
.L_3026:
        /*00d4*/ 	.word	0x00001530


	//----- nvinfo : EIATTR_MAX_THREADS
	.align		4
.L_3027:
        /*00d8*/ 	.byte	0x04, 0x05
        /*00da*/ 	.short	(.L_3029 - .L_3028)
.L_3028:
        /*00dc*/ 	.word	0x00000080
        /*00e0*/ 	.word	0x00000001
        /*00e4*/ 	.word	0x00000001


	//----- nvinfo : EIATTR_CRS_STACK_SIZE
	.align		4
.L_3029:
        /*00e8*/ 	.byte	0x04, 0x1e
        /*00ea*/ 	.short	(.L_3031 - .L_3030)
.L_3030:
        /*00ec*/ 	.word	0x00000000


	//----- nvinfo : EIATTR_CBANK_PARAM_SIZE
	.align		4
.L_3031:
        /*00f0*/ 	.byte	0x03, 0x19
        /*00f2*/ 	.short	0x0128


	//----- nvinfo : EIATTR_PARAM_CBANK
	.align		4
        /*00f4*/ 	.byte	0x04, 0x0a
        /*00f6*/ 	.short	(.L_3033 - .L_3032)
	.align		4
.L_3032:
        /*00f8*/ 	.word	index@(.nv.constant0._ZN10layer_norm13ln_bwd_kernelINS_13Kernel_traitsIf6__halfS2_S2_fjLj256ELj1ELj4ELj1ELj16ENS_18Kernel_traits_baseILj256EfS2_S2_S2_fjLj128EEEEELb0ELb0ELb0ELb1EEEvNS_9BwdParamsE)
        /*00fc*/ 	.short	0x0210
        /*00fe*/ 	.short	0x0128


	//----- nvinfo : EIATTR_SW_WAR
	.align		4
.L_3033:
        /*0100*/ 	.byte	0x04, 0x36
        /*0102*/ 	.short	(.L_3035 - .L_3034)
.L_3034:
        /*0104*/ 	.word	0x00000008
.L_3035:


//--------------------- .nv.info._ZN10layer_norm13ln_bwd_kernelINS_13Kernel_traitsIf6__halfS2_S2_fjLj256ELj1ELj4ELj1ELj16ENS_18Kernel_traits_baseILj256EfS2_S2_S2_fjLj128EEEEELb0ELb0ELb1ELb0EEEvNS_9BwdParamsE --------------------------
	.section	.nv.info._ZN10layer_norm13ln_bwd_kernelINS_13Kernel_traitsIf6__halfS2_S2_fjLj256ELj1ELj4ELj1ELj16ENS_18Kernel_traits_baseILj256EfS2_S2_S2_fjLj128EEEEELb0ELb0ELb1ELb0EEEvNS_9BwdParamsE,"",@"SHT_CUDA_INFO"
	.sectionflags	@""
	.align	4


	//----- nvinfo : EIATTR_CUDA_API_VERSION
	.align		4
        /*0000*/ 	.byte	0x04, 0x37
        /*0002*/ 	.short	(.L_3037 - .L_3036)
.L_3036:
        /*0004*/ 	.word	0x00000082


	//----- nvinfo : EIATTR_KPARAM_INFO
	.align		4
.L_3037:
        /*0008*/ 	.byte	0x04, 0x17
        /*000a*/ 	.short	(.L_3039 - .L_3038)
.L_3038:
        /*000c*/ 	.word	0x00000000
        /*0010*/ 	.short	0x0000
        /*0012*/ 	.short	0x0000
        /*0014*/ 	.byte	0x00, 0xf0, 0xa1, 0x04


	//----- nvinfo : EIATTR_SPARSE_MMA_MASK
	.align		4
.L_3039:
        /*0018*/ 	.byte	0x03, 0x50
        /*001a*/ 	.short	0x0000


	//----- nvinfo : EIATTR_MAXREG_COUNT
	.align		4
        /*001c*/ 	.byte	0x03, 0x1b
        /*001e*/ 	.short	0x00ff


	//----- nvinfo : EIATTR_NUM_BARRIERS
	.align		4
        /*0020*/ 	.byte	0x02, 0x4c
        /*0022*/ 	.byte	0x01
	.zero		1


	//----- nvinfo : EIATTR_MERCURY_ISA_VERSION
	.align		4
        /*0024*/ 	.byte	0x03, 0x5f
        /*0026*/ 	.short	0x0101


	//----- nvinfo : EIATTR_COOP_GROUP_MASK_REGIDS
	.align		4
        /*0028*/ 	.byte	0x04, 0x29
        /*002a*/ 	.short	(.L_3041 - .L_3040)


	//   ....[0]....
.L_3040:
        /*002c*/ 	.word	0xffffffff


	//   ....[1]....
        /*0030*/ 	.word	0xffffffff


	//   ....[2]....
        /*0034*/ 	.word	0xffffffff


	//   ....[3]....
        /*0038*/ 	.word	0xffffffff


	//   ....[4]....
        /*003c*/ 	.word	0xffffffff


	//   ....[5]....
        /*0040*/ 	.word	0xffffffff


	//   ....[6]....
        /*0044*/ 	.word	0xffffffff


	//   ....[7]....
        /*0048*/ 	.word	0xffffffff


	//   ....[8]....
        /*004c*/ 	.word	0xffffffff


	//   ....[9]....
        /*0050*/ 	.word	0xffffffff


	//   ....[10]....
        /*0054*/ 	.word	0x05000036


	//   ....[11]....
        /*0058*/ 	.word	0x05000036


	//   ....[12]....
        /*005c*/ 	.word	0x05000036


	//   ....[13]....
        /*0060*/ 	.word	0x05000036


	//   ....[14]....
        /*0064*/ 	.word	0x05000036


	//   ....[15]....
        /*0068*/ 	.word	0x05000036


	//   ....[16]....
        /*006c*/ 	.word	0x05000036


	//   ....[17]....
        /*0070*/ 	.word	0x05000036


	//   ....[18]....
        /*0074*/ 	.word	0x05000036


	//   ....[19]....
        /*0078*/ 	.word	0x05000036


	//----- nvinfo : EIATTR_COOP_GROUP_INSTR_OFFSETS
	.align		4
.L_3041:
        /*007c*/ 	.byte	0x04, 0x28
        /*007e*/ 	.short	(.L_3043 - .L_3042)


	//   ....[0]....
.L_3042:
        /*0080*/ 	.word	0x000009d0


	//   ....[1]....
        /*0084*/ 	.word	0x000009e0


	//   ....[2]....
        /*0088*/ 	.word	0x00000a10


	//   ....[3]....
        /*008c*/ 	.word	0x00000a20


	//   ....[4]....
        /*0090*/ 	.word	0x00000a50


	//   ....[5]....
        /*0094*/ 	.word	0x00000a60


	//   ....[6]....
        /*0098*/ 	.word	0x00000a90


	//   ....[7]....
        /*009c*/ 	.word	0x00000aa0


	//   ....[8]....
        /*00a0*/ 	.word	0x00000ad0


	//   ....[9]....
        /*00a4*/ 	.word	0x00000ae0


	//   ....[10]....
        /*00a8*/ 	.word	0x00001b80


	//   ....[11]....
        /*00ac*/ 	.word	0x00001c10


	//   ....[12]....
        /*00b0*/ 	.word	0x00001c70


	//   ....[13]....
        /*00b4*/ 	.word	0x00001cd0


	//   ....[14]....
        /*00b8*/ 	.word	0x00001d30


	//   ....[15]....
        /*00bc*/ 	.word	0x00001d90


	//   ....[16]....
        /*00c0*/ 	.word	0x00001df0


	//   ....[17]....
        /*00c4*/ 	.word	0x00001e50


	//   ....[18]....
        /*00c8*/ 	.word	0x00001eb0


	//   ....[19]....
        /*00cc*/ 	.word	0x00001f10


	//----- nvinfo : EIATTR_EXIT_INSTR_OFFSETS
	.align		4
.L_3043:
        /*00d0*/ 	.byte	0x04, 0x1c
        /*00d2*/ 	.short	(.L_3045 - .L_3044)


	//   ....[0]....
.L_3044:
        /*00d4*/ 	.word	0x00001ae0


	//   ....[1]....
        /*00d8*/ 	.word	0x00001b10


	//----- nvinfo : EIATTR_MAX_THREADS
	.align		4
.L_3045:
        /*00dc*/ 	.byte	0x04, 0x05
        /*00de*/ 	.short	(.L_3047 - .L_3046)
.L_3046:
        /*00e0*/ 	.word	0x00000080
        /*00e4*/ 	.word	0x00000001
        /*00e8*/ 	.word	0x00000001


	//----- nvinfo : EIATTR_CRS_STACK_SIZE
	.align		4
.L_3047:
        /*00ec*/ 	.byte	0x04, 0x1e
        /*00ee*/ 	.short	(.L_3049 - .L_3048)
.L_3048:
        /*00f0*/ 	.word	0x00000000


	//----- nvinfo : EIATTR_CBANK_PARAM_SIZE
	.align		4
.L_3049:
        /*00f4*/ 	.byte	0x03, 0x19
        /*00f6*/ 	.short	0x0128


	//----- nvinfo : EIATTR_PARAM_CBANK
	.align		4
        /*00f8*/ 	.byte	0x04, 0x0a
        /*00fa*/ 	.short	(.L_3051 - .L_3050)
	.align		4
.L_3050:
        /*00fc*/ 	.word	index@(.nv.constant0._ZN10layer_norm13ln_bwd_kernelINS_13Kernel_traitsIf6__halfS2_S2_fjLj256ELj1ELj4ELj1ELj16ENS_18Kernel_traits_baseILj256EfS2_S2_S2_fjLj128EEEEELb0ELb0ELb1ELb0EEEvNS_9BwdParamsE)
        /*0100*/ 	.short	0x0210
        /*0102*/ 	.short	0x0128


	//----- nvinfo : EIATTR_SW_WAR
	.align		4
.L_3051:
        /*0104*/ 	.byte	0x04, 0x36
        /*0106*/ 	.short	(.L_3053 - .L_3052)
.L_3052:
        /*0108*/ 	.word	0x00000008
.L_3053:


//--------------------- .nv.info._ZN10layer_norm13ln_bwd_kernelINS_13Kernel_traitsIf6__halfS2_S2_fjLj256ELj1ELj4ELj1ELj16ENS_18Kernel_traits_baseILj256EfS2_S2_S2_fjLj128EEEEELb0ELb0ELb1ELb1EEEvNS_9BwdParamsE --------------------------
	.section	.nv.info._ZN10layer_norm13ln_bwd_kernelINS_13Kernel_traitsIf6__halfS2_S2_fjLj256ELj1ELj4ELj1ELj16ENS_18Kernel_traits_baseILj256EfS2_S2_S2_fjLj128EEEEELb0ELb0ELb1ELb1EEEvNS_9BwdParamsE,"",@"SHT_CUDA_INFO"
	.sectionflags	@""
	.align	4


	//----- nvinfo : EIATTR_CUDA_API_VERSION
	.align		4
        /*0000*/ 	.byte	0x04, 0x37
        /*0002*/ 	.short	(.L_3055 - .L_3054)
.L_3054:
        /*0004*/ 	.word	0x00000082


	//----- nvinfo : EIATTR_KPARAM_INFO
	.align		4
.L_3055:
        /*0008*/ 	.byte	0x04, 0x17
        /*000a*/ 	.short	(.L_3057 - .L_3056)
.L_3056:
        /*000c*/ 	.word	0x00000000
        /*0010*/ 	.short	0x0000
        /*0012*/ 	.short	0x0000
        /*0014*/ 	.byte	0x00, 0xf0, 0xa1, 0x04


	//----- nvinfo : EIATTR_SPARSE_MMA_MASK
	.align		4
.L_3057:
        /*0018*/ 	.byte	0x03, 0x50
        /*001a*/ 	.short	0x0000


	//----- nvinfo : EIATTR_MAXREG_COUNT
	.align		4
        /*001c*/ 	.byte	0x03, 0x1b
        /*001e*/ 	.short	0x00ff


	//----- nvinfo : EIATTR_NUM_BARRIERS
	.align		4
        /*0020*/ 	.byte	0x02, 0x4c
        /*0022*/ 	.byte	0x01
	.zero		1


	//----- nvinfo : EIATTR_MERCURY_ISA_VERSION
	.align		4
        /*0024*/ 	.byte	0x03, 0x5f
        /*0026*/ 	.short	0x0101


	//----- nvinfo : EIATTR_COOP_GROUP_MASK_REGIDS
	.align		4
        /*0028*/ 	.byte	0x04, 0x29
        /*002a*/ 	.short	(.L_3059 - .L_3058)


	//   ....[0]....
.L_3058:
        /*002c*/ 	.word	0xffffffff


	//   ....[1]....
        /*0030*/ 	.word	0xffffffff


	//   ....[2]....
        /*0034*/ 	.word	0xffffffff


	//   ....[3]....
        /*0038*/ 	.word	0xffffffff


	//   ....[4]....
        /*003c*/ 	.word	0xffffffff


	//   ....[5]....
        /*0040*/ 	.word	0xffffffff


	//   ....[6]....
        /*0044*/ 	.word	0xffffffff


	//   ....[7]....
        /*0048*/ 	.word	0xffffffff


	//   ....[8]....
        /*004c*/ 	.word	0xffffffff


	//   ....[9]....
        /*0050*/ 	.word	0xffffffff


	//   ....[10]....
        /*0054*/ 	.word	0x0500003d


	//   ....[11]....
        /*0058*/ 	.word	0x0500003d


	//   ....[12]....
        /*005c*/ 	.word	0x0500003d


	//   ....[13]....
        /*0060*/ 	.word	0x0500003d


	//   ....[14]....
        /*0064*/ 	.word	0x0500003d


	//   ....[15]....
        /*0068*/ 	.word	0x0500003d


	//   ....[16]....
        /*006c*/ 	.word	0x0500003d


	//   ....[17]....
        /*0070*/ 	.word	0x0500003d


	//   ....[18]....
        /*0074*/ 	.word	0x0500003d


	//   ....[19]....
        /*0078*/ 	.word	0x0500003d


	//----- nvinfo : EIATTR_COOP_GROUP_INSTR_OFFSETS
	.align		4
.L_3059:
        /*007c*/ 	.byte	0x04, 0x28
        /*007e*/ 	.short	(.L_3061 - .L_3060)


	//   ....[0]....
.L_3060:
        /*0080*/ 	.word	0x00000a30


	//   ....[1]....
        /*0084*/ 	.word	0x00000a40


	//   ....[2]....
        /*0088*/ 	.word	0x00000a70


	//   ....[3]....
        /*008c*/ 	.word	0x00000a90


	//   ....[4]....
        /*0090*/ 	.word	0x00000ab0


	//   ....[5]....
        /*0094*/ 	.word	0x00000ad0


	//   ....[6]....
        /*0098*/ 	.word	0x00000ae0


	//   ....[7]....
        /*009c*/ 	.word	0x00000b10


	//   ....[8]....
        /*00a0*/ 	.word	0x00000b20


	//   ....[9]....
        /*00a4*/ 	.word	0x00000b40


	//   ....[10]....
        /*00a8*/ 	.word	0x00001a80


	//   ....[11]....
        /*00ac*/ 	.word	0x00001b10


	//   ....[12]....
        /*00b0*/ 	.word	0x00001b90


	//   ....[13]....
        /*00b4*/ 	.word	0x00001c00


	//   ....[14]....
        /*00b8*/ 	.word	0x00001c80


	//   ....[15]....
        /*00bc*/ 	.word	0x00001cf0


	//   ....[16]....
        /*00c0*/ 	.word	0x00001d70


	//   ....[17]....
        /*00c4*/ 	.word	0x00001dd0


	//   ....[18]....
        /*00c8*/ 	.word	0x00001e40


	//   ....[19]....
        /*00cc*/ 	.word	0x00001ea0


	//----- nvinfo : EIATTR_EXIT_INSTR_OFFSETS
	.align		4
.L_3061:
        /*00d0*/ 	.byte	0x04, 0x1c
        /*00d2*/ 	.short	(.L_3063 - .L_3062)


	//   ....[0]....
.L_3062:
        /*00d4*/ 	.word	0x00001a20


	//----- nvinfo : EIATTR_MAX_THREADS
	.align		4
.L_3063:
        /*00d8*/ 	.byte	0x04, 0x05
        /*00da*/ 	.short	(.L_3065 - .L_3064)
.L_3064:
        /*00dc*/ 	.word	0x00000080
        /*00e0*/ 	.word	0x00000001
        /*00e4*/ 	.word	0x00000001


	//----- nvinfo : EIATTR_CRS_STACK_SIZE
	.align		4
.L_3065:
        /*00e8*/ 	.byte	0x04, 0x1e
        /*00ea*/ 	.short	(.L_3067 - .L_3066)
.L_3066:
        /*00ec*/ 	.word	0x00000000


	//----- nvinfo : EIATTR_CBANK_PARAM_SIZE
	.align		4
.L_3067:
        /*00f0*/ 	.byte	0x03, 0x19
        /*00f2*/ 	.short	0x0128


	//----- nvinfo : EIATTR_PARAM_CBANK
	.align		4
        /*00f4*/ 	.byte	0x04, 0x0a
        /*00f6*/ 	.short	(.L_3069 - .L_3068)
	.align		4
.L_3068:
        /*00f8*/ 	.word	index@(.nv.constant0._ZN10layer_norm13ln_bwd_kernelINS_13Kernel_traitsIf6__halfS2_S2_fjLj256ELj1ELj4ELj1ELj16ENS_18Kernel_traits_baseILj256EfS2_S2_S2_fjLj128EEEEELb0ELb0ELb1ELb1EEEvNS_9BwdParamsE)
        /*00fc*/ 	.short	0x0210
        /*00fe*/ 	.short	0x0128


	//----- nvinfo : EIATTR_SW_WAR
	.align		4
.L_3069:
        /*0100*/ 	.byte	0x04, 0x36
        /*0102*/ 	.short	(.L_3071 - .L_3070)
.L_3070:
        /*0104*/ 	.word	0x00000008
.L_3071:


//--------------------- .nv.info._ZN10layer_norm13ln_bwd_kernelINS_13Kernel_traitsIf6__halfS2_S2_fjLj256ELj1ELj4ELj1ELj16ENS_18Kernel_traits_baseILj256EfS2_S2_S2_fjLj128EEEEELb0ELb1ELb0ELb0EEEvNS_9BwdParamsE --------------------------
	.section	.nv.info._ZN10layer_norm13ln_bwd_kernelINS_13Kernel_traitsIf6__halfS2_S2_fjLj256ELj1ELj4ELj1ELj16ENS_18Kernel_traits_baseILj256EfS2_S2_S2_fjLj128EEEEELb0ELb1ELb0ELb0EEEvNS_9BwdParamsE,"",@"SHT_CUDA_INFO"
	.sectionflags	@""
	.align	4


	//----- nvinfo : EIATTR_CUDA_API_VERSION
	.align		4
        /*0000*/ 	.byte	0x04, 0x37
        /*0002*/ 	.short	(.L_3073 - .L_3072)
.L_3072:
        /*0004*/ 	.word	0x00000082


	//----- nvinfo : EIATTR_KPARAM_INFO
	.align		4
.L_3073:
        /*0008*/ 	.byte	0x04, 0x17
        /*000a*/ 	.short	(.L_3075 - .L_3074)
.L_3074:
        /*000c*/ 	.word	0x00000000
        /*0010*/ 	.short	0x0000
        /*0012*/ 	.short	0x0000
        /*0014*/ 	.byte	0x00, 0xf0, 0xa1, 0x04


	//----- nvinfo : EIATTR_SPARSE_MMA_MASK
	.align		4
.L_3075:
        /*0018*/ 	.byte	0x03, 0x50
        /*001a*/ 	.short	0x0000


	//----- nvinfo : EIATTR_MAXREG_COUNT
	.align		4
        /*001c*/ 	.byte	0x03, 0x1b
        /*001e*/ 	.short	0x00ff


	//----- nvinfo : EIATTR_NUM_BARRIERS
	.align		4
        /*0020*/ 	.byte	0x02, 0x4c
        /*0022*/ 	.byte	0x01
	.zero		1


	//----- nvinfo : EIATTR_MERCURY_ISA_VERSION
	.align		4
        /*0024*/ 	.byte	0x03, 0x5f
        /*0026*/ 	.short	0x0101


	//----- nvinfo : EIATTR_COOP_GROUP_MASK_REGIDS
	.align		4
        /*0028*/ 	.byte	0x04, 0x29
        /*002a*/ 	.short	(.L_3077 - .L_3076)


	//   ....[0]....
.L_3076:
        /*002c*/ 	.word	0xffffffff


	//   ....[1]....
        /*0030*/ 	.word	0xffffffff


	//   ....[2]....
        /*0034*/ 	.word	0xffffffff


	//   ....[3]....
        /*0038*/ 	.word	0xffffffff


	//   ....[4]....
        /*003c*/ 	.word	0xffffffff


	//   ....[5]....
        /*0040*/ 	.word	0xffffffff


	//   ....[6]....
        /*0044*/ 	.word	0xffffffff


	//   ....[7]....
        /*0048*/ 	.word	0xffffffff


	//   ....[8]....
        /*004c*/ 	.word	0xffffffff


	//   ....[9]....
        /*0050*/ 	.word	0xffffffff


	//   ....[10]....
        /*0054*/ 	.word	0x0500004f


	//   ....[11]....
        /*0058*/ 	.word	0x0500004f


	//   ....[12]....
        /*005c*/ 	.word	0x0500004f


	//   ....[13]....
        /*0060*/ 	.word	0x0500004f


	//   ....[14]....
        /*0064*/ 	.word	0x0500004f


	//   ....[15]....
        /*0068*/ 	.word	0x0500004f


	//   ....[16]....
        /*006c*/ 	.word	0x0500004f


	//   ....[17]....
        /*0070*/ 	.word	0x0500004f


	//   ....[18]....
        /*0074*/ 	.word	0x0500004f


	//   ....[19]....
        /*0078*/ 	.word	0x0500004f


	//----- nvinfo : EIATTR_COOP_GROUP_INSTR_OFFSETS
	.align		4
.L_3077:
        /*007c*/ 	.byte	0x04, 0x28
        /*007e*/ 	.short	(.L_3079 - .L_3078)


	//   ....[0]....
.L_3078:
        /*0080*/ 	.word	0x000009f0


	//   ....[1]....
        /*0084*/ 	.word	0x00000a00


	//   ....[2]....
        /*0088*/ 	.word	0x00000a30


	//   ....[3]....
        /*008c*/ 	.word	0x00000a40


	//   ....[4]....
        /*0090*/ 	.word	0x00000a70


	//   ....[5]....
        /*0094*/ 	.word	0x00000a80


	//   ....[6]....
        /*0098*/ 	.word	0x00000ab0


	//   ....[7]....
        /*009c*/ 	.word	0x00000ac0


	//   ....[8]....
        /*00a0*/ 	.word	0x00000af0


	//   ....[9]....
        /*00a4*/ 	.word	0x00000b00


	//   ....[10]....
        /*00a8*/ 	.word	0x000019c0


	//   ....[11]....
        /*00ac*/ 	.word	0x00001a50


	//   ....[12]....
        /*00b0*/ 	.word	0x00001ac0


	//   ....[13]....
        /*00b4*/ 	.word	0x00001b20


	//   ....[14]....
        /*00b8*/ 	.word	0x00001b90


	//   ....[15]....
        /*00bc*/ 	.word	0x00001bf0


	//   ....[16]....
        /*00c0*/ 	.word	0x00001c60


	//   ....[17]....
        /*00c4*/ 	.word	0x00001cc0


	//   ....[18]....
        /*00c8*/ 	.word	0x00001d30


	//   ....[19]....
        /*00cc*/ 	.word	0x00001d90


	//----- nvinfo : EIATTR_EXIT_INSTR_OFFSETS
	.align		4
.L_3079:
        /*00d0*/ 	.byte	0x04, 0x1c
        /*00d2*/ 	.short	(.L_3081 - .L_3080)


	//   ....[0]....
.L_3080:
        /*00d4*/ 	.word	0x000018d0


	//   ....[1]....
        /*00d8*/ 	.word	0x00001950


	//----- nvinfo : EIATTR_MAX_THREADS
	.align		4
.L_3081:
        /*00dc*/ 	.byte	0x04, 0x05
        /*00de*/ 	.short	(.L_3083 - .L_3082)
.L_3082:
        /*00e0*/ 	.word	0x00000080
        /*00e4*/ 	.word	0x00000001
        /*00e8*/ 	.word	0x00000001


	//----- nvinfo : EIATTR_CRS_STACK_SIZE
	.align		4
.L_3083:
        /*00ec*/ 	.byte	0x04, 0x1e
        /*00ee*/ 	.short	(.L_3085 - .L_3084)
.L_3084:
        /*00f0*/ 	.word	0x00000000


	//----- nvinfo : EIATTR_CBANK_PARAM_SIZE
	.align		4
.L_3085:
        /*00f4*/ 	.byte	0x03, 0x19
        /*00f6*/ 	.short	0x0128


	//----- nvinfo : EIATTR_PARAM_CBANK
	.align		4
        /*00f8*/ 	.byte	0x04, 0x0a
        /*00fa*/ 	.short	(.L_3087 - .L_3086)
	.align		4
.L_3086:
        /*00fc*/ 	.word	index@(.nv.constant0._ZN10layer_norm13ln_bwd_kernelINS_13Kernel_traitsIf6__halfS2_S2_fjLj256ELj1ELj4ELj1ELj16ENS_18Kernel_traits_baseILj256EfS2_S2_S2_fjLj128EEEEELb0ELb1ELb0ELb0EEEvNS_9BwdParamsE)
        /*0100*/ 	.short	0x0210
        /*0102*/ 	.short	0x0128


	//----- nvinfo : EIATTR_SW_WAR
	.align		4
.L_3087:
        /*0104*/ 	.byte	0x04, 0x36
        /*0106*/ 	.short	(.L_3089 - .L_3088)
.L_3088:
        /*0108*/ 	.word	0x00000008
.L_3089:


//--------------------- .nv.info._ZN10layer_norm13ln_bwd_kernelINS_13Kernel_traitsIf6__halfS2_S2_fjLj256ELj1ELj4ELj1ELj16ENS_18Kernel_traits_baseILj256EfS2_S2_S2_fjLj128EEEEELb0ELb1ELb0ELb1EEEvNS_9BwdParamsE --------------------------
	.section	.nv.info._ZN10layer_norm13ln_bwd_kernelINS_13Kernel_traitsIf6__halfS2_S2_fjLj256ELj1ELj4ELj1ELj16ENS_18Kernel_traits_baseILj256EfS2_S2_S2_fjLj128EEEEELb0ELb1ELb0ELb1EEEvNS_9BwdParamsE,"",@"SHT_CUDA_INFO"
	.sectionflags	@""
	.align	4


	//----- nvinfo : EIATTR_CUDA_API_VERSION
	.align		4
        /*0000*/ 	.byte	0x04, 0x37
        /*0002*/ 	.short	(.L_3091 - .L_3090)
.L_3090:
        /*0004*/ 	.word	0x00000082


	//----- nvinfo : EIATTR_KPARAM_INFO
	.align		4
.L_3091:
        /*0008*/ 	.byte	0x04, 0x17
        /*000a*/ 	.short	(.L_3093 - .L_3092)
.L_3092:
        /*000c*/ 	.word	0x00000000
        /*0010*/ 	.short	0x0000
        /*0012*/ 	.short	0x0000
        /*0014*/ 	.byte	0x00, 0xf0, 0xa1, 0x04


	//----- nvinfo : EIATTR_SPARSE_MMA_MASK
	.align		4
.L_3093:
        /*0018*/ 	.byte	0x03, 0x50
        /*001a*/ 	.short	0x0000


	//----- nvinfo : EIATTR_MAXREG_COUNT
	.align		4
        /*001c*/ 	.byte	0x03, 0x1b
        /*001e*/ 	.short	0x00ff


	//----- nvinfo : EIATTR_NUM_BARRIERS
	.align		4
        /*0020*/ 	.byte	0x02, 0x4c
        /*0022*/ 	.byte	0x01
	.zero		1


	//----- nvinfo : EIATTR_MERCURY_ISA_VERSION
	.align		4
        /*0024*/ 	.byte	0x03, 0x5f
        /*0026*/ 	.short	0x0101


	//----- nvinfo : EIATTR_COOP_GROUP_MASK_REGIDS
	.align		4
        /*0028*/ 	.byte	0x04, 0x29
        /*002a*/ 	.short	(.L_3095 - .L_3094)


	//   ....[0]....
.L_3094:
        /*002c*/ 	.word	0xffffffff


	//   ....[1]....
        /*0030*/ 	.word	0xffffffff


	//   ....[2]....
        /*0034*/ 	.word	0xffffffff


	//   ....[3]....
        /*0038*/ 	.word	0xffffffff


	//   ....[4]....
        /*003c*/ 	.word	0xffffffff


	//   ....[5]....
        /*0040*/ 	.word	0xffffffff


	//   ....[6]....
        /*0044*/ 	.word	0xffffffff


	//   ....[7]....
        /*0048*/ 	.word	0xffffffff


	//   ....[8]....
        /*004c*/ 	.word	0xffffffff


	//   ....[9]....
        /*0050*/ 	.word	0xffffffff


	//   ....[10]....
        /*0054*/ 	.word	0x0500003d


	//   ....[11]....
        /*0058*/ 	.word	0x0500003d


	//   ....[12]....
        /*005c*/ 	.word	0x0500003d


	//   ....[13]....
        /*0060*/ 	.word	0x0500003d


	//   ....[14]....
        /*0064*/ 	.word	0x0500003d


	//   ....[15]....
        /*0068*/ 	.word	0x0500003d


	//   ....[16]....
        /*006c*/ 	.word	0x0500003d


	//   ....[17]....
        /*0070*/ 	.word	0x0500003d


	//   ....[18]....
        /*0074*/ 	.word	0x0500003d


	//   ....[19]....
        /*0078*/ 	.word	0x0500003d


	//----- nvinfo : EIATTR_COOP_GROUP_INSTR_OFFSETS
	.align		4
.L_3095:
        /*007c*/ 	.byte	0x04, 0x28
        /*007e*/ 	.short	(.L_3097 - .L_3096)


	//   ....[0]....
.L_3096:
        /*0080*/ 	.word	0x00000a70


	//   ....[1]....
        /*0084*/ 	.word	0x00000a80


	//   ....[2]....
        /*0088*/ 	.word	0x00000ab0


	//   ....[3]....
        /*008c*/ 	.word	0x00000ad0


	//   ....[4]....
        /*0090*/ 	.word	0x00000af0


	//   ....[5]....
        /*0094*/ 	.word	0x00000b10


	//   ....[6]....
        /*0098*/ 	.word	0x00000b30


	//   ....[7]....
        /*009c*/ 	.word	0x00000b50


	//   ....[8]....
        /*00a0*/ 	.word	0x00000b70


	//   ....[9]....
        /*00a4*/ 	.word	0x00000b80


	//   ....[10]....
        /*00a8*/ 	.word	0x00001a00


	//   ....[11]....
        /*00ac*/ 	.word	0x00001a90


	//   ....[12]....
        /*00b0*/ 	.word	0x00001b10


	//   ....[13]....
        /*00b4*/ 	.word	0x00001b80


	//   ....[14]....
        /*00b8*/ 	.word	0x00001c00


	//   ....[15]....
        /*00bc*/ 	.word	0x00001c70


	//   ....[16]....
        /*00c0*/ 	.word	0x00001cf0


	//   ....[17]....
        /*00c4*/ 	.word	0x00001d60


	//   ....[18]....
        /*00c8*/ 	.word	0x00001de0


	//   ....[19]....
        /*00cc*/ 	.word	0x00001e40


	//----- nvinfo : EIATTR_EXIT_INSTR_OFFSETS
	.align		4
.L_3097:
        /*00d0*/ 	.byte	0x04, 0x1c
        /*00d2*/ 	.short	(.L_3099 - .L_3098)


	//   ....[0]....
.L_3098:
        /*00d4*/ 	.word	0x000019a0


	//----- nvinfo : EIATTR_MAX_THREADS
	.align		4
.L_3099:
        /*00d8*/ 	.byte	0x04, 0x05
        /*00da*/ 	.short	(.L_3101 - .L_3100)
.L_3100:
        /*00dc*/ 	.word	0x00000080
        /*00e0*/ 	.word	0x00000001
        /*00e4*/ 	.word	0x00000001


	//----- nvinfo : EIATTR_CRS_STACK_SIZE
	.align		4
.L_3101:
        /*00e8*/ 	.byte	0x04, 0x1e
        /*00ea*/ 	.short	(.L_3103 - .L_3102)
.L_3102:
        /*00ec*/ 	.word	0x00000000


	//----- nvinfo : EIATTR_CBANK_PARAM_SIZE
	.align		4
.L_3103:
        /*00f0*/ 	.byte	0x03, 0x19
        /*00f2*/ 	.short	0x0128


	//----- nvinfo : EIATTR_PARAM_CBANK
	.align		4
        /*00f4*/ 	.byte	0x04, 0x0a
        /*00f6*/ 	.short	(.L_3105 - .L_3104)
	.align		4
.L_3104:
        /*00f8*/ 	.word	index@(.nv.constant0._ZN10layer_norm13ln_bwd_kernelINS_13Kernel_traitsIf6__halfS2_S2_fjLj256ELj1ELj4ELj1ELj16ENS_18Kernel_traits_baseILj256EfS2_S2_S2_fjLj128EEEEELb0ELb1ELb0ELb1EEEvNS_9BwdParamsE)
        /*00fc*/ 	.short	0x0210
        /*00fe*/ 	.short	0x0128


	//----- nvinfo : EIATTR_SW_WAR
	.align		4
.L_3105:
        /*0100*/ 	.byte	0x04, 0x36
        /*0102*/ 	.short	(.L_3107 - .L_3106)
.L_3106:
        /*0104*/ 	.word	0x00000008
.L_3107:


//--------------------- .nv.info._ZN10layer_norm13ln_bwd_kernelINS_13Kernel_traitsIf6__halfS2_S2_fjLj256ELj1ELj4ELj1ELj16ENS_18Kernel_traits_baseILj256EfS2_S2_S2_fjLj128EEEEELb0ELb1ELb1ELb0EEEvNS_9BwdParamsE --------------------------
	.section	.nv.info._ZN10layer_norm13ln_bwd_kernelINS_13Kernel_traitsIf6__halfS2_S2_fjLj256ELj1ELj4ELj1ELj16ENS_18Kernel_traits_baseILj256EfS2_S2_S2_fjLj128EEEEELb0ELb1ELb1ELb0EEEvNS_9BwdParamsE,"",@"SHT_CUDA_INFO"
	.sectionflags	@""
	.align	4


	//----- nvinfo : EIATTR_CUDA_API_VERSION
	.align		4
        /*0000*/ 	.byte	0x04, 0x37
        /*0002*/ 	.short	(.L_3109 - .L_3108)
.L_3108:
        /*0004*/ 	.word	0x00000082


	//----- nvinfo : EIATTR_KPARAM_INFO
	.align		4
.L_3109:
        /*0008*/ 	.byte	0x04, 0x17
        /*000a*/ 	.short	(.L_3111 - .L_3110)
.L_3110:
        /*000c*/ 	.word	0x00000000
        /*0010*/ 	.short	0x0000
        /*0012*/ 	.short	0x0000
        /*0014*/ 	.byte	0x00, 0xf0, 0xa1, 0x04


	//----- nvinfo : EIATTR_SPARSE_MMA_MASK
	.align		4
.L_3111:
        /*0018*/ 	.byte	0x03, 0x50
        /*001a*/ 	.short	0x0000


	//----- nvinfo : EIATTR_MAXREG_COUNT
	.align		4
        /*001c*/ 	.byte	0x03, 0x1b
        /*001e*/ 	.short	0x00ff


	//----- nvinfo : EIATTR_NUM_BARRIERS
	.align		4
        /*0020*/ 	.byte	0x02, 0x4c
        /*0022*/ 	.byte	0x01
	.zero		1


	//----- nvinfo : EIATTR_MERCURY_ISA_VERSION
	.align		4
        /*0024*/ 	.byte	0x03, 0x5f
        /*0026*/ 	.short	0x0101


	//----- nvinfo : EIATTR_COOP_GROUP_MASK_REGIDS
	.align		4
        /*0028*/ 	.byte	0x04, 0x29
        /*002a*/ 	.short	(.L_3113 - .L_3112)


	//   ....[0]....
.L_3112:
        /*002c*/ 	.word	0xffffffff


	//   ....[1]....
        /*0030*/ 	.word	0xffffffff


	//   ....[2]....
        /*0034*/ 	.word	0xffffffff


	//   ....[3]....
        /*0038*/ 	.word	0xffffffff


	//   ....[4]....
        /*003c*/ 	.word	0xffffffff


	//   ....[5]....
        /*0040*/ 	.word	0xffffffff


	//   ....[6]....
        /*0044*/ 	.word	0xffffffff


	//   ....[7]....
        /*0048*/ 	.word	0xffffffff


	//   ....[8]....
        /*004c*/ 	.word	0xffffffff


	//   ....[9]....
        /*0050*/ 	.word	0xffffffff


	//   ....[10]....
        /*0054*/ 	.word	0x0500004c


	//   ....[11]....
        /*0058*/ 	.word	0x0500004c


	//   ....[12]....
        /*005c*/ 	.word	0x0500004c


	//   ....[13]....
        /*0060*/ 	.word	0x0500004c


	//   ....[14]....
        /*0064*/ 	.word	0x0500004c


	//   ....[15]....
        /*0068*/ 	.word	0x0500004c


	//   ....[16]....
        /*006c*/ 	.word	0x0500004c


	//   ....[17]....
        /*0070*/ 	.word	0x0500004c


	//   ....[18]....
        /*0074*/ 	.word	0x0500004c


	//   ....[19]....
        /*0078*/ 	.word	0x0500004c


	//----- nvinfo : EIATTR_COOP_GROUP_INSTR_OFFSETS
	.align		4
.L_3113:
        /*007c*/ 	.byte	0x04, 0x28
        /*007e*/ 	.short	(.L_3115 - .L_3114)


	//   ....[0]....
.L_3114:
        /*0080*/ 	.word	0x00000a50


	//   ....[1]....
        /*0084*/ 	.word	0x00000a60


	//   ....[2]....
        /*0088*/ 	.word	0x00000a90


	//   ....[3]....
        /*008c*/ 	.word	0x00000aa0


	//   ....[4]....
        /*0090*/ 	.word	0x00000ad0


	//   ....[5]....
        /*0094*/ 	.word	0x00000ae0


	//   ....[6]....
        /*0098*/ 	.word	0x00000b10


	//   ....[7]....
        /*009c*/ 	.word	0x00000b20


	//   ....[8]....
        /*00a0*/ 	.word	0x00000b50


	//   ....[9]....
        /*00a4*/ 	.word	0x00000b60


	//   ....[10]....
        /*00a8*/ 	.word	0x00001fc0


	//   ....[11]....
        /*00ac*/ 	.word	0x00002060


	//   ....[12]....
        /*00b0*/ 	.word	0x000020c0


	//   ....[13]....
        /*00b4*/ 	.word	0x00002120


	//   ....[14]....
        /*00b8*/ 	.word	0x00002190


	//   ....[15]....
        /*00bc*/ 	.word	0x000021f0


	//   ....[16]....
        /*00c0*/ 	.word	0x00002260


	//   ....[17]....
        /*00c4*/ 	.word	0x000022c0


	//   ....[18]....
        /*00c8*/ 	.word	0x00002330


	//   ....[19]....
        /*00cc*/ 	.word	0x00002390


	//----- nvinfo : EIATTR_EXIT_INSTR_OFFSETS
	.align		4
.L_3115:
        /*00d0*/ 	.byte	0x04, 0x1c
        /*00d2*/ 	.short	(.L_3117 - .L_3116)


	//   ....[0]....
.L_3116:
        /*00d4*/ 	.word	0x00001ed0


	//   ....[1]....
        /*00d8*/ 	.word	0x00001f50


	//----- nvinfo : EIATTR_MAX_THREADS
	.align		4
.L_3117:
        /*00dc*/ 	.byte	0x04, 0x05
        /*00de*/ 	.short	(.L_3119 - .L_3118)
.L_3118:
        /*00e0*/ 	.word	0x00000080
        /*00e4*/ 	.word	0x00000001
        /*00e8*/ 	.word	0x00000001


	//----- nvinfo : EIATTR_CRS_STACK_SIZE
	.align		4
.L_3119:
        /*00ec*/ 	.byte	0x04, 0x1e
        /*00ee*/ 	.short	(.L_3121 - .L_3120)
.L_3120:
        /*00f0*/ 	.word	0x00000000


	//----- nvinfo : EIATTR_CBANK_PARAM_SIZE
	.align		4
.L_3121:
        /*00f4*/ 	.byte	0x03, 0x19
        /*00f6*/ 	.short	0x0128


	//----- nvinfo : EIATTR_PARAM_CBANK
	.align		4
        /*00f8*/ 	.byte	0x04, 0x0a
        /*00fa*/ 	.short	(.L_3123 - .L_3122)
	.align		4
.L_3122:
        /*00fc*/ 	.word	index@(.nv.constant0._ZN10layer_norm13ln_bwd_kernelINS_13Kernel_traitsIf6__halfS2_S2_fjLj256ELj1ELj4ELj1ELj16ENS_18Kernel_traits_baseILj256EfS2_S2_S2_fjLj128EEEEELb0ELb1ELb1ELb0EEEvNS_9BwdParamsE)
        /*0100*/ 	.short	0x0210
        /*0102*/ 	.short	0x0128


	//----- nvinfo : EIATTR_SW_WAR
	.align		4
.L_3123:
        /*0104*/ 	.byte	0x04, 0x36
        /*0106*/ 	.short	(.L_3125 - .L_3124)
.L_3124:
        /*0108*/ 	.word	0x00000008
.L_3125:


//--------------------- .nv.info._ZN10layer_norm13ln_bwd_kernelINS_13Kernel_traitsIf6__halfS2_S2_fjLj256ELj1ELj4ELj1ELj16ENS_18Kernel_traits_baseILj256EfS2_S2_S2_fjLj128EEEEELb0ELb1ELb1ELb1EEEvNS_9BwdParamsE --------------------------
	.section	.nv.info._ZN10layer_norm13ln_bwd_kernelINS_13Kernel_traitsIf6__halfS2_S2_fjLj256ELj1ELj4ELj1ELj16ENS_18Kernel_traits_baseILj256EfS2_S2_S2_fjLj128EEEEELb0ELb1ELb1ELb1EEEvNS_9BwdParamsE,"",@"SHT_CUDA_INFO"
	.sectionflags	@""
	.align	4


	//----- nvinfo : EIATTR_CUDA_API_VERSION
	.align		4
        /*0000*/ 	.byte	0x04, 0x37
        /*0002*/ 	.short	(.L_3127 - .L_3126)
.L_3126:
        /*0004*/ 	.word	0x00000082


	//----- nvinfo : EIATTR_KPARAM_INFO
	.align		4
.L_3127:
        /*0008*/ 	.byte	0x04, 0x17
        /*000a*/ 	.short	(.L_3129 - .L_3128)
.L_3128:
        /*000c*/ 	.word	0x00000000
        /*0010*/ 	.short	0x0000
        /*0012*/ 	.short	0x0000
        /*0014*/ 	.byte	0x00, 0xf0, 0xa1, 0x04


	//----- nvinfo : EIATTR_SPARSE_MMA_MASK
	.align		4
.L_3129:
        /*0018*/ 	.byte	0x03, 0x50
        /*001a*/ 	.short	0x0000


	//----- nvinfo : EIATTR_MAXREG_COUNT
	.align		4
        /*001c*/ 	.byte	0x03, 0x1b
        /*001e*/ 	.short	0x00ff


	//----- nvinfo : EIATTR_NUM_BARRIERS
	.align		4
        /*0020*/ 	.byte	0x02, 0x4c
        /*0022*/ 	.byte	0x01
	.zero		1


	//----- nvinfo : EIATTR_MERCURY_ISA_VERSION
	.align		4
        /*0024*/ 	.byte	0x03, 0x5f
        /*0026*/ 	.short	0x0101


	//----- nvinfo : EIATTR_COOP_GROUP_MASK_REGIDS
	.align		4
        /*0028*/ 	.byte	0x04, 0x29
        /*002a*/ 	.short	(.L_3131 - .L_3130)


	//   ....[0]....
.L_3130:
        /*002c*/ 	.word	0xffffffff


	//   ....[1]....
        /*0030*/ 	.word	0xffffffff


	//   ....[2]....
        /*0034*/ 	.word	0xffffffff


	//   ....[3]....
        /*0038*/ 	.word	0xffffffff


	//   ....[4]....
        /*003c*/ 	.word	0xffffffff


	//   ....[5]....
        /*0040*/ 	.word	0xffffffff


	//   ....[6]....
        /*0044*/ 	.word	0xffffffff


	//   ....[7]....
        /*0048*/ 	.word	0xffffffff


	//   ....[8]....
        /*004c*/ 	.word	0xffffffff


	//   ....[9]....
        /*0050*/ 	.word	0xffffffff


	//   ....[10]....
        /*0054*/ 	.word	0x0500004c


	//   ....[11]....
        /*0058*/ 	.word	0x0500004c


	//   ....[12]....
        /*005c*/ 	.word	0x0500004c


	//   ....[13]....
        /*0060*/ 	.word	0x0500004c


	//   ....[14]....
        /*0064*/ 	.word	0x0500004c


	//   ....[15]....
        /*0068*/ 	.word	0x0500004c


	//   ....[16]....
        /*006c*/ 	.word	0x0500004c


	//   ....[17]....
        /*0070*/ 	.word	0x0500004c


	//   ....[18]....
        /*0074*/ 	.word	0x0500004c


	//   ....[19]....
        /*0078*/ 	.word	0x0500004c


	//----- nvinfo : EIATTR_COOP_GROUP_INSTR_OFFSETS
	.align		4
.L_3131:
        /*007c*/ 	.byte	0x04, 0x28
        /*007e*/ 	.short	(.L_3133 - .L_3132)


	//   ....[0]....
.L_3132:
        /*0080*/ 	.word	0x00000b10


	//   ....[1]....
        /*0084*/ 	.word	0x00000b20


	//   ....[2]....
        /*0088*/ 	.word	0x00000b50


	//   ....[3]....
        /*008c*/ 	.word	0x00000b60


	//   ....[4]....
        /*0090*/ 	.word	0x00000b90


	//   ....[5]....
        /*0094*/ 	.word	0x00000ba0


	//   ....[6]....
        /*0098*/ 	.word	0x00000bd0


	//   ....[7]....
        /*009c*/ 	.word	0x00000be0


	//   ....[8]....
        /*00a0*/ 	.word	0x00000c10


	//   ....[9]....
        /*00a4*/ 	.word	0x00000c20


	//   ....[10]....
        /*00a8*/ 	.word	0x00001ea0


	//   ....[11]....
        /*00ac*/ 	.word	0x00001f30


	//   ....[12]....
        /*00b0*/ 	.word	0x00001f90


	//   ....[13]....
        /*00b4*/ 	.word	0x00001ff0


	//   ....[14]....
        /*00b8*/ 	.word	0x00002050


	//   ....[15]....
        /*00bc*/ 	.word	0x000020b0


	//   ....[16]....
        /*00c0*/ 	.word	0x00002110


	//   ....[17]....
        /*00c4*/ 	.word	0x00002170


	//   ....[18]....
        /*00c8*/ 	.word	0x000021d0


	//   ....[19]....
        /*00cc*/ 	.word	0x00002230


	//----- nvinfo : EIATTR_EXIT_INSTR_OFFSETS
	.align		4
.L_3133:
        /*00d0*/ 	.byte	0x04, 0x1c
        /*00d2*/ 	.short	(.L_3135 - .L_3134)


	//   ....[0]....
.L_3134:
        /*00d4*/ 	.word	0x00001e40


	//----- nvinfo : EIATTR_MAX_THREADS
	.align		4
.L_3135:
        /*00d8*/ 	.byte	0x04, 0x05
        /*00da*/ 	.short	(.L_3137 - .L_3136)
.L_3136:
        /*00dc*/ 	.word	0x00000080
        /*00e0*/ 	.word	0x00000001
        /*00e4*/ 	.word	0x00000001


	//----- nvinfo : EIATTR_CRS_STACK_SIZE
	.align		4
.L_3137:
        /*00e8*/ 	.byte	0x04, 0x1e
        /*00ea*/ 	.short	(.L_3139 - .L_3138)
.L_3138:
        /*00ec*/ 	.word	0x00000000


	//----- nvinfo : EIATTR_CBANK_PARAM_SIZE
	.align		4
.L_3139:
        /*00f0*/ 	.byte	0x03, 0x19
        /*00f2*/ 	.short	0x0128


	//----- nvinfo : EIATTR_PARAM_CBANK
	.align		4
        /*00f4*/ 	.byte	0x04, 0x0a
        /*00f6*/ 	.short	(.L_3141 - .L_3140)
	.align		4
.L_3140:
        /*00f8*/ 	.word	index@(.nv.constant0._ZN10layer_norm13ln_bwd_kernelINS_13Kernel_traitsIf6__halfS2_S2_fjLj256ELj1ELj4ELj1ELj16ENS_18Kernel_traits_baseILj256EfS2_S2_S2_fjLj128EEEEELb0ELb1ELb1ELb1EEEvNS_9BwdParamsE)
        /*00fc*/ 	.short	0x0210
        /*00fe*/ 	.short	0x0128


	//----- nvinfo : EIATTR_SW_WAR
	.align		4
.L_3141:
        /*0100*/ 	.byte	0x04, 0x36
        /*0102*/ 	.short	(.L_3143 - .L_3142)
.L_3142:
        /*0104*/ 	.word	0x00000008
.L_3143:


//--------------------- .nv.info._ZN10layer_norm13ln_bwd_kernelINS_13Kernel_traitsIf6__halfS2_S2_fjLj256ELj1ELj4ELj1ELj16ENS_18Kernel_traits_baseILj256EfS2_S2_S2_fjLj128EEEEELb1ELb0ELb0ELb0EEEvNS_9BwdParamsE --------------------------
	.section	.nv.info._ZN10layer_norm13ln_bwd_kernelINS_13Kernel_traitsIf6__halfS2_S2_fjLj256ELj1ELj4ELj1ELj16ENS_18Kernel_traits_baseILj256EfS2_S2_S2_fjLj128EEEEELb1ELb0ELb0ELb0EEEvNS_9BwdParamsE,"",@"SHT_CUDA_INFO"
	.sectionflags	@""
	.align	4


	//----- nvinfo : EIATTR_CUDA_API_VERSION
	.align		4
        /*0000*/ 	.byte	0x04, 0x37
        /*0002*/ 	.short	(.L_3145 - .L_3144)
.L_3144:
        /*0004*/ 	.word	0x00000082


	//----- nvinfo : EIATTR_KPARAM_INFO
	.align		4
.L_3145:
        /*0008*/ 	.byte	0x04, 0x17
        /*000a*/ 	.short	(.L_3147 - .L_3146)
.L_3146:
        /*000c*/ 	.word	0x00000000
        /*0010*/ 	.short	0x0000
        /*0012*/ 	.short	0x0000
        /*0014*/ 	.byte	0x00, 0xf0, 0xa1, 0x04


	//----- nvinfo : EIATTR_SPARSE_MMA_MASK
	.align		4
.L_3147:
        /*0018*/ 	.byte	0x03, 0x50
        /*001a*/ 	.short	0x0000


	//----- nvinfo : EIATTR_MAXREG_COUNT
	.align		4
        /*001c*/ 	.byte	0x03, 0x1b
        /*001e*/ 	.short	0x00ff


	//----- nvinfo : EIATTR_NUM_BARRIERS
	.align		4
        /*0020*/ 	.byte	0x02, 0x4c
        /*0022*/ 	.byte	0x01
	.zero		1


	//----- nvinfo : EIATTR_MERCURY_ISA_VERSION
	.align		4
        /*0024*/ 	.byte	0x03, 0x5f
        /*0026*/ 	.short	0x0101


	//----- nvinfo : EIATTR_COOP_GROUP_MASK_REGIDS
	.align		4
        /*0028*/ 	.byte	0x04, 0x29
        /*002a*/ 	.short	(.L_3149 - .L_3148)


	//   ....[0]....
.L_3148:
        /*002c*/ 	.word	0xffffffff


	//   ....[1]....
        /*0030*/ 	.word	0xffffffff


	//   ....[2]....
        /*0034*/ 	.word	0xffffffff


	//   ....[3]....
        /*0038*/ 	.word	0xffffffff


	//   ....[4]....
        /*003c*/ 	.word	0xffffffff


	//   ....[5]....
        /*0040*/ 	.word	0xffffffff


	//   ....[6]....
        /*0044*/ 	.word	0xffffffff


	//   ....[7]....
        /*0048*/ 	.word	0xffffffff


	//   ....[8]....
        /*004c*/ 	.word	0xffffffff


	//   ....[9]....
        /*0050*/ 	.word	0xffffffff


	//   ....[10]....
        /*0054*/ 	.word	0x0500002e


	//   ....[11]....
        /*0058*/ 	.word	0x0500002e


	//   ....[12]....
        /*005c*/ 	.word	0x0500002e


	//   ....[13]....
        /*0060*/ 	.word	0x0500002e


	//   ....[14]....
        /*0064*/ 	.word	0x0500002e


	//   ....[15]....
        /*0068*/ 	.word	0x0500002e


	//   ....[16]....
        /*006c*/ 	.word	0x0500002e


	//   ....[17]....
        /*0070*/ 	.word	0x0500002e


	//   ....[18]....
        /*0074*/ 	.word	0x0500002e


	//   ....[19]....
        /*0078*/ 	.word	0x0500002e


	//----- nvinfo : EIATTR_COOP_GROUP_INSTR_OFFSETS
	.align		4
.L_3149:
        /*007c*/ 	.byte	0x04, 0x28
        /*007e*/ 	.short	(.L_3151 - .L_3150)


	//   ....[0]....
.L_3150:
        /*0080*/ 	.word	0x00000a10


	//   ....[1]....
        /*0084*/ 	.word	0x00000a20


	//   ....[2]....
        /*0088*/ 	.word	0x00000a50


	//   ....[3]....
        /*008c*/ 	.word	0x00000a60


	//   ....[4]....
        /*0090*/ 	.word	0x00000a90


	//   ....[5]....
        /*0094*/ 	.word	0x00000aa0


	//   ....[6]....
        /*0098*/ 	.word	0x00000ad0


	//   ....[7]....
        /*009c*/ 	.word	0x00000ae0


	//   ....[8]....
        /*00a0*/ 	.word	0x00000b10


	//   ....[9]....
        /*00a4*/ 	.word	0x00000b20


	//   ....[10]....
        /*00a8*/ 	.word	0x00001800


	//   ....[11]....
        /*00ac*/ 	.word	0x000018a0


	//   ....[12]....
        /*00b0*/ 	.word	0x00001900


	//   ....[13]....
        /*00b4*/ 	.word	0x00001960


	//   ....[14]....
        /*00b8*/ 	.word	0x000019d0


	//   ....[15]....
        /*00bc*/ 	.word	0x00001a30


	//   ....[16]....
        /*00c0*/ 	.word	0x00001aa0


	//   ....[17]....
        /*00c4*/ 	.word	0x00001b00


	//   ....[18]....
        /*00c8*/ 	.word	0x00001b70


	//   ....[19]....
        /*00cc*/ 	.word	0x00001bd0


	//----- nvinfo : EIATTR_EXIT_INSTR_OFFSETS
	.align		4
.L_3151:
        /*00d0*/ 	.byte	0x04, 0x1c
        /*00d2*/ 	.short	(.L_3153 - .L_3152)


	//   ....[0]....
.L_3152:
        /*00d4*/ 	.word	0x00001760


	//   ....[1]....
        /*00d8*/ 	.word	0x00001790


	//----- nvinfo : EIATTR_MAX_THREADS
	.align		4
.L_3153:
        /*00dc*/ 	.byte	0x04, 0x05
        /*00de*/ 	.short	(.L_3155 - .L_3154)
.L_3154:
        /*00e0*/ 	.word	0x00000080
        /*00e4*/ 	.word	0x00000001
        /*00e8*/ 	.word	0x00000001


	//----- nvinfo : EIATTR_CRS_STACK_SIZE
	.align		4
.L_3155:
        /*00ec*/ 	.byte	0x04, 0x1e
        /*00ee*/ 	.short	(.L_3157 - .L_3156)
.L_3156:
        /*00f0*/ 	.word	0x00000000


	//----- nvinfo : EIATTR_CBANK_PARAM_SIZE
	.align		4
.L_3157:
        /*00f4*/ 	.byte	0x03, 0x19
        /*00f6*/ 	.short	0x0128


	//----- nvinfo : EIATTR_PARAM_CBANK
	.align		4
        /*00f8*/ 	.byte	0x04, 0x0a
        /*00fa*/ 	.short	(.L_3159 - .L_3158)
	.align		4
.L_3158:
        /*00fc*/ 	.word	index@(.nv.constant0._ZN10layer_norm13ln_bwd_kernelINS_13Kernel_traitsIf6__halfS2_S2_fjLj256ELj1ELj4ELj1ELj16ENS_18Kernel_traits_baseILj256EfS2_S2_S2_fjLj128EEEEELb1ELb0ELb0ELb0EEEvNS_9BwdParamsE)
        /*0100*/ 	.short	0x0210
        /*0102*/ 	.short	0x0128


	//----- nvinfo : EIATTR_SW_WAR
	.align		4
.L_3159:
        /*0104*/ 	.byte	0x04, 0x36
        /*0106*/ 	.short	(.L_3161 - .L_3160)
.L_3160:
        /*0108*/ 	.word	0x00000008
.L_3161:


//--------------------- .nv.info._ZN10layer_norm13ln_bwd_kernelINS_13Kernel_traitsIf6__halfS2_S2_fjLj256ELj1ELj4ELj1ELj16ENS_18Kernel_traits_baseILj256EfS2_S2_S2_fjLj128EEEEELb1ELb0ELb0ELb1EEEvNS_9BwdParamsE --------------------------
	.section	.nv.info._ZN10layer_norm13ln_bwd_kernelINS_13Kernel_traitsIf6__halfS2_S2_fjLj256ELj1ELj4ELj1ELj16ENS_18Kernel_traits_baseILj256EfS2_S2_S2_fjLj128EEEEELb1ELb0ELb0ELb1EEEvNS_9BwdParamsE,"",@"SHT_CUDA_INFO"
	.sectionflags	@""
	.align	4


	//----- nvinfo : EIATTR_CUDA_API_VERSION
	.align		4
        /*0000*/ 	.byte	0x04, 0x37
        /*0002*/ 	.short	(.L_3163 - .L_3162)
.L_3162:
        /*0004*/ 	.word	0x00000082


	//----- nvinfo : EIATTR_KPARAM_INFO
	.align		4
.L_3163:
        /*0008*/ 	.byte	0x04, 0x17
        /*000a*/ 	.short	(.L_3165 - .L_3164)
.L_3164:
        /*000c*/ 	.word	0x00000000
        /*0010*/ 	.short	0x0000
        /*0012*/ 	.short	0x0000
        /*0014*/ 	.byte	0x00, 0xf0, 0xa1, 0x04


	//----- nvinfo : EIATTR_SPARSE_MMA_MASK
	.align		4
.L_3165:
        /*0018*/ 	.byte	0x03, 0x50
        /*001a*/ 	.short	0x0000


	//----- nvinfo : EIATTR_MAXREG_COUNT
	.align		4
        /*001c*/ 	.byte	0x03, 0x1b
        /*001e*/ 	.short	0x00ff


	//----- nvinfo : EIATTR_NUM_BARRIERS
	.align		4
        /*0020*/ 	.byte	0x02, 0x4c
        /*0022*/ 	.byte	0x01
	.zero		1


	//----- nvinfo : EIATTR_MERCURY_ISA_VERSION
	.align		4
        /*0024*/ 	.byte	0x03, 0x5f
        /*0026*/ 	.short	0x0101


	//----- nvinfo : EIATTR_COOP_GROUP_MASK_REGIDS
	.align		4
        /*0028*/ 	.byte	0x04, 0x29
        /*002a*/ 	.short	(.L_3167 - .L_3166)


	//   ....[0]....
.L_3166:
        /*002c*/ 	.word	0xffffffff


	//   ....[1]....
        /*0030*/ 	.word	0xffffffff


	//   ....[2]....
        /*0034*/ 	.word	0xffffffff


	//   ....[3]....
        /*0038*/ 	.word	0xffffffff


	//   ....[4]....
        /*003c*/ 	.word	0xffffffff


	//   ....[5]....
        /*0040*/ 	.word	0xffffffff


	//   ....[6]....
        /*0044*/ 	.word	0xffffffff


	//   ....[7]....
        /*0048*/ 	.word	0xffffffff


	//   ....[8]....
        /*004c*/ 	.word	0xffffffff


	//   ....[9]....
        /*0050*/ 	.word	0xffffffff


	//   ....[10]....
        /*0054*/ 	.word	0x05000038


	//   ....[11]....
        /*0058*/ 	.word	0x05000038


	//   ....[12]....
        /*005c*/ 	.word	0x05000038


	//   ....[13]....
        /*0060*/ 	.word	0x05000038


	//   ....[14]....
        /*0064*/ 	.word	0x05000038


	//   ....[15]....
        /*0068*/ 	.word	0x05000038


	//   ....[16]....
        /*006c*/ 	.word	0x05000038


	//   ....[17]....
        /*0070*/ 	.word	0x05000038


	//   ....[18]....
        /*0074*/ 	.word	0x05000038


	//   ....[19]....
        /*0078*/ 	.word	0x05000038


	//----- nvinfo : EIATTR_COOP_GROUP_INSTR_OFFSETS
	.align		4
.L_3167:
        /*007c*/ 	.byte	0x04, 0x28
        /*007e*/ 	.short	(.L_3169 - .L_3168)


	//   ....[0]....
.L_3168:
        /*0080*/ 	.word	0x000009e0


	//   ....[1]....
        /*0084*/ 	.word	0x000009f0


	//   ....[2]....
        /*0088*/ 	.word	0x00000a20


	//   ....[3]....
        /*008c*/ 	.word	0x00000a40


	//   ....[4]....
        /*0090*/ 	.word	0x00000a60


	//   ....[5]....
        /*0094*/ 	.word	0x00000a80


	//   ....[6]....
        /*0098*/ 	.word	0x00000a90


	//   ....[7]....
        /*009c*/ 	.word	0x00000ac0


	//   ....[8]....
        /*00a0*/ 	.word	0x00000ae0


	//   ....[9]....
        /*00a4*/ 	.word	0x00000af0


	//   ....[10]....
        /*00a8*/ 	.word	0x00001730


	//   ....[11]....
        /*00ac*/ 	.word	0x000017d0


	//   ....[12]....
        /*00b0*/ 	.word	0x00001830


	//   ....[13]....
        /*00b4*/ 	.word	0x00001890


	//   ....[14]....
        /*00b8*/ 	.word	0x00001900


	//   ....[15]....
        /*00bc*/ 	.word	0x00001960


	//   ....[16]....
        /*00c0*/ 	.word	0x000019d0


	//   ....[17]....
        /*00c4*/ 	.word	0x00001a30


	//   ....[18]....
        /*00c8*/ 	.word	0x00001a90


	//   ....[19]....
        /*00cc*/ 	.word	0x00001ae0


	//----- nvinfo : EIATTR_EXIT_INSTR_OFFSETS
	.align		4
.L_3169:
        /*00d0*/ 	.byte	0x04, 0x1c
        /*00d2*/ 	.short	(.L_3171 - .L_3170)


	//   ....[0]....
.L_3170:
        /*00d4*/ 	.word	0x000016d0


	//----- nvinfo : EIATTR_MAX_THREADS
	.align		4
.L_3171:
        /*00d8*/ 	.byte	0x04, 0x05
        /*00da*/ 	.short	(.L_3173 - .L_3172)
.L_3172:
        /*00dc*/ 	.word	0x00000080
        /*00e0*/ 	.word	0x00000001
        /*00e4*/ 	.word	0x00000001


	//----- nvinfo : EIATTR_CRS_STACK_SIZE
	.align		4
.L_3173:
        /*00e8*/ 	.byte	0x04, 0x1e
        /*00ea*/ 	.short	(.L_3175 - .L_3174)
.L_3174:
        /*00ec*/ 	.word	0x00000000


	//----- nvinfo : EIATTR_CBANK_PARAM_SIZE
	.align		4
.L_3175:
        /*00f0*/ 	.byte	0x03, 0x19
        /*00f2*/ 	.short	0x0128


	//----- nvinfo : EIATTR_PARAM_CBANK
	.align		4
        /*00f4*/ 	.byte	0x04, 0x0a
        /*00f6*/ 	.short	(.L_3177 - .L_3176)
	.align		4
.L_3176:
        /*00f8*/ 	.word	index@(.nv.constant0._ZN10layer_norm13ln_bwd_kernelINS_13Kernel_traitsIf6__halfS2_S2_fjLj256ELj1ELj4ELj1ELj16ENS_18Kernel_traits_baseILj256EfS2_S2_S2_fjLj128EEEEELb1ELb0ELb0ELb1EEEvNS_9BwdParamsE)
        /*00fc*/ 	.short	0x0210
        /*00fe*/ 	.short	0x0128


	//----- nvinfo : EIATTR_SW_WAR
	.align		4
.L_3177:
        /*0100*/ 	.byte	0x04, 0x36
        /*0102*/ 	.short	(.L_3179 - .L_3178)
.L_3178:
        /*0104*/ 	.word	0x00000008
.L_3179:


//--------------------- .nv.info._ZN10layer_norm22ln_bwd_finalize_kernelINS_22Kernel_traits_finalizeILj256Ef6__halfS2_S2_fjLb0ELj1024ELj4ENS_18Kernel_traits_baseILj256EfS2_S2_S2_fjLj1024EEEEELb0ELb0EEEvNS_9BwdParamsE --------------------------
	.section	.nv.info._ZN10layer_norm22ln_bwd_finalize_kernelINS_22Kernel_traits_finalizeILj256Ef6__halfS2_S2_fjLb0ELj1024ELj4ENS_18Kernel_traits_baseILj256EfS2_S2_S2_fjLj1024EEEEELb0ELb0EEEvNS_9BwdParamsE,"",@"SHT_CUDA_INFO"
	.sectionflags	@""
	.align	4


	//----- nvinfo : EIATTR_CUDA_API_VERSION
	.align		4
        /*0000*/ 	.byte	0x04, 0x37
        /*0002*/ 	.short	(.L_3181 - .L_3180)
.L_3180:
        /*0004*/ 	.word	0x00000082


	//----- nvinfo : EIATTR_KPARAM_INFO
	.align		4
.L_3181:
        /*0008*/ 	.byte	0x04, 0x17
        /*000a*/ 	.short	(.L_3183 - .L_3182)
.L_3182:
        /*000c*/ 	.word	0x00000000
        /*0010*/ 	.short	0x0000
        /*0012*/ 	.short	0x0000
        /*0014*/ 	.byte	0x00, 0xf0, 0xa1, 0x04


	//----- nvinfo : EIATTR_SPARSE_MMA_MASK
	.align		4
.L_3183:
        /*0018*/ 	.byte	0x03, 0x50
        /*001a*/ 	.short	0x0000


	//----- nvinfo : EIATTR_MAXREG_COUNT
	.align		4
        /*001c*/ 	.byte	0x03, 0x1b
        /*001e*/ 	.short	0x0040


	//----- nvinfo : EIATTR_NUM_BARRIERS
	.align		4
        /*0020*/ 	.byte	0x02, 0x4c
        /*0022*/ 	.byte	0x01
	.zero		1


	//----- nvinfo : EIATTR_MERCURY_ISA_VERSION
	.align		4
        /*0024*/ 	.byte	0x03, 0x5f
        /*0026*/ 	.short	0x0101


	//----- nvinfo : EIATTR_COOP_GROUP_MASK_REGIDS
	.align		4
        /*0028*/ 	.byte	0x04, 0x29
        /*002a*/ 	.short	(.L_3185 - .L_3184)


	//   ....[0]....
.L_3184:
        /*002c*/ 	.word	0xffffffff


	//   ....[1]....
        /*0030*/ 	.word	0xffffffff


	//   ....[2]....
        /*0034*/ 	.word	0xffffffff


	//   ....[3]....
        /*0038*/ 	.word	0xffffffff


	//   ....[4]....
        /*003c*/ 	.word	0xffffffff


	//   ....[5]....
        /*0040*/ 	.word	0xffffffff


	//   ....[6]....
        /*0044*/ 	.word	0xffffffff


	//   ....[7]....
        /*0048*/ 	.word	0xffffffff


	//   ....[8]....
        /*004c*/ 	.word	0xffffffff


	//   ....[9]....
        /*0050*/ 	.word	0xffffffff


	//   ....[10]....
        /*0054*/ 	.word	0x05000013


	//   ....[11]....
        /*0058*/ 	.word	0x05000013


	//   ....[12]....
        /*005c*/ 	.word	0x05000013


	//   ....[13]....
        /*0060*/ 	.word	0x05000013


	//   ....[14]....
        /*0064*/ 	.word	0x05000013


	//   ....[15]....
        /*0068*/ 	.word	0x05000013


	//   ....[16]....
        /*006c*/ 	.word	0x05000013


	//   ....[17]....
        /*0070*/ 	.word	0x05000013


	//   ....[18]....
        /*0074*/ 	.word	0x05000013


	//   ....[19]....
        /*0078*/ 	.word	0x05000013


	//----- nvinfo : EIATTR_COOP_GROUP_INSTR_OFFSETS
	.align		4
.L_3185:
        /*007c*/ 	.byte	0x04, 0x28
        /*007e*/ 	.short	(.L_3187 - .L_3186)


	//   ....[0]....
.L_3186:
        /*0080*/ 	.word	0x000008e0


	//   ....[1]....
        /*0084*/ 	.word	0x000008f0


	//   ....[2]....
        /*0088*/ 	.word	0x00000920


	//   ....[3]....
        /*008c*/ 	.word	0x00000930


	//   ....[4]....
        /*0090*/ 	.word	0x00000960


	//   ....[5]....
        /*0094*/ 	.word	0x00000970


	//   ....[6]....
        /*0098*/ 	.word	0x000009a0


	//   ....[7]....
        /*009c*/ 	.word	0x000009b0


	//   ....[8]....
        /*00a0*/ 	.word	0x000009e0


	//   ....[9]....
        /*00a4*/ 	.word	0x000009f0


	//   ....[10]....
        /*00a8*/ 	.word	0x00000bf0


	//   ....[11]....
        /*00ac*/ 	.word	0x00000c60


	//   ....[12]....
        /*00b0*/ 	.word	0x00000cd0


	//   ....[13]....
        /*00b4*/ 	.word	0x00000d40


	//   ....[14]....
        /*00b8*/ 	.word	0x00000db0


	//   ....[15]....
        /*00bc*/ 	.word	0x00000e10


	//   ....[16]....
        /*00c0*/ 	.word	0x00000e80


	//   ....[17]....
        /*00c4*/ 	.word	0x00000ef0


	//   ....[18]....
        /*00c8*/ 	.word	0x00000f60


	//   ....[19]....
        /*00cc*/ 	.word	0x00000fd0


	//----- nvinfo : EIATTR_EXIT_INSTR_OFFSETS
	.align		4
.L_3187:
        /*00d0*/ 	.byte	0x04, 0x1c
        /*00d2*/ 	.short	(.L_3189 - .L_3188)


	//   ....[0]....
.L_3188:
        /*00d4*/ 	.word	0x00000070


	//   ....[1]....
        /*00d8*/ 	.word	0x00000b90


	//----- nvinfo : EIATTR_MAX_THREADS
	.align		4
.L_3189:
        /*00dc*/ 	.byte	0x04, 0x05
        /*00de*/ 	.short	(.L_3191 - .L_3190)
.L_3190:
        /*00e0*/ 	.word	0x00000400
        /*00e4*/ 	.word	0x00000001
        /*00e8*/ 	.word	0x00000001


	//----- nvinfo : EIATTR_CRS_STACK_SIZE
	.align		4
.L_3191:
        /*00ec*/ 	.byte	0x04, 0x1e
        /*00ee*/ 	.short	(.L_3193 - .L_3192)
.L_3192:
        /*00f0*/ 	.word	0x00000000


	//----- nvinfo : EIATTR_CBANK_PARAM_SIZE
	.align		4
.L_3193:
        /*00f4*/ 	.byte	0x03, 0x19
        /*00f6*/ 	.short	0x0128


	//----- nvinfo : EIATTR_PARAM_CBANK
	.align		4
        /*00f8*/ 	.byte	0x04, 0x0a
        /*00fa*/ 	.short	(.L_3195 - .L_3194)
	.align		4
.L_3194:
        /*00fc*/ 	.word	index@(.nv.constant0._ZN10layer_norm22ln_bwd_finalize_kernelINS_22Kernel_traits_finalizeILj256Ef6__halfS2_S2_fjLb0ELj1024ELj4ENS_18Kernel_traits_baseILj256EfS2_S2_S2_fjLj1024EEEEELb0ELb0EEEvNS_9BwdParamsE)
        /*0100*/ 	.short	0x0210
        /*0102*/ 	.short	0x0128


	//----- nvinfo : EIATTR_SW_WAR
	.align		4
.L_3195:
        /*0104*/ 	.byte	0x04, 0x36
        /*0106*/ 	.short	(.L_3197 - .L_3196)
.L_3196:
        /*0108*/ 	.word	0x00000008
.L_3197:


//--------------------- .nv.info._ZN10layer_norm13ln_bwd_kernelINS_13Kernel_traitsIf6__halfS2_S2_fjLj256ELj1ELj4ELj1ELj16ENS_18Kernel_traits_baseILj256EfS2_S2_S2_fjLj128EEEEELb1ELb0ELb1ELb0EEEvNS_9BwdParamsE --------------------------
	.section	.nv.info._ZN10layer_norm13ln_bwd_kernelINS_13Kernel_traitsIf6__halfS2_S2_fjLj256ELj1ELj4ELj1ELj16ENS_18Kernel_traits_baseILj256EfS2_S2_S2_fjLj128EEEEELb1ELb0ELb1ELb0EEEvNS_9BwdParamsE,"",@"SHT_CUDA_INFO"
	.sectionflags	@""
	.align	4


	//----- nvinfo : EIATTR_CUDA_API_VERSION
	.align		4
        /*0000*/ 	.byte	0x04, 0x37
        /*0002*/ 	.short	(.L_3199 - .L_3198)
.L_3198:
        /*0004*/ 	.word	0x00000082


	//----- nvinfo : EIATTR_KPARAM_INFO
	.align		4
.L_3199:
        /*0008*/ 	.byte	0x04, 0x17
        /*000a*/ 	.short	(.L_3201 - .L_3200)
.L_3200:
        /*000c*/ 	.word	0x00000000
        /*0010*/ 	.short	0x0000
        /*0012*/ 	.short	0x0000
        /*0014*/ 	.byte	0x00, 0xf0, 0xa1, 0x04


	//----- nvinfo : EIATTR_SPARSE_MMA_MASK
	.align		4
.L_3201:
        /*0018*/ 	.byte	0x03, 0x50
        /*001a*/ 	.short	0x0000


	//----- nvinfo : EIATTR_MAXREG_COUNT
	.align		4
        /*001c*/ 	.byte	0x03, 0x1b
        /*001e*/ 	.short	0x00ff


	//----- nvinfo : EIATTR_NUM_BARRIERS
	.align		4
        /*0020*/ 	.byte	0x02, 0x4c
        /*0022*/ 	.byte	0x01
	.zero		1


	//----- nvinfo : EIATTR_MERCURY_ISA_VERSION
	.align		4
        /*0024*/ 	.byte	0x03, 0x5f
        /*0026*/ 	.short	0x0101


	//----- nvinfo : EIATTR_COOP_GROUP_MASK_REGIDS
	.align		4
        /*0028*/ 	.byte	0x04, 0x29
        /*002a*/ 	.short	(.L_3203 - .L_3202)


	//   ....[0]....
.L_3202:
        /*002c*/ 	.word	0xffffffff


	//   ....[1]....
        /*0030*/ 	.word	0xffffffff


	//   ....[2]....
        /*0034*/ 	.word	0xffffffff


	//   ....[3]....
        /*0038*/ 	.word	0xffffffff


	//   ....[4]....
        /*003c*/ 	.word	0xffffffff


	//   ....[5]....
        /*0040*/ 	.word	0xffffffff


	//   ....[6]....
        /*0044*/ 	.word	0xffffffff


	//   ....[7]....
        /*0048*/ 	.word	0xffffffff


	//   ....[8]....
        /*004c*/ 	.word	0xffffffff


	//   ....[9]....
        /*0050*/ 	.word	0xffffffff


	//   ....[10]....
        /*0054*/ 	.word	0x0500003a


	//   ....[11]....
        /*0058*/ 	.word	0x0500003a


	//   ....[12]....
        /*005c*/ 	.word	0x0500003a


	//   ....[13]....
        /*0060*/ 	.word	0x0500003a


	//   ....[14]....
        /*0064*/ 	.word	0x0500003a


	//   ....[15]....
        /*0068*/ 	.word	0x0500003a


	//   ....[16]....
        /*006c*/ 	.word	0x0500003a


	//   ....[17]....
        /*0070*/ 	.word	0x0500003a


	//   ....[18]....
        /*0074*/ 	.word	0x0500003a


	//   ....[19]....
        /*0078*/ 	.word	0x0500003a


	//----- nvinfo : EIATTR_COOP_GROUP_INSTR_OFFSETS
	.align		4
.L_3203:
        /*007c*/ 	.byte	0x04, 0x28
        /*007e*/ 	.short	(.L_3205 - .L_3204)


	//   ....[0]....
.L_3204:
        /*0080*/ 	.word	0x00000c20


	//   ....[1]....
        /*0084*/ 	.word	0x00000c30


	//   ....[2]....
        /*0088*/ 	.word	0x00000c60


	//   ....[3]....
        /*008c*/ 	.word	0x00000c70


	//   ....[4]....
        /*0090*/ 	.word	0x00000ca0


	//   ....[5]....
        /*0094*/ 	.word	0x00000cb0


	//   ....[6]....
        /*0098*/ 	.word	0x00000ce0


	//   ....[7]....
        /*009c*/ 	.word	0x00000cf0


	//   ....[8]....
        /*00a0*/ 	.word	0x00000d20


	//   ....[9]....
        /*00a4*/ 	.word	0x00000d30


	//   ....[10]....
        /*00a8*/ 	.word	0x00001f40


	//   ....[11]....
        /*00ac*/ 	.word	0x00001fd0


	//   ....[12]....
        /*00b0*/ 	.word	0x00002030


	//   ....[13]....
        /*00b4*/ 	.word	0x00002090


	//   ....[14]....
        /*00b8*/ 	.word	0x000020f0


	//   ....[15]....
        /*00bc*/ 	.word	0x00002150


	//   ....[16]....
        /*00c0*/ 	.word	0x000021b0


	//   ....[17]....
        /*00c4*/ 	.word	0x00002210


	//   ....[18]....
        /*00c8*/ 	.word	0x00002270


	//   ....[19]....
        /*00cc*/ 	.word	0x000022d0


	//----- nvinfo : EIATTR_EXIT_INSTR_OFFSETS
	.align		4
.L_3205:
        /*00d0*/ 	.byte	0x04, 0x1c
        /*00d2*/ 	.short	(.L_3207 - .L_3206)


	//   ....[0]....
.L_3206:
        /*00d4*/ 	.word	0x00001ea0


	//   ....[1]....
        /*00d8*/ 	.word	0x00001ed0


	//----- nvinfo : EIATTR_MAX_THREADS
	.align		4
.L_3207:
        /*00dc*/ 	.byte	0x04, 0x05
        /*00de*/ 	.short	(.L_3209 - .L_3208)
.L_3208:
        /*00e0*/ 	.word	0x00000080
        /*00e4*/ 	.word	0x00000001
        /*00e8*/ 	.word	0x00000001


	//----- nvinfo : EIATTR_CRS_STACK_SIZE
	.align		4
.L_3209:
        /*00ec*/ 	.byte	0x04, 0x1e
        /*00ee*/ 	.short	(.L_3211 - .L_3210)
.L_3210:
        /*00f0*/ 	.word	0x00000000


	//----- nvinfo : EIATTR_CBANK_PARAM_SIZE
	.align		4
.L_3211:
        /*00f4*/ 	.byte	0x03, 0x19
        /*00f6*/ 	.short	0x0128


	//----- nvinfo : EIATTR_PARAM_CBANK
	.align		4
        /*00f8*/ 	.byte	0x04, 0x0a
        /*00fa*/ 	.short	(.L_3213 - .L_3212)
	.align		4
.L_3212:
        /*00fc*/ 	.word	index@(.nv.constant0._ZN10layer_norm13ln_bwd_kernelINS_13Kernel_traitsIf6__halfS2_S2_fjLj256ELj1ELj4ELj1ELj16ENS_18Kernel_traits_baseILj256EfS2_S2_S2_fjLj128EEEEELb1ELb0ELb1ELb0EEEvNS_9BwdParamsE)
        /*0100*/ 	.short	0x0210
        /*0102*/ 	.short	0x0128


	//----- nvinfo : EIATTR_SW_WAR
	.align		4
.L_3213:
        /*0104*/ 	.byte	0x04, 0x36
        /*0106*/ 	.short	(.L_3215 - .L_3214)
.L_3214:
        /*0108*/ 	.word	0x00000008
.L_3215:


//--------------------- .nv.info._ZN10layer_norm22ln_bwd_finalize_kernelINS_22Kernel_traits_finalizeILj256Ef6__halfS2_S2_fjLb0ELj1024ELj4ENS_18Kernel_traits_baseILj256EfS2_S2_S2_fjLj1024EEEEELb0ELb1EEEvNS_9BwdParamsE --------------------------
	.section	.nv.info._ZN10layer_norm22ln_bwd_finalize_kernelINS_22Kernel_traits_finalizeILj256Ef6__halfS2_S2_fjLb0ELj1024ELj4ENS_18Kernel_traits_baseILj256EfS2_S2_S2_fjLj1024EEEEELb0ELb1EEEvNS_9BwdParamsE,"",@"SHT_CUDA_INFO"
	.sectionflags	@""
	.align	4


	//----- nvinfo : EIATTR_CUDA_API_VERSION
	.align		4
        /*0000*/ 	.byte	0x04, 0x37
        /*0002*/ 	.short	(.L_3217 - .L_3216)
.L_3216:
        /*0004*/ 	.word	0x00000082


	//----- nvinfo : EIATTR_KPARAM_INFO
	.align		4
.L_3217:
        /*0008*/ 	.byte	0x04, 0x17
        /*000a*/ 	.short	(.L_3219 - .L_3218)
.L_3218:
        /*000c*/ 	.word	0x00000000
        /*0010*/ 	.short	0x0000
        /*0012*/ 	.short	0x0000
        /*0014*/ 	.byte	0x00, 0xf0, 0xa1, 0x04


	//----- nvinfo : EIATTR_SPARSE_MMA_MASK
	.align		4
.L_3219:
        /*0018*/ 	.byte	0x03, 0x50
        /*001a*/ 	.short	0x0000


	//----- nvinfo : EIATTR_MAXREG_COUNT
	.align		4
        /*001c*/ 	.byte	0x03, 0x1b
        /*001e*/ 	.short	0x0040


	//----- nvinfo : EIATTR_NUM_BARRIERS
	.align		4
        /*0020*/ 	.byte	0x02, 0x4c
        /*0022*/ 	.byte	0x01
	.zero		1


	//----- nvinfo : EIATTR_MERCURY_ISA_VERSION
	.align		4
        /*0024*/ 	.byte	0x03, 0x5f
        /*0026*/ 	.short	0x0101


	//----- nvinfo : EIATTR_COOP_GROUP_MASK_REGIDS
	.align		4
        /*0028*/ 	.byte	0x04, 0x29
        /*002a*/ 	.short	(.L_3221 - .L_3220)


	//   ....[0]....
.L_3220:
        /*002c*/ 	.word	0xffffffff


	//   ....[1]....
        /*0030*/ 	.word	0xffffffff


	//   ....[2]....
        /*0034*/ 	.word	0xffffffff


	//   ....[3]....
        /*0038*/ 	.word	0xffffffff


	//   ....[4]....
        /*003c*/ 	.word	0xffffffff


	//   ....[5]....
        /*0040*/ 	.word	0xffffffff


	//   ....[6]....
        /*0044*/ 	.word	0xffffffff


	//   ....[7]....
        /*0048*/ 	.word	0xffffffff


	//   ....[8]....
        /*004c*/ 	.word	0xffffffff


	//   ....[9]....
        /*0050*/ 	.word	0xffffffff


	//   ....[10]....
        /*0054*/ 	.word	0x05000011


	//   ....[11]....
        /*0058*/ 	.word	0x05000011


	//   ....[12]....
        /*005c*/ 	.word	0x05000011


	//   ....[13]....
        /*0060*/ 	.word	0x05000011


	//   ....[14]....
        /*0064*/ 	.word	0x05000011


	//   ....[15]....
        /*0068*/ 	.word	0x05000011


	//   ....[16]....
        /*006c*/ 	.word	0x05000011


	//   ....[17]....
        /*0070*/ 	.word	0x05000011


	//   ....[18]....
        /*0074*/ 	.word	0x05000011


	//   ....[19]....
        /*0078*/ 	.word	0x05000011


	//----- nvinfo : EIATTR_COOP_GROUP_INSTR_OFFSETS
	.align		4
.L_3221:
        /*007c*/ 	.byte	0x04, 0x28
        /*007e*/ 	.short	(.L_3223 - .L_3222)


	//   ....[0]....
.L_3222:
        /*0080*/ 	.word	0x000008e0


	//   ....[1]....
        /*0084*/ 	.word	0x000008f0


	//   ....[2]....
        /*0088*/ 	.word	0x00000920


	//   ....[3]....
        /*008c*/ 	.word	0x00000930


	//   ....[4]....
        /*0090*/ 	.word	0x00000960


	//   ....[5]....
        /*0094*/ 	.word	0x00000970


	//   ....[6]....
        /*0098*/ 	.word	0x000009a0


	//   ....[7]....
        /*009c*/ 	.word	0x000009b0


	//   ....[8]....
        /*00a0*/ 	.word	0x000009e0


	//   ....[9]....
        /*00a4*/ 	.word	0x000009f0


	//   ....[10]....
        /*00a8*/ 	.word	0x00000ba0


	//   ....[11]....
        /*00ac*/ 	.word	0x00000c10


	//   ....[12]....
        /*00b0*/ 	.word	0x00000c80


	//   ....[13]....
        /*00b4*/ 	.word	0x00000cf0


	//   ....[14]....
        /*00b8*/ 	.word	0x00000d60


	//   ....[15]....
        /*00bc*/ 	.word	0x00000dc0


	//   ....[16]....
        /*00c0*/ 	.word	0x00000e30


	//   ....[17]....
        /*00c4*/ 	.word	0x00000ea0


	//   ....[18]....
        /*00c8*/ 	.word	0x00000f10


	//   ....[19]....
        /*00cc*/ 	.word	0x00000f80


	//----- nvinfo : EIATTR_EXIT_INSTR_OFFSETS
	.align		4
.L_3223:
        /*00d0*/ 	.byte	0x04, 0x1c
        /*00d2*/ 	.short	(.L_3225 - .L_3224)


	//   ....[0]....
.L_3224:
        /*00d4*/ 	.word	0x00000070


	//   ....[1]....
        /*00d8*/ 	.word	0x00000b40


	//----- nvinfo : EIATTR_MAX_THREADS
	.align		4
.L_3225:
        /*00dc*/ 	.byte	0x04, 0x05
        /*00de*/ 	.short	(.L_3227 - .L_3226)
.L_3226:
        /*00e0*/ 	.word	0x00000400
        /*00e4*/ 	.word	0x00000001
        /*00e8*/ 	.word	0x00000001


	//----- nvinfo : EIATTR_CRS_STACK_SIZE
	.align		4
.L_3227:
        /*00ec*/ 	.byte	0x04, 0x1e
        /*00ee*/ 	.short	(.L_3229 - .L_3228)
.L_3228:
        /*00f0*/ 	.word	0x00000000


	//----- nvinfo : EIATTR_CBANK_PARAM_SIZE
	.align		4
.L_3229:
        /*00f4*/ 	.byte	0x03, 0x19
        /*00f6*/ 	.short	0x0128


	//----- nvinfo : EIATTR_PARAM_CBANK
	.align		4
        /*00f8*/ 	.byte	0x04, 0x0a
        /*00fa*/ 	.short	(.L_3231 - .L_3230)
	.align		4
.L_3230:
        /*00fc*/ 	.word	index@(.nv.constant0._ZN10layer_norm22ln_bwd_finalize_kernelINS_22Kernel_traits_finalizeILj256Ef6__halfS2_S2_fjLb0ELj1024ELj4ENS_18Kernel_traits_baseILj256EfS2_S2_S2_fjLj1024EEEEELb0ELb1EEEvNS_9BwdParamsE)
        /*0100*/ 	.short	0x0210
        /*0102*/ 	.short	0x0128


	//----- nvinfo : EIATTR_SW_WAR
	.align		4
.L_3231:
        /*0104*/ 	.byte	0x04, 0x36
        /*0106*/ 	.short	(.L_3233 - .L_3232)
.L_3232:
        /*0108*/ 	.word	0x00000008
.L_3233:


//--------------------- .nv.info._ZN10layer_norm13ln_bwd_kernelINS_13Kernel_traitsIf6__halfS2_S2_fjLj256ELj1ELj4ELj1ELj16ENS_18Kernel_traits_baseILj256EfS2_S2_S2_fjLj128EEEEELb1ELb0ELb1ELb1EEEvNS_9BwdParamsE --------------------------
	.section	.nv.info._ZN10layer_norm13ln_bwd_kernelINS_13Kernel_traitsIf6__halfS2_S2_fjLj256ELj1ELj4ELj1ELj16ENS_18Kernel_traits_baseILj256EfS2_S2_S2_fjLj128EEEEELb1ELb0ELb1ELb1EEEvNS_9BwdParamsE,"",@"SHT_CUDA_INFO"
	.sectionflags	@""
	.align	4


	//----- nvinfo : EIATTR_CUDA_API_VERSION
	.align		4
        /*0000*/ 	.byte	0x04, 0x37
        /*0002*/ 	.short	(.L_3235 - .L_3234)
.L_3234:
        /*0004*/ 	.word	0x00000082


	//----- nvinfo : EIATTR_KPARAM_INFO
	.align		4
.L_3235:
        /*0008*/ 	.byte	0x04, 0x17
        /*000a*/ 	.short	(.L_3237 - .L_3236)
.L_3236:
        /*000c*/ 	.word	0x00000000
        /*0010*/ 	.short	0x0000
        /*0012*/ 	.short	0x0000
        /*0014*/ 	.byte	0x00, 0xf0, 0xa1, 0x04


	//----- nvinfo : EIATTR_SPARSE_MMA_MASK
	.align		4
.L_3237:
        /*0018*/ 	.byte	0x03, 0x50
        /*001a*/ 	.short	0x0000


	//----- nvinfo : EIATTR_MAXREG_COUNT
	.align		4
        /*001c*/ 	.byte	0x03, 0x1b
        /*001e*/ 	.short	0x00ff


	//----- nvinfo : EIATTR_NUM_BARRIERS
	.align		4
        /*0020*/ 	.byte	0x02, 0x4c
        /*0022*/ 	.byte	0x01
	.zero		1


	//----- nvinfo : EIATTR_MERCURY_ISA_VERSION
	.align		4
        /*0024*/ 	.byte	0x03, 0x5f
        /*0026*/ 	.short	0x0101


	//----- nvinfo : EIATTR_COOP_GROUP_MASK_REGIDS
	.align		4
        /*0028*/ 	.byte	0x04, 0x29
        /*002a*/ 	.short	(.L_3239 - .L_3238)


	//   ....[0]....
.L_3238:
        /*002c*/ 	.word	0xffffffff


	//   ....[1]....
        /*0030*/ 	.word	0xffffffff


	//   ....[2]....
        /*0034*/ 	.word	0xffffffff


	//   ....[3]....
        /*0038*/ 	.word	0xffffffff


	//   ....[4]....
        /*003c*/ 	.word	0xffffffff


	//   ....[5]....
        /*0040*/ 	.word	0xffffffff


	//   ....[6]....
        /*0044*/ 	.word	0xffffffff


	//   ....[7]....
        /*0048*/ 	.word	0xffffffff


	//   ....[8]....
        /*004c*/ 	.word	0xffffffff


	//   ....[9]....
        /*0050*/ 	.word	0xffffffff


	//   ....[10]....
        /*0054*/ 	.word	0x05000033


	//   ....[11]....
        /*0058*/ 	.word	0x05000033


	//   ....[12]....
        /*005c*/ 	.word	0x05000033


	//   ....[13]....
        /*0060*/ 	.word	0x05000033


	//   ....[14]....
        /*0064*/ 	.word	0x05000033


	//   ....[15]....
        /*0068*/ 	.word	0x05000033


	//   ....[16]....
        /*006c*/ 	.word	0x05000033


	//   ....[17]....
        /*0070*/ 	.word	0x05000033


	//   ....[18]....
        /*0074*/ 	.word	0x05000033


	//   ....[19]....
        /*0078*/ 	.word	0x05000033


	//----- nvinfo : EIATTR_COOP_GROUP_INSTR_OFFSETS
	.align		4
.L_3239:
        /*007c*/ 	.byte	0x04, 0x28
        /*007e*/ 	.short	(.L_3241 - .L_3240)


	//   ....[0]....
.L_3240:
        /*0080*/ 	.word	0x00000bb0


	//   ....[1]....
        /*0084*/ 	.word	0x00000bc0


	//   ....[2]....
        /*0088*/ 	.word	0x00000bf0


	//   ....[3]....
        /*008c*/ 	.word	0x00000c10


	//   ....[4]....
        /*0090*/ 	.word	0x00000c30


	//   ....[5]....
        /*0094*/ 	.word	0x00000c50


	//   ....[6]....
        /*0098*/ 	.word	0x00000c70


	//   ....[7]....
        /*009c*/ 	.word	0x00000c90


	//   ....[8]....
        /*00a0*/ 	.word	0x00000cb0


	//   ....[9]....
        /*00a4*/ 	.word	0x00000cc0


	//   ....[10]....
        /*00a8*/ 	.word	0x00001dc0


	//   ....[11]....
        /*00ac*/ 	.word	0x00001e50


	//   ....[12]....
        /*00b0*/ 	.word	0x00001ed0


	//   ....[13]....
        /*00b4*/ 	.word	0x00001f40


	//   ....[14]....
        /*00b8*/ 	.word	0x00001fc0


	//   ....[15]....
        /*00bc*/ 	.word	0x00002030


	//   ....[16]....
        /*00c0*/ 	.word	0x000020b0


	//   ....[17]....
        /*00c4*/ 	.word	0x00002120


	//   ....[18]....
        /*00c8*/ 	.word	0x000021a0


	//   ....[19]....
        /*00cc*/ 	.word	0x00002200


	//----- nvinfo : EIATTR_EXIT_INSTR_OFFSETS
	.align		4
.L_3241:
        /*00d0*/ 	.byte	0x04, 0x1c
        /*00d2*/ 	.short	(.L_3243 - .L_3242)


	//   ....[0]....
.L_3242:
        /*00d4*/ 	.word	0x00001d50


	//----- nvinfo : EIATTR_MAX_THREADS
	.align		4
.L_3243:
        /*00d8*/ 	.byte	0x04, 0x05
        /*00da*/ 	.short	(.L_3245 - .L_3244)
.L_3244:
        /*00dc*/ 	.word	0x00000080
        /*00e0*/ 	.word	0x00000001
        /*00e4*/ 	.word	0x00000001


	//----- nvinfo : EIATTR_CRS_STACK_SIZE
	.align		4
.L_3245:
        /*00e8*/ 	.byte	0x04, 0x1e
        /*00ea*/ 	.short	(.L_3247 - .L_3246)
.L_3246:
        /*00ec*/ 	.word	0x00000000


	//----- nvinfo : EIATTR_CBANK_PARAM_SIZE
	.align		4
.L_3247:
        /*00f0*/ 	.byte	0x03, 0x19
        /*00f2*/ 	.short	0x0128


	//----- nvinfo : EIATTR_PARAM_CBANK
	.align		4
        /*00f4*/ 	.byte	0x04, 0x0a
        /*00f6*/ 	.short	(.L_3249 - .L_3248)
	.align		4
.L_3248:
        /*00f8*/ 	.word	index@(.nv.constant0._ZN10layer_norm13ln_bwd_kernelINS_13Kernel_traitsIf6__halfS2_S2_fjLj256ELj1ELj4ELj1ELj16ENS_18Kernel_traits_baseILj256EfS2_S2_S2_fjLj128EEEEELb1ELb0ELb1ELb1EEEvNS_9BwdParamsE)
        /*00fc*/ 	.short	0x0210
        /*00fe*/ 	.short	0x0128


	//----- nvinfo : EIATTR_SW_WAR
	.align		4
.L_3249:
        /*0100*/ 	.byte	0x04, 0x36
        /*0102*/ 	.short	(.L_3251 - .L_3250)
.L_3250:
        /*0104*/ 	.word	0x00000008
.L_3251:


//--------------------- .nv.info._ZN10layer_norm13ln_bwd_kernelINS_13Kernel_traitsIf6__halfS2_S2_fjLj256ELj1ELj4ELj1ELj16ENS_18Kernel_traits_baseILj256EfS2_S2_S2_fjLj128EEEEELb1ELb1ELb0ELb0EEEvNS_9BwdParamsE --------------------------
	.section	.nv.info._ZN10layer_norm13ln_bwd_kernelINS_13Kernel_traitsIf6__halfS2_S2_fjLj256ELj1ELj4ELj1ELj16ENS_18Kernel_traits_baseILj256EfS2_S2_S2_fjLj128EEEEELb1ELb1ELb0ELb0EEEvNS_9BwdParamsE,"",@"SHT_CUDA_INFO"
	.sectionflags	@""
	.align	4


	//----- nvinfo : EIATTR_CUDA_API_VERSION
	.align		4
        /*0000*/ 	.byte	0x04, 0x37
        /*0002*/ 	.short	(.L_3253 - .L_3252)
.L_3252:
        /*0004*/ 	.word	0x00000082


	//----- nvinfo : EIATTR_KPARAM_INFO
	.align		4
.L_3253:
        /*0008*/ 	.byte	0x04, 0x17
        /*000a*/ 	.short	(.L_3255 - .L_3254)
.L_3254:
        /*000c*/ 	.word	0x00000000
        /*0010*/ 	.short	0x0000
        /*0012*/ 	.short	0x0000
        /*0014*/ 	.byte	0x00, 0xf0, 0xa1, 0x04


	//----- nvinfo : EIATTR_SPARSE_MMA_MASK
	.align		4
.L_3255:
        /*0018*/ 	.byte	0x03, 0x50
        /*001a*/ 	.short	0x0000


	//----- nvinfo : EIATTR_MAXREG_COUNT
	.align		4
        /*001c*/ 	.byte	0x03, 0x1b
        /*001e*/ 	.short	0x00ff


	//----- nvinfo : EIATTR_NUM_BARRIERS
	.align		4
        /*0020*/ 	.byte	0x02, 0x4c
        /*0022*/ 	.byte	0x01
	.zero		1


	//----- nvinfo : EIATTR_MERCURY_ISA_VERSION
	.align		4
        /*0024*/ 	.byte	0x03, 0x5f
        /*0026*/ 	.short	0x0101


	//----- nvinfo : EIATTR_COOP_GROUP_MASK_REGIDS
	.align		4
        /*0028*/ 	.byte	0x04, 0x29
        /*002a*/ 	.short	(.L_3257 - .L_3256)


	//   ....[0]....
.L_3256:
        /*002c*/ 	.word	0xffffffff


	//   ....[1]....
        /*0030*/ 	.word	0xffffffff


	//   ....[2]....
        /*0034*/ 	.word	0xffffffff


	//   ....[3]....
        /*0038*/ 	.word	0xffffffff


	//   ....[4]....
        /*003c*/ 	.word	0xffffffff


	//   ....[5]....
        /*0040*/ 	.word	0xffffffff


	//   ....[6]....
        /*0044*/ 	.word	0xffffffff


	//   ....[7]....
        /*0048*/ 	.word	0xffffffff


	//   ....[8]....
        /*004c*/ 	.word	0xffffffff


	//   ....[9]....
        /*0050*/ 	.word	0xffffffff


	//   ....[10]....
        /*0054*/ 	.word	0x0500003e


	//   ....[11]....
        /*0058*/ 	.word	0x0500003e


	//   ....[12]....
        /*005c*/ 	.word	0x0500003e


	//   ....[13]....
        /*0060*/ 	.word	0x0500003e


	//   ....[14]....
        /*0064*/ 	.word	0x0500003e


	//   ....[15]....
        /*0068*/ 	.word	0x0500003e


	//   ....[16]....
        /*006c*/ 	.word	0x0500003e


	//   ....[17]....
        /*0070*/ 	.word	0x0500003e


	//   ....[18]....
        /*0074*/ 	.word	0x0500003e


	//   ....[19]....
        /*0078*/ 	.word	0x0500003e


	//----- nvinfo : EIATTR_COOP_GROUP_INSTR_OFFSETS
	.align		4
.L_3257:
        /*007c*/ 	.byte	0x04, 0x28
        /*007e*/ 	.short	(.L_3259 - .L_3258)


	//   ....[0]....
.L_3258:
        /*0080*/ 	.word	0x00000ac0


	//   ....[1]....
        /*0084*/ 	.word	0x00000ad0


	//   ....[2]....
        /*0088*/ 	.word	0x00000b00


	//   ....[3]....
        /*008c*/ 	.word	0x00000b10


	//   ....[4]....
        /*0090*/ 	.word	0x00000b40


	//   ....[5]....
        /*0094*/ 	.word	0x00000b50


	//   ....[6]....
        /*0098*/ 	.word	0x00000b80


	//   ....[7]....
        /*009c*/ 	.word	0x00000b90


	//   ....[8]....
        /*00a0*/ 	.word	0x00000bc0


	//   ....[9]....
        /*00a4*/ 	.word	0x00000bd0


	//   ....[10]....
        /*00a8*/ 	.word	0x00001cf0


	//   ....[11]....
        /*00ac*/ 	.word	0x00001d90


	//   ....[12]....
        /*00b0*/ 	.word	0x00001df0


	//   ....[13]....
        /*00b4*/ 	.word	0x00001e50


	//   ....[14]....
        /*00b8*/ 	.word	0x00001ec0


	//   ....[15]....
        /*00bc*/ 	.word	0x00001f20


	//   ....[16]....
        /*00c0*/ 	.word	0x00001f90


	//   ....[17]....
        /*00c4*/ 	.word	0x00001ff0


	//   ....[18]....
        /*00c8*/ 	.word	0x00002060


	//   ....[19]....
        /*00cc*/ 	.word	0x000020c0


	//----- nvinfo : EIATTR_EXIT_INSTR_OFFSETS
	.align		4
.L_3259:
        /*00d0*/ 	.byte	0x04, 0x1c
        /*00d2*/ 	.short	(.L_3261 - .L_3260)


	//   ....[0]....
.L_3260:
        /*00d4*/ 	.word	0x00001c00


	//   ....[1]....
        /*00d8*/ 	.word	0x00001c80


	//----- nvinfo : EIATTR_MAX_THREADS
	.align		4
.L_3261:
        /*00dc*/ 	.byte	0x04, 0x05
        /*00de*/ 	.short	(.L_3263 - .L_3262)
.L_3262:
        /*00e0*/ 	.word	0x00000080
        /*00e4*/ 	.word	0x00000001
        /*00e8*/ 	.word	0x00000001


	//----- nvinfo : EIATTR_CRS_STACK_SIZE
	.align		4
.L_3263:
        /*00ec*/ 	.byte	0x04, 0x1e
        /*00ee*/ 	.short	(.L_3265 - .L_3264)
.L_3264:
        /*00f0*/ 	.word	0x00000000


	//----- nvinfo : EIATTR_CBANK_PARAM_SIZE
	.align		4
.L_3265:
        /*00f4*/ 	.byte	0x03, 0x19
        /*00f6*/ 	.short	0x0128


	//----- nvinfo : EIATTR_PARAM_CBANK
	.align		4
        /*00f8*/ 	.byte	0x04, 0x0a
        /*00fa*/ 	.short	(.L_3267 - .L_3266)
	.align		4
.L_3266:
        /*00fc*/ 	.word	index@(.nv.constant0._ZN10layer_norm13ln_bwd_kernelINS_13Kernel_traitsIf6__halfS2_S2_fjLj256ELj1ELj4ELj1ELj16ENS_18Kernel_traits_baseILj256EfS2_S2_S2_fjLj128EEEEELb1ELb1ELb0ELb0EEEvNS_9BwdParamsE)
        /*0100*/ 	.short	0x0210
        /*0102*/ 	.short	0x0128


	//----- nvinfo : EIATTR_SW_WAR
	.align		4
.L_3267:
        /*0104*/ 	.byte	0x04, 0x36
        /*0106*/ 	.short	(.L_3269 - .L_3268)
.L_3268:
        /*0108*/ 	.word	0x00000008
.L_3269:


//--------------------- .nv.info._ZN10layer_norm13ln_bwd_kernelINS_13Kernel_traitsIf6__halfS2_S2_fjLj256ELj1ELj4ELj1ELj16ENS_18Kernel_traits_baseILj256EfS2_S2_S2_fjLj128EEEEELb1ELb1ELb0ELb1EEEvNS_9BwdParamsE --------------------------
	.section	.nv.info._ZN10layer_norm13ln_bwd_kernelINS_13Kernel_traitsIf6__halfS2_S2_fjLj256ELj1ELj4ELj1ELj16ENS_18Kernel_traits_baseILj256EfS2_S2_S2_fjLj128EEEEELb1ELb1ELb0ELb1EEEvNS_9BwdParamsE,"",@"SHT_CUDA_INFO"
	.sectionflags	@""
	.align	4


	//----- nvinfo : EIATTR_CUDA_API_VERSION
	.align		4
        /*0000*/ 	.byte	0x04, 0x37
        /*0002*/ 	.short	(.L_3271 - .L_3270)
.L_3270:
        /*0004*/ 	.word	0x00000082


	//----- nvinfo : EIATTR_KPARAM_INFO
	.align		4
.L_3271:
        /*0008*/ 	.byte	0x04, 0x17
        /*000a*/ 	.short	(.L_3273 - .L_3272)
.L_3272:
        /*000c*/ 	.word	0x00000000
        /*0010*/ 	.short	0x0000
        /*0012*/ 	.short	0x0000
        /*0014*/ 	.byte	0x00, 0xf0, 0xa1, 0x04


	//----- nvinfo : EIATTR_SPARSE_MMA_MASK
	.align		4
.L_3273:
        /*0018*/ 	.byte	0x03, 0x50
        /*001a*/ 	.short	0x0000


	//----- nvinfo : EIATTR_MAXREG_COUNT
	.align		4
        /*001c*/ 	.byte	0x03, 0x1b
        /*001e*/ 	.short	0x00ff


	//----- nvinfo : EIATTR_NUM_BARRIERS
	.align		4
        /*0020*/ 	.byte	0x02, 0x4c
        /*0022*/ 	.byte	0x01
	.zero		1


	//----- nvinfo : EIATTR_MERCURY_ISA_VERSION
	.align		4
        /*0024*/ 	.byte	0x03, 0x5f
        /*0026*/ 	.short	0x0101


	//----- nvinfo : EIATTR_COOP_GROUP_MASK_REGIDS
	.align		4
        /*0028*/ 	.byte	0x04, 0x29
        /*002a*/ 	.short	(.L_3275 - .L_3274)


	//   ....[0]....
.L_3274:
        /*002c*/ 	.word	0xffffffff


	//   ....[1]....
        /*0030*/ 	.word	0xffffffff


	//   ....[2]....
        /*0034*/ 	.word	0xffffffff


	//   ....[3]....
        /*0038*/ 	.word	0xffffffff


	//   ....[4]....
        /*003c*/ 	.word	0xffffffff


	//   ....[5]....
        /*0040*/ 	.word	0xffffffff


	//   ....[6]....
        /*0044*/ 	.word	0xffffffff


	//   ....[7]....
        /*0048*/ 	.word	0xffffffff


	//   ....[8]....
        /*004c*/ 	.word	0xffffffff


	//   ....[9]....
        /*0050*/ 	.word	0xffffffff


	//   ....[10]....
        /*0054*/ 	.word	0x0500004d


	//   ....[11]....
        /*0058*/ 	.word	0x0500004d


	//   ....[12]....
        /*005c*/ 	.word	0x0500004d


	//   ....[13]....
        /*0060*/ 	.word	0x0500004d


	//   ....[14]....
        /*0064*/ 	.word	0x0500004d


	//   ....[15]....
        /*0068*/ 	.word	0x0500004d


	//   ....[16]....
        /*006c*/ 	.word	0x0500004d


	//   ....[17]....
        /*0070*/ 	.word	0x0500004d


	//   ....[18]....
        /*0074*/ 	.word	0x0500004d


	//   ....[19]....
        /*0078*/ 	.word	0x0500004d


	//----- nvinfo : EIATTR_COOP_GROUP_INSTR_OFFSETS
	.align		4
.L_3275:
        /*007c*/ 	.byte	0x04, 0x28
        /*007e*/ 	.short	(.L_3277 - .L_3276)


	//   ....[0]....
.L_3276:
        /*0080*/ 	.word	0x00000ac0


	//   ....[1]....
        /*0084*/ 	.word	0x00000ae0


	//   ....[2]....
        /*0088*/ 	.word	0x00000b00


	//   ....[3]....
        /*008c*/ 	.word	0x00000b20


	//   ....[4]....
        /*0090*/ 	.word	0x00000b40


	//   ....[5]....
        /*0094*/ 	.word	0x00000b60


	//   ....[6]....
        /*0098*/ 	.word	0x00000b80


	//   ....[7]....
        /*009c*/ 	.word	0x00000ba0


	//   ....[8]....
        /*00a0*/ 	.word	0x00000bb0


	//   ....[9]....
        /*00a4*/ 	.word	0x00000bd0


	//   ....[10]....
        /*00a8*/ 	.word	0x00001cd0


	//   ....[11]....
        /*00ac*/ 	.word	0x00001d60


	//   ....[12]....
        /*00b0*/ 	.word	0x00001dc0


	//   ....[13]....
        /*00b4*/ 	.word	0x00001e10


	//   ....[14]....
        /*00b8*/ 	.word	0x00001e70


	//   ....[15]....
        /*00bc*/ 	.word	0x00001ec0


	//   ....[16]....
        /*00c0*/ 	.word	0x00001f20


	//   ....[17]....
        /*00c4*/ 	.word	0x00001f70


	//   ....[18]....
        /*00c8*/ 	.word	0x00001fd0


	//   ....[19]....
        /*00cc*/ 	.word	0x00002020


	//----- nvinfo : EIATTR_EXIT_INSTR_OFFSETS
	.align		4
.L_3277:
        /*00d0*/ 	.byte	0x04, 0x1c
        /*00d2*/ 	.short	(.L_3279 - .L_3278)


	//   ....[0]....
.L_3278:
        /*00d4*/ 	.word	0x00001c70


	//----- nvinfo : EIATTR_MAX_THREADS
	.align		4
.L_3279:
        /*00d8*/ 	.byte	0x04, 0x05
        /*00da*/ 	.short	(.L_3281 - .L_3280)
.L_3280:
        /*00dc*/ 	.word	0x00000080
        /*00e0*/ 	.word	0x00000001
        /*00e4*/ 	.word	0x00000001


	//----- nvinfo : EIATTR_CRS_STACK_SIZE
	.align		4
.L_3281:
        /*00e8*/ 	.byte	0x04, 0x1e
        /*00ea*/ 	.short	(.L_3283 - .L_3282)
.L_3282:
        /*00ec*/ 	.word	0x00000000


	//----- nvinfo : EIATTR_CBANK_PARAM_SIZE
	.align		4
.L_3283:
        /*00f0*/ 	.byte	0x03, 0x19
        /*00f2*/ 	.short	0x0128


	//----- nvinfo : EIATTR_PARAM_CBANK
	.align		4
        /*00f4*/ 	.byte	0x04, 0x0a
        /*00f6*/ 	.short	(.L_3285 - .L_3284)
	.align		4
.L_3284:
        /*00f8*/ 	.word	index@(.nv.constant0._ZN10layer_norm13ln_bwd_kernelINS_13Kernel_traitsIf6__halfS2_S2_fjLj256ELj1ELj4ELj1ELj16ENS_18Kernel_traits_baseILj256EfS2_S2_S2_fjLj128EEEEELb1ELb1ELb0ELb1EEEvNS_9BwdParamsE)
        /*00fc*/ 	.short	0x0210
        /*00fe*/ 	.short	0x0128


	//----- nvinfo : EIATTR_SW_WAR
	.align		4
.L_3285:
        /*0100*/ 	.byte	0x04, 0x36
        /*0102*/ 	.short	(.L_3287 - .L_3286)
.L_3286:
        /*0104*/ 	.word	0x00000008
.L_3287:


//--------------------- .nv.info._ZN10layer_norm22ln_bwd_finalize_kernelINS_22Kernel_traits_finalizeILj256Ef6__halfS2_S2_fjLb1ELj1024ELj4ENS_18Kernel_traits_baseILj256EfS2_S2_S2_fjLj1024EEEEELb1ELb0EEEvNS_9BwdParamsE --------------------------
	.section	.nv.info._ZN10layer_norm22ln_bwd_finalize_kernelINS_22Kernel_traits_finalizeILj256Ef6__halfS2_S2_fjLb1ELj1024ELj4ENS_18Kernel_traits_baseILj256EfS2_S2_S2_fjLj1024EEEEELb1ELb0EEEvNS_9BwdParamsE,"",@"SHT_CUDA_INFO"
	.sectionflags	@""
	.align	4


	//----- nvinfo : EIATTR_CUDA_API_VERSION
	.align		4
        /*0000*/ 	.byte	0x04, 0x37
        /*0002*/ 	.short	(.L_3289 - .L_3288)
.L_3288:
        /*0004*/ 	.word	0x00000082


	//----- nvinfo : EIATTR_KPARAM_INFO
	.align		4
.L_3289:
        /*0008*/ 	.byte	0x04, 0x17
        /*000a*/ 	.short	(.L_3291 - .L_3290)
.L_3290:
        /*000c*/ 	.word	0x00000000
        /*0010*/ 	.short	0x0000
        /*0012*/ 	.short	0x0000
        /*0014*/ 	.byte	0x00, 0xf0, 0xa1, 0x04


	//----- nvinfo : EIATTR_SPARSE_MMA_MASK
	.align		4
.L_3291:
        /*0018*/ 	.byte	0x03, 0x50
        /*001a*/ 	.short	0x0000


	//----- nvinfo : EIATTR_MAXREG_COUNT
	.align		4
        /*001c*/ 	.byte	0x03, 0x1b
        /*001e*/ 	.short	0x0040


	//----- nvinfo : EIATTR_NUM_BARRIERS
	.align		4
        /*0020*/ 	.byte	0x02, 0x4c
        /*0022*/ 	.byte	0x01
	.zero		1


	//----- nvinfo : EIATTR_MERCURY_ISA_VERSION
	.align		4
        /*0024*/ 	.byte	0x03, 0x5f
        /*0026*/ 	.short	0x0101


	//----- nvinfo : EIATTR_COOP_GROUP_MASK_REGIDS
	.align		4
        /*0028*/ 	.byte	0x04, 0x29
        /*002a*/ 	.short	(.L_3293 - .L_3292)


	//   ....[0]....
.L_3292:
        /*002c*/ 	.word	0xffffffff


	//   ....[1]....
        /*0030*/ 	.word	0xffffffff


	//   ....[2]....
        /*0034*/ 	.word	0xffffffff


	//   ....[3]....
        /*0038*/ 	.word	0xffffffff


	//   ....[4]....
        /*003c*/ 	.word	0xffffffff


	//   ....[5]....
        /*0040*/ 	.word	0xffffffff


	//   ....[6]....
        /*0044*/ 	.word	0xffffffff


	//   ....[7]....
        /*0048*/ 	.word	0xffffffff


	//   ....[8]....
        /*004c*/ 	.word	0xffffffff


	//   ....[9]....
        /*0050*/ 	.word	0xffffffff


	//   ....[10]....
        /*0054*/ 	.word	0xffffffff


	//   ....[11]....
        /*0058*/ 	.word	0xffffffff


	//   ....[12]....
        /*005c*/ 	.word	0xffffffff


	//   ....[13]....
        /*0060*/ 	.word	0xffffffff


	//   ....[14]....
        /*0064*/ 	.word	0xffffffff


	//   ....[15]....
        /*0068*/ 	.word	0x05000014


	//   ....[16]....
        /*006c*/ 	.word	0x05000014


	//   ....[17]....
        /*0070*/ 	.word	0x05000014


	//   ....[18]....
        /*0074*/ 	.word	0x05000014


	//   ....[19]....
        /*0078*/ 	.word	0x05000014


	//   ....[20]....
        /*007c*/ 	.word	0x05000014


	//   ....[21]....
        /*0080*/ 	.word	0x05000014


	//   ....[22]....
        /*0084*/ 	.word	0x05000014


	//   ....[23]....
        /*0088*/ 	.word	0x05000014


	//   ....[24]....
        /*008c*/ 	.word	0x05000014


	//   ....[25]....
        /*0090*/ 	.word	0x05000014


	//   ....[26]....
        /*0094*/ 	.word	0x05000014


	//   ....[27]....
        /*0098*/ 	.word	0x05000014


	//   ....[28]....
        /*009c*/ 	.word	0x05000014


	//   ....[29]....
        /*00a0*/ 	.word	0x05000014


	//----- nvinfo : EIATTR_COOP_GROUP_INSTR_OFFSETS
	.align		4
.L_3293:
        /*00a4*/ 	.byte	0x04, 0x28
        /*00a6*/ 	.short	(.L_3295 - .L_3294)


	//   ....[0]....
.L_3294:
        /*00a8*/ 	.word	0x00000ad0


	//   ....[1]....
        /*00ac*/ 	.word	0x00000ae0


	//   ....[2]....
        /*00b0*/ 	.word	0x00000af0


	//   ....[3]....
        /*00b4*/ 	.word	0x00000b20


	//   ....[4]....
        /*00b8*/ 	.word	0x00000b40


	//   ....[5]....
        /*00bc*/ 	.word	0x00000b50


	//   ....[6]....
        /*00c0*/ 	.word	0x00000b90


	//   ....[7]....
        /*00c4*/ 	.word	0x00000ba0


	//   ....[8]....
        /*00c8*/ 	.word	0x00000bb0


	//   ....[9]....
        /*00cc*/ 	.word	0x00000be0


	//   ....[10]....
        /*00d0*/ 	.word	0x00000c00


	//   ....[11]....
        /*00d4*/ 	.word	0x00000c10


	//   ....[12]....
        /*00d8*/ 	.word	0x00000c40


	//   ....[13]....
        /*00dc*/ 	.word	0x00000c60


	//   ....[14]....
        /*00e0*/ 	.word	0x00000c70


	//   ....[15]....
        /*00e4*/ 	.word	0x00000ef0


	//   ....[16]....
        /*00e8*/ 	.word	0x00000f60


	//   ....[17]....
        /*00ec*/ 	.word	0x00000fd0


	//   ....[18]....
        /*00f0*/ 	.word	0x00001040


	//   ....[19]....
        /*00f4*/ 	.word	0x000010b0


	//   ....[20]....
        /*00f8*/ 	.word	0x00001110


	//   ....[21]....
        /*00fc*/ 	.word	0x00001180


	//   ....[22]....
        /*0100*/ 	.word	0x000011f0


	//   ....[23]....
        /*0104*/ 	.word	0x00001260


	//   ....[24]....
        /*0108*/ 	.word	0x000012d0


	//   ....[25]....
        /*010c*/ 	.word	0x00001330


	//   ....[26]....
        /*0110*/ 	.word	0x000013a0


	//   ....[27]....
        /*0114*/ 	.word	0x00001410


	//   ....[28]....
        /*0118*/ 	.word	0x00001480


	//   ....[29]....
        /*011c*/ 	.word	0x000014f0


	//----- nvinfo : EIATTR_EXIT_INSTR_OFFSETS
	.align		4
.L_3295:
        /*0120*/ 	.byte	0x04, 0x1c
        /*0122*/ 	.short	(.L_3297 - .L_3296)


	//   ....[0]....
.L_3296:
        /*0124*/ 	.word	0x00000070


	//   ....[1]....
        /*0128*/ 	.word	0x00000e90


	//----- nvinfo : EIATTR_MAX_THREADS
	.align		4
.L_3297:
        /*012c*/ 	.byte	0x04, 0x05
        /*012e*/ 	.short	(.L_3299 - .L_3298)
.L_3298:
        /*0130*/ 	.word	0x00000400
        /*0134*/ 	.word	0x00000001
        /*0138*/ 	.word	0x00000001


	//----- nvinfo : EIATTR_CRS_STACK_SIZE
	.align		4
.L_3299:
        /*013c*/ 	.byte	0x04, 0x1e
        /*013e*/ 	.short	(.L_3301 - .L_3300)
.L_3300:
        /*0140*/ 	.word	0x00000000


	//----- nvinfo : EIATTR_CBANK_PARAM_SIZE
	.align		4
.L_3301:
        /*0144*/ 	.byte	0x03, 0x19
        /*0146*/ 	.short	0x0128


	//----- nvinfo : EIATTR_PARAM_CBANK
	.align		4
        /*0148*/ 	.byte	0x04, 0x0a
        /*014a*/ 	.short	(.L_3303 - .L_3302)
	.align		4
.L_3302:
        /*014c*/ 	.word	index@(.nv.constant0._ZN10layer_norm22ln_bwd_finalize_kernelINS_22Kernel_traits_finalizeILj256Ef6__halfS2_S2_fjLb1ELj1024ELj4ENS_18Kernel_traits_baseILj256EfS2_S2_S2_fjLj1024EEEEELb1ELb0EEEvNS_9BwdParamsE)
        /*0150*/ 	.short	0x0210
        /*0152*/ 	.short	0x0128


	//----- nvinfo : EIATTR_SW_WAR
	.align		4
.L_3303:
        /*0154*/ 	.byte	0x04, 0x36
        /*0156*/ 	.short	(.L_3305 - .L_3304)
.L_3304:
        /*0158*/ 	.word	0x00000008
.L_3305:


//--------------------- .nv.info._ZN10layer_norm13ln_bwd_kernelINS_13Kernel_traitsIf6__halfS2_S2_fjLj256ELj1ELj4ELj1ELj16ENS_18Kernel_traits_baseILj256EfS2_S2_S2_fjLj128EEEEELb1ELb1ELb1ELb0EEEvNS_9BwdParamsE --------------------------
	.section	.nv.info._ZN10layer_norm13ln_bwd_kernelINS_13Kernel_traitsIf6__halfS2_S2_fjLj256ELj1ELj4ELj1ELj16ENS_18Kernel_traits_baseILj256EfS2_S2_S2_fjLj128EEEEELb1ELb1ELb1ELb0EEEvNS_9BwdParamsE,"",@"SHT_CUDA_INFO"
	.sectionflags	@""
	.align	4


	//----- nvinfo : EIATTR_CUDA_API_VERSION
	.align		4
        /*0000*/ 	.byte	0x04, 0x37
        /*0002*/ 	.short	(.L_3307 - .L_3306)
.L_3306:
        /*0004*/ 	.word	0x00000082


	//----- nvinfo : EIATTR_KPARAM_INFO
	.align		4
.L_3307:
        /*0008*/ 	.byte	0x04, 0x17
        /*000a*/ 	.short	(.L_3309 - .L_3308)
.L_3308:
        /*000c*/ 	.word	0x00000000
        /*0010*/ 	.short	0x0000
        /*0012*/ 	.short	0x0000
        /*0014*/ 	.byte	0x00, 0xf0, 0xa1, 0x04


	//----- nvinfo : EIATTR_SPARSE_MMA_MASK
	.align		4
.L_3309:
        /*0018*/ 	.byte	0x03, 0x50
        /*001a*/ 	.short	0x0000


	//----- nvinfo : EIATTR_MAXREG_COUNT
	.align		4
        /*001c*/ 	.byte	0x03, 0x1b
        /*001e*/ 	.short	0x00ff


	//----- nvinfo : EIATTR_NUM_BARRIERS
	.align		4
        /*0020*/ 	.byte	0x02, 0x4c
        /*0022*/ 	.byte	0x01
	.zero		1


	//----- nvinfo : EIATTR_MERCURY_ISA_VERSION
	.align		4
        /*0024*/ 	.byte	0x03, 0x5f
        /*0026*/ 	.short	0x0101


	//----- nvinfo : EIATTR_COOP_GROUP_MASK_REGIDS
	.align		4
        /*0028*/ 	.byte	0x04, 0x29
        /*002a*/ 	.short	(.L_3311 - .L_3310)


	//   ....[0]....
.L_3310:
        /*002c*/ 	.word	0xffffffff


	//   ....[1]....
        /*0030*/ 	.word	0xffffffff


	//   ....[2]....
        /*0034*/ 	.word	0xffffffff


	//   ....[3]....
        /*0038*/ 	.word	0xffffffff


	//   ....[4]....
        /*003c*/ 	.word	0xffffffff


	//   ....[5]....
        /*0040*/ 	.word	0xffffffff


	//   ....[6]....
        /*0044*/ 	.word	0xffffffff


	//   ....[7]....
        /*0048*/ 	.word	0xffffffff


	//   ....[8]....
        /*004c*/ 	.word	0xffffffff


	//   ....[9]....
        /*0050*/ 	.word	0xffffffff


	//   ....[10]....
        /*0054*/ 	.word	0x0500005f


	//   ....[11]....
        /*0058*/ 	.word	0x0500005f


	//   ....[12]....
        /*005c*/ 	.word	0x0500005f


	//   ....[13]....
        /*0060*/ 	.word	0x0500005f


	//   ....[14]....
        /*0064*/ 	.word	0x0500005f


	//   ....[15]....
        /*0068*/ 	.word	0x0500005f


	//   ....[16]....
        /*006c*/ 	.word	0x0500005f


	//   ....[17]....
        /*0070*/ 	.word	0x0500005f


	//   ....[18]....
        /*0074*/ 	.word	0x0500005f


	//   ....[19]....
        /*0078*/ 	.word	0x0500005f


	//----- nvinfo : EIATTR_COOP_GROUP_INSTR_OFFSETS
	.align		4
.L_3311:
        /*007c*/ 	.byte	0x04, 0x28
        /*007e*/ 	.short	(.L_3313 - .L_3312)


	//   ....[0]....
.L_3312:
        /*0080*/ 	.word	0x00000cd0


	//   ....[1]....
        /*0084*/ 	.word	0x00000ce0


	//   ....[2]....
        /*0088*/ 	.word	0x00000d10


	//   ....[3]....
        /*008c*/ 	.word	0x00000d20


	//   ....[4]....
        /*0090*/ 	.word	0x00000d50


	//   ....[5]....
        /*0094*/ 	.word	0x00000d60


	//   ....[6]....
        /*0098*/ 	.word	0x00000d90


	//   ....[7]....
        /*009c*/ 	.word	0x00000da0


	//   ....[8]....
        /*00a0*/ 	.word	0x00000dd0


	//   ....[9]....
        /*00a4*/ 	.word	0x00000de0


	//   ....[10]....
        /*00a8*/ 	.word	0x00002690


	//   ....[11]....
        /*00ac*/ 	.word	0x00002720


	//   ....[12]....
        /*00b0*/ 	.word	0x00002790


	//   ....[13]....
        /*00b4*/ 	.word	0x000027f0


	//   ....[14]....
        /*00b8*/ 	.word	0x00002860


	//   ....[15]....
        /*00bc*/ 	.word	0x000028c0


	//   ....[16]....
        /*00c0*/ 	.word	0x00002930


	//   ....[17]....
        /*00c4*/ 	.word	0x00002990


	//   ....[18]....
        /*00c8*/ 	.word	0x00002a00


	//   ....[19]....
        /*00cc*/ 	.word	0x00002a60


	//----- nvinfo : EIATTR_EXIT_INSTR_OFFSETS
	.align		4
.L_3313:
        /*00d0*/ 	.byte	0x04, 0x1c
        /*00d2*/ 	.short	(.L_3315 - .L_3314)


	//   ....[0]....
.L_3314:
        /*00d4*/ 	.word	0x000025a0


	//   ....[1]....
        /*00d8*/ 	.word	0x00002620


	//----- nvinfo : EIATTR_MAX_THREADS
	.align		4
.L_3315:
        /*00dc*/ 	.byte	0x04, 0x05
        /*00de*/ 	.short	(.L_3317 - .L_3316)
.L_3316:
        /*00e0*/ 	.word	0x00000080
        /*00e4*/ 	.word	0x00000001
        /*00e8*/ 	.word	0x00000001


	//----- nvinfo : EIATTR_CRS_STACK_SIZE
	.align		4
.L_3317:
        /*00ec*/ 	.byte	0x04, 0x1e
        /*00ee*/ 	.short	(.L_3319 - .L_3318)
.L_3318:
        /*00f0*/ 	.word	0x00000000


	//----- nvinfo : EIATTR_CBANK_PARAM_SIZE
	.align		4
.L_3319:
        /*00f4*/ 	.byte	0x03, 0x19
        /*00f6*/ 	.short	0x0128


	//----- nvinfo : EIATTR_PARAM_CBANK
	.align		4
        /*00f8*/ 	.byte	0x04, 0x0a
        /*00fa*/ 	.short	(.L_3321 - .L_3320)
	.align		4
.L_3320:
        /*00fc*/ 	.word	index@(.nv.constant0._ZN10layer_norm13ln_bwd_kernelINS_13Kernel_traitsIf6__halfS2_S2_fjLj256ELj1ELj4ELj1ELj16ENS_18Kernel_traits_baseILj256EfS2_S2_S2_fjLj128EEEEELb1ELb1ELb1ELb0EEEvNS_9BwdParamsE)
        /*0100*/ 	.short	0x0210
        /*0102*/ 	.short	0x0128


	//----- nvinfo : EIATTR_SW_WAR
	.align		4
.L_3321:
        /*0104*/ 	.byte	0x04, 0x36
        /*0106*/ 	.short	(.L_3323 - .L_3322)
.L_3322:
        /*0108*/ 	.word	0x00000008
.L_3323:


//--------------------- .nv.info._ZN10layer_norm22ln_bwd_finalize_kernelINS_22Kernel_traits_finalizeILj256Ef6__halfS2_S2_fjLb1ELj1024ELj4ENS_18Kernel_traits_baseILj256EfS2_S2_S2_fjLj1024EEEEELb1ELb1EEEvNS_9BwdParamsE --------------------------
	.section	.nv.info._ZN10layer_norm22ln_bwd_finalize_kernelINS_22Kernel_traits_finalizeILj256Ef6__halfS2_S2_fjLb1ELj1024ELj4ENS_18Kernel_traits_baseILj256EfS2_S2_S2_fjLj1024EEEEELb1ELb1EEEvNS_9BwdParamsE,"",@"SHT_CUDA_INFO"
	.sectionflags	@""
	.align	4


	//----- nvinfo : EIATTR_CUDA_API_VERSION
	.align		4
        /*0000*/ 	.byte	0x04, 0x37
        /*0002*/ 	.short	(.L_3325 - .L_3324)
.L_3324:
        /*0004*/ 	.word	0x00000082


	//----- nvinfo : EIATTR_KPARAM_INFO
	.align		4
.L_3325:
        /*0008*/ 	.byte	0x04, 0x17
        /*000a*/ 	.short	(.L_3327 - .L_3326)
.L_3326:
        /*000c*/ 	.word	0x00000000
        /*0010*/ 	.short	0x0000
        /*0012*/ 	.short	0x0000
        /*0014*/ 	.byte	0x00, 0xf0, 0xa1, 0x04


	//----- nvinfo : EIATTR_SPARSE_MMA_MASK
	.align		4
.L_3327:
        /*0018*/ 	.byte	0x03, 0x50
        /*001a*/ 	.short	0x0000


	//----- nvinfo : EIATTR_MAXREG_COUNT
	.align		4
        /*001c*/ 	.byte	0x03, 0x1b
        /*001e*/ 	.short	0x0040


	//----- nvinfo : EIATTR_NUM_BARRIERS
	.align		4
        /*0020*/ 	.byte	0x02, 0x4c
        /*0022*/ 	.byte	0x01
	.zero		1


	//----- nvinfo : EIATTR_MERCURY_ISA_VERSION
	.align		4
        /*0024*/ 	.byte	0x03, 0x5f
        /*0026*/ 	.short	0x0101


	//----- nvinfo : EIATTR_COOP_GROUP_MASK_REGIDS
	.align		4
        /*0028*/ 	.byte	0x04, 0x29
        /*002a*/ 	.short	(.L_3329 - .L_3328)


	//   ....[0]....
.L_3328:
        /*002c*/ 	.word	0xffffffff


	//   ....[1]....
        /*0030*/ 	.word	0xffffffff


	//   ....[2]....
        /*0034*/ 	.word	0xffffffff


	//   ....[3]....
        /*0038*/ 	.word	0xffffffff


	//   ....[4]....
        /*003c*/ 	.word	0xffffffff


	//   ....[5]....
        /*0040*/ 	.word	0xffffffff


	//   ....[6]....
        /*0044*/ 	.word	0xffffffff


	//   ....[7]....
        /*0048*/ 	.word	0xffffffff


	//   ....[8]....
        /*004c*/ 	.word	0xffffffff


	//   ....[9]....
        /*0050*/ 	.word	0xffffffff


	//   ....[10]....
        /*0054*/ 	.word	0xffffffff


	//   ....[11]....
        /*0058*/ 	.word	0xffffffff


	//   ....[12]....
        /*005c*/ 	.word	0xffffffff


	//   ....[13]....
        /*0060*/ 	.word	0xffffffff


	//   ....[14]....
        /*0064*/ 	.word	0xffffffff


	//   ....[15]....
        /*0068*/ 	.word	0x05000014


	//   ....[16]....
        /*006c*/ 	.word	0x05000014


	//   ....[17]....
        /*0070*/ 	.word	0x05000014


	//   ....[18]....
        /*0074*/ 	.word	0x05000014


	//   ....[19]....
        /*0078*/ 	.word	0x05000014


	//   ....[20]....
        /*007c*/ 	.word	0x05000014


	//   ....[21]....
        /*0080*/ 	.word	0x05000014


	//   ....[22]....
        /*0084*/ 	.word	0x05000014


	//   ....[23]....
        /*0088*/ 	.word	0x05000014


	//   ....[24]....
        /*008c*/ 	.word	0x05000014


	//   ....[25]....
        /*0090*/ 	.word	0x05000014


	//   ....[26]....
        /*0094*/ 	.word	0x05000014


	//   ....[27]....
        /*0098*/ 	.word	0x05000014


	//   ....[28]....
        /*009c*/ 	.word	0x05000014


	//   ....[29]....
        /*00a0*/ 	.word	0x05000014


	//----- nvinfo : EIATTR_COOP_GROUP_INSTR_OFFSETS
	.align		4
.L_3329:
        /*00a4*/ 	.byte	0x04, 0x28
        /*00a6*/ 	.short	(.L_3331 - .L_3330)


	//   ....[0]....
.L_3330:
        /*00a8*/ 	.word	0x00000ab0


	//   ....[1]....
        /*00ac*/ 	.word	0x00000ac0


	//   ....[2]....
        /*00b0*/ 	.word	0x00000ad0


	//   ....[3]....
        /*00b4*/ 	.word	0x00000b00


	//   ....[4]....
        /*00b8*/ 	.word	0x00000b20


	//   ....[5]....
        /*00bc*/ 	.word	0x00000b30


	//   ....[6]....
        /*00c0*/ 	.word	0x00000b60


	//   ....[7]....
        /*00c4*/ 	.word	0x00000b80


	//   ....[8]....
        /*00c8*/ 	.word	0x00000b90


	//   ....[9]....
        /*00cc*/ 	.word	0x00000bc0


	//   ....[10]....
        /*00d0*/ 	.word	0x00000be0


	//   ....[11]....
        /*00d4*/ 	.word	0x00000bf0


	//   ....[12]....
        /*00d8*/ 	.word	0x00000c20


	//   ....[13]....
        /*00dc*/ 	.word	0x00000c40


	//   ....[14]....
        /*00e0*/ 	.word	0x00000c50


	//   ....[15]....
        /*00e4*/ 	.word	0x00000eb0


	//   ....[16]....
        /*00e8*/ 	.word	0x00000f20


	//   ....[17]....
        /*00ec*/ 	.word	0x00000f90


	//   ....[18]....
        /*00f0*/ 	.word	0x00001000


	//   ....[19]....
        /*00f4*/ 	.word	0x00001070


	//   ....[20]....
        /*00f8*/ 	.word	0x000010d0


	//   ....[21]....
        /*00fc*/ 	.word	0x00001140


	//   ....[22]....
        /*0100*/ 	.word	0x000011b0


	//   ....[23]....
        /*0104*/ 	.word	0x00001220


	//   ....[24]....
        /*0108*/ 	.word	0x00001290


	//   ....[25]....
        /*010c*/ 	.word	0x000012f0


	//   ....[26]....
        /*0110*/ 	.word	0x00001360


	//   ....[27]....
        /*0114*/ 	.word	0x000013d0


	//   ....[28]....
        /*0118*/ 	.word	0x00001440


	//   ....[29]....
        /*011c*/ 	.word	0x000014b0


	//----- nvinfo : EIATTR_EXIT_INSTR_OFFSETS
	.align		4
.L_3331:
        /*0120*/ 	.byte	0x04, 0x1c
        /*0122*/ 	.short	(.L_3333 - .L_3332)


	//   ....[0]....
.L_3332:
        /*0124*/ 	.word	0x00000070


	//   ....[1]....
        /*0128*/ 	.word	0x00000e50


	//----- nvinfo : EIATTR_MAX_THREADS
	.align		4
.L_3333:
        /*012c*/ 	.byte	0x04, 0x05
        /*012e*/ 	.short	(.L_3335 - .L_3334)
.L_3334:
        /*0130*/ 	.word	0x00000400
        /*0134*/ 	.word	0x00000001
        /*0138*/ 	.word	0x00000001


	//----- nvinfo : EIATTR_CRS_STACK_SIZE
	.align		4
.L_3335:
        /*013c*/ 	.byte	0x04, 0x1e
        /*013e*/ 	.short	(.L_3337 - .L_3336)
.L_3336:
        /*0140*/ 	.word	0x00000000


	//----- nvinfo : EIATTR_CBANK_PARAM_SIZE
	.align		4
.L_3337:
        /*0144*/ 	.byte	0x03, 0x19
        /*0146*/ 	.short	0x0128


	//----- nvinfo : EIATTR_PARAM_CBANK
	.align		4
        /*0148*/ 	.byte	0x04, 0x0a
        /*014a*/ 	.short	(.L_3339 - .L_3338)
	.align		4
.L_3338:
        /*014c*/ 	.word	index@(.nv.constant0._ZN10layer_norm22ln_bwd_finalize_kernelINS_22Kernel_traits_finalizeILj256Ef6__halfS2_S2_fjLb1ELj1024ELj4ENS_18Kernel_traits_baseILj256EfS2_S2_S2_fjLj1024EEEEELb1ELb1EEEvNS_9BwdParamsE)
        /*0150*/ 	.short	0x0210
        /*0152*/ 	.short	0x0128


	//----- nvinfo : EIATTR_SW_WAR
	.align		4
.L_3339:
        /*0154*/ 	.byte	0x04, 0x36
        /*0156*/ 	.short	(.L_3341 - .L_3340)
.L_3340:
        /*0158*/ 	.word	0x00000008
.L_3341:


//--------------------- .nv.info._ZN10layer_norm13ln_bwd_kernelINS_13Kernel_traitsIf6__halfS2_S2_fjLj256ELj1ELj4ELj1ELj16ENS_18Kernel_traits_baseILj256EfS2_S2_S2_fjLj128EEEEELb1ELb1ELb1ELb1EEEvNS_9BwdParamsE --------------------------
	.section	.nv.info._ZN10layer_norm13ln_bwd_kernelINS_13Kernel_traitsIf6__halfS2_S2_fjLj256ELj1ELj4ELj1ELj16ENS_18Kernel_traits_baseILj256EfS2_S2_S2_fjLj128EEEEELb1ELb1ELb1ELb1EEEvNS_9BwdParamsE,"",@"SHT_CUDA_INFO"
	.sectionflags	@""
	.align	4


	//----- nvinfo : EIATTR_CUDA_API_VERSION
	.align		4
        /*0000*/ 	.byte	0x04, 0x37
        /*0002*/ 	.short	(.L_3343 - .L_3342)
.L_3342:
        /*0004*/ 	.word	0x00000082


	//----- nvinfo : EIATTR_KPARAM_INFO
	.align		4
.L_3343:
        /*0008*/ 	.byte	0x04, 0x17
        /*000a*/ 	.short	(.L_3345 - .L_3344)
.L_3344:
        /*000c*/ 	.word	0x00000000
        /*0010*/ 	.short	0x0000
        /*0012*/ 	.short	0x0000
        /*0014*/ 	.byte	0x00, 0xf0, 0xa1, 0x04


	//----- nvinfo : EIATTR_SPARSE_MMA_MASK
	.align		4
.L_3345:
        /*0018*/ 	.byte	0x03, 0x50
        /*001a*/ 	.short	0x0000


	//----- nvinfo : EIATTR_MAXREG_COUNT
	.align		4
        /*001c*/ 	.byte	0x03, 0x1b
        /*001e*/ 	.short	0x00ff


	//----- nvinfo : EIATTR_NUM_BARRIERS
	.align		4
        /*0020*/ 	.byte	0x02, 0x4c
        /*0022*/ 	.byte	0x01
	.zero		1


	//----- nvinfo : EIATTR_MERCURY_ISA_VERSION
	.align		4
        /*0024*/ 	.byte	0x03, 0x5f
        /*0026*/ 	.short	0x0101


	//----- nvinfo : EIATTR_COOP_GROUP_MASK_REGIDS
	.align		4
        /*0028*/ 	.byte	0x04, 0x29
        /*002a*/ 	.short	(.L_3347 - .L_3346)


	//   ....[0]....
.L_3346:
        /*002c*/ 	.word	0xffffffff


	//   ....[1]....
        /*0030*/ 	.word	0xffffffff


	//   ....[2]....
        /*0034*/ 	.word	0xffffffff


	//   ....[3]....
        /*0038*/ 	.word	0xffffffff


	//   ....[4]....
        /*003c*/ 	.word	0xffffffff


	//   ....[5]....
        /*0040*/ 	.word	0xffffffff


	//   ....[6]....
        /*0044*/ 	.word	0xffffffff


	//   ....[7]....
        /*0048*/ 	.word	0xffffffff


	//   ....[8]....
        /*004c*/ 	.word	0xffffffff


	//   ....[9]....
        /*0050*/ 	.word	0xffffffff


	//   ....[10]....
        /*0054*/ 	.word	0x0500005a


	//   ....[11]....
        /*0058*/ 	.word	0x0500005a


	//   ....[12]....
        /*005c*/ 	.word	0x0500005a


	//   ....[13]....
        /*0060*/ 	.word	0x0500005a


	//   ....[14]....
        /*0064*/ 	.word	0x0500005a


	//   ....[15]....
        /*0068*/ 	.word	0x0500005a


	//   ....[16]....
        /*006c*/ 	.word	0x0500005a


	//   ....[17]....
        /*0070*/ 	.word	0x0500005a


	//   ....[18]....
        /*0074*/ 	.word	0x0500005a


	//   ....[19]....
        /*0078*/ 	.word	0x0500005a


	//----- nvinfo : EIATTR_COOP_GROUP_INSTR_OFFSETS
	.align		4
.L_3347:
        /*007c*/ 	.byte	0x04, 0x28
        /*007e*/ 	.short	(.L_3349 - .L_3348)


	//   ....[0]....
.L_3348:
        /*0080*/ 	.word	0x00000c80


	//   ....[1]....
        /*0084*/ 	.word	0x00000c90


	//   ....[2]....
        /*0088*/ 	.word	0x00000cc0


	//   ....[3]....
        /*008c*/ 	.word	0x00000cd0


	//   ....[4]....
        /*0090*/ 	.word	0x00000d00


	//   ....[5]....
        /*0094*/ 	.word	0x00000d10


	//   ....[6]....
        /*0098*/ 	.word	0x00000d40


	//   ....[7]....
        /*009c*/ 	.word	0x00000d50


	//   ....[8]....
        /*00a0*/ 	.word	0x00000d80


	//   ....[9]....
        /*00a4*/ 	.word	0x00000d90


	//   ....[10]....
        /*00a8*/ 	.word	0x00002460


	//   ....[11]....
        /*00ac*/ 	.word	0x000024f0


	//   ....[12]....
        /*00b0*/ 	.word	0x00002550


	//   ....[13]....
        /*00b4*/ 	.word	0x000025b0


	//   ....[14]....
        /*00b8*/ 	.word	0x00002610


	//   ....[15]....
        /*00bc*/ 	.word	0x00002670


	//   ....[16]....
        /*00c0*/ 	.word	0x000026f0


	//   ....[17]....
        /*00c4*/ 	.word	0x00002740


	//   ....[18]....
        /*00c8*/ 	.word	0x000027a0


	//   ....[19]....
        /*00cc*/ 	.word	0x00002800


	//----- nvinfo : EIATTR_EXIT_INSTR_OFFSETS
	.align		4
.L_3349:
        /*00d0*/ 	.byte	0x04, 0x1c
        /*00d2*/ 	.short	(.L_3351 - .L_3350)


	//   ....[0]....
.L_3350:
        /*00d4*/ 	.word	0x00002400


	//----- nvinfo : EIATTR_MAX_THREADS
	.align		4
.L_3351:
        /*00d8*/ 	.byte	0x04, 0x05
        /*00da*/ 	.short	(.L_3353 - .L_3352)
.L_3352:
        /*00dc*/ 	.word	0x00000080
        /*00e0*/ 	.word	0x00000001
        /*00e4*/ 	.word	0x00000001


	//----- nvinfo : EIATTR_CRS_STACK_SIZE
	.align		4
.L_3353:
        /*00e8*/ 	.byte	0x04, 0x1e
        /*00ea*/ 	.short	(.L_3355 - .L_3354)
.L_3354:
        /*00ec*/ 	.word	0x00000000


	//----- nvinfo : EIATTR_CBANK_PARAM_SIZE
	.align		4
.L_3355:
        /*00f0*/ 	.byte	0x03, 0x19
        /*00f2*/ 	.short	0x0128


	//----- nvinfo : EIATTR_PARAM_CBANK
	.align		4
        /*00f4*/ 	.byte	0x04, 0x0a
        /*00f6*/ 	.short	(.L_3357 - .L_3356)
	.align		4
.L_3356:
        /*00f8*/ 	.word	index@(.nv.constant0._ZN10layer_norm13ln_bwd_kernelINS_13Kernel_traitsIf6__halfS2_S2_fjLj256ELj1ELj4ELj1ELj16ENS_18Kernel_traits_baseILj256EfS2_S2_S2_fjLj128EEEEELb1ELb1ELb1ELb1EEEvNS_9BwdParamsE)
        /*00fc*/ 	.short	0x0210
        /*00fe*/ 	.short	0x0128


	//----- nvinfo : EIATTR_SW_WAR
	.align		4
.L_3357:
        /*0100*/ 	.byte	0x04, 0x36
        /*0102*/ 	.short	(.L_3359 - .L_3358)
.L_3358:
        /*0104*/ 	.word	0x00000008
.L_3359:


//--------------------- .nv.info._ZN10layer_norm13ln_bwd_kernelINS_13Kernel_traitsI6__halfS2_fS2_fjLj256ELj1ELj4ELj1ELj16ENS_18Kernel_traits_baseILj256ES2_S2_fS2_fjLj128EEEEELb0ELb0ELb0ELb0EEEvNS_9BwdParamsE --------------------------
	.section	.nv.info._ZN10layer_norm13ln_bwd_kernelINS_13Kernel_traitsI6__halfS2_fS2_fjLj256ELj1ELj4ELj1ELj16ENS_18Kernel_traits_baseILj256ES2_S2_fS2_fjLj128EEEEELb0ELb0ELb0ELb0EEEvNS_9BwdParamsE,"",@"SHT_CUDA_INFO"
	.sectionflags	@""
	.align	4


	//----- nvinfo : EIATTR_CUDA_API_VERSION
	.align		4
        /*0000*/ 	.byte	0x04, 0x37
        /*0002*/ 	.short	(.L_3361 - .L_3360)
.L_3360:
        /*0004*/ 	.word	0x00000082


	//----- nvinfo : EIATTR_KPARAM_INFO
	.align		4
.L_3361:
        /*0008*/ 	.byte	0x04, 0x17
        /*000a*/ 	.short	(.L_3363 - .L_3362)
.L_3362:
        /*000c*/ 	.word	0x00000000
        /*0010*/ 	.short	0x0000
        /*0012*/ 	.short	0x0000
        /*0014*/ 	.byte	0x00, 0xf0, 0xa1, 0x04


	//----- nvinfo : EIATTR_SPARSE_MMA_MASK
	.align		4
.L_3363:
        /*0018*/ 	.byte	0x03, 0x50
        /*001a*/ 	.short	0x0000


	//----- nvinfo : EIATTR_MAXREG_COUNT
	.align		4
        /*001c*/ 	.byte	0x03, 0x1b
        /*001e*/ 	.short	0x00ff


	//----- nvinfo : EIATTR_NUM_BARRIERS
	.align		4
        /*0020*/ 	.byte	0x02, 0x4c
        /*0022*/ 	.byte	0x01
	.zero		1


	//----- nvinfo : EIATTR_MERCURY_ISA_VERSION
	.align		4
        /*0024*/ 	.byte	0x03, 0x5f
        /*0026*/ 	.short	0x0101


	//----- nvinfo : EIATTR_COOP_GROUP_MASK_REGIDS
	.align		4
        /*0028*/ 	.byte	0x04, 0x29
        /*002a*/ 	.short	(.L_3365 - .L_3364)


	//   ....[0]....
.L_3364:
        /*002c*/ 	.word	0xffffffff


	//   ....[1]....
        /*0030*/ 	.word	0xffffffff


	//   ....[2]....
        /*0034*/ 	.word	0xffffffff


	//   ....[3]....
        /*0038*/ 	.word	0xffffffff


	//   ....[4]....
        /*003c*/ 	.word	0xffffffff


	//   ....[5]....
        /*0040*/ 	.word	0xffffffff


	//   ....[6]....
        /*0044*/ 	.word	0xffffffff


	//   ....[7]....
        /*0048*/ 	.word	0xffffffff


	//   ....[8]....
        /*004c*/ 	.word	0xffffffff


	//   ....[9]....
        /*0050*/ 	.word	0xffffffff


	//   ....[10]....
        /*0054*/ 	.word	0x0500002e


	//   ....[11]....
        /*0058*/ 	.word	0x0500002e


	//   ....[12]....
        /*005c*/ 	.word	0x0500002e


	//   ....[13]....
        /*0060*/ 	.word	0x0500002e


	//   ....[14]....
        /*0064*/ 	.word	0x0500002e


	//   ....[15]....
        /*0068*/ 	.word	0x0500002e


	//   ....[16]....
        /*006c*/ 	.word	0x0500002e


	//   ....[17]....
        /*0070*/ 	.word	0x0500002e


	//   ....[18]....
        /*0074*/ 	.word	0x0500002e


	//   ....[19]....
        /*0078*/ 	.word	0x0500002e


	//----- nvinfo : EIATTR_COOP_GROUP_INSTR_OFFSETS
	.align		4
.L_3365:
        /*007c*/ 	.byte	0x04, 0x28
        /*007e*/ 	.short	(.L_3367 - .L_3366)


	//   ....[0]....
.L_3366:
        /*0080*/ 	.word	0x00000970


	//   ....[1]....
        /*0084*/ 	.word	0x00000980


	//   ....[2]....
        /*0088*/ 	.word	0x000009b0


	//   ....[3]....
        /*008c*/ 	.word	0x000009c0


	//   ....[4]....
        /*0090*/ 	.word	0x000009f0


	//   ....[5]....
        /*0094*/ 	.word	0x00000a00


	//   ....[6]....
        /*0098*/ 	.word	0x00000a30


	//   ....[7]....
        /*009c*/ 	.word	0x00000a40


	//   ....[8]....
        /*00a0*/ 	.word	0x00000a70


	//   ....[9]....
        /*00a4*/ 	.word	0x00000a80


	//   ....[10]....
        /*00a8*/ 	.word	0x000014c0


	//   ....[11]....
        /*00ac*/ 	.word	0x00001560


	//   ....[12]....
        /*00b0*/ 	.word	0x000015c0


	//   ....[13]....
        /*00b4*/ 	.word	0x00001620


	//   ....[14]....
        /*00b8*/ 	.word	0x00001690


	//   ....[15]....
        /*00bc*/ 	.word	0x000016f0


	//   ....[16]....
        /*00c0*/ 	.word	0x00001760


	//   ....[17]....
        /*00c4*/ 	.word	0x000017c0


	//   ....[18]....
        /*00c8*/ 	.word	0x00001830


	//   ....[19]....
        /*00cc*/ 	.word	0x00001890


	//----- nvinfo : EIATTR_EXIT_INSTR_OFFSETS
	.align		4
.L_3367:
        /*00d0*/ 	.byte	0x04, 0x1c
        /*00d2*/ 	.short	(.L_3369 - .L_3368)


	//   ....[0]....
.L_3368:
        /*00d4*/ 	.word	0x00001420


	//   ....[1]....
        /*00d8*/ 	.word	0x00001450


	//----- nvinfo : EIATTR_MAX_THREADS
	.align		4
.L_3369:
        /*00dc*/ 	.byte	0x04, 0x05
        /*00de*/ 	.short	(.L_3371 - .L_3370)
.L_3370:
        /*00e0*/ 	.word	0x00000080
        /*00e4*/ 	.word	0x00000001
        /*00e8*/ 	.word	0x00000001


	//----- nvinfo : EIATTR_CRS_STACK_SIZE
	.align		4
.L_3371:
        /*00ec*/ 	.byte	0x04, 0x1e
        /*00ee*/ 	.short	(.L_3373 - .L_3372)
.L_3372:
        /*00f0*/ 	.word	0x00000000


	//----- nvinfo : EIATTR_CBANK_PARAM_SIZE
	.align		4
.L_3373:
        /*00f4*/ 	.byte	0x03, 0x19
        /*00f6*/ 	.short	0x0128


	//----- nvinfo : EIATTR_PARAM_CBANK
	.align		4
        /*00f8*/ 	.byte	0x04, 0x0a
        /*00fa*/ 	.short	(.L_3375 - .L_3374)
	.align		4
.L_3374:
        /*00fc*/ 	.word	index@(.nv.constant0._ZN10layer_norm13ln_bwd_kernelINS_13Kernel_traitsI6__halfS2_fS2_fjLj256ELj1ELj4ELj1ELj16ENS_18Kernel_traits_baseILj256ES2_S2_fS2_fjLj128EEEEELb0ELb0ELb0ELb0EEEvNS_9BwdParamsE)
        /*0100*/ 	.short	0x0210
        /*0102*/ 	.short	0x0128


	//----- nvinfo : EIATTR_SW_WAR
	.align		4
.L_3375:
        /*0104*/ 	.byte	0x04, 0x36
        /*0106*/ 	.short	(.L_3377 - .L_3376)
.L_3376:
        /*0108*/ 	.word	0x00000008
.L_3377:


//--------------------- .nv.info._ZN10layer_norm13ln_bwd_kernelINS_13Kernel_traitsI6__halfS2_fS2_fjLj256ELj1ELj4ELj1ELj16ENS_18Kernel_traits_baseILj256ES2_S2_fS2_fjLj128EEEEELb0ELb0ELb0ELb1EEEvNS_9BwdParamsE --------------------------
	.section	.nv.info._ZN10layer_norm13ln_bwd_kernelINS_13Kernel_traitsI6__halfS2_fS2_fjLj256ELj1ELj4ELj1ELj16ENS_18Kernel_traits_baseILj256ES2_S2_fS2_fjLj128EEEEELb0ELb0ELb0ELb1EEEvNS_9BwdParamsE,"",@"SHT_CUDA_INFO"
	.sectionflags	@""
	.align	4


	//----- nvinfo : EIATTR_CUDA_API_VERSION
	.align		4
        /*0000*/ 	.byte	0x04, 0x37
        /*0002*/ 	.short	(.L_3379 - .L_3378)
.L_3378:
        /*0004*/ 	.word	0x00000082


	//----- nvinfo : EIATTR_KPARAM_INFO
	.align		4
.L_3379:
        /*0008*/ 	.byte	0x04, 0x17
        /*000a*/ 	.short	(.L_3381 - .L_3380)
.L_3380:
        /*000c*/ 	.word	0x00000000
        /*0010*/ 	.short	0x0000
        /*0012*/ 	.short	0x0000
        /*0014*/ 	.byte	0x00, 0xf0, 0xa1, 0x04


	//----- nvinfo : EIATTR_SPARSE_MMA_MASK
	.align		4
.L_3381:
        /*0018*/ 	.byte	0x03, 0x50
        /*001a*/ 	.short	0x0000


	//----- nvinfo : EIATTR_MAXREG_COUNT
	.align		4
        /*001c*/ 	.byte	0x03, 0x1b
        /*001e*/ 	.short	0x00ff


	//----- nvinfo : EIATTR_NUM_BARRIERS
	.align		4
        /*0020*/ 	.byte	0x02, 0x4c
        /*0022*/ 	.byte	0x01
	.zero		1


	//----- nvinfo : EIATTR_MERCURY_ISA_VERSION
	.align		4
        /*0024*/ 	.byte	0x03, 0x5f
        /*0026*/ 	.short	0x0101


	//----- nvinfo : EIATTR_COOP_GROUP_MASK_REGIDS
	.align		4
        /*0028*/ 	.byte	0x04, 0x29
        /*002a*/ 	.short	(.L_3383 - .L_3382)


	//   ....[0]....
.L_3382:
        /*002c*/ 	.word	0xffffffff


	//   ....[1]....
        /*0030*/ 	.word	0xffffffff


	//   ....[2]....
        /*0034*/ 	.word	0xffffffff


	//   ....[3]....
        /*0038*/ 	.word	0xffffffff


	//   ....[4]....
        /*003c*/ 	.word	0xffffffff


	//   ....[5]....
        /*0040*/ 	.word	0xffffffff


	//   ....[6]....
        /*0044*/ 	.word	0xffffffff


	//   ....[7]....
        /*0048*/ 	.word	0xffffffff


	//   ....[8]....
        /*004c*/ 	.word	0xffffffff


	//   ....[9]....
        /*0050*/ 	.word	0xffffffff


	//   ....[10]....
        /*0054*/ 	.word	0x05000037


	//   ....[11]....
        /*0058*/ 	.word	0x05000037


	//   ....[12]....
        /*005c*/ 	.word	0x05000037


	//   ....[13]....
        /*0060*/ 	.word	0x05000037


	//   ....[14]....
        /*0064*/ 	.word	0x05000037


	//   ....[15]....
        /*0068*/ 	.word	0x05000037


	//   ....[16]....
        /*006c*/ 	.word	0x05000037


	//   ....[17]....
        /*0070*/ 	.word	0x05000037


	//   ....[18]....
        /*0074*/ 	.word	0x05000037


	//   ....[19]....
        /*0078*/ 	.word	0x05000037


	//----- nvinfo : EIATTR_COOP_GROUP_INSTR_OFFSETS
	.align		4
.L_3383:
        /*007c*/ 	.byte	0x04, 0x28
        /*007e*/ 	.short	(.L_3385 - .L_3384)


	//   ....[0]....
.L_3384:
        /*0080*/ 	.word	0x00000990


	//   ....[1]....
        /*0084*/ 	.word	0x000009c0


	//   ....[2]....
        /*0088*/ 	.word	0x000009f0


	//   ....[3]....
        /*008c*/ 	.word	0x00000a10


	//   ....[4]....
        /*0090*/ 	.word	0x00000a30


	//   ....[5]....
        /*0094*/ 	.word	0x00000a50


	//   ....[6]....
        /*0098*/ 	.word	0x00000a70


	//   ....[7]....
        /*009c*/ 	.word	0x00000a90


	//   ....[8]....
        /*00a0*/ 	.word	0x00000ab0


	//   ....[9]....
        /*00a4*/ 	.word	0x00000ac0


	//   ....[10]....
        /*00a8*/ 	.word	0x00001530


	//   ....[11]....
        /*00ac*/ 	.word	0x000015c0


	//   ....[12]....
        /*00b0*/ 	.word	0x00001640


	//   ....[13]....
        /*00b4*/ 	.word	0x000016b0


	//   ....[14]....
        /*00b8*/ 	.word	0x00001730


	//   ....[15]....
        /*00bc*/ 	.word	0x000017a0


	//   ....[16]....
        /*00c0*/ 	.word	0x00001820


	//   ....[17]....
        /*00c4*/ 	.word	0x00001890


	//   ....[18]....
        /*00c8*/ 	.word	0x00001910


	//   ....[19]....
        /*00cc*/ 	.word	0x00001970


	//----- nvinfo : EIATTR_EXIT_INSTR_OFFSETS
	.align		4
.L_3385:
        /*00d0*/ 	.byte	0x04, 0x1c
        /*00d2*/ 	.short	(.L_3387 - .L_3386)


	//   ....[0]....
.L_3386:
        /*00d4*/ 	.word	0x000014d0


	//----- nvinfo : EIATTR_MAX_THREADS
	.align		4
.L_3387:
        /*00d8*/ 	.byte	0x04, 0x05
        /*00da*/ 	.short	(.L_3389 - .L_3388)
.L_3388:
        /*00dc*/ 	.word	0x00000080
        /*00e0*/ 	.word	0x00000001
        /*00e4*/ 	.word	0x00000001


	//----- nvinfo : EIATTR_CRS_STACK_SIZE
	.align		4
.L_3389:
        /*00e8*/ 	.byte	0x04, 0x1e
        /*00ea*/ 	.short	(.L_3391 - .L_3390)
.L_3390:
        /*00ec*/ 	.word	0x00000000


	//----- nvinfo : EIATTR_CBANK_PARAM_SIZE
	.align		4
.L_3391:
        /*00f0*/ 	.byte	0x03, 0x19
        /*00f2*/ 	.short	0x0128


	//----- nvinfo : EIATTR_PARAM_CBANK
	.align		4
        /*00f4*/ 	.byte	0x04, 0x0a
        /*00f6*/ 	.short	(.L_3393 - .L_3392)
	.align		4
.L_3392:
        /*00f8*/ 	.word	index@(.nv.constant0._ZN10layer_norm13ln_bwd_kernelINS_13Kernel_traitsI6__halfS2_fS2_fjLj256ELj1ELj4ELj1ELj16ENS_18Kernel_traits_baseILj256ES2_S2_fS2_fjLj128EEEEELb0ELb0ELb0ELb1EEEvNS_9BwdParamsE)
        /*00fc*/ 	.short	0x0210
        /*00fe*/ 	.short	0x0128


	//----- nvinfo : EIATTR_SW_WAR
	.align		4
.L_3393:
        /*0100*/ 	.byte	0x04, 0x36
        /*0102*/ 	.short	(.L_3395 - .L_3394)
.L_3394:
        /*0104*/ 	.word	0x00000008
.L_3395:


//--------------------- .nv.info._ZN10layer_norm13ln_bwd_kernelINS_13Kernel_traitsI6__halfS2_fS2_fjLj256ELj1ELj4ELj1ELj16ENS_18Kernel_traits_baseILj256ES2_S2_fS2_fjLj128EEEEELb0ELb0ELb1ELb0EEEvNS_9BwdParamsE --------------------------
	.section	.nv.info._ZN10layer_norm13ln_bwd_kernelINS_13Kernel_traitsI6__halfS2_fS2_fjLj256ELj1ELj4ELj1ELj16ENS_18Kernel_traits_baseILj256ES2_S2_fS2_fjLj128EEEEELb0ELb0ELb1ELb0EEEvNS_9BwdParamsE,"",@"SHT_CUDA_INFO"
	.sectionflags	@""
	.align	4


	//----- nvinfo : EIATTR_CUDA_API_VERSION
	.align		4
        /*0000*/ 	.byte	0x04, 0x37
        /*0002*/ 	.short	(.L_3397 - .L_3396)
.L_3396:
        /*0004*/ 	.word	0x00000082


	//----- nvinfo : EIATTR_KPARAM_INFO
	.align		4
.L_3397:
        /*0008*/ 	.byte	0x04, 0x17
        /*000a*/ 	.short	(.L_3399 - .L_3398)
.L_3398:
        /*000c*/ 	.word	0x00000000
        /*0010*/ 	.short	0x0000
        /*0012*/ 	.short	0x0000
        /*0014*/ 	.byte	0x00, 0xf0, 0xa1, 0x04


	//----- nvinfo : EIATTR_SPARSE_MMA_MASK
	.align		4
.L_3399:
        /*0018*/ 	.byte	0x03, 0x50
        /*001a*/ 	.short	0x0000


	//----- nvinfo : EIATTR_MAXREG_COUNT
	.align		4
        /*001c*/ 	.byte	0x03, 0x1b
        /*001e*/ 	.short	0x00ff


	//----- nvinfo : EIATTR_NUM_BARRIERS
	.align		4
        /*0020*/ 	.byte	0x02, 0x4c
        /*0022*/ 	.byte	0x01
	.zero		1


	//----- nvinfo : EIATTR_MERCURY_ISA_VERSION
	.align		4
        /*0024*/ 	.byte	0x03, 0x5f
        /*0026*/ 	.short	0x0101


	//----- nvinfo : EIATTR_COOP_GROUP_MASK_REGIDS
	.align		4
        /*0028*/ 	.byte	0x04, 0x29
        /*002a*/ 	.short	(.L_3401 - .L_3400)


	//   ....[0]....
.L_3400:
        /*002c*/ 	.word	0xffffffff


	//   ....[1]....
        /*0030*/ 	.word	0xffffffff


	//   ....[2]....
        /*0034*/ 	.word	0xffffffff


	//   ....[3]....
        /*0038*/ 	.word	0xffffffff


	//   ....[4]....
        /*003c*/ 	.word	0xffffffff


	//   ....[5]....
        /*0040*/ 	.word	0xffffffff


	//   ....[6]....
        /*0044*/ 	.word	0xffffffff


	//   ....[7]....
        /*0048*/ 	.word	0xffffffff


	//   ....[8]....
        /*004c*/ 	.word	0xffffffff


	//   ....[9]....
        /*0050*/ 	.word	0xffffffff


	//   ....[10]....
        /*0054*/ 	.word	0x05000030


	//   ....[11]....
        /*0058*/ 	.word	0x05000030


	//   ....[12]....
        /*005c*/ 	.word	0x05000030


	//   ....[13]....
        /*0060*/ 	.word	0x05000030


	//   ....[14]....
        /*0064*/ 	.word	0x05000030


	//   ....[15]....
        /*0068*/ 	.word	0x05000030


	//   ....[16]....
        /*006c*/ 	.word	0x05000030


	//   ....[17]....
        /*0070*/ 	.word	0x05000030


	//   ....[18]....
        /*0074*/ 	.word	0x05000030


	//   ....[19]....
        /*0078*/ 	.word	0x05000030


	//----- nvinfo : EIATTR_COOP_GROUP_INSTR_OFFSETS
	.align		4
.L_3401:
        /*007c*/ 	.byte	0x04, 0x28
        /*007e*/ 	.short	(.L_3403 - .L_3402)


	//   ....[0]....
.L_3402:
        /*0080*/ 	.word	0x000009e0


	//   ....[1]....
        /*0084*/ 	.word	0x000009f0


	//   ....[2]....
        /*0088*/ 	.word	0x00000a20


	//   ....[3]....
        /*008c*/ 	.word	0x00000a30


	//   ....[4]....
        /*0090*/ 	.word	0x00000a60


	//   ....[5]....
        /*0094*/ 	.word	0x00000a70


	//   ....[6]....
        /*0098*/ 	.word	0x00000aa0


	//   ....[7]....
        /*009c*/ 	.word	0x00000ab0


	//   ....[8]....
        /*00a0*/ 	.word	0x00000ae0


	//   ....[9]....
        /*00a4*/ 	.word	0x00000af0


	//   ....[10]....
        /*00a8*/ 	.word	0x00001b20


	//   ....[11]....
        /*00ac*/ 	.word	0x00001bb0


	//   ....[12]....
        /*00b0*/ 	.word	0x00001c10


	//   ....[13]....
        /*00b4*/ 	.word	0x00001c70


	//   ....[14]....
        /*00b8*/ 	.word	0x00001cd0


	//   ....[15]....
        /*00bc*/ 	.word	0x00001d30


	//   ....[16]....
        /*00c0*/ 	.word	0x00001d90


	//   ....[17]....
        /*00c4*/ 	.word	0x00001df0


	//   ....[18]....
        /*00c8*/ 	.word	0x00001e50


	//   ....[19]....
        /*00cc*/ 	.word	0x00001eb0


	//----- nvinfo : EIATTR_EXIT_INSTR_OFFSETS
	.align		4
.L_3403:
        /*00d0*/ 	.byte	0x04, 0x1c
        /*00d2*/ 	.short	(.L_3405 - .L_3404)


	//   ....[0]....
.L_3404:
        /*00d4*/ 	.word	0x00001a80


	//   ....[1]....
        /*00d8*/ 	.word	0x00001ab0


	//----- nvinfo : EIATTR_MAX_THREADS
	.align		4
.L_3405:
        /*00dc*/ 	.byte	0x04, 0x05
        /*00de*/ 	.short	(.L_3407 - .L_3406)
.L_3406:
        /*00e0*/ 	.word	0x00000080
        /*00e4*/ 	.word	0x00000001
        /*00e8*/ 	.word	0x00000001


	//----- nvinfo : EIATTR_CRS_STACK_SIZE
	.align		4
.L_3407:
        /*00ec*/ 	.byte	0x04, 0x1e
        /*00ee*/ 	.short	(.L_3409 - .L_3408)
.L_3408:
        /*00f0*/ 	.word	0x00000000


	//----- nvinfo : EIATTR_CBANK_PARAM_SIZE
	.align		4
.L_3409:
        /*00f4*/ 	.byte	0x03, 0x19
        /*00f6*/ 	.short	0x0128


	//----- nvinfo : EIATTR_PARAM_CBANK
	.align		4
        /*00f8*/ 	.byte	0x04, 0x0a
        /*00fa*/ 	.short	(.L_3411 - .L_3410)
	.align		4
.L_3410:
        /*00fc*/ 	.word	index@(.nv.constant0._ZN10layer_norm13ln_bwd_kernelINS_13Kernel_traitsI6__halfS2_fS2_fjLj256ELj1ELj4ELj1ELj16ENS_18Kernel_traits_baseILj256ES2_S2_fS2_fjLj128EEEEELb0ELb0ELb1ELb0EEEvNS_9BwdParamsE)
        /*0100*/ 	.short	0x0210
        /*0102*/ 	.short	0x0128


	//----- nvinfo : EIATTR_SW_WAR
	.align		4
.L_3411:
        /*0104*/ 	.byte	0x04, 0x36
        /*0106*/ 	.short	(.L_3413 - .L_3412)
.L_3412:
        /*0108*/ 	.word	0x00000008
.L_3413:


//--------------------- .nv.info._ZN10layer_norm13ln_bwd_kernelINS_13Kernel_traitsI6__halfS2_fS2_fjLj256ELj1ELj4ELj1ELj16ENS_18Kernel_traits_baseILj256ES2_S2_fS2_fjLj128EEEEELb0ELb0ELb1ELb1EEEvNS_9BwdParamsE --------------------------
	.section	.nv.info._ZN10layer_norm13ln_bwd_kernelINS_13Kernel_traitsI6__halfS2_fS2_fjLj256ELj1ELj4ELj1ELj16ENS_18Kernel_traits_baseILj256ES2_S2_fS2_fjLj128EEEEELb0ELb0ELb1ELb1EEEvNS_9BwdParamsE,"",@"SHT_CUDA_INFO"
	.sectionflags	@""
	.align	4


	//----- nvinfo : EIATTR_CUDA_API_VERSION
	.align		4
        /*0000*/ 	.byte	0x04, 0x37
        /*0002*/ 	.short	(.L_3415 - .L_3414)
.L_3414:
        /*0004*/ 	.word	0x00000082


	//----- nvinfo : EIATTR_KPARAM_INFO
	.align		4
.L_3415:
        /*0008*/ 	.byte	0x04, 0x17
        /*000a*/ 	.short	(.L_3417 - .L_3416)
.L_3416:
        /*000c*/ 	.word	0x00000000
        /*0010*/ 	.short	0x0000
        /*0012*/ 	.short	0x0000
        /*0014*/ 	.byte	0x00, 0xf0, 0xa1, 0x04


	//----- nvinfo : EIATTR_SPARSE_MMA_MASK
	.align		4
.L_3417:
        /*0018*/ 	.byte	0x03, 0x50
        /*001a*/ 	.short	0x0000


	//----- nvinfo : EIATTR_MAXREG_COUNT
	.align		4
        /*001c*/ 	.byte	0x03, 0x1b
        /*001e*/ 	.short	0x00ff


	//----- nvinfo : EIATTR_NUM_BARRIERS
	.align		4
        /*0020*/ 	.byte	0x02, 0x4c
        /*0022*/ 	.byte	0x01
	.zero		1


	//----- nvinfo : EIATTR_MERCURY_ISA_VERSION
	.align		4
        /*0024*/ 	.byte	0x03, 0x5f
        /*0026*/ 	.short	0x0101


	//----- nvinfo : EIATTR_COOP_GROUP_MASK_REGIDS
	.align		4
        /*0028*/ 	.byte	0x04, 0x29
        /*002a*/ 	.short	(.L_3419 - .L_3418)


	//   ....[0]....
.L_3418:
        /*002c*/ 	.word	0xffffffff


	//   ....[1]....
        /*0030*/ 	.word	0xffffffff


	//   ....[2]....
        /*0034*/ 	.word	0xffffffff


	//   ....[3]....
        /*0038*/ 	.word	0xffffffff


	//   ....[4]....
        /*003c*/ 	.word	0xffffffff


	//   ....[5]....
        /*0040*/ 	.word	0xffffffff


	//   ....[6]....
        /*0044*/ 	.word	0xffffffff


	//   ....[7]....
        /*0048*/ 	.word	0xffffffff


	//   ....[8]....
        /*004c*/ 	.word	0xffffffff


	//   ....[9]....
        /*0050*/ 	.word	0xffffffff


	//   ....[10]....
        /*0054*/ 	.word	0x05000043


	//   ....[11]....
        /*0058*/ 	.word	0x05000043


	//   ....[12]....
        /*005c*/ 	.word	0x05000043


	//   ....[13]....
        /*0060*/ 	.word	0x05000043


	//   ....[14]....
        /*0064*/ 	.word	0x05000043


	//   ....[15]....
        /*0068*/ 	.word	0x05000043


	//   ....[16]....
        /*006c*/ 	.word	0x05000043


	//   ....[17]....
        /*0070*/ 	.word	0x05000043


	//   ....[18]....
        /*0074*/ 	.word	0x05000043


	//   ....[19]....
        /*0078*/ 	.word	0x05000043


	//----- nvinfo : EIATTR_COOP_GROUP_INSTR_OFFSETS
	.align		4
.L_3419:
        /*007c*/ 	.byte	0x04, 0x28
        /*007e*/ 	.short	(.L_3421 - .L_3420)


	//   ....[0]....
.L_3420:
        /*0080*/ 	.word	0x00000a40


	//   ....[1]....
        /*0084*/ 	.word	0x00000a60


	//   ....[2]....
        /*0088*/ 	.word	0x00000a80


	//   ....[3]....
        /*008c*/ 	.word	0x00000aa0


	//   ....[4]....
        /*0090*/ 	.word	0x00000ac0


	//   ....[5]....
        /*0094*/ 	.word	0x00000ae0


	//   ....[6]....
        /*0098*/ 	.word	0x00000b00


	//   ....[7]....
        /*009c*/ 	.word	0x00000b20


	//   ....[8]....
        /*00a0*/ 	.word	0x00000b30


	//   ....[9]....
        /*00a4*/ 	.word	0x00000b50


	//   ....[10]....
        /*00a8*/ 	.word	0x00001a30


	//   ....[11]....
        /*00ac*/ 	.word	0x00001ac0


	//   ....[12]....
        /*00b0*/ 	.word	0x00001b20


	//   ....[13]....
        /*00b4*/ 	.word	0x00001b70


	//   ....[14]....
        /*00b8*/ 	.word	0x00001bd0


	//   ....[15]....
        /*00bc*/ 	.word	0x00001c20


	//   ....[16]....
        /*00c0*/ 	.word	0x00001c80


	//   ....[17]....
        /*00c4*/ 	.word	0x00001cd0


	//   ....[18]....
        /*00c8*/ 	.word	0x00001d30


	//   ....[19]....
        /*00cc*/ 	.word	0x00001d80


	//----- nvinfo : EIATTR_EXIT_INSTR_OFFSETS
	.align		4
.L_3421:
        /*00d0*/ 	.byte	0x04, 0x1c
        /*00d2*/ 	.short	(.L_3423 - .L_3422)


	//   ....[0]....
.L_3422:
        /*00d4*/ 	.word	0x000019c0


	//----- nvinfo : EIATTR_MAX_THREADS
	.align		4
.L_3423:
        /*00d8*/ 	.byte	0x04, 0x05
        /*00da*/ 	.short	(.L_3425 - .L_3424)
.L_3424:
        /*00dc*/ 	.word	0x00000080
        /*00e0*/ 	.word	0x00000001
        /*00e4*/ 	.word	0x00000001


	//----- nvinfo : EIATTR_CRS_STACK_SIZE
	.align		4
.L_3425:
        /*00e8*/ 	.byte	0x04, 0x1e
        /*00ea*/ 	.short	(.L_3427 - .L_3426)
.L_3426:
        /*00ec*/ 	.word	0x00000000


	//----- nvinfo : EIATTR_CBANK_PARAM_SIZE
	.align		4
.L_3427:
        /*00f0*/ 	.byte	0x03, 0x19
        /*00f2*/ 	.short	0x0128


	//----- nvinfo : EIATTR_PARAM_CBANK
	.align		4
        /*00f4*/ 	.byte	0x04, 0x0a
        /*00f6*/ 	.short	(.L_3429 - .L_3428)
	.align		4
.L_3428:
        /*00f8*/ 	.word	index@(.nv.constant0._ZN10layer_norm13ln_bwd_kernelINS_13Kernel_traitsI6__halfS2_fS2_fjLj256ELj1ELj4ELj1ELj16ENS_18Kernel_traits_baseILj256ES2_S2_fS2_fjLj128EEEEELb0ELb0ELb1ELb1EEEvNS_9BwdParamsE)
        /*00fc*/ 	.short	0x0210
        /*00fe*/ 	.short	0x0128


	//----- nvinfo : EIATTR_SW_WAR
	.align		4
.L_3429:
        /*0100*/ 	.byte	0x04, 0x36
        /*0102*/ 	.short	(.L_3431 - .L_3430)
.L_3430:
        /*0104*/ 	.word	0x00000008
.L_3431:


//--------------------- .nv.info._ZN10layer_norm13ln_bwd_kernelINS_13Kernel_traitsI6__halfS2_fS2_fjLj256ELj1ELj4ELj1ELj16ENS_18Kernel_traits_baseILj256ES2_S2_fS2_fjLj128EEEEELb0ELb1ELb0ELb0EEEvNS_9BwdParamsE --------------------------
	.section	.nv.info._ZN10layer_norm13ln_bwd_kernelINS_13Kernel_traitsI6__halfS2_fS2_fjLj256ELj1ELj4ELj1ELj16ENS_18Kernel_traits_baseILj256ES2_S2_fS2_fjLj128EEEEELb0ELb1ELb0ELb0EEEvNS_9BwdParamsE,"",@"SHT_CUDA_INFO"
	.sectionflags	@""
	.align	4


	//----- nvinfo : EIATTR_CUDA_API_VERSION
	.align		4
        /*0000*/ 	.byte	0x04, 0x37
        /*0002*/ 	.short	(.L_3433 - .L_3432)
.L_3432:
        /*0004*/ 	.word	0x00000082


	//----- nvinfo : EIATTR_KPARAM_INFO
	.align		4
.L_3433:
        /*0008*/ 	.byte	0x04, 0x17
        /*000a*/ 	.short	(.L_3435 - .L_3434)
.L_3434:
        /*000c*/ 	.word	0x00000000
        /*0010*/ 	.short	0x0000
        /*0012*/ 	.short	0x0000
        /*0014*/ 	.byte	0x00, 0xf0, 0xa1, 0x04


	//----- nvinfo : EIATTR_SPARSE_MMA_MASK
	.align		4
.L_3435:
        /*0018*/ 	.byte	0x03, 0x50
        /*001a*/ 	.short	0x0000


	//----- nvinfo : EIATTR_MAXREG_COUNT
	.align		4
        /*001c*/ 	.byte	0x03, 0x1b
        /*001e*/ 	.short	0x00ff


	//----- nvinfo : EIATTR_NUM_BARRIERS
	.align		4
        /*0020*/ 	.byte	0x02, 0x4c
        /*0022*/ 	.byte	0x01
	.zero		1


	//----- nvinfo : EIATTR_MERCURY_ISA_VERSION
	.align		4
        /*0024*/ 	.byte	0x03, 0x5f
        /*0026*/ 	.short	0x0101


	//----- nvinfo : EIATTR_COOP_GROUP_MASK_REGIDS
	.align		4
        /*0028*/ 	.byte	0x04, 0x29
        /*002a*/ 	.short	(.L_3437 - .L_3436)


	//   ....[0]....
.L_3436:
        /*002c*/ 	.word	0xffffffff


	//   ....[1]....
        /*0030*/ 	.word	0xffffffff


	//   ....[2]....
        /*0034*/ 	.word	0xffffffff


	//   ....[3]....
        /*0038*/ 	.word	0xffffffff


	//   ....[4]....
        /*003c*/ 	.word	0xffffffff


	//   ....[5]....
        /*0040*/ 	.word	0xffffffff


	//   ....[6]....
        /*0044*/ 	.word	0xffffffff


	//   ....[7]....
        /*0048*/ 	.word	0xffffffff


	//   ....[8]....
        /*004c*/ 	.word	0xffffffff


	//   ....[9]....
        /*0050*/ 	.word	0xffffffff


	//   ....[10]....
        /*0054*/ 	.word	0x05000036


	//   ....[11]....
        /*0058*/ 	.word	0x05000036


	//   ....[12]....
        /*005c*/ 	.word	0x05000036


	//   ....[13]....
        /*0060*/ 	.word	0x05000036


	//   ....[14]....
        /*0064*/ 	.word	0x05000036


	//   ....[15]....
        /*0068*/ 	.word	0x05000036


	//   ....[16]....
        /*006c*/ 	.word	0x05000036


	//   ....[17]....
        /*0070*/ 	.word	0x05000036


	//   ....[18]....
        /*0074*/ 	.word	0x05000036


	//   ....[19]....
        /*0078*/ 	.word	0x05000036


	//----- nvinfo : EIATTR_COOP_GROUP_INSTR_OFFSETS
	.align		4
.L_3437:
        /*007c*/ 	.byte	0x04, 0x28
        /*007e*/ 	.short	(.L_3439 - .L_3438)


	//   ....[0]....
.L_3438:
        /*0080*/ 	.word	0x00000a70


	//   ....[1]....
        /*0084*/ 	.word	0x00000a80


	//   ....[2]....
        /*0088*/ 	.word	0x00000ab0


	//   ....[3]....
        /*008c*/ 	.word	0x00000ac0


	//   ....[4]....
        /*0090*/ 	.word	0x00000af0


	//   ....[5]....
        /*0094*/ 	.word	0x00000b00


	//   ....[6]....
        /*0098*/ 	.word	0x00000b30


	//   ....[7]....
        /*009c*/ 	.word	0x00000b40


	//   ....[8]....
        /*00a0*/ 	.word	0x00000b70


	//   ....[9]....
        /*00a4*/ 	.word	0x00000b80


	//   ....[10]....
        /*00a8*/ 	.word	0x00001970


	//   ....[11]....
        /*00ac*/ 	.word	0x00001a10


	//   ....[12]....
        /*00b0*/ 	.word	0x00001a70


	//   ....[13]....
        /*00b4*/ 	.word	0x00001ad0


	//   ....[14]....
        /*00b8*/ 	.word	0x00001b40


	//   ....[15]....
        /*00bc*/ 	.word	0x00001ba0


	//   ....[16]....
        /*00c0*/ 	.word	0x00001c10


	//   ....[17]....
        /*00c4*/ 	.word	0x00001c70


	//   ....[18]....
        /*00c8*/ 	.word	0x00001ce0


	//   ....[19]....
        /*00cc*/ 	.word	0x00001d40


	//----- nvinfo : EIATTR_EXIT_INSTR_OFFSETS
	.align		4
.L_3439:
        /*00d0*/ 	.byte	0x04, 0x1c
        /*00d2*/ 	.short	(.L_3441 - .L_3440)


	//   ....[0]....
.L_3440:
        /*00d4*/ 	.word	0x00001880


	//   ....[1]....
        /*00d8*/ 	.word	0x00001900


	//----- nvinfo : EIATTR_MAX_THREADS
	.align		4
.L_3441:
        /*00dc*/ 	.byte	0x04, 0x05
        /*00de*/ 	.short	(.L_3443 - .L_3442)
.L_3442:
        /*00e0*/ 	.word	0x00000080
        /*00e4*/ 	.word	0x00000001
        /*00e8*/ 	.word	0x00000001


	//----- nvinfo : EIATTR_CRS_STACK_SIZE
	.align		4
.L_3443:
        /*00ec*/ 	.byte	0x04, 0x1e
        /*00ee*/ 	.short	(.L_3445 - .L_3444)
.L_3444:
        /*00f0*/ 	.word	0x00000000


	//----- nvinfo : EIATTR_CBANK_PARAM_SIZE
	.align		4
.L_3445:
        /*00f4*/ 	.byte	0x03, 0x19
        /*00f6*/ 	.short	0x0128


	//----- nvinfo : EIATTR_PARAM_CBANK
	.align		4
        /*00f8*/ 	.byte	0x04, 0x0a
        /*00fa*/ 	.short	(.L_3447 - .L_3446)
	.align		4
.L_3446:
        /*00fc*/ 	.word	index@(.nv.constant0._ZN10layer_norm13ln_bwd_kernelINS_13Kernel_traitsI6__halfS2_fS2_fjLj256ELj1ELj4ELj1ELj16ENS_18Kernel_traits_baseILj256ES2_S2_fS2_fjLj128EEEEELb0ELb1ELb0ELb0EEEvNS_9BwdParamsE)
        /*0100*/ 	.short	0x0210
        /*0102*/ 	.short	0x0128


	//----- nvinfo : EIATTR_SW_WAR
	.align		4
.L_3447:
        /*0104*/ 	.byte	0x04, 0x36
        /*0106*/ 	.short	(.L_3449 - .L_3448)
.L_3448:
        /*0108*/ 	.word	0x00000008
.L_3449:


//--------------------- .nv.info._ZN10layer_norm13ln_bwd_kernelINS_13Kernel_traitsI6__halfS2_fS2_fjLj256ELj1ELj4ELj1ELj16ENS_18Kernel_traits_baseILj256ES2_S2_fS2_fjLj128EEEEELb0ELb1ELb0ELb1EEEvNS_9BwdParamsE --------------------------
	.section	.nv.info._ZN10layer_norm13ln_bwd_kernelINS_13Kernel_traitsI6__halfS2_fS2_fjLj256ELj1ELj4ELj1ELj16ENS_18Kernel_traits_baseILj256ES2_S2_fS2_fjLj128EEEEELb0ELb1ELb0ELb1EEEvNS_9BwdParamsE,"",@"SHT_CUDA_INFO"
	.sectionflags	@""
	.align	4


	//----- nvinfo : EIATTR_CUDA_API_VERSION
	.align		4
        /*0000*/ 	.byte	0x04, 0x37
        /*0002*/ 	.short	(.L_3451 - .L_3450)
.L_3450:
        /*0004*/ 	.word	0x00000082


	//----- nvinfo : EIATTR_KPARAM_INFO
	.align		4
.L_3451:
        /*0008*/ 	.byte	0x04, 0x17
        /*000a*/ 	.short	(.L_3453 - .L_3452)
.L_3452:
        /*000c*/ 	.word	0x00000000
        /*0010*/ 	.short	0x0000
        /*0012*/ 	.short	0x0000
        /*0014*/ 	.byte	0x00, 0xf0, 0xa1, 0x04


	//----- nvinfo : EIATTR_SPARSE_MMA_MASK
	.align		4
.L_3453:
        /*0018*/ 	.byte	0x03, 0x50
        /*001a*/ 	.short	0x0000


	//----- nvinfo : EIATTR_MAXREG_COUNT
	.align		4
        /*001c*/ 	.byte	0x03, 0x1b
        /*001e*/ 	.short	0x00ff


	//----- nvinfo : EIATTR_NUM_BARRIERS
	.align		4
        /*0020*/ 	.byte	0x02, 0x4c
        /*0022*/ 	.byte	0x01
	.zero		1


	//----- nvinfo : EIATTR_MERCURY_ISA_VERSION
	.align		4
        /*0024*/ 	.byte	0x03, 0x5f
        /*0026*/ 	.short	0x0101


	//----- nvinfo : EIATTR_COOP_GROUP_MASK_REGIDS
	.align		4
        /*0028*/ 	.byte	0x04, 0x29
        /*002a*/ 	.short	(.L_3455 - .L_3454)


	//   ....[0]....
.L_3454:
        /*002c*/ 	.word	0xffffffff


	//   ....[1]....
        /*0030*/ 	.word	0xffffffff


	//   ....[2]....
        /*0034*/ 	.word	0xffffffff


	//   ....[3]....
        /*0038*/ 	.word	0xffffffff


	//   ....[4]....
        /*003c*/ 	.word	0xffffffff


	//   ....[5]....
        /*0040*/ 	.word	0xffffffff


	//   ....[6]....
        /*0044*/ 	.word	0xffffffff


	//   ....[7]....
        /*0048*/ 	.word	0xffffffff


	//   ....[8]....
        /*004c*/ 	.word	0xffffffff


	//   ....[9]....
        /*0050*/ 	.word	0xffffffff


	//   ....[10]....
        /*0054*/ 	.word	0x05000054


	//   ....[11]....
        /*0058*/ 	.word	0x05000054


	//   ....[12]....
        /*005c*/ 	.word	0x05000054


	//   ....[13]....
        /*0060*/ 	.word	0x05000054


	//   ....[14]....
        /*0064*/ 	.word	0x05000054


	//   ....[15]....
        /*0068*/ 	.word	0x05000054


	//   ....[16]....
        /*006c*/ 	.word	0x05000054


	//   ....[17]....
        /*0070*/ 	.word	0x05000054


	//   ....[18]....
        /*0074*/ 	.word	0x05000054


	//   ....[19]....
        /*0078*/ 	.word	0x05000054


	//----- nvinfo : EIATTR_COOP_GROUP_INSTR_OFFSETS
	.align		4
.L_3455:
        /*007c*/ 	.byte	0x04, 0x28
        /*007e*/ 	.short	(.L_3457 - .L_3456)


	//   ....[0]....
.L_3456:
        /*0080*/ 	.word	0x00000af0


	//   ....[1]....
        /*0084*/ 	.word	0x00000b00


	//   ....[2]....
        /*0088*/ 	.word	0x00000b30


	//   ....[3]....
        /*008c*/ 	.word	0x00000b40


	//   ....[4]....
        /*0090*/ 	.word	0x00000b70


	//   ....[5]....
        /*0094*/ 	.word	0x00000b80


	//   ....[6]....
        /*0098*/ 	.word	0x00000bb0


	//   ....[7]....
        /*009c*/ 	.word	0x00000bc0


	//   ....[8]....
        /*00a0*/ 	.word	0x00000bf0


	//   ....[9]....
        /*00a4*/ 	.word	0x00000c00


	//   ....[10]....
        /*00a8*/ 	.word	0x000019f0


	//   ....[11]....
        /*00ac*/ 	.word	0x00001a80


	//   ....[12]....
        /*00b0*/ 	.word	0x00001ae0


	//   ....[13]....
        /*00b4*/ 	.word	0x00001b40


	//   ....[14]....
        /*00b8*/ 	.word	0x00001ba0


	//   ....[15]....
        /*00bc*/ 	.word	0x00001c00


	//   ....[16]....
        /*00c0*/ 	.word	0x00001c60


	//   ....[17]....
        /*00c4*/ 	.word	0x00001cc0


	//   ....[18]....
        /*00c8*/ 	.word	0x00001d20


	//   ....[19]....
        /*00cc*/ 	.word	0x00001d80


	//----- nvinfo : EIATTR_EXIT_INSTR_OFFSETS
	.align		4
.L_3457:
        /*00d0*/ 	.byte	0x04, 0x1c
        /*00d2*/ 	.short	(.L_3459 - .L_3458)


	//   ....[0]....
.L_3458:
        /*00d4*/ 	.word	0x00001990


	//----- nvinfo : EIATTR_MAX_THREADS
	.align		4
.L_3459:
        /*00d8*/ 	.byte	0x04, 0x05
        /*00da*/ 	.short	(.L_3461 - .L_3460)
.L_3460:
        /*00dc*/ 	.word	0x00000080
        /*00e0*/ 	.word	0x00000001
        /*00e4*/ 	.word	0x00000001


	//----- nvinfo : EIATTR_CRS_STACK_SIZE
	.align		4
.L_3461:
        /*00e8*/ 	.byte	0x04, 0x1e
        /*00ea*/ 	.short	(.L_3463 - .L_3462)
.L_3462:
        /*00ec*/ 	.word	0x00000000


	//----- nvinfo : EIATTR_CBANK_PARAM_SIZE
	.align		4
.L_3463:
        /*00f0*/ 	.byte	0x03, 0x19
        /*00f2*/ 	.short	0x0128


	//----- nvinfo : EIATTR_PARAM_CBANK
	.align		4
        /*00f4*/ 	.byte	0x04, 0x0a
        /*00f6*/ 	.short	(.L_3465 - .L_3464)
	.align		4
.L_3464:
        /*00f8*/ 	.word	index@(.nv.constant0._ZN10layer_norm13ln_bwd_kernelINS_13Kernel_traitsI6__halfS2_fS2_fjLj256ELj1ELj4ELj1ELj16ENS_18Kernel_traits_baseILj256ES2_S2_fS2_fjLj128EEEEELb0ELb1ELb0ELb1EEEvNS_9BwdParamsE)
        /*00fc*/ 	.short	0x0210
        /*00fe*/ 	.short	0x0128


	//----- nvinfo : EIATTR_SW_WAR
	.align		4
.L_3465:
        /*0100*/ 	.byte	0x04, 0x36
        /*0102*/ 	.short	(.L_3467 - .L_3466)
.L_3466:
        /*0104*/ 	.word	0x00000008
.L_3467:


//--------------------- .nv.info._ZN10layer_norm13ln_bwd_kernelINS_13Kernel_traitsI6__halfS2_fS2_fjLj256ELj1ELj4ELj1ELj16ENS_18Kernel_traits_baseILj256ES2_S2_fS2_fjLj128EEEEELb0ELb1ELb1ELb0EEEvNS_9BwdParamsE --------------------------
	.section	.nv.info._ZN10layer_norm13ln_bwd_kernelINS_13Kernel_traitsI6__halfS2_fS2_fjLj256ELj1ELj4ELj1ELj16ENS_18Kernel_traits_baseILj256ES2_S2_fS2_fjLj128EEEEELb0ELb1ELb1ELb0EEEvNS_9BwdParamsE,"",@"SHT_CUDA_INFO"
	.sectionflags	@""
	.align	4


	//----- nvinfo : EIATTR_CUDA_API_VERSION
	.align		4
        /*0000*/ 	.byte	0x04, 0x37
        /*0002*/ 	.short	(.L_3469 - .L_3468)
.L_3468:
        /*0004*/ 	.word	0x00000082


	//----- nvinfo : EIATTR_KPARAM_INFO
	.align		4
.L_3469:
        /*0008*/ 	.byte	0x04, 0x17
        /*000a*/ 	.short	(.L_3471 - .L_3470)
.L_3470:
        /*000c*/ 	.word	0x00000000
        /*0010*/ 	.short	0x0000
        /*0012*/ 	.short	0x0000
        /*0014*/ 	.byte	0x00, 0xf0, 0xa1, 0x04


	//----- nvinfo : EIATTR_SPARSE_MMA_MASK
	.align		4
.L_3471:
        /*0018*/ 	.byte	0x03, 0x50
        /*001a*/ 	.short	0x0000


	//----- nvinfo : EIATTR_MAXREG_COUNT
	.align		4
        /*001c*/ 	.byte	0x03, 0x1b
        /*001e*/ 	.short	0x00ff


	//----- nvinfo : EIATTR_NUM_BARRIERS
	.align		4
        /*0020*/ 	.byte	0x02, 0x4c
        /*0022*/ 	.byte	0x01
	.zero		1


	//----- nvinfo : EIATTR_MERCURY_ISA_VERSION
	.align		4
        /*0024*/ 	.byte	0x03, 0x5f
        /*0026*/ 	.short	0x0101


	//----- nvinfo : EIATTR_COOP_GROUP_MASK_REGIDS
	.align		4
        /*0028*/ 	.byte	0x04, 0x29
        /*002a*/ 	.short	(.L_3473 - .L_3472)


	//   ....[0]....
.L_3472:
        /*002c*/ 	.word	0xffffffff


	//   ....[1]....
        /*0030*/ 	.word	0xffffffff


	//   ....[2]....
        /*0034*/ 	.word	0xffffffff


	//   ....[3]....
        /*0038*/ 	.word	0xffffffff


	//   ....[4]....
        /*003c*/ 	.word	0xffffffff


	//   ....[5]....
        /*0040*/ 	.word	0xffffffff


	//   ....[6]....
        /*0044*/ 	.word	0xffffffff


	//   ....[7]....
        /*0048*/ 	.word	0xffffffff


	//   ....[8]....
        /*004c*/ 	.word	0xffffffff


	//   ....[9]....
        /*0050*/ 	.word	0xffffffff


	//   ....[10]....
        /*0054*/ 	.word	0x0500003e


	//   ....[11]....
        /*0058*/ 	.word	0x0500003e


	//   ....[12]....
        /*005c*/ 	.word	0x0500003e


	//   ....[13]....
        /*0060*/ 	.word	0x0500003e


	//   ....[14]....
        /*0064*/ 	.word	0x0500003e


	//   ....[15]....
        /*0068*/ 	.word	0x0500003e


	//   ....[16]....
        /*006c*/ 	.word	0x0500003e


	//   ....[17]....
        /*0070*/ 	.word	0x0500003e


	//   ....[18]....
        /*0074*/ 	.word	0x0500003e


	//   ....[19]....
        /*0078*/ 	.word	0x0500003e


	//----- nvinfo : EIATTR_COOP_GROUP_INSTR_OFFSETS
	.align		4
.L_3473:
        /*007c*/ 	.byte	0x04, 0x28
        /*007e*/ 	.short	(.L_3475 - .L_3474)


	//   ....[0]....
.L_3474:
        /*0080*/ 	.word	0x00000ad0


	//   ....[1]....
        /*0084*/ 	.word	0x00000ae0


	//   ....[2]....
        /*0088*/ 	.word	0x00000b10


	//   ....[3]....
        /*008c*/ 	.word	0x00000b20


	//   ....[4]....
        /*0090*/ 	.word	0x00000b50


	//   ....[5]....
        /*0094*/ 	.word	0x00000b60


	//   ....[6]....
        /*0098*/ 	.word	0x00000b90


	//   ....[7]....
        /*009c*/ 	.word	0x00000ba0


	//   ....[8]....
        /*00a0*/ 	.word	0x00000bd0


	//   ....[9]....
        /*00a4*/ 	.word	0x00000be0


	//   ....[10]....
        /*00a8*/ 	.word	0x00001fa0


	//   ....[11]....
        /*00ac*/ 	.word	0x00002030


	//   ....[12]....
        /*00b0*/ 	.word	0x000020a0


	//   ....[13]....
        /*00b4*/ 	.word	0x00002100


	//   ....[14]....
        /*00b8*/ 	.word	0x00002170


	//   ....[15]....
        /*00bc*/ 	.word	0x000021d0


	//   ....[16]....
        /*00c0*/ 	.word	0x00002240


	//   ....[17]....
        /*00c4*/ 	.word	0x000022a0


	//   ....[18]....
        /*00c8*/ 	.word	0x00002310


	//   ....[19]....
        /*00cc*/ 	.word	0x00002370


	//----- nvinfo : EIATTR_EXIT_INSTR_OFFSETS
	.align		4
.L_3475:
        /*00d0*/ 	.byte	0x04, 0x1c
        /*00d2*/ 	.short	(.L_3477 - .L_3476)


	//   ....[0]....
.L_3476:
        /*00d4*/ 	.word	0x00001eb0


	//   ....[1]....
        /*00d8*/ 	.word	0x00001f30


	//----- nvinfo : EIATTR_MAX_THREADS
	.align		4
.L_3477:
        /*00dc*/ 	.byte	0x04, 0x05
        /*00de*/ 	.short	(.L_3479 - .L_3478)
.L_3478:
        /*00e0*/ 	.word	0x00000080
        /*00e4*/ 	.word	0x00000001
        /*00e8*/ 	.word	0x00000001


	//----- nvinfo : EIATTR_CRS_STACK_SIZE
	.align		4
.L_3479:
        /*00ec*/ 	.byte	0x04, 0x1e
        /*00ee*/ 	.short	(.L_3481 - .L_3480)
.L_3480:
        /*00f0*/ 	.word	0x00000000


	//----- nvinfo : EIATTR_CBANK_PARAM_SIZE
	.align		4
.L_3481:
        /*00f4*/ 	.byte	0x03, 0x19
        /*00f6*/ 	.short	0x0128


	//----- nvinfo : EIATTR_PARAM_CBANK
	.align		4
        /*00f8*/ 	.byte	0x04, 0x0a
        /*00fa*/ 	.short	(.L_3483 - .L_3482)
	.align		4
.L_3482:
        /*00fc*/ 	.word	index@(.nv.constant0._ZN10layer_norm13ln_bwd_kernelINS_13Kernel_traitsI6__halfS2_fS2_fjLj256ELj1ELj4ELj1ELj16ENS_18Kernel_traits_baseILj256ES2_S2_fS2_fjLj128EEEEELb0ELb1ELb1ELb0EEEvNS_9BwdParamsE)
        /*0100*/ 	.short	0x0210
        /*0102*/ 	.short	0x0128


	//----- nvinfo : EIATTR_SW_WAR
	.align		4
.L_3483:
        /*0104*/ 	.byte	0x04, 0x36
        /*0106*/ 	.short	(.L_3485 - .L_3484)
.L_3484:
        /*0108*/ 	.word	0x00000008
.L_3485:


//--------------------- .nv.info._ZN10layer_norm13ln_bwd_kernelINS_13Kernel_traitsI6__halfS2_fS2_fjLj256ELj1ELj4ELj1ELj16ENS_18Kernel_traits_baseILj256ES2_S2_fS2_fjLj128EEEEELb0ELb1ELb1ELb1EEEvNS_9BwdParamsE --------------------------
	.section	.nv.info._ZN10layer_norm13ln_bwd_kernelINS_13Kernel_traitsI6__halfS2_fS2_fjLj256ELj1ELj4ELj1ELj16ENS_18Kernel_traits_baseILj256ES2_S2_fS2_fjLj128EEEEELb0ELb1ELb1ELb1EEEvNS_9BwdParamsE,"",@"SHT_CUDA_INFO"
	.sectionflags	@""
	.align	4


	//----- nvinfo : EIATTR_CUDA_API_VERSION
	.align		4
        /*0000*/ 	.byte	0x04, 0x37
        /*0002*/ 	.short	(.L_3487 - .L_3486)
.L_3486:
        /*0004*/ 	.word	0x00000082


	//----- nvinfo : EIATTR_KPARAM_INFO
	.align		4
.L_3487:
        /*0008*/ 	.byte	0x04, 0x17
        /*000a*/ 	.short	(.L_3489 - .L_3488)
.L_3488:
        /*000c*/ 	.word	0x00000000
        /*0010*/ 	.short	0x0000
        /*0012*/ 	.short	0x0000
        /*0014*/ 	.byte	0x00, 0xf0, 0xa1, 0x04


	//----- nvinfo : EIATTR_SPARSE_MMA_MASK
	.align		4
.L_3489:
        /*0018*/ 	.byte	0x03, 0x50
        /*001a*/ 	.short	0x0000


	//----- nvinfo : EIATTR_MAXREG_COUNT
	.align		4
        /*001c*/ 	.byte	0x03, 0x1b
        /*001e*/ 	.short	0x00ff


	//----- nvinfo : EIATTR_NUM_BARRIERS
	.align		4
        /*0020*/ 	.byte	0x02, 0x4c
        /*0022*/ 	.byte	0x01
	.zero		1


	//----- nvinfo : EIATTR_MERCURY_ISA_VERSION
	.align		4
        /*0024*/ 	.byte	0x03, 0x5f
        /*0026*/ 	.short	0x0101


	//----- nvinfo : EIATTR_COOP_GROUP_MASK_REGIDS
	.align		4
        /*0028*/ 	.byte	0x04, 0x29
        /*002a*/ 	.short	(.L_3491 - .L_3490)


	//   ....[0]....
.L_3490:
        /*002c*/ 	.word	0xffffffff


	//   ....[1]....
        /*0030*/ 	.word	0xffffffff


	//   ....[2]....
        /*0034*/ 	.word	0xffffffff


	//   ....[3]....
        /*0038*/ 	.word	0xffffffff


	//   ....[4]....
        /*003c*/ 	.word	0xffffffff


	//   ....[5]....
        /*0040*/ 	.word	0xffffffff


	//   ....[6]....
        /*0044*/ 	.word	0xffffffff


	//   ....[7]....
        /*0048*/ 	.word	0xffffffff


	//   ....[8]....
        /*004c*/ 	.word	0xffffffff


	//   ....[9]....
        /*0050*/ 	.word	0xffffffff


	//   ....[10]....
        /*0054*/ 	.word	0x0500005b


	//   ....[11]....
        /*0058*/ 	.word	0x0500005b


	//   ....[12]....
        /*005c*/ 	.word	0x0500005b


	//   ....[13]....
        /*0060*/ 	.word	0x0500005b


	//   ....[14]....
        /*0064*/ 	.word	0x0500005b


	//   ....[15]....
        /*0068*/ 	.word	0x0500005b


	//   ....[16]....
        /*006c*/ 	.word	0x0500005b


	//   ....[17]....
        /*0070*/ 	.word	0x0500005b


	//   ....[18]....
        /*0074*/ 	.word	0x0500005b


	//   ....[19]....
        /*0078*/ 	.word	0x0500005b


	//----- nvinfo : EIATTR_COOP_GROUP_INSTR_OFFSETS
	.align		4
.L_3491:
        /*007c*/ 	.byte	0x04, 0x28
        /*007e*/ 	.short	(.L_3493 - .L_3492)


	//   ....[0]....
.L_3492:
        /*0080*/ 	.word	0x00000b00


	//   ....[1]....
        /*0084*/ 	.word	0x00000b10


	//   ....[2]....
        /*0088*/ 	.word	0x00000b40


	//   ....[3]....
        /*008c*/ 	.word	0x00000b50


	//   ....[4]....
        /*0090*/ 	.word	0x00000b80


	//   ....[5]....
        /*0094*/ 	.word	0x00000b90


	//   ....[6]....
        /*0098*/ 	.word	0x00000bc0


	//   ....[7]....
        /*009c*/ 	.word	0x00000bd0


	//   ....[8]....
        /*00a0*/ 	.word	0x00000c00


	//   ....[9]....
        /*00a4*/ 	.word	0x00000c10


	//   ....[10]....
        /*00a8*/ 	.word	0x00001e90


	//   ....[11]....
        /*00ac*/ 	.word	0x00001f20


	//   ....[12]....
        /*00b0*/ 	.word	0x00001f80


	//   ....[13]....
        /*00b4*/ 	.word	0x00001fe0


	//   ....[14]....
        /*00b8*/ 	.word	0x00002040


	//   ....[15]....
        /*00bc*/ 	.word	0x000020a0


	//   ....[16]....
        /*00c0*/ 	.word	0x00002110


	//   ....[17]....
        /*00c4*/ 	.word	0x00002160


	//   ....[18]....
        /*00c8*/ 	.word	0x000021c0


	//   ....[19]....
        /*00cc*/ 	.word	0x00002220


	//----- nvinfo : EIATTR_EXIT_INSTR_OFFSETS
	.align		4
.L_3493:
        /*00d0*/ 	.byte	0x04, 0x1c
        /*00d2*/ 	.short	(.L_3495 - .L_3494)


	//   ....[0]....
.L_3494:
        /*00d4*/ 	.word	0x00001e30


	//----- nvinfo : EIATTR_MAX_THREADS
	.align		4
.L_3495:
        /*00d8*/ 	.byte	0x04, 0x05
        /*00da*/ 	.short	(.L_3497 - .L_3496)
.L_3496:
        /*00dc*/ 	.word	0x00000080
        /*00e0*/ 	.word	0x00000001
        /*00e4*/ 	.word	0x00000001


	//----- nvinfo : EIATTR_CRS_STACK_SIZE
	.align		4
.L_3497:
        /*00e8*/ 	.byte	0x04, 0x1e
        /*00ea*/ 	.short	(.L_3499 - .L_3498)
.L_3498:
        /*00ec*/ 	.word	0x00000000


	//----- nvinfo : EIATTR_CBANK_PARAM_SIZE
	.align		4
.L_3499:
        /*00f0*/ 	.byte	0x03, 0x19
        /*00f2*/ 	.short	0x0128


	//----- nvinfo : EIATTR_PARAM_CBANK
	.align		4
        /*00f4*/ 	.byte	0x04, 0x0a
        /*00f6*/ 	.short	(.L_3501 - .L_3500)
	.align		4
.L_3500:
        /*00f8*/ 	.word	index@(.nv.constant0._ZN10layer_norm13ln_bwd_kernelINS_13Kernel_traitsI6__halfS2_fS2_fjLj256ELj1ELj4ELj1ELj16ENS_18Kernel_traits_baseILj256ES2_S2_fS2_fjLj128EEEEELb0ELb1ELb1ELb1EEEvNS_9BwdParamsE)
        /*00fc*/ 	.short	0x0210
        /*00fe*/ 	.short	0x0128


	//----- nvinfo : EIATTR_SW_WAR
	.align		4
.L_3501:
        /*0100*/ 	.byte	0x04, 0x36
        /*0102*/ 	.short	(.L_3503 - .L_3502)
.L_3502:
        /*0104*/ 	.word	0x00000008
.L_3503:


//--------------------- .nv.info._ZN10layer_norm13ln_bwd_kernelINS_13Kernel_traitsI6__halfS2_fS2_fjLj256ELj1ELj4ELj1ELj16ENS_18Kernel_traits_baseILj256ES2_S2_fS2_fjLj128EEEEELb1ELb0ELb0ELb0EEEvNS_9BwdParamsE --------------------------
	.section	.nv.info._ZN10layer_norm13ln_bwd_kernelINS_13Kernel_traitsI6__halfS2_fS2_fjLj256ELj1ELj4ELj1ELj16ENS_18Kernel_traits_baseILj256ES2_S2_fS2_fjLj128EEEEELb1ELb0ELb0ELb0EEEvNS_9BwdParamsE,"",@"SHT_CUDA_INFO"
	.sectionflags	@""
	.align	4


	//----- nvinfo : EIATTR_CUDA_API_VERSION
	.align		4
        /*0000*/ 	.byte	0x04, 0x37
        /*0002*/ 	.short	(.L_3505 - .L_3504)
.L_3504:
        /*0004*/ 	.word	0x00000082


	//----- nvinfo : EIATTR_KPARAM_INFO
	.align		4
.L_3505:
        /*0008*/ 	.byte	0x04, 0x17
        /*000a*/ 	.short	(.L_3507 - .L_3506)
.L_3506:
        /*000c*/ 	.word	0x00000000
        /*0010*/ 	.short	0x0000
        /*0012*/ 	.short	0x0000
        /*0014*/ 	.byte	0x00, 0xf0, 0xa1, 0x04


	//----- nvinfo : EIATTR_SPARSE_MMA_MASK
	.align		4
.L_3507:
        /*0018*/ 	.byte	0x03, 0x50
        /*001a*/ 	.short	0x0000


	//----- nvinfo : EIATTR_MAXREG_COUNT
	.align		4
        /*001c*/ 	.byte	0x03, 0x1b
        /*001e*/ 	.short	0x00ff


	//----- nvinfo : EIATTR_NUM_BARRIERS
	.align		4
        /*0020*/ 	.byte	0x02, 0x4c
        /*0022*/ 	.byte	0x01
	.zero		1


	//----- nvinfo : EIATTR_MERCURY_ISA_VERSION
	.align		4
        /*0024*/ 	.byte	0x03, 0x5f
        /*0026*/ 	.short	0x0101


	//----- nvinfo : EIATTR_COOP_GROUP_MASK_REGIDS
	.align		4
        /*0028*/ 	.byte	0x04, 0x29
        /*002a*/ 	.short	(.L_3509 - .L_3508)


	//   ....[0]....
.L_3508:
        /*002c*/ 	.word	0xffffffff


	//   ....[1]....
        /*0030*/ 	.word	0xffffffff


	//   ....[2]....
        /*0034*/ 	.word	0xffffffff


	//   ....[3]....
        /*0038*/ 	.word	0xffffffff


	//   ....[4]....
        /*003c*/ 	.word	0xffffffff


	//   ....[5]....
        /*0040*/ 	.word	0xffffffff


	//   ....[6]....
        /*0044*/ 	.word	0xffffffff


	//   ....[7]....
        /*0048*/ 	.word	0xffffffff


	//   ....[8]....
        /*004c*/ 	.word	0xffffffff


	//   ....[9]....
        /*0050*/ 	.word	0xffffffff


	//   ....[10]....
        /*0054*/ 	.word	0x05000050


	//   ....[11]....
        /*0058*/ 	.word	0x05000050


	//   ....[12]....
        /*005c*/ 	.word	0x05000050


	//   ....[13]....
        /*0060*/ 	.word	0x05000050


	//   ....[14]....
        /*0064*/ 	.word	0x05000050


	//   ....[15]....
        /*0068*/ 	.word	0x05000050


	//   ....[16]....
        /*006c*/ 	.word	0x05000050


	//   ....[17]....
        /*0070*/ 	.word	0x05000050


	//   ....[18]....
        /*0074*/ 	.word	0x05000050


	//   ....[19]....
        /*0078*/ 	.word	0x05000050


	//----- nvinfo : EIATTR_COOP_GROUP_INSTR_OFFSETS
	.align		4
.L_3509:
        /*007c*/ 	.byte	0x04, 0x28
        /*007e*/ 	.short	(.L_3511 - .L_3510)


	//   ....[0]....
.L_3510:
        /*0080*/ 	.word	0x00000a20


	//   ....[1]....
        /*0084*/ 	.word	0x00000a30


	//   ....[2]....
        /*0088*/ 	.word	0x00000a60


	//   ....[3]....
        /*008c*/ 	.word	0x00000a70


	//   ....[4]....
        /*0090*/ 	.word	0x00000aa0


	//   ....[5]....
        /*0094*/ 	.word	0x00000ab0


	//   ....[6]....
        /*0098*/ 	.word	0x00000ae0


	//   ....[7]....
        /*009c*/ 	.word	0x00000af0


	//   ....[8]....
        /*00a0*/ 	.word	0x00000b20


	//   ....[9]....
        /*00a4*/ 	.word	0x00000b30


	//   ....[10]....
        /*00a8*/ 	.word	0x000016f0


	//   ....[11]....
        /*00ac*/ 	.word	0x00001780


	//   ....[12]....
        /*00b0*/ 	.word	0x000017f0


	//   ....[13]....
        /*00b4*/ 	.word	0x00001850


	//   ....[14]....
        /*00b8*/ 	.word	0x000018c0


	//   ....[15]....
        /*00bc*/ 	.word	0x00001920


	//   ....[16]....
        /*00c0*/ 	.word	0x00001990


	//   ....[17]....
        /*00c4*/ 	.word	0x000019f0


	//   ....[18]....
        /*00c8*/ 	.word	0x00001a60


	//   ....[19]....
        /*00cc*/ 	.word	0x00001ac0


	//----- nvinfo : EIATTR_EXIT_INSTR_OFFSETS
	.align		4
.L_3511:
        /*00d0*/ 	.byte	0x04, 0x1c
        /*00d2*/ 	.short	(.L_3513 - .L_3512)


	//   ....[0]....
.L_3512:
        /*00d4*/ 	.word	0x00001650


	//   ....[1]....
        /*00d8*/ 	.word	0x00001680


	//----- nvinfo : EIATTR_MAX_THREADS
	.align		4
.L_3513:
        /*00dc*/ 	.byte	0x04, 0x05
        /*00de*/ 	.short	(.L_3515 - .L_3514)
.L_3514:
        /*00e0*/ 	.word	0x00000080
        /*00e4*/ 	.word	0x00000001
        /*00e8*/ 	.word	0x00000001


	//----- nvinfo : EIATTR_CRS_STACK_SIZE
	.align		4
.L_3515:
        /*00ec*/ 	.byte	0x04, 0x1e
        /*00ee*/ 	.short	(.L_3517 - .L_3516)
.L_3516:
        /*00f0*/ 	.word	0x00000000


	//----- nvinfo : EIATTR_CBANK_PARAM_SIZE
	.align		4
.L_3517:
        /*00f4*/ 	.byte	0x03, 0x19
        /*00f6*/ 	.short	0x0128


	//----- nvinfo : EIATTR_PARAM_CBANK
	.align		4
        /*00f8*/ 	.byte	0x04, 0x0a
        /*00fa*/ 	.short	(.L_3519 - .L_3518)
	.align		4
.L_3518:
        /*00fc*/ 	.word	index@(.nv.constant0._ZN10layer_norm13ln_bwd_kernelINS_13Kernel_traitsI6__halfS2_fS2_fjLj256ELj1ELj4ELj1ELj16ENS_18Kernel_traits_baseILj256ES2_S2_fS2_fjLj128EEEEELb1ELb0ELb0ELb0EEEvNS_9BwdParamsE)
        /*0100*/ 	.short	0x0210
        /*0102*/ 	.short	0x0128


	//----- nvinfo : EIATTR_SW_WAR
	.align		4
.L_3519:
        /*0104*/ 	.byte	0x04, 0x36
        /*0106*/ 	.short	(.L_3521 - .L_3520)
.L_3520:
        /*0108*/ 	.word	0x00000008
.L_3521:


//--------------------- .nv.info._ZN10layer_norm13ln_bwd_kernelINS_13Kernel_traitsI6__halfS2_fS2_fjLj256ELj1ELj4ELj1ELj16ENS_18Kernel_traits_baseILj256ES2_S2_fS2_fjLj128EEEEELb1ELb0ELb0ELb1EEEvNS_9BwdParamsE --------------------------
	.section	.nv.info._ZN10layer_norm13ln_bwd_kernelINS_13Kernel_traitsI6__halfS2_fS2_fjLj256ELj1ELj4ELj1ELj16ENS_18Kernel_traits_baseILj256ES2_S2_fS2_fjLj128EEEEELb1ELb0ELb0ELb1EEEvNS_9BwdParamsE,"",@"SHT_CUDA_INFO"
	.sectionflags	@""
	.align	4


	//----- nvinfo : EIATTR_CUDA_API_VERSION
	.align		4
        /*0000*/ 	.byte	0x04, 0x37
        /*0002*/ 	.short	(.L_3523 - .L_3522)
.L_3522:
        /*0004*/ 	.word	0x00000082


	//----- nvinfo : EIATTR_KPARAM_INFO
	.align		4
.L_3523:
        /*0008*/ 	.byte	0x04, 0x17
        /*000a*/ 	.short	(.L_3525 - .L_3524)
.L_3524:
        /*000c*/ 	.word	0x00000000
        /*0010*/ 	.short	0x0000
        /*0012*/ 	.short	0x0000
        /*0014*/ 	.byte	0x00, 0xf0, 0xa1, 0x04


	//----- nvinfo : EIATTR_SPARSE_MMA_MASK
	.align		4
.L_3525:
        /*0018*/ 	.byte	0x03, 0x50
        /*001a*/ 	.short	0x0000


	//----- nvinfo : EIATTR_MAXREG_COUNT
	.align		4
        /*001c*/ 	.byte	0x03, 0x1b
        /*001e*/ 	.short	0x00ff


	//----- nvinfo : EIATTR_NUM_BARRIERS
	.align		4
        /*0020*/ 	.byte	0x02, 0x4c
        /*0022*/ 	.byte	0x01
	.zero		1


	//----- nvinfo : EIATTR_MERCURY_ISA_VERSION
	.align		4
        /*0024*/ 	.byte	0x03, 0x5f
        /*0026*/ 	.short	0x0101


	//----- nvinfo : EIATTR_COOP_GROUP_MASK_REGIDS
	.align		4
        /*0028*/ 	.byte	0x04, 0x29
        /*002a*/ 	.short	(.L_3527 - .L_3526)


	//   ....[0]....
.L_3526:
        /*002c*/ 	.word	0xffffffff


	//   ....[1]....
        /*0030*/ 	.word	0xffffffff


	//   ....[2]....
        /*0034*/ 	.word	0xffffffff


	//   ....[3]....
        /*0038*/ 	.word	0xffffffff


	//   ....[4]....
        /*003c*/ 	.word	0xffffffff


	//   ....[5]....
        /*0040*/ 	.word	0xffffffff


	//   ....[6]....
        /*0044*/ 	.word	0xffffffff


	//   ....[7]....
        /*0048*/ 	.word	0xffffffff


	//   ....[8]....
        /*004c*/ 	.word	0xffffffff


	//   ....[9]....
        /*0050*/ 	.word	0xffffffff


	//   ....[10]....
        /*0054*/ 	.word	0x05000049


	//   ....[11]....
        /*0058*/ 	.word	0x05000049


	//   ....[12]....
        /*005c*/ 	.word	0x05000049


	//   ....[13]....
        /*0060*/ 	.word	0x05000049


	//   ....[14]....
        /*0064*/ 	.word	0x05000049


	//   ....[15]....
        /*0068*/ 	.word	0x05000049


	//   ....[16]....
        /*006c*/ 	.word	0x05000049


	//   ....[17]....
        /*0070*/ 	.word	0x05000049


	//   ....[18]....
        /*0074*/ 	.word	0x05000049


	//   ....[19]....
        /*0078*/ 	.word	0x05000049


	//----- nvinfo : EIATTR_COOP_GROUP_INSTR_OFFSETS
	.align		4
.L_3527:
        /*007c*/ 	.byte	0x04, 0x28
        /*007e*/ 	.short	(.L_3529 - .L_3528)


	//   ....[0]....
.L_3528:
        /*0080*/ 	.word	0x000009b0


	//   ....[1]....
        /*0084*/ 	.word	0x000009c0


	//   ....[2]....
        /*0088*/ 	.word	0x000009f0


	//   ....[3]....
        /*008c*/ 	.word	0x00000a00


	//   ....[4]....
        /*0090*/ 	.word	0x00000a30


	//   ....[5]....
        /*0094*/ 	.word	0x00000a40


	//   ....[6]....
        /*0098*/ 	.word	0x00000a70


	//   ....[7]....
        /*009c*/ 	.word	0x00000a80


	//   ....[8]....
        /*00a0*/ 	.word	0x00000ab0


	//   ....[9]....
        /*00a4*/ 	.word	0x00000ac0


	//   ....[10]....
        /*00a8*/ 	.word	0x00001690


	//   ....[11]....
        /*00ac*/ 	.word	0x00001720


	//   ....[12]....
        /*00b0*/ 	.word	0x00001780


	//   ....[13]....
        /*00b4*/ 	.word	0x000017e0


	//   ....[14]....
        /*00b8*/ 	.word	0x00001840


	//   ....[15]....
        /*00bc*/ 	.word	0x000018a0


	//   ....[16]....
        /*00c0*/ 	.word	0x00001900


	//   ....[17]....
        /*00c4*/ 	.word	0x00001960


	//   ....[18]....
        /*00c8*/ 	.word	0x000019c0


	//   ....[19]....
        /*00cc*/ 	.word	0x00001a20


	//----- nvinfo : EIATTR_EXIT_INSTR_OFFSETS
	.align		4
.L_3529:
        /*00d0*/ 	.byte	0x04, 0x1c
        /*00d2*/ 	.short	(.L_3531 - .L_3530)


	//   ....[0]....
.L_3530:
        /*00d4*/ 	.word	0x00001630


	//----- nvinfo : EIATTR_MAX_THREADS
	.align		4
.L_3531:
        /*00d8*/ 	.byte	0x04, 0x05
        /*00da*/ 	.short	(.L_3533 - .L_3532)
.L_3532:
        /*00dc*/ 	.word	0x00000080
        /*00e0*/ 	.word	0x00000001
        /*00e4*/ 	.word	0x00000001


	//----- nvinfo : EIATTR_CRS_STACK_SIZE
	.align		4
.L_3533:
        /*00e8*/ 	.byte	0x04, 0x1e
        /*00ea*/ 	.short	(.L_3535 - .L_3534)
.L_3534:
        /*00ec*/ 	.word	0x00000000


	//----- nvinfo : EIATTR_CBANK_PARAM_SIZE
	.align		4
.L_3535:
        /*00f0*/ 	.byte	0x03, 0x19
        /*00f2*/ 	.short	0x0128


	//----- nvinfo : EIATTR_PARAM_CBANK
	.align		4
        /*00f4*/ 	.byte	0x04, 0x0a
        /*00f6*/ 	.short	(.L_3537 - .L_3536)
	.align		4
.L_3536:
        /*00f8*/ 	.word	index@(.nv.constant0._ZN10layer_norm13ln_bwd_kernelINS_13Kernel_traitsI6__halfS2_fS2_fjLj256ELj1ELj4ELj1ELj16ENS_18Kernel_traits_baseILj256ES2_S2_fS2_fjLj128EEEEELb1ELb0ELb0ELb1EEEvNS_9BwdParamsE)
        /*00fc*/ 	.short	0x0210
        /*00fe*/ 	.short	0x0128


	//----- nvinfo : EIATTR_SW_WAR
	.align		4
.L_3537:
        /*0100*/ 	.byte	0x04, 0x36
        /*0102*/ 	.short	(.L_3539 - .L_3538)
.L_3538:
        /*0104*/ 	.word	0x00000008
.L_3539:


//--------------------- .nv.info._ZN10layer_norm22ln_bwd_finalize_kernelINS_22Kernel_traits_finalizeILj256E6__halfS2_fS2_fjLb0ELj1024ELj4ENS_18Kernel_traits_baseILj256ES2_S2_fS2_fjLj1024EEEEELb0ELb0EEEvNS_9BwdParamsE --------------------------
	.section	.nv.info._ZN10layer_norm22ln_bwd_finalize_kernelINS_22Kernel_traits_finalizeILj256E6__halfS2_fS2_fjLb0ELj1024ELj4ENS_18Kernel_traits_baseILj256ES2_S2_fS2_fjLj1024EEEEELb0ELb0EEEvNS_9BwdParamsE,"",@"SHT_CUDA_INFO"
	.sectionflags	@""
	.align	4


	//----- nvinfo : EIATTR_CUDA_API_VERSION
	.align		4
        /*0000*/ 	.byte	0x04, 0x37
        /*0002*/ 	.short	(.L_3541 - .L_3540)
.L_3540:
        /*0004*/ 	.word	0x00000082


	//----- nvinfo : EIATTR_KPARAM_INFO
	.align		4
.L_3541:
        /*0008*/ 	.byte	0x04, 0x17
        /*000a*/ 	.short	(.L_3543 - .L_3542)
.L_3542:
        /*000c*/ 	.word	0x00000000
        /*0010*/ 	.short	0x0000
        /*0012*/ 	.short	0x0000
        /*0014*/ 	.byte	0x00, 0xf0, 0xa1, 0x04


	//----- nvinfo : EIATTR_SPARSE_MMA_MASK
	.align		4
.L_3543:
        /*0018*/ 	.byte	0x03, 0x50
        /*001a*/ 	.short	0x0000


	//----- nvinfo : EIATTR_MAXREG_COUNT
	.align		4
        /*001c*/ 	.byte	0x03, 0x1b
        /*001e*/ 	.short	0x0040


	//----- nvinfo : EIATTR_NUM_BARRIERS
	.align		4
        /*0020*/ 	.byte	0x02, 0x4c
        /*0022*/ 	.byte	0x01
	.zero		1


	//----- nvinfo : EIATTR_MERCURY_ISA_VERSION
	.align		4
        /*0024*/ 	.byte	0x03, 0x5f
        /*0026*/ 	.short	0x0101


	//----- nvinfo : EIATTR_COOP_GROUP_MASK_REGIDS
	.align		4
        /*0028*/ 	.byte	0x04, 0x29
        /*002a*/ 	.short	(.L_3545 - .L_3544)


	//   ....[0]....
.L_3544:
        /*002c*/ 	.word	0xffffffff


	//   ....[1]....
        /*0030*/ 	.word	0xffffffff


	//   ....[2]....
        /*0034*/ 	.word	0xffffffff


	//   ....[3]....
        /*0038*/ 	.word	0xffffffff


	//   ....[4]....
        /*003c*/ 	.word	0xffffffff


	//   ....[5]....
        /*0040*/ 	.word	0xffffffff


	//   ....[6]....
        /*0044*/ 	.word	0xffffffff


	//   ....[7]....
        /*0048*/ 	.word	0xffffffff


	//   ....[8]....
        /*004c*/ 	.word	0xffffffff


	//   ....[9]....
        /*0050*/ 	.word	0xffffffff


	//   ....[10]....
        /*0054*/ 	.word	0x05000013


	//   ....[11]....
        /*0058*/ 	.word	0x05000013


	//   ....[12]....
        /*005c*/ 	.word	0x05000013


	//   ....[13]....
        /*0060*/ 	.word	0x05000013


	//   ....[14]....
        /*0064*/ 	.word	0x05000013


	//   ....[15]....
        /*0068*/ 	.word	0x05000013


	//   ....[16]....
        /*006c*/ 	.word	0x05000013


	//   ....[17]....
        /*0070*/ 	.word	0x05000013


	//   ....[18]....
        /*0074*/ 	.word	0x05000013


	//   ....[19]....
        /*0078*/ 	.word	0x05000013


	//----- nvinfo : EIATTR_COOP_GROUP_INSTR_OFFSETS
	.align		4
.L_3545:
        /*007c*/ 	.byte	0x04, 0x28
        /*007e*/ 	.short	(.L_3547 - .L_3546)


	//   ....[0]....
.L_3546:
        /*0080*/ 	.word	0x000008e0


	//   ....[1]....
        /*0084*/ 	.word	0x000008f0


	//   ....[2]....
        /*0088*/ 	.word	0x00000920


	//   ....[3]....
        /*008c*/ 	.word	0x00000930


	//   ....[4]....
        /*0090*/ 	.word	0x00000960


	//   ....[5]....
        /*0094*/ 	.word	0x00000970


	//   ....[6]....
        /*0098*/ 	.word	0x000009a0


	//   ....[7]....
        /*009c*/ 	.word	0x000009b0


	//   ....[8]....
        /*00a0*/ 	.word	0x000009e0


	//   ....[9]....
        /*00a4*/ 	.word	0x000009f0


	//   ....[10]....
        /*00a8*/ 	.word	0x00000c10


	//   ....[11]....
        /*00ac*/ 	.word	0x00000c80


	//   ....[12]....
        /*00b0*/ 	.word	0x00000cf0


	//   ....[13]....
        /*00b4*/ 	.word	0x00000d60


	//   ....[14]....
        /*00b8*/ 	.word	0x00000dd0


	//   ....[15]....
        /*00bc*/ 	.word	0x00000e30


	//   ....[16]....
        /*00c0*/ 	.word	0x00000ea0


	//   ....[17]....
        /*00c4*/ 	.word	0x00000f10


	//   ....[18]....
        /*00c8*/ 	.word	0x00000f80


	//   ....[19]....
        /*00cc*/ 	.word	0x00000ff0


	//----- nvinfo : EIATTR_EXIT_INSTR_OFFSETS
	.align		4
.L_3547:
        /*00d0*/ 	.byte	0x04, 0x1c
        /*00d2*/ 	.short	(.L_3549 - .L_3548)


	//   ....[0]....
.L_3548:
        /*00d4*/ 	.word	0x00000070


	//   ....[1]....
        /*00d8*/ 	.word	0x00000bb0


	//----- nvinfo : EIATTR_MAX_THREADS
	.align		4
.L_3549:
        /*00dc*/ 	.byte	0x04, 0x05
        /*00de*/ 	.short	(.L_3551 - .L_3550)
.L_3550:
        /*00e0*/ 	.word	0x00000400
        /*00e4*/ 	.word	0x00000001
        /*00e8*/ 	.word	0x00000001


	//----- nvinfo : EIATTR_CRS_STACK_SIZE
	.align		4
.L_3551:
        /*00ec*/ 	.byte	0x04, 0x1e
        /*00ee*/ 	.short	(.L_3553 - .L_3552)
.L_3552:
        /*00f0*/ 	.word	0x00000000


	//----- nvinfo : EIATTR_CBANK_PARAM_SIZE
	.align		4
.L_3553:
        /*00f4*/ 	.byte	0x03, 0x19
        /*00f6*/ 	.short	0x0128


	//----- nvinfo : EIATTR_PARAM_CBANK
	.align		4
        /*00f8*/ 	.byte	0x04, 0x0a
        /*00fa*/ 	.short	(.L_3555 - .L_3554)
	.align		4
.L_3554:
        /*00fc*/ 	.word	index@(.nv.constant0._ZN10layer_norm22ln_bwd_finalize_kernelINS_22Kernel_traits_finalizeILj256E6__halfS2_fS2_fjLb0ELj1024ELj4ENS_18Kernel_traits_baseILj256ES2_S2_fS2_fjLj1024EEEEELb0ELb0EEEvNS_9BwdParamsE)
        /*0100*/ 	.short	0x0210
        /*0102*/ 	.short	0x0128


	//----- nvinfo : EIATTR_SW_WAR
	.align		4
.L_3555:
        /*0104*/ 	.byte	0x04, 0x36
        /*0106*/ 	.short	(.L_3557 - .L_3556)
.L_3556:
        /*0108*/ 	.word	0x00000008
.L_3557:


//--------------------- .nv.info._ZN10layer_norm13ln_bwd_kernelINS_13Kernel_traitsI6__halfS2_fS2_fjLj256ELj1ELj4ELj1ELj16ENS_18Kernel_traits_baseILj256ES2_S2_fS2_fjLj128EEEEELb1ELb0ELb1ELb0EEEvNS_9BwdParamsE --------------------------
	.section	.nv.info._ZN10layer_norm13ln_bwd_kernelINS_13Kernel_traitsI6__halfS2_fS2_fjLj256ELj1ELj4ELj1ELj16ENS_18Kernel_traits_baseILj256ES2_S2_fS2_fjLj128EEEEELb1ELb0ELb1ELb0EEEvNS_9BwdParamsE,"",@"SHT_CUDA_INFO"
	.sectionflags	@""
	.align	4


	//----- nvinfo : EIATTR_CUDA_API_VERSION
	.align		4
        /*0000*/ 	.byte	0x04, 0x37
        /*0002*/ 	.short	(.L_3559 - .L_3558)
.L_3558:
        /*0004*/ 	.word	0x00000082


	//----- nvinfo : EIATTR_KPARAM_INFO
	.align		4
.L_3559:
        /*0008*/ 	.byte	0x04, 0x17
        /*000a*/ 	.short	(.L_3561 - .L_3560)
.L_3560:
        /*000c*/ 	.word	0x00000000
        /*0010*/ 	.short	0x0000
        /*0012*/ 	.short	0x0000
        /*0014*/ 	.byte	0x00, 0xf0, 0xa1, 0x04


	//----- nvinfo : EIATTR_SPARSE_MMA_MASK
	.align		4
.L_3561:
        /*0018*/ 	.byte	0x03, 0x50
        /*001a*/ 	.short	0x0000


	//----- nvinfo : EIATTR_MAXREG_COUNT
	.align		4
        /*001c*/ 	.byte	0x03, 0x1b
        /*001e*/ 	.short	0x00ff


	//----- nvinfo : EIATTR_NUM_BARRIERS
	.align		4
        /*0020*/ 	.byte	0x02, 0x4c
        /*0022*/ 	.byte	0x01
	.zero		1


	//----- nvinfo : EIATTR_MERCURY_ISA_VERSION
	.align		4
        /*0024*/ 	.byte	0x03, 0x5f
        /*0026*/ 	.short	0x0101


	//----- nvinfo : EIATTR_COOP_GROUP_MASK_REGIDS
	.align		4
        /*0028*/ 	.byte	0x04, 0x29
        /*002a*/ 	.short	(.L_3563 - .L_3562)


	//   ....[0]....
.L_3562:
        /*002c*/ 	.word	0xffffffff


	//   ....[1]....
        /*0030*/ 	.word	0xffffffff


	//   ....[2]....
        /*0034*/ 	.word	0xffffffff


	//   ....[3]....
        /*0038*/ 	.word	0xffffffff


	//   ....[4]....
        /*003c*/ 	.word	0xffffffff


	//   ....[5]....
        /*0040*/ 	.word	0xffffffff


	//   ....[6]....
        /*0044*/ 	.word	0xffffffff


	//   ....[7]....
        /*0048*/ 	.word	0xffffffff


	//   ....[8]....
        /*004c*/ 	.word	0xffffffff


	//   ....[9]....
        /*0050*/ 	.word	0xffffffff


	//   ....[10]....
        /*0054*/ 	.word	0x05000047


	//   ....[11]....
        /*0058*/ 	.word	0x05000047


	//   ....[12]....
        /*005c*/ 	.word	0x05000047


	//   ....[13]....
        /*0060*/ 	.word	0x05000047


	//   ....[14]....
        /*0064*/ 	.word	0x05000047


	//   ....[15]....
        /*0068*/ 	.word	0x05000047


	//   ....[16]....
        /*006c*/ 	.word	0x05000047


	//   ....[17]....
        /*0070*/ 	.word	0x05000047


	//   ....[18]....
        /*0074*/ 	.word	0x05000047


	//   ....[19]....
        /*0078*/ 	.word	0x05000047


	//----- nvinfo : EIATTR_COOP_GROUP_INSTR_OFFSETS
	.align		4
.L_3563:
        /*007c*/ 	.byte	0x04, 0x28
        /*007e*/ 	.short	(.L_3565 - .L_3564)


	//   ....[0]....
.L_3564:
        /*0080*/ 	.word	0x00000c60


	//   ....[1]....
        /*0084*/ 	.word	0x00000c70


	//   ....[2]....
        /*0088*/ 	.word	0x00000ca0


	//   ....[3]....
        /*008c*/ 	.word	0x00000cb0


	//   ....[4]....
        /*0090*/ 	.word	0x00000ce0


	//   ....[5]....
        /*0094*/ 	.word	0x00000cf0


	//   ....[6]....
        /*0098*/ 	.word	0x00000d20


	//   ....[7]....
        /*009c*/ 	.word	0x00000d30


	//   ....[8]....
        /*00a0*/ 	.word	0x00000d60


	//   ....[9]....
        /*00a4*/ 	.word	0x00000d70


	//   ....[10]....
        /*00a8*/ 	.word	0x00001f10


	//   ....[11]....
        /*00ac*/ 	.word	0x00001fa0


	//   ....[12]....
        /*00b0*/ 	.word	0x00002010


	//   ....[13]....
        /*00b4*/ 	.word	0x00002070


	//   ....[14]....
        /*00b8*/ 	.word	0x000020e0


	//   ....[15]....
        /*00bc*/ 	.word	0x00002140


	//   ....[16]....
        /*00c0*/ 	.word	0x000021b0


	//   ....[17]....
        /*00c4*/ 	.word	0x00002210


	//   ....[18]....
        /*00c8*/ 	.word	0x00002280


	//   ....[19]....
        /*00cc*/ 	.word	0x000022e0


	//----- nvinfo : EIATTR_EXIT_INSTR_OFFSETS
	.align		4
.L_3565:
        /*00d0*/ 	.byte	0x04, 0x1c
        /*00d2*/ 	.short	(.L_3567 - .L_3566)


	//   ....[0]....
.L_3566:
        /*00d4*/ 	.word	0x00001e70


	//   ....[1]....
        /*00d8*/ 	.word	0x00001ea0


	//----- nvinfo : EIATTR_MAX_THREADS
	.align		4
.L_3567:
        /*00dc*/ 	.byte	0x04, 0x05
        /*00de*/ 	.short	(.L_3569 - .L_3568)
.L_3568:
        /*00e0*/ 	.word	0x00000080
        /*00e4*/ 	.word	0x00000001
        /*00e8*/ 	.word	0x00000001


	//----- nvinfo : EIATTR_CRS_STACK_SIZE
	.align		4
.L_3569:
        /*00ec*/ 	.byte	0x04, 0x1e
        /*00ee*/ 	.short	(.L_3571 - .L_3570)
.L_3570:
        /*00f0*/ 	.word	0x00000000


	//----- nvinfo : EIATTR_CBANK_PARAM_SIZE
	.align		4
.L_3571:
        /*00f4*/ 	.byte	0x03, 0x19
        /*00f6*/ 	.short	0x0128


	//----- nvinfo : EIATTR_PARAM_CBANK
	.align		4
        /*00f8*/ 	.byte	0x04, 0x0a
        /*00fa*/ 	.short	(.L_3573 - .L_3572)
	.align		4
.L_3572:
        /*00fc*/ 	.word	index@(.nv.constant0._ZN10layer_norm13ln_bwd_kernelINS_13Kernel_traitsI6__halfS2_fS2_fjLj256ELj1ELj4ELj1ELj16ENS_18Kernel_traits_baseILj256ES2_S2_fS2_fjLj128EEEEELb1ELb0ELb1ELb0EEEvNS_9BwdParamsE)
        /*0100*/ 	.short	0x0210
        /*0102*/ 	.short	0x0128


	//----- nvinfo : EIATTR_SW_WAR
	.align		4
.L_3573:
        /*0104*/ 	.byte	0x04, 0x36
        /*0106*/ 	.short	(.L_3575 - .L_3574)
.L_3574:
        /*0108*/ 	.word	0x00000008
.L_3575:


//--------------------- .nv.info._ZN10layer_norm22ln_bwd_finalize_kernelINS_22Kernel_traits_finalizeILj256E6__halfS2_fS2_fjLb0ELj1024ELj4ENS_18Kernel_traits_baseILj256ES2_S2_fS2_fjLj1024EEEEELb0ELb1EEEvNS_9BwdParamsE --------------------------
	.section	.nv.info._ZN10layer_norm22ln_bwd_finalize_kernelINS_22Kernel_traits_finalizeILj256E6__halfS2_fS2_fjLb0ELj1024ELj4ENS_18Kernel_traits_baseILj256ES2_S2_fS2_fjLj1024EEEEELb0ELb1EEEvNS_9BwdParamsE,"",@"SHT_CUDA_INFO"
	.sectionflags	@""
	.align	4


	//----- nvinfo : EIATTR_CUDA_API_VERSION
	.align		4
        /*0000*/ 	.byte	0x04, 0x37
        /*0002*/ 	.short	(.L_3577 - .L_3576)
.L_3576:
        /*0004*/ 	.word	0x00000082


	//----- nvinfo : EIATTR_KPARAM_INFO
	.align		4
.L_3577:
        /*0008*/ 	.byte	0x04, 0x17
        /*000a*/ 	.short	(.L_3579 - .L_3578)
.L_3578:
        /*000c*/ 	.word	0x00000000
        /*0010*/ 	.short	0x0000
        /*0012*/ 	.short	0x0000
        /*0014*/ 	.byte	0x00, 0xf0, 0xa1, 0x04


	//----- nvinfo : EIATTR_SPARSE_MMA_MASK
	.align		4
.L_3579:
        /*0018*/ 	.byte	0x03, 0x50
        /*001a*/ 	.short	0x0000


	//----- nvinfo : EIATTR_MAXREG_COUNT
	.align		4
        /*001c*/ 	.byte	0x03, 0x1b
        /*001e*/ 	.short	0x0040


	//----- nvinfo : EIATTR_NUM_BARRIERS
	.align		4
        /*0020*/ 	.byte	0x02, 0x4c
        /*0022*/ 	.byte	0x01
	.zero		1


	//----- nvinfo : EIATTR_MERCURY_ISA_VERSION
	.align		4
        /*0024*/ 	.byte	0x03, 0x5f
        /*0026*/ 	.short	0x0101


	//----- nvinfo : EIATTR_COOP_GROUP_MASK_REGIDS
	.align		4
        /*0028*/ 	.byte	0x04, 0x29
        /*002a*/ 	.short	(.L_3581 - .L_3580)


	//   ....[0]....
.L_3580:
        /*002c*/ 	.word	0xffffffff


	//   ....[1]....
        /*0030*/ 	.word	0xffffffff


	//   ....[2]....
        /*0034*/ 	.word	0xffffffff


	//   ....[3]....
        /*0038*/ 	.word	0xffffffff


	//   ....[4]....
        /*003c*/ 	.word	0xffffffff


	//   ....[5]....
        /*0040*/ 	.word	0xffffffff


	//   ....[6]....
        /*0044*/ 	.word	0xffffffff


	//   ....[7]....
        /*0048*/ 	.word	0xffffffff


	//   ....[8]....
        /*004c*/ 	.word	0xffffffff


	//   ....[9]....
        /*0050*/ 	.word	0xffffffff


	//   ....[10]....
        /*0054*/ 	.word	0x05000011


	//   ....[11]....
        /*0058*/ 	.word	0x05000011


	//   ....[12]....
        /*005c*/ 	.word	0x05000011


	//   ....[13]....
        /*0060*/ 	.word	0x05000011


	//   ....[14]....
        /*0064*/ 	.word	0x05000011


	//   ....[15]....
        /*0068*/ 	.word	0x05000011


	//   ....[16]....
        /*006c*/ 	.word	0x05000011


	//   ....[17]....
        /*0070*/ 	.word	0x05000011


	//   ....[18]....
        /*0074*/ 	.word	0x05000011


	//   ....[19]....
        /*0078*/ 	.word	0x05000011


	//----- nvinfo : EIATTR_COOP_GROUP_INSTR_OFFSETS
	.align		4
.L_3581:
        /*007c*/ 	.byte	0x04, 0x28
        /*007e*/ 	.short	(.L_3583 - .L_3582)


	//   ....[0]....
.L_3582:
        /*0080*/ 	.word	0x000008e0


	//   ....[1]....
        /*0084*/ 	.word	0x000008f0


	//   ....[2]....
        /*0088*/ 	.word	0x00000920


	//   ....[3]....
        /*008c*/ 	.word	0x00000930


	//   ....[4]....
        /*0090*/ 	.word	0x00000960


	//   ....[5]....
        /*0094*/ 	.word	0x00000970


	//   ....[6]....
        /*0098*/ 	.word	0x000009a0


	//   ....[7]....
        /*009c*/ 	.word	0x000009b0


	//   ....[8]....
        /*00a0*/ 	.word	0x000009e0


	//   ....[9]....
        /*00a4*/ 	.word	0x000009f0


	//   ....[10]....
        /*00a8*/ 	.word	0x00000bf0


	//   ....[11]....
        /*00ac*/ 	.word	0x00000c60


	//   ....[12]....
        /*00b0*/ 	.word	0x00000cd0


	//   ....[13]....
        /*00b4*/ 	.word	0x00000d40


	//   ....[14]....
        /*00b8*/ 	.word	0x00000db0


	//   ....[15]....
        /*00bc*/ 	.word	0x00000e10


	//   ....[16]....
        /*00c0*/ 	.word	0x00000e80


	//   ....[17]....
        /*00c4*/ 	.word	0x00000ef0


	//   ....[18]....
        /*00c8*/ 	.word	0x00000f60


	//   ....[19]....
        /*00cc*/ 	.word	0x00000fd0


	//----- nvinfo : EIATTR_EXIT_INSTR_OFFSETS
	.align		4
.L_3583:
        /*00d0*/ 	.byte	0x04, 0x1c
        /*00d2*/ 	.short	(.L_3585 - .L_3584)


	//   ....[0]....
.L_3584:
        /*00d4*/ 	.word	0x00000070


	//   ....[1]....
        /*00d8*/ 	.word	0x00000b90


	//----- nvinfo : EIATTR_MAX_THREADS
	.align		4
.L_3585:
        /*00dc*/ 	.byte	0x04, 0x05
        /*00de*/ 	.short	(.L_3587 - .L_3586)
.L_3586:
        /*00e0*/ 	.word	0x00000400
        /*00e4*/ 	.word	0x00000001
        /*00e8*/ 	.word	0x00000001


	//----- nvinfo : EIATTR_CRS_STACK_SIZE
	.align		4
.L_3587:
        /*00ec*/ 	.byte	0x04, 0x1e
        /*00ee*/ 	.short	(.L_3589 - .L_3588)
.L_3588:
        /*00f0*/ 	.word	0x00000000


	//----- nvinfo : EIATTR_CBANK_PARAM_SIZE
	.align		4
.L_3589:
        /*00f4*/ 	.byte	0x03, 0x19
        /*00f6*/ 	.short	0x0128


	//----- nvinfo : EIATTR_PARAM_CBANK
	.align		4
        /*00f8*/ 	.byte	0x04, 0x0a
        /*00fa*/ 	.short	(.L_3591 - .L_3590)
	.align		4
.L_3590:
        /*00fc*/ 	.word	index@(.nv.constant0._ZN10layer_norm22ln_bwd_finalize_kernelINS_22Kernel_traits_finalizeILj256E6__halfS2_fS2_fjLb0ELj1024ELj4ENS_18Kernel_traits_baseILj256ES2_S2_fS2_fjLj1024EEEEELb0ELb1EEEvNS_9BwdParamsE)
        /*0100*/ 	.short	0x0210
        /*0102*/ 	.short	0x0128


	//----- nvinfo : EIATTR_SW_WAR
	.align		4
.L_3591:
        /*0104*/ 	.byte	0x04, 0x36
        /*0106*/ 	.short	(.L_3593 - .L_3592)
.L_3592:
        /*0108*/ 	.word	0x00000008
.L_3593:


//--------------------- .nv.info._ZN10layer_norm13ln_bwd_kernelINS_13Kernel_traitsI6__halfS2_fS2_fjLj256ELj1ELj4ELj1ELj16ENS_18Kernel_traits_baseILj256ES2_S2_fS2_fjLj128EEEEELb1ELb0ELb1ELb1EEEvNS_9BwdParamsE --------------------------
	.section	.nv.info._ZN10layer_norm13ln_bwd_kernelINS_13Kernel_traitsI6__halfS2_fS2_fjLj256ELj1ELj4ELj1ELj16ENS_18Kernel_traits_baseILj256ES2_S2_fS2_fjLj128EEEEELb1ELb0ELb1ELb1EEEvNS_9BwdParamsE,"",@"SHT_CUDA_INFO"
	.sectionflags	@""
	.align	4


	//----- nvinfo : EIATTR_CUDA_API_VERSION
	.align		4
        /*0000*/ 	.byte	0x04, 0x37
        /*0002*/ 	.short	(.L_3595 - .L_3594)
.L_3594:
        /*0004*/ 	.word	0x00000082


	//----- nvinfo : EIATTR_KPARAM_INFO
	.align		4
.L_3595:
        /*0008*/ 	.byte	0x04, 0x17
        /*000a*/ 	.short	(.L_3597 - .L_3596)
.L_3596:
        /*000c*/ 	.word	0x00000000
        /*0010*/ 	.short	0x0000
        /*0012*/ 	.short	0x0000
        /*0014*/ 	.byte	0x00, 0xf0, 0xa1, 0x04


	//----- nvinfo : EIATTR_SPARSE_MMA_MASK
	.align		4
.L_3597:
        /*0018*/ 	.byte	0x03, 0x50
        /*001a*/ 	.short	0x0000


	//----- nvinfo : EIATTR_MAXREG_COUNT
	.align		4
        /*001c*/ 	.byte	0x03, 0x1b
        /*001e*/ 	.short	0x00ff


	//----- nvinfo : EIATTR_NUM_BARRIERS
	.align		4
        /*0020*/ 	.byte	0x02, 0x4c
        /*0022*/ 	.byte	0x01
	.zero		1


	//----- nvinfo : EIATTR_MERCURY_ISA_VERSION
	.align		4
        /*0024*/ 	.byte	0x03, 0x5f
        /*0026*/ 	.short	0x0101


	//----- nvinfo : EIATTR_COOP_GROUP_MASK_REGIDS
	.align		4
        /*0028*/ 	.byte	0x04, 0x29
        /*002a*/ 	.short	(.L_3599 - .L_3598)


	//   ....[0]....
.L_3598:
        /*002c*/ 	.word	0xffffffff


	//   ....[1]....
        /*0030*/ 	.word	0xffffffff


	//   ....[2]....
        /*0034*/ 	.word	0xffffffff


	//   ....[3]....
        /*0038*/ 	.word	0xffffffff


	//   ....[4]....
        /*003c*/ 	.word	0xffffffff


	//   ....[5]....
        /*0040*/ 	.word	0xffffffff


	//   ....[6]....
        /*0044*/ 	.word	0xffffffff


	//   ....[7]....
        /*0048*/ 	.word	0xffffffff


	//   ....[8]....
        /*004c*/ 	.word	0xffffffff


	//   ....[9]....
        /*0050*/ 	.word	0xffffffff


	//   ....[10]....
        /*0054*/ 	.word	0x05000045


	//   ....[11]....
        /*0058*/ 	.word	0x05000045


	//   ....[12]....
        /*005c*/ 	.word	0x05000045


	//   ....[13]....
        /*0060*/ 	.word	0x05000045


	//   ....[14]....
        /*0064*/ 	.word	0x05000045


	//   ....[15]....
        /*0068*/ 	.word	0x05000045


	//   ....[16]....
        /*006c*/ 	.word	0x05000045


	//   ....[17]....
        /*0070*/ 	.word	0x05000045


	//   ....[18]....
        /*0074*/ 	.word	0x05000045


	//   ....[19]....
        /*0078*/ 	.word	0x05000045


	//----- nvinfo : EIATTR_COOP_GROUP_INSTR_OFFSETS
	.align		4
.L_3599:
        /*007c*/ 	.byte	0x04, 0x28
        /*007e*/ 	.short	(.L_3601 - .L_3600)


	//   ....[0]....
.L_3600:
        /*0080*/ 	.word	0x00000ba0


	//   ....[1]....
        /*0084*/ 	.word	0x00000bb0


	//   ....[2]....
        /*0088*/ 	.word	0x00000be0


	//   ....[3]....
        /*008c*/ 	.word	0x00000bf0


	//   ....[4]....
        /*0090*/ 	.word	0x00000c20


	//   ....[5]....
        /*0094*/ 	.word	0x00000c30


	//   ....[6]....
        /*0098*/ 	.word	0x00000c60


	//   ....[7]....
        /*009c*/ 	.word	0x00000c70


	//   ....[8]....
        /*00a0*/ 	.word	0x00000ca0


	//   ....[9]....
        /*00a4*/ 	.word	0x00000cb0


	//   ....[10]....
        /*00a8*/ 	.word	0x00001cf0


	//   ....[11]....
        /*00ac*/ 	.word	0x00001d80


	//   ....[12]....
        /*00b0*/ 	.word	0x00001df0


	//   ....[13]....
        /*00b4*/ 	.word	0x00001e50


	//   ....[14]....
        /*00b8*/ 	.word	0x00001ec0


	//   ....[15]....
        /*00bc*/ 	.word	0x00001f20


	//   ....[16]....
        /*00c0*/ 	.word	0x00001f90


	//   ....[17]....
        /*00c4*/ 	.word	0x00001ff0


	//   ....[18]....
        /*00c8*/ 	.word	0x00002060


	//   ....[19]....
        /*00cc*/ 	.word	0x000020c0


	//----- nvinfo : EIATTR_EXIT_INSTR_OFFSETS
	.align		4
.L_3601:
        /*00d0*/ 	.byte	0x04, 0x1c
        /*00d2*/ 	.short	(.L_3603 - .L_3602)


	//   ....[0]....
.L_3602:
        /*00d4*/ 	.word	0x00001c80


	//----- nvinfo : EIATTR_MAX_THREADS
	.align		4
.L_3603:
        /*00d8*/ 	.byte	0x04, 0x05
        /*00da*/ 	.short	(.L_3605 - .L_3604)
.L_3604:
        /*00dc*/ 	.word	0x00000080
        /*00e0*/ 	.word	0x00000001
        /*00e4*/ 	.word	0x00000001


	//----- nvinfo : EIATTR_CRS_STACK_SIZE
	.align		4
.L_3605:
        /*00e8*/ 	.byte	0x04, 0x1e
        /*00ea*/ 	.short	(.L_3607 - .L_3606)
.L_3606:
        /*00ec*/ 	.word	0x00000000


	//----- nvinfo : EIATTR_CBANK_PARAM_SIZE
	.align		4
.L_3607:
        /*00f0*/ 	.byte	0x03, 0x19
        /*00f2*/ 	.short	0x0128


	//----- nvinfo : EIATTR_PARAM_CBANK
	.align		4
        /*00f4*/ 	.byte	0x04, 0x0a
        /*00f6*/ 	.short	(.L_3609 - .L_3608)
	.align		4
.L_3608:
        /*00f8*/ 	.word	index@(.nv.constant0._ZN10layer_norm13ln_bwd_kernelINS_13Kernel_traitsI6__halfS2_fS2_fjLj256ELj1ELj4ELj1ELj16ENS_18Kernel_traits_baseILj256ES2_S2_fS2_fjLj128EEEEELb1ELb0ELb1ELb1EEEvNS_9BwdParamsE)
        /*00fc*/ 	.short	0x0210
        /*00fe*/ 	.short	0x0128


	//----- nvinfo : EIATTR_SW_WAR
	.align		4
.L_3609:
        /*0100*/ 	.byte	0x04, 0x36
        /*0102*/ 	.short	(.L_3611 - .L_3610)
.L_3610:
        /*0104*/ 	.word	0x00000008
.L_3611:


//--------------------- .nv.info._ZN10layer_norm13ln_bwd_kernelINS_13Kernel_traitsI6__halfS2_fS2_fjLj256ELj1ELj4ELj1ELj16ENS_18Kernel_traits_baseILj256ES2_S2_fS2_fjLj128EEEEELb1ELb1ELb0ELb0EEEvNS_9BwdParamsE --------------------------
	.section	.nv.info._ZN10layer_norm13ln_bwd_kernelINS_13Kernel_traitsI6__halfS2_fS2_fjLj256ELj1ELj4ELj1ELj16ENS_18Kernel_traits_baseILj256ES2_S2_fS2_fjLj128EEEEELb1ELb1ELb0ELb0EEEvNS_9BwdParamsE,"",@"SHT_CUDA_INFO"
	.sectionflags	@""
	.align	4


	//----- nvinfo : EIATTR_CUDA_API_VERSION
	.align		4
        /*0000*/ 	.byte	0x04, 0x37
        /*0002*/ 	.short	(.L_3613 - .L_3612)
.L_3612:
        /*0004*/ 	.word	0x00000082


	//----- nvinfo : EIATTR_KPARAM_INFO
	.align		4
.L_3613:
        /*0008*/ 	.byte	0x04, 0x17
        /*000a*/ 	.short	(.L_3615 - .L_3614)
.L_3614:
        /*000c*/ 	.word	0x00000000
        /*0010*/ 	.short	0x0000
        /*0012*/ 	.short	0x0000
        /*0014*/ 	.byte	0x00, 0xf0, 0xa1, 0x04


	//----- nvinfo : EIATTR_SPARSE_MMA_MASK
	.align		4
.L_3615:
        /*0018*/ 	.byte	0x03, 0x50
        /*001a*/ 	.short	0x0000


	//----- nvinfo : EIATTR_MAXREG_COUNT
	.align		4
        /*001c*/ 	.byte	0x03, 0x1b
        /*001e*/ 	.short	0x00ff


	//----- nvinfo : EIATTR_NUM_BARRIERS
	.align		4
        /*0020*/ 	.byte	0x02, 0x4c
        /*0022*/ 	.byte	0x01
	.zero		1


	//----- nvinfo : EIATTR_MERCURY_ISA_VERSION
	.align		4
        /*0024*/ 	.byte	0x03, 0x5f
        /*0026*/ 	.short	0x0101


	//----- nvinfo : EIATTR_COOP_GROUP_MASK_REGIDS
	.align		4
        /*0028*/ 	.byte	0x04, 0x29
        /*002a*/ 	.short	(.L_3617 - .L_3616)


	//   ....[0]....
.L_3616:
        /*002c*/ 	.word	0xffffffff


	//   ....[1]....
        /*0030*/ 	.word	0xffffffff


	//   ....[2]....
        /*0034*/ 	.word	0xffffffff


	//   ....[3]....
        /*0038*/ 	.word	0xffffffff


	//   ....[4]....
        /*003c*/ 	.word	0xffffffff


	//   ....[5]....
        /*0040*/ 	.word	0xffffffff


	//   ....[6]....
        /*0044*/ 	.word	0xffffffff


	//   ....[7]....
        /*0048*/ 	.word	0xffffffff


	//   ....[8]....
        /*004c*/ 	.word	0xffffffff


	//   ....[9]....
        /*0050*/ 	.word	0xffffffff


	//   ....[10]....
        /*0054*/ 	.word	0x05000034


	//   ....[11]....
        /*0058*/ 	.word	0x05000034


	//   ....[12]....
        /*005c*/ 	.word	0x05000034


	//   ....[13]....
        /*0060*/ 	.word	0x05000034


	//   ....[14]....
        /*0064*/ 	.word	0x05000034


	//   ....[15]....
        /*0068*/ 	.word	0x05000034


	//   ....[16]....
        /*006c*/ 	.word	0x05000034


	//   ....[17]....
        /*0070*/ 	.word	0x05000034


	//   ....[18]....
        /*0074*/ 	.word	0x05000034


	//   ....[19]....
        /*0078*/ 	.word	0x05000034


	//----- nvinfo : EIATTR_COOP_GROUP_INSTR_OFFSETS
	.align		4
.L_3617:
        /*007c*/ 	.byte	0x04, 0x28
        /*007e*/ 	.short	(.L_3619 - .L_3618)


	//   ....[0]....
.L_3618:
        /*0080*/ 	.word	0x00000b20


	//   ....[1]....
        /*0084*/ 	.word	0x00000b30


	//   ....[2]....
        /*0088*/ 	.word	0x00000b60


	//   ....[3]....
        /*008c*/ 	.word	0x00000b70


	//   ....[4]....
        /*0090*/ 	.word	0x00000ba0


	//   ....[5]....
        /*0094*/ 	.word	0x00000bb0


	//   ....[6]....
        /*0098*/ 	.word	0x00000be0


	//   ....[7]....
        /*009c*/ 	.word	0x00000bf0


	//   ....[8]....
        /*00a0*/ 	.word	0x00000c20


	//   ....[9]....
        /*00a4*/ 	.word	0x00000c30


	//   ....[10]....
        /*00a8*/ 	.word	0x00001c80


	//   ....[11]....
        /*00ac*/ 	.word	0x00001d10


	//   ....[12]....
        /*00b0*/ 	.word	0x00001d80


	//   ....[13]....
        /*00b4*/ 	.word	0x00001de0


	//   ....[14]....
        /*00b8*/ 	.word	0x00001e50


	//   ....[15]....
        /*00bc*/ 	.word	0x00001eb0


	//   ....[16]....
        /*00c0*/ 	.word	0x00001f20


	//   ....[17]....
        /*00c4*/ 	.word	0x00001f80


	//   ....[18]....
        /*00c8*/ 	.word	0x00001ff0


	//   ....[19]....
        /*00cc*/ 	.word	0x00002050


	//----- nvinfo : EIATTR_EXIT_INSTR_OFFSETS
	.align		4
.L_3619:
        /*00d0*/ 	.byte	0x04, 0x1c
        /*00d2*/ 	.short	(.L_3621 - .L_3620)


	//   ....[0]....
.L_3620:
        /*00d4*/ 	.word	0x00001b90


	//   ....[1]....
        /*00d8*/ 	.word	0x00001c10


	//----- nvinfo : EIATTR_MAX_THREADS
	.align		4
.L_3621:
        /*00dc*/ 	.byte	0x04, 0x05
        /*00de*/ 	.short	(.L_3623 - .L_3622)
.L_3622:
        /*00e0*/ 	.word	0x00000080
        /*00e4*/ 	.word	0x00000001
        /*00e8*/ 	.word	0x00000001


	//----- nvinfo : EIATTR_CRS_STACK_SIZE
	.align		4
.L_3623:
        /*00ec*/ 	.byte	0x04, 0x1e
        /*00ee*/ 	.short	(.L_3625 - .L_3624)
.L_3624:
        /*00f0*/ 	.word	0x00000000


	//----- nvinfo : EIATTR_CBANK_PARAM_SIZE
	.align		4
.L_3625:
        /*00f4*/ 	.byte	0x03, 0x19
        /*00f6*/ 	.short	0x0128


	//----- nvinfo : EIATTR_PARAM_CBANK
	.align		4
        /*00f8*/ 	.byte	0x04, 0x0a
        /*00fa*/ 	.short	(.L_3627 - .L_3626)
	.align		4
.L_3626:
        /*00fc*/ 	.word	index@(.nv.constant0._ZN10layer_norm13ln_bwd_kernelINS_13Kernel_traitsI6__halfS2_fS2_fjLj256ELj1ELj4ELj1ELj16ENS_18Kernel_traits_baseILj256ES2_S2_fS2_fjLj128EEEEELb1ELb1ELb0ELb0EEEvNS_9BwdParamsE)
        /*0100*/ 	.short	0x0210
        /*0102*/ 	.short	0x0128


	//----- nvinfo : EIATTR_SW_WAR
	.align		4
.L_3627:
        /*0104*/ 	.byte	0x04, 0x36
        /*0106*/ 	.short	(.L_3629 - .L_3628)
.L_3628:
        /*0108*/ 	.word	0x00000008
.L_3629:


//--------------------- .nv.info._ZN10layer_norm13ln_bwd_kernelINS_13Kernel_traitsI6__halfS2_fS2_fjLj256ELj1ELj4ELj1ELj16ENS_18Kernel_traits_baseILj256ES2_S2_fS2_fjLj128EEEEELb1ELb1ELb0ELb1EEEvNS_9BwdParamsE --------------------------
	.section	.nv.info._ZN10layer_norm13ln_bwd_kernelINS_13Kernel_traitsI6__halfS2_fS2_fjLj256ELj1ELj4ELj1ELj16ENS_18Kernel_traits_baseILj256ES2_S2_fS2_fjLj128EEEEELb1ELb1ELb0ELb1EEEvNS_9BwdParamsE,"",@"SHT_CUDA_INFO"
	.sectionflags	@""
	.align	4


	//----- nvinfo : EIATTR_CUDA_API_VERSION
	.align		4
        /*0000*/ 	.byte	0x04, 0x37
        /*0002*/ 	.short	(.L_3631 - .L_3630)
.L_3630:
        /*0004*/ 	.word	0x00000082


	//----- nvinfo : EIATTR_KPARAM_INFO
	.align		4
.L_3631:
        /*0008*/ 	.byte	0x04, 0x17
        /*000a*/ 	.short	(.L_3633 - .L_3632)
.L_3632:
        /*000c*/ 	.word	0x00000000
        /*0010*/ 	.short	0x0000
        /*0012*/ 	.short	0x0000
        /*0014*/ 	.byte	0x00, 0xf0, 0xa1, 0x04


	//----- nvinfo : EIATTR_SPARSE_MMA_MASK
	.align		4
.L_3633:
        /*0018*/ 	.byte	0x03, 0x50
        /*001a*/ 	.short	0x0000


	//----- nvinfo : EIATTR_MAXREG_COUNT
	.align		4
        /*001c*/ 	.byte	0x03, 0x1b
        /*001e*/ 	.short	0x00ff


	//----- nvinfo : EIATTR_NUM_BARRIERS
	.align		4
        /*0020*/ 	.byte	0x02, 0x4c
        /*0022*/ 	.byte	0x01
	.zero		1


	//----- nvinfo : EIATTR_MERCURY_ISA_VERSION
	.align		4
        /*0024*/ 	.byte	0x03, 0x5f
        /*0026*/ 	.short	0x0101


	//----- nvinfo : EIATTR_COOP_GROUP_MASK_REGIDS
	.align		4
        /*0028*/ 	.byte	0x04, 0x29
        /*002a*/ 	.short	(.L_3635 - .L_3634)


	//   ....[0]....
.L_3634:
        /*002c*/ 	.word	0xffffffff


	//   ....[1]....
        /*0030*/ 	.word	0xffffffff


	//   ....[2]....
        /*0034*/ 	.word	0xffffffff


	//   ....[3]....
        /*0038*/ 	.word	0xffffffff


	//   ....[4]....
        /*003c*/ 	.word	0xffffffff


	//   ....[5]....
        /*0040*/ 	.word	0xffffffff


	//   ....[6]....
        /*0044*/ 	.word	0xffffffff


	//   ....[7]....
        /*0048*/ 	.word	0xffffffff


	//   ....[8]....
        /*004c*/ 	.word	0xffffffff


	//   ....[9]....
        /*0050*/ 	.word	0xffffffff


	//   ....[10]....
        /*0054*/ 	.word	0x05000024


	//   ....[11]....
        /*0058*/ 	.word	0x05000024


	//   ....[12]....
        /*005c*/ 	.word	0x05000024


	//   ....[13]....
        /*0060*/ 	.word	0x05000024


	//   ....[14]....
        /*0064*/ 	.word	0x05000024


	//   ....[15]....
        /*0068*/ 	.word	0x05000024


	//   ....[16]....
        /*006c*/ 	.word	0x05000024


	//   ....[17]....
        /*0070*/ 	.word	0x05000024


	//   ....[18]....
        /*0074*/ 	.word	0x05000024


	//   ....[19]....
        /*0078*/ 	.word	0x05000024


	//----- nvinfo : EIATTR_COOP_GROUP_INSTR_OFFSETS
	.align		4
.L_3635:
        /*007c*/ 	.byte	0x04, 0x28
        /*007e*/ 	.short	(.L_3637 - .L_3636)


	//   ....[0]....
.L_3636:
        /*0080*/ 	.word	0x00000ad0


	//   ....[1]....
        /*0084*/ 	.word	0x00000ae0


	//   ....[2]....
        /*0088*/ 	.word	0x00000b10


	//   ....[3]....
        /*008c*/ 	.word	0x00000b20


	//   ....[4]....
        /*0090*/ 	.word	0x00000b50


	//   ....[5]....
        /*0094*/ 	.word	0x00000b60


	//   ....[6]....
        /*0098*/ 	.word	0x00000ba0


	//   ....[7]....
        /*009c*/ 	.word	0x00000bb0


	//   ....[8]....
        /*00a0*/ 	.word	0x00000be0


	//   ....[9]....
        /*00a4*/ 	.word	0x00000bf0


	//   ....[10]....
        /*00a8*/ 	.word	0x00001c00


	//   ....[11]....
        /*00ac*/ 	.word	0x00001ca0


	//   ....[12]....
        /*00b0*/ 	.word	0x00001d00


	//   ....[13]....
        /*00b4*/ 	.word	0x00001d60


	//   ....[14]....
        /*00b8*/ 	.word	0x00001dd0


	//   ....[15]....
        /*00bc*/ 	.word	0x00001e30


	//   ....[16]....
        /*00c0*/ 	.word	0x00001ea0


	//   ....[17]....
        /*00c4*/ 	.word	0x00001f10


	//   ....[18]....
        /*00c8*/ 	.word	0x00001f80


	//   ....[19]....
        /*00cc*/ 	.word	0x00001fd0


	//----- nvinfo : EIATTR_EXIT_INSTR_OFFSETS
	.align		4
.L_3637:
        /*00d0*/ 	.byte	0x04, 0x1c
        /*00d2*/ 	.short	(.L_3639 - .L_3638)


	//   ....[0]....
.L_3638:
        /*00d4*/ 	.word	0x00001ba0


	//----- nvinfo : EIATTR_MAX_THREADS
	.align		4
.L_3639:
        /*00d8*/ 	.byte	0x04, 0x05
        /*00da*/ 	.short	(.L_3641 - .L_3640)
.L_3640:
        /*00dc*/ 	.word	0x00000080
        /*00e0*/ 	.word	0x00000001
        /*00e4*/ 	.word	0x00000001


	//----- nvinfo : EIATTR_CRS_STACK_SIZE
	.align		4
.L_3641:
        /*00e8*/ 	.byte	0x04, 0x1e
        /*00ea*/ 	.short	(.L_3643 - .L_3642)
.L_3642:
        /*00ec*/ 	.word	0x00000000


	//----- nvinfo : EIATTR_CBANK_PARAM_SIZE
	.align		4
.L_3643:
        /*00f0*/ 	.byte	0x03, 0x19
        /*00f2*/ 	.short	0x0128


	//----- nvinfo : EIATTR_PARAM_CBANK
	.align		4
        /*00f4*/ 	.byte	0x04, 0x0a
        /*00f6*/ 	.short	(.L_3645 - .L_3644)
	.align		4
.L_3644:
        /*00f8*/ 	.word	index@(.nv.constant0._ZN10layer_norm13ln_bwd_kernelINS_13Kernel_traitsI6__halfS2_fS2_fjLj256ELj1ELj4ELj1ELj16ENS_18Kernel_traits_baseILj256ES2_S2_fS2_fjLj128EEEEELb1ELb1ELb0ELb1EEEvNS_9BwdParamsE)
        /*00fc*/ 	.short	0x0210
        /*00fe*/ 	.short	0x0128


	//----- nvinfo : EIATTR_SW_WAR
	.align		4
.L_3645:
        /*0100*/ 	.byte	0x04, 0x36
        /*0102*/ 	.short	(.L_3647 - .L_3646)
.L_3646:
        /*0104*/ 	.word	0x00000008
.L_3647:


//--------------------- .nv.info._ZN10layer_norm22ln_bwd_finalize_kernelINS_22Kernel_traits_finalizeILj256E6__halfS2_fS2_fjLb1ELj1024ELj4ENS_18Kernel_traits_baseILj256ES2_S2_fS2_fjLj1024EEEEELb1ELb0EEEvNS_9BwdParamsE --------------------------
	.section	.nv.info._ZN10layer_norm22ln_bwd_finalize_kernelINS_22Kernel_traits_finalizeILj256E6__halfS2_fS2_fjLb1ELj1024ELj4ENS_18Kernel_traits_baseILj256ES2_S2_fS2_fjLj1024EEEEELb1ELb0EEEvNS_9BwdParamsE,"",@"SHT_CUDA_INFO"
	.sectionflags	@""
	.align	4


	//----- nvinfo : EIATTR_CUDA_API_VERSION
	.align		4
        /*0000*/ 	.byte	0x04, 0x37
        /*0002*/ 	.short	(.L_3649 - .L_3648)
.L_3648:
        /*0004*/ 	.word	0x00000082


	//----- nvinfo : EIATTR_KPARAM_INFO
	.align		4
.L_3649:
        /*0008*/ 	.byte	0x04, 0x17
        /*000a*/ 	.short	(.L_3651 - .L_3650)
.L_3650:
        /*000c*/ 	.word	0x00000000
        /*0010*/ 	.short	0x0000
        /*0012*/ 	.short	0x0000
        /*0014*/ 	.byte	0x00, 0xf0, 0xa1, 0x04


	//----- nvinfo : EIATTR_SPARSE_MMA_MASK
	.align		4
.L_3651:
        /*0018*/ 	.byte	0x03, 0x50
        /*001a*/ 	.short	0x0000


	//----- nvinfo : EIATTR_MAXREG_COUNT
	.align		4
        /*001c*/ 	.byte	0x03, 0x1b
        /*001e*/ 	.short	0x0040


	//----- nvinfo : EIATTR_NUM_BARRIERS
	.align		4
        /*0020*/ 	.byte	0x02, 0x4c
        /*0022*/ 	.byte	0x01
	.zero		1


	//----- nvinfo : EIATTR_MERCURY_ISA_VERSION
	.align		4
        /*0024*/ 	.byte	0x03, 0x5f
        /*0026*/ 	.short	0x0101


	//----- nvinfo : EIATTR_COOP_GROUP_MASK_REGIDS
	.align		4
        /*0028*/ 	.byte	0x04, 0x29
        /*002a*/ 	.short	(.L_3653 - .L_3652)


	//   ....[0]....
.L_3652:
        /*002c*/ 	.word	0xffffffff


	//   ....[1]....
        /*0030*/ 	.word	0xffffffff


	//   ....[2]....
        /*0034*/ 	.word	0xffffffff


	//   ....[3]....
        /*0038*/ 	.word	0xffffffff


	//   ....[4]....
        /*003c*/ 	.word	0xffffffff


	//   ....[5]....
        /*0040*/ 	.word	0xffffffff


	//   ....[6]....
        /*0044*/ 	.word	0xffffffff


	//   ....[7]....
        /*0048*/ 	.word	0xffffffff


	//   ....[8]....
        /*004c*/ 	.word	0xffffffff


	//   ....[9]....
        /*0050*/ 	.word	0xffffffff


	//   ....[10]....
        /*0054*/ 	.word	0xffffffff


	//   ....[11]....
        /*0058*/ 	.word	0xffffffff


	//   ....[12]....
        /*005c*/ 	.word	0xffffffff


	//   ....[13]....
        /*0060*/ 	.word	0xffffffff


	//   ....[14]....
        /*0064*/ 	.word	0xffffffff


	//   ....[15]....
        /*0068*/ 	.word	0x05000014


	//   ....[16]....
        /*006c*/ 	.word	0x05000014


	//   ....[17]....
        /*0070*/ 	.word	0x05000014


	//   ....[18]....
        /*0074*/ 	.word	0x05000014


	//   ....[19]....
        /*0078*/ 	.word	0x05000014


	//   ....[20]....
        /*007c*/ 	.word	0x05000014


	//   ....[21]....
        /*0080*/ 	.word	0x05000014


	//   ....[22]....
        /*0084*/ 	.word	0x05000014


	//   ....[23]....
        /*0088*/ 	.word	0x05000014


	//   ....[24]....
        /*008c*/ 	.word	0x05000014


	//   ....[25]....
        /*0090*/ 	.word	0x05000014


	//   ....[26]....
        /*0094*/ 	.word	0x05000014


	//   ....[27]....
        /*0098*/ 	.word	0x05000014


	//   ....[28]....
        /*009c*/ 	.word	0x05000014


	//   ....[29]....
        /*00a0*/ 	.word	0x05000014


	//----- nvinfo : EIATTR_COOP_GROUP_INSTR_OFFSETS
	.align		4
.L_3653:
        /*00a4*/ 	.byte	0x04, 0x28
        /*00a6*/ 	.short	(.L_3655 - .L_3654)


	//   ....[0]....
.L_3654:
        /*00a8*/ 	.word	0x00000ad0


	//   ....[1]....
        /*00ac*/ 	.word	0x00000ae0


	//   ....[2]....
        /*00b0*/ 	.word	0x00000af0


	//   ....[3]....
        /*00b4*/ 	.word	0x00000b20


	//   ....[4]....
        /*00b8*/ 	.word	0x00000b40


	//   ....[5]....
        /*00bc*/ 	.word	0x00000b50


	//   ....[6]....
        /*00c0*/ 	.word	0x00000b90


	//   ....[7]....
        /*00c4*/ 	.word	0x00000ba0


	//   ....[8]....
        /*00c8*/ 	.word	0x00000bb0


	//   ....[9]....
        /*00cc*/ 	.word	0x00000be0


	//   ....[10]....
        /*00d0*/ 	.word	0x00000c00


	//   ....[11]....
        /*00d4*/ 	.word	0x00000c10


	//   ....[12]....
        /*00d8*/ 	.word	0x00000c40


	//   ....[13]....
        /*00dc*/ 	.word	0x00000c60


	//   ....[14]....
        /*00e0*/ 	.word	0x00000c70


	//   ....[15]....
        /*00e4*/ 	.word	0x00000f20


	//   ....[16]....
        /*00e8*/ 	.word	0x00000f90


	//   ....[17]....
        /*00ec*/ 	.word	0x00001000


	//   ....[18]....
        /*00f0*/ 	.word	0x00001070


	//   ....[19]....
        /*00f4*/ 	.word	0x000010e0


	//   ....[20]....
        /*00f8*/ 	.word	0x00001140


	//   ....[21]....
        /*00fc*/ 	.word	0x000011b0


	//   ....[22]....
        /*0100*/ 	.word	0x00001220


	//   ....[23]....
        /*0104*/ 	.word	0x00001290


	//   ....[24]....
        /*0108*/ 	.word	0x00001300


	//   ....[25]....
        /*010c*/ 	.word	0x00001360


	//   ....[26]....
        /*0110*/ 	.word	0x000013d0


	//   ....[27]....
        /*0114*/ 	.word	0x00001440


	//   ....[28]....
        /*0118*/ 	.word	0x000014b0


	//   ....[29]....
        /*011c*/ 	.word	0x00001520


	//----- nvinfo : EIATTR_EXIT_INSTR_OFFSETS
	.align		4
.L_3655:
        /*0120*/ 	.byte	0x04, 0x1c
        /*0122*/ 	.short	(.L_3657 - .L_3656)


	//   ....[0]....
.L_3656:
        /*0124*/ 	.word	0x00000070


	//   ....[1]....
        /*0128*/ 	.word	0x00000ec0


	//----- nvinfo : EIATTR_MAX_THREADS
	.align		4
.L_3657:
        /*012c*/ 	.byte	0x04, 0x05
        /*012e*/ 	.short	(.L_3659 - .L_3658)
.L_3658:
        /*0130*/ 	.word	0x00000400
        /*0134*/ 	.word	0x00000001
        /*0138*/ 	.word	0x00000001


	//----- nvinfo : EIATTR_CRS_STACK_SIZE
	.align		4
.L_3659:
        /*013c*/ 	.byte	0x04, 0x1e
        /*013e*/ 	.short	(.L_3661 - .L_3660)
.L_3660:
        /*0140*/ 	.word	0x00000000


	//----- nvinfo : EIATTR_CBANK_PARAM_SIZE
	.align		4
.L_3661:
        /*0144*/ 	.byte	0x03, 0x19
        /*0146*/ 	.short	0x0128


	//----- nvinfo : EIATTR_PARAM_CBANK
	.align		4
        /*0148*/ 	.byte	0x04, 0x0a
        /*014a*/ 	.short	(.L_3663 - .L_3662)
	.align		4
.L_3662:
        /*014c*/ 	.word	index@(.nv.constant0._ZN10layer_norm22ln_bwd_finalize_kernelINS_22Kernel_traits_finalizeILj256E6__halfS2_fS2_fjLb1ELj1024ELj4ENS_18Kernel_traits_baseILj256ES2_S2_fS2_fjLj1024EEEEELb1ELb0EEEvNS_9BwdParamsE)
        /*0150*/ 	.short	0x0210
        /*0152*/ 	.short	0x0128


	//----- nvinfo : EIATTR_SW_WAR
	.align		4
.L_3663:
        /*0154*/ 	.byte	0x04, 0x36
        /*0156*/ 	.short	(.L_3665 - .L_3664)
.L_3664:
        /*0158*/ 	.word	0x00000008
.L_3665:


//--------------------- .nv.info._ZN10layer_norm13ln_bwd_kernelINS_13Kernel_traitsI6__halfS2_fS2_fjLj256ELj1ELj4ELj1ELj16ENS_18Kernel_traits_baseILj256ES2_S2_fS2_fjLj128EEEEELb1ELb1ELb1ELb0EEEvNS_9BwdParamsE --------------------------
	.section	.nv.info._ZN10layer_norm13ln_bwd_kernelINS_13Kernel_traitsI6__halfS2_fS2_fjLj256ELj1ELj4ELj1ELj16ENS_18Kernel_traits_baseILj256ES2_S2_fS2_fjLj128EEEEELb1ELb1ELb1ELb0EEEvNS_9BwdParamsE,"",@"SHT_CUDA_INFO"
	.sectionflags	@""
	.align	4


	//----- nvinfo : EIATTR_CUDA_API_VERSION
	.align		4
        /*0000*/ 	.byte	0x04, 0x37
        /*0002*/ 	.short	(.L_3667 - .L_3666)
.L_3666:
        /*0004*/ 	.word	0x00000082


	//----- nvinfo : EIATTR_KPARAM_INFO
	.align		4
.L_3667:
        /*0008*/ 	.byte	0x04, 0x17
        /*000a*/ 	.short	(.L_3669 - .L_3668)
.L_3668:
        /*000c*/ 	.word	0x00000000
        /*0010*/ 	.short	0x0000
        /*0012*/ 	.short	0x0000
        /*0014*/ 	.byte	0x00, 0xf0, 0xa1, 0x04


	//----- nvinfo : EIATTR_SPARSE_MMA_MASK
	.align		4
.L_3669:
        /*0018*/ 	.byte	0x03, 0x50
        /*001a*/ 	.short	0x0000


	//----- nvinfo : EIATTR_MAXREG_COUNT
	.align		4
        /*001c*/ 	.byte	0x03, 0x1b
        /*001e*/ 	.short	0x00ff


	//----- nvinfo : EIATTR_NUM_BARRIERS
	.align		4
        /*0020*/ 	.byte	0x02, 0x4c
        /*0022*/ 	.byte	0x01
	.zero		1


	//----- nvinfo : EIATTR_MERCURY_ISA_VERSION
	.align		4
        /*0024*/ 	.byte	0x03, 0x5f
        /*0026*/ 	.short	0x0101


	//----- nvinfo : EIATTR_COOP_GROUP_MASK_REGIDS
	.align		4
        /*0028*/ 	.byte	0x04, 0x29
        /*002a*/ 	.short	(.L_3671 - .L_3670)


	//   ....[0]....
.L_3670:
        /*002c*/ 	.word	0xffffffff


	//   ....[1]....
        /*0030*/ 	.word	0xffffffff


	//   ....[2]....
        /*0034*/ 	.word	0xffffffff


	//   ....[3]....
        /*0038*/ 	.word	0xffffffff


	//   ....[4]....
        /*003c*/ 	.word	0xffffffff


	//   ....[5]....
        /*0040*/ 	.word	0xffffffff


	//   ....[6]....
        /*0044*/ 	.word	0xffffffff


	//   ....[7]....
        /*0048*/ 	.word	0xffffffff


	//   ....[8]....
        /*004c*/ 	.word	0xffffffff


	//   ....[9]....
        /*0050*/ 	.word	0xffffffff


	//   ....[10]....
        /*0054*/ 	.word	0x05000069


	//   ....[11]....
        /*0058*/ 	.word	0x05000069


	//   ....[12]....
        /*005c*/ 	.word	0x05000069


	//   ....[13]....
        /*0060*/ 	.word	0x05000069


	//   ....[14]....
        /*0064*/ 	.word	0x05000069


	//   ....[15]....
        /*0068*/ 	.word	0x05000069


	//   ....[16]....
        /*006c*/ 	.word	0x05000069


	//   ....[17]....
        /*0070*/ 	.word	0x05000069


	//   ....[18]....
        /*0074*/ 	.word	0x05000069


	//   ....[19]....
        /*0078*/ 	.word	0x05000069


	//----- nvinfo : EIATTR_COOP_GROUP_INSTR_OFFSETS
	.align		4
.L_3671:
        /*007c*/ 	.byte	0x04, 0x28
        /*007e*/ 	.short	(.L_3673 - .L_3672)


	//   ....[0]....
.L_3672:
        /*0080*/ 	.word	0x00000d60


	//   ....[1]....
        /*0084*/ 	.word	0x00000d70


	//   ....[2]....
        /*0088*/ 	.word	0x00000da0


	//   ....[3]....
        /*008c*/ 	.word	0x00000db0


	//   ....[4]....
        /*0090*/ 	.word	0x00000de0


	//   ....[5]....
        /*0094*/ 	.word	0x00000df0


	//   ....[6]....
        /*0098*/ 	.word	0x00000e20


	//   ....[7]....
        /*009c*/ 	.word	0x00000e30


	//   ....[8]....
        /*00a0*/ 	.word	0x00000e60


	//   ....[9]....
        /*00a4*/ 	.word	0x00000e70


	//   ....[10]....
        /*00a8*/ 	.word	0x00002670


	//   ....[11]....
        /*00ac*/ 	.word	0x00002700


	//   ....[12]....
        /*00b0*/ 	.word	0x00002770


	//   ....[13]....
        /*00b4*/ 	.word	0x000027d0


	//   ....[14]....
        /*00b8*/ 	.word	0x00002840


	//   ....[15]....
        /*00bc*/ 	.word	0x000028a0


	//   ....[16]....
        /*00c0*/ 	.word	0x00002910


	//   ....[17]....
        /*00c4*/ 	.word	0x00002970


	//   ....[18]....
        /*00c8*/ 	.word	0x000029e0


	//   ....[19]....
        /*00cc*/ 	.word	0x00002a40


	//----- nvinfo : EIATTR_EXIT_INSTR_OFFSETS
	.align		4
.L_3673:
        /*00d0*/ 	.byte	0x04, 0x1c
        /*00d2*/ 	.short	(.L_3675 - .L_3674)


	//   ....[0]....
.L_3674:
        /*00d4*/ 	.word	0x00002580


	//   ....[1]....
        /*00d8*/ 	.word	0x00002600


	//----- nvinfo : EIATTR_MAX_THREADS
	.align		4
.L_3675:
        /*00dc*/ 	.byte	0x04, 0x05
        /*00de*/ 	.short	(.L_3677 - .L_3676)
.L_3676:
        /*00e0*/ 	.word	0x00000080
        /*00e4*/ 	.word	0x00000001
        /*00e8*/ 	.word	0x00000001


	//----- nvinfo : EIATTR_CRS_STACK_SIZE
	.align		4
.L_3677:
        /*00ec*/ 	.byte	0x04, 0x1e
        /*00ee*/ 	.short	(.L_3679 - .L_3678)
.L_3678:
        /*00f0*/ 	.word	0x00000000


	//----- nvinfo : EIATTR_CBANK_PARAM_SIZE
	.align		4
.L_3679:
        /*00f4*/ 	.byte	0x03, 0x19
        /*00f6*/ 	.short	0x0128


	//----- nvinfo : EIATTR_PARAM_CBANK
	.align		4
        /*00f8*/ 	.byte	0x04, 0x0a
        /*00fa*/ 	.short	(.L_3681 - .L_3680)
	.align		4
.L_3680:
        /*00fc*/ 	.word	index@(.nv.constant0._ZN10layer_norm13ln_bwd_kernelINS_13Kernel_traitsI6__halfS2_fS2_fjLj256ELj1ELj4ELj1ELj16ENS_18Kernel_traits_baseILj256ES2_S2_fS2_fjLj128EEEEELb1ELb1ELb1ELb0EEEvNS_9BwdParamsE)
        /*0100*/ 	.short	0x0210
        /*0102*/ 	.short	0x0128


	//----- nvinfo : EIATTR_SW_WAR
	.align		4
.L_3681:
        /*0104*/ 	.byte	0x04, 0x36
        /*0106*/ 	.short	(.L_3683 - .L_3682)
.L_3682:
        /*0108*/ 	.word	0x00000008
.L_3683:


//--------------------- .nv.info._ZN10layer_norm22ln_bwd_finalize_kernelINS_22Kernel_traits_finalizeILj256E6__halfS2_fS2_fjLb1ELj1024ELj4ENS_18Kernel_traits_baseILj256ES2_S2_fS2_fjLj1024EEEEELb1ELb1EEEvNS_9BwdParamsE --------------------------
	.section	.nv.info._ZN10layer_norm22ln_bwd_finalize_kernelINS_22Kernel_traits_finalizeILj256E6__halfS2_fS2_fjLb1ELj1024ELj4ENS_18Kernel_traits_baseILj256ES2_S2_fS2_fjLj1024EEEEELb1ELb1EEEvNS_9BwdParamsE,"",@"SHT_CUDA_INFO"
	.sectionflags	@""
	.align	4


	//----- nvinfo : EIATTR_CUDA_API_VERSION
	.align		4
        /*0000*/ 	.byte	0x04, 0x37
        /*0002*/ 	.short	(.L_3685 - .L_3684)
.L_3684:
        /*0004*/ 	.word	0x00000082


	//----- nvinfo : EIATTR_KPARAM_INFO
	.align		4
.L_3685:
        /*0008*/ 	.byte	0x04, 0x17
        /*000a*/ 	.short	(.L_3687 - .L_3686)
.L_3686:
        /*000c*/ 	.word	0x00000000
        /*0010*/ 	.short	0x0000
        /*0012*/ 	.short	0x0000
        /*0014*/ 	.byte	0x00, 0xf0, 0xa1, 0x04


	//----- nvinfo : EIATTR_SPARSE_MMA_MASK
	.align		4
.L_3687:
        /*0018*/ 	.byte	0x03, 0x50
        /*001a*/ 	.short	0x0000


	//----- nvinfo : EIATTR_MAXREG_COUNT
	.align		4
        /*001c*/ 	.byte	0x03, 0x1b
        /*001e*/ 	.short	0x0040


	//----- nvinfo : EIATTR_NUM_BARRIERS
	.align		4
        /*0020*/ 	.byte	0x02, 0x4c
        /*0022*/ 	.byte	0x01
	.zero		1


	//----- nvinfo : EIATTR_MERCURY_ISA_VERSION
	.align		4
        /*0024*/ 	.byte	0x03, 0x5f
        /*0026*/ 	.short	0x0101


	//----- nvinfo : EIATTR_COOP_GROUP_MASK_REGIDS
	.align		4
        /*0028*/ 	.byte	0x04, 0x29
        /*002a*/ 	.short	(.L_3689 - .L_3688)


	//   ....[0]....
.L_3688:
        /*002c*/ 	.word	0xffffffff


	//   ....[1]....
        /*0030*/ 	.word	0xffffffff


	//   ....[2]....
        /*0034*/ 	.word	0xffffffff


	//   ....[3]....
        /*0038*/ 	.word	0xffffffff


	//   ....[4]....
        /*003c*/ 	.word	0xffffffff


	//   ....[5]....
        /*0040*/ 	.word	0xffffffff


	//   ....[6]....
        /*0044*/ 	.word	0xffffffff


	//   ....[7]....
        /*0048*/ 	.word	0xffffffff


	//   ....[8]....
        /*004c*/ 	.word	0xffffffff


	//   ....[9]....
        /*0050*/ 	.word	0xffffffff


	//   ....[10]....
        /*0054*/ 	.word	0xffffffff


	//   ....[11]....
        /*0058*/ 	.word	0xffffffff


	//   ....[12]....
        /*005c*/ 	.word	0xffffffff


	//   ....[13]....
        /*0060*/ 	.word	0xffffffff


	//   ....[14]....
        /*0064*/ 	.word	0xffffffff


	//   ....[15]....
        /*0068*/ 	.word	0x05000014


	//   ....[16]....
        /*006c*/ 	.word	0x05000014


	//   ....[17]....
        /*0070*/ 	.word	0x05000014


	//   ....[18]....
        /*0074*/ 	.word	0x05000014


	//   ....[19]....
        /*0078*/ 	.word	0x05000014


	//   ....[20]....
        /*007c*/ 	.word	0x05000014


	//   ....[21]....
        /*0080*/ 	.word	0x05000014


	//   ....[22]....
        /*0084*/ 	.word	0x05000014


	//   ....[23]....
        /*0088*/ 	.word	0x05000014


	//   ....[24]....
        /*008c*/ 	.word	0x05000014


	//   ....[25]....
        /*0090*/ 	.word	0x05000014


	//   ....[26]....
        /*0094*/ 	.word	0x05000014


	//   ....[27]....
        /*0098*/ 	.word	0x05000014


	//   ....[28]....
        /*009c*/ 	.word	0x05000014


	//   ....[29]....
        /*00a0*/ 	.word	0x05000014


	//----- nvinfo : EIATTR_COOP_GROUP_INSTR_OFFSETS
	.align		4
.L_3689:
        /*00a4*/ 	.byte	0x04, 0x28
        /*00a6*/ 	.short	(.L_3691 - .L_3690)


	//   ....[0]....
.L_3690:
        /*00a8*/ 	.word	0x00000ab0


	//   ....[1]....
        /*00ac*/ 	.word	0x00000ac0


	//   ....[2]....
        /*00b0*/ 	.word	0x00000ad0


	//   ....[3]....
        /*00b4*/ 	.word	0x00000b00


	//   ....[4]....
        /*00b8*/ 	.word	0x00000b20


	//   ....[5]....
        /*00bc*/ 	.word	0x00000b30


	//   ....[6]....
        /*00c0*/ 	.word	0x00000b60


	//   ....[7]....
        /*00c4*/ 	.word	0x00000b80


	//   ....[8]....
        /*00c8*/ 	.word	0x00000b90


	//   ....[9]....
        /*00cc*/ 	.word	0x00000bc0


	//   ....[10]....
        /*00d0*/ 	.word	0x00000be0


	//   ....[11]....
        /*00d4*/ 	.word	0x00000bf0


	//   ....[12]....
        /*00d8*/ 	.word	0x00000c20


	//   ....[13]....
        /*00dc*/ 	.word	0x00000c40


	//   ....[14]....
        /*00e0*/ 	.word	0x00000c50


	//   ....[15]....
        /*00e4*/ 	.word	0x00000ee0


	//   ....[16]....
        /*00e8*/ 	.word	0x00000f50


	//   ....[17]....
        /*00ec*/ 	.word	0x00000fc0


	//   ....[18]....
        /*00f0*/ 	.word	0x00001030


	//   ....[19]....
        /*00f4*/ 	.word	0x000010a0


	//   ....[20]....
        /*00f8*/ 	.word	0x00001100


	//   ....[21]....
        /*00fc*/ 	.word	0x00001170


	//   ....[22]....
        /*0100*/ 	.word	0x000011e0


	//   ....[23]....
        /*0104*/ 	.word	0x00001250


	//   ....[24]....
        /*0108*/ 	.word	0x000012c0


	//   ....[25]....
        /*010c*/ 	.word	0x00001320


	//   ....[26]....
        /*0110*/ 	.word	0x00001390


	//   ....[27]....
        /*0114*/ 	.word	0x00001400


	//   ....[28]....
        /*0118*/ 	.word	0x00001470


	//   ....[29]....
        /*011c*/ 	.word	0x000014e0


	//----- nvinfo : EIATTR_EXIT_INSTR_OFFSETS
	.align		4
.L_3691:
        /*0120*/ 	.byte	0x04, 0x1c
        /*0122*/ 	.short	(.L_3693 - .L_3692)


	//   ....[0]....
.L_3692:
        /*0124*/ 	.word	0x00000070


	//   ....[1]....
        /*0128*/ 	.word	0x00000e80


	//----- nvinfo : EIATTR_MAX_THREADS
	.align		4
.L_3693:
        /*012c*/ 	.byte	0x04, 0x05
        /*012e*/ 	.short	(.L_3695 - .L_3694)
.L_3694:
        /*0130*/ 	.word	0x00000400
        /*0134*/ 	.word	0x00000001
        /*0138*/ 	.word	0x00000001


	//----- nvinfo : EIATTR_CRS_STACK_SIZE
	.align		4
.L_3695:
        /*013c*/ 	.byte	0x04, 0x1e
        /*013e*/ 	.short	(.L_3697 - .L_3696)
.L_3696:
        /*0140*/ 	.word	0x00000000


	//----- nvinfo : EIATTR_CBANK_PARAM_SIZE
	.align		4
.L_3697:
        /*0144*/ 	.byte	0x03, 0x19
        /*0146*/ 	.short	0x0128


	//----- nvinfo : EIATTR_PARAM_CBANK
	.align		4
        /*0148*/ 	.byte	0x04, 0x0a
        /*014a*/ 	.short	(.L_3699 - .L_3698)
	.align		4
.L_3698:
        /*014c*/ 	.word	index@(.nv.constant0._ZN10layer_norm22ln_bwd_finalize_kernelINS_22Kernel_traits_finalizeILj256E6__halfS2_fS2_fjLb1ELj1024ELj4ENS_18Kernel_traits_baseILj256ES2_S2_fS2_fjLj1024EEEEELb1ELb1EEEvNS_9BwdParamsE)
        /*0150*/ 	.short	0x0210
        /*0152*/ 	.short	0x0128


	//----- nvinfo : EIATTR_SW_WAR
	.align		4
.L_3699:
        /*0154*/ 	.byte	0x04, 0x36
        /*0156*/ 	.short	(.L_3701 - .L_3700)
.L_3700:
        /*0158*/ 	.word	0x00000008
.L_3701:


//--------------------- .nv.info._ZN10layer_norm13ln_bwd_kernelINS_13Kernel_traitsI6__halfS2_fS2_fjLj256ELj1ELj4ELj1ELj16ENS_18Kernel_traits_baseILj256ES2_S2_fS2_fjLj128EEEEELb1ELb1ELb1ELb1EEEvNS_9BwdParamsE --------------------------
	.section	.nv.info._ZN10layer_norm13ln_bwd_kernelINS_13Kernel_traitsI6__halfS2_fS2_fjLj256ELj1ELj4ELj1ELj16ENS_18Kernel_traits_baseILj256ES2_S2_fS2_fjLj128EEEEELb1ELb1ELb1ELb1EEEvNS_9BwdParamsE,"",@"SHT_CUDA_INFO"
	.sectionflags	@""
	.align	4


	//----- nvinfo : EIATTR_CUDA_API_VERSION
	.align		4
        /*0000*/ 	.byte	0x04, 0x37
        /*0002*/ 	.short	(.L_3703 - .L_3702)
.L_3702:
        /*0004*/ 	.word	0x00000082


	//----- nvinfo : EIATTR_KPARAM_INFO
	.align		4
.L_3703:
        /*0008*/ 	.byte	0x04, 0x17
        /*000a*/ 	.short	(.L_3705 - .L_3704)
.L_3704:
        /*000c*/ 	.word	0x00000000
        /*0010*/ 	.short	0x0000
        /*0012*/ 	.short	0x0000
        /*0014*/ 	.byte	0x00, 0xf0, 0xa1, 0x04


	//----- nvinfo : EIATTR_SPARSE_MMA_MASK
	.align		4
.L_3705:
        /*0018*/ 	.byte	0x03, 0x50
        /*001a*/ 	.short	0x0000


	//----- nvinfo : EIATTR_MAXREG_COUNT
	.align		4
        /*001c*/ 	.byte	0x03, 0x1b
        /*001e*/ 	.short	0x00ff


	//----- nvinfo : EIATTR_NUM_BARRIERS
	.align		4
        /*0020*/ 	.byte	0x02, 0x4c
        /*0022*/ 	.byte	0x01
	.zero		1


	//----- nvinfo : EIATTR_MERCURY_ISA_VERSION
	.align		4
        /*0024*/ 	.byte	0x03, 0x5f
        /*0026*/ 	.short	0x0101


	//----- nvinfo : EIATTR_COOP_GROUP_MASK_REGIDS
	.align		4
        /*0028*/ 	.byte	0x04, 0x29
        /*002a*/ 	.short	(.L_3707 - .L_3706)


	//   ....[0]....
.L_3706:
        /*002c*/ 	.word	0xffffffff


	//   ....[1]....
        /*0030*/ 	.word	0xffffffff


	//   ....[2]....
        /*0034*/ 	.word	0xffffffff


	//   ....[3]....
        /*0038*/ 	.word	0xffffffff


	//   ....[4]....
        /*003c*/ 	.word	0xffffffff


	//   ....[5]....
        /*0040*/ 	.word	0xffffffff


	//   ....[6]....
        /*0044*/ 	.word	0xffffffff


	//   ....[7]....
        /*0048*/ 	.word	0xffffffff


	//   ....[8]....
        /*004c*/ 	.word	0xffffffff


	//   ....[9]....
        /*0050*/ 	.word	0xffffffff


	//   ....[10]....
        /*0054*/ 	.word	0x0500004a


	//   ....[11]....
        /*0058*/ 	.word	0x0500004a


	//   ....[12]....
        /*005c*/ 	.word	0x0500004a


	//   ....[13]....
        /*0060*/ 	.word	0x0500004a


	//   ....[14]....
        /*0064*/ 	.word	0x0500004a


	//   ....[15]....
        /*0068*/ 	.word	0x0500004a


	//   ....[16]....
        /*006c*/ 	.word	0x0500004a


	//   ....[17]....
        /*0070*/ 	.word	0x0500004a


	//   ....[18]....
        /*0074*/ 	.word	0x0500004a


	//   ....[19]....
        /*0078*/ 	.word	0x0500004a


	//----- nvinfo : EIATTR_COOP_GROUP_INSTR_OFFSETS
	.align		4
.L_3707:
        /*007c*/ 	.byte	0x04, 0x28
        /*007e*/ 	.short	(.L_3709 - .L_3708)


	//   ....[0]....
.L_3708:
        /*0080*/ 	.word	0x00000c60


	//   ....[1]....
        /*0084*/ 	.word	0x00000c70


	//   ....[2]....
        /*0088*/ 	.word	0x00000ca0


	//   ....[3]....
        /*008c*/ 	.word	0x00000cc0


	//   ....[4]....
        /*0090*/ 	.word	0x00000ce0


	//   ....[5]....
        /*0094*/ 	.word	0x00000d00


	//   ....[6]....
        /*0098*/ 	.word	0x00000d20


	//   ....[7]....
        /*009c*/ 	.word	0x00000d40


	//   ....[8]....
        /*00a0*/ 	.word	0x00000d60


	//   ....[9]....
        /*00a4*/ 	.word	0x00000d70


	//   ....[10]....
        /*00a8*/ 	.word	0x000024e0


	//   ....[11]....
        /*00ac*/ 	.word	0x00002570


	//   ....[12]....
        /*00b0*/ 	.word	0x000025f0


	//   ....[13]....
        /*00b4*/ 	.word	0x00002660


	//   ....[14]....
        /*00b8*/ 	.word	0x000026e0


	//   ....[15]....
        /*00bc*/ 	.word	0x00002750


	//   ....[16]....
        /*00c0*/ 	.word	0x000027d0


	//   ....[17]....
        /*00c4*/ 	.word	0x00002840


	//   ....[18]....
        /*00c8*/ 	.word	0x000028c0


	//   ....[19]....
        /*00cc*/ 	.word	0x00002920


	//----- nvinfo : EIATTR_EXIT_INSTR_OFFSETS
	.align		4
.L_3709:
        /*00d0*/ 	.byte	0x04, 0x1c
        /*00d2*/ 	.short	(.L_3711 - .L_3710)


	//   ....[0]....
.L_3710:
        /*00d4*/ 	.word	0x00002470


	//----- nvinfo : EIATTR_MAX_THREADS
	.align		4
.L_3711:
        /*00d8*/ 	.byte	0x04, 0x05
        /*00da*/ 	.short	(.L_3713 - .L_3712)
.L_3712:
        /*00dc*/ 	.word	0x00000080
        /*00e0*/ 	.word	0x00000001
        /*00e4*/ 	.word	0x00000001


	//----- nvinfo : EIATTR_CRS_STACK_SIZE
	.align		4
.L_3713:
        /*00e8*/ 	.byte	0x04, 0x1e
        /*00ea*/ 	.short	(.L_3715 - .L_3714)
.L_3714:
        /*00ec*/ 	.word	0x00000000


	//----- nvinfo : EIATTR_CBANK_PARAM_SIZE
	.align		4
.L_3715:
        /*00f0*/ 	.byte	0x03, 0x19
        /*00f2*/ 	.short	0x0128


	//----- nvinfo : EIATTR_PARAM_CBANK
	.align		4
        /*00f4*/ 	.byte	0x04, 0x0a
        /*00f6*/ 	.short	(.L_3717 - .L_3716)
	.align		4
.L_3716:
        /*00f8*/ 	.word	index@(.nv.constant0._ZN10layer_norm13ln_bwd_kernelINS_13Kernel_traitsI6__halfS2_fS2_fjLj256ELj1ELj4ELj1ELj16ENS_18Kernel_traits_baseILj256ES2_S2_fS2_fjLj128EEEEELb1ELb1ELb1ELb1EEEvNS_9BwdParamsE)
        /*00fc*/ 	.short	0x0210
        /*00fe*/ 	.short	0x0128


	//----- nvinfo : EIATTR_SW_WAR
	.align		4
.L_3717:
        /*0100*/ 	.byte	0x04, 0x36
        /*0102*/ 	.short	(.L_3719 - .L_3718)
.L_3718:
        /*0104*/ 	.word	0x00000008
.L_3719:


//--------------------- .nv.info._ZN10layer_norm13ln_bwd_kernelINS_13Kernel_traitsIf6__halffS2_fjLj256ELj1ELj4ELj1ELj16ENS_18Kernel_traits_baseILj256EfS2_fS2_fjLj128EEEEELb0ELb0ELb0ELb0EEEvNS_9BwdParamsE --------------------------
	.section	.nv.info._ZN10layer_norm13ln_bwd_kernelINS_13Kernel_traitsIf6__halffS2_fjLj256ELj1ELj4ELj1ELj16ENS_18Kernel_traits_baseILj256EfS2_fS2_fjLj128EEEEELb0ELb0ELb0ELb0EEEvNS_9BwdParamsE,"",@"SHT_CUDA_INFO"
	.sectionflags	@""
	.align	4


	//----- nvinfo : EIATTR_CUDA_API_VERSION
	.align		4
        /*0000*/ 	.byte	0x04, 0x37
        /*0002*/ 	.short	(.L_3721 - .L_3720)
.L_3720:
        /*0004*/ 	.word	0x00000082


	//----- nvinfo : EIATTR_KPARAM_INFO
	.align		4
.L_3721:
        /*0008*/ 	.byte	0x04, 0x17
        /*000a*/ 	.short	(.L_3723 - .L_3722)
.L_3722:
        /*000c*/ 	.word	0x00000000
        /*0010*/ 	.short	0x0000
        /*0012*/ 	.short	0x0000
        /*0014*/ 	.byte	0x00, 0xf0, 0xa1, 0x04


	//----- nvinfo : EIATTR_SPARSE_MMA_MASK
	.align		4
.L_3723:
        /*0018*/ 	.byte	0x03, 0x50
        /*001a*/ 	.short	0x0000


	//----- nvinfo : EIATTR_MAXREG_COUNT
	.align		4
        /*001c*/ 	.byte	0x03, 0x1b
        /*001e*/ 	.short	0x00ff


	//----- nvinfo : EIATTR_NUM_BARRIERS
	.align		4
        /*0020*/ 	.byte	0x02, 0x4c
        /*0022*/ 	.byte	0x01
	.zero		1


	//----- nvinfo : EIATTR_MERCURY_ISA_VERSION
	.align		4
        /*0024*/ 	.byte	0x03, 0x5f
        /*0026*/ 	.short	0x0101


	//----- nvinfo : EIATTR_COOP_GROUP_MASK_REGIDS
	.align		4
        /*0028*/ 	.byte	0x04, 0x29
        /*002a*/ 	.short	(.L_3725 - .L_3724)


	//   ....[0]....
.L_3724:
        /*002c*/ 	.word	0xffffffff


	//   ....[1]....
        /*0030*/ 	.word	0xffffffff


	//   ....[2]....
        /*0034*/ 	.word	0xffffffff


	//   ....[3]....
        /*0038*/ 	.word	0xffffffff


	//   ....[4]....
        /*003c*/ 	.word	0xffffffff


	//   ....[5]....
        /*0040*/ 	.word	0xffffffff


	//   ....[6]....
        /*0044*/ 	.word	0xffffffff


	//   ....[7]....
        /*0048*/ 	.word	0xffffffff


	//   ....[8]....
        /*004c*/ 	.word	0xffffffff


	//   ....[9]....
        /*0050*/ 	.word	0xffffffff


	//   ....[10]....
        /*0054*/ 	.word	0x05000036


	//   ....[11]....
        /*0058*/ 	.word	0x05000036


	//   ....[12]....
        /*005c*/ 	.word	0x05000036


	//   ....[13]....
        /*0060*/ 	.word	0x05000036


	//   ....[14]....
        /*0064*/ 	.word	0x05000036


	//   ....[15]....
        /*0068*/ 	.word	0x05000036


	//   ....[16]....
        /*006c*/ 	.word	0x05000036


	//   ....[17]....
        /*0070*/ 	.word	0x05000036


	//   ....[18]....
        /*0074*/ 	.word	0x05000036


	//   ....[19]....
        /*0078*/ 	.word	0x05000036


	//----- nvinfo : EIATTR_COOP_GROUP_INSTR_OFFSETS
	.align		4
.L_3725:
        /*007c*/ 	.byte	0x04, 0x28
        /*007e*/ 	.short	(.L_3727 - .L_3726)


	//   ....[0]....
.L_3726:
        /*0080*/ 	.word	0x00000900


	//   ....[1]....
        /*0084*/ 	.word	0x00000910


	//   ....[2]....
        /*0088*/ 	.word	0x00000940


	//   ....[3]....
        /*008c*/ 	.word	0x00000950


	//   ....[4]....
        /*0090*/ 	.word	0x00000980


	//   ....[5]....
        /*0094*/ 	.word	0x00000990


	//   ....[6]....
        /*0098*/ 	.word	0x000009c0


	//   ....[7]....
        /*009c*/ 	.word	0x000009d0


	//   ....[8]....
        /*00a0*/ 	.word	0x00000a00


	//   ....[9]....
        /*00a4*/ 	.word	0x00000a10


	//   ....[10]....
        /*00a8*/ 	.word	0x00001450


	//   ....[11]....
        /*00ac*/ 	.word	0x000014f0


	//   ....[12]....
        /*00b0*/ 	.word	0x00001550


	//   ....[13]....
        /*00b4*/ 	.word	0x000015b0


	//   ....[14]....
        /*00b8*/ 	.word	0x00001620


	//   ....[15]....
        /*00bc*/ 	.word	0x00001680


	//   ....[16]....
        /*00c0*/ 	.word	0x000016f0


	//   ....[17]....
        /*00c4*/ 	.word	0x00001750


	//   ....[18]....
        /*00c8*/ 	.word	0x000017c0


	//   ....[19]....
        /*00cc*/ 	.word	0x00001820


	//----- nvinfo : EIATTR_EXIT_INSTR_OFFSETS
	.align		4
.L_3727:
        /*00d0*/ 	.byte	0x04, 0x1c
        /*00d2*/ 	.short	(.L_3729 - .L_3728)


	//   ....[0]....
.L_3728:
        /*00d4*/ 	.word	0x000013b0


	//   ....[1]....
        /*00d8*/ 	.word	0x000013e0


	//----- nvinfo : EIATTR_MAX_THREADS
	.align		4
.L_3729:
        /*00dc*/ 	.byte	0x04, 0x05
        /*00de*/ 	.short	(.L_3731 - .L_3730)
.L_3730:
        /*00e0*/ 	.word	0x00000080
        /*00e4*/ 	.word	0x00000001
        /*00e8*/ 	.word	0x00000001


	//----- nvinfo : EIATTR_CRS_STACK_SIZE
	.align		4
.L_3731:
        /*00ec*/ 	.byte	0x04, 0x1e
        /*00ee*/ 	.short	(.L_3733 - .L_3732)
.L_3732:
        /*00f0*/ 	.word	0x00000000


	//----- nvinfo : EIATTR_CBANK_PARAM_SIZE
	.align		4
.L_3733:
        /*00f4*/ 	.byte	0x03, 0x19
        /*00f6*/ 	.short	0x0128


	//----- nvinfo : EIATTR_PARAM_CBANK
	.align		4
        /*00f8*/ 	.byte	0x04, 0x0a
        /*00fa*/ 	.short	(.L_3735 - .L_3734)
	.align		4
.L_3734:
        /*00fc*/ 	.word	index@(.nv.constant0._ZN10layer_norm13ln_bwd_kernelINS_13Kernel_traitsIf6__halffS2_fjLj256ELj1ELj4ELj1ELj16ENS_18Kernel_traits_baseILj256EfS2_fS2_fjLj128EEEEELb0ELb0ELb0ELb0EEEvNS_9BwdParamsE)
        /*0100*/ 	.short	0x0210
        /*0102*/ 	.short	0x0128


	//----- nvinfo : EIATTR_SW_WAR
	.align		4
.L_3735:
        /*0104*/ 	.byte	0x04, 0x36
        /*0106*/ 	.short	(.L_3737 - .L_3736)
.L_3736:
        /*0108*/ 	.word	0x00000008
.L_3737:


//--------------------- .nv.info._ZN10layer_norm13ln_bwd_kernelINS_13Kernel_traitsIf6__halffS2_fjLj256ELj1ELj4ELj1ELj16ENS_18Kernel_traits_baseILj256EfS2_fS2_fjLj128EEEEELb0ELb0ELb0ELb1EEEvNS_9BwdParamsE --------------------------
	.section	.nv.info._ZN10layer_norm13ln_bwd_kernelINS_13Kernel_traitsIf6__halffS2_fjLj256ELj1ELj4ELj1ELj16ENS_18Kernel_traits_baseILj256EfS2_fS2_fjLj128EEEEELb0ELb0ELb0ELb1EEEvNS_9BwdParamsE,"",@"SHT_CUDA_INFO"
	.sectionflags	@""
	.align	4


	//----- nvinfo : EIATTR_CUDA_API_VERSION
	.align		4
        /*0000*/ 	.byte	0x04, 0x37
        /*0002*/ 	.short	(.L_3739 - .L_3738)
.L_3738:
        /*0004*/ 	.word	0x00000082


	//----- nvinfo : EIATTR_KPARAM_INFO
	.align		4
.L_3739:
        /*0008*/ 	.byte	0x04, 0x17
        /*000a*/ 	.short	(.L_3741 - .L_3740)
.L_3740:
        /*000c*/ 	.word	0x00000000
        /*0010*/ 	.short	0x0000
        /*0012*/ 	.short	0x0000
        /*0014*/ 	.byte	0x00, 0xf0, 0xa1, 0x04


	//----- nvinfo : EIATTR_SPARSE_MMA_MASK
	.align		4
.L_3741:
        /*0018*/ 	.byte	0x03, 0x50
        /*001a*/ 	.short	0x0000


	//----- nvinfo : EIATTR_MAXREG_COUNT
	.align		4
        /*001c*/ 	.byte	0x03, 0x1b
        /*001e*/ 	.short	0x00ff


	//----- nvinfo : EIATTR_NUM_BARRIERS
	.align		4
        /*0020*/ 	.byte	0x02, 0x4c
        /*0022*/ 	.byte	0x01
	.zero		1


	//----- nvinfo : EIATTR_MERCURY_ISA_VERSION
	.align		4
        /*0024*/ 	.byte	0x03, 0x5f
        /*0026*/ 	.short	0x0101


	//----- nvinfo : EIATTR_COOP_GROUP_MASK_REGIDS
	.align		4
        /*0028*/ 	.byte	0x04, 0x29
        /*002a*/ 	.short	(.L_3743 - .L_3742)


	//   ....[0]....
.L_3742:
        /*002c*/ 	.word	0xffffffff


	//   ....[1]....
        /*0030*/ 	.word	0xffffffff


	//   ....[2]....
        /*0034*/ 	.word	0xffffffff


	//   ....[3]....
        /*0038*/ 	.word	0xffffffff


	//   ....[4]....
        /*003c*/ 	.word	0xffffffff


	//   ....[5]....
        /*0040*/ 	.word	0xffffffff


	//   ....[6]....
        /*0044*/ 	.word	0xffffffff


	//   ....[7]....
        /*0048*/ 	.word	0xffffffff


	//   ....[8]....
        /*004c*/ 	.word	0xffffffff


	//   ....[9]....
        /*0050*/ 	.word	0xffffffff


	//   ....[10]....
        /*0054*/ 	.word	0x05000046


	//   ....[11]....
        /*0058*/ 	.word	0x05000046


	//   ....[12]....
        /*005c*/ 	.word	0x05000046


	//   ....[13]....
        /*0060*/ 	.word	0x05000046


	//   ....[14]....
        /*0064*/ 	.word	0x05000046


	//   ....[15]....
        /*0068*/ 	.word	0x05000046


	//   ....[16]....
        /*006c*/ 	.word	0x05000046


	//   ....[17]....
        /*0070*/ 	.word	0x05000046


	//   ....[18]....
        /*0074*/ 	.word	0x05000046


	//   ....[19]....
        /*0078*/ 	.word	0x05000046


	//----- nvinfo : EIATTR_COOP_GROUP_INSTR_OFFSETS
	.align		4
.L_3743:
        /*007c*/ 	.byte	0x04, 0x28
        /*007e*/ 	.short	(.L_3745 - .L_3744)


	//   ....[0]....
.L_3744:
        /*0080*/ 	.word	0x00000910


	//   ....[1]....
        /*0084*/ 	.word	0x00000920


	//   ....[2]....
        /*0088*/ 	.word	0x00000950


	//   ....[3]....
        /*008c*/ 	.word	0x00000960


	//   ....[4]....
        /*0090*/ 	.word	0x00000990


	//   ....[5]....
        /*0094*/ 	.word	0x000009a0


	//   ....[6]....
        /*0098*/ 	.word	0x000009d0


	//   ....[7]....
        /*009c*/ 	.word	0x000009e0


	//   ....[8]....
        /*00a0*/ 	.word	0x00000a10


	//   ....[9]....
        /*00a4*/ 	.word	0x00000a20


	//   ....[10]....
        /*00a8*/ 	.word	0x000014a0


	//   ....[11]....
        /*00ac*/ 	.word	0x00001530


	//   ....[12]....
        /*00b0*/ 	.word	0x000015a0


	//   ....[13]....
        /*00b4*/ 	.word	0x00001600


	//   ....[14]....
        /*00b8*/ 	.word	0x00001670


	//   ....[15]....
        /*00bc*/ 	.word	0x000016d0


	//   ....[16]....
        /*00c0*/ 	.word	0x00001740


	//   ....[17]....
        /*00c4*/ 	.word	0x000017a0


	//   ....[18]....
        /*00c8*/ 	.word	0x00001810


	//   ....[19]....
        /*00cc*/ 	.word	0x00001860


	//----- nvinfo : EIATTR_EXIT_INSTR_OFFSETS
	.align		4
.L_3745:
        /*00d0*/ 	.byte	0x04, 0x1c
        /*00d2*/ 	.short	(.L_3747 - .L_3746)


	//   ....[0]....
.L_3746:
        /*00d4*/ 	.word	0x00001430


	//----- nvinfo : EIATTR_MAX_THREADS
	.align		4
.L_3747:
        /*00d8*/ 	.byte	0x04, 0x05
        /*00da*/ 	.short	(.L_3749 - .L_3748)
.L_3748:
        /*00dc*/ 	.word	0x00000080
        /*00e0*/ 	.word	0x00000001
        /*00e4*/ 	.word	0x00000001


	//----- nvinfo : EIATTR_CRS_STACK_SIZE
	.align		4
.L_3749:
        /*00e8*/ 	.byte	0x04, 0x1e
        /*00ea*/ 	.short	(.L_3751 - .L_3750)
.L_3750:
        /*00ec*/ 	.word	0x00000000


	//----- nvinfo : EIATTR_CBANK_PARAM_SIZE
	.align		4
.L_3751:
        /*00f0*/ 	.byte	0x03, 0x19
        /*00f2*/ 	.short	0x0128


	//----- nvinfo : EIATTR_PARAM_CBANK
	.align		4
        /*00f4*/ 	.byte	0x04, 0x0a
        /*00f6*/ 	.short	(.L_3753 - .L_3752)
	.align		4
.L_3752:
        /*00f8*/ 	.word	index@(.nv.constant0._ZN10layer_norm13ln_bwd_kernelINS_13Kernel_traitsIf6__halffS2_fjLj256ELj1ELj4ELj1ELj16ENS_18Kernel_traits_baseILj256EfS2_fS2_fjLj128EEEEELb0ELb0ELb0ELb1EEEvNS_9BwdParamsE)
        /*00fc*/ 	.short	0x0210
        /*00fe*/ 	.short	0x0128


	//----- nvinfo : EIATTR_SW_WAR
	.align		4
.L_3753:
        /*0100*/ 	.byte	0x04, 0x36
        /*0102*/ 	.short	(.L_3755 - .L_3754)
.L_3754:
        /*0104*/ 	.word	0x00000008
.L_3755:


//--------------------- .nv.info._ZN10layer_norm13ln_bwd_kernelINS_13Kernel_traitsIf6__halffS2_fjLj256ELj1ELj4ELj1ELj16ENS_18Kernel_traits_baseILj256EfS2_fS2_fjLj128EEEEELb0ELb0ELb1ELb0EEEvNS_9BwdParamsE --------------------------
	.section	.nv.info._ZN10layer_norm13ln_bwd_kernelINS_13Kernel_traitsIf6__halffS2_fjLj256ELj1ELj4ELj1ELj16ENS_18Kernel_traits_baseILj256EfS2_fS2_fjLj128EEEEELb0ELb0ELb1ELb0EEEvNS_9BwdParamsE,"",@"SHT_CUDA_INFO"
	.sectionflags	@""
	.align	4


	//----- nvinfo : EIATTR_CUDA_API_VERSION
	.align		4
        /*0000*/ 	.byte	0x04, 0x37
        /*0002*/ 	.short	(.L_3757 - .L_3756)
.L_3756:
        /*0004*/ 	.word	0x00000082


	//----- nvinfo : EIATTR_KPARAM_INFO
	.align		4
.L_3757:
        /*0008*/ 	.byte	0x04, 0x17
        /*000a*/ 	.short	(.L_3759 - .L_3758)
.L_3758:
        /*000c*/ 	.word	0x00000000
        /*0010*/ 	.short	0x0000
        /*0012*/ 	.short	0x0000
        /*0014*/ 	.byte	0x00, 0xf0, 0xa1, 0x04


	//----- nvinfo : EIATTR_SPARSE_MMA_MASK
	.align		4
.L_3759:
        /*0018*/ 	.byte	0x03, 0x50
        /*001a*/ 	.short	0x0000


	//----- nvinfo : EIATTR_MAXREG_COUNT
	.align		4
        /*001c*/ 	.byte	0x03, 0x1b
        /*001e*/ 	.short	0x00ff


	//----- nvinfo : EIATTR_NUM_BARRIERS
	.align		4
        /*0020*/ 	.byte	0x02, 0x4c
        /*0022*/ 	.byte	0x01
	.zero		1


	//----- nvinfo : EIATTR_MERCURY_ISA_VERSION
	.align		4
        /*0024*/ 	.byte	0x03, 0x5f
        /*0026*/ 	.short	0x0101


	//----- nvinfo : EIATTR_COOP_GROUP_MASK_REGIDS
	.align		4
        /*0028*/ 	.byte	0x04, 0x29
        /*002a*/ 	.short	(.L_3761 - .L_3760)


	//   ....[0]....
.L_3760:
        /*002c*/ 	.word	0xffffffff


	//   ....[1]....
        /*0030*/ 	.word	0xffffffff


	//   ....[2]....
        /*0034*/ 	.word	0xffffffff


	//   ....[3]....
        /*0038*/ 	.word	0xffffffff


	//   ....[4]....
        /*003c*/ 	.word	0xffffffff


	//   ....[5]....
        /*0040*/ 	.word	0xffffffff


	//   ....[6]....
        /*0044*/ 	.word	0xffffffff


	//   ....[7]....
        /*0048*/ 	.word	0xffffffff


	//   ....[8]....
        /*004c*/ 	.word	0xffffffff


	//   ....[9]....
        /*0050*/ 	.word	0xffffffff


	//   ....[10]....
        /*0054*/ 	.word	0x0500003c


	//   ....[11]....
        /*0058*/ 	.word	0x0500003c


	//   ....[12]....
        /*005c*/ 	.word	0x0500003c


	//   ....[13]....
        /*0060*/ 	.word	0x0500003c


	//   ....[14]....
        /*0064*/ 	.word	0x0500003c


	//   ....[15]....
        /*0068*/ 	.word	0x0500003c


	//   ....[16]....
        /*006c*/ 	.word	0x0500003c


	//   ....[17]....
        /*0070*/ 	.word	0x0500003c


	//   ....[18]....
        /*0074*/ 	.word	0x0500003c


	//   ....[19]....
        /*0078*/ 	.word	0x0500003c


	//----- nvinfo : EIATTR_COOP_GROUP_INSTR_OFFSETS
	.align		4
.L_3761:
        /*007c*/ 	.byte	0x04, 0x28
        /*007e*/ 	.short	(.L_3763 - .L_3762)


	//   ....[0]....
.L_3762:
        /*0080*/ 	.word	0x00000970


	//   ....[1]....
        /*0084*/ 	.word	0x00000980


	//   ....[2]....
        /*0088*/ 	.word	0x000009b0


	//   ....[3]....
        /*008c*/ 	.word	0x000009c0


	//   ....[4]....
        /*0090*/ 	.word	0x000009f0


	//   ....[5]....
        /*0094*/ 	.word	0x00000a00


	//   ....[6]....
        /*0098*/ 	.word	0x00000a30


	//   ....[7]....
        /*009c*/ 	.word	0x00000a40


	//   ....[8]....
        /*00a0*/ 	.word	0x00000a70


	//   ....[9]....
        /*00a4*/ 	.word	0x00000a80


	//   ....[10]....
        /*00a8*/ 	.word	0x00001ab0


	//   ....[11]....
        /*00ac*/ 	.word	0x00001b40


	//   ....[12]....
        /*00b0*/ 	.word	0x00001ba0


	//   ....[13]....
        /*00b4*/ 	.word	0x00001c00


	//   ....[14]....
        /*00b8*/ 	.word	0x00001c60


	//   ....[15]....
        /*00bc*/ 	.word	0x00001cc0


	//   ....[16]....
        /*00c0*/ 	.word	0x00001d20


	//   ....[17]....
        /*00c4*/ 	.word	0x00001d80


	//   ....[18]....
        /*00c8*/ 	.word	0x00001de0


	//   ....[19]....
        /*00cc*/ 	.word	0x00001e40


	//----- nvinfo : EIATTR_EXIT_INSTR_OFFSETS
	.align		4
.L_3763:
        /*00d0*/ 	.byte	0x04, 0x1c
        /*00d2*/ 	.short	(.L_3765 - .L_3764)


	//   ....[0]....
.L_3764:
        /*00d4*/ 	.word	0x00001a10


	//   ....[1]....
        /*00d8*/ 	.word	0x00001a40


	//----- nvinfo : EIATTR_MAX_THREADS
	.align		4
.L_3765:
        /*00dc*/ 	.byte	0x04, 0x05
        /*00de*/ 	.short	(.L_3767 - .L_3766)
.L_3766:
        /*00e0*/ 	.word	0x00000080
        /*00e4*/ 	.word	0x00000001
        /*00e8*/ 	.word	0x00000001


	//----- nvinfo : EIATTR_CRS_STACK_SIZE
	.align		4
.L_3767:
        /*00ec*/ 	.byte	0x04, 0x1e
        /*00ee*/ 	.short	(.L_3769 - .L_3768)
.L_3768:
        /*00f0*/ 	.word	0x00000000


	//----- nvinfo : EIATTR_CBANK_PARAM_SIZE
	.align		4
.L_3769:
        /*00f4*/ 	.byte	0x03, 0x19
        /*00f6*/ 	.short	0x0128


	//----- nvinfo : EIATTR_PARAM_CBANK
	.align		4
        /*00f8*/ 	.byte	0x04, 0x0a
        /*00fa*/ 	.short	(.L_3771 - .L_3770)
	.align		4
.L_3770:
        /*00fc*/ 	.word	index@(.nv.constant0._ZN10layer_norm13ln_bwd_kernelINS_13Kernel_traitsIf6__halffS2_fjLj256ELj1ELj4ELj1ELj16ENS_18Kernel_traits_baseILj256EfS2_fS2_fjLj128EEEEELb0ELb0ELb1ELb0EEEvNS_9BwdParamsE)
        /*0100*/ 	.short	0x0210
        /*0102*/ 	.short	0x0128


	//----- nvinfo : EIATTR_SW_WAR
	.align		4
.L_3771:
        /*0104*/ 	.byte	0x04, 0x36
        /*0106*/ 	.short	(.L_3773 - .L_3772)
.L_3772:
        /*0108*/ 	.word	0x00000008
.L_3773:


//--------------------- .nv.info._ZN10layer_norm13ln_bwd_kernelINS_13Kernel_traitsIf6__halffS2_fjLj256ELj1ELj4ELj1ELj16ENS_18Kernel_traits_baseILj256EfS2_fS2_fjLj128EEEEELb0ELb0ELb1ELb1EEEvNS_9BwdParamsE --------------------------
	.section	.nv.info._ZN10layer_norm13ln_bwd_kernelINS_13Kernel_traitsIf6__halffS2_fjLj256ELj1ELj4ELj1ELj16ENS_18Kernel_traits_baseILj256EfS2_fS2_fjLj128EEEEELb0ELb0ELb1ELb1EEEvNS_9BwdParamsE,"",@"SHT_CUDA_INFO"
	.sectionflags	@""
	.align	4


	//----- nvinfo : EIATTR_CUDA_API_VERSION
	.align		4
        /*0000*/ 	.byte	0x04, 0x37
        /*0002*/ 	.short	(.L_3775 - .L_3774)
.L_3774:
        /*0004*/ 	.word	0x00000082


	//----- nvinfo : EIATTR_KPARAM_INFO
	.align		4
.L_3775:
        /*0008*/ 	.byte	0x04, 0x17
        /*000a*/ 	.short	(.L_3777 - .L_3776)
.L_3776:
        /*000c*/ 	.word	0x00000000
        /*0010*/ 	.short	0x0000
        /*0012*/ 	.short	0x0000
        /*0014*/ 	.byte	0x00, 0xf0, 0xa1, 0x04


	//----- nvinfo : EIATTR_SPARSE_MMA_MASK
	.align		4
.L_3777:
        /*0018*/ 	.byte	0x03, 0x50
        /*001a*/ 	.short	0x0000


	//----- nvinfo : EIATTR_MAXREG_COUNT
	.align		4
        /*001c*/ 	.byte	0x03, 0x1b
        /*001e*/ 	.short	0x00ff


	//----- nvinfo : EIATTR_NUM_BARRIERS
	.align		4
        /*0020*/ 	.byte	0x02, 0x4c
        /*0022*/ 	.byte	0x01
	.zero		1


	//----- nvinfo : EIATTR_MERCURY_ISA_VERSION
	.align		4
        /*0024*/ 	.byte	0x03, 0x5f
        /*0026*/ 	.short	0x0101


	//----- nvinfo : EIATTR_COOP_GROUP_MASK_REGIDS
	.align		4
        /*0028*/ 	.byte	0x04, 0x29
        /*002a*/ 	.short	(.L_3779 - .L_3778)


	//   ....[0]....
.L_3778:
        /*002c*/ 	.word	0xffffffff


	//   ....[1]....
        /*0030*/ 	.word	0xffffffff


	//   ....[2]....
        /*0034*/ 	.word	0xffffffff


	//   ....[3]....
        /*0038*/ 	.word	0xffffffff


	//   ....[4]....
        /*003c*/ 	.word	0xffffffff


	//   ....[5]....
        /*0040*/ 	.word	0xffffffff


	//   ....[6]....
        /*0044*/ 	.word	0xffffffff


	//   ....[7]....
        /*0048*/ 	.word	0xffffffff


	//   ....[8]....
        /*004c*/ 	.word	0xffffffff


	//   ....[9]....
        /*0050*/ 	.word	0xffffffff


	//   ....[10]....
        /*0054*/ 	.word	0x05000049


	//   ....[11]....
        /*0058*/ 	.word	0x05000049


	//   ....[12]....
        /*005c*/ 	.word	0x05000049


	//   ....[13]....
        /*0060*/ 	.word	0x05000049


	//   ....[14]....
        /*0064*/ 	.word	0x05000049


	//   ....[15]....
        /*0068*/ 	.word	0x05000049


	//   ....[16]....
        /*006c*/ 	.word	0x05000049


	//   ....[17]....
        /*0070*/ 	.word	0x05000049


	//   ....[18]....
        /*0074*/ 	.word	0x05000049


	//   ....[19]....
        /*0078*/ 	.word	0x05000049


	//----- nvinfo : EIATTR_COOP_GROUP_INSTR_OFFSETS
	.align		4
.L_3779:
        /*007c*/ 	.byte	0x04, 0x28
        /*007e*/ 	.short	(.L_3781 - .L_3780)


	//   ....[0]....
.L_3780:
        /*0080*/ 	.word	0x000009d0


	//   ....[1]....
        /*0084*/ 	.word	0x000009f0


	//   ....[2]....
        /*0088*/ 	.word	0x00000a10


	//   ....[3]....
        /*008c*/ 	.word	0x00000a30


	//   ....[4]....
        /*0090*/ 	.word	0x00000a50


	//   ....[5]....
        /*0094*/ 	.word	0x00000a70


	//   ....[6]....
        /*0098*/ 	.word	0x00000a90


	//   ....[7]....
        /*009c*/ 	.word	0x00000ab0


	//   ....[8]....
        /*00a0*/ 	.word	0x00000ac0


	//   ....[9]....
        /*00a4*/ 	.word	0x00000ae0


	//   ....[10]....
        /*00a8*/ 	.word	0x000019c0


	//   ....[11]....
        /*00ac*/ 	.word	0x00001a50


	//   ....[12]....
        /*00b0*/ 	.word	0x00001ab0


	//   ....[13]....
        /*00b4*/ 	.word	0x00001b00


	//   ....[14]....
        /*00b8*/ 	.word	0x00001b60


	//   ....[15]....
        /*00bc*/ 	.word	0x00001bb0


	//   ....[16]....
        /*00c0*/ 	.word	0x00001c10


	//   ....[17]....
        /*00c4*/ 	.word	0x00001c60


	//   ....[18]....
        /*00c8*/ 	.word	0x00001cc0


	//   ....[19]....
        /*00cc*/ 	.word	0x00001d10


	//----- nvinfo : EIATTR_EXIT_INSTR_OFFSETS
	.align		4
.L_3781:
        /*00d0*/ 	.byte	0x04, 0x1c
        /*00d2*/ 	.short	(.L_3783 - .L_3782)


	//   ....[0]....
.L_3782:
        /*00d4*/ 	.word	0x00001950


	//----- nvinfo : EIATTR_MAX_THREADS
	.align		4
.L_3783:
        /*00d8*/ 	.byte	0x04, 0x05
        /*00da*/ 	.short	(.L_3785 - .L_3784)
.L_3784:
        /*00dc*/ 	.word	0x00000080
        /*00e0*/ 	.word	0x00000001
        /*00e4*/ 	.word	0x00000001


	//----- nvinfo : EIATTR_CRS_STACK_SIZE
	.align		4
.L_3785:
        /*00e8*/ 	.byte	0x04, 0x1e
        /*00ea*/ 	.short	(.L_3787 - .L_3786)
.L_3786:
        /*00ec*/ 	.word	0x00000000


	//----- nvinfo : EIATTR_CBANK_PARAM_SIZE
	.align		4
.L_3787:
        /*00f0*/ 	.byte	0x03, 0x19
        /*00f2*/ 	.short	0x0128


	//----- nvinfo : EIATTR_PARAM_CBANK
	.align		4
        /*00f4*/ 	.byte	0x04, 0x0a
        /*00f6*/ 	.short	(.L_3789 - .L_3788)
	.align		4
.L_3788:
        /*00f8*/ 	.word	index@(.nv.constant0._ZN10layer_norm13ln_bwd_kernelINS_13Kernel_traitsIf6__halffS2_fjLj256ELj1ELj4ELj1ELj16ENS_18Kernel_traits_baseILj256EfS2_fS2_fjLj128EEEEELb0ELb0ELb1ELb1EEEvNS_9BwdParamsE)
        /*00fc*/ 	.short	0x0210
        /*00fe*/ 	.short	0x0128


	//----- nvinfo : EIATTR_SW_WAR
	.align		4
.L_3789:
        /*0100*/ 	.byte	0x04, 0x36
        /*0102*/ 	.short	(.L_3791 - .L_3790)
.L_3790:
        /*0104*/ 	.word	0x00000008
.L_3791:


//--------------------- .nv.info._ZN10layer_norm13ln_bwd_kernelINS_13Kernel_traitsIf6__halffS2_fjLj256ELj1ELj4ELj1ELj16ENS_18Kernel_traits_baseILj256EfS2_fS2_fjLj128EEEEELb0ELb1ELb0ELb0EEEvNS_9BwdParamsE --------------------------
	.section	.nv.info._ZN10layer_norm13ln_bwd_kernelINS_13Kernel_traitsIf6__halffS2_fjLj256ELj1ELj4ELj1ELj16ENS_18Kernel_traits_baseILj256EfS2_fS2_fjLj128EEEEELb0ELb1ELb0ELb0EEEvNS_9BwdParamsE,"",@"SHT_CUDA_INFO"
	.sectionflags	@""
	.align	4


	//----- nvinfo : EIATTR_CUDA_API_VERSION
	.align		4
        /*0000*/ 	.byte	0x04, 0x37
        /*0002*/ 	.short	(.L_3793 - .L_3792)
.L_3792:
        /*0004*/ 	.word	0x00000082


	//----- nvinfo : EIATTR_KPARAM_INFO
	.align		4
.L_3793:
        /*0008*/ 	.byte	0x04, 0x17
        /*000a*/ 	.short	(.L_3795 - .L_3794)
.L_3794:
        /*000c*/ 	.word	0x00000000
        /*0010*/ 	.short	0x0000
        /*0012*/ 	.short	0x0000
        /*0014*/ 	.byte	0x00, 0xf0, 0xa1, 0x04


	//----- nvinfo : EIATTR_SPARSE_MMA_MASK
	.align		4
.L_3795:
        /*0018*/ 	.byte	0x03, 0x50
        /*001a*/ 	.short	0x0000


	//----- nvinfo : EIATTR_MAXREG_COUNT
	.align		4
        /*001c*/ 	.byte	0x03, 0x1b
        /*001e*/ 	.short	0x00ff


	//----- nvinfo : EIATTR_NUM_BARRIERS
	.align		4
        /*0020*/ 	.byte	0x02, 0x4c
        /*0022*/ 	.byte	0x01
	.zero		1


	//----- nvinfo : EIATTR_MERCURY_ISA_VERSION
	.align		4
        /*0024*/ 	.byte	0x03, 0x5f
        /*0026*/ 	.short	0x0101


	//----- nvinfo : EIATTR_COOP_GROUP_MASK_REGIDS
	.align		4
        /*0028*/ 	.byte	0x04, 0x29
        /*002a*/ 	.short	(.L_3797 - .L_3796)


	//   ....[0]....
.L_3796:
        /*002c*/ 	.word	0xffffffff


	//   ....[1]....
        /*0030*/ 	.word	0xffffffff


	//   ....[2]....
        /*0034*/ 	.word	0xffffffff


	//   ....[3]....
        /*0038*/ 	.word	0xffffffff


	//   ....[4]....
        /*003c*/ 	.word	0xffffffff


	//   ....[5]....
        /*0040*/ 	.word	0xffffffff


	//   ....[6]....
        /*0044*/ 	.word	0xffffffff


	//   ....[7]....
        /*0048*/ 	.word	0xffffffff


	//   ....[8]....
        /*004c*/ 	.word	0xffffffff


	//   ....[9]....
        /*0050*/ 	.word	0xffffffff


	//   ....[10]....
        /*0054*/ 	.word	0x05000046


	//   ....[11]....
        /*0058*/ 	.word	0x05000046


	//   ....[12]....
        /*005c*/ 	.word	0x05000046


	//   ....[13]....
        /*0060*/ 	.word	0x05000046


	//   ....[14]....
        /*0064*/ 	.word	0x05000046


	//   ....[15]....
        /*0068*/ 	.word	0x05000046


	//   ....[16]....
        /*006c*/ 	.word	0x05000046


	//   ....[17]....
        /*0070*/ 	.word	0x05000046


	//   ....[18]....
        /*0074*/ 	.word	0x05000046


	//   ....[19]....
        /*0078*/ 	.word	0x05000046


	//----- nvinfo : EIATTR_COOP_GROUP_INSTR_OFFSETS
	.align		4
.L_3797:
        /*007c*/ 	.byte	0x04, 0x28
        /*007e*/ 	.short	(.L_3799 - .L_3798)


	//   ....[0]....
.L_3798:
        /*0080*/ 	.word	0x00000990


	//   ....[1]....
        /*0084*/ 	.word	0x000009a0


	//   ....[2]....
        /*0088*/ 	.word	0x000009d0


	//   ....[3]....
        /*008c*/ 	.word	0x000009e0


	//   ....[4]....
        /*0090*/ 	.word	0x00000a10


	//   ....[5]....
        /*0094*/ 	.word	0x00000a20


	//   ....[6]....
        /*0098*/ 	.word	0x00000a50


	//   ....[7]....
        /*009c*/ 	.word	0x00000a60


	//   ....[8]....
        /*00a0*/ 	.word	0x00000a90


	//   ....[9]....
        /*00a4*/ 	.word	0x00000aa0


	//   ....[10]....
        /*00a8*/ 	.word	0x00001890


	//   ....[11]....
        /*00ac*/ 	.word	0x00001930


	//   ....[12]....
        /*00b0*/ 	.word	0x00001990


	//   ....[13]....
        /*00b4*/ 	.word	0x000019f0


	//   ....[14]....
        /*00b8*/ 	.word	0x00001a60


	//   ....[15]....
        /*00bc*/ 	.word	0x00001ac0


	//   ....[16]....
        /*00c0*/ 	.word	0x00001b30


	//   ....[17]....
        /*00c4*/ 	.word	0x00001b90


	//   ....[18]....
        /*00c8*/ 	.word	0x00001c00


	//   ....[19]....
        /*00cc*/ 	.word	0x00001c60


	//----- nvinfo : EIATTR_EXIT_INSTR_OFFSETS
	.align		4
.L_3799:
        /*00d0*/ 	.byte	0x04, 0x1c
        /*00d2*/ 	.short	(.L_3801 - .L_3800)


	//   ....[0]....
.L_3800:
        /*00d4*/ 	.word	0x000017a0


	//   ....[1]....
        /*00d8*/ 	.word	0x00001820


	//----- nvinfo : EIATTR_MAX_THREADS
	.align		4
.L_3801:
        /*00dc*/ 	.byte	0x04, 0x05
        /*00de*/ 	.short	(.L_3803 - .L_3802)
.L_3802:
        /*00e0*/ 	.word	0x00000080
        /*00e4*/ 	.word	0x00000001
        /*00e8*/ 	.word	0x00000001


	//----- nvinfo : EIATTR_CRS_STACK_SIZE
	.align		4
.L_3803:
        /*00ec*/ 	.byte	0x04, 0x1e
        /*00ee*/ 	.short	(.L_3805 - .L_3804)
.L_3804:
        /*00f0*/ 	.word	0x00000000


	//----- nvinfo : EIATTR_CBANK_PARAM_SIZE
	.align		4
.L_3805:
        /*00f4*/ 	.byte	0x03, 0x19
        /*00f6*/ 	.short	0x0128


	//----- nvinfo : EIATTR_PARAM_CBANK
	.align		4
        /*00f8*/ 	.byte	0x04, 0x0a
        /*00fa*/ 	.short	(.L_3807 - .L_3806)
	.align		4
.L_3806:
        /*00fc*/ 	.word	index@(.nv.constant0._ZN10layer_norm13ln_bwd_kernelINS_13Kernel_traitsIf6__halffS2_fjLj256ELj1ELj4ELj1ELj16ENS_18Kernel_traits_baseILj256EfS2_fS2_fjLj128EEEEELb0ELb1ELb0ELb0EEEvNS_9BwdParamsE)
        /*0100*/ 	.short	0x0210
        /*0102*/ 	.short	0x0128


	//----- nvinfo : EIATTR_SW_WAR
	.align		4
.L_3807:
        /*0104*/ 	.byte	0x04, 0x36
        /*0106*/ 	.short	(.L_3809 - .L_3808)
.L_3808:
        /*0108*/ 	.word	0x00000008
.L_3809:


//--------------------- .nv.info._ZN10layer_norm13ln_bwd_kernelINS_13Kernel_traitsIf6__halffS2_fjLj256ELj1ELj4ELj1ELj16ENS_18Kernel_traits_baseILj256EfS2_fS2_fjLj128EEEEELb0ELb1ELb0ELb1EEEvNS_9BwdParamsE --------------------------
	.section	.nv.info._ZN10layer_norm13ln_bwd_kernelINS_13Kernel_traitsIf6__halffS2_fjLj256ELj1ELj4ELj1ELj16ENS_18Kernel_traits_baseILj256EfS2_fS2_fjLj128EEEEELb0ELb1ELb0ELb1EEEvNS_9BwdParamsE,"",@"SHT_CUDA_INFO"
	.sectionflags	@""
	.align	4


	//----- nvinfo : EIATTR_CUDA_API_VERSION
	.align		4
        /*0000*/ 	.byte	0x04, 0x37
        /*0002*/ 	.short	(.L_3811 - .L_3810)
.L_3810:
        /*0004*/ 	.word	0x00000082


	//----- nvinfo : EIATTR_KPARAM_INFO
	.align		4
.L_3811:
        /*0008*/ 	.byte	0x04, 0x17
        /*000a*/ 	.short	(.L_3813 - .L_3812)
.L_3812:
        /*000c*/ 	.word	0x00000000
        /*0010*/ 	.short	0x0000
        /*0012*/ 	.short	0x0000
        /*0014*/ 	.byte	0x00, 0xf0, 0xa1, 0x04


	//----- nvinfo : EIATTR_SPARSE_MMA_MASK
	.align		4
.L_3813:
        /*0018*/ 	.byte	0x03, 0x50
        /*001a*/ 	.short	0x0000


	//----- nvinfo : EIATTR_MAXREG_COUNT
	.align		4
        /*001c*/ 	.byte	0x03, 0x1b
        /*001e*/ 	.short	0x00ff


	//----- nvinfo : EIATTR_NUM_BARRIERS
	.align		4
        /*0020*/ 	.byte	0x02, 0x4c
        /*0022*/ 	.byte	0x01
	.zero		1


	//----- nvinfo : EIATTR_MERCURY_ISA_VERSION
	.align		4
        /*0024*/ 	.byte	0x03, 0x5f
        /*0026*/ 	.short	0x0101


	//----- nvinfo : EIATTR_COOP_GROUP_MASK_REGIDS
	.align		4
        /*0028*/ 	.byte	0x04, 0x29
        /*002a*/ 	.short	(.L_3815 - .L_3814)


	//   ....[0]....
.L_3814:
        /*002c*/ 	.word	0xffffffff


	//   ....[1]....
        /*0030*/ 	.word	0xffffffff


	//   ....[2]....
        /*0034*/ 	.word	0xffffffff


	//   ....[3]....
        /*0038*/ 	.word	0xffffffff


	//   ....[4]....
        /*003c*/ 	.word	0xffffffff


	//   ....[5]....
        /*0040*/ 	.word	0xffffffff


	//   ....[6]....
        /*0044*/ 	.word	0xffffffff


	//   ....[7]....
        /*0048*/ 	.word	0xffffffff


	//   ....[8]....
        /*004c*/ 	.word	0xffffffff


	//   ....[9]....
        /*0050*/ 	.word	0xffffffff


	//   ....[10]....
        /*0054*/ 	.word	0x05000054


	//   ....[11]....
        /*0058*/ 	.word	0x05000054


	//   ....[12]....
        /*005c*/ 	.word	0x05000054


	//   ....[13]....
        /*0060*/ 	.word	0x05000054


	//   ....[14]....
        /*0064*/ 	.word	0x05000054


	//   ....[15]....
        /*0068*/ 	.word	0x05000054


	//   ....[16]....
        /*006c*/ 	.word	0x05000054


	//   ....[17]....
        /*0070*/ 	.word	0x05000054


	//   ....[18]....
        /*0074*/ 	.word	0x05000054


	//   ....[19]....
        /*0078*/ 	.word	0x05000054


	//----- nvinfo : EIATTR_COOP_GROUP_INSTR_OFFSETS
	.align		4
.L_3815:
        /*007c*/ 	.byte	0x04, 0x28
        /*007e*/ 	.short	(.L_3817 - .L_3816)


	//   ....[0]....
.L_3816:
        /*0080*/ 	.word	0x00000a10


	//   ....[1]....
        /*0084*/ 	.word	0x00000a20


	//   ....[2]....
        /*0088*/ 	.word	0x00000a50


	//   ....[3]....
        /*008c*/ 	.word	0x00000a60


	//   ....[4]....
        /*0090*/ 	.word	0x00000a90


	//   ....[5]....
        /*0094*/ 	.word	0x00000aa0


	//   ....[6]....
        /*0098*/ 	.word	0x00000ad0


	//   ....[7]....
        /*009c*/ 	.word	0x00000ae0


	//   ....[8]....
        /*00a0*/ 	.word	0x00000b10


	//   ....[9]....
        /*00a4*/ 	.word	0x00000b20


	//   ....[10]....
        /*00a8*/ 	.word	0x00001910


	//   ....[11]....
        /*00ac*/ 	.word	0x000019a0


	//   ....[12]....
        /*00b0*/ 	.word	0x00001a00


	//   ....[13]....
        /*00b4*/ 	.word	0x00001a60


	//   ....[14]....
        /*00b8*/ 	.word	0x00001ac0


	//   ....[15]....
        /*00bc*/ 	.word	0x00001b20


	//   ....[16]....
        /*00c0*/ 	.word	0x00001b80


	//   ....[17]....
        /*00c4*/ 	.word	0x00001be0


	//   ....[18]....
        /*00c8*/ 	.word	0x00001c40


	//   ....[19]....
        /*00cc*/ 	.word	0x00001ca0


	//----- nvinfo : EIATTR_EXIT_INSTR_OFFSETS
	.align		4
.L_3817:
        /*00d0*/ 	.byte	0x04, 0x1c
        /*00d2*/ 	.short	(.L_3819 - .L_3818)


	//   ....[0]....
.L_3818:
        /*00d4*/ 	.word	0x000018b0


	//----- nvinfo : EIATTR_MAX_THREADS
	.align		4
.L_3819:
        /*00d8*/ 	.byte	0x04, 0x05
        /*00da*/ 	.short	(.L_3821 - .L_3820)
.L_3820:
        /*00dc*/ 	.word	0x00000080
        /*00e0*/ 	.word	0x00000001
        /*00e4*/ 	.word	0x00000001


	//----- nvinfo : EIATTR_CRS_STACK_SIZE
	.align		4
.L_3821:
        /*00e8*/ 	.byte	0x04, 0x1e
        /*00ea*/ 	.short	(.L_3823 - .L_3822)
.L_3822:
        /*00ec*/ 	.word	0x00000000


	//----- nvinfo : EIATTR_CBANK_PARAM_SIZE
	.align		4
.L_3823:
        /*00f0*/ 	.byte	0x03, 0x19
        /*00f2*/ 	.short	0x0128


	//----- nvinfo : EIATTR_PARAM_CBANK
	.align		4
        /*00f4*/ 	.byte	0x04, 0x0a
        /*00f6*/ 	.short	(.L_3825 - .L_3824)
	.align		4
.L_3824:
        /*00f8*/ 	.word	index@(.nv.constant0._ZN10layer_norm13ln_bwd_kernelINS_13Kernel_traitsIf6__halffS2_fjLj256ELj1ELj4ELj1ELj16ENS_18Kernel_traits_baseILj256EfS2_fS2_fjLj128EEEEELb0ELb1ELb0ELb1EEEvNS_9BwdParamsE)
        /*00fc*/ 	.short	0x0210
        /*00fe*/ 	.short	0x0128


	//----- nvinfo : EIATTR_SW_WAR
	.align		4
.L_3825:
        /*0100*/ 	.byte	0x04, 0x36
        /*0102*/ 	.short	(.L_3827 - .L_3826)
.L_3826:
        /*0104*/ 	.word	0x00000008
.L_3827:


//--------------------- .nv.info._ZN10layer_norm13ln_bwd_kernelINS_13Kernel_traitsIf6__halffS2_fjLj256ELj1ELj4ELj1ELj16ENS_18Kernel_traits_baseILj256EfS2_fS2_fjLj128EEEEELb0ELb1ELb1ELb0EEEvNS_9BwdParamsE --------------------------
	.section	.nv.info._ZN10layer_norm13ln_bwd_kernelINS_13Kernel_traitsIf6__halffS2_fjLj256ELj1ELj4ELj1ELj16ENS_18Kernel_traits_baseILj256EfS2_fS2_fjLj128EEEEELb0ELb1ELb1ELb0EEEvNS_9BwdParamsE,"",@"SHT_CUDA_INFO"
	.sectionflags	@""
	.align	4


	//----- nvinfo : EIATTR_CUDA_API_VERSION
	.align		4
        /*0000*/ 	.byte	0x04, 0x37
        /*0002*/ 	.short	(.L_3829 - .L_3828)
.L_3828:
        /*0004*/ 	.word	0x00000082


	//----- nvinfo : EIATTR_KPARAM_INFO
	.align		4
.L_3829:
        /*0008*/ 	.byte	0x04, 0x17
        /*000a*/ 	.short	(.L_3831 - .L_3830)
.L_3830:
        /*000c*/ 	.word	0x00000000
        /*0010*/ 	.short	0x0000
        /*0012*/ 	.short	0x0000
        /*0014*/ 	.byte	0x00, 0xf0, 0xa1, 0x04


	//----- nvinfo : EIATTR_SPARSE_MMA_MASK
	.align		4
.L_3831:
        /*0018*/ 	.byte	0x03, 0x50
        /*001a*/ 	.short	0x0000


	//----- nvinfo : EIATTR_MAXREG_COUNT
	.align		4
        /*001c*/ 	.byte	0x03, 0x1b
        /*001e*/ 	.short	0x00ff


	//----- nvinfo : EIATTR_NUM_BARRIERS
	.align		4
        /*0020*/ 	.byte	0x02, 0x4c
        /*0022*/ 	.byte	0x01
	.zero		1


	//----- nvinfo : EIATTR_MERCURY_ISA_VERSION
	.align		4
        /*0024*/ 	.byte	0x03, 0x5f
        /*0026*/ 	.short	0x0101


	//----- nvinfo : EIATTR_COOP_GROUP_MASK_REGIDS
	.align		4
        /*0028*/ 	.byte	0x04, 0x29
        /*002a*/ 	.short	(.L_3833 - .L_3832)


	//   ....[0]....
.L_3832:
        /*002c*/ 	.word	0xffffffff


	//   ....[1]....
        /*0030*/ 	.word	0xffffffff


	//   ....[2]....
        /*0034*/ 	.word	0xffffffff


	//   ....[3]....
        /*0038*/ 	.word	0xffffffff


	//   ....[4]....
        /*003c*/ 	.word	0xffffffff


	//   ....[5]....
        /*0040*/ 	.word	0xffffffff


	//   ....[6]....
        /*0044*/ 	.word	0xffffffff


	//   ....[7]....
        /*0048*/ 	.word	0xffffffff


	//   ....[8]....
        /*004c*/ 	.word	0xffffffff


	//   ....[9]....
        /*0050*/ 	.word	0xffffffff


	//   ....[10]....
        /*0054*/ 	.word	0x0500005f


	//   ....[11]....
        /*0058*/ 	.word	0x0500005f


	//   ....[12]....
        /*005c*/ 	.word	0x0500005f


	//   ....[13]....
        /*0060*/ 	.word	0x0500005f


	//   ....[14]....
        /*0064*/ 	.word	0x0500005f


	//   ....[15]....
        /*0068*/ 	.word	0x0500005f


	//   ....[16]....
        /*006c*/ 	.word	0x0500005f


	//   ....[17]....
        /*0070*/ 	.word	0x0500005f


	//   ....[18]....
        /*0074*/ 	.word	0x0500005f


	//   ....[19]....
        /*0078*/ 	.word	0x0500005f


	//----- nvinfo : EIATTR_COOP_GROUP_INSTR_OFFSETS
	.align		4
.L_3833:
        /*007c*/ 	.byte	0x04, 0x28
        /*007e*/ 	.short	(.L_3835 - .L_3834)


	//   ....[0]....
.L_3834:
        /*0080*/ 	.word	0x000009f0


	//   ....[1]....
        /*0084*/ 	.word	0x00000a00


	//   ....[2]....
        /*0088*/ 	.word	0x00000a30


	//   ....[3]....
        /*008c*/ 	.word	0x00000a40


	//   ....[4]....
        /*0090*/ 	.word	0x00000a70


	//   ....[5]....
        /*0094*/ 	.word	0x00000a80


	//   ....[6]....
        /*0098*/ 	.word	0x00000ab0


	//   ....[7]....
        /*009c*/ 	.word	0x00000ac0


	//   ....[8]....
        /*00a0*/ 	.word	0x00000af0


	//   ....[9]....
        /*00a4*/ 	.word	0x00000b00


	//   ....[10]....
        /*00a8*/ 	.word	0x00001ec0


	//   ....[11]....
        /*00ac*/ 	.word	0x00001f50


	//   ....[12]....
        /*00b0*/ 	.word	0x00001fc0


	//   ....[13]....
        /*00b4*/ 	.word	0x00002020


	//   ....[14]....
        /*00b8*/ 	.word	0x00002090


	//   ....[15]....
        /*00bc*/ 	.word	0x000020f0


	//   ....[16]....
        /*00c0*/ 	.word	0x00002160


	//   ....[17]....
        /*00c4*/ 	.word	0x000021c0


	//   ....[18]....
        /*00c8*/ 	.word	0x00002230


	//   ....[19]....
        /*00cc*/ 	.word	0x00002290


	//----- nvinfo : EIATTR_EXIT_INSTR_OFFSETS
	.align		4
.L_3835:
        /*00d0*/ 	.byte	0x04, 0x1c
        /*00d2*/ 	.short	(.L_3837 - .L_3836)


	//   ....[0]....
.L_3836:
        /*00d4*/ 	.word	0x00001dd0


	//   ....[1]....
        /*00d8*/ 	.word	0x00001e50


	//----- nvinfo : EIATTR_MAX_THREADS
	.align		4
.L_3837:
        /*00dc*/ 	.byte	0x04, 0x05
        /*00de*/ 	.short	(.L_3839 - .L_3838)
.L_3838:
        /*00e0*/ 	.word	0x00000080
        /*00e4*/ 	.word	0x00000001
        /*00e8*/ 	.word	0x00000001


	//----- nvinfo : EIATTR_CRS_STACK_SIZE
	.align		4
.L_3839:
        /*00ec*/ 	.byte	0x04, 0x1e
        /*00ee*/ 	.short	(.L_3841 - .L_3840)
.L_3840:
        /*00f0*/ 	.word	0x00000000


	//----- nvinfo : EIATTR_CBANK_PARAM_SIZE
	.align		4
.L_3841:
        /*00f4*/ 	.byte	0x03, 0x19
        /*00f6*/ 	.short	0x0128


	//----- nvinfo : EIATTR_PARAM_CBANK
	.align		4
        /*00f8*/ 	.byte	0x04, 0x0a
        /*00fa*/ 	.short	(.L_3843 - .L_3842)
	.align		4
.L_3842:
        /*00fc*/ 	.word	index@(.nv.constant0._ZN10layer_norm13ln_bwd_kernelINS_13Kernel_traitsIf6__halffS2_fjLj256ELj1ELj4ELj1ELj16ENS_18Kernel_traits_baseILj256EfS2_fS2_fjLj128EEEEELb0ELb1ELb1ELb0EEEvNS_9BwdParamsE)
        /*0100*/ 	.short	0x0210
        /*0102*/ 	.short	0x0128


	//----- nvinfo : EIATTR_SW_WAR
	.align		4
.L_3843:
        /*0104*/ 	.byte	0x04, 0x36
        /*0106*/ 	.short	(.L_3845 - .L_3844)
.L_3844:
        /*0108*/ 	.word	0x00000008
.L_3845:


//--------------------- .nv.info._ZN10layer_norm13ln_bwd_kernelINS_13Kernel_traitsIf6__halffS2_fjLj256ELj1ELj4ELj1ELj16ENS_18Kernel_traits_baseILj256EfS2_fS2_fjLj128EEEEELb0ELb1ELb1ELb1EEEvNS_9BwdParamsE --------------------------
	.section	.nv.info._ZN10layer_norm13ln_bwd_kernelINS_13Kernel_traitsIf6__halffS2_fjLj256ELj1ELj4ELj1ELj16ENS_18Kernel_traits_baseILj256EfS2_fS2_fjLj128EEEEELb0ELb1ELb1ELb1EEEvNS_9BwdParamsE,"",@"SHT_CUDA_INFO"
	.sectionflags	@""
	.align	4


	//----- nvinfo : EIATTR_CUDA_API_VERSION
	.align		4
        /*0000*/ 	.byte	0x04, 0x37
        /*0002*/ 	.short	(.L_3847 - .L_3846)
.L_3846:
        /*0004*/ 	.word	0x00000082


	//----- nvinfo : EIATTR_KPARAM_INFO
	.align		4
.L_3847:
        /*0008*/ 	.byte	0x04, 0x17
        /*000a*/ 	.short	(.L_3849 - .L_3848)
.L_3848:
        /*000c*/ 	.word	0x00000000
        /*0010*/ 	.short	0x0000
        /*0012*/ 	.short	0x0000
        /*0014*/ 	.byte	0x00, 0xf0, 0xa1, 0x04


	//----- nvinfo : EIATTR_SPARSE_MMA_MASK
	.align		4
.L_3849:
        /*0018*/ 	.byte	0x03, 0x50
        /*001a*/ 	.short	0x0000


	//----- nvinfo : EIATTR_MAXREG_COUNT
	.align		4
        /*001c*/ 	.byte	0x03, 0x1b
        /*001e*/ 	.short	0x00ff


	//----- nvinfo : EIATTR_NUM_BARRIERS
	.align		4
        /*0020*/ 	.byte	0x02, 0x4c
        /*0022*/ 	.byte	0x01
	.zero		1


	//----- nvinfo : EIATTR_MERCURY_ISA_VERSION
	.align		4
        /*0024*/ 	.byte	0x03, 0x5f
        /*0026*/ 	.short	0x0101


	//----- nvinfo : EIATTR_COOP_GROUP_MASK_REGIDS
	.align		4
        /*0028*/ 	.byte	0x04, 0x29
        /*002a*/ 	.short	(.L_3851 - .L_3850)


	//   ....[0]....
.L_3850:
        /*002c*/ 	.word	0xffffffff


	//   ....[1]....
        /*0030*/ 	.word	0xffffffff


	//   ....[2]....
        /*0034*/ 	.word	0xffffffff


	//   ....[3]....
        /*0038*/ 	.word	0xffffffff


	//   ....[4]....
        /*003c*/ 	.word	0xffffffff


	//   ....[5]....
        /*0040*/ 	.word	0xffffffff


	//   ....[6]....
        /*0044*/ 	.word	0xffffffff


	//   ....[7]....
        /*0048*/ 	.word	0xffffffff


	//   ....[8]....
        /*004c*/ 	.word	0xffffffff


	//   ....[9]....
        /*0050*/ 	.word	0xffffffff


	//   ....[10]....
        /*0054*/ 	.word	0x05000067


	//   ....[11]....
        /*0058*/ 	.word	0x05000067


	//   ....[12]....
        /*005c*/ 	.word	0x05000067


	//   ....[13]....
        /*0060*/ 	.word	0x05000067


	//   ....[14]....
        /*0064*/ 	.word	0x05000067


	//   ....[15]....
        /*0068*/ 	.word	0x05000067


	//   ....[16]....
        /*006c*/ 	.word	0x05000067


	//   ....[17]....
        /*0070*/ 	.word	0x05000067


	//   ....[18]....
        /*0074*/ 	.word	0x05000067


	//   ....[19]....
        /*0078*/ 	.word	0x05000067


	//----- nvinfo : EIATTR_COOP_GROUP_INSTR_OFFSETS
	.align		4
.L_3851:
        /*007c*/ 	.byte	0x04, 0x28
        /*007e*/ 	.short	(.L_3853 - .L_3852)


	//   ....[0]....
.L_3852:
        /*0080*/ 	.word	0x00000aa0


	//   ....[1]....
        /*0084*/ 	.word	0x00000ab0


	//   ....[2]....
        /*0088*/ 	.word	0x00000ae0


	//   ....[3]....
        /*008c*/ 	.word	0x00000af0


	//   ....[4]....
        /*0090*/ 	.word	0x00000b20


	//   ....[5]....
        /*0094*/ 	.word	0x00000b30


	//   ....[6]....
        /*0098*/ 	.word	0x00000b60


	//   ....[7]....
        /*009c*/ 	.word	0x00000b70


	//   ....[8]....
        /*00a0*/ 	.word	0x00000ba0


	//   ....[9]....
        /*00a4*/ 	.word	0x00000bb0


	//   ....[10]....
        /*00a8*/ 	.word	0x00001dc0


	//   ....[11]....
        /*00ac*/ 	.word	0x00001e50


	//   ....[12]....
        /*00b0*/ 	.word	0x00001ec0


	//   ....[13]....
        /*00b4*/ 	.word	0x00001f20


	//   ....[14]....
        /*00b8*/ 	.word	0x00001f90


	//   ....[15]....
        /*00bc*/ 	.word	0x00001ff0


	//   ....[16]....
        /*00c0*/ 	.word	0x00002060


	//   ....[17]....
        /*00c4*/ 	.word	0x000020c0


	//   ....[18]....
        /*00c8*/ 	.word	0x00002130


	//   ....[19]....
        /*00cc*/ 	.word	0x00002190


	//----- nvinfo : EIATTR_EXIT_INSTR_OFFSETS
	.align		4
.L_3853:
        /*00d0*/ 	.byte	0x04, 0x1c
        /*00d2*/ 	.short	(.L_3855 - .L_3854)


	//   ....[0]....
.L_3854:
        /*00d4*/ 	.word	0x00001d50


	//----- nvinfo : EIATTR_MAX_THREADS
	.align		4
.L_3855:
        /*00d8*/ 	.byte	0x04, 0x05
        /*00da*/ 	.short	(.L_3857 - .L_3856)
.L_3856:
        /*00dc*/ 	.word	0x00000080
        /*00e0*/ 	.word	0x00000001
        /*00e4*/ 	.word	0x00000001


	//----- nvinfo : EIATTR_CRS_STACK_SIZE
	.align		4
.L_3857:
        /*00e8*/ 	.byte	0x04, 0x1e
        /*00ea*/ 	.short	(.L_3859 - .L_3858)
.L_3858:
        /*00ec*/ 	.word	0x00000000


	//----- nvinfo : EIATTR_CBANK_PARAM_SIZE
	.align		4
.L_3859:
        /*00f0*/ 	.byte	0x03, 0x19
        /*00f2*/ 	.short	0x0128


	//----- nvinfo : EIATTR_PARAM_CBANK
	.align		4
        /*00f4*/ 	.byte	0x04, 0x0a
        /*00f6*/ 	.short	(.L_3861 - .L_3860)
	.align		4
.L_3860:
        /*00f8*/ 	.word	index@(.nv.constant0._ZN10layer_norm13ln_bwd_kernelINS_13Kernel_traitsIf6__halffS2_fjLj256ELj1ELj4ELj1ELj16ENS_18Kernel_traits_baseILj256EfS2_fS2_fjLj128EEEEELb0ELb1ELb1ELb1EEEvNS_9BwdParamsE)
        /*00fc*/ 	.short	0x0210
        /*00fe*/ 	.short	0x0128


	//----- nvinfo : EIATTR_SW_WAR
	.align		4
.L_3861:
        /*0100*/ 	.byte	0x04, 0x36
        /*0102*/ 	.short	(.L_3863 - .L_3862)
.L_3862:
        /*0104*/ 	.word	0x00000008
.L_3863:


//--------------------- .nv.info._ZN10layer_norm13ln_bwd_kernelINS_13Kernel_traitsIf6__halffS2_fjLj256ELj1ELj4ELj1ELj16ENS_18Kernel_traits_baseILj256EfS2_fS2_fjLj128EEEEELb1ELb0ELb0ELb0EEEvNS_9BwdParamsE --------------------------
	.section	.nv.info._ZN10layer_norm13ln_bwd_kernelINS_13Kernel_traitsIf6__halffS2_fjLj256ELj1ELj4ELj1ELj16ENS_18Kernel_traits_baseILj256EfS2_fS2_fjLj128EEEEELb1ELb0ELb0ELb0EEEvNS_9BwdParamsE,"",@"SHT_CUDA_INFO"
	.sectionflags	@""
	.align	4


	//----- nvinfo : EIATTR_CUDA_API_VERSION
	.align		4
        /*0000*/ 	.byte	0x04, 0x37
        /*0002*/ 	.short	(.L_3865 - .L_3864)
.L_3864:
        /*0004*/ 	.word	0x00000082


	//----- nvinfo : EIATTR_KPARAM_INFO
	.align		4
.L_3865:
        /*0008*/ 	.byte	0x04, 0x17
        /*000a*/ 	.short	(.L_3867 - .L_3866)
.L_3866:
        /*000c*/ 	.word	0x00000000
        /*0010*/ 	.short	0x0000
        /*0012*/ 	.short	0x0000
        /*0014*/ 	.byte	0x00, 0xf0, 0xa1, 0x04


	//----- nvinfo : EIATTR_SPARSE_MMA_MASK
	.align		4
.L_3867:
        /*0018*/ 	.byte	0x03, 0x50
        /*001a*/ 	.short	0x0000


	//----- nvinfo : EIATTR_MAXREG_COUNT
	.align		4
        /*001c*/ 	.byte	0x03, 0x1b
        /*001e*/ 	.short	0x00ff


	//----- nvinfo : EIATTR_NUM_BARRIERS
	.align		4
        /*0020*/ 	.byte	0x02, 0x4c
        /*0022*/ 	.byte	0x01
	.zero		1


	//----- nvinfo : EIATTR_MERCURY_ISA_VERSION
	.align		4
        /*0024*/ 	.byte	0x03, 0x5f
        /*0026*/ 	.short	0x0101


	//----- nvinfo : EIATTR_COOP_GROUP_MASK_REGIDS
	.align		4
        /*0028*/ 	.byte	0x04, 0x29
        /*002a*/ 	.short	(.L_3869 - .L_3868)


	//   ....[0]....
.L_3868:
        /*002c*/ 	.word	0xffffffff


	//   ....[1]....
        /*0030*/ 	.word	0xffffffff


	//   ....[2]....
        /*0034*/ 	.word	0xffffffff


	//   ....[3]....
        /*0038*/ 	.word	0xffffffff


	//   ....[4]....
        /*003c*/ 	.word	0xffffffff


	//   ....[5]....
        /*0040*/ 	.word	0xffffffff


	//   ....[6]....
        /*0044*/ 	.word	0xffffffff


	//   ....[7]....
        /*0048*/ 	.word	0xffffffff


	//   ....[8]....
        /*004c*/ 	.word	0xffffffff


	//   ....[9]....
        /*0050*/ 	.word	0xffffffff


	//   ....[10]....
        /*0054*/ 	.word	0x05000050


	//   ....[11]....
        /*0058*/ 	.word	0x05000050


	//   ....[12]....
        /*005c*/ 	.word	0x05000050


	//   ....[13]....
        /*0060*/ 	.word	0x05000050


	//   ....[14]....
        /*0064*/ 	.word	0x05000050


	//   ....[15]....
        /*0068*/ 	.word	0x05000050


	//   ....[16]....
        /*006c*/ 	.word	0x05000050


	//   ....[17]....
        /*0070*/ 	.word	0x05000050


	//   ....[18]....
        /*0074*/ 	.word	0x05000050


	//   ....[19]....
        /*0078*/ 	.word	0x05000050


	//----- nvinfo : EIATTR_COOP_GROUP_INSTR_OFFSETS
	.align		4
.L_3869:
        /*007c*/ 	.byte	0x04, 0x28
        /*007e*/ 	.short	(.L_3871 - .L_3870)


	//   ....[0]....
.L_3870:
        /*0080*/ 	.word	0x000009b0


	//   ....[1]....
        /*0084*/ 	.word	0x000009c0


	//   ....[2]....
        /*0088*/ 	.word	0x000009f0


	//   ....[3]....
        /*008c*/ 	.word	0x00000a00


	//   ....[4]....
        /*0090*/ 	.word	0x00000a30


	//   ....[5]....
        /*0094*/ 	.word	0x00000a40


	//   ....[6]....
        /*0098*/ 	.word	0x00000a70


	//   ....[7]....
        /*009c*/ 	.word	0x00000a80


	//   ....[8]....
        /*00a0*/ 	.word	0x00000ab0


	//   ....[9]....
        /*00a4*/ 	.word	0x00000ac0


	//   ....[10]....
        /*00a8*/ 	.word	0x00001680


	//   ....[11]....
        /*00ac*/ 	.word	0x00001710


	//   ....[12]....
        /*00b0*/ 	.word	0x00001780


	//   ....[13]....
        /*00b4*/ 	.word	0x000017e0


	//   ....[14]....
        /*00b8*/ 	.word	0x00001850


	//   ....[15]....
        /*00bc*/ 	.word	0x000018b0


	//   ....[16]....
        /*00c0*/ 	.word	0x00001920


	//   ....[17]....
        /*00c4*/ 	.word	0x00001980


	//   ....[18]....
        /*00c8*/ 	.word	0x000019f0


	//   ....[19]....
        /*00cc*/ 	.word	0x00001a50


	//----- nvinfo : EIATTR_EXIT_INSTR_OFFSETS
	.align		4
.L_3871:
        /*00d0*/ 	.byte	0x04, 0x1c
        /*00d2*/ 	.short	(.L_3873 - .L_3872)


	//   ....[0]....
.L_3872:
        /*00d4*/ 	.word	0x000015e0


	//   ....[1]....
        /*00d8*/ 	.word	0x00001610


	//----- nvinfo : EIATTR_MAX_THREADS
	.align		4
.L_3873:
        /*00dc*/ 	.byte	0x04, 0x05
        /*00de*/ 	.short	(.L_3875 - .L_3874)
.L_3874:
        /*00e0*/ 	.word	0x00000080
        /*00e4*/ 	.word	0x00000001
        /*00e8*/ 	.word	0x00000001


	//----- nvinfo : EIATTR_CRS_STACK_SIZE
	.align		4
.L_3875:
        /*00ec*/ 	.byte	0x04, 0x1e
        /*00ee*/ 	.short	(.L_3877 - .L_3876)
.L_3876:
        /*00f0*/ 	.word	0x00000000


	//----- nvinfo : EIATTR_CBANK_PARAM_SIZE
	.align		4
.L_3877:
        /*00f4*/ 	.byte	0x03, 0x19
        /*00f6*/ 	.short	0x0128


	//----- nvinfo : EIATTR_PARAM_CBANK
	.align		4
        /*00f8*/ 	.byte	0x04, 0x0a
        /*00fa*/ 	.short	(.L_3879 - .L_3878)
	.align		4
.L_3878:
        /*00fc*/ 	.word	index@(.nv.constant0._ZN10layer_norm13ln_bwd_kernelINS_13Kernel_traitsIf6__halffS2_fjLj256ELj1ELj4ELj1ELj16ENS_18Kernel_traits_baseILj256EfS2_fS2_fjLj128EEEEELb1ELb0ELb0ELb0EEEvNS_9BwdParamsE)
        /*0100*/ 	.short	0x0210
        /*0102*/ 	.short	0x0128


	//----- nvinfo : EIATTR_SW_WAR
	.align		4
.L_3879:
        /*0104*/ 	.byte	0x04, 0x36
        /*0106*/ 	.short	(.L_3881 - .L_3880)
.L_3880:
        /*0108*/ 	.word	0x00000008
.L_3881:


//--------------------- .nv.info._ZN10layer_norm13ln_bwd_kernelINS_13Kernel_traitsIf6__halffS2_fjLj256ELj1ELj4ELj1ELj16ENS_18Kernel_traits_baseILj256EfS2_fS2_fjLj128EEEEELb1ELb0ELb0ELb1EEEvNS_9BwdParamsE --------------------------
	.section	.nv.info._ZN10layer_norm13ln_bwd_kernelINS_13Kernel_traitsIf6__halffS2_fjLj256ELj1ELj4ELj1ELj16ENS_18Kernel_traits_baseILj256EfS2_fS2_fjLj128EEEEELb1ELb0ELb0ELb1EEEvNS_9BwdParamsE,"",@"SHT_CUDA_INFO"
	.sectionflags	@""
	.align	4


	//----- nvinfo : EIATTR_CUDA_API_VERSION
	.align		4
        /*0000*/ 	.byte	0x04, 0x37
        /*0002*/ 	.short	(.L_3883 - .L_3882)
.L_3882:
        /*0004*/ 	.word	0x00000082


	//----- nvinfo : EIATTR_KPARAM_INFO
	.align		4
.L_3883:
        /*0008*/ 	.byte	0x04, 0x17
        /*000a*/ 	.short	(.L_3885 - .L_3884)
.L_3884:
        /*000c*/ 	.word	0x00000000
        /*0010*/ 	.short	0x0000
        /*0012*/ 	.short	0x0000
        /*0014*/ 	.byte	0x00, 0xf0, 0xa1, 0x04


	//----- nvinfo : EIATTR_SPARSE_MMA_MASK
	.align		4
.L_3885:
        /*0018*/ 	.byte	0x03, 0x50
        /*001a*/ 	.short	0x0000


	//----- nvinfo : EIATTR_MAXREG_COUNT
	.align		4
        /*001c*/ 	.byte	0x03, 0x1b
        /*001e*/ 	.short	0x00ff


	//----- nvinfo : EIATTR_NUM_BARRIERS
	.align		4
        /*0020*/ 	.byte	0x02, 0x4c
        /*0022*/ 	.byte	0x01
	.zero		1


	//----- nvinfo : EIATTR_MERCURY_ISA_VERSION
	.align		4
        /*0024*/ 	.byte	0x03, 0x5f
        /*0026*/ 	.short	0x0101


	//----- nvinfo : EIATTR_COOP_GROUP_MASK_REGIDS
	.align		4
        /*0028*/ 	.byte	0x04, 0x29
        /*002a*/ 	.short	(.L_3887 - .L_3886)


	//   ....[0]....
.L_3886:
        /*002c*/ 	.word	0xffffffff


	//   ....[1]....
        /*0030*/ 	.word	0xffffffff


	//   ....[2]....
        /*0034*/ 	.word	0xffffffff


	//   ....[3]....
        /*0038*/ 	.word	0xffffffff


	//   ....[4]....
        /*003c*/ 	.word	0xffffffff


	//   ....[5]....
        /*0040*/ 	.word	0xffffffff


	//   ....[6]....
        /*0044*/ 	.word	0xffffffff


	//   ....[7]....
        /*0048*/ 	.word	0xffffffff


	//   ....[8]....
        /*004c*/ 	.word	0xffffffff


	//   ....[9]....
        /*0050*/ 	.word	0xffffffff


	//   ....[10]....
        /*0054*/ 	.word	0x05000049


	//   ....[11]....
        /*0058*/ 	.word	0x05000049


	//   ....[12]....
        /*005c*/ 	.word	0x05000049


	//   ....[13]....
        /*0060*/ 	.word	0x05000049


	//   ....[14]....
        /*0064*/ 	.word	0x05000049


	//   ....[15]....
        /*0068*/ 	.word	0x05000049


	//   ....[16]....
        /*006c*/ 	.word	0x05000049


	//   ....[17]....
        /*0070*/ 	.word	0x05000049


	//   ....[18]....
        /*0074*/ 	.word	0x05000049


	//   ....[19]....
        /*0078*/ 	.word	0x05000049


	//----- nvinfo : EIATTR_COOP_GROUP_INSTR_OFFSETS
	.align		4
.L_3887:
        /*007c*/ 	.byte	0x04, 0x28
        /*007e*/ 	.short	(.L_3889 - .L_3888)


	//   ....[0]....
.L_3888:
        /*0080*/ 	.word	0x00000940


	//   ....[1]....
        /*0084*/ 	.word	0x00000950


	//   ....[2]....
        /*0088*/ 	.word	0x00000980


	//   ....[3]....
        /*008c*/ 	.word	0x00000990


	//   ....[4]....
        /*0090*/ 	.word	0x000009c0


	//   ....[5]....
        /*0094*/ 	.word	0x000009d0


	//   ....[6]....
        /*0098*/ 	.word	0x00000a00


	//   ....[7]....
        /*009c*/ 	.word	0x00000a10


	//   ....[8]....
        /*00a0*/ 	.word	0x00000a40


	//   ....[9]....
        /*00a4*/ 	.word	0x00000a50


	//   ....[10]....
        /*00a8*/ 	.word	0x00001620


	//   ....[11]....
        /*00ac*/ 	.word	0x000016b0


	//   ....[12]....
        /*00b0*/ 	.word	0x00001710


	//   ....[13]....
        /*00b4*/ 	.word	0x00001770


	//   ....[14]....
        /*00b8*/ 	.word	0x000017d0


	//   ....[15]....
        /*00bc*/ 	.word	0x00001830


	//   ....[16]....
        /*00c0*/ 	.word	0x00001890


	//   ....[17]....
        /*00c4*/ 	.word	0x000018f0


	//   ....[18]....
        /*00c8*/ 	.word	0x00001950


	//   ....[19]....
        /*00cc*/ 	.word	0x000019b0


	//----- nvinfo : EIATTR_EXIT_INSTR_OFFSETS
	.align		4
.L_3889:
        /*00d0*/ 	.byte	0x04, 0x1c
        /*00d2*/ 	.short	(.L_3891 - .L_3890)


	//   ....[0]....
.L_3890:
        /*00d4*/ 	.word	0x000015c0


	//----- nvinfo : EIATTR_MAX_THREADS
	.align		4
.L_3891:
        /*00d8*/ 	.byte	0x04, 0x05
        /*00da*/ 	.short	(.L_3893 - .L_3892)
.L_3892:
        /*00dc*/ 	.word	0x00000080
        /*00e0*/ 	.word	0x00000001
        /*00e4*/ 	.word	0x00000001


	//----- nvinfo : EIATTR_CRS_STACK_SIZE
	.align		4
.L_3893:
        /*00e8*/ 	.byte	0x04, 0x1e
        /*00ea*/ 	.short	(.L_3895 - .L_3894)
.L_3894:
        /*00ec*/ 	.word	0x00000000


	//----- nvinfo : EIATTR_CBANK_PARAM_SIZE
	.align		4
.L_3895:
        /*00f0*/ 	.byte	0x03, 0x19
        /*00f2*/ 	.short	0x0128


	//----- nvinfo : EIATTR_PARAM_CBANK
	.align		4
        /*00f4*/ 	.byte	0x04, 0x0a
        /*00f6*/ 	.short	(.L_3897 - .L_3896)
	.align		4
.L_3896:
        /*00f8*/ 	.word	index@(.nv.constant0._ZN10layer_norm13ln_bwd_kernelINS_13Kernel_traitsIf6__halffS2_fjLj256ELj1ELj4ELj1ELj16ENS_18Kernel_traits_baseILj256EfS2_fS2_fjLj128EEEEELb1ELb0ELb0ELb1EEEvNS_9BwdParamsE)
        /*00fc*/ 	.short	0x0210
        /*00fe*/ 	.short	0x0128


	//----- nvinfo : EIATTR_SW_WAR
	.align		4
.L_3897:
        /*0100*/ 	.byte	0x04, 0x36
        /*0102*/ 	.short	(.L_3899 - .L_3898)
.L_3898:
        /*0104*/ 	.word	0x00000008
.L_3899:


//--------------------- .nv.info._ZN10layer_norm22ln_bwd_finalize_kernelINS_22Kernel_traits_finalizeILj256Ef6__halffS2_fjLb0ELj1024ELj4ENS_18Kernel_traits_baseILj256EfS2_fS2_fjLj1024EEEEELb0ELb0EEEvNS_9BwdParamsE --------------------------
	.section	.nv.info._ZN10layer_norm22ln_bwd_finalize_kernelINS_22Kernel_traits_finalizeILj256Ef6__halffS2_fjLb0ELj1024ELj4ENS_18Kernel_traits_baseILj256EfS2_fS2_fjLj1024EEEEELb0ELb0EEEvNS_9BwdParamsE,"",@"SHT_CUDA_INFO"
	.sectionflags	@""
	.align	4


	//----- nvinfo : EIATTR_CUDA_API_VERSION
	.align		4
        /*0000*/ 	.byte	0x04, 0x37
        /*0002*/ 	.short	(.L_3901 - .L_3900)
.L_3900:
        /*0004*/ 	.word	0x00000082


	//----- nvinfo : EIATTR_KPARAM_INFO
	.align		4
.L_3901:
        /*0008*/ 	.byte	0x04, 0x17
        /*000a*/ 	.short	(.L_3903 - .L_3902)
.L_3902:
        /*000c*/ 	.word	0x00000000
        /*0010*/ 	.short	0x0000
        /*0012*/ 	.short	0x0000
        /*0014*/ 	.byte	0x00, 0xf0, 0xa1, 0x04


	//----- nvinfo : EIATTR_SPARSE_MMA_MASK
	.align		4
.L_3903:
        /*0018*/ 	.byte	0x03, 0x50
        /*001a*/ 	.short	0x0000


	//----- nvinfo : EIATTR_MAXREG_COUNT
	.align		4
        /*001c*/ 	.byte	0x03, 0x1b
        /*001e*/ 	.short	0x0040


	//----- nvinfo : EIATTR_NUM_BARRIERS
	.align		4
        /*0020*/ 	.byte	0x02, 0x4c
        /*0022*/ 	.byte	0x01
	.zero		1


	//----- nvinfo : EIATTR_MERCURY_ISA_VERSION
	.align		4
        /*0024*/ 	.byte	0x03, 0x5f
        /*0026*/ 	.short	0x0101


	//----- nvinfo : EIATTR_COOP_GROUP_MASK_REGIDS
	.align		4
        /*0028*/ 	.byte	0x04, 0x29
        /*002a*/ 	.short	(.L_3905 - .L_3904)


	//   ....[0]....
.L_3904:
        /*002c*/ 	.word	0xffffffff


	//   ....[1]....
        /*0030*/ 	.word	0xffffffff


	//   ....[2]....
        /*0034*/ 	.word	0xffffffff


	//   ....[3]....
        /*0038*/ 	.word	0xffffffff


	//   ....[4]....
        /*003c*/ 	.word	0xffffffff


	//   ....[5]....
        /*0040*/ 	.word	0xffffffff


	//   ....[6]....
        /*0044*/ 	.word	0xffffffff


	//   ....[7]....
        /*0048*/ 	.word	0xffffffff


	//   ....[8]....
        /*004c*/ 	.word	0xffffffff


	//   ....[9]....
        /*0050*/ 	.word	0xffffffff


	//   ....[10]....
        /*0054*/ 	.word	0x05000013


	//   ....[11]....
        /*0058*/ 	.word	0x05000013


	//   ....[12]....
        /*005c*/ 	.word	0x05000013


	//   ....[13]....
        /*0060*/ 	.word	0x05000013


	//   ....[14]....
        /*0064*/ 	.word	0x05000013


	//   ....[15]....
        /*0068*/ 	.word	0x05000013


	//   ....[16]....
        /*006c*/ 	.word	0x05000013


	//   ....[17]....
        /*0070*/ 	.word	0x05000013


	//   ....[18]....
        /*0074*/ 	.word	0x05000013


	//   ....[19]....
        /*0078*/ 	.word	0x05000013


	//----- nvinfo : EIATTR_COOP_GROUP_INSTR_OFFSETS
	.align		4
.L_3905:
        /*007c*/ 	.byte	0x04, 0x28
        /*007e*/ 	.short	(.L_3907 - .L_3906)


	//   ....[0]....
.L_3906:
        /*0080*/ 	.word	0x000008e0


	//   ....[1]....
        /*0084*/ 	.word	0x000008f0


	//   ....[2]....
        /*0088*/ 	.word	0x00000920


	//   ....[3]....
        /*008c*/ 	.word	0x00000930


	//   ....[4]....
        /*0090*/ 	.word	0x00000960


	//   ....[5]....
        /*0094*/ 	.word	0x00000970


	//   ....[6]....
        /*0098*/ 	.word	0x000009a0


	//   ....[7]....
        /*009c*/ 	.word	0x000009b0


	//   ....[8]....
        /*00a0*/ 	.word	0x000009e0


	//   ....[9]....
        /*00a4*/ 	.word	0x000009f0


	//   ....[10]....
        /*00a8*/ 	.word	0x00000bf0


	//   ....[11]....
        /*00ac*/ 	.word	0x00000c60


	//   ....[12]....
        /*00b0*/ 	.word	0x00000cd0


	//   ....[13]....
        /*00b4*/ 	.word	0x00000d40


	//   ....[14]....
        /*00b8*/ 	.word	0x00000db0


	//   ....[15]....
        /*00bc*/ 	.word	0x00000e10


	//   ....[16]....
        /*00c0*/ 	.word	0x00000e80


	//   ....[17]....
        /*00c4*/ 	.word	0x00000ef0


	//   ....[18]....
        /*00c8*/ 	.word	0x00000f60


	//   ....[19]....
        /*00cc*/ 	.word	0x00000fd0


	//----- nvinfo : EIATTR_EXIT_INSTR_OFFSETS
	.align		4
.L_3907:
        /*00d0*/ 	.byte	0x04, 0x1c
        /*00d2*/ 	.short	(.L_3909 - .L_3908)


	//   ....[0]....
.L_3908:
        /*00d4*/ 	.word	0x00000070


	//   ....[1]....
        /*00d8*/ 	.word	0x00000b90


	//----- nvinfo : EIATTR_MAX_THREADS
	.align		4
.L_3909:
        /*00dc*/ 	.byte	0x04, 0x05
        /*00de*/ 	.short	(.L_3911 - .L_3910)
.L_3910:
        /*00e0*/ 	.word	0x00000400
        /*00e4*/ 	.word	0x00000001
        /*00e8*/ 	.word	0x00000001


	//----- nvinfo : EIATTR_CRS_STACK_SIZE
	.align		4
.L_3911:
        /*00ec*/ 	.byte	0x04, 0x1e
        /*00ee*/ 	.short	(.L_3913 - .L_3912)
.L_3912:
        /*00f0*/ 	.word	0x00000000


	//----- nvinfo : EIATTR_CBANK_PARAM_SIZE
	.align		4
.L_3913:
        /*00f4*/ 	.byte	0x03, 0x19
        /*00f6*/ 	.short	0x0128


	//----- nvinfo : EIATTR_PARAM_CBANK
	.align		4
        /*00f8*/ 	.byte	0x04, 0x0a
        /*00fa*/ 	.short	(.L_3915 - .L_3914)
	.align		4
.L_3914:
        /*00fc*/ 	.word	index@(.nv.constant0._ZN10layer_norm22ln_bwd_finalize_kernelINS_22Kernel_traits_finalizeILj256Ef6__halffS2_fjLb0ELj1024ELj4ENS_18Kernel_traits_baseILj256EfS2_fS2_fjLj1024EEEEELb0ELb0EEEvNS_9BwdParamsE)
        /*0100*/ 	.short	0x0210
        /*0102*/ 	.short	0x0128


	//----- nvinfo : EIATTR_SW_WAR
	.align		4
.L_3915:
        /*0104*/ 	.byte	0x04, 0x36
        /*0106*/ 	.short	(.L_3917 - .L_3916)
.L_3916:
        /*0108*/ 	.word	0x00000008
.L_3917:


//--------------------- .nv.info._ZN10layer_norm13ln_bwd_kernelINS_13Kernel_traitsIf6__halffS2_fjLj256ELj1ELj4ELj1ELj16ENS_18Kernel_traits_baseILj256EfS2_fS2_fjLj128EEEEELb1ELb0ELb1ELb0EEEvNS_9BwdParamsE --------------------------
	.section	.nv.info._ZN10layer_norm13ln_bwd_kernelINS_13Kernel_traitsIf6__halffS2_fjLj256ELj1ELj4ELj1ELj16ENS_18Kernel_traits_baseILj256EfS2_fS2_fjLj128EEEEELb1ELb0ELb1ELb0EEEvNS_9BwdParamsE,"",@"SHT_CUDA_INFO"
	.sectionflags	@""
	.align	4


	//----- nvinfo : EIATTR_CUDA_API_VERSION
	.align		4
        /*0000*/ 	.byte	0x04, 0x37
        /*0002*/ 	.short	(.L_3919 - .L_3918)
.L_3918:
        /*0004*/ 	.word	0x00000082


	//----- nvinfo : EIATTR_KPARAM_INFO
	.align		4
.L_3919:
        /*0008*/ 	.byte	0x04, 0x17
        /*000a*/ 	.short	(.L_3921 - .L_3920)
.L_3920:
        /*000c*/ 	.word	0x00000000
        /*0010*/ 	.short	0x0000
        /*0012*/ 	.short	0x0000
        /*0014*/ 	.byte	0x00, 0xf0, 0xa1, 0x04


	//----- nvinfo : EIATTR_SPARSE_MMA_MASK
	.align		4
.L_3921:
        /*0018*/ 	.byte	0x03, 0x50
        /*001a*/ 	.short	0x0000


	//----- nvinfo : EIATTR_MAXREG_COUNT
	.align		4
        /*001c*/ 	.byte	0x03, 0x1b
        /*001e*/ 	.short	0x00ff


	//----- nvinfo : EIATTR_NUM_BARRIERS
	.align		4
        /*0020*/ 	.byte	0x02, 0x4c
        /*0022*/ 	.byte	0x01
	.zero		1


	//----- nvinfo : EIATTR_MERCURY_ISA_VERSION
	.align		4
        /*0024*/ 	.byte	0x03, 0x5f
        /*0026*/ 	.short	0x0101


	//----- nvinfo : EIATTR_COOP_GROUP_MASK_REGIDS
	.align		4
        /*0028*/ 	.byte	0x04, 0x29
        /*002a*/ 	.short	(.L_3923 - .L_3922)


	//   ....[0]....
.L_3922:
        /*002c*/ 	.word	0xffffffff


	//   ....[1]....
        /*0030*/ 	.word	0xffffffff


	//   ....[2]....
        /*0034*/ 	.word	0xffffffff


	//   ....[3]....
        /*0038*/ 	.word	0xffffffff


	//   ....[4]....
        /*003c*/ 	.word	0xffffffff


	//   ....[5]....
        /*0040*/ 	.word	0xffffffff


	//   ....[6]....
        /*0044*/ 	.word	0xffffffff


	//   ....[7]....
        /*0048*/ 	.word	0xffffffff


	//   ....[8]....
        /*004c*/ 	.word	0xffffffff


	//   ....[9]....
        /*0050*/ 	.word	0xffffffff


	//   ....[10]....
        /*0054*/ 	.word	0x0500004b


	//   ....[11]....
        /*0058*/ 	.word	0x0500004b


	//   ....[12]....
        /*005c*/ 	.word	0x0500004b


	//   ....[13]....
        /*0060*/ 	.word	0x0500004b


	//   ....[14]....
        /*0064*/ 	.word	0x0500004b


	//   ....[15]....
        /*0068*/ 	.word	0x0500004b


	//   ....[16]....
        /*006c*/ 	.word	0x0500004b


	//   ....[17]....
        /*0070*/ 	.word	0x0500004b


	//   ....[18]....
        /*0074*/ 	.word	0x0500004b


	//   ....[19]....
        /*0078*/ 	.word	0x0500004b


	//----- nvinfo : EIATTR_COOP_GROUP_INSTR_OFFSETS
	.align		4
.L_3923:
        /*007c*/ 	.byte	0x04, 0x28
        /*007e*/ 	.short	(.L_3925 - .L_3924)


	//   ....[0]....
.L_3924:
        /*0080*/ 	.word	0x00000c30


	//   ....[1]....
        /*0084*/ 	.word	0x00000c40


	//   ....[2]....
        /*0088*/ 	.word	0x00000c70


	//   ....[3]....
        /*008c*/ 	.word	0x00000c80


	//   ....[4]....
        /*0090*/ 	.word	0x00000cb0


	//   ....[5]....
        /*0094*/ 	.word	0x00000cc0


	//   ....[6]....
        /*0098*/ 	.word	0x00000cf0


	//   ....[7]....
        /*009c*/ 	.word	0x00000d00


	//   ....[8]....
        /*00a0*/ 	.word	0x00000d30


	//   ....[9]....
        /*00a4*/ 	.word	0x00000d40


	//   ....[10]....
        /*00a8*/ 	.word	0x00001ee0


	//   ....[11]....
        /*00ac*/ 	.word	0x00001f70


	//   ....[12]....
        /*00b0*/ 	.word	0x00001fe0


	//   ....[13]....
        /*00b4*/ 	.word	0x00002040


	//   ....[14]....
        /*00b8*/ 	.word	0x000020b0


	//   ....[15]....
        /*00bc*/ 	.word	0x00002110


	//   ....[16]....
        /*00c0*/ 	.word	0x00002180


	//   ....[17]....
        /*00c4*/ 	.word	0x000021e0


	//   ....[18]....
        /*00c8*/ 	.word	0x00002250


	//   ....[19]....
        /*00cc*/ 	.word	0x000022b0


	//----- nvinfo : EIATTR_EXIT_INSTR_OFFSETS
	.align		4
.L_3925:
        /*00d0*/ 	.byte	0x04, 0x1c
        /*00d2*/ 	.short	(.L_3927 - .L_3926)


	//   ....[0]....
.L_3926:
        /*00d4*/ 	.word	0x00001e40


	//   ....[1]....
        /*00d8*/ 	.word	0x00001e70


	//----- nvinfo : EIATTR_MAX_THREADS
	.align		4
.L_3927:
        /*00dc*/ 	.byte	0x04, 0x05
        /*00de*/ 	.short	(.L_3929 - .L_3928)
.L_3928:
        /*00e0*/ 	.word	0x00000080
        /*00e4*/ 	.word	0x00000001
        /*00e8*/ 	.word	0x00000001


	//----- nvinfo : EIATTR_CRS_STACK_SIZE
	.align		4
.L_3929:
        /*00ec*/ 	.byte	0x04, 0x1e
        /*00ee*/ 	.short	(.L_3931 - .L_3930)
.L_3930:
        /*00f0*/ 	.word	0x00000000


	//----- nvinfo : EIATTR_CBANK_PARAM_SIZE
	.align		4
.L_3931:
        /*00f4*/ 	.byte	0x03, 0x19
        /*00f6*/ 	.short	0x0128


	//----- nvinfo : EIATTR_PARAM_CBANK
	.align		4
        /*00f8*/ 	.byte	0x04, 0x0a
        /*00fa*/ 	.short	(.L_3933 - .L_3932)
	.align		4
.L_3932:
        /*00fc*/ 	.word	index@(.nv.constant0._ZN10layer_norm13ln_bwd_kernelINS_13Kernel_traitsIf6__halffS2_fjLj256ELj1ELj4ELj1ELj16ENS_18Kernel_traits_baseILj256EfS2_fS2_fjLj128EEEEELb1ELb0ELb1ELb0EEEvNS_9BwdParamsE)
        /*0100*/ 	.short	0x0210
        /*0102*/ 	.short	0x0128


	//----- nvinfo : EIATTR_SW_WAR
	.align		4
.L_3933:
        /*0104*/ 	.byte	0x04, 0x36
        /*0106*/ 	.short	(.L_3935 - .L_3934)
.L_3934:
        /*0108*/ 	.word	0x00000008
.L_3935:


//--------------------- .nv.info._ZN10layer_norm22ln_bwd_finalize_kernelINS_22Kernel_traits_finalizeILj256Ef6__halffS2_fjLb0ELj1024ELj4ENS_18Kernel_traits_baseILj256EfS2_fS2_fjLj1024EEEEELb0ELb1EEEvNS_9BwdParamsE --------------------------
	.section	.nv.info._ZN10layer_norm22ln_bwd_finalize_kernelINS_22Kernel_traits_finalizeILj256Ef6__halffS2_fjLb0ELj1024ELj4ENS_18Kernel_traits_baseILj256EfS2_fS2_fjLj1024EEEEELb0ELb1EEEvNS_9BwdParamsE,"",@"SHT_CUDA_INFO"
	.sectionflags	@""
	.align	4


	//----- nvinfo : EIATTR_CUDA_API_VERSION
	.align		4
        /*0000*/ 	.byte	0x04, 0x37
        /*0002*/ 	.short	(.L_3937 - .L_3936)
.L_3936:
        /*0004*/ 	.word	0x00000082


	//----- nvinfo : EIATTR_KPARAM_INFO
	.align		4
.L_3937:
        /*0008*/ 	.byte	0x04, 0x17
        /*000a*/ 	.short	(.L_3939 - .L_3938)
.L_3938:
        /*000c*/ 	.word	0x00000000
        /*0010*/ 	.short	0x0000
        /*0012*/ 	.short	0x0000
        /*0014*/ 	.byte	0x00, 0xf0, 0xa1, 0x04


	//----- nvinfo : EIATTR_SPARSE_MMA_MASK
	.align		4
.L_3939:
        /*0018*/ 	.byte	0x03, 0x50
        /*001a*/ 	.short	0x0000


	//----- nvinfo : EIATTR_MAXREG_COUNT
	.align		4
        /*001c*/ 	.byte	0x03, 0x1b
        /*001e*/ 	.short	0x0040


	//----- nvinfo : EIATTR_NUM_BARRIERS
	.align		4
        /*0020*/ 	.byte	0x02, 0x4c
        /*0022*/ 	.byte	0x01
	.zero		1


	//----- nvinfo : EIATTR_MERCURY_ISA_VERSION
	.align		4
        /*0024*/ 	.byte	0x03, 0x5f
        /*0026*/ 	.short	0x0101


	//----- nvinfo : EIATTR_COOP_GROUP_MASK_REGIDS
	.align		4
        /*0028*/ 	.byte	0x04, 0x29
        /*002a*/ 	.short	(.L_3941 - .L_3940)


	//   ....[0]....
.L_3940:
        /*002c*/ 	.word	0xffffffff


	//   ....[1]....
        /*0030*/ 	.word	0xffffffff


	//   ....[2]....
        /*0034*/ 	.word	0xffffffff


	//   ....[3]....
        /*0038*/ 	.word	0xffffffff


	//   ....[4]....
        /*003c*/ 	.word	0xffffffff


	//   ....[5]....
        /*0040*/ 	.word	0xffffffff


	//   ....[6]....
        /*0044*/ 	.word	0xffffffff


	//   ....[7]....
        /*0048*/ 	.word	0xffffffff


	//   ....[8]....
        /*004c*/ 	.word	0xffffffff


	//   ....[9]....
        /*0050*/ 	.word	0xffffffff


	//   ....[10]....
        /*0054*/ 	.word	0x05000011


	//   ....[11]....
        /*0058*/ 	.word	0x05000011


	//   ....[12]....
        /*005c*/ 	.word	0x05000011


	//   ....[13]....
        /*0060*/ 	.word	0x05000011


	//   ....[14]....
        /*0064*/ 	.word	0x05000011


	//   ....[15]....
        /*0068*/ 	.word	0x05000011


	//   ....[16]....
        /*006c*/ 	.word	0x05000011


	//   ....[17]....
        /*0070*/ 	.word	0x05000011


	//   ....[18]....
        /*0074*/ 	.word	0x05000011


	//   ....[19]....
        /*0078*/ 	.word	0x05000011


	//----- nvinfo : EIATTR_COOP_GROUP_INSTR_OFFSETS
	.align		4
.L_3941:
        /*007c*/ 	.byte	0x04, 0x28
        /*007e*/ 	.short	(.L_3943 - .L_3942)


	//   ....[0]....
.L_3942:
        /*0080*/ 	.word	0x000008e0


	//   ....[1]....
        /*0084*/ 	.word	0x000008f0


	//   ....[2]....
        /*0088*/ 	.word	0x00000920


	//   ....[3]....
        /*008c*/ 	.word	0x00000930


	//   ....[4]....
        /*0090*/ 	.word	0x00000960


	//   ....[5]....
        /*0094*/ 	.word	0x00000970


	//   ....[6]....
        /*0098*/ 	.word	0x000009a0


	//   ....[7]....
        /*009c*/ 	.word	0x000009b0


	//   ....[8]....
        /*00a0*/ 	.word	0x000009e0


	//   ....[9]....
        /*00a4*/ 	.word	0x000009f0


	//   ....[10]....
        /*00a8*/ 	.word	0x00000ba0


	//   ....[11]....
        /*00ac*/ 	.word	0x00000c10


	//   ....[12]....
        /*00b0*/ 	.word	0x00000c80


	//   ....[13]....
        /*00b4*/ 	.word	0x00000cf0


	//   ....[14]....
        /*00b8*/ 	.word	0x00000d60


	//   ....[15]....
        /*00bc*/ 	.word	0x00000dc0


	//   ....[16]....
        /*00c0*/ 	.word	0x00000e30


	//   ....[17]....
        /*00c4*/ 	.word	0x00000ea0


	//   ....[18]....
        /*00c8*/ 	.word	0x00000f10


	//   ....[19]....
        /*00cc*/ 	.word	0x00000f80


	//----- nvinfo : EIATTR_EXIT_INSTR_OFFSETS
	.align		4
.L_3943:
        /*00d0*/ 	.byte	0x04, 0x1c
        /*00d2*/ 	.short	(.L_3945 - .L_3944)


	//   ....[0]....
.L_3944:
        /*00d4*/ 	.word	0x00000070


	//   ....[1]....
        /*00d8*/ 	.word	0x00000b40


	//----- nvinfo : EIATTR_MAX_THREADS
	.align		4
.L_3945:
        /*00dc*/ 	.byte	0x04, 0x05
        /*00de*/ 	.short	(.L_3947 - .L_3946)
.L_3946:
        /*00e0*/ 	.word	0x00000400
        /*00e4*/ 	.word	0x00000001
        /*00e8*/ 	.word	0x00000001


	//----- nvinfo : EIATTR_CRS_STACK_SIZE
	.align		4
.L_3947:
        /*00ec*/ 	.byte	0x04, 0x1e
        /*00ee*/ 	.short	(.L_3949 - .L_3948)
.L_3948:
        /*00f0*/ 	.word	0x00000000


	//----- nvinfo : EIATTR_CBANK_PARAM_SIZE
	.align		4
.L_3949:
        /*00f4*/ 	.byte	0x03, 0x19
        /*00f6*/ 	.short	0x0128


	//----- nvinfo : EIATTR_PARAM_CBANK
	.align		4
        /*00f8*/ 	.byte	0x04, 0x0a
        /*00fa*/ 	.short	(.L_3951 - .L_3950)
	.align		4
.L_3950:
        /*00fc*/ 	.word	index@(.nv.constant0._ZN10layer_norm22ln_bwd_finalize_kernelINS_22Kernel_traits_finalizeILj256Ef6__halffS2_fjLb0ELj1024ELj4ENS_18Kernel_traits_baseILj256EfS2_fS2_fjLj1024EEEEELb0ELb1EEEvNS_9BwdParamsE)
        /*0100*/ 	.short	0x0210
        /*0102*/ 	.short	0x0128


	//----- nvinfo : EIATTR_SW_WAR
	.align		4
.L_3951:
        /*0104*/ 	.byte	0x04, 0x36
        /*0106*/ 	.short	(.L_3953 - .L_3952)
.L_3952:
        /*0108*/ 	.word	0x00000008
.L_3953:


//--------------------- .nv.info._ZN10layer_norm13ln_bwd_kernelINS_13Kernel_traitsIf6__halffS2_fjLj256ELj1ELj4ELj1ELj16ENS_18Kernel_traits_baseILj256EfS2_fS2_fjLj128EEEEELb1ELb0ELb1ELb1EEEvNS_9BwdParamsE --------------------------
	.section	.nv.info._ZN10layer_norm13ln_bwd_kernelINS_13Kernel_traitsIf6__halffS2_fjLj256ELj1ELj4ELj1ELj16ENS_18Kernel_traits_baseILj256EfS2_fS2_fjLj128EEEEELb1ELb0ELb1ELb1EEEvNS_9BwdParamsE,"",@"SHT_CUDA_INFO"
	.sectionflags	@""
	.align	4


	//----- nvinfo : EIATTR_CUDA_API_VERSION
	.align		4
        /*0000*/ 	.byte	0x04, 0x37
        /*0002*/ 	.short	(.L_3955 - .L_3954)
.L_3954:
        /*0004*/ 	.word	0x00000082


	//----- nvinfo : EIATTR_KPARAM_INFO
	.align		4
.L_3955:
        /*0008*/ 	.byte	0x04, 0x17
        /*000a*/ 	.short	(.L_3957 - .L_3956)
.L_3956:
        /*000c*/ 	.word	0x00000000
        /*0010*/ 	.short	0x0000
        /*0012*/ 	.short	0x0000
        /*0014*/ 	.byte	0x00, 0xf0, 0xa1, 0x04


	//----- nvinfo : EIATTR_SPARSE_MMA_MASK
	.align		4
.L_3957:
        /*0018*/ 	.byte	0x03, 0x50
        /*001a*/ 	.short	0x0000


	//----- nvinfo : EIATTR_MAXREG_COUNT
	.align		4
        /*001c*/ 	.byte	0x03, 0x1b
        /*001e*/ 	.short	0x00ff


	//----- nvinfo : EIATTR_NUM_BARRIERS
	.align		4
        /*0020*/ 	.byte	0x02, 0x4c
        /*0022*/ 	.byte	0x01
	.zero		1


	//----- nvinfo : EIATTR_MERCURY_ISA_VERSION
	.align		4
        /*0024*/ 	.byte	0x03, 0x5f
        /*0026*/ 	.short	0x0101


	//----- nvinfo : EIATTR_COOP_GROUP_MASK_REGIDS
	.align		4
        /*0028*/ 	.byte	0x04, 0x29
        /*002a*/ 	.short	(.L_3959 - .L_3958)


	//   ....[0]....
.L_3958:
        /*002c*/ 	.word	0xffffffff


	//   ....[1]....
        /*0030*/ 	.word	0xffffffff


	//   ....[2]....
        /*0034*/ 	.word	0xffffffff


	//   ....[3]....
        /*0038*/ 	.word	0xffffffff


	//   ....[4]....
        /*003c*/ 	.word	0xffffffff


	//   ....[5]....
        /*0040*/ 	.word	0xffffffff


	//   ....[6]....
        /*0044*/ 	.word	0xffffffff


	//   ....[7]....
        /*0048*/ 	.word	0xffffffff


	//   ....[8]....
        /*004c*/ 	.word	0xffffffff


	//   ....[9]....
        /*0050*/ 	.word	0xffffffff


	//   ....[10]....
        /*0054*/ 	.word	0x0500004b


	//   ....[11]....
        /*0058*/ 	.word	0x0500004b


	//   ....[12]....
        /*005c*/ 	.word	0x0500004b


	//   ....[13]....
        /*0060*/ 	.word	0x0500004b


	//   ....[14]....
        /*0064*/ 	.word	0x0500004b


	//   ....[15]....
        /*0068*/ 	.word	0x0500004b


	//   ....[16]....
        /*006c*/ 	.word	0x0500004b


	//   ....[17]....
        /*0070*/ 	.word	0x0500004b


	//   ....[18]....
        /*0074*/ 	.word	0x0500004b


	//   ....[19]....
        /*0078*/ 	.word	0x0500004b


	//----- nvinfo : EIATTR_COOP_GROUP_INSTR_OFFSETS
	.align		4
.L_3959:
        /*007c*/ 	.byte	0x04, 0x28
        /*007e*/ 	.short	(.L_3961 - .L_3960)


	//   ....[0]....
.L_3960:
        /*0080*/ 	.word	0x00000b30


	//   ....[1]....
        /*0084*/ 	.word	0x00000b40


	//   ....[2]....
        /*0088*/ 	.word	0x00000b70


	//   ....[3]....
        /*008c*/ 	.word	0x00000b80


	//   ....[4]....
        /*0090*/ 	.word	0x00000bb0


	//   ....[5]....
        /*0094*/ 	.word	0x00000bc0


	//   ....[6]....
        /*0098*/ 	.word	0x00000bf0


	//   ....[7]....
        /*009c*/ 	.word	0x00000c00


	//   ....[8]....
        /*00a0*/ 	.word	0x00000c30


	//   ....[9]....
        /*00a4*/ 	.word	0x00000c40


	//   ....[10]....
        /*00a8*/ 	.word	0x00001c80


	//   ....[11]....
        /*00ac*/ 	.word	0x00001d10


	//   ....[12]....
        /*00b0*/ 	.word	0x00001d80


	//   ....[13]....
        /*00b4*/ 	.word	0x00001de0


	//   ....[14]....
        /*00b8*/ 	.word	0x00001e50


	//   ....[15]....
        /*00bc*/ 	.word	0x00001eb0


	//   ....[16]....
        /*00c0*/ 	.word	0x00001f20


	//   ....[17]....
        /*00c4*/ 	.word	0x00001f80


	//   ....[18]....
        /*00c8*/ 	.word	0x00001ff0


	//   ....[19]....
        /*00cc*/ 	.word	0x00002050


	//----- nvinfo : EIATTR_EXIT_INSTR_OFFSETS
	.align		4
.L_3961:
        /*00d0*/ 	.byte	0x04, 0x1c
        /*00d2*/ 	.short	(.L_3963 - .L_3962)


	//   ....[0]....
.L_3962:
        /*00d4*/ 	.word	0x00001c10


	//----- nvinfo : EIATTR_MAX_THREADS
	.align		4
.L_3963:
        /*00d8*/ 	.byte	0x04, 0x05
        /*00da*/ 	.short	(.L_3965 - .L_3964)
.L_3964:
        /*00dc*/ 	.word	0x00000080
        /*00e0*/ 	.word	0x00000001
        /*00e4*/ 	.word	0x00000001


	//----- nvinfo : EIATTR_CRS_STACK_SIZE
	.align		4
.L_3965:
        /*00e8*/ 	.byte	0x04, 0x1e
        /*00ea*/ 	.short	(.L_3967 - .L_3966)
.L_3966:
        /*00ec*/ 	.word	0x00000000


	//----- nvinfo : EIATTR_CBANK_PARAM_SIZE
	.align		4
.L_3967:
        /*00f0*/ 	.byte	0x03, 0x19
        /*00f2*/ 	.short	0x0128


	//----- nvinfo : EIATTR_PARAM_CBANK
	.align		4
        /*00f4*/ 	.byte	0x04, 0x0a
        /*00f6*/ 	.short	(.L_3969 - .L_3968)
	.align		4
.L_3968:
        /*00f8*/ 	.word	index@(.nv.constant0._ZN10layer_norm13ln_bwd_kernelINS_13Kernel_traitsIf6__halffS2_fjLj256ELj1ELj4ELj1ELj16ENS_18Kernel_traits_baseILj256EfS2_fS2_fjLj128EEEEELb1ELb0ELb1ELb1EEEvNS_9BwdParamsE)
        /*00fc*/ 	.short	0x0210
        /*00fe*/ 	.short	0x0128


	//----- nvinfo : EIATTR_SW_WAR
	.align		4
.L_3969:
        /*0100*/ 	.byte	0x04, 0x36
        /*0102*/ 	.short	(.L_3971 - .L_3970)
.L_3970:
        /*0104*/ 	.word	0x00000008
.L_3971:


//--------------------- .nv.info._ZN10layer_norm13ln_bwd_kernelINS_13Kernel_traitsIf6__halffS2_fjLj256ELj1ELj4ELj1ELj16ENS_18Kernel_traits_baseILj256EfS2_fS2_fjLj128EEEEELb1ELb1ELb0ELb0EEEvNS_9BwdParamsE --------------------------
	.section	.nv.info._ZN10layer_norm13ln_bwd_kernelINS_13Kernel_traitsIf6__halffS2_fjLj256ELj1ELj4ELj1ELj16ENS_18Kernel_traits_baseILj256EfS2_fS2_fjLj128EEEEELb1ELb1ELb0ELb0EEEvNS_9BwdParamsE,"",@"SHT_CUDA_INFO"
	.sectionflags	@""
	.align	4


	//----- nvinfo : EIATTR_CUDA_API_VERSION
	.align		4
        /*0000*/ 	.byte	0x04, 0x37
        /*0002*/ 	.short	(.L_3973 - .L_3972)
.L_3972:
        /*0004*/ 	.word	0x00000082


	//----- nvinfo : EIATTR_KPARAM_INFO
	.align		4
.L_3973:
        /*0008*/ 	.byte	0x04, 0x17
        /*000a*/ 	.short	(.L_3975 - .L_3974)
.L_3974:
        /*000c*/ 	.word	0x00000000
        /*0010*/ 	.short	0x0000
        /*0012*/ 	.short	0x0000
        /*0014*/ 	.byte	0x00, 0xf0, 0xa1, 0x04


	//----- nvinfo : EIATTR_SPARSE_MMA_MASK
	.align		4
.L_3975:
        /*0018*/ 	.byte	0x03, 0x50
        /*001a*/ 	.short	0x0000


	//----- nvinfo : EIATTR_MAXREG_COUNT
	.align		4
        /*001c*/ 	.byte	0x03, 0x1b
        /*001e*/ 	.short	0x00ff


	//----- nvinfo : EIATTR_NUM_BARRIERS
	.align		4
        /*0020*/ 	.byte	0x02, 0x4c
        /*0022*/ 	.byte	0x01
	.zero		1


	//----- nvinfo : EIATTR_MERCURY_ISA_VERSION
	.align		4
        /*0024*/ 	.byte	0x03, 0x5f
        /*0026*/ 	.short	0x0101


	//----- nvinfo : EIATTR_COOP_GROUP_MASK_REGIDS
	.align		4
        /*0028*/ 	.byte	0x04, 0x29
        /*002a*/ 	.short	(.L_3977 - .L_3976)


	//   ....[0]....
.L_3976:
        /*002c*/ 	.word	0xffffffff


	//   ....[1]....
        /*0030*/ 	.word	0xffffffff


	//   ....[2]....
        /*0034*/ 	.word	0xffffffff


	//   ....[3]....
        /*0038*/ 	.word	0xffffffff


	//   ....[4]....
        /*003c*/ 	.word	0xffffffff


	//   ....[5]....
        /*0040*/ 	.word	0xffffffff


	//   ....[6]....
        /*0044*/ 	.word	0xffffffff


	//   ....[7]....
        /*0048*/ 	.word	0xffffffff


	//   ....[8]....
        /*004c*/ 	.word	0xffffffff


	//   ....[9]....
        /*0050*/ 	.word	0xffffffff


	//   ....[10]....
        /*0054*/ 	.word	0x0500005f


	//   ....[11]....
        /*0058*/ 	.word	0x0500005f


	//   ....[12]....
        /*005c*/ 	.word	0x0500005f


	//   ....[13]....
        /*0060*/ 	.word	0x0500005f


	//   ....[14]....
        /*0064*/ 	.word	0x0500005f


	//   ....[15]....
        /*0068*/ 	.word	0x0500005f


	//   ....[16]....
        /*006c*/ 	.word	0x0500005f


	//   ....[17]....
        /*0070*/ 	.word	0x0500005f


	//   ....[18]....
        /*0074*/ 	.word	0x0500005f


	//   ....[19]....
        /*0078*/ 	.word	0x0500005f


	//----- nvinfo : EIATTR_COOP_GROUP_INSTR_OFFSETS
	.align		4
.L_3977:
        /*007c*/ 	.byte	0x04, 0x28
        /*007e*/ 	.short	(.L_3979 - .L_3978)


	//   ....[0]....
.L_3978:
        /*0080*/ 	.word	0x00000a40


	//   ....[1]....
        /*0084*/ 	.word	0x00000a50


	//   ....[2]....
        /*0088*/ 	.word	0x00000a80


	//   ....[3]....
        /*008c*/ 	.word	0x00000a90


	//   ....[4]....
        /*0090*/ 	.word	0x00000ac0


	//   ....[5]....
        /*0094*/ 	.word	0x00000ad0


	//   ....[6]....
        /*0098*/ 	.word	0x00000b00


	//   ....[7]....
        /*009c*/ 	.word	0x00000b10


	//   ....[8]....
        /*00a0*/ 	.word	0x00000b40


	//   ....[9]....
        /*00a4*/ 	.word	0x00000b50


	//   ....[10]....
        /*00a8*/ 	.word	0x00001ba0


	//   ....[11]....
        /*00ac*/ 	.word	0x00001c30


	//   ....[12]....
        /*00b0*/ 	.word	0x00001ca0


	//   ....[13]....
        /*00b4*/ 	.word	0x00001d00


	//   ....[14]....
        /*00b8*/ 	.word	0x00001d70


	//   ....[15]....
        /*00bc*/ 	.word	0x00001dd0


	//   ....[16]....
        /*00c0*/ 	.word	0x00001e40


	//   ....[17]....
        /*00c4*/ 	.word	0x00001ea0


	//   ....[18]....
        /*00c8*/ 	.word	0x00001f10


	//   ....[19]....
        /*00cc*/ 	.word	0x00001f70


	//----- nvinfo : EIATTR_EXIT_INSTR_OFFSETS
	.align		4
.L_3979:
        /*00d0*/ 	.byte	0x04, 0x1c
        /*00d2*/ 	.short	(.L_3981 - .L_3980)


	//   ....[0]....
.L_3980:
        /*00d4*/ 	.word	0x00001ab0


	//   ....[1]....
        /*00d8*/ 	.word	0x00001b30


	//----- nvinfo : EIATTR_MAX_THREADS
	.align		4
.L_3981:
        /*00dc*/ 	.byte	0x04, 0x05
        /*00de*/ 	.short	(.L_3983 - .L_3982)
.L_3982:
        /*00e0*/ 	.word	0x00000080
        /*00e4*/ 	.word	0x00000001
        /*00e8*/ 	.word	0x00000001


	//----- nvinfo : EIATTR_CRS_STACK_SIZE
	.align		4
.L_3983:
        /*00ec*/ 	.byte	0x04, 0x1e
        /*00ee*/ 	.short	(.L_3985 - .L_3984)
.L_3984:
        /*00f0*/ 	.word	0x00000000


	//----- nvinfo : EIATTR_CBANK_PARAM_SIZE
	.align		4
.L_3985:
        /*00f4*/ 	.byte	0x03, 0x19
        /*00f6*/ 	.short	0x0128


	//----- nvinfo : EIATTR_PARAM_CBANK
	.align		4
        /*00f8*/ 	.byte	0x04, 0x0a
        /*00fa*/ 	.short	(.L_3987 - .L_3986)
	.align		4
.L_3986:
        /*00fc*/ 	.word	index@(.nv.constant0._ZN10layer_norm13ln_bwd_kernelINS_13Kernel_traitsIf6__halffS2_fjLj256ELj1ELj4ELj1ELj16ENS_18Kernel_traits_baseILj256EfS2_fS2_fjLj128EEEEELb1ELb1ELb0ELb0EEEvNS_9BwdParamsE)
        /*0100*/ 	.short	0x0210
        /*0102*/ 	.short	0x0128


	//----- nvinfo : EIATTR_SW_WAR
	.align		4
.L_3987:
        /*0104*/ 	.byte	0x04, 0x36
        /*0106*/ 	.short	(.L_3989 - .L_3988)
.L_3988:
        /*0108*/ 	.word	0x00000008
.L_3989:


//--------------------- .nv.info._ZN10layer_norm13ln_bwd_kernelINS_13Kernel_traitsIf6__halffS2_fjLj256ELj1ELj4ELj1ELj16ENS_18Kernel_traits_baseILj256EfS2_fS2_fjLj128EEEEELb1ELb1ELb0ELb1EEEvNS_9BwdParamsE --------------------------
	.section	.nv.info._ZN10layer_norm13ln_bwd_kernelINS_13Kernel_traitsIf6__halffS2_fjLj256ELj1ELj4ELj1ELj16ENS_18Kernel_traits_baseILj256EfS2_fS2_fjLj128EEEEELb1ELb1ELb0ELb1EEEvNS_9BwdParamsE,"",@"SHT_CUDA_INFO"
	.sectionflags	@""
	.align	4


	//----- nvinfo : EIATTR_CUDA_API_VERSION
	.align		4
        /*0000*/ 	.byte	0x04, 0x37
        /*0002*/ 	.short	(.L_3991 - .L_3990)
.L_3990:
        /*0004*/ 	.word	0x00000082


	//----- nvinfo : EIATTR_KPARAM_INFO
	.align		4
.L_3991:
        /*0008*/ 	.byte	0x04, 0x17
        /*000a*/ 	.short	(.L_3993 - .L_3992)
.L_3992:
        /*000c*/ 	.word	0x00000000
        /*0010*/ 	.short	0x0000
        /*0012*/ 	.short	0x0000
        /*0014*/ 	.byte	0x00, 0xf0, 0xa1, 0x04


	//----- nvinfo : EIATTR_SPARSE_MMA_MASK
	.align		4
.L_3993:
        /*0018*/ 	.byte	0x03, 0x50
        /*001a*/ 	.short	0x0000


	//----- nvinfo : EIATTR_MAXREG_COUNT
	.align		4
        /*001c*/ 	.byte	0x03, 0x1b
        /*001e*/ 	.short	0x00ff


	//----- nvinfo : EIATTR_NUM_BARRIERS
	.align		4
        /*0020*/ 	.byte	0x02, 0x4c
        /*0022*/ 	.byte	0x01
	.zero		1


	//----- nvinfo : EIATTR_MERCURY_ISA_VERSION
	.align		4
        /*0024*/ 	.byte	0x03, 0x5f
        /*0026*/ 	.short	0x0101


	//----- nvinfo : EIATTR_COOP_GROUP_MASK_REGIDS
	.align		4
        /*0028*/ 	.byte	0x04, 0x29
        /*002a*/ 	.short	(.L_3995 - .L_3994)


	//   ....[0]....
.L_3994:
        /*002c*/ 	.word	0xffffffff


	//   ....[1]....
        /*0030*/ 	.word	0xffffffff


	//   ....[2]....
        /*0034*/ 	.word	0xffffffff


	//   ....[3]....
        /*0038*/ 	.word	0xffffffff


	//   ....[4]....
        /*003c*/ 	.word	0xffffffff


	//   ....[5]....
        /*0040*/ 	.word	0xffffffff


	//   ....[6]....
        /*0044*/ 	.word	0xffffffff


	//   ....[7]....
        /*0048*/ 	.word	0xffffffff


	//   ....[8]....
        /*004c*/ 	.word	0xffffffff


	//   ....[9]....
        /*0050*/ 	.word	0xffffffff


	//   ....[10]....
        /*0054*/ 	.word	0x0500005a


	//   ....[11]....
        /*0058*/ 	.word	0x0500005a


	//   ....[12]....
        /*005c*/ 	.word	0x0500005a


	//   ....[13]....
        /*0060*/ 	.word	0x0500005a


	//   ....[14]....
        /*0064*/ 	.word	0x0500005a


	//   ....[15]....
        /*0068*/ 	.word	0x0500005a


	//   ....[16]....
        /*006c*/ 	.word	0x0500005a


	//   ....[17]....
        /*0070*/ 	.word	0x0500005a


	//   ....[18]....
        /*0074*/ 	.word	0x0500005a


	//   ....[19]....
        /*0078*/ 	.word	0x0500005a


	//----- nvinfo : EIATTR_COOP_GROUP_INSTR_OFFSETS
	.align		4
.L_3995:
        /*007c*/ 	.byte	0x04, 0x28
        /*007e*/ 	.short	(.L_3997 - .L_3996)


	//   ....[0]....
.L_3996:
        /*0080*/ 	.word	0x00000a70


	//   ....[1]....
        /*0084*/ 	.word	0x00000a90


	//   ....[2]....
        /*0088*/ 	.word	0x00000ac0


	//   ....[3]....
        /*008c*/ 	.word	0x00000ad0


	//   ....[4]....
        /*0090*/ 	.word	0x00000b00


	//   ....[5]....
        /*0094*/ 	.word	0x00000b10


	//   ....[6]....
        /*0098*/ 	.word	0x00000b40


	//   ....[7]....
        /*009c*/ 	.word	0x00000b50


	//   ....[8]....
        /*00a0*/ 	.word	0x00000b80


	//   ....[9]....
        /*00a4*/ 	.word	0x00000b90


	//   ....[10]....
        /*00a8*/ 	.word	0x00001be0


	//   ....[11]....
        /*00ac*/ 	.word	0x00001c70


	//   ....[12]....
        /*00b0*/ 	.word	0x00001cd0


	//   ....[13]....
        /*00b4*/ 	.word	0x00001d30


	//   ....[14]....
        /*00b8*/ 	.word	0x00001d90


	//   ....[15]....
        /*00bc*/ 	.word	0x00001df0


	//   ....[16]....
        /*00c0*/ 	.word	0x00001e70


	//   ....[17]....
        /*00c4*/ 	.word	0x00001ec0


	//   ....[18]....
        /*00c8*/ 	.word	0x00001f20


	//   ....[19]....
        /*00cc*/ 	.word	0x00001f80


	//----- nvinfo : EIATTR_EXIT_INSTR_OFFSETS
	.align		4
.L_3997:
        /*00d0*/ 	.byte	0x04, 0x1c
        /*00d2*/ 	.short	(.L_3999 - .L_3998)


	//   ....[0]....
.L_3998:
        /*00d4*/ 	.word	0x00001b80


	//----- nvinfo : EIATTR_MAX_THREADS
	.align		4
.L_3999:
        /*00d8*/ 	.byte	0x04, 0x05
        /*00da*/ 	.short	(.L_4001 - .L_4000)
.L_4000:
        /*00dc*/ 	.word	0x00000080
        /*00e0*/ 	.word	0x00000001
        /*00e4*/ 	.word	0x00000001


	//----- nvinfo : EIATTR_CRS_STACK_SIZE
	.align		4
.L_4001:
        /*00e8*/ 	.byte	0x04, 0x1e
        /*00ea*/ 	.short	(.L_4003 - .L_4002)
.L_4002:
        /*00ec*/ 	.word	0x00000000


	//----- nvinfo : EIATTR_CBANK_PARAM_SIZE
	.align		4
.L_4003:
        /*00f0*/ 	.byte	0x03, 0x19
        /*00f2*/ 	.short	0x0128


	//----- nvinfo : EIATTR_PARAM_CBANK
	.align		4
        /*00f4*/ 	.byte	0x04, 0x0a
        /*00f6*/ 	.short	(.L_4005 - .L_4004)
	.align		4
.L_4004:
        /*00f8*/ 	.word	index@(.nv.constant0._ZN10layer_norm13ln_bwd_kernelINS_13Kernel_traitsIf6__halffS2_fjLj256ELj1ELj4ELj1ELj16ENS_18Kernel_traits_baseILj256EfS2_fS2_fjLj128EEEEELb1ELb1ELb0ELb1EEEvNS_9BwdParamsE)
        /*00fc*/ 	.short	0x0210
        /*00fe*/ 	.short	0x0128


	//----- nvinfo : EIATTR_SW_WAR
	.align		4
.L_4005:
        /*0100*/ 	.byte	0x04, 0x36
        /*0102*/ 	.short	(.L_4007 - .L_4006)
.L_4006:
        /*0104*/ 	.word	0x00000008
.L_4007:


//--------------------- .nv.info._ZN10layer_norm22ln_bwd_finalize_kernelINS_22Kernel_traits_finalizeILj256Ef6__halffS2_fjLb1ELj1024ELj4ENS_18Kernel_traits_baseILj256EfS2_fS2_fjLj1024EEEEELb1ELb0EEEvNS_9BwdParamsE --------------------------
	.section	.nv.info._ZN10layer_norm22ln_bwd_finalize_kernelINS_22Kernel_traits_finalizeILj256Ef6__halffS2_fjLb1ELj1024ELj4ENS_18Kernel_traits_baseILj256EfS2_fS2_fjLj1024EEEEELb1ELb0EEEvNS_9BwdParamsE,"",@"SHT_CUDA_INFO"
	.sectionflags	@""
	.align	4


	//----- nvinfo : EIATTR_CUDA_API_VERSION
	.align		4
        /*0000*/ 	.byte	0x04, 0x37
        /*0002*/ 	.short	(.L_4009 - .L_4008)
.L_4008:
        /*0004*/ 	.word	0x00000082


	//----- nvinfo : EIATTR_KPARAM_INFO
	.align		4
.L_4009:
        /*0008*/ 	.byte	0x04, 0x17
        /*000a*/ 	.short	(.L_4011 - .L_4010)
.L_4010:
        /*000c*/ 	.word	0x00000000
        /*0010*/ 	.short	0x0000
        /*0012*/ 	.short	0x0000
        /*0014*/ 	.byte	0x00, 0xf0, 0xa1, 0x04


	//----- nvinfo : EIATTR_SPARSE_MMA_MASK
	.align		4
.L_4011:
        /*0018*/ 	.byte	0x03, 0x50
        /*001a*/ 	.short	0x0000


	//----- nvinfo : EIATTR_MAXREG_COUNT
	.align		4
        /*001c*/ 	.byte	0x03, 0x1b
        /*001e*/ 	.short	0x0040


	//----- nvinfo : EIATTR_NUM_BARRIERS
	.align		4
        /*0020*/ 	.byte	0x02, 0x4c
        /*0022*/ 	.byte	0x01
	.zero		1


	//----- nvinfo : EIATTR_MERCURY_ISA_VERSION
	.align		4
        /*0024*/ 	.byte	0x03, 0x5f
        /*0026*/ 	.short	0x0101


	//----- nvinfo : EIATTR_COOP_GROUP_MASK_REGIDS
	.align		4
        /*0028*/ 	.byte	0x04, 0x29
        /*002a*/ 	.short	(.L_4013 - .L_4012)


	//   ....[0]....
.L_4012:
        /*002c*/ 	.word	0xffffffff


	//   ....[1]....
        /*0030*/ 	.word	0xffffffff


	//   ....[2]....
        /*0034*/ 	.word	0xffffffff


	//   ....[3]....
        /*0038*/ 	.word	0xffffffff


	//   ....[4]....
        /*003c*/ 	.word	0xffffffff


	//   ....[5]....
        /*0040*/ 	.word	0xffffffff


	//   ....[6]....
        /*0044*/ 	.word	0xffffffff


	//   ....[7]....
        /*0048*/ 	.word	0xffffffff


	//   ....[8]....
        /*004c*/ 	.word	0xffffffff


	//   ....[9]....
        /*0050*/ 	.word	0xffffffff


	//   ....[10]....
        /*0054*/ 	.word	0xffffffff


	//   ....[11]....
        /*0058*/ 	.word	0xffffffff


	//   ....[12]....
        /*005c*/ 	.word	0xffffffff


	//   ....[13]....
        /*0060*/ 	.word	0xffffffff


	//   ....[14]....
        /*0064*/ 	.word	0xffffffff


	//   ....[15]....
        /*0068*/ 	.word	0x05000014


	//   ....[16]....
        /*006c*/ 	.word	0x05000014


	//   ....[17]....
        /*0070*/ 	.word	0x05000014


	//   ....[18]....
        /*0074*/ 	.word	0x05000014


	//   ....[19]....
        /*0078*/ 	.word	0x05000014


	//   ....[20]....
        /*007c*/ 	.word	0x05000014


	//   ....[21]....
        /*0080*/ 	.word	0x05000014


	//   ....[22]....
        /*0084*/ 	.word	0x05000014


	//   ....[23]....
        /*0088*/ 	.word	0x05000014


	//   ....[24]....
        /*008c*/ 	.word	0x05000014


	//   ....[25]....
        /*0090*/ 	.word	0x05000014


	//   ....[26]....
        /*0094*/ 	.word	0x05000014


	//   ....[27]....
        /*0098*/ 	.word	0x05000014


	//   ....[28]....
        /*009c*/ 	.word	0x05000014


	//   ....[29]....
        /*00a0*/ 	.word	0x05000014


	//----- nvinfo : EIATTR_COOP_GROUP_INSTR_OFFSETS
	.align		4
.L_4013:
        /*00a4*/ 	.byte	0x04, 0x28
        /*00a6*/ 	.short	(.L_4015 - .L_4014)


	//   ....[0]....
.L_4014:
        /*00a8*/ 	.word	0x00000ad0


	//   ....[1]....
        /*00ac*/ 	.word	0x00000ae0


	//   ....[2]....
        /*00b0*/ 	.word	0x00000af0


	//   ....[3]....
        /*00b4*/ 	.word	0x00000b20


	//   ....[4]....
        /*00b8*/ 	.word	0x00000b40


	//   ....[5]....
        /*00bc*/ 	.word	0x00000b50


	//   ....[6]....
        /*00c0*/ 	.word	0x00000b90


	//   ....[7]....
        /*00c4*/ 	.word	0x00000ba0


	//   ....[8]....
        /*00c8*/ 	.word	0x00000bb0


	//   ....[9]....
        /*00cc*/ 	.word	0x00000be0


	//   ....[10]....
        /*00d0*/ 	.word	0x00000c00


	//   ....[11]....
        /*00d4*/ 	.word	0x00000c10


	//   ....[12]....
        /*00d8*/ 	.word	0x00000c40


	//   ....[13]....
        /*00dc*/ 	.word	0x00000c60


	//   ....[14]....
        /*00e0*/ 	.word	0x00000c70


	//   ....[15]....
        /*00e4*/ 	.word	0x00000ef0


	//   ....[16]....
        /*00e8*/ 	.word	0x00000f60


	//   ....[17]....
        /*00ec*/ 	.word	0x00000fd0


	//   ....[18]....
        /*00f0*/ 	.word	0x00001040


	//   ....[19]....
        /*00f4*/ 	.word	0x000010b0


	//   ....[20]....
        /*00f8*/ 	.word	0x00001110


	//   ....[21]....
        /*00fc*/ 	.word	0x00001180


	//   ....[22]....
        /*0100*/ 	.word	0x000011f0


	//   ....[23]....
        /*0104*/ 	.word	0x00001260


	//   ....[24]....
        /*0108*/ 	.word	0x000012d0


	//   ....[25]....
        /*010c*/ 	.word	0x00001330


	//   ....[26]....
        /*0110*/ 	.word	0x000013a0


	//   ....[27]....
        /*0114*/ 	.word	0x00001410


	//   ....[28]....
        /*0118*/ 	.word	0x00001480


	//   ....[29]....
        /*011c*/ 	.word	0x000014f0


	//----- nvinfo : EIATTR_EXIT_INSTR_OFFSETS
	.align		4
.L_4015:
        /*0120*/ 	.byte	0x04, 0x1c
        /*0122*/ 	.short	(.L_4017 - .L_4016)


	//   ....[0]....
.L_4016:
        /*0124*/ 	.word	0x00000070


	//   ....[1]....
        /*0128*/ 	.word	0x00000e90


	//----- nvinfo : EIATTR_MAX_THREADS
	.align		4
.L_4017:
        /*012c*/ 	.byte	0x04, 0x05
        /*012e*/ 	.short	(.L_4019 - .L_4018)
.L_4018:
        /*0130*/ 	.word	0x00000400
        /*0134*/ 	.word	0x00000001
        /*0138*/ 	.word	0x00000001


	//----- nvinfo : EIATTR_CRS_STACK_SIZE
	.align		4
.L_4019:
        /*013c*/ 	.byte	0x04, 0x1e
        /*013e*/ 	.short	(.L_4021 - .L_4020)
.L_4020:
        /*0140*/ 	.word	0x00000000


	//----- nvinfo : EIATTR_CBANK_PARAM_SIZE
	.align		4
.L_4021:
        /*0144*/ 	.byte	0x03, 0x19
        /*0146*/ 	.short	0x0128


	//----- nvinfo : EIATTR_PARAM_CBANK
	.align		4
        /*0148*/ 	.byte	0x04, 0x0a
        /*014a*/ 	.short	(.L_4023 - .L_4022)
	.align		4
.L_4022:
        /*014c*/ 	.word	index@(.nv.constant0._ZN10layer_norm22ln_bwd_finalize_kernelINS_22Kernel_traits_finalizeILj256Ef6__halffS2_fjLb1ELj1024ELj4ENS_18Kernel_traits_baseILj256EfS2_fS2_fjLj1024EEEEELb1ELb0EEEvNS_9BwdParamsE)
        /*0150*/ 	.short	0x0210
        /*0152*/ 	.short	0x0128


	//----- nvinfo : EIATTR_SW_WAR
	.align		4
.L_4023:
        /*0154*/ 	.byte	0x04, 0x36
        /*0156*/ 	.short	(.L_4025 - .L_4024)
.L_4024:
        /*0158*/ 	.word	0x00000008
.L_4025:


//--------------------- .nv.info._ZN10layer_norm13ln_bwd_kernelINS_13Kernel_traitsIf6__halffS2_fjLj256ELj1ELj4ELj1ELj16ENS_18Kernel_traits_baseILj256EfS2_fS2_fjLj128EEEEELb1ELb1ELb1ELb0EEEvNS_9BwdParamsE --------------------------
	.section	.nv.info._ZN10layer_norm13ln_bwd_kernelINS_13Kernel_traitsIf6__halffS2_fjLj256ELj1ELj4ELj1ELj16ENS_18Kernel_traits_baseILj256EfS2_fS2_fjLj128EEEEELb1ELb1ELb1ELb0EEEvNS_9BwdParamsE,"",@"SHT_CUDA_INFO"
	.sectionflags	@""
	.align	4


	//----- nvinfo : EIATTR_CUDA_API_VERSION
	.align		4
        /*0000*/ 	.byte	0x04, 0x37
        /*0002*/ 	.short	(.L_4027 - .L_4026)
.L_4026:
        /*0004*/ 	.word	0x00000082


	//----- nvinfo : EIATTR_KPARAM_INFO
	.align		4
.L_4027:
        /*0008*/ 	.byte	0x04, 0x17
        /*000a*/ 	.short	(.L_4029 - .L_4028)
.L_4028:
        /*000c*/ 	.word	0x00000000
        /*0010*/ 	.short	0x0000
        /*0012*/ 	.short	0x0000
        /*0014*/ 	.byte	0x00, 0xf0, 0xa1, 0x04


	//----- nvinfo : EIATTR_SPARSE_MMA_MASK
	.align		4
.L_4029:
        /*0018*/ 	.byte	0x03, 0x50
        /*001a*/ 	.short	0x0000


	//----- nvinfo : EIATTR_MAXREG_COUNT
	.align		4
        /*001c*/ 	.byte	0x03, 0x1b
        /*001e*/ 	.short	0x00ff


	//----- nvinfo : EIATTR_NUM_BARRIERS
	.align		4
        /*0020*/ 	.byte	0x02, 0x4c
        /*0022*/ 	.byte	0x01
	.zero		1


	//----- nvinfo : EIATTR_MERCURY_ISA_VERSION
	.align		4
        /*0024*/ 	.byte	0x03, 0x5f
        /*0026*/ 	.short	0x0101


	//----- nvinfo : EIATTR_COOP_GROUP_MASK_REGIDS
	.align		4
        /*0028*/ 	.byte	0x04, 0x29
        /*002a*/ 	.short	(.L_4031 - .L_4030)


	//   ....[0]....
.L_4030:
        /*002c*/ 	.word	0xffffffff


	//   ....[1]....
        /*0030*/ 	.word	0xffffffff


	//   ....[2]....
        /*0034*/ 	.word	0xffffffff


	//   ....[3]....
        /*0038*/ 	.word	0xffffffff


	//   ....[4]....
        /*003c*/ 	.word	0xffffffff


	//   ....[5]....
        /*0040*/ 	.word	0xffffffff


	//   ....[6]....
        /*0044*/ 	.word	0xffffffff


	//   ....[7]....
        /*0048*/ 	.word	0xffffffff


	//   ....[8]....
        /*004c*/ 	.word	0xffffffff


	//   ....[9]....
        /*0050*/ 	.word	0xffffffff


	//   ....[10]....
        /*0054*/ 	.word	0x05000067


	//   ....[11]....
        /*0058*/ 	.word	0x05000067


	//   ....[12]....
        /*005c*/ 	.word	0x05000067


	//   ....[13]....
        /*0060*/ 	.word	0x05000067


	//   ....[14]....
        /*0064*/ 	.word	0x05000067


	//   ....[15]....
        /*0068*/ 	.word	0x05000067


	//   ....[16]....
        /*006c*/ 	.word	0x05000067


	//   ....[17]....
        /*0070*/ 	.word	0x05000067


	//   ....[18]....
        /*0074*/ 	.word	0x05000067


	//   ....[19]....
        /*0078*/ 	.word	0x05000067


	//----- nvinfo : EIATTR_COOP_GROUP_INSTR_OFFSETS
	.align		4
.L_4031:
        /*007c*/ 	.byte	0x04, 0x28
        /*007e*/ 	.short	(.L_4033 - .L_4032)


	//   ....[0]....
.L_4032:
        /*0080*/ 	.word	0x00000c80


	//   ....[1]....
        /*0084*/ 	.word	0x00000c90


	//   ....[2]....
        /*0088*/ 	.word	0x00000cc0


	//   ....[3]....
        /*008c*/ 	.word	0x00000cd0


	//   ....[4]....
        /*0090*/ 	.word	0x00000d00


	//   ....[5]....
        /*0094*/ 	.word	0x00000d10


	//   ....[6]....
        /*0098*/ 	.word	0x00000d40


	//   ....[7]....
        /*009c*/ 	.word	0x00000d50


	//   ....[8]....
        /*00a0*/ 	.word	0x00000d80


	//   ....[9]....
        /*00a4*/ 	.word	0x00000d90


	//   ....[10]....
        /*00a8*/ 	.word	0x000025d0


	//   ....[11]....
        /*00ac*/ 	.word	0x00002660


	//   ....[12]....
        /*00b0*/ 	.word	0x000026d0


	//   ....[13]....
        /*00b4*/ 	.word	0x00002730


	//   ....[14]....
        /*00b8*/ 	.word	0x000027a0


	//   ....[15]....
        /*00bc*/ 	.word	0x00002800


	//   ....[16]....
        /*00c0*/ 	.word	0x00002870


	//   ....[17]....
        /*00c4*/ 	.word	0x000028d0


	//   ....[18]....
        /*00c8*/ 	.word	0x00002940


	//   ....[19]....
        /*00cc*/ 	.word	0x000029a0


	//----- nvinfo : EIATTR_EXIT_INSTR_OFFSETS
	.align		4
.L_4033:
        /*00d0*/ 	.byte	0x04, 0x1c
        /*00d2*/ 	.short	(.L_4035 - .L_4034)


	//   ....[0]....
.L_4034:
        /*00d4*/ 	.word	0x000024e0


	//   ....[1]....
        /*00d8*/ 	.word	0x00002560


	//----- nvinfo : EIATTR_MAX_THREADS
	.align		4
.L_4035:
        /*00dc*/ 	.byte	0x04, 0x05
        /*00de*/ 	.short	(.L_4037 - .L_4036)
.L_4036:
        /*00e0*/ 	.word	0x00000080
        /*00e4*/ 	.word	0x00000001
        /*00e8*/ 	.word	0x00000001


	//----- nvinfo : EIATTR_CRS_STACK_SIZE
	.align		4
.L_4037:
        /*00ec*/ 	.byte	0x04, 0x1e
        /*00ee*/ 	.short	(.L_4039 - .L_4038)
.L_4038:
        /*00f0*/ 	.word	0x00000000


	//----- nvinfo : EIATTR_CBANK_PARAM_SIZE
	.align		4
.L_4039:
        /*00f4*/ 	.byte	0x03, 0x19
        /*00f6*/ 	.short	0x0128


	//----- nvinfo : EIATTR_PARAM_CBANK
	.align		4
        /*00f8*/ 	.byte	0x04, 0x0a
        /*00fa*/ 	.short	(.L_4041 - .L_4040)
	.align		4
.L_4040:
        /*00fc*/ 	.word	index@(.nv.constant0._ZN10layer_norm13ln_bwd_kernelINS_13Kernel_traitsIf6__halffS2_fjLj256ELj1ELj4ELj1ELj16ENS_18Kernel_traits_baseILj256EfS2_fS2_fjLj128EEEEELb1ELb1ELb1ELb0EEEvNS_9BwdParamsE)
        /*0100*/ 	.short	0x0210
        /*0102*/ 	.short	0x0128


	//----- nvinfo : EIATTR_SW_WAR
	.align		4
.L_4041:
        /*0104*/ 	.byte	0x04, 0x36
        /*0106*/ 	.short	(.L_4043 - .L_4042)
.L_4042:
        /*0108*/ 	.word	0x00000008
.L_4043:


//--------------------- .nv.info._ZN10layer_norm22ln_bwd_finalize_kernelINS_22Kernel_traits_finalizeILj256Ef6__halffS2_fjLb1ELj1024ELj4ENS_18Kernel_traits_baseILj256EfS2_fS2_fjLj1024EEEEELb1ELb1EEEvNS_9BwdParamsE --------------------------
	.section	.nv.info._ZN10layer_norm22ln_bwd_finalize_kernelINS_22Kernel_traits_finalizeILj256Ef6__halffS2_fjLb1ELj1024ELj4ENS_18Kernel_traits_baseILj256EfS2_fS2_fjLj1024EEEEELb1ELb1EEEvNS_9BwdParamsE,"",@"SHT_CUDA_INFO"
	.sectionflags	@""
	.align	4


	//----- nvinfo : EIATTR_CUDA_API_VERSION
	.align		4
        /*0000*/ 	.byte	0x04, 0x37
        /*0002*/ 	.short	(.L_4045 - .L_4044)
.L_4044:
        /*0004*/ 	.word	0x00000082


	//----- nvinfo : EIATTR_KPARAM_INFO
	.align		4
.L_4045:
        /*0008*/ 	.byte	0x04, 0x17
        /*000a*/ 	.short	(.L_4047 - .L_4046)
.L_4046:
        /*000c*/ 	.word	0x00000000
        /*0010*/ 	.short	0x0000
        /*0012*/ 	.short	0x0000
        /*0014*/ 	.byte	0x00, 0xf0, 0xa1, 0x04


	//----- nvinfo : EIATTR_SPARSE_MMA_MASK
	.align		4
.L_4047:
        /*0018*/ 	.byte	0x03, 0x50
        /*001a*/ 	.short	0x0000


	//----- nvinfo : EIATTR_MAXREG_COUNT
	.align		4
        /*001c*/ 	.byte	0x03, 0x1b
        /*001e*/ 	.short	0x0040


	//----- nvinfo : EIATTR_NUM_BARRIERS
	.align		4
        /*0020*/ 	.byte	0x02, 0x4c
        /*0022*/ 	.byte	0x01
	.zero		1


	//----- nvinfo : EIATTR_MERCURY_ISA_VERSION
	.align		4
        /*0024*/ 	.byte	0x03, 0x5f
        /*0026*/ 	.short	0x0101


	//----- nvinfo : EIATTR_COOP_GROUP_MASK_REGIDS
	.align		4
        /*0028*/ 	.byte	0x04, 0x29
        /*002a*/ 	.short	(.L_4049 - .L_4048)


	//   ....[0]....
.L_4048:
        /*002c*/ 	.word	0xffffffff


	//   ....[1]....
        /*0030*/ 	.word	0xffffffff


	//   ....[2]....
        /*0034*/ 	.word	0xffffffff


	//   ....[3]....
        /*0038*/ 	.word	0xffffffff


	//   ....[4]....
        /*003c*/ 	.word	0xffffffff


	//   ....[5]....
        /*0040*/ 	.word	0xffffffff


	//   ....[6]....
        /*0044*/ 	.word	0xffffffff


	//   ....[7]....
        /*0048*/ 	.word	0xffffffff


	//   ....[8]....
        /*004c*/ 	.word	0xffffffff


	//   ....[9]....
        /*0050*/ 	.word	0xffffffff


	//   ....[10]....
        /*0054*/ 	.word	0xffffffff


	//   ....[11]....
        /*0058*/ 	.word	0xffffffff


	//   ....[12]....
        /*005c*/ 	.word	0xffffffff


	//   ....[13]....
        /*0060*/ 	.word	0xffffffff


	//   ....[14]....
        /*0064*/ 	.word	0xffffffff


	//   ....[15]....
        /*0068*/ 	.word	0x05000014


	//   ....[16]....
        /*006c*/ 	.word	0x05000014


	//   ....[17]....
        /*0070*/ 	.word	0x05000014


	//   ....[18]....
        /*0074*/ 	.word	0x05000014


	//   ....[19]....
        /*0078*/ 	.word	0x05000014


	//   ....[20]....
        /*007c*/ 	.word	0x05000014


	//   ....[21]....
        /*0080*/ 	.word	0x05000014


	//   ....[22]....
        /*0084*/ 	.word	0x05000014


	//   ....[23]....
        /*0088*/ 	.word	0x05000014


	//   ....[24]....
        /*008c*/ 	.word	0x05000014


	//   ....[25]....
        /*0090*/ 	.word	0x05000014


	//   ....[26]....
        /*0094*/ 	.word	0x05000014


	//   ....[27]....
        /*0098*/ 	.word	0x05000014


	//   ....[28]....
        /*009c*/ 	.word	0x05000014


	//   ....[29]....
        /*00a0*/ 	.word	0x05000014


	//----- nvinfo : EIATTR_COOP_GROUP_INSTR_OFFSETS
	.align		4
.L_4049:
        /*00a4*/ 	.byte	0x04, 0x28
        /*00a6*/ 	.short	(.L_4051 - .L_4050)


	//   ....[0]....
.L_4050:
        /*00a8*/ 	.word	0x00000ab0


	//   ....[1]....
        /*00ac*/ 	.word	0x00000ac0


	//   ....[2]....
        /*00b0*/ 	.word	0x00000ad0


	//   ....[3]....
        /*00b4*/ 	.word	0x00000b00


	//   ....[4]....
        /*00b8*/ 	.word	0x00000b20


	//   ....[5]....
        /*00bc*/ 	.word	0x00000b30


	//   ....[6]....
        /*00c0*/ 	.word	0x00000b60


	//   ....[7]....
        /*00c4*/ 	.word	0x00000b80


	//   ....[8]....
        /*00c8*/ 	.word	0x00000b90


	//   ....[9]....
        /*00cc*/ 	.word	0x00000bc0


	//   ....[10]....
        /*00d0*/ 	.word	0x00000be0


	//   ....[11]....
        /*00d4*/ 	.word	0x00000bf0


	//   ....[12]....
        /*00d8*/ 	.word	0x00000c20


	//   ....[13]....
        /*00dc*/ 	.word	0x00000c40


	//   ....[14]....
        /*00e0*/ 	.word	0x00000c50


	//   ....[15]....
        /*00e4*/ 	.word	0x00000eb0


	//   ....[16]....
        /*00e8*/ 	.word	0x00000f20


	//   ....[17]....
        /*00ec*/ 	.word	0x00000f90


	//   ....[18]....
        /*00f0*/ 	.word	0x00001000


	//   ....[19]....
        /*00f4*/ 	.word	0x00001070


	//   ....[20]....
        /*00f8*/ 	.word	0x000010d0


	//   ....[21]....
        /*00fc*/ 	.word	0x00001140


	//   ....[22]....
        /*0100*/ 	.word	0x000011b0


	//   ....[23]....
        /*0104*/ 	.word	0x00001220


	//   ....[24]....
        /*0108*/ 	.word	0x00001290


	//   ....[25]....
        /*010c*/ 	.word	0x000012f0


	//   ....[26]....
        /*0110*/ 	.word	0x00001360


	//   ....[27]....
        /*0114*/ 	.word	0x000013d0


	//   ....[28]....
        /*0118*/ 	.word	0x00001440


	//   ....[29]....
        /*011c*/ 	.word	0x000014b0


	//----- nvinfo : EIATTR_EXIT_INSTR_OFFSETS
	.align		4
.L_4051:
        /*0120*/ 	.byte	0x04, 0x1c
        /*0122*/ 	.short	(.L_4053 - .L_4052)


	//   ....[0]....
.L_4052:
        /*0124*/ 	.word	0x00000070


	//   ....[1]....
        /*0128*/ 	.word	0x00000e50


	//----- nvinfo : EIATTR_MAX_THREADS
	.align		4
.L_4053:
        /*012c*/ 	.byte	0x04, 0x05
        /*012e*/ 	.short	(.L_4055 - .L_4054)
.L_4054:
        /*0130*/ 	.word	0x00000400
        /*0134*/ 	.word	0x00000001
        /*0138*/ 	.word	0x00000001


	//----- nvinfo : EIATTR_CRS_STACK_SIZE
	.align		4
.L_4055:
        /*013c*/ 	.byte	0x04, 0x1e
        /*013e*/ 	.short	(.L_4057 - .L_4056)
.L_4056:
        /*0140*/ 	.word	0x00000000


	//----- nvinfo : EIATTR_CBANK_PARAM_SIZE
	.align		4
.L_4057:
        /*0144*/ 	.byte	0x03, 0x19
        /*0146*/ 	.short	0x0128


	//----- nvinfo : EIATTR_PARAM_CBANK
	.align		4
        /*0148*/ 	.byte	0x04, 0x0a
        /*014a*/ 	.short	(.L_4059 - .L_4058)
	.align		4
.L_4058:
        /*014c*/ 	.word	index@(.nv.constant0._ZN10layer_norm22ln_bwd_finalize_kernelINS_22Kernel_traits_finalizeILj256Ef6__halffS2_fjLb1ELj1024ELj4ENS_18Kernel_traits_baseILj256EfS2_fS2_fjLj1024EEEEELb1ELb1EEEvNS_9BwdParamsE)
        /*0150*/ 	.short	0x0210
        /*0152*/ 	.short	0x0128


	//----- nvinfo : EIATTR_SW_WAR
	.align		4
.L_4059:
        /*0154*/ 	.byte	0x04, 0x36
        /*0156*/ 	.short	(.L_4061 - .L_4060)
.L_4060:
        /*0158*/ 	.word	0x00000008
.L_4061:


//--------------------- .nv.info._ZN10layer_norm13ln_bwd_kernelINS_13Kernel_traitsIf6__halffS2_fjLj256ELj1ELj4ELj1ELj16ENS_18Kernel_traits_baseILj256EfS2_fS2_fjLj128EEEEELb1ELb1ELb1ELb1EEEvNS_9BwdParamsE --------------------------
	.section	.nv.info._ZN10layer_norm13ln_bwd_kernelINS_13Kernel_traitsIf6__halffS2_fjLj256ELj1ELj4ELj1ELj16ENS_18Kernel_traits_baseILj256EfS2_fS2_fjLj128EEEEELb1ELb1ELb1ELb1EEEvNS_9BwdParamsE,"",@"SHT_CUDA_INFO"
	.sectionflags	@""
	.align	4


	//----- nvinfo : EIATTR_CUDA_API_VERSION
	.align		4
        /*0000*/ 	.byte	0x04, 0x37
        /*0002*/ 	.short	(.L_4063 - .L_4062)
.L_4062:
        /*0004*/ 	.word	0x00000082


	//----- nvinfo : EIATTR_KPARAM_INFO
	.align		4
.L_4063:
        /*0008*/ 	.byte	0x04, 0x17
        /*000a*/ 	.short	(.L_4065 - .L_4064)
.L_4064:
        /*000c*/ 	.word	0x00000000
        /*0010*/ 	.short	0x0000
        /*0012*/ 	.short	0x0000
        /*0014*/ 	.byte	0x00, 0xf0, 0xa1, 0x04


	//----- nvinfo : EIATTR_SPARSE_MMA_MASK
	.align		4
.L_4065:
        /*0018*/ 	.byte	0x03, 0x50
        /*001a*/ 	.short	0x0000


	//----- nvinfo : EIATTR_MAXREG_COUNT
	.align		4
        /*001c*/ 	.byte	0x03, 0x1b
        /*001e*/ 	.short	0x00ff


	//----- nvinfo : EIATTR_NUM_BARRIERS
	.align		4
        /*0020*/ 	.byte	0x02, 0x4c
        /*0022*/ 	.byte	0x01
	.zero		1


	//----- nvinfo : EIATTR_MERCURY_ISA_VERSION
	.align		4
        /*0024*/ 	.byte	0x03, 0x5f
        /*0026*/ 	.short	0x0101


	//----- nvinfo : EIATTR_COOP_GROUP_MASK_REGIDS
	.align		4
        /*0028*/ 	.byte	0x04, 0x29
        /*002a*/ 	.short	(.L_4067 - .L_4066)


	//   ....[0]....
.L_4066:
        /*002c*/ 	.word	0xffffffff


	//   ....[1]....
        /*0030*/ 	.word	0xffffffff


	//   ....[2]....
        /*0034*/ 	.word	0xffffffff


	//   ....[3]....
        /*0038*/ 	.word	0xffffffff


	//   ....[4]....
        /*003c*/ 	.word	0xffffffff


	//   ....[5]....
        /*0040*/ 	.word	0xffffffff


	//   ....[6]....
        /*0044*/ 	.word	0xffffffff


	//   ....[7]....
        /*0048*/ 	.word	0xffffffff


	//   ....[8]....
        /*004c*/ 	.word	0xffffffff


	//   ....[9]....
        /*0050*/ 	.word	0xffffffff


	//   ....[10]....
        /*0054*/ 	.word	0x05000068


	//   ....[11]....
        /*0058*/ 	.word	0x05000068


	//   ....[12]....
        /*005c*/ 	.word	0x05000068


	//   ....[13]....
        /*0060*/ 	.word	0x05000068


	//   ....[14]....
        /*0064*/ 	.word	0x05000068


	//   ....[15]....
        /*0068*/ 	.word	0x05000068


	//   ....[16]....
        /*006c*/ 	.word	0x05000068


	//   ....[17]....
        /*0070*/ 	.word	0x05000068


	//   ....[18]....
        /*0074*/ 	.word	0x05000068


	//   ....[19]....
        /*0078*/ 	.word	0x05000068


	//----- nvinfo : EIATTR_COOP_GROUP_INSTR_OFFSETS
	.align		4
.L_4067:
        /*007c*/ 	.byte	0x04, 0x28
        /*007e*/ 	.short	(.L_4069 - .L_4068)


	//   ....[0]....
.L_4068:
        /*0080*/ 	.word	0x00000c20


	//   ....[1]....
        /*0084*/ 	.word	0x00000c30


	//   ....[2]....
        /*0088*/ 	.word	0x00000c60


	//   ....[3]....
        /*008c*/ 	.word	0x00000c70


	//   ....[4]....
        /*0090*/ 	.word	0x00000ca0


	//   ....[5]....
        /*0094*/ 	.word	0x00000cb0


	//   ....[6]....
        /*0098*/ 	.word	0x00000ce0


	//   ....[7]....
        /*009c*/ 	.word	0x00000cf0


	//   ....[8]....
        /*00a0*/ 	.word	0x00000d20


	//   ....[9]....
        /*00a4*/ 	.word	0x00000d30


	//   ....[10]....
        /*00a8*/ 	.word	0x00002390


	//   ....[11]....
        /*00ac*/ 	.word	0x00002420


	//   ....[12]....
        /*00b0*/ 	.word	0x00002490


	//   ....[13]....
        /*00b4*/ 	.word	0x000024f0


	//   ....[14]....
        /*00b8*/ 	.word	0x00002560


	//   ....[15]....
        /*00bc*/ 	.word	0x000025c0


	//   ....[16]....
        /*00c0*/ 	.word	0x00002630


	//   ....[17]....
        /*00c4*/ 	.word	0x00002690


	//   ....[18]....
        /*00c8*/ 	.word	0x00002700


	//   ....[19]....
        /*00cc*/ 	.word	0x00002760


	//----- nvinfo : EIATTR_EXIT_INSTR_OFFSETS
	.align		4
.L_4069:
        /*00d0*/ 	.byte	0x04, 0x1c
        /*00d2*/ 	.short	(.L_4071 - .L_4070)


	//   ....[0]....
.L_4070:
        /*00d4*/ 	.word	0x00002320


	//----- nvinfo : EIATTR_MAX_THREADS
	.align		4
.L_4071:
        /*00d8*/ 	.byte	0x04, 0x05
        /*00da*/ 	.short	(.L_4073 - .L_4072)
.L_4072:
        /*00dc*/ 	.word	0x00000080
        /*00e0*/ 	.word	0x00000001
        /*00e4*/ 	.word	0x00000001


	//----- nvinfo : EIATTR_CRS_STACK_SIZE
	.align		4
.L_4073:
        /*00e8*/ 	.byte	0x04, 0x1e
        /*00ea*/ 	.short	(.L_4075 - .L_4074)
.L_4074:
        /*00ec*/ 	.word	0x00000000


	//----- nvinfo : EIATTR_CBANK_PARAM_SIZE
	.align		4
.L_4075:
        /*00f0*/ 	.byte	0x03, 0x19
        /*00f2*/ 	.short	0x0128


	//----- nvinfo : EIATTR_PARAM_CBANK
	.align		4
        /*00f4*/ 	.byte	0x04, 0x0a
        /*00f6*/ 	.short	(.L_4077 - .L_4076)
	.align		4
.L_4076:
        /*00f8*/ 	.word	index@(.nv.constant0._ZN10layer_norm13ln_bwd_kernelINS_13Kernel_traitsIf6__halffS2_fjLj256ELj1ELj4ELj1ELj16ENS_18Kernel_traits_baseILj256EfS2_fS2_fjLj128EEEEELb1ELb1ELb1ELb1EEEvNS_9BwdParamsE)
        /*00fc*/ 	.short	0x0210
        /*00fe*/ 	.short	0x0128


	//----- nvinfo : EIATTR_SW_WAR
	.align		4
.L_4077:
        /*0100*/ 	.byte	0x04, 0x36
        /*0102*/ 	.short	(.L_4079 - .L_4078)
.L_4078:
        /*0104*/ 	.word	0x00000008
.L_4079:


//--------------------- .nv.info._ZN10layer_norm13ln_bwd_kernelINS_13Kernel_traitsI6__halfffffjLj256ELj1ELj4ELj1ELj16ENS_18Kernel_traits_baseILj256ES2_ffffjLj128EEEEELb0ELb0ELb0ELb0EEEvNS_9BwdParamsE --------------------------
	.section	.nv.info._ZN10layer_norm13ln_bwd_kernelINS_13Kernel_traitsI6__halfffffjLj256ELj1ELj4ELj1ELj16ENS_18Kernel_traits_baseILj256ES2_ffffjLj128EEEEELb0ELb0ELb0ELb0EEEvNS_9BwdParamsE,"",@"SHT_CUDA_INFO"
	.sectionflags	@""
	.align	4


	//----- nvinfo : EIATTR_CUDA_API_VERSION
	.align		4
        /*0000*/ 	.byte	0x04, 0x37
        /*0002*/ 	.short	(.L_4081 - .L_4080)
.L_4080:
        /*0004*/ 	.word	0x00000082


	//----- nvinfo : EIATTR_KPARAM_INFO
	.align		4
.L_4081:
        /*0008*/ 	.byte	0x04, 0x17
        /*000a*/ 	.short	(.L_4083 - .L_4082)
.L_4082:
        /*000c*/ 	.word	0x00000000
        /*0010*/ 	.short	0x0000
        /*0012*/ 	.short	0x0000
        /*0014*/ 	.byte	0x00, 0xf0, 0xa1, 0x04


	//----- nvinfo : EIATTR_SPARSE_MMA_MASK
	.align		4
.L_4083:
        /*0018*/ 	.byte	0x03, 0x50
        /*001a*/ 	.short	0x0000


	//----- nvinfo : EIATTR_MAXREG_COUNT
	.align		4
        /*001c*/ 	.byte	0x03, 0x1b
        /*001e*/ 	.short	0x00ff


	//----- nvinfo : EIATTR_NUM_BARRIERS
	.align		4
        /*0020*/ 	.byte	0x02, 0x4c
        /*0022*/ 	.byte	0x01
	.zero		1


	//----- nvinfo : EIATTR_MERCURY_ISA_VERSION
	.align		4
        /*0024*/ 	.byte	0x03, 0x5f
        /*0026*/ 	.short	0x0101


	//----- nvinfo : EIATTR_COOP_GROUP_MASK_REGIDS
	.align		4
        /*0028*/ 	.byte	0x04, 0x29
        /*002a*/ 	.short	(.L_4085 - .L_4084)


	//   ....[0]....
.L_4084:
        /*002c*/ 	.word	0xffffffff


	//   ....[1]....
        /*0030*/ 	.word	0xffffffff


	//   ....[2]....
        /*0034*/ 	.word	0xffffffff


	//   ....[3]....
        /*0038*/ 	.word	0xffffffff


	//   ....[4]....
        /*003c*/ 	.word	0xffffffff


	//   ....[5]....
        /*0040*/ 	.word	0xffffffff


	//   ....[6]....
        /*0044*/ 	.word	0xffffffff


	//   ....[7]....
        /*0048*/ 	.word	0xffffffff


	//   ....[8]....
        /*004c*/ 	.word	0xffffffff


	//   ....[9]....
        /*0050*/ 	.word	0xffffffff


	//   ....[10]....
        /*0054*/ 	.word	0x05000024


	//   ....[11]....
        /*0058*/ 	.word	0x05000024


	//   ....[12]....
        /*005c*/ 	.word	0x05000024


	//   ....[13]....
        /*0060*/ 	.word	0x05000024


	//   ....[14]....
        /*0064*/ 	.word	0x05000024


	//   ....[15]....
        /*0068*/ 	.word	0x05000024


	//   ....[16]....
        /*006c*/ 	.word	0x05000024


	//   ....[17]....
        /*0070*/ 	.word	0x05000024


	//   ....[18]....
        /*0074*/ 	.word	0x05000024


	//   ....[19]....
        /*0078*/ 	.word	0x05000024


	//----- nvinfo : EIATTR_COOP_GROUP_INSTR_OFFSETS
	.align		4
.L_4085:
        /*007c*/ 	.byte	0x04, 0x28
        /*007e*/ 	.short	(.L_4087 - .L_4086)


	//   ....[0]....
.L_4086:
        /*0080*/ 	.word	0x00000aa0


	//   ....[1]....
        /*0084*/ 	.word	0x00000ab0


	//   ....[2]....
        /*0088*/ 	.word	0x00000ae0


	//   ....[3]....
        /*008c*/ 	.word	0x00000af0


	//   ....[4]....
        /*0090*/ 	.word	0x00000b20


	//   ....[5]....
        /*0094*/ 	.word	0x00000b30


	//   ....[6]....
        /*0098*/ 	.word	0x00000b60


	//   ....[7]....
        /*009c*/ 	.word	0x00000b70


	//   ....[8]....
        /*00a0*/ 	.word	0x00000ba0


	//   ....[9]....
        /*00a4*/ 	.word	0x00000bb0


	//   ....[10]....
        /*00a8*/ 	.word	0x00001670


	//   ....[11]....
        /*00ac*/ 	.word	0x00001700


	//   ....[12]....
        /*00b0*/ 	.word	0x00001760


	//   ....[13]....
        /*00b4*/ 	.word	0x000017c0


	//   ....[14]....
        /*00b8*/ 	.word	0x00001820


	//   ....[15]....
        /*00bc*/ 	.word	0x00001880


	//   ....[16]....
        /*00c0*/ 	.word	0x000018e0


	//   ....[17]....
        /*00c4*/ 	.word	0x00001940


	//   ....[18]....
        /*00c8*/ 	.word	0x000019a0


	//   ....[19]....
        /*00cc*/ 	.word	0x00001a00


	//----- nvinfo : EIATTR_EXIT_INSTR_OFFSETS
	.align		4
.L_4087:
        /*00d0*/ 	.byte	0x04, 0x1c
        /*00d2*/ 	.short	(.L_4089 - .L_4088)


	//   ....[0]....
.L_4088:
        /*00d4*/ 	.word	0x000015e0


	//   ....[1]....
        /*00d8*/ 	.word	0x00001610


	//----- nvinfo : EIATTR_MAX_THREADS
	.align		4
.L_4089:
        /*00dc*/ 	.byte	0x04, 0x05
        /*00de*/ 	.short	(.L_4091 - .L_4090)
.L_4090:
        /*00e0*/ 	.word	0x00000080
        /*00e4*/ 	.word	0x00000001
        /*00e8*/ 	.word	0x00000001


	//----- nvinfo : EIATTR_CRS_STACK_SIZE
	.align		4
.L_4091:
        /*00ec*/ 	.byte	0x04, 0x1e
        /*00ee*/ 	.short	(.L_4093 - .L_4092)
.L_4092:
        /*00f0*/ 	.word	0x00000000


	//----- nvinfo : EIATTR_CBANK_PARAM_SIZE
	.align		4
.L_4093:
        /*00f4*/ 	.byte	0x03, 0x19
        /*00f6*/ 	.short	0x0128


	//----- nvinfo : EIATTR_PARAM_CBANK
	.align		4
        /*00f8*/ 	.byte	0x04, 0x0a
        /*00fa*/ 	.short	(.L_4095 - .L_4094)
	.align		4
.L_4094:
        /*00fc*/ 	.word	index@(.nv.constant0._ZN10layer_norm13ln_bwd_kernelINS_13Kernel_traitsI6__halfffffjLj256ELj1ELj4ELj1ELj16ENS_18Kernel_traits_baseILj256ES2_ffffjLj128EEEEELb0ELb0ELb0ELb0EEEvNS_9BwdParamsE)
        /*0100*/ 	.short	0x0210
        /*0102*/ 	.short	0x0128


	//----- nvinfo : EIATTR_SW_WAR
	.align		4
.L_4095:
        /*0104*/ 	.byte	0x04, 0x36
        /*0106*/ 	.short	(.L_4097 - .L_4096)
.L_4096:
        /*0108*/ 	.word	0x00000008
.L_4097:


//--------------------- .nv.info._ZN10layer_norm13ln_bwd_kernelINS_13Kernel_traitsI6__halfffffjLj256ELj1ELj4ELj1ELj16ENS_18Kernel_traits_baseILj256ES2_ffffjLj128EEEEELb0ELb0ELb0ELb1EEEvNS_9BwdParamsE --------------------------
	.section	.nv.info._ZN10layer_norm13ln_bwd_kernelINS_13Kernel_traitsI6__halfffffjLj256ELj1ELj4ELj1ELj16ENS_18Kernel_traits_baseILj256ES2_ffffjLj128EEEEELb0ELb0ELb0ELb1EEEvNS_9BwdParamsE,"",@"SHT_CUDA_INFO"
	.sectionflags	@""
	.align	4


	//----- nvinfo : EIATTR_CUDA_API_VERSION
	.align		4
        /*0000*/ 	.byte	0x04, 0x37
        /*0002*/ 	.short	(.L_4099 - .L_4098)
.L_4098:
        /*0004*/ 	.word	0x00000082


	//----- nvinfo : EIATTR_KPARAM_INFO
	.align		4
.L_4099:
        /*0008*/ 	.byte	0x04, 0x17
        /*000a*/ 	.short	(.L_4101 - .L_4100)
.L_4100:
        /*000c*/ 	.word	0x00000000
        /*0010*/ 	.short	0x0000
        /*0012*/ 	.short	0x0000
        /*0014*/ 	.byte	0x00, 0xf0, 0xa1, 0x04


	//----- nvinfo : EIATTR_SPARSE_MMA_MASK
	.align		4
.L_4101:
        /*0018*/ 	.byte	0x03, 0x50
        /*001a*/ 	.short	0x0000


	//----- nvinfo : EIATTR_MAXREG_COUNT
	.align		4
        /*001c*/ 	.byte	0x03, 0x1b
        /*001e*/ 	.short	0x00ff


	//----- nvinfo : EIATTR_NUM_BARRIERS
	.align		4
        /*0020*/ 	.byte	0x02, 0x4c
        /*0022*/ 	.byte	0x01
	.zero		1


	//----- nvinfo : EIATTR_MERCURY_ISA_VERSION
	.align		4
        /*0024*/ 	.byte	0x03, 0x5f
        /*0026*/ 	.short	0x0101


	//----- nvinfo : EIATTR_COOP_GROUP_MASK_REGIDS
	.align		4
        /*0028*/ 	.byte	0x04, 0x29
        /*002a*/ 	.short	(.L_4103 - .L_4102)


	//   ....[0]....
.L_4102:
        /*002c*/ 	.word	0xffffffff


	//   ....[1]....
        /*0030*/ 	.word	0xffffffff


	//   ....[2]....
        /*0034*/ 	.word	0xffffffff


	//   ....[3]....
        /*0038*/ 	.word	0xffffffff


	//   ....[4]....
        /*003c*/ 	.word	0xffffffff


	//   ....[5]....
        /*0040*/ 	.word	0xffffffff


	//   ....[6]....
        /*0044*/ 	.word	0xffffffff


	//   ....[7]....
        /*0048*/ 	.word	0xffffffff


	//   ....[8]....
        /*004c*/ 	.word	0xffffffff


	//   ....[9]....
        /*0050*/ 	.word	0xffffffff


	//   ....[10]....
        /*0054*/ 	.word	0x05000041


	//   ....[11]....
        /*0058*/ 	.word	0x05000041


	//   ....[12]....
        /*005c*/ 	.word	0x05000041


	//   ....[13]....
        /*0060*/ 	.word	0x05000041


	//   ....[14]....
        /*0064*/ 	.word	0x05000041


	//   ....[15]....
        /*0068*/ 	.word	0x05000041


	//   ....[16]....
        /*006c*/ 	.word	0x05000041


	//   ....[17]....
        /*0070*/ 	.word	0x05000041


	//   ....[18]....
        /*0074*/ 	.word	0x05000041


	//   ....[19]....
        /*0078*/ 	.word	0x05000041


	//----- nvinfo : EIATTR_COOP_GROUP_INSTR_OFFSETS
	.align		4
.L_4103:
        /*007c*/ 	.byte	0x04, 0x28
        /*007e*/ 	.short	(.L_4105 - .L_4104)


	//   ....[0]....
.L_4104:
        /*0080*/ 	.word	0x00000970


	//   ....[1]....
        /*0084*/ 	.word	0x00000980


	//   ....[2]....
        /*0088*/ 	.word	0x000009b0


	//   ....[3]....
        /*008c*/ 	.word	0x000009c0


	//   ....[4]....
        /*0090*/ 	.word	0x000009f0


	//   ....[5]....
        /*0094*/ 	.word	0x00000a00


	//   ....[6]....
        /*0098*/ 	.word	0x00000a30


	//   ....[7]....
        /*009c*/ 	.word	0x00000a40


	//   ....[8]....
        /*00a0*/ 	.word	0x00000a70


	//   ....[9]....
        /*00a4*/ 	.word	0x00000a80


	//   ....[10]....
        /*00a8*/ 	.word	0x000014e0


	//   ....[11]....
        /*00ac*/ 	.word	0x00001570


	//   ....[12]....
        /*00b0*/ 	.word	0x000015d0


	//   ....[13]....
        /*00b4*/ 	.word	0x00001630


	//   ....[14]....
        /*00b8*/ 	.word	0x00001690


	//   ....[15]....
        /*00bc*/ 	.word	0x000016f0


	//   ....[16]....
        /*00c0*/ 	.word	0x00001750


	//   ....[17]....
        /*00c4*/ 	.word	0x000017b0


	//   ....[18]....
        /*00c8*/ 	.word	0x00001810


	//   ....[19]....
        /*00cc*/ 	.word	0x00001870


	//----- nvinfo : EIATTR_EXIT_INSTR_OFFSETS
	.align		4
.L_4105:
        /*00d0*/ 	.byte	0x04, 0x1c
        /*00d2*/ 	.short	(.L_4107 - .L_4106)


	//   ....[0]....
.L_4106:
        /*00d4*/ 	.word	0x00001480


	//----- nvinfo : EIATTR_MAX_THREADS
	.align		4
.L_4107:
        /*00d8*/ 	.byte	0x04, 0x05
        /*00da*/ 	.short	(.L_4109 - .L_4108)
.L_4108:
        /*00dc*/ 	.word	0x00000080
        /*00e0*/ 	.word	0x00000001
        /*00e4*/ 	.word	0x00000001


	//----- nvinfo : EIATTR_CRS_STACK_SIZE
	.align		4
.L_4109:
        /*00e8*/ 	.byte	0x04, 0x1e
        /*00ea*/ 	.short	(.L_4111 - .L_4110)
.L_4110:
        /*00ec*/ 	.word	0x00000000


	//----- nvinfo : EIATTR_CBANK_PARAM_SIZE
	.align		4
.L_4111:
        /*00f0*/ 	.byte	0x03, 0x19
        /*00f2*/ 	.short	0x0128


	//----- nvinfo : EIATTR_PARAM_CBANK
	.align		4
        /*00f4*/ 	.byte	0x04, 0x0a
        /*00f6*/ 	.short	(.L_4113 - .L_4112)
	.align		4
.L_4112:
        /*00f8*/ 	.word	index@(.nv.constant0._ZN10layer_norm13ln_bwd_kernelINS_13Kernel_traitsI6__halfffffjLj256ELj1ELj4ELj1ELj16ENS_18Kernel_traits_baseILj256ES2_ffffjLj128EEEEELb0ELb0ELb0ELb1EEEvNS_9BwdParamsE)
        /*00fc*/ 	.short	0x0210
        /*00fe*/ 	.short	0x0128


	//----- nvinfo : EIATTR_SW_WAR
	.align		4
.L_4113:
        /*0100*/ 	.byte	0x04, 0x36
        /*0102*/ 	.short	(.L_4115 - .L_4114)
.L_4114:
        /*0104*/ 	.word	0x00000008
.L_4115:


//--------------------- .nv.info._ZN10layer_norm13ln_bwd_kernelINS_13Kernel_traitsI6__halfffffjLj256ELj1ELj4ELj1ELj16ENS_18Kernel_traits_baseILj256ES2_ffffjLj128EEEEELb0ELb0ELb1ELb0EEEvNS_9BwdParamsE --------------------------
	.section	.nv.info._ZN10layer_norm13ln_bwd_kernelINS_13Kernel_traitsI6__halfffffjLj256ELj1ELj4ELj1ELj16ENS_18Kernel_traits_baseILj256ES2_ffffjLj128EEEEELb0ELb0ELb1ELb0EEEvNS_9BwdParamsE,"",@"SHT_CUDA_INFO"
	.sectionflags	@""
	.align	4


	//----- nvinfo : EIATTR_CUDA_API_VERSION
	.align		4
        /*0000*/ 	.byte	0x04, 0x37
        /*0002*/ 	.short	(.L_4117 - .L_4116)
.L_4116:
        /*0004*/ 	.word	0x00000082


	//----- nvinfo : EIATTR_KPARAM_INFO
	.align		4
.L_4117:
        /*0008*/ 	.byte	0x04, 0x17
        /*000a*/ 	.short	(.L_4119 - .L_4118)
.L_4118:
        /*000c*/ 	.word	0x00000000
        /*0010*/ 	.short	0x0000
        /*0012*/ 	.short	0x0000
        /*0014*/ 	.byte	0x00, 0xf0, 0xa1, 0x04


	//----- nvinfo : EIATTR_SPARSE_MMA_MASK
	.align		4
.L_4119:
        /*0018*/ 	.byte	0x03, 0x50
        /*001a*/ 	.short	0x0000


	//----- nvinfo : EIATTR_MAXREG_COUNT
	.align		4
        /*001c*/ 	.byte	0x03, 0x1b
        /*001e*/ 	.short	0x00ff


	//----- nvinfo : EIATTR_NUM_BARRIERS
	.align		4
        /*0020*/ 	.byte	0x02, 0x4c
        /*0022*/ 	.byte	0x01
	.zero		1


	//----- nvinfo : EIATTR_MERCURY_ISA_VERSION
	.align		4
        /*0024*/ 	.byte	0x03, 0x5f
        /*0026*/ 	.short	0x0101


	//----- nvinfo : EIATTR_COOP_GROUP_MASK_REGIDS
	.align		4
        /*0028*/ 	.byte	0x04, 0x29
        /*002a*/ 	.short	(.L_4121 - .L_4120)


	//   ....[0]....
.L_4120:
        /*002c*/ 	.word	0xffffffff


	//   ....[1]....
        /*0030*/ 	.word	0xffffffff


	//   ....[2]....
        /*0034*/ 	.word	0xffffffff


	//   ....[3]....
        /*0038*/ 	.word	0xffffffff


	//   ....[4]....
        /*003c*/ 	.word	0xffffffff


	//   ....[5]....
        /*0040*/ 	.word	0xffffffff


	//   ....[6]....
        /*0044*/ 	.word	0xffffffff


	//   ....[7]....
        /*0048*/ 	.word	0xffffffff


	//   ....[8]....
        /*004c*/ 	.word	0xffffffff


	//   ....[9]....
        /*0050*/ 	.word	0xffffffff


	//   ....[10]....
        /*0054*/ 	.word	0x0500002c


	//   ....[11]....
        /*0058*/ 	.word	0x0500002c


	//   ....[12]....
        /*005c*/ 	.word	0x0500002c


	//   ....[13]....
        /*0060*/ 	.word	0x0500002c


	//   ....[14]....
        /*0064*/ 	.word	0x0500002c


	//   ....[15]....
        /*0068*/ 	.word	0x0500002c


	//   ....[16]....
        /*006c*/ 	.word	0x0500002c


	//   ....[17]....
        /*0070*/ 	.word	0x0500002c


	//   ....[18]....
        /*0074*/ 	.word	0x0500002c


	//   ....[19]....
        /*0078*/ 	.word	0x0500002c


	//----- nvinfo : EIATTR_COOP_GROUP_INSTR_OFFSETS
	.align		4
.L_4121:
        /*007c*/ 	.byte	0x04, 0x28
        /*007e*/ 	.short	(.L_4123 - .L_4122)


	//   ....[0]....
.L_4122:
        /*0080*/ 	.word	0x00000c20


	//   ....[1]....
        /*0084*/ 	.word	0x00000c30


	//   ....[2]....
        /*0088*/ 	.word	0x00000c60


	//   ....[3]....
        /*008c*/ 	.word	0x00000c70


	//   ....[4]....
        /*0090*/ 	.word	0x00000ca0


	//   ....[5]....
        /*0094*/ 	.word	0x00000cb0


	//   ....[6]....
        /*0098*/ 	.word	0x00000ce0


	//   ....[7]....
        /*009c*/ 	.word	0x00000cf0


	//   ....[8]....
        /*00a0*/ 	.word	0x00000d20


	//   ....[9]....
        /*00a4*/ 	.word	0x00000d30


	//   ....[10]....
        /*00a8*/ 	.word	0x00001de0


	//   ....[11]....
        /*00ac*/ 	.word	0x00001e70


	//   ....[12]....
        /*00b0*/ 	.word	0x00001ed0


	//   ....[13]....
        /*00b4*/ 	.word	0x00001f30


	//   ....[14]....
        /*00b8*/ 	.word	0x00001f90


	//   ....[15]....
        /*00bc*/ 	.word	0x00001ff0


	//   ....[16]....
        /*00c0*/ 	.word	0x00002050


	//   ....[17]....
        /*00c4*/ 	.word	0x000020b0


	//   ....[18]....
        /*00c8*/ 	.word	0x00002110


	//   ....[19]....
        /*00cc*/ 	.word	0x00002170


	//----- nvinfo : EIATTR_EXIT_INSTR_OFFSETS
	.align		4
.L_4123:
        /*00d0*/ 	.byte	0x04, 0x1c
        /*00d2*/ 	.short	(.L_4125 - .L_4124)


	//   ....[0]....
.L_4124:
        /*00d4*/ 	.word	0x00001d50


	//   ....[1]....
        /*00d8*/ 	.word	0x00001d80


	//----- nvinfo : EIATTR_MAX_THREADS
	.align		4
.L_4125:
        /*00dc*/ 	.byte	0x04, 0x05
        /*00de*/ 	.short	(.L_4127 - .L_4126)
.L_4126:
        /*00e0*/ 	.word	0x00000080
        /*00e4*/ 	.word	0x00000001
        /*00e8*/ 	.word	0x00000001


	//----- nvinfo : EIATTR_CRS_STACK_SIZE
	.align		4
.L_4127:
        /*00ec*/ 	.byte	0x04, 0x1e
        /*00ee*/ 	.short	(.L_4129 - .L_4128)
.L_4128:
        /*00f0*/ 	.word	0x00000000


	//----- nvinfo : EIATTR_CBANK_PARAM_SIZE
	.align		4
.L_4129:
        /*00f4*/ 	.byte	0x03, 0x19
        /*00f6*/ 	.short	0x0128


	//----- nvinfo : EIATTR_PARAM_CBANK
	.align		4
        /*00f8*/ 	.byte	0x04, 0x0a
        /*00fa*/ 	.short	(.L_4131 - .L_4130)
	.align		4
.L_4130:
        /*00fc*/ 	.word	index@(.nv.constant0._ZN10layer_norm13ln_bwd_kernelINS_13Kernel_traitsI6__halfffffjLj256ELj1ELj4ELj1ELj16ENS_18Kernel_traits_baseILj256ES2_ffffjLj128EEEEELb0ELb0ELb1ELb0EEEvNS_9BwdParamsE)
        /*0100*/ 	.short	0x0210
        /*0102*/ 	.short	0x0128


	//----- nvinfo : EIATTR_SW_WAR
	.align		4
.L_4131:
        /*0104*/ 	.byte	0x04, 0x36
        /*0106*/ 	.short	(.L_4133 - .L_4132)
.L_4132:
        /*0108*/ 	.word	0x00000008
.L_4133:


//--------------------- .nv.info._ZN10layer_norm13ln_bwd_kernelINS_13Kernel_traitsI6__halfffffjLj256ELj1ELj4ELj1ELj16ENS_18Kernel_traits_baseILj256ES2_ffffjLj128EEEEELb0ELb0ELb1ELb1EEEvNS_9BwdParamsE --------------------------
	.section	.nv.info._ZN10layer_norm13ln_bwd_kernelINS_13Kernel_traitsI6__halfffffjLj256ELj1ELj4ELj1ELj16ENS_18Kernel_traits_baseILj256ES2_ffffjLj128EEEEELb0ELb0ELb1ELb1EEEvNS_9BwdParamsE,"",@"SHT_CUDA_INFO"
	.sectionflags	@""
	.align	4


	//----- nvinfo : EIATTR_CUDA_API_VERSION
	.align		4
        /*0000*/ 	.byte	0x04, 0x37
        /*0002*/ 	.short	(.L_4135 - .L_4134)
.L_4134:
        /*0004*/ 	.word	0x00000082


	//----- nvinfo : EIATTR_KPARAM_INFO
	.align		4
.L_4135:
        /*0008*/ 	.byte	0x04, 0x17
        /*000a*/ 	.short	(.L_4137 - .L_4136)
.L_4136:
        /*000c*/ 	.word	0x00000000
        /*0010*/ 	.short	0x0000
        /*0012*/ 	.short	0x0000
        /*0014*/ 	.byte	0x00, 0xf0, 0xa1, 0x04


	//----- nvinfo : EIATTR_SPARSE_MMA_MASK
	.align		4
.L_4137:
        /*0018*/ 	.byte	0x03, 0x50
        /*001a*/ 	.short	0x0000


	//----- nvinfo : EIATTR_MAXREG_COUNT
	.align		4
        /*001c*/ 	.byte	0x03, 0x1b
        /*001e*/ 	.short	0x00ff


	//----- nvinfo : EIATTR_NUM_BARRIERS
	.align		4
        /*0020*/ 	.byte	0x02, 0x4c
        /*0022*/ 	.byte	0x01
	.zero		1


	//----- nvinfo : EIATTR_MERCURY_ISA_VERSION
	.align		4
        /*0024*/ 	.byte	0x03, 0x5f
        /*0026*/ 	.short	0x0101


	//----- nvinfo : EIATTR_COOP_GROUP_MASK_REGIDS
	.align		4
        /*0028*/ 	.byte	0x04, 0x29
        /*002a*/ 	.short	(.L_4139 - .L_4138)


	//   ....[0]....
.L_4138:
        /*002c*/ 	.word	0xffffffff


	//   ....[1]....
        /*0030*/ 	.word	0xffffffff


	//   ....[2]....
        /*0034*/ 	.word	0xffffffff


	//   ....[3]....
        /*0038*/ 	.word	0xffffffff


	//   ....[4]....
        /*003c*/ 	.word	0xffffffff


	//   ....[5]....
        /*0040*/ 	.word	0xffffffff


	//   ....[6]....
        /*0044*/ 	.word	0xffffffff


	//   ....[7]....
        /*0048*/ 	.word	0xffffffff


	//   ....[8]....
        /*004c*/ 	.word	0xffffffff


	//   ....[9]....
        /*0050*/ 	.word	0xffffffff


	//   ....[10]....
        /*0054*/ 	.word	0x0500002a


	//   ....[11]....
        /*0058*/ 	.word	0x0500002a


	//   ....[12]....
        /*005c*/ 	.word	0x0500002a


	//   ....[13]....
        /*0060*/ 	.word	0x0500002a


	//   ....[14]....
        /*0064*/ 	.word	0x0500002a


	//   ....[15]....
        /*0068*/ 	.word	0x0500002a


	//   ....[16]....
        /*006c*/ 	.word	0x0500002a


	//   ....[17]....
        /*0070*/ 	.word	0x0500002a


	//   ....[18]....
        /*0074*/ 	.word	0x0500002a


	//   ....[19]....
        /*0078*/ 	.word	0x0500002a


	//----- nvinfo : EIATTR_COOP_GROUP_INSTR_OFFSETS
	.align		4
.L_4139:
        /*007c*/ 	.byte	0x04, 0x28
        /*007e*/ 	.short	(.L_4141 - .L_4140)


	//   ....[0]....
.L_4140:
        /*0080*/ 	.word	0x00000a50


	//   ....[1]....
        /*0084*/ 	.word	0x00000a60


	//   ....[2]....
        /*0088*/ 	.word	0x00000a90


	//   ....[3]....
        /*008c*/ 	.word	0x00000aa0


	//   ....[4]....
        /*0090*/ 	.word	0x00000ad0


	//   ....[5]....
        /*0094*/ 	.word	0x00000ae0


	//   ....[6]....
        /*0098*/ 	.word	0x00000b10


	//   ....[7]....
        /*009c*/ 	.word	0x00000b20


	//   ....[8]....
        /*00a0*/ 	.word	0x00000b50


	//   ....[9]....
        /*00a4*/ 	.word	0x00000b60


	//   ....[10]....
        /*00a8*/ 	.word	0x00001a40


	//   ....[11]....
        /*00ac*/ 	.word	0x00001ad0


	//   ....[12]....
        /*00b0*/ 	.word	0x00001b30


	//   ....[13]....
        /*00b4*/ 	.word	0x00001b90


	//   ....[14]....
        /*00b8*/ 	.word	0x00001bf0


	//   ....[15]....
        /*00bc*/ 	.word	0x00001c50


	//   ....[16]....
        /*00c0*/ 	.word	0x00001cb0


	//   ....[17]....
        /*00c4*/ 	.word	0x00001d10


	//   ....[18]....
        /*00c8*/ 	.word	0x00001d70


	//   ....[19]....
        /*00cc*/ 	.word	0x00001dd0


	//----- nvinfo : EIATTR_EXIT_INSTR_OFFSETS
	.align		4
.L_4141:
        /*00d0*/ 	.byte	0x04, 0x1c
        /*00d2*/ 	.short	(.L_4143 - .L_4142)


	//   ....[0]....
.L_4142:
        /*00d4*/ 	.word	0x000019d0


	//----- nvinfo : EIATTR_MAX_THREADS
	.align		4
.L_4143:
        /*00d8*/ 	.byte	0x04, 0x05
        /*00da*/ 	.short	(.L_4145 - .L_4144)
.L_4144:
        /*00dc*/ 	.word	0x00000080
        /*00e0*/ 	.word	0x00000001
        /*00e4*/ 	.word	0x00000001


	//----- nvinfo : EIATTR_CRS_STACK_SIZE
	.align		4
.L_4145:
        /*00e8*/ 	.byte	0x04, 0x1e
        /*00ea*/ 	.short	(.L_4147 - .L_4146)
.L_4146:
        /*00ec*/ 	.word	0x00000000


	//----- nvinfo : EIATTR_CBANK_PARAM_SIZE
	.align		4
.L_4147:
        /*00f0*/ 	.byte	0x03, 0x19
        /*00f2*/ 	.short	0x0128


	//----- nvinfo : EIATTR_PARAM_CBANK
	.align		4
        /*00f4*/ 	.byte	0x04, 0x0a
        /*00f6*/ 	.short	(.L_4149 - .L_4148)
	.align		4
.L_4148:
        /*00f8*/ 	.word	index@(.nv.constant0._ZN10layer_norm13ln_bwd_kernelINS_13Kernel_traitsI6__halfffffjLj256ELj1ELj4ELj1ELj16ENS_18Kernel_traits_baseILj256ES2_ffffjLj128EEEEELb0ELb0ELb1ELb1EEEvNS_9BwdParamsE)
        /*00fc*/ 	.short	0x0210
        /*00fe*/ 	.short	0x0128


	//----- nvinfo : EIATTR_SW_WAR
	.align		4
.L_4149:
        /*0100*/ 	.byte	0x04, 0x36
        /*0102*/ 	.short	(.L_4151 - .L_4150)
.L_4150:
        /*0104*/ 	.word	0x00000008
.L_4151:


//--------------------- .nv.info._ZN10layer_norm13ln_bwd_kernelINS_13Kernel_traitsI6__halfffffjLj256ELj1ELj4ELj1ELj16ENS_18Kernel_traits_baseILj256ES2_ffffjLj128EEEEELb0ELb1ELb0ELb0EEEvNS_9BwdParamsE --------------------------
	.section	.nv.info._ZN10layer_norm13ln_bwd_kernelINS_13Kernel_traitsI6__halfffffjLj256ELj1ELj4ELj1ELj16ENS_18Kernel_traits_baseILj256ES2_ffffjLj128EEEEELb0ELb1ELb0ELb0EEEvNS_9BwdParamsE,"",@"SHT_CUDA_INFO"
	.sectionflags	@""
	.align	4


	//----- nvinfo : EIATTR_CUDA_API_VERSION
	.align		4
        /*0000*/ 	.byte	0x04, 0x37
        /*0002*/ 	.short	(.L_4153 - .L_4152)
.L_4152:
        /*0004*/ 	.word	0x00000082


	//----- nvinfo : EIATTR_KPARAM_INFO
	.align		4
.L_4153:
        /*0008*/ 	.byte	0x04, 0x17
        /*000a*/ 	.short	(.L_4155 - .L_4154)
.L_4154:
        /*000c*/ 	.word	0x00000000
        /*0010*/ 	.short	0x0000
        /*0012*/ 	.short	0x0000
        /*0014*/ 	.byte	0x00, 0xf0, 0xa1, 0x04


	//----- nvinfo : EIATTR_SPARSE_MMA_MASK
	.align		4
.L_4155:
        /*0018*/ 	.byte	0x03, 0x50
        /*001a*/ 	.short	0x0000


	//----- nvinfo : EIATTR_MAXREG_COUNT
	.align		4
        /*001c*/ 	.byte	0x03, 0x1b
        /*001e*/ 	.short	0x00ff


	//----- nvinfo : EIATTR_NUM_BARRIERS
	.align		4
        /*0020*/ 	.byte	0x02, 0x4c
        /*0022*/ 	.byte	0x01
	.zero		1


	//----- nvinfo : EIATTR_MERCURY_ISA_VERSION
	.align		4
        /*0024*/ 	.byte	0x03, 0x5f
        /*0026*/ 	.short	0x0101


	//----- nvinfo : EIATTR_COOP_GROUP_MASK_REGIDS
	.align		4
        /*0028*/ 	.byte	0x04, 0x29
        /*002a*/ 	.short	(.L_4157 - .L_4156)


	//   ....[0]....
.L_4156:
        /*002c*/ 	.word	0xffffffff


	//   ....[1]....
        /*0030*/ 	.word	0xffffffff


	//   ....[2]....
        /*0034*/ 	.word	0xffffffff


	//   ....[3]....
        /*0038*/ 	.word	0xffffffff


	//   ....[4]....
        /*003c*/ 	.word	0xffffffff


	//   ....[5]....
        /*0040*/ 	.word	0xffffffff


	//   ....[6]....
        /*0044*/ 	.word	0xffffffff


	//   ....[7]....
        /*0048*/ 	.word	0xffffffff


	//   ....[8]....
        /*004c*/ 	.word	0xffffffff


	//   ....[9]....
        /*0050*/ 	.word	0xffffffff


	//   ....[10]....
        /*0054*/ 	.word	0x05000054


	//   ....[11]....
        /*0058*/ 	.word	0x05000054


	//   ....[12]....
        /*005c*/ 	.word	0x05000054


	//   ....[13]....
        /*0060*/ 	.word	0x05000054


	//   ....[14]....
        /*0064*/ 	.word	0x05000054


	//   ....[15]....
        /*0068*/ 	.word	0x05000054


	//   ....[16]....
        /*006c*/ 	.word	0x05000054


	//   ....[17]....
        /*0070*/ 	.word	0x05000054


	//   ....[18]....
        /*0074*/ 	.word	0x05000054


	//   ....[19]....
        /*0078*/ 	.word	0x05000054


	//----- nvinfo : EIATTR_COOP_GROUP_INSTR_OFFSETS
	.align		4
.L_4157:
        /*007c*/ 	.byte	0x04, 0x28
        /*007e*/ 	.short	(.L_4159 - .L_4158)


	//   ....[0]....
.L_4158:
        /*0080*/ 	.word	0x00000c50


	//   ....[1]....
        /*0084*/ 	.word	0x00000c60


	//   ....[2]....
        /*0088*/ 	.word	0x00000c90


	//   ....[3]....
        /*008c*/ 	.word	0x00000ca0


	//   ....[4]....
        /*0090*/ 	.word	0x00000cd0


	//   ....[5]....
        /*0094*/ 	.word	0x00000ce0


	//   ....[6]....
        /*0098*/ 	.word	0x00000d10


	//   ....[7]....
        /*009c*/ 	.word	0x00000d20


	//   ....[8]....
        /*00a0*/ 	.word	0x00000d50


	//   ....[9]....
        /*00a4*/ 	.word	0x00000d60


	//   ....[10]....
        /*00a8*/ 	.word	0x00001ba0


	//   ....[11]....
        /*00ac*/ 	.word	0x00001c40


	//   ....[12]....
        /*00b0*/ 	.word	0x00001ca0


	//   ....[13]....
        /*00b4*/ 	.word	0x00001d00


	//   ....[14]....
        /*00b8*/ 	.word	0x00001d70


	//   ....[15]....
        /*00bc*/ 	.word	0x00001dd0


	//   ....[16]....
        /*00c0*/ 	.word	0x00001e40


	//   ....[17]....
        /*00c4*/ 	.word	0x00001ea0


	//   ....[18]....
        /*00c8*/ 	.word	0x00001f10


	//   ....[19]....
        /*00cc*/ 	.word	0x00001f70


	//----- nvinfo : EIATTR_EXIT_INSTR_OFFSETS
	.align		4
.L_4159:
        /*00d0*/ 	.byte	0x04, 0x1c
        /*00d2*/ 	.short	(.L_4161 - .L_4160)


	//   ....[0]....
.L_4160:
        /*00d4*/ 	.word	0x00001ac0


	//   ....[1]....
        /*00d8*/ 	.word	0x00001b40


	//----- nvinfo : EIATTR_MAX_THREADS
	.align		4
.L_4161:
        /*00dc*/ 	.byte	0x04, 0x05
        /*00de*/ 	.short	(.L_4163 - .L_4162)
.L_4162:
        /*00e0*/ 	.word	0x00000080
        /*00e4*/ 	.word	0x00000001
        /*00e8*/ 	.word	0x00000001


	//----- nvinfo : EIATTR_CRS_STACK_SIZE
	.align		4
.L_4163:
        /*00ec*/ 	.byte	0x04, 0x1e
        /*00ee*/ 	.short	(.L_4165 - .L_4164)
.L_4164:
        /*00f0*/ 	.word	0x00000000


	//----- nvinfo : EIATTR_CBANK_PARAM_SIZE
	.align		4
.L_4165:
        /*00f4*/ 	.byte	0x03, 0x19
        /*00f6*/ 	.short	0x0128


	//----- nvinfo : EIATTR_PARAM_CBANK
	.align		4
        /*00f8*/ 	.byte	0x04, 0x0a
        /*00fa*/ 	.short	(.L_4167 - .L_4166)
	.align		4
.L_4166:
        /*00fc*/ 	.word	index@(.nv.constant0._ZN10layer_norm13ln_bwd_kernelINS_13Kernel_traitsI6__halfffffjLj256ELj1ELj4ELj1ELj16ENS_18Kernel_traits_baseILj256ES2_ffffjLj128EEEEELb0ELb1ELb0ELb0EEEvNS_9BwdParamsE)
        /*0100*/ 	.short	0x0210
        /*0102*/ 	.short	0x0128


	//----- nvinfo : EIATTR_SW_WAR
	.align		4
.L_4167:
        /*0104*/ 	.byte	0x04, 0x36
        /*0106*/ 	.short	(.L_4169 - .L_4168)
.L_4168:
        /*0108*/ 	.word	0x00000008
.L_4169:


//--------------------- .nv.info._ZN10layer_norm13ln_bwd_kernelINS_13Kernel_traitsI6__halfffffjLj256ELj1ELj4ELj1ELj16ENS_18Kernel_traits_baseILj256ES2_ffffjLj128EEEEELb0ELb1ELb0ELb1EEEvNS_9BwdParamsE --------------------------
	.section	.nv.info._ZN10layer_norm13ln_bwd_kernelINS_13Kernel_traitsI6__halfffffjLj256ELj1ELj4ELj1ELj16ENS_18Kernel_traits_baseILj256ES2_ffffjLj128EEEEELb0ELb1ELb0ELb1EEEvNS_9BwdParamsE,"",@"SHT_CUDA_INFO"
	.sectionflags	@""
	.align	4


	//----- nvinfo : EIATTR_CUDA_API_VERSION
	.align		4
        /*0000*/ 	.byte	0x04, 0x37
        /*0002*/ 	.short	(.L_4171 - .L_4170)
.L_4170:
        /*0004*/ 	.word	0x00000082


	//----- nvinfo : EIATTR_KPARAM_INFO
	.align		4
.L_4171:
        /*0008*/ 	.byte	0x04, 0x17
        /*000a*/ 	.short	(.L_4173 - .L_4172)
.L_4172:
        /*000c*/ 	.word	0x00000000
        /*0010*/ 	.short	0x0000
        /*0012*/ 	.short	0x0000
        /*0014*/ 	.byte	0x00, 0xf0, 0xa1, 0x04


	//----- nvinfo : EIATTR_SPARSE_MMA_MASK
	.align		4
.L_4173:
        /*0018*/ 	.byte	0x03, 0x50
        /*001a*/ 	.short	0x0000


	//----- nvinfo : EIATTR_MAXREG_COUNT
	.align		4
        /*001c*/ 	.byte	0x03, 0x1b
        /*001e*/ 	.short	0x00ff


	//----- nvinfo : EIATTR_NUM_BARRIERS
	.align		4
        /*0020*/ 	.byte	0x02, 0x4c
        /*0022*/ 	.byte	0x01
	.zero		1


	//----- nvinfo : EIATTR_MERCURY_ISA_VERSION
	.align		4
        /*0024*/ 	.byte	0x03, 0x5f
        /*0026*/ 	.short	0x0101


	//----- nvinfo : EIATTR_COOP_GROUP_MASK_REGIDS
	.align		4
        /*0028*/ 	.byte	0x04, 0x29
        /*002a*/ 	.short	(.L_4175 - .L_4174)


	//   ....[0]....
.L_4174:
        /*002c*/ 	.word	0xffffffff


	//   ....[1]....
        /*0030*/ 	.word	0xffffffff


	//   ....[2]....
        /*0034*/ 	.word	0xffffffff


	//   ....[3]....
        /*0038*/ 	.word	0xffffffff


	//   ....[4]....
        /*003c*/ 	.word	0xffffffff


	//   ....[5]....
        /*0040*/ 	.word	0xffffffff


	//   ....[6]....
        /*0044*/ 	.word	0xffffffff


	//   ....[7]....
        /*0048*/ 	.word	0xffffffff


	//   ....[8]....
        /*004c*/ 	.word	0xffffffff


	//   ....[9]....
        /*0050*/ 	.word	0xffffffff


	//   ....[10]....
        /*0054*/ 	.word	0x05000055


	//   ....[11]....
        /*0058*/ 	.word	0x05000055


	//   ....[12]....
        /*005c*/ 	.word	0x05000055


	//   ....[13]....
        /*0060*/ 	.word	0x05000055


	//   ....[14]....
        /*0064*/ 	.word	0x05000055


	//   ....[15]....
        /*0068*/ 	.word	0x05000055


	//   ....[16]....
        /*006c*/ 	.word	0x05000055


	//   ....[17]....
        /*0070*/ 	.word	0x05000055


	//   ....[18]....
        /*0074*/ 	.word	0x05000055


	//   ....[19]....
        /*0078*/ 	.word	0x05000055


	//----- nvinfo : EIATTR_COOP_GROUP_INSTR_OFFSETS
	.align		4
.L_4175:
        /*007c*/ 	.byte	0x04, 0x28
        /*007e*/ 	.short	(.L_4177 - .L_4176)


	//   ....[0]....
.L_4176:
        /*0080*/ 	.word	0x00000b20


	//   ....[1]....
        /*0084*/ 	.word	0x00000b30


	//   ....[2]....
        /*0088*/ 	.word	0x00000b60


	//   ....[3]....
        /*008c*/ 	.word	0x00000b70


	//   ....[4]....
        /*0090*/ 	.word	0x00000ba0


	//   ....[5]....
        /*0094*/ 	.word	0x00000bb0


	//   ....[6]....
        /*0098*/ 	.word	0x00000be0


	//   ....[7]....
        /*009c*/ 	.word	0x00000bf0


	//   ....[8]....
        /*00a0*/ 	.word	0x00000c20


	//   ....[9]....
        /*00a4*/ 	.word	0x00000c30


	//   ....[10]....
        /*00a8*/ 	.word	0x00001a00


	//   ....[11]....
        /*00ac*/ 	.word	0x00001a90


	//   ....[12]....
        /*00b0*/ 	.word	0x00001b00


	//   ....[13]....
        /*00b4*/ 	.word	0x00001b60


	//   ....[14]....
        /*00b8*/ 	.word	0x00001bd0


	//   ....[15]....
        /*00bc*/ 	.word	0x00001c30


	//   ....[16]....
        /*00c0*/ 	.word	0x00001ca0


	//   ....[17]....
        /*00c4*/ 	.word	0x00001d00


	//   ....[18]....
        /*00c8*/ 	.word	0x00001d70


	//   ....[19]....
        /*00cc*/ 	.word	0x00001dd0


	//----- nvinfo : EIATTR_EXIT_INSTR_OFFSETS
	.align		4
.L_4177:
        /*00d0*/ 	.byte	0x04, 0x1c
        /*00d2*/ 	.short	(.L_4179 - .L_4178)


	//   ....[0]....
.L_4178:
        /*00d4*/ 	.word	0x00001990


	//----- nvinfo : EIATTR_MAX_THREADS
	.align		4
.L_4179:
        /*00d8*/ 	.byte	0x04, 0x05
        /*00da*/ 	.short	(.L_4181 - .L_4180)
.L_4180:
        /*00dc*/ 	.word	0x00000080
        /*00e0*/ 	.word	0x00000001
        /*00e4*/ 	.word	0x00000001


	//----- nvinfo : EIATTR_CRS_STACK_SIZE
	.align		4
.L_4181:
        /*00e8*/ 	.byte	0x04, 0x1e
        /*00ea*/ 	.short	(.L_4183 - .L_4182)
.L_4182:
        /*00ec*/ 	.word	0x00000000


	//----- nvinfo : EIATTR_CBANK_PARAM_SIZE
	.align		4
.L_4183:
        /*00f0*/ 	.byte	0x03, 0x19
        /*00f2*/ 	.short	0x0128


	//----- nvinfo : EIATTR_PARAM_CBANK
	.align		4
        /*00f4*/ 	.byte	0x04, 0x0a
        /*00f6*/ 	.short	(.L_4185 - .L_4184)
	.align		4
.L_4184:
        /*00f8*/ 	.word	index@(.nv.constant0._ZN10layer_norm13ln_bwd_kernelINS_13Kernel_traitsI6__halfffffjLj256ELj1ELj4ELj1ELj16ENS_18Kernel_traits_baseILj256ES2_ffffjLj128EEEEELb0ELb1ELb0ELb1EEEvNS_9BwdParamsE)
        /*00fc*/ 	.short	0x0210
        /*00fe*/ 	.short	0x0128


	//----- nvinfo : EIATTR_SW_WAR
	.align		4
.L_4185:
        /*0100*/ 	.byte	0x04, 0x36
        /*0102*/ 	.short	(.L_4187 - .L_4186)
.L_4186:
        /*0104*/ 	.word	0x00000008
.L_4187:


//--------------------- .nv.info._ZN10layer_norm13ln_bwd_kernelINS_13Kernel_traitsI6__halfffffjLj256ELj1ELj4ELj1ELj16ENS_18Kernel_traits_baseILj256ES2_ffffjLj128EEEEELb0ELb1ELb1ELb0EEEvNS_9BwdParamsE --------------------------
	.section	.nv.info._ZN10layer_norm13ln_bwd_kernelINS_13Kernel_traitsI6__halfffffjLj256ELj1ELj4ELj1ELj16ENS_18Kernel_traits_baseILj256ES2_ffffjLj128EEEEELb0ELb1ELb1ELb0EEEvNS_9BwdParamsE,"",@"SHT_CUDA_INFO"
	.sectionflags	@""
	.align	4


	//----- nvinfo : EIATTR_CUDA_API_VERSION
	.align		4
        /*0000*/ 	.byte	0x04, 0x37
        /*0002*/ 	.short	(.L_4189 - .L_4188)
.L_4188:
        /*0004*/ 	.word	0x00000082


	//----- nvinfo : EIATTR_KPARAM_INFO
	.align		4
.L_4189:
        /*0008*/ 	.byte	0x04, 0x17
        /*000a*/ 	.short	(.L_4191 - .L_4190)
.L_4190:
        /*000c*/ 	.word	0x00000000
        /*0010*/ 	.short	0x0000
        /*0012*/ 	.short	0x0000
        /*0014*/ 	.byte	0x00, 0xf0, 0xa1, 0x04


	//----- nvinfo : EIATTR_SPARSE_MMA_MASK
	.align		4
.L_4191:
        /*0018*/ 	.byte	0x03, 0x50
        /*001a*/ 	.short	0x0000


	//----- nvinfo : EIATTR_MAXREG_COUNT
	.align		4
        /*001c*/ 	.byte	0x03, 0x1b
        /*001e*/ 	.short	0x00ff


	//----- nvinfo : EIATTR_NUM_BARRIERS
	.align		4
        /*0020*/ 	.byte	0x02, 0x4c
        /*0022*/ 	.byte	0x01
	.zero		1


	//----- nvinfo : EIATTR_MERCURY_ISA_VERSION
	.align		4
        /*0024*/ 	.byte	0x03, 0x5f
        /*0026*/ 	.short	0x0101


	//----- nvinfo : EIATTR_COOP_GROUP_MASK_REGIDS
	.align		4
        /*0028*/ 	.byte	0x04, 0x29
        /*002a*/ 	.short	(.L_4193 - .L_4192)


	//   ....[0]....
.L_4192:
        /*002c*/ 	.word	0xffffffff


	//   ....[1]....
        /*0030*/ 	.word	0xffffffff


	//   ....[2]....
        /*0034*/ 	.word	0xffffffff


	//   ....[3]....
        /*0038*/ 	.word	0xffffffff


	//   ....[4]....
        /*003c*/ 	.word	0xffffffff


	//   ....[5]....
        /*0040*/ 	.word	0xffffffff


	//   ....[6]....
        /*0044*/ 	.word	0xffffffff


	//   ....[7]....
        /*0048*/ 	.word	0xffffffff


	//   ....[8]....
        /*004c*/ 	.word	0xffffffff


	//   ....[9]....
        /*0050*/ 	.word	0xffffffff


	//   ....[10]....
        /*0054*/ 	.word	0x05000038


	//   ....[11]....
        /*0058*/ 	.word	0x05000038


	//   ....[12]....
        /*005c*/ 	.word	0x05000038


	//   ....[13]....
        /*0060*/ 	.word	0x05000038


	//   ....[14]....
        /*0064*/ 	.word	0x05000038


	//   ....[15]....
        /*0068*/ 	.word	0x05000038


	//   ....[16]....
        /*006c*/ 	.word	0x05000038


	//   ....[17]....
        /*0070*/ 	.word	0x05000038


	//   ....[18]....
        /*0074*/ 	.word	0x05000038


	//   ....[19]....
        /*0078*/ 	.word	0x05000038


	//----- nvinfo : EIATTR_COOP_GROUP_INSTR_OFFSETS
	.align		4
.L_4193:
        /*007c*/ 	.byte	0x04, 0x28
        /*007e*/ 	.short	(.L_4195 - .L_4194)


	//   ....[0]....
.L_4194:
        /*0080*/ 	.word	0x00000da0


	//   ....[1]....
        /*0084*/ 	.word	0x00000db0


	//   ....[2]....
        /*0088*/ 	.word	0x00000de0


	//   ....[3]....
        /*008c*/ 	.word	0x00000df0


	//   ....[4]....
        /*0090*/ 	.word	0x00000e20


	//   ....[5]....
        /*0094*/ 	.word	0x00000e30


	//   ....[6]....
        /*0098*/ 	.word	0x00000e60


	//   ....[7]....
        /*009c*/ 	.word	0x00000e70


	//   ....[8]....
        /*00a0*/ 	.word	0x00000ea0


	//   ....[9]....
        /*00a4*/ 	.word	0x00000eb0


	//   ....[10]....
        /*00a8*/ 	.word	0x000022d0


	//   ....[11]....
        /*00ac*/ 	.word	0x00002360


	//   ....[12]....
        /*00b0*/ 	.word	0x000023d0


	//   ....[13]....
        /*00b4*/ 	.word	0x00002430


	//   ....[14]....
        /*00b8*/ 	.word	0x000024a0


	//   ....[15]....
        /*00bc*/ 	.word	0x00002500


	//   ....[16]....
        /*00c0*/ 	.word	0x00002570


	//   ....[17]....
        /*00c4*/ 	.word	0x000025d0


	//   ....[18]....
        /*00c8*/ 	.word	0x00002640


	//   ....[19]....
        /*00cc*/ 	.word	0x000026a0


	//----- nvinfo : EIATTR_EXIT_INSTR_OFFSETS
	.align		4
.L_4195:
        /*00d0*/ 	.byte	0x04, 0x1c
        /*00d2*/ 	.short	(.L_4197 - .L_4196)


	//   ....[0]....
.L_4196:
        /*00d4*/ 	.word	0x000021e0


	//   ....[1]....
        /*00d8*/ 	.word	0x00002260


	//----- nvinfo : EIATTR_MAX_THREADS
	.align		4
.L_4197:
        /*00dc*/ 	.byte	0x04, 0x05
        /*00de*/ 	.short	(.L_4199 - .L_4198)
.L_4198:
        /*00e0*/ 	.word	0x00000080
        /*00e4*/ 	.word	0x00000001
        /*00e8*/ 	.word	0x00000001


	//----- nvinfo : EIATTR_CRS_STACK_SIZE
	.align		4
.L_4199:
        /*00ec*/ 	.byte	0x04, 0x1e
        /*00ee*/ 	.short	(.L_4201 - .L_4200)
.L_4200:
        /*00f0*/ 	.word	0x00000000


	//----- nvinfo : EIATTR_CBANK_PARAM_SIZE
	.align		4
.L_4201:
        /*00f4*/ 	.byte	0x03, 0x19
        /*00f6*/ 	.short	0x0128


	//----- nvinfo : EIATTR_PARAM_CBANK
	.align		4
        /*00f8*/ 	.byte	0x04, 0x0a
        /*00fa*/ 	.short	(.L_4203 - .L_4202)
	.align		4
.L_4202:
        /*00fc*/ 	.word	index@(.nv.constant0._ZN10layer_norm13ln_bwd_kernelINS_13Kernel_traitsI6__halfffffjLj256ELj1ELj4ELj1ELj16ENS_18Kernel_traits_baseILj256ES2_ffffjLj128EEEEELb0ELb1ELb1ELb0EEEvNS_9BwdParamsE)
        /*0100*/ 	.short	0x0210
        /*0102*/ 	.short	0x0128


	//----- nvinfo : EIATTR_SW_WAR
	.align		4
.L_4203:
        /*0104*/ 	.byte	0x04, 0x36
        /*0106*/ 	.short	(.L_4205 - .L_4204)
.L_4204:
        /*0108*/ 	.word	0x00000008
.L_4205:


//--------------------- .nv.info._ZN10layer_norm13ln_bwd_kernelINS_13Kernel_traitsI6__halfffffjLj256ELj1ELj4ELj1ELj16ENS_18Kernel_traits_baseILj256ES2_ffffjLj128EEEEELb0ELb1ELb1ELb1EEEvNS_9BwdParamsE --------------------------
	.section	.nv.info._ZN10layer_norm13ln_bwd_kernelINS_13Kernel_traitsI6__halfffffjLj256ELj1ELj4ELj1ELj16ENS_18Kernel_traits_baseILj256ES2_ffffjLj128EEEEELb0ELb1ELb1ELb1EEEvNS_9BwdParamsE,"",@"SHT_CUDA_INFO"
	.sectionflags	@""
	.align	4


	//----- nvinfo : EIATTR_CUDA_API_VERSION
	.align		4
        /*0000*/ 	.byte	0x04, 0x37
        /*0002*/ 	.short	(.L_4207 - .L_4206)
.L_4206:
        /*0004*/ 	.word	0x00000082


	//----- nvinfo : EIATTR_KPARAM_INFO
	.align		4
.L_4207:
        /*0008*/ 	.byte	0x04, 0x17
        /*000a*/ 	.short	(.L_4209 - .L_4208)
.L_4208:
        /*000c*/ 	.word	0x00000000
        /*0010*/ 	.short	0x0000
        /*0012*/ 	.short	0x0000
        /*0014*/ 	.byte	0x00, 0xf0, 0xa1, 0x04


	//----- nvinfo : EIATTR_SPARSE_MMA_MASK
	.align		4
.L_4209:
        /*0018*/ 	.byte	0x03, 0x50
        /*001a*/ 	.short	0x0000


	//----- nvinfo : EIATTR_MAXREG_COUNT
	.align		4
        /*001c*/ 	.byte	0x03, 0x1b
        /*001e*/ 	.short	0x00ff


	//----- nvinfo : EIATTR_NUM_BARRIERS
	.align		4
        /*0020*/ 	.byte	0x02, 0x4c
        /*0022*/ 	.byte	0x01
	.zero		1


	//----- nvinfo : EIATTR_MERCURY_ISA_VERSION
	.align		4
        /*0024*/ 	.byte	0x03, 0x5f
        /*0026*/ 	.short	0x0101


	//----- nvinfo : EIATTR_COOP_GROUP_MASK_REGIDS
	.align		4
        /*0028*/ 	.byte	0x04, 0x29
        /*002a*/ 	.short	(.L_4211 - .L_4210)


	//   ....[0]....
.L_4210:
        /*002c*/ 	.word	0xffffffff


	//   ....[1]....
        /*0030*/ 	.word	0xffffffff


	//   ....[2]....
        /*0034*/ 	.word	0xffffffff


	//   ....[3]....
        /*0038*/ 	.word	0xffffffff


	//   ....[4]....
        /*003c*/ 	.word	0xffffffff


	//   ....[5]....
        /*0040*/ 	.word	0xffffffff


	//   ....[6]....
        /*0044*/ 	.word	0xffffffff


	//   ....[7]....
        /*0048*/ 	.word	0xffffffff


	//   ....[8]....
        /*004c*/ 	.word	0xffffffff


	//   ....[9]....
        /*0050*/ 	.word	0xffffffff


	//   ....[10]....
        /*0054*/ 	.word	0x05000038


	//   ....[11]....
        /*0058*/ 	.word	0x05000038


	//   ....[12]....
        /*005c*/ 	.word	0x05000038


	//   ....[13]....
        /*0060*/ 	.word	0x05000038


	//   ....[14]....
        /*0064*/ 	.word	0x05000038


	//   ....[15]....
        /*0068*/ 	.word	0x05000038


	//   ....[16]....
        /*006c*/ 	.word	0x05000038


	//   ....[17]....
        /*0070*/ 	.word	0x05000038


	//   ....[18]....
        /*0074*/ 	.word	0x05000038


	//   ....[19]....
        /*0078*/ 	.word	0x05000038


	//----- nvinfo : EIATTR_COOP_GROUP_INSTR_OFFSETS
	.align		4
.L_4211:
        /*007c*/ 	.byte	0x04, 0x28
        /*007e*/ 	.short	(.L_4213 - .L_4212)


	//   ....[0]....
.L_4212:
        /*0080*/ 	.word	0x00000c30


	//   ....[1]....
        /*0084*/ 	.word	0x00000c40


	//   ....[2]....
        /*0088*/ 	.word	0x00000c70


	//   ....[3]....
        /*008c*/ 	.word	0x00000c80


	//   ....[4]....
        /*0090*/ 	.word	0x00000cb0


	//   ....[5]....
        /*0094*/ 	.word	0x00000cc0


	//   ....[6]....
        /*0098*/ 	.word	0x00000cf0


	//   ....[7]....
        /*009c*/ 	.word	0x00000d00


	//   ....[8]....
        /*00a0*/ 	.word	0x00000d30


	//   ....[9]....
        /*00a4*/ 	.word	0x00000d40


	//   ....[10]....
        /*00a8*/ 	.word	0x00001ea0


	//   ....[11]....
        /*00ac*/ 	.word	0x00001f30


	//   ....[12]....
        /*00b0*/ 	.word	0x00001fa0


	//   ....[13]....
        /*00b4*/ 	.word	0x00002000


	//   ....[14]....
        /*00b8*/ 	.word	0x00002070


	//   ....[15]....
        /*00bc*/ 	.word	0x000020d0


	//   ....[16]....
        /*00c0*/ 	.word	0x00002140


	//   ....[17]....
        /*00c4*/ 	.word	0x000021a0


	//   ....[18]....
        /*00c8*/ 	.word	0x00002210


	//   ....[19]....
        /*00cc*/ 	.word	0x00002270


	//----- nvinfo : EIATTR_EXIT_INSTR_OFFSETS
	.align		4
.L_4213:
        /*00d0*/ 	.byte	0x04, 0x1c
        /*00d2*/ 	.short	(.L_4215 - .L_4214)


	//   ....[0]....
.L_4214:
        /*00d4*/ 	.word	0x00001e30


	//----- nvinfo : EIATTR_MAX_THREADS
	.align		4
.L_4215:
        /*00d8*/ 	.byte	0x04, 0x05
        /*00da*/ 	.short	(.L_4217 - .L_4216)
.L_4216:
        /*00dc*/ 	.word	0x00000080
        /*00e0*/ 	.word	0x00000001
        /*00e4*/ 	.word	0x00000001


	//----- nvinfo : EIATTR_CRS_STACK_SIZE
	.align		4
.L_4217:
        /*00e8*/ 	.byte	0x04, 0x1e
        /*00ea*/ 	.short	(.L_4219 - .L_4218)
.L_4218:
        /*00ec*/ 	.word	0x00000000


	//----- nvinfo : EIATTR_CBANK_PARAM_SIZE
	.align		4
.L_4219:
        /*00f0*/ 	.byte	0x03, 0x19
        /*00f2*/ 	.short	0x0128


	//----- nvinfo : EIATTR_PARAM_CBANK
	.align		4
        /*00f4*/ 	.byte	0x04, 0x0a
        /*00f6*/ 	.short	(.L_4221 - .L_4220)
	.align		4
.L_4220:
        /*00f8*/ 	.word	index@(.nv.constant0._ZN10layer_norm13ln_bwd_kernelINS_13Kernel_traitsI6__halfffffjLj256ELj1ELj4ELj1ELj16ENS_18Kernel_traits_baseILj256ES2_ffffjLj128EEEEELb0ELb1ELb1ELb1EEEvNS_9BwdParamsE)
        /*00fc*/ 	.short	0x0210
        /*00fe*/ 	.short	0x0128


	//----- nvinfo : EIATTR_SW_WAR
	.align		4
.L_4221:
        /*0100*/ 	.byte	0x04, 0x36
        /*0102*/ 	.short	(.L_4223 - .L_4222)
.L_4222:
        /*0104*/ 	.word	0x00000008
.L_4223:


//--------------------- .nv.info._ZN10layer_norm13ln_bwd_kernelINS_13Kernel_traitsI6__halfffffjLj256ELj1ELj4ELj1ELj16ENS_18Kernel_traits_baseILj256ES2_ffffjLj128EEEEELb1ELb0ELb0ELb0EEEvNS_9BwdParamsE --------------------------
	.section	.nv.info._ZN10layer_norm13ln_bwd_kernelINS_13Kernel_traitsI6__halfffffjLj256ELj1ELj4ELj1ELj16ENS_18Kernel_traits_baseILj256ES2_ffffjLj128EEEEELb1ELb0ELb0ELb0EEEvNS_9BwdParamsE,"",@"SHT_CUDA_INFO"
	.sectionflags	@""
	.align	4


	//----- nvinfo : EIATTR_CUDA_API_VERSION
	.align		4
        /*0000*/ 	.byte	0x04, 0x37
        /*0002*/ 	.short	(.L_4225 - .L_4224)
.L_4224:
        /*0004*/ 	.word	0x00000082


	//----- nvinfo : EIATTR_KPARAM_INFO
	.align		4
.L_4225:
        /*0008*/ 	.byte	0x04, 0x17
        /*000a*/ 	.short	(.L_4227 - .L_4226)
.L_4226:
        /*000c*/ 	.word	0x00000000
        /*0010*/ 	.short	0x0000
        /*0012*/ 	.short	0x0000
        /*0014*/ 	.byte	0x00, 0xf0, 0xa1, 0x04


	//----- nvinfo : EIATTR_SPARSE_MMA_MASK
	.align		4
.L_4227:
        /*0018*/ 	.byte	0x03, 0x50
        /*001a*/ 	.short	0x0000


	//----- nvinfo : EIATTR_MAXREG_COUNT
	.align		4
        /*001c*/ 	.byte	0x03, 0x1b
        /*001e*/ 	.short	0x00ff


	//----- nvinfo : EIATTR_NUM_BARRIERS
	.align		4
        /*0020*/ 	.byte	0x02, 0x4c
        /*0022*/ 	.byte	0x01
	.zero		1


	//----- nvinfo : EIATTR_MERCURY_ISA_VERSION
	.align		4
        /*0024*/ 	.byte	0x03, 0x5f
        /*0026*/ 	.short	0x0101


	//----- nvinfo : EIATTR_COOP_GROUP_MASK_REGIDS
	.align		4
        /*0028*/ 	.byte	0x04, 0x29
        /*002a*/ 	.short	(.L_4229 - .L_4228)


	//   ....[0]....
.L_4228:
        /*002c*/ 	.word	0xffffffff


	//   ....[1]....
        /*0030*/ 	.word	0xffffffff


	//   ....[2]....
        /*0034*/ 	.word	0xffffffff


	//   ....[3]....
        /*0038*/ 	.word	0xffffffff


	//   ....[4]....
        /*003c*/ 	.word	0xffffffff


	//   ....[5]....
        /*0040*/ 	.word	0xffffffff


	//   ....[6]....
        /*0044*/ 	.word	0xffffffff


	//   ....[7]....
        /*0048*/ 	.word	0xffffffff


	//   ....[8]....
        /*004c*/ 	.word	0xffffffff


	//   ....[9]....
        /*0050*/ 	.word	0xffffffff


	//   ....[10]....
        /*0054*/ 	.word	0x05000046


	//   ....[11]....
        /*0058*/ 	.word	0x05000046


	//   ....[12]....
        /*005c*/ 	.word	0x05000046


	//   ....[13]....
        /*0060*/ 	.word	0x05000046


	//   ....[14]....
        /*0064*/ 	.word	0x05000046


	//   ....[15]....
        /*0068*/ 	.word	0x05000046


	//   ....[16]....
        /*006c*/ 	.word	0x05000046


	//   ....[17]....
        /*0070*/ 	.word	0x05000046


	//   ....[18]....
        /*0074*/ 	.word	0x05000046


	//   ....[19]....
        /*0078*/ 	.word	0x05000046


	//----- nvinfo : EIATTR_COOP_GROUP_INSTR_OFFSETS
	.align		4
.L_4229:
        /*007c*/ 	.byte	0x04, 0x28
        /*007e*/ 	.short	(.L_4231 - .L_4230)


	//   ....[0]....
.L_4230:
        /*0080*/ 	.word	0x00000b30


	//   ....[1]....
        /*0084*/ 	.word	0x00000b40


	//   ....[2]....
        /*0088*/ 	.word	0x00000b70


	//   ....[3]....
        /*008c*/ 	.word	0x00000b80


	//   ....[4]....
        /*0090*/ 	.word	0x00000bb0


	//   ....[5]....
        /*0094*/ 	.word	0x00000bc0


	//   ....[6]....
        /*0098*/ 	.word	0x00000bf0


	//   ....[7]....
        /*009c*/ 	.word	0x00000c00


	//   ....[8]....
        /*00a0*/ 	.word	0x00000c30


	//   ....[9]....
        /*00a4*/ 	.word	0x00000c40


	//   ....[10]....
        /*00a8*/ 	.word	0x00001880


	//   ....[11]....
        /*00ac*/ 	.word	0x00001920


	//   ....[12]....
        /*00b0*/ 	.word	0x00001980


	//   ....[13]....
        /*00b4*/ 	.word	0x000019e0


	//   ....[14]....
        /*00b8*/ 	.word	0x00001a50


	//   ....[15]....
        /*00bc*/ 	.word	0x00001ab0


	//   ....[16]....
        /*00c0*/ 	.word	0x00001b20


	//   ....[17]....
        /*00c4*/ 	.word	0x00001b80


	//   ....[18]....
        /*00c8*/ 	.word	0x00001bf0


	//   ....[19]....
        /*00cc*/ 	.word	0x00001c50


	//----- nvinfo : EIATTR_EXIT_INSTR_OFFSETS
	.align		4
.L_4231:
        /*00d0*/ 	.byte	0x04, 0x1c
        /*00d2*/ 	.short	(.L_4233 - .L_4232)


	//   ....[0]....
.L_4232:
        /*00d4*/ 	.word	0x000017f0


	//   ....[1]....
        /*00d8*/ 	.word	0x00001820


	//----- nvinfo : EIATTR_MAX_THREADS
	.align		4
.L_4233:
        /*00dc*/ 	.byte	0x04, 0x05
        /*00de*/ 	.short	(.L_4235 - .L_4234)
.L_4234:
        /*00e0*/ 	.word	0x00000080
        /*00e4*/ 	.word	0x00000001
        /*00e8*/ 	.word	0x00000001


	//----- nvinfo : EIATTR_CRS_STACK_SIZE
	.align		4
.L_4235:
        /*00ec*/ 	.byte	0x04, 0x1e
        /*00ee*/ 	.short	(.L_4237 - .L_4236)
.L_4236:
        /*00f0*/ 	.word	0x00000000


	//----- nvinfo : EIATTR_CBANK_PARAM_SIZE
	.align		4
.L_4237:
        /*00f4*/ 	.byte	0x03, 0x19
        /*00f6*/ 	.short	0x0128


	//----- nvinfo : EIATTR_PARAM_CBANK
	.align		4
        /*00f8*/ 	.byte	0x04, 0x0a
        /*00fa*/ 	.short	(.L_4239 - .L_4238)
	.align		4
.L_4238:
        /*00fc*/ 	.word	index@(.nv.constant0._ZN10layer_norm13ln_bwd_kernelINS_13Kernel_traitsI6__halfffffjLj256ELj1ELj4ELj1ELj16ENS_18Kernel_traits_baseILj256ES2_ffffjLj128EEEEELb1ELb0ELb0ELb0EEEvNS_9BwdParamsE)
        /*0100*/ 	.short	0x0210
        /*0102*/ 	.short	0x0128


	//----- nvinfo : EIATTR_SW_WAR
	.align		4
.L_4239:
        /*0104*/ 	.byte	0x04, 0x36
        /*0106*/ 	.short	(.L_4241 - .L_4240)
.L_4240:
        /*0108*/ 	.word	0x00000008
.L_4241:


//--------------------- .nv.info._ZN10layer_norm13ln_bwd_kernelINS_13Kernel_traitsI6__halfffffjLj256ELj1ELj4ELj1ELj16ENS_18Kernel_traits_baseILj256ES2_ffffjLj128EEEEELb1ELb0ELb0ELb1EEEvNS_9BwdParamsE --------------------------
	.section	.nv.info._ZN10layer_norm13ln_bwd_kernelINS_13Kernel_traitsI6__halfffffjLj256ELj1ELj4ELj1ELj16ENS_18Kernel_traits_baseILj256ES2_ffffjLj128EEEEELb1ELb0ELb0ELb1EEEvNS_9BwdParamsE,"",@"SHT_CUDA_INFO"
	.sectionflags	@""
	.align	4


	//----- nvinfo : EIATTR_CUDA_API_VERSION
	.align		4
        /*0000*/ 	.byte	0x04, 0x37
        /*0002*/ 	.short	(.L_4243 - .L_4242)
.L_4242:
        /*0004*/ 	.word	0x00000082


	//----- nvinfo : EIATTR_KPARAM_INFO
	.align		4
.L_4243:
        /*0008*/ 	.byte	0x04, 0x17
        /*000a*/ 	.short	(.L_4245 - .L_4244)
.L_4244:
        /*000c*/ 	.word	0x00000000
        /*0010*/ 	.short	0x0000
        /*0012*/ 	.short	0x0000
        /*0014*/ 	.byte	0x00, 0xf0, 0xa1, 0x04


	//----- nvinfo : EIATTR_SPARSE_MMA_MASK
	.align		4
.L_4245:
        /*0018*/ 	.byte	0x03, 0x50
        /*001a*/ 	.short	0x0000


	//----- nvinfo : EIATTR_MAXREG_COUNT
	.align		4
        /*001c*/ 	.byte	0x03, 0x1b
        /*001e*/ 	.short	0x00ff


	//----- nvinfo : EIATTR_NUM_BARRIERS
	.align		4
        /*0020*/ 	.byte	0x02, 0x4c
        /*0022*/ 	.byte	0x01
	.zero		1


	//----- nvinfo : EIATTR_MERCURY_ISA_VERSION
	.align		4
        /*0024*/ 	.byte	0x03, 0x5f
        /*0026*/ 	.short	0x0101


	//----- nvinfo : EIATTR_COOP_GROUP_MASK_REGIDS
	.align		4
        /*0028*/ 	.byte	0x04, 0x29
        /*002a*/ 	.short	(.L_4247 - .L_4246)


	//   ....[0]....
.L_4246:
        /*002c*/ 	.word	0xffffffff


	//   ....[1]....
        /*0030*/ 	.word	0xffffffff


	//   ....[2]....
        /*0034*/ 	.word	0xffffffff


	//   ....[3]....
        /*0038*/ 	.word	0xffffffff


	//   ....[4]....
        /*003c*/ 	.word	0xffffffff


	//   ....[5]....
        /*0040*/ 	.word	0xffffffff


	//   ....[6]....
        /*0044*/ 	.word	0xffffffff


	//   ....[7]....
        /*0048*/ 	.word	0xffffffff


	//   ....[8]....
        /*004c*/ 	.word	0xffffffff


	//   ....[9]....
        /*0050*/ 	.word	0xffffffff


	//   ....[10]....
        /*0054*/ 	.word	0x05000043


	//   ....[11]....
        /*0058*/ 	.word	0x05000043


	//   ....[12]....
        /*005c*/ 	.word	0x05000043


	//   ....[13]....
        /*0060*/ 	.word	0x05000043


	//   ....[14]....
        /*0064*/ 	.word	0x05000043


	//   ....[15]....
        /*0068*/ 	.word	0x05000043


	//   ....[16]....
        /*006c*/ 	.word	0x05000043


	//   ....[17]....
        /*0070*/ 	.word	0x05000043


	//   ....[18]....
        /*0074*/ 	.word	0x05000043


	//   ....[19]....
        /*0078*/ 	.word	0x05000043


	//----- nvinfo : EIATTR_COOP_GROUP_INSTR_OFFSETS
	.align		4
.L_4247:
        /*007c*/ 	.byte	0x04, 0x28
        /*007e*/ 	.short	(.L_4249 - .L_4248)


	//   ....[0]....
.L_4248:
        /*0080*/ 	.word	0x000009d0


	//   ....[1]....
        /*0084*/ 	.word	0x000009e0


	//   ....[2]....
        /*0088*/ 	.word	0x00000a10


	//   ....[3]....
        /*008c*/ 	.word	0x00000a20


	//   ....[4]....
        /*0090*/ 	.word	0x00000a50


	//   ....[5]....
        /*0094*/ 	.word	0x00000a60


	//   ....[6]....
        /*0098*/ 	.word	0x00000a90


	//   ....[7]....
        /*009c*/ 	.word	0x00000ab0


	//   ....[8]....
        /*00a0*/ 	.word	0x00000ac0


	//   ....[9]....
        /*00a4*/ 	.word	0x00000ae0


	//   ....[10]....
        /*00a8*/ 	.word	0x000016d0


	//   ....[11]....
        /*00ac*/ 	.word	0x00001760


	//   ....[12]....
        /*00b0*/ 	.word	0x000017d0


	//   ....[13]....
        /*00b4*/ 	.word	0x00001830


	//   ....[14]....
        /*00b8*/ 	.word	0x00001890


	//   ....[15]....
        /*00bc*/ 	.word	0x000018f0


	//   ....[16]....
        /*00c0*/ 	.word	0x00001950


	//   ....[17]....
        /*00c4*/ 	.word	0x000019a0


	//   ....[18]....
        /*00c8*/ 	.word	0x00001a00


	//   ....[19]....
        /*00cc*/ 	.word	0x00001a50


	//----- nvinfo : EIATTR_EXIT_INSTR_OFFSETS
	.align		4
.L_4249:
        /*00d0*/ 	.byte	0x04, 0x1c
        /*00d2*/ 	.short	(.L_4251 - .L_4250)


	//   ....[0]....
.L_4250:
        /*00d4*/ 	.word	0x00001660


	//----- nvinfo : EIATTR_MAX_THREADS
	.align		4
.L_4251:
        /*00d8*/ 	.byte	0x04, 0x05
        /*00da*/ 	.short	(.L_4253 - .L_4252)
.L_4252:
        /*00dc*/ 	.word	0x00000080
        /*00e0*/ 	.word	0x00000001
        /*00e4*/ 	.word	0x00000001


	//----- nvinfo : EIATTR_CRS_STACK_SIZE
	.align		4
.L_4253:
        /*00e8*/ 	.byte	0x04, 0x1e
        /*00ea*/ 	.short	(.L_4255 - .L_4254)
.L_4254:
        /*00ec*/ 	.word	0x00000000


	//----- nvinfo : EIATTR_CBANK_PARAM_SIZE
	.align		4
.L_4255:
        /*00f0*/ 	.byte	0x03, 0x19
        /*00f2*/ 	.short	0x0128


	//----- nvinfo : EIATTR_PARAM_CBANK
	.align		4
        /*00f4*/ 	.byte	0x04, 0x0a
        /*00f6*/ 	.short	(.L_4257 - .L_4256)
	.align		4
.L_4256:
        /*00f8*/ 	.word	index@(.nv.constant0._ZN10layer_norm13ln_bwd_kernelINS_13Kernel_traitsI6__halfffffjLj256ELj1ELj4ELj1ELj16ENS_18Kernel_traits_baseILj256ES2_ffffjLj128EEEEELb1ELb0ELb0ELb1EEEvNS_9BwdParamsE)
        /*00fc*/ 	.short	0x0210
        /*00fe*/ 	.short	0x0128


	//----- nvinfo : EIATTR_SW_WAR
	.align		4
.L_4257:
        /*0100*/ 	.byte	0x04, 0x36
        /*0102*/ 	.short	(.L_4259 - .L_4258)
.L_4258:
        /*0104*/ 	.word	0x00000008
.L_4259:


//--------------------- .nv.info._ZN10layer_norm22ln_bwd_finalize_kernelINS_22Kernel_traits_finalizeILj256E6__halfffffjLb0ELj1024ELj4ENS_18Kernel_traits_baseILj256ES2_ffffjLj1024EEEEELb0ELb0EEEvNS_9BwdParamsE --------------------------
	.section	.nv.info._ZN10layer_norm22ln_bwd_finalize_kernelINS_22Kernel_traits_finalizeILj256E6__halfffffjLb0ELj1024ELj4ENS_18Kernel_traits_baseILj256ES2_ffffjLj1024EEEEELb0ELb0EEEvNS_9BwdParamsE,"",@"SHT_CUDA_INFO"
	.sectionflags	@""
	.align	4


	//----- nvinfo : EIATTR_CUDA_API_VERSION
	.align		4
        /*0000*/ 	.byte	0x04, 0x37
        /*0002*/ 	.short	(.L_4261 - .L_4260)
.L_4260:
        /*0004*/ 	.word	0x00000082


	//----- nvinfo : EIATTR_KPARAM_INFO
	.align		4
.L_4261:
        /*0008*/ 	.byte	0x04, 0x17
        /*000a*/ 	.short	(.L_4263 - .L_4262)
.L_4262:
        /*000c*/ 	.word	0x00000000
        /*0010*/ 	.short	0x0000
        /*0012*/ 	.short	0x0000
        /*0014*/ 	.byte	0x00, 0xf0, 0xa1, 0x04


	//----- nvinfo : EIATTR_SPARSE_MMA_MASK
	.align		4
.L_4263:
        /*0018*/ 	.byte	0x03, 0x50
        /*001a*/ 	.short	0x0000


	//----- nvinfo : EIATTR_MAXREG_COUNT
	.align		4
        /*001c*/ 	.byte	0x03, 0x1b
        /*001e*/ 	.short	0x0040


	//----- nvinfo : EIATTR_NUM_BARRIERS
	.align		4
        /*0020*/ 	.byte	0x02, 0x4c
        /*0022*/ 	.byte	0x01
	.zero		1


	//----- nvinfo : EIATTR_MERCURY_ISA_VERSION
	.align		4
        /*0024*/ 	.byte	0x03, 0x5f
        /*0026*/ 	.short	0x0101


	//----- nvinfo : EIATTR_COOP_GROUP_MASK_REGIDS
	.align		4
        /*0028*/ 	.byte	0x04, 0x29
        /*002a*/ 	.short	(.L_4265 - .L_4264)


	//   ....[0]....
.L_4264:
        /*002c*/ 	.word	0xffffffff


	//   ....[1]....
        /*0030*/ 	.word	0xffffffff


	//   ....[2]....
        /*0034*/ 	.word	0xffffffff


	//   ....[3]....
        /*0038*/ 	.word	0xffffffff


	//   ....[4]....
        /*003c*/ 	.word	0xffffffff


	//   ....[5]....
        /*0040*/ 	.word	0xffffffff


	//   ....[6]....
        /*0044*/ 	.word	0xffffffff


	//   ....[7]....
        /*0048*/ 	.word	0xffffffff


	//   ....[8]....
        /*004c*/ 	.word	0xffffffff


	//   ....[9]....
        /*0050*/ 	.word	0xffffffff


	//   ....[10]....
        /*0054*/ 	.word	0x05000013


	//   ....[11]....
        /*0058*/ 	.word	0x05000013


	//   ....[12]....
        /*005c*/ 	.word	0x05000013


	//   ....[13]....
        /*0060*/ 	.word	0x05000013


	//   ....[14]....
        /*0064*/ 	.word	0x05000013


	//   ....[15]....
        /*0068*/ 	.word	0x05000013


	//   ....[16]....
        /*006c*/ 	.word	0x05000013


	//   ....[17]....
        /*0070*/ 	.word	0x05000013


	//   ....[18]....
        /*0074*/ 	.word	0x05000013


	//   ....[19]....
        /*0078*/ 	.word	0x05000013


	//----- nvinfo : EIATTR_COOP_GROUP_INSTR_OFFSETS
	.align		4
.L_4265:
        /*007c*/ 	.byte	0x04, 0x28
        /*007e*/ 	.short	(.L_4267 - .L_4266)


	//   ....[0]....
.L_4266:
        /*0080*/ 	.word	0x000008e0


	//   ....[1]....
        /*0084*/ 	.word	0x000008f0


	//   ....[2]....
        /*0088*/ 	.word	0x00000920


	//   ....[3]....
        /*008c*/ 	.word	0x00000930


	//   ....[4]....
        /*0090*/ 	.word	0x00000960


	//   ....[5]....
        /*0094*/ 	.word	0x00000970


	//   ....[6]....
        /*0098*/ 	.word	0x000009a0


	//   ....[7]....
        /*009c*/ 	.word	0x000009b0


	//   ....[8]....
        /*00a0*/ 	.word	0x000009e0


	//   ....[9]....
        /*00a4*/ 	.word	0x000009f0


	//   ....[10]....
        /*00a8*/ 	.word	0x00000c10


	//   ....[11]....
        /*00ac*/ 	.word	0x00000c80


	//   ....[12]....
        /*00b0*/ 	.word	0x00000cf0


	//   ....[13]....
        /*00b4*/ 	.word	0x00000d60


	//   ....[14]....
        /*00b8*/ 	.word	0x00000dd0


	//   ....[15]....
        /*00bc*/ 	.word	0x00000e30


	//   ....[16]....
        /*00c0*/ 	.word	0x00000ea0


	//   ....[17]....
        /*00c4*/ 	.word	0x00000f10


	//   ....[18]....
        /*00c8*/ 	.word	0x00000f80


	//   ....[19]....
        /*00cc*/ 	.word	0x00000ff0


	//----- nvinfo : EIATTR_EXIT_INSTR_OFFSETS
	.align		4
.L_4267:
        /*00d0*/ 	.byte	0x04, 0x1c
        /*00d2*/ 	.short	(.L_4269 - .L_4268)


	//   ....[0]....
.L_4268:
        /*00d4*/ 	.word	0x00000070


	//   ....[1]....
        /*00d8*/ 	.word	0x00000bb0


	//----- nvinfo : EIATTR_MAX_THREADS
	.align		4
.L_4269:
        /*00dc*/ 	.byte	0x04, 0x05
        /*00de*/ 	.short	(.L_4271 - .L_4270)
.L_4270:
        /*00e0*/ 	.word	0x00000400
        /*00e4*/ 	.word	0x00000001
        /*00e8*/ 	.word	0x00000001


	//----- nvinfo : EIATTR_CRS_STACK_SIZE
	.align		4
.L_4271:
        /*00ec*/ 	.byte	0x04, 0x1e
        /*00ee*/ 	.short	(.L_4273 - .L_4272)
.L_4272:
        /*00f0*/ 	.word	0x00000000


	//----- nvinfo : EIATTR_CBANK_PARAM_SIZE
	.align		4
.L_4273:
        /*00f4*/ 	.byte	0x03, 0x19
        /*00f6*/ 	.short	0x0128


	//----- nvinfo : EIATTR_PARAM_CBANK
	.align		4
        /*00f8*/ 	.byte	0x04, 0x0a
        /*00fa*/ 	.short	(.L_4275 - .L_4274)
	.align		4
.L_4274:
        /*00fc*/ 	.word	index@(.nv.constant0._ZN10layer_norm22ln_bwd_finalize_kernelINS_22Kernel_traits_finalizeILj256E6__halfffffjLb0ELj1024ELj4ENS_18Kernel_traits_baseILj256ES2_ffffjLj1024EEEEELb0ELb0EEEvNS_9BwdParamsE)
        /*0100*/ 	.short	0x0210
        /*0102*/ 	.short	0x0128


	//----- nvinfo : EIATTR_SW_WAR
	.align		4
.L_4275:
        /*0104*/ 	.byte	0x04, 0x36
        /*0106*/ 	.short	(.L_4277 - .L_4276)
.L_4276:
        /*0108*/ 	.word	0x00000008
.L_4277:


//--------------------- .nv.info._ZN10layer_norm13ln_bwd_kernelINS_13Kernel_traitsI6__halfffffjLj256ELj1ELj4ELj1ELj16ENS_18Kernel_traits_baseILj256ES2_ffffjLj128EEEEELb1ELb0ELb1ELb0EEEvNS_9BwdParamsE --------------------------
	.section	.nv.info._ZN10layer_norm13ln_bwd_kernelINS_13Kernel_traitsI6__halfffffjLj256ELj1ELj4ELj1ELj16ENS_18Kernel_traits_baseILj256ES2_ffffjLj128EEEEELb1ELb0ELb1ELb0EEEvNS_9BwdParamsE,"",@"SHT_CUDA_INFO"
	.sectionflags	@""
	.align	4


	//----- nvinfo : EIATTR_CUDA_API_VERSION
	.align		4
        /*0000*/ 	.byte	0x04, 0x37
        /*0002*/ 	.short	(.L_4279 - .L_4278)
.L_4278:
        /*0004*/ 	.word	0x00000082


	//----- nvinfo : EIATTR_KPARAM_INFO
	.align		4
.L_4279:
        /*0008*/ 	.byte	0x04, 0x17
        /*000a*/ 	.short	(.L_4281 - .L_4280)
.L_4280:
        /*000c*/ 	.word	0x00000000
        /*0010*/ 	.short	0x0000
        /*0012*/ 	.short	0x0000
        /*0014*/ 	.byte	0x00, 0xf0, 0xa1, 0x04


	//----- nvinfo : EIATTR_SPARSE_MMA_MASK
	.align		4
.L_4281:
        /*0018*/ 	.byte	0x03, 0x50
        /*001a*/ 	.short	0x0000


	//----- nvinfo : EIATTR_MAXREG_COUNT
	.align		4
        /*001c*/ 	.byte	0x03, 0x1b
        /*001e*/ 	.short	0x00ff


	//----- nvinfo : EIATTR_NUM_BARRIERS
	.align		4
        /*0020*/ 	.byte	0x02, 0x4c
        /*0022*/ 	.byte	0x01
	.zero		1


	//----- nvinfo : EIATTR_MERCURY_ISA_VERSION
	.align		4
        /*0024*/ 	.byte	0x03, 0x5f
        /*0026*/ 	.short	0x0101


	//----- nvinfo : EIATTR_COOP_GROUP_MASK_REGIDS
	.align		4
        /*0028*/ 	.byte	0x04, 0x29
        /*002a*/ 	.short	(.L_4283 - .L_4282)


	//   ....[0]....
.L_4282:
        /*002c*/ 	.word	0xffffffff


	//   ....[1]....
        /*0030*/ 	.word	0xffffffff


	//   ....[2]....
        /*0034*/ 	.word	0xffffffff


	//   ....[3]....
        /*0038*/ 	.word	0xffffffff


	//   ....[4]....
        /*003c*/ 	.word	0xffffffff


	//   ....[5]....
        /*0040*/ 	.word	0xffffffff


	//   ....[6]....
        /*0044*/ 	.word	0xffffffff


	//   ....[7]....
        /*0048*/ 	.word	0xffffffff


	//   ....[8]....
        /*004c*/ 	.word	0xffffffff


	//   ....[9]....
        /*0050*/ 	.word	0xffffffff


	//   ....[10]....
        /*0054*/ 	.word	0x0500002c


	//   ....[11]....
        /*0058*/ 	.word	0x0500002c


	//   ....[12]....
        /*005c*/ 	.word	0x0500002c


	//   ....[13]....
        /*0060*/ 	.word	0x0500002c


	//   ....[14]....
        /*0064*/ 	.word	0x0500002c


	//   ....[15]....
        /*0068*/ 	.word	0x0500002c


	//   ....[16]....
        /*006c*/ 	.word	0x0500002c


	//   ....[17]....
        /*0070*/ 	.word	0x0500002c


	//   ....[18]....
        /*0074*/ 	.word	0x0500002c


	//   ....[19]....
        /*0078*/ 	.word	0x0500002c


	//----- nvinfo : EIATTR_COOP_GROUP_INSTR_OFFSETS
	.align		4
.L_4283:
        /*007c*/ 	.byte	0x04, 0x28
        /*007e*/ 	.short	(.L_4285 - .L_4284)


	//   ....[0]....
.L_4284:
        /*0080*/ 	.word	0x00000de0


	//   ....[1]....
        /*0084*/ 	.word	0x00000df0


	//   ....[2]....
        /*0088*/ 	.word	0x00000e20


	//   ....[3]....
        /*008c*/ 	.word	0x00000e30


	//   ....[4]....
        /*0090*/ 	.word	0x00000e60


	//   ....[5]....
        /*0094*/ 	.word	0x00000e70


	//   ....[6]....
        /*0098*/ 	.word	0x00000ea0


	//   ....[7]....
        /*009c*/ 	.word	0x00000eb0


	//   ....[8]....
        /*00a0*/ 	.word	0x00000ee0


	//   ....[9]....
        /*00a4*/ 	.word	0x00000ef0


	//   ....[10]....
        /*00a8*/ 	.word	0x00002110


	//   ....[11]....
        /*00ac*/ 	.word	0x000021a0


	//   ....[12]....
        /*00b0*/ 	.word	0x00002200


	//   ....[13]....
        /*00b4*/ 	.word	0x00002260


	//   ....[14]....
        /*00b8*/ 	.word	0x000022c0


	//   ....[15]....
        /*00bc*/ 	.word	0x00002320


	//   ....[16]....
        /*00c0*/ 	.word	0x00002380


	//   ....[17]....
        /*00c4*/ 	.word	0x000023e0


	//   ....[18]....
        /*00c8*/ 	.word	0x00002440


	//   ....[19]....
        /*00cc*/ 	.word	0x000024a0


	//----- nvinfo : EIATTR_EXIT_INSTR_OFFSETS
	.align		4
.L_4285:
        /*00d0*/ 	.byte	0x04, 0x1c
        /*00d2*/ 	.short	(.L_4287 - .L_4286)


	//   ....[0]....
.L_4286:
        /*00d4*/ 	.word	0x00002070


	//   ....[1]....
        /*00d8*/ 	.word	0x000020a0


	//----- nvinfo : EIATTR_MAX_THREADS
	.align		4
.L_4287:
        /*00dc*/ 	.byte	0x04, 0x05
        /*00de*/ 	.short	(.L_4289 - .L_4288)
.L_4288:
        /*00e0*/ 	.word	0x00000080
        /*00e4*/ 	.word	0x00000001
        /*00e8*/ 	.word	0x00000001


	//----- nvinfo : EIATTR_CRS_STACK_SIZE
	.align		4
.L_4289:
        /*00ec*/ 	.byte	0x04, 0x1e
        /*00ee*/ 	.short	(.L_4291 - .L_4290)
.L_4290:
        /*00f0*/ 	.word	0x00000000


	//----- nvinfo : EIATTR_CBANK_PARAM_SIZE
	.align		4
.L_4291:
        /*00f4*/ 	.byte	0x03, 0x19
        /*00f6*/ 	.short	0x0128


	//----- nvinfo : EIATTR_PARAM_CBANK
	.align		4
        /*00f8*/ 	.byte	0x04, 0x0a
        /*00fa*/ 	.short	(.L_4293 - .L_4292)
	.align		4
.L_4292:
        /*00fc*/ 	.word	index@(.nv.constant0._ZN10layer_norm13ln_bwd_kernelINS_13Kernel_traitsI6__halfffffjLj256ELj1ELj4ELj1ELj16ENS_18Kernel_traits_baseILj256ES2_ffffjLj128EEEEELb1ELb0ELb1ELb0EEEvNS_9BwdParamsE)
        /*0100*/ 	.short	0x0210
        /*0102*/ 	.short	0x0128


	//----- nvinfo : EIATTR_SW_WAR
	.align		4
.L_4293:
        /*0104*/ 	.byte	0x04, 0x36
        /*0106*/ 	.short	(.L_4295 - .L_4294)
.L_4294:
        /*0108*/ 	.word	0x00000008
.L_4295:


//--------------------- .nv.info._ZN10layer_norm22ln_bwd_finalize_kernelINS_22Kernel_traits_finalizeILj256E6__halfffffjLb0ELj1024ELj4ENS_18Kernel_traits_baseILj256ES2_ffffjLj1024EEEEELb0ELb1EEEvNS_9BwdParamsE --------------------------
	.section	.nv.info._ZN10layer_norm22ln_bwd_finalize_kernelINS_22Kernel_traits_finalizeILj256E6__halfffffjLb0ELj1024ELj4ENS_18Kernel_traits_baseILj256ES2_ffffjLj1024EEEEELb0ELb1EEEvNS_9BwdParamsE,"",@"SHT_CUDA_INFO"
	.sectionflags	@""
	.align	4


	//----- nvinfo : EIATTR_CUDA_API_VERSION
	.align		4
        /*0000*/ 	.byte	0x04, 0x37
        /*0002*/ 	.short	(.L_4297 - .L_4296)
.L_4296:
        /*0004*/ 	.word	0x00000082


	//----- nvinfo : EIATTR_KPARAM_INFO
	.align		4
.L_4297:
        /*0008*/ 	.byte	0x04, 0x17
        /*000a*/ 	.short	(.L_4299 - .L_4298)
.L_4298:
        /*000c*/ 	.word	0x00000000
        /*0010*/ 	.short	0x0000
        /*0012*/ 	.short	0x0000
        /*0014*/ 	.byte	0x00, 0xf0, 0xa1, 0x04


	//----- nvinfo : EIATTR_SPARSE_MMA_MASK
	.align		4
.L_4299:
        /*0018*/ 	.byte	0x03, 0x50
        /*001a*/ 	.short	0x0000


	//----- nvinfo : EIATTR_MAXREG_COUNT
	.align		4
        /*001c*/ 	.byte	0x03, 0x1b
        /*001e*/ 	.short	0x0040


	//----- nvinfo : EIATTR_NUM_BARRIERS
	.align		4
        /*0020*/ 	.byte	0x02, 0x4c
        /*0022*/ 	.byte	0x01
	.zero		1


	//----- nvinfo : EIATTR_MERCURY_ISA_VERSION
	.align		4
        /*0024*/ 	.byte	0x03, 0x5f
        /*0026*/ 	.short	0x0101


	//----- nvinfo : EIATTR_COOP_GROUP_MASK_REGIDS
	.align		4
        /*0028*/ 	.byte	0x04, 0x29
        /*002a*/ 	.short	(.L_4301 - .L_4300)


	//   ....[0]....
.L_4300:
        /*002c*/ 	.word	0xffffffff


	//   ....[1]....
        /*0030*/ 	.word	0xffffffff


	//   ....[2]....
        /*0034*/ 	.word	0xffffffff


	//   ....[3]....
        /*0038*/ 	.word	0xffffffff


	//   ....[4]....
        /*003c*/ 	.word	0xffffffff


	//   ....[5]....
        /*0040*/ 	.word	0xffffffff


	//   ....[6]....
        /*0044*/ 	.word	0xffffffff


	//   ....[7]....
        /*0048*/ 	.word	0xffffffff


	//   ....[8]....
        /*004c*/ 	.word	0xffffffff


	//   ....[9]....
        /*0050*/ 	.word	0xffffffff


	//   ....[10]....
        /*0054*/ 	.word	0x05000011


	//   ....[11]....
        /*0058*/ 	.word	0x05000011


	//   ....[12]....
        /*005c*/ 	.word	0x05000011


	//   ....[13]....
        /*0060*/ 	.word	0x05000011


	//   ....[14]....
        /*0064*/ 	.word	0x05000011


	//   ....[15]....
        /*0068*/ 	.word	0x05000011


	//   ....[16]....
        /*006c*/ 	.word	0x05000011


	//   ....[17]....
        /*0070*/ 	.word	0x05000011


	//   ....[18]....
        /*0074*/ 	.word	0x05000011


	//   ....[19]....
        /*0078*/ 	.word	0x05000011


	//----- nvinfo : EIATTR_COOP_GROUP_INSTR_OFFSETS
	.align		4
.L_4301:
        /*007c*/ 	.byte	0x04, 0x28
        /*007e*/ 	.short	(.L_4303 - .L_4302)


	//   ....[0]....
.L_4302:
        /*0080*/ 	.word	0x000008e0


	//   ....[1]....
        /*0084*/ 	.word	0x000008f0


	//   ....[2]....
        /*0088*/ 	.word	0x00000920


	//   ....[3]....
        /*008c*/ 	.word	0x00000930


	//   ....[4]....
        /*0090*/ 	.word	0x00000960


	//   ....[5]....
        /*0094*/ 	.word	0x00000970


	//   ....[6]....
        /*0098*/ 	.word	0x000009a0


	//   ....[7]....
        /*009c*/ 	.word	0x000009b0


	//   ....[8]....
        /*00a0*/ 	.word	0x000009e0


	//   ....[9]....
        /*00a4*/ 	.word	0x000009f0


	//   ....[10]....
        /*00a8*/ 	.word	0x00000bf0


	//   ....[11]....
        /*00ac*/ 	.word	0x00000c60


	//   ....[12]....
        /*00b0*/ 	.word	0x00000cd0


	//   ....[13]....
        /*00b4*/ 	.word	0x00000d40


	//   ....[14]....
        /*00b8*/ 	.word	0x00000db0


	//   ....[15]....
        /*00bc*/ 	.word	0x00000e10


	//   ....[16]....
        /*00c0*/ 	.word	0x00000e80


	//   ....[17]....
        /*00c4*/ 	.word	0x00000ef0


	//   ....[18]....
        /*00c8*/ 	.word	0x00000f60


	//   ....[19]....
        /*00cc*/ 	.word	0x00000fd0


	//----- nvinfo : EIATTR_EXIT_INSTR_OFFSETS
	.align		4
.L_4303:
        /*00d0*/ 	.byte	0x04, 0x1c
        /*00d2*/ 	.short	(.L_4305 - .L_4304)


	//   ....[0]....
.L_4304:
        /*00d4*/ 	.word	0x00000070


	//   ....[1]....
        /*00d8*/ 	.word	0x00000b90


	//----- nvinfo : EIATTR_MAX_THREADS
	.align		4
.L_4305:
        /*00dc*/ 	.byte	0x04, 0x05
        /*00de*/ 	.short	(.L_4307 - .L_4306)
.L_4306:
        /*00e0*/ 	.word	0x00000400
        /*00e4*/ 	.word	0x00000001
        /*00e8*/ 	.word	0x00000001


	//----- nvinfo : EIATTR_CRS_STACK_SIZE
	.align		4
.L_4307:
        /*00ec*/ 	.byte	0x04, 0x1e
        /*00ee*/ 	.short	(.L_4309 - .L_4308)
.L_4308:
        /*00f0*/ 	.word	0x00000000


	//----- nvinfo : EIATTR_CBANK_PARAM_SIZE
	.align		4
.L_4309:
        /*00f4*/ 	.byte	0x03, 0x19
        /*00f6*/ 	.short	0x0128


	//----- nvinfo : EIATTR_PARAM_CBANK
	.align		4
        /*00f8*/ 	.byte	0x04, 0x0a
        /*00fa*/ 	.short	(.L_4311 - .L_4310)
	.align		4
.L_4310:
        /*00fc*/ 	.word	index@(.nv.constant0._ZN10layer_norm22ln_bwd_finalize_kernelINS_22Kernel_traits_finalizeILj256E6__halfffffjLb0ELj1024ELj4ENS_18Kernel_traits_baseILj256ES2_ffffjLj1024EEEEELb0ELb1EEEvNS_9BwdParamsE)
        /*0100*/ 	.short	0x0210
        /*0102*/ 	.short	0x0128


	//----- nvinfo : EIATTR_SW_WAR
	.align		4
.L_4311:
        /*0104*/ 	.byte	0x04, 0x36
        /*0106*/ 	.short	(.L_4313 - .L_4312)
.L_4312:
        /*0108*/ 	.word	0x00000008
.L_4313:


//--------------------- .nv.info._ZN10layer_norm13ln_bwd_kernelINS_13Kernel_traitsI6__halfffffjLj256ELj1ELj4ELj1ELj16ENS_18Kernel_traits_baseILj256ES2_ffffjLj128EEEEELb1ELb0ELb1ELb1EEEvNS_9BwdParamsE --------------------------
	.section	.nv.info._ZN10layer_norm13ln_bwd_kernelINS_13Kernel_traitsI6__halfffffjLj256ELj1ELj4ELj1ELj16ENS_18Kernel_traits_baseILj256ES2_ffffjLj128EEEEELb1ELb0ELb1ELb1EEEvNS_9BwdParamsE,"",@"SHT_CUDA_INFO"
	.sectionflags	@""
	.align	4


	//----- nvinfo : EIATTR_CUDA_API_VERSION
	.align		4
        /*0000*/ 	.byte	0x04, 0x37
        /*0002*/ 	.short	(.L_4315 - .L_4314)
.L_4314:
        /*0004*/ 	.word	0x00000082


	//----- nvinfo : EIATTR_KPARAM_INFO
	.align		4
.L_4315:
        /*0008*/ 	.byte	0x04, 0x17
        /*000a*/ 	.short	(.L_4317 - .L_4316)
.L_4316:
        /*000c*/ 	.word	0x00000000
        /*0010*/ 	.short	0x0000
        /*0012*/ 	.short	0x0000
        /*0014*/ 	.byte	0x00, 0xf0, 0xa1, 0x04


	//----- nvinfo : EIATTR_SPARSE_MMA_MASK
	.align		4
.L_4317:
        /*0018*/ 	.byte	0x03, 0x50
        /*001a*/ 	.short	0x0000


	//----- nvinfo : EIATTR_MAXREG_COUNT
	.align		4
        /*001c*/ 	.byte	0x03, 0x1b
        /*001e*/ 	.short	0x00ff


	//----- nvinfo : EIATTR_NUM_BARRIERS
	.align		4
        /*0020*/ 	.byte	0x02, 0x4c
        /*0022*/ 	.byte	0x01
	.zero		1


	//----- nvinfo : EIATTR_MERCURY_ISA_VERSION
	.align		4
        /*0024*/ 	.byte	0x03, 0x5f
        /*0026*/ 	.short	0x0101


	//----- nvinfo : EIATTR_COOP_GROUP_MASK_REGIDS
	.align		4
        /*0028*/ 	.byte	0x04, 0x29
        /*002a*/ 	.short	(.L_4319 - .L_4318)


	//   ....[0]....
.L_4318:
        /*002c*/ 	.word	0xffffffff


	//   ....[1]....
        /*0030*/ 	.word	0xffffffff


	//   ....[2]....
        /*0034*/ 	.word	0xffffffff


	//   ....[3]....
        /*0038*/ 	.word	0xffffffff


	//   ....[4]....
        /*003c*/ 	.word	0xffffffff


	//   ....[5]....
        /*0040*/ 	.word	0xffffffff


	//   ....[6]....
        /*0044*/ 	.word	0xffffffff


	//   ....[7]....
        /*0048*/ 	.word	0xffffffff


	//   ....[8]....
        /*004c*/ 	.word	0xffffffff


	//   ....[9]....
        /*0050*/ 	.word	0xffffffff


	//   ....[10]....
        /*0054*/ 	.word	0x0500003b


	//   ....[11]....
        /*0058*/ 	.word	0x0500003b


	//   ....[12]....
        /*005c*/ 	.word	0x0500003b


	//   ....[13]....
        /*0060*/ 	.word	0x0500003b


	//   ....[14]....
        /*0064*/ 	.word	0x0500003b


	//   ....[15]....
        /*0068*/ 	.word	0x0500003b


	//   ....[16]....
        /*006c*/ 	.word	0x0500003b


	//   ....[17]....
        /*0070*/ 	.word	0x0500003b


	//   ....[18]....
        /*0074*/ 	.word	0x0500003b


	//   ....[19]....
        /*0078*/ 	.word	0x0500003b


	//----- nvinfo : EIATTR_COOP_GROUP_INSTR_OFFSETS
	.align		4
.L_4319:
        /*007c*/ 	.byte	0x04, 0x28
        /*007e*/ 	.short	(.L_4321 - .L_4320)


	//   ....[0]....
.L_4320:
        /*0080*/ 	.word	0x00000c10


	//   ....[1]....
        /*0084*/ 	.word	0x00000c20


	//   ....[2]....
        /*0088*/ 	.word	0x00000c50


	//   ....[3]....
        /*008c*/ 	.word	0x00000c60


	//   ....[4]....
        /*0090*/ 	.word	0x00000c90


	//   ....[5]....
        /*0094*/ 	.word	0x00000ca0


	//   ....[6]....
        /*0098*/ 	.word	0x00000cd0


	//   ....[7]....
        /*009c*/ 	.word	0x00000ce0


	//   ....[8]....
        /*00a0*/ 	.word	0x00000d10


	//   ....[9]....
        /*00a4*/ 	.word	0x00000d20


	//   ....[10]....
        /*00a8*/ 	.word	0x00001d00


	//   ....[11]....
        /*00ac*/ 	.word	0x00001da0


	//   ....[12]....
        /*00b0*/ 	.word	0x00001e00


	//   ....[13]....
        /*00b4*/ 	.word	0x00001e60


	//   ....[14]....
        /*00b8*/ 	.word	0x00001ed0


	//   ....[15]....
        /*00bc*/ 	.word	0x00001f30


	//   ....[16]....
        /*00c0*/ 	.word	0x00001fa0


	//   ....[17]....
        /*00c4*/ 	.word	0x00002000


	//   ....[18]....
        /*00c8*/ 	.word	0x00002070


	//   ....[19]....
        /*00cc*/ 	.word	0x000020d0


	//----- nvinfo : EIATTR_EXIT_INSTR_OFFSETS
	.align		4
.L_4321:
        /*00d0*/ 	.byte	0x04, 0x1c
        /*00d2*/ 	.short	(.L_4323 - .L_4322)


	//   ....[0]....
.L_4322:
        /*00d4*/ 	.word	0x00001c90


	//----- nvinfo : EIATTR_MAX_THREADS
	.align		4
.L_4323:
        /*00d8*/ 	.byte	0x04, 0x05
        /*00da*/ 	.short	(.L_4325 - .L_4324)
.L_4324:
        /*00dc*/ 	.word	0x00000080
        /*00e0*/ 	.word	0x00000001
        /*00e4*/ 	.word	0x00000001


	//----- nvinfo : EIATTR_CRS_STACK_SIZE
	.align		4
.L_4325:
        /*00e8*/ 	.byte	0x04, 0x1e
        /*00ea*/ 	.short	(.L_4327 - .L_4326)
.L_4326:
        /*00ec*/ 	.word	0x00000000


	//----- nvinfo : EIATTR_CBANK_PARAM_SIZE
	.align		4
.L_4327:
        /*00f0*/ 	.byte	0x03, 0x19
        /*00f2*/ 	.short	0x0128


	//----- nvinfo : EIATTR_PARAM_CBANK
	.align		4
        /*00f4*/ 	.byte	0x04, 0x0a
        /*00f6*/ 	.short	(.L_4329 - .L_4328)
	.align		4
.L_4328:
        /*00f8*/ 	.word	index@(.nv.constant0._ZN10layer_norm13ln_bwd_kernelINS_13Kernel_traitsI6__halfffffjLj256ELj1ELj4ELj1ELj16ENS_18Kernel_traits_baseILj256ES2_ffffjLj128EEEEELb1ELb0ELb1ELb1EEEvNS_9BwdParamsE)
        /*00fc*/ 	.short	0x0210
        /*00fe*/ 	.short	0x0128


	//----- nvinfo : EIATTR_SW_WAR
	.align		4
.L_4329:
        /*0100*/ 	.byte	0x04, 0x36
        /*0102*/ 	.short	(.L_4331 - .L_4330)
.L_4330:
        /*0104*/ 	.word	0x00000008
.L_4331:


//--------------------- .nv.info._ZN10layer_norm13ln_bwd_kernelINS_13Kernel_traitsI6__halfffffjLj256ELj1ELj4ELj1ELj16ENS_18Kernel_traits_baseILj256ES2_ffffjLj128EEEEELb1ELb1ELb0ELb0EEEvNS_9BwdParamsE --------------------------
	.section	.nv.info._ZN10layer_norm13ln_bwd_kernelINS_13Kernel_traitsI6__halfffffjLj256ELj1ELj4ELj1ELj16ENS_18Kernel_traits_baseILj256ES2_ffffjLj128EEEEELb1ELb1ELb0ELb0EEEvNS_9BwdParamsE,"",@"SHT_CUDA_INFO"
	.sectionflags	@""
	.align	4


	//----- nvinfo : EIATTR_CUDA_API_VERSION
	.align		4
        /*0000*/ 	.byte	0x04, 0x37
        /*0002*/ 	.short	(.L_4333 - .L_4332)
.L_4332:
        /*0004*/ 	.word	0x00000082


	//----- nvinfo : EIATTR_KPARAM_INFO
	.align		4
.L_4333:
        /*0008*/ 	.byte	0x04, 0x17
        /*000a*/ 	.short	(.L_4335 - .L_4334)
.L_4334:
        /*000c*/ 	.word	0x00000000
        /*0010*/ 	.short	0x0000
        /*0012*/ 	.short	0x0000
        /*0014*/ 	.byte	0x00, 0xf0, 0xa1, 0x04


	//----- nvinfo : EIATTR_SPARSE_MMA_MASK
	.align		4
.L_4335:
        /*0018*/ 	.byte	0x03, 0x50
        /*001a*/ 	.short	0x0000


	//----- nvinfo : EIATTR_MAXREG_COUNT
	.align		4
        /*001c*/ 	.byte	0x03, 0x1b
        /*001e*/ 	.short	0x00ff


	//----- nvinfo : EIATTR_NUM_BARRIERS
	.align		4
        /*0020*/ 	.byte	0x02, 0x4c
        /*0022*/ 	.byte	0x01
	.zero		1


	//----- nvinfo : EIATTR_MERCURY_ISA_VERSION
	.align		4
        /*0024*/ 	.byte	0x03, 0x5f
        /*0026*/ 	.short	0x0101


	//----- nvinfo : EIATTR_COOP_GROUP_MASK_REGIDS
	.align		4
        /*0028*/ 	.byte	0x04, 0x29
        /*002a*/ 	.short	(.L_4337 - .L_4336)


	//   ....[0]....
.L_4336:
        /*002c*/ 	.word	0xffffffff


	//   ....[1]....
        /*0030*/ 	.word	0xffffffff


	//   ....[2]....
        /*0034*/ 	.word	0xffffffff


	//   ....[3]....
        /*0038*/ 	.word	0xffffffff


	//   ....[4]....
        /*003c*/ 	.word	0xffffffff


	//   ....[5]....
        /*0040*/ 	.word	0xffffffff


	//   ....[6]....
        /*0044*/ 	.word	0xffffffff


	//   ....[7]....
        /*0048*/ 	.word	0xffffffff


	//   ....[8]....
        /*004c*/ 	.word	0xffffffff


	//   ....[9]....
        /*0050*/ 	.word	0xffffffff


	//   ....[10]....
        /*0054*/ 	.word	0x05000054


	//   ....[11]....
        /*0058*/ 	.word	0x05000054


	//   ....[12]....
        /*005c*/ 	.word	0x05000054


	//   ....[13]....
        /*0060*/ 	.word	0x05000054


	//   ....[14]....
        /*0064*/ 	.word	0x05000054


	//   ....[15]....
        /*0068*/ 	.word	0x05000054


	//   ....[16]....
        /*006c*/ 	.word	0x05000054


	//   ....[17]....
        /*0070*/ 	.word	0x05000054


	//   ....[18]....
        /*0074*/ 	.word	0x05000054


	//   ....[19]....
        /*0078*/ 	.word	0x05000054


	//----- nvinfo : EIATTR_COOP_GROUP_INSTR_OFFSETS
	.align		4
.L_4337:
        /*007c*/ 	.byte	0x04, 0x28
        /*007e*/ 	.short	(.L_4339 - .L_4338)


	//   ....[0]....
.L_4338:
        /*0080*/ 	.word	0x00000cb0


	//   ....[1]....
        /*0084*/ 	.word	0x00000cc0


	//   ....[2]....
        /*0088*/ 	.word	0x00000cf0


	//   ....[3]....
        /*008c*/ 	.word	0x00000d00


	//   ....[4]....
        /*0090*/ 	.word	0x00000d30


	//   ....[5]....
        /*0094*/ 	.word	0x00000d40


	//   ....[6]....
        /*0098*/ 	.word	0x00000d70


	//   ....[7]....
        /*009c*/ 	.word	0x00000d80


	//   ....[8]....
        /*00a0*/ 	.word	0x00000db0


	//   ....[9]....
        /*00a4*/ 	.word	0x00000dc0


	//   ....[10]....
        /*00a8*/ 	.word	0x00001e80


	//   ....[11]....
        /*00ac*/ 	.word	0x00001f20


	//   ....[12]....
        /*00b0*/ 	.word	0x00001f80


	//   ....[13]....
        /*00b4*/ 	.word	0x00001fe0


	//   ....[14]....
        /*00b8*/ 	.word	0x00002050


	//   ....[15]....
        /*00bc*/ 	.word	0x000020b0


	//   ....[16]....
        /*00c0*/ 	.word	0x00002120


	//   ....[17]....
        /*00c4*/ 	.word	0x00002180


	//   ....[18]....
        /*00c8*/ 	.word	0x000021f0


	//   ....[19]....
        /*00cc*/ 	.word	0x00002250


	//----- nvinfo : EIATTR_EXIT_INSTR_OFFSETS
	.align		4
.L_4339:
        /*00d0*/ 	.byte	0x04, 0x1c
        /*00d2*/ 	.short	(.L_4341 - .L_4340)


	//   ....[0]....
.L_4340:
        /*00d4*/ 	.word	0x00001da0


	//   ....[1]....
        /*00d8*/ 	.word	0x00001e20


	//----- nvinfo : EIATTR_MAX_THREADS
	.align		4
.L_4341:
        /*00dc*/ 	.byte	0x04, 0x05
        /*00de*/ 	.short	(.L_4343 - .L_4342)
.L_4342:
        /*00e0*/ 	.word	0x00000080
        /*00e4*/ 	.word	0x00000001
        /*00e8*/ 	.word	0x00000001


	//----- nvinfo : EIATTR_CRS_STACK_SIZE
	.align		4
.L_4343:
        /*00ec*/ 	.byte	0x04, 0x1e
        /*00ee*/ 	.short	(.L_4345 - .L_4344)
.L_4344:
        /*00f0*/ 	.word	0x00000000


	//----- nvinfo : EIATTR_CBANK_PARAM_SIZE
	.align		4
.L_4345:
        /*00f4*/ 	.byte	0x03, 0x19
        /*00f6*/ 	.short	0x0128


	//----- nvinfo : EIATTR_PARAM_CBANK
	.align		4
        /*00f8*/ 	.byte	0x04, 0x0a
        /*00fa*/ 	.short	(.L_4347 - .L_4346)
	.align		4
.L_4346:
        /*00fc*/ 	.word	index@(.nv.constant0._ZN10layer_norm13ln_bwd_kernelINS_13Kernel_traitsI6__halfffffjLj256ELj1ELj4ELj1ELj16ENS_18Kernel_traits_baseILj256ES2_ffffjLj128EEEEELb1ELb1ELb0ELb0EEEvNS_9BwdParamsE)
        /*0100*/ 	.short	0x0210
        /*0102*/ 	.short	0x0128


	//----- nvinfo : EIATTR_SW_WAR
	.align		4
.L_4347:
        /*0104*/ 	.byte	0x04, 0x36
        /*0106*/ 	.short	(.L_4349 - .L_4348)
.L_4348:
        /*0108*/ 	.word	0x00000008
.L_4349:


//--------------------- .nv.info._ZN10layer_norm13ln_bwd_kernelINS_13Kernel_traitsI6__halfffffjLj256ELj1ELj4ELj1ELj16ENS_18Kernel_traits_baseILj256ES2_ffffjLj128EEEEELb1ELb1ELb0ELb1EEEvNS_9BwdParamsE --------------------------
	.section	.nv.info._ZN10layer_norm13ln_bwd_kernelINS_13Kernel_traitsI6__halfffffjLj256ELj1ELj4ELj1ELj16ENS_18Kernel_traits_baseILj256ES2_ffffjLj128EEEEELb1ELb1ELb0ELb1EEEvNS_9BwdParamsE,"",@"SHT_CUDA_INFO"
	.sectionflags	@""
	.align	4


	//----- nvinfo : EIATTR_CUDA_API_VERSION
	.align		4
        /*0000*/ 	.byte	0x04, 0x37
        /*0002*/ 	.short	(.L_4351 - .L_4350)
.L_4350:
        /*0004*/ 	.word	0x00000082


	//----- nvinfo : EIATTR_KPARAM_INFO
	.align		4
.L_4351:
        /*0008*/ 	.byte	0x04, 0x17
        /*000a*/ 	.short	(.L_4353 - .L_4352)
.L_4352:
        /*000c*/ 	.word	0x00000000
        /*0010*/ 	.short	0x0000
        /*0012*/ 	.short	0x0000
        /*0014*/ 	.byte	0x00, 0xf0, 0xa1, 0x04


	//----- nvinfo : EIATTR_SPARSE_MMA_MASK
	.align		4
.L_4353:
        /*0018*/ 	.byte	0x03, 0x50
        /*001a*/ 	.short	0x0000


	//----- nvinfo : EIATTR_MAXREG_COUNT
	.align		4
        /*001c*/ 	.byte	0x03, 0x1b
        /*001e*/ 	.short	0x00ff


	//----- nvinfo : EIATTR_NUM_BARRIERS
	.align		4
        /*0020*/ 	.byte	0x02, 0x4c
        /*0022*/ 	.byte	0x01
	.zero		1


	//----- nvinfo : EIATTR_MERCURY_ISA_VERSION
	.align		4
        /*0024*/ 	.byte	0x03, 0x5f
        /*0026*/ 	.short	0x0101


	//----- nvinfo : EIATTR_COOP_GROUP_MASK_REGIDS
	.align		4
        /*0028*/ 	.byte	0x04, 0x29
        /*002a*/ 	.short	(.L_4355 - .L_4354)


	//   ....[0]....
.L_4354:
        /*002c*/ 	.word	0xffffffff


	//   ....[1]....
        /*0030*/ 	.word	0xffffffff


	//   ....[2]....
        /*0034*/ 	.word	0xffffffff


	//   ....[3]....
        /*0038*/ 	.word	0xffffffff


	//   ....[4]....
        /*003c*/ 	.word	0xffffffff


	//   ....[5]....
        /*0040*/ 	.word	0xffffffff


	//   ....[6]....
        /*0044*/ 	.word	0xffffffff


	//   ....[7]....
        /*0048*/ 	.word	0xffffffff


	//   ....[8]....
        /*004c*/ 	.word	0xffffffff


	//   ....[9]....
        /*0050*/ 	.word	0xffffffff


	//   ....[10]....
        /*0054*/ 	.word	0x05000051


	//   ....[11]....
        /*0058*/ 	.word	0x05000051


	//   ....[12]....
        /*005c*/ 	.word	0x05000051


	//   ....[13]....
        /*0060*/ 	.word	0x05000051


	//   ....[14]....
        /*0064*/ 	.word	0x05000051


	//   ....[15]....
        /*0068*/ 	.word	0x05000051


	//   ....[16]....
        /*006c*/ 	.word	0x05000051


	//   ....[17]....
        /*0070*/ 	.word	0x05000051


	//   ....[18]....
        /*0074*/ 	.word	0x05000051


	//   ....[19]....
        /*0078*/ 	.word	0x05000051


	//----- nvinfo : EIATTR_COOP_GROUP_INSTR_OFFSETS
	.align		4
.L_4355:
        /*007c*/ 	.byte	0x04, 0x28
        /*007e*/ 	.short	(.L_4357 - .L_4356)


	//   ....[0]....
.L_4356:
        /*0080*/ 	.word	0x00000c00


	//   ....[1]....
        /*0084*/ 	.word	0x00000c10


	//   ....[2]....
        /*0088*/ 	.word	0x00000c40


	//   ....[3]....
        /*008c*/ 	.word	0x00000c50


	//   ....[4]....
        /*0090*/ 	.word	0x00000c80


	//   ....[5]....
        /*0094*/ 	.word	0x00000c90


	//   ....[6]....
        /*0098*/ 	.word	0x00000cc0


	//   ....[7]....
        /*009c*/ 	.word	0x00000cd0


	//   ....[8]....
        /*00a0*/ 	.word	0x00000d00


	//   ....[9]....
        /*00a4*/ 	.word	0x00000d10


	//   ....[10]....
        /*00a8*/ 	.word	0x00001d20


	//   ....[11]....
        /*00ac*/ 	.word	0x00001db0


	//   ....[12]....
        /*00b0*/ 	.word	0x00001e20


	//   ....[13]....
        /*00b4*/ 	.word	0x00001e80


	//   ....[14]....
        /*00b8*/ 	.word	0x00001ef0


	//   ....[15]....
        /*00bc*/ 	.word	0x00001f50


	//   ....[16]....
        /*00c0*/ 	.word	0x00001fc0


	//   ....[17]....
        /*00c4*/ 	.word	0x00002020


	//   ....[18]....
        /*00c8*/ 	.word	0x00002090


	//   ....[19]....
        /*00cc*/ 	.word	0x000020f0


	//----- nvinfo : EIATTR_EXIT_INSTR_OFFSETS
	.align		4
.L_4357:
        /*00d0*/ 	.byte	0x04, 0x1c
        /*00d2*/ 	.short	(.L_4359 - .L_4358)


	//   ....[0]....
.L_4358:
        /*00d4*/ 	.word	0x00001cb0


	//----- nvinfo : EIATTR_MAX_THREADS
	.align		4
.L_4359:
        /*00d8*/ 	.byte	0x04, 0x05
        /*00da*/ 	.short	(.L_4361 - .L_4360)
.L_4360:
        /*00dc*/ 	.word	0x00000080
        /*00e0*/ 	.word	0x00000001
        /*00e4*/ 	.word	0x00000001


	//----- nvinfo : EIATTR_CRS_STACK_SIZE
	.align		4
.L_4361:
        /*00e8*/ 	.byte	0x04, 0x1e
        /*00ea*/ 	.short	(.L_4363 - .L_4362)
.L_4362:
        /*00ec*/ 	.word	0x00000000


	//----- nvinfo : EIATTR_CBANK_PARAM_SIZE
	.align		4
.L_4363:
        /*00f0*/ 	.byte	0x03, 0x19
        /*00f2*/ 	.short	0x0128


	//----- nvinfo : EIATTR_PARAM_CBANK
	.align		4
        /*00f4*/ 	.byte	0x04, 0x0a
        /*00f6*/ 	.short	(.L_4365 - .L_4364)
	.align		4
.L_4364:
        /*00f8*/ 	.word	index@(.nv.constant0._ZN10layer_norm13ln_bwd_kernelINS_13Kernel_traitsI6__halfffffjLj256ELj1ELj4ELj1ELj16ENS_18Kernel_traits_baseILj256ES2_ffffjLj128EEEEELb1ELb1ELb0ELb1EEEvNS_9BwdParamsE)
        /*00fc*/ 	.short	0x0210
        /*00fe*/ 	.short	0x0128


	//----- nvinfo : EIATTR_SW_WAR
	.align		4
.L_4365:
        /*0100*/ 	.byte	0x04, 0x36
        /*0102*/ 	.short	(.L_4367 - .L_4366)
.L_4366:
        /*0104*/ 	.word	0x00000008
.L_4367:


//--------------------- .nv.info._ZN10layer_norm22ln_bwd_finalize_kernelINS_22Kernel_traits_finalizeILj256E6__halfffffjLb1ELj1024ELj4ENS_18Kernel_traits_baseILj256ES2_ffffjLj1024EEEEELb1ELb0EEEvNS_9BwdParamsE --------------------------
	.section	.nv.info._ZN10layer_norm22ln_bwd_finalize_kernelINS_22Kernel_traits_finalizeILj256E6__halfffffjLb1ELj1024ELj4ENS_18Kernel_traits_baseILj256ES2_ffffjLj1024EEEEELb1ELb0EEEvNS_9BwdParamsE,"",@"SHT_CUDA_INFO"
	.sectionflags	@""
	.align	4


	//----- nvinfo : EIATTR_CUDA_API_VERSION
	.align		4
        /*0000*/ 	.byte	0x04, 0x37
        /*0002*/ 	.short	(.L_4369 - .L_4368)
.L_4368:
        /*0004*/ 	.word	0x00000082


	//----- nvinfo : EIATTR_KPARAM_INFO
	.align		4
.L_4369:
        /*0008*/ 	.byte	0x04, 0x17
        /*000a*/ 	.short	(.L_4371 - .L_4370)
.L_4370:
        /*000c*/ 	.word	0x00000000
        /*0010*/ 	.short	0x0000
        /*0012*/ 	.short	0x0000
        /*0014*/ 	.byte	0x00, 0xf0, 0xa1, 0x04


	//----- nvinfo : EIATTR_SPARSE_MMA_MASK
	.align		4
.L_4371:
        /*0018*/ 	.byte	0x03, 0x50
        /*001a*/ 	.short	0x0000


	//----- nvinfo : EIATTR_MAXREG_COUNT
	.align		4
        /*001c*/ 	.byte	0x03, 0x1b
        /*001e*/ 	.short	0x0040


	//----- nvinfo : EIATTR_NUM_BARRIERS
	.align		4
        /*0020*/ 	.byte	0x02, 0x4c
        /*0022*/ 	.byte	0x01
	.zero		1


	//----- nvinfo : EIATTR_MERCURY_ISA_VERSION
	.align		4
        /*0024*/ 	.byte	0x03, 0x5f
        /*0026*/ 	.short	0x0101


	//----- nvinfo : EIATTR_COOP_GROUP_MASK_REGIDS
	.align		4
        /*0028*/ 	.byte	0x04, 0x29
        /*002a*/ 	.short	(.L_4373 - .L_4372)


	//   ....[0]....
.L_4372:
        /*002c*/ 	.word	0xffffffff


	//   ....[1]....
        /*0030*/ 	.word	0xffffffff


	//   ....[2]....
        /*0034*/ 	.word	0xffffffff


	//   ....[3]....
        /*0038*/ 	.word	0xffffffff


	//   ....[4]....
        /*003c*/ 	.word	0xffffffff


	//   ....[5]....
        /*0040*/ 	.word	0xffffffff


	//   ....[6]....
        /*0044*/ 	.word	0xffffffff


	//   ....[7]....
        /*0048*/ 	.word	0xffffffff


	//   ....[8]....
        /*004c*/ 	.word	0xffffffff


	//   ....[9]....
        /*0050*/ 	.word	0xffffffff


	//   ....[10]....
        /*0054*/ 	.word	0xffffffff


	//   ....[11]....
        /*0058*/ 	.word	0xffffffff


	//   ....[12]....
        /*005c*/ 	.word	0xffffffff


	//   ....[13]....
        /*0060*/ 	.word	0xffffffff


	//   ....[14]....
        /*0064*/ 	.word	0xffffffff


	//   ....[15]....
        /*0068*/ 	.word	0x05000014


	//   ....[16]....
        /*006c*/ 	.word	0x05000014


	//   ....[17]....
        /*0070*/ 	.word	0x05000014


	//   ....[18]....
        /*0074*/ 	.word	0x05000014


	//   ....[19]....
        /*0078*/ 	.word	0x05000014


	//   ....[20]....
        /*007c*/ 	.word	0x05000014


	//   ....[21]....
        /*0080*/ 	.word	0x05000014


	//   ....[22]....
        /*0084*/ 	.word	0x05000014


	//   ....[23]....
        /*0088*/ 	.word	0x05000014


	//   ....[24]....
        /*008c*/ 	.word	0x05000014


	//   ....[25]....
        /*0090*/ 	.word	0x05000014


	//   ....[26]....
        /*0094*/ 	.word	0x05000014


	//   ....[27]....
        /*0098*/ 	.word	0x05000014


	//   ....[28]....
        /*009c*/ 	.word	0x05000014


	//   ....[29]....
        /*00a0*/ 	.word	0x05000014


	//----- nvinfo : EIATTR_COOP_GROUP_INSTR_OFFSETS
	.align		4
.L_4373:
        /*00a4*/ 	.byte	0x04, 0x28
        /*00a6*/ 	.short	(.L_4375 - .L_4374)


	//   ....[0]....
.L_4374:
        /*00a8*/ 	.word	0x00000ad0


	//   ....[1]....
        /*00ac*/ 	.word	0x00000ae0


	//   ....[2]....
        /*00b0*/ 	.word	0x00000af0


	//   ....[3]....
        /*00b4*/ 	.word	0x00000b20


	//   ....[4]....
        /*00b8*/ 	.word	0x00000b40


	//   ....[5]....
        /*00bc*/ 	.word	0x00000b50


	//   ....[6]....
        /*00c0*/ 	.word	0x00000b90


	//   ....[7]....
        /*00c4*/ 	.word	0x00000ba0


	//   ....[8]....
        /*00c8*/ 	.word	0x00000bb0


	//   ....[9]....
        /*00cc*/ 	.word	0x00000be0


	//   ....[10]....
        /*00d0*/ 	.word	0x00000c00


	//   ....[11]....
        /*00d4*/ 	.word	0x00000c10


	//   ....[12]....
        /*00d8*/ 	.word	0x00000c40


	//   ....[13]....
        /*00dc*/ 	.word	0x00000c60


	//   ....[14]....
        /*00e0*/ 	.word	0x00000c70


	//   ....[15]....
        /*00e4*/ 	.word	0x00000f20


	//   ....[16]....
        /*00e8*/ 	.word	0x00000f90


	//   ....[17]....
        /*00ec*/ 	.word	0x00001000


	//   ....[18]....
        /*00f0*/ 	.word	0x00001070


	//   ....[19]....
        /*00f4*/ 	.word	0x000010e0


	//   ....[20]....
        /*00f8*/ 	.word	0x00001140


	//   ....[21]....
        /*00fc*/ 	.word	0x000011b0


	//   ....[22]....
        /*0100*/ 	.word	0x00001220


	//   ....[23]....
        /*0104*/ 	.word	0x00001290


	//   ....[24]....
        /*0108*/ 	.word	0x00001300


	//   ....[25]....
        /*010c*/ 	.word	0x00001360


	//   ....[26]....
        /*0110*/ 	.word	0x000013d0


	//   ....[27]....
        /*0114*/ 	.word	0x00001440


	//   ....[28]....
        /*0118*/ 	.word	0x000014b0


	//   ....[29]....
        /*011c*/ 	.word	0x00001520


	//----- nvinfo : EIATTR_EXIT_INSTR_OFFSETS
	.align		4
.L_4375:
        /*0120*/ 	.byte	0x04, 0x1c
        /*0122*/ 	.short	(.L_4377 - .L_4376)


	//   ....[0]....
.L_4376:
        /*0124*/ 	.word	0x00000070


	//   ....[1]....
        /*0128*/ 	.word	0x00000ec0


	//----- nvinfo : EIATTR_MAX_THREADS
	.align		4
.L_4377:
        /*012c*/ 	.byte	0x04, 0x05
        /*012e*/ 	.short	(.L_4379 - .L_4378)
.L_4378:
        /*0130*/ 	.word	0x00000400
        /*0134*/ 	.word	0x00000001
        /*0138*/ 	.word	0x00000001


	//----- nvinfo : EIATTR_CRS_STACK_SIZE
	.align		4
.L_4379:
        /*013c*/ 	.byte	0x04, 0x1e
        /*013e*/ 	.short	(.L_4381 - .L_4380)
.L_4380:
        /*0140*/ 	.word	0x00000000


	//----- nvinfo : EIATTR_CBANK_PARAM_SIZE
	.align		4
.L_4381:
        /*0144*/ 	.byte	0x03, 0x19
        /*0146*/ 	.short	0x0128


	//----- nvinfo : EIATTR_PARAM_CBANK
	.align		4
        /*0148*/ 	.byte	0x04, 0x0a
        /*014a*/ 	.short	(.L_4383 - .L_4382)
	.align		4
.L_4382:
        /*014c*/ 	.word	index@(.nv.constant0._ZN10layer_norm22ln_bwd_finalize_kernelINS_22Kernel_traits_finalizeILj256E6__halfffffjLb1ELj1024ELj4ENS_18Kernel_traits_baseILj256ES2_ffffjLj1024EEEEELb1ELb0EEEvNS_9BwdParamsE)
        /*0150*/ 	.short	0x0210
        /*0152*/ 	.short	0x0128


	//----- nvinfo : EIATTR_SW_WAR
	.align		4
.L_4383:
        /*0154*/ 	.byte	0x04, 0x36
        /*0156*/ 	.short	(.L_4385 - .L_4384)
.L_4384:
        /*0158*/ 	.word	0x00000008
.L_4385:


//--------------------- .nv.info._ZN10layer_norm13ln_bwd_kernelINS_13Kernel_traitsI6__halfffffjLj256ELj1ELj4ELj1ELj16ENS_18Kernel_traits_baseILj256ES2_ffffjLj128EEEEELb1ELb1ELb1ELb0EEEvNS_9BwdParamsE --------------------------
	.section	.nv.info._ZN10layer_norm13ln_bwd_kernelINS_13Kernel_traitsI6__halfffffjLj256ELj1ELj4ELj1ELj16ENS_18Kernel_traits_baseILj256ES2_ffffjLj128EEEEELb1ELb1ELb1ELb0EEEvNS_9BwdParamsE,"",@"SHT_CUDA_INFO"
	.sectionflags	@""
	.align	4


	//----- nvinfo : EIATTR_CUDA_API_VERSION
	.align		4
        /*0000*/ 	.byte	0x04, 0x37
        /*0002*/ 	.short	(.L_4387 - .L_4386)
.L_4386:
        /*0004*/ 	.word	0x00000082


	//----- nvinfo : EIATTR_KPARAM_INFO
	.align		4
.L_4387:
        /*0008*/ 	.byte	0x04, 0x17
        /*000a*/ 	.short	(.L_4389 - .L_4388)
.L_4388:
        /*000c*/ 	.word	0x00000000
        /*0010*/ 	.short	0x0000
        /*0012*/ 	.short	0x0000
        /*0014*/ 	.byte	0x00, 0xf0, 0xa1, 0x04


	//----- nvinfo : EIATTR_SPARSE_MMA_MASK
	.align		4
.L_4389:
        /*0018*/ 	.byte	0x03, 0x50
        /*001a*/ 	.short	0x0000


	//----- nvinfo : EIATTR_MAXREG_COUNT
	.align		4
        /*001c*/ 	.byte	0x03, 0x1b
        /*001e*/ 	.short	0x00ff


	//----- nvinfo : EIATTR_NUM_BARRIERS
	.align		4
        /*0020*/ 	.byte	0x02, 0x4c
        /*0022*/ 	.byte	0x01
	.zero		1


	//----- nvinfo : EIATTR_MERCURY_ISA_VERSION
	.align		4
        /*0024*/ 	.byte	0x03, 0x5f
        /*0026*/ 	.short	0x0101


	//----- nvinfo : EIATTR_COOP_GROUP_MASK_REGIDS
	.align		4
        /*0028*/ 	.byte	0x04, 0x29
        /*002a*/ 	.short	(.L_4391 - .L_4390)


	//   ....[0]....
.L_4390:
        /*002c*/ 	.word	0xffffffff


	//   ....[1]....
        /*0030*/ 	.word	0xffffffff


	//   ....[2]....
        /*0034*/ 	.word	0xffffffff


	//   ....[3]....
        /*0038*/ 	.word	0xffffffff


	//   ....[4]....
        /*003c*/ 	.word	0xffffffff


	//   ....[5]....
        /*0040*/ 	.word	0xffffffff


	//   ....[6]....
        /*0044*/ 	.word	0xffffffff


	//   ....[7]....
        /*0048*/ 	.word	0xffffffff


	//   ....[8]....
        /*004c*/ 	.word	0xffffffff


	//   ....[9]....
        /*0050*/ 	.word	0xffffffff


	//   ....[10]....
        /*0054*/ 	.word	0x05000056


	//   ....[11]....
        /*0058*/ 	.word	0x05000056


	//   ....[12]....
        /*005c*/ 	.word	0x05000056


	//   ....[13]....
        /*0060*/ 	.word	0x05000056


	//   ....[14]....
        /*0064*/ 	.word	0x05000056


	//   ....[15]....
        /*0068*/ 	.word	0x05000056


	//   ....[16]....
        /*006c*/ 	.word	0x05000056


	//   ....[17]....
        /*0070*/ 	.word	0x05000056


	//   ....[18]....
        /*0074*/ 	.word	0x05000056


	//   ....[19]....
        /*0078*/ 	.word	0x05000056


	//----- nvinfo : EIATTR_COOP_GROUP_INSTR_OFFSETS
	.align		4
.L_4391:
        /*007c*/ 	.byte	0x04, 0x28
        /*007e*/ 	.short	(.L_4393 - .L_4392)


	//   ....[0]....
.L_4392:
        /*0080*/ 	.word	0x00000f50


	//   ....[1]....
        /*0084*/ 	.word	0x00000f60


	//   ....[2]....
        /*0088*/ 	.word	0x00000f90


	//   ....[3]....
        /*008c*/ 	.word	0x00000fa0


	//   ....[4]....
        /*0090*/ 	.word	0x00000fd0


	//   ....[5]....
        /*0094*/ 	.word	0x00000fe0


	//   ....[6]....
        /*0098*/ 	.word	0x00001010


	//   ....[7]....
        /*009c*/ 	.word	0x00001020


	//   ....[8]....
        /*00a0*/ 	.word	0x00001050


	//   ....[9]....
        /*00a4*/ 	.word	0x00001060


	//   ....[10]....
        /*00a8*/ 	.word	0x000027f0


	//   ....[11]....
        /*00ac*/ 	.word	0x00002890


	//   ....[12]....
        /*00b0*/ 	.word	0x000028f0


	//   ....[13]....
        /*00b4*/ 	.word	0x00002950


	//   ....[14]....
        /*00b8*/ 	.word	0x000029c0


	//   ....[15]....
        /*00bc*/ 	.word	0x00002a20


	//   ....[16]....
        /*00c0*/ 	.word	0x00002a90


	//   ....[17]....
        /*00c4*/ 	.word	0x00002af0


	//   ....[18]....
        /*00c8*/ 	.word	0x00002b60


	//   ....[19]....
        /*00cc*/ 	.word	0x00002bc0


	//----- nvinfo : EIATTR_EXIT_INSTR_OFFSETS
	.align		4
.L_4393:
        /*00d0*/ 	.byte	0x04, 0x1c
        /*00d2*/ 	.short	(.L_4395 - .L_4394)


	//   ....[0]....
.L_4394:
        /*00d4*/ 	.word	0x00002700


	//   ....[1]....
        /*00d8*/ 	.word	0x00002780


	//----- nvinfo : EIATTR_MAX_THREADS
	.align		4
.L_4395:
        /*00dc*/ 	.byte	0x04, 0x05
        /*00de*/ 	.short	(.L_4397 - .L_4396)
.L_4396:
        /*00e0*/ 	.word	0x00000080
        /*00e4*/ 	.word	0x00000001
        /*00e8*/ 	.word	0x00000001


	//----- nvinfo : EIATTR_CRS_STACK_SIZE
	.align		4
.L_4397:
        /*00ec*/ 	.byte	0x04, 0x1e
        /*00ee*/ 	.short	(.L_4399 - .L_4398)
.L_4398:
        /*00f0*/ 	.word	0x00000000


	//----- nvinfo : EIATTR_CBANK_PARAM_SIZE
	.align		4
.L_4399:
        /*00f4*/ 	.byte	0x03, 0x19
        /*00f6*/ 	.short	0x0128


	//----- nvinfo : EIATTR_PARAM_CBANK
	.align		4
        /*00f8*/ 	.byte	0x04, 0x0a
        /*00fa*/ 	.short	(.L_4401 - .L_4400)
	.align		4
.L_4400:
        /*00fc*/ 	.word	index@(.nv.constant0._ZN10layer_norm13ln_bwd_kernelINS_13Kernel_traitsI6__halfffffjLj256ELj1ELj4ELj1ELj16ENS_18Kernel_traits_baseILj256ES2_ffffjLj128EEEEELb1ELb1ELb1ELb0EEEvNS_9BwdParamsE)
        /*0100*/ 	.short	0x0210
        /*0102*/ 	.short	0x0128


	//----- nvinfo : EIATTR_SW_WAR
	.align		4
.L_4401:
        /*0104*/ 	.byte	0x04, 0x36
        /*0106*/ 	.short	(.L_4403 - .L_4402)
.L_4402:
        /*0108*/ 	.word	0x00000008
.L_4403:


//--------------------- .nv.info._ZN10layer_norm22ln_bwd_finalize_kernelINS_22Kernel_traits_finalizeILj256E6__halfffffjLb1ELj1024ELj4ENS_18Kernel_traits_baseILj256ES2_ffffjLj1024EEEEELb1ELb1EEEvNS_9BwdParamsE --------------------------
	.section	.nv.info._ZN10layer_norm22ln_bwd_finalize_kernelINS_22Kernel_traits_finalizeILj256E6__halfffffjLb1ELj1024ELj4ENS_18Kernel_traits_baseILj256ES2_ffffjLj1024EEEEELb1ELb1EEEvNS_9BwdParamsE,"",@"SHT_CUDA_INFO"
	.sectionflags	@""
	.align	4


	//----- nvinfo : EIATTR_CUDA_API_VERSION
	.align		4
        /*0000*/ 	.byte	0x04, 0x37
        /*0002*/ 	.short	(.L_4405 - .L_4404)
.L_4404:
        /*0004*/ 	.word	0x00000082


	//----- nvinfo : EIATTR_KPARAM_INFO
	.align		4
.L_4405:
        /*0008*/ 	.byte	0x04, 0x17
        /*000a*/ 	.short	(.L_4407 - .L_4406)
.L_4406:
        /*000c*/ 	.word	0x00000000
        /*0010*/ 	.short	0x0000
        /*0012*/ 	.short	0x0000
        /*0014*/ 	.byte	0x00, 0xf0, 0xa1, 0x04


	//----- nvinfo : EIATTR_SPARSE_MMA_MASK
	.align		4
.L_4407:
        /*0018*/ 	.byte	0x03, 0x50
        /*001a*/ 	.short	0x0000


	//----- nvinfo : EIATTR_MAXREG_COUNT
	.align		4
        /*001c*/ 	.byte	0x03, 0x1b
        /*001e*/ 	.short	0x0040


	//----- nvinfo : EIATTR_NUM_BARRIERS
	.align		4
        /*0020*/ 	.byte	0x02, 0x4c
        /*0022*/ 	.byte	0x01
	.zero		1


	//----- nvinfo : EIATTR_MERCURY_ISA_VERSION
	.align		4
        /*0024*/ 	.byte	0x03, 0x5f
        /*0026*/ 	.short	0x0101


	//----- nvinfo : EIATTR_COOP_GROUP_MASK_REGIDS
	.align		4
        /*0028*/ 	.byte	0x04, 0x29
        /*002a*/ 	.short	(.L_4409 - .L_4408)


	//   ....[0]....
.L_4408:
        /*002c*/ 	.word	0xffffffff


	//   ....[1]....
        /*0030*/ 	.word	0xffffffff


	//   ....[2]....
        /*0034*/ 	.word	0xffffffff


	//   ....[3]....
        /*0038*/ 	.word	0xffffffff


	//   ....[4]....
        /*003c*/ 	.word	0xffffffff


	//   ....[5]....
        /*0040*/ 	.word	0xffffffff


	//   ....[6]....
        /*0044*/ 	.word	0xffffffff


	//   ....[7]....
        /*0048*/ 	.word	0xffffffff


	//   ....[8]....
        /*004c*/ 	.word	0xffffffff


	//   ....[9]....
        /*0050*/ 	.word	0xffffffff


	//   ....[10]....
        /*0054*/ 	.word	0xffffffff


	//   ....[11]....
        /*0058*/ 	.word	0xffffffff


	//   ....[12]....
        /*005c*/ 	.word	0xffffffff


	//   ....[13]....
        /*0060*/ 	.word	0xffffffff


	//   ....[14]....
        /*0064*/ 	.word	0xffffffff


	//   ....[15]....
        /*0068*/ 	.word	0x05000014


	//   ....[16]....
        /*006c*/ 	.word	0x05000014


	//   ....[17]....
        /*0070*/ 	.word	0x05000014


	//   ....[18]....
        /*0074*/ 	.word	0x05000014


	//   ....[19]....
        /*0078*/ 	.word	0x05000014


	//   ....[20]....
        /*007c*/ 	.word	0x05000014


	//   ....[21]....
        /*0080*/ 	.word	0x05000014


	//   ....[22]....
        /*0084*/ 	.word	0x05000014


	//   ....[23]....
        /*0088*/ 	.word	0x05000014


	//   ....[24]....
        /*008c*/ 	.word	0x05000014


	//   ....[25]....
        /*0090*/ 	.word	0x05000014


	//   ....[26]....
        /*0094*/ 	.word	0x05000014


	//   ....[27]....
        /*0098*/ 	.word	0x05000014


	//   ....[28]....
        /*009c*/ 	.word	0x05000014


	//   ....[29]....
        /*00a0*/ 	.word	0x05000014


	//----- nvinfo : EIATTR_COOP_GROUP_INSTR_OFFSETS
	.align		4
.L_4409:
        /*00a4*/ 	.byte	0x04, 0x28
        /*00a6*/ 	.short	(.L_4411 - .L_4410)


	//   ....[0]....
.L_4410:
        /*00a8*/ 	.word	0x00000ab0


	//   ....[1]....
        /*00ac*/ 	.word	0x00000ac0


	//   ....[2]....
        /*00b0*/ 	.word	0x00000ad0


	//   ....[3]....
        /*00b4*/ 	.word	0x00000b00


	//   ....[4]....
        /*00b8*/ 	.word	0x00000b20


	//   ....[5]....
        /*00bc*/ 	.word	0x00000b30


	//   ....[6]....
        /*00c0*/ 	.word	0x00000b60


	//   ....[7]....
        /*00c4*/ 	.word	0x00000b80


	//   ....[8]....
        /*00c8*/ 	.word	0x00000b90


	//   ....[9]....
        /*00cc*/ 	.word	0x00000bc0


	//   ....[10]....
        /*00d0*/ 	.word	0x00000be0


	//   ....[11]....
        /*00d4*/ 	.word	0x00000bf0


	//   ....[12]....
        /*00d8*/ 	.word	0x00000c20


	//   ....[13]....
        /*00dc*/ 	.word	0x00000c40


	//   ....[14]....
        /*00e0*/ 	.word	0x00000c50


	//   ....[15]....
        /*00e4*/ 	.word	0x00000ee0


	//   ....[16]....
        /*00e8*/ 	.word	0x00000f50


	//   ....[17]....
        /*00ec*/ 	.word	0x00000fc0


	//   ....[18]....
        /*00f0*/ 	.word	0x00001030


	//   ....[19]....
        /*00f4*/ 	.word	0x000010a0


	//   ....[20]....
        /*00f8*/ 	.word	0x00001100


	//   ....[21]....
        /*00fc*/ 	.word	0x00001170


	//   ....[22]....
        /*0100*/ 	.word	0x000011e0


	//   ....[23]....
        /*0104*/ 	.word	0x00001250


	//   ....[24]....
        /*0108*/ 	.word	0x000012c0


	//   ....[25]....
        /*010c*/ 	.word	0x00001320


	//   ....[26]....
        /*0110*/ 	.word	0x00001390


	//   ....[27]....
        /*0114*/ 	.word	0x00001400


	//   ....[28]....
        /*0118*/ 	.word	0x00001470


	//   ....[29]....
        /*011c*/ 	.word	0x000014e0


	//----- nvinfo : EIATTR_EXIT_INSTR_OFFSETS
	.align		4
.L_4411:
        /*0120*/ 	.byte	0x04, 0x1c
        /*0122*/ 	.short	(.L_4413 - .L_4412)


	//   ....[0]....
.L_4412:
        /*0124*/ 	.word	0x00000070


	//   ....[1]....
        /*0128*/ 	.word	0x00000e80


	//----- nvinfo : EIATTR_MAX_THREADS
	.align		4
.L_4413:
        /*012c*/ 	.byte	0x04, 0x05
        /*012e*/ 	.short	(.L_4415 - .L_4414)
.L_4414:
        /*0130*/ 	.word	0x00000400
        /*0134*/ 	.word	0x00000001
        /*0138*/ 	.word	0x00000001


	//----- nvinfo : EIATTR_CRS_STACK_SIZE
	.align		4
.L_4415:
        /*013c*/ 	.byte	0x04, 0x1e
        /*013e*/ 	.short	(.L_4417 - .L_4416)
.L_4416:
        /*0140*/ 	.word	0x00000000


	//----- nvinfo : EIATTR_CBANK_PARAM_SIZE
	.align		4
.L_4417:
        /*0144*/ 	.byte	0x03, 0x19
        /*0146*/ 	.short	0x0128


	//----- nvinfo : EIATTR_PARAM_CBANK
	.align		4
        /*0148*/ 	.byte	0x04, 0x0a
        /*014a*/ 	.short	(.L_4419 - .L_4418)
	.align		4
.L_4418:
        /*014c*/ 	.word	index@(.nv.constant0._ZN10layer_norm22ln_bwd_finalize_kernelINS_22Kernel_traits_finalizeILj256E6__halfffffjLb1ELj1024ELj4ENS_18Kernel_traits_baseILj256ES2_ffffjLj1024EEEEELb1ELb1EEEvNS_9BwdParamsE)
        /*0150*/ 	.short	0x0210
        /*0152*/ 	.short	0x0128


	//----- nvinfo : EIATTR_SW_WAR
	.align		4
.L_4419:
        /*0154*/ 	.byte	0x04, 0x36
        /*0156*/ 	.short	(.L_4421 - .L_4420)
.L_4420:
        /*0158*/ 	.word	0x00000008
.L_4421:


//--------------------- .nv.info._ZN10layer_norm13ln_bwd_kernelINS_13Kernel_traitsI6__halfffffjLj256ELj1ELj4ELj1ELj16ENS_18Kernel_traits_baseILj256ES2_ffffjLj128EEEEELb1ELb1ELb1ELb1EEEvNS_9BwdParamsE --------------------------
	.section	.nv.info._ZN10layer_norm13ln_bwd_kernelINS_13Kernel_traitsI6__halfffffjLj256ELj1ELj4ELj1ELj16ENS_18Kernel_traits_baseILj256ES2_ffffjLj128EEEEELb1ELb1ELb1ELb1EEEvNS_9BwdParamsE,"",@"SHT_CUDA_INFO"
	.sectionflags	@""
	.align	4


	//----- nvinfo : EIATTR_CUDA_API_VERSION
	.align		4
        /*0000*/ 	.byte	0x04, 0x37
        /*0002*/ 	.short	(.L_4423 - .L_4422)
.L_4422:
        /*0004*/ 	.word	0x00000082


	//----- nvinfo : EIATTR_KPARAM_INFO
	.align		4
.L_4423:
        /*0008*/ 	.byte	0x04, 0x17
        /*000a*/ 	.short	(.L_4425 - .L_4424)
.L_4424:
        /*000c*/ 	.word	0x00000000
        /*0010*/ 	.short	0x0000
        /*0012*/ 	.short	0x0000
        /*0014*/ 	.byte	0x00, 0xf0, 0xa1, 0x04


	//----- nvinfo : EIATTR_SPARSE_MMA_MASK
	.align		4
.L_4425:
        /*0018*/ 	.byte	0x03, 0x50
        /*001a*/ 	.short	0x0000


	//----- nvinfo : EIATTR_MAXREG_COUNT
	.align		4
        /*001c*/ 	.byte	0x03, 0x1b
        /*001e*/ 	.short	0x00ff


	//----- nvinfo : EIATTR_NUM_BARRIERS
	.align		4
        /*0020*/ 	.byte	0x02, 0x4c
        /*0022*/ 	.byte	0x01
	.zero		1


	//----- nvinfo : EIATTR_MERCURY_ISA_VERSION
	.align		4
        /*0024*/ 	.byte	0x03, 0x5f
        /*0026*/ 	.short	0x0101


	//----- nvinfo : EIATTR_COOP_GROUP_MASK_REGIDS
	.align		4
        /*0028*/ 	.byte	0x04, 0x29
        /*002a*/ 	.short	(.L_4427 - .L_4426)


	//   ....[0]....
.L_4426:
        /*002c*/ 	.word	0xffffffff


	//   ....[1]....
        /*0030*/ 	.word	0xffffffff


	//   ....[2]....
        /*0034*/ 	.word	0xffffffff


	//   ....[3]....
        /*0038*/ 	.word	0xffffffff


	//   ....[4]....
        /*003c*/ 	.word	0xffffffff


	//   ....[5]....
        /*0040*/ 	.word	0xffffffff


	//   ....[6]....
        /*0044*/ 	.word	0xffffffff


	//   ....[7]....
        /*0048*/ 	.word	0xffffffff


	//   ....[8]....
        /*004c*/ 	.word	0xffffffff


	//   ....[9]....
        /*0050*/ 	.word	0xffffffff


	//   ....[10]....
        /*0054*/ 	.word	0x0500003b


	//   ....[11]....
        /*0058*/ 	.word	0x0500003b


	//   ....[12]....
        /*005c*/ 	.word	0x0500003b


	//   ....[13]....
        /*0060*/ 	.word	0x0500003b


	//   ....[14]....
        /*0064*/ 	.word	0x0500003b


	//   ....[15]....
        /*0068*/ 	.word	0x0500003b


	//   ....[16]....
        /*006c*/ 	.word	0x0500003b


	//   ....[17]....
        /*0070*/ 	.word	0x0500003b


	//   ....[18]....
        /*0074*/ 	.word	0x0500003b


	//   ....[19]....
        /*0078*/ 	.word	0x0500003b


	//----- nvinfo : EIATTR_COOP_GROUP_INSTR_OFFSETS
	.align		4
.L_4427:
        /*007c*/ 	.byte	0x04, 0x28
        /*007e*/ 	.short	(.L_4429 - .L_4428)


	//   ....[0]....
.L_4428:
        /*0080*/ 	.word	0x00000db0


	//   ....[1]....
        /*0084*/ 	.word	0x00000dc0


	//   ....[2]....
        /*0088*/ 	.word	0x00000df0


	//   ....[3]....
        /*008c*/ 	.word	0x00000e00


	//   ....[4]....
        /*0090*/ 	.word	0x00000e30


	//   ....[5]....
        /*0094*/ 	.word	0x00000e40


	//   ....[6]....
        /*0098*/ 	.word	0x00000e70


	//   ....[7]....
        /*009c*/ 	.word	0x00000e80


	//   ....[8]....
        /*00a0*/ 	.word	0x00000eb0


	//   ....[9]....
        /*00a4*/ 	.word	0x00000ec0


	//   ....[10]....
        /*00a8*/ 	.word	0x000023c0


	//   ....[11]....
        /*00ac*/ 	.word	0x00002450


	//   ....[12]....
        /*00b0*/ 	.word	0x000024c0


	//   ....[13]....
        /*00b4*/ 	.word	0x00002520


	//   ....[14]....
        /*00b8*/ 	.word	0x00002590


	//   ....[15]....
        /*00bc*/ 	.word	0x000025f0


	//   ....[16]....
        /*00c0*/ 	.word	0x00002660


	//   ....[17]....
        /*00c4*/ 	.word	0x000026c0


	//   ....[18]....
        /*00c8*/ 	.word	0x00002730


	//   ....[19]....
        /*00cc*/ 	.word	0x00002790


	//----- nvinfo : EIATTR_EXIT_INSTR_OFFSETS
	.align		4
.L_4429:
        /*00d0*/ 	.byte	0x04, 0x1c
        /*00d2*/ 	.short	(.L_4431 - .L_4430)


	//   ....[0]....
.L_4430:
        /*00d4*/ 	.word	0x00002350


	//----- nvinfo : EIATTR_MAX_THREADS
	.align		4
.L_4431:
        /*00d8*/ 	.byte	0x04, 0x05
        /*00da*/ 	.short	(.L_4433 - .L_4432)
.L_4432:
        /*00dc*/ 	.word	0x00000080
        /*00e0*/ 	.word	0x00000001
        /*00e4*/ 	.word	0x00000001


	//----- nvinfo : EIATTR_CRS_STACK_SIZE
	.align		4
.L_4433:
        /*00e8*/ 	.byte	0x04, 0x1e
        /*00ea*/ 	.short	(.L_4435 - .L_4434)
.L_4434:
        /*00ec*/ 	.word	0x00000000


	//----- nvinfo : EIATTR_CBANK_PARAM_SIZE
	.align		4
.L_4435:
        /*00f0*/ 	.byte	0x03, 0x19
        /*00f2*/ 	.short	0x0128


	//----- nvinfo : EIATTR_PARAM_CBANK
	.align		4
        /*00f4*/ 	.byte	0x04, 0x0a
        /*00f6*/ 	.short	(.L_4437 - .L_4436)
	.align		4
.L_4436:
        /*00f8*/ 	.word	index@(.nv.constant0._ZN10layer_norm13ln_bwd_kernelINS_13Kernel_traitsI6__halfffffjLj256ELj1ELj4ELj1ELj16ENS_18Kernel_traits_baseILj256ES2_ffffjLj128EEEEELb1ELb1ELb1ELb1EEEvNS_9BwdParamsE)
        /*00fc*/ 	.short	0x0210
        /*00fe*/ 	.short	0x0128


	//----- nvinfo : EIATTR_SW_WAR
	.align		4
.L_4437:
        /*0100*/ 	.byte	0x04, 0x36
        /*0102*/ 	.short	(.L_4439 - .L_4438)
.L_4438:
        /*0104*/ 	.word	0x00000008
.L_4439:


//--------------------- .nv.info._ZN10layer_norm13ln_bwd_kernelINS_13Kernel_traitsIfffffjLj256ELj1ELj4ELj1ELj16ENS_18Kernel_traits_baseILj256EfffffjLj128EEEEELb0ELb0ELb0ELb0EEEvNS_9BwdParamsE --------------------------
	.section	.nv.info._ZN10layer_norm13ln_bwd_kernelINS_13Kernel_traitsIfffffjLj256ELj1ELj4ELj1ELj16ENS_18Kernel_traits_baseILj256EfffffjLj128EEEEELb0ELb0ELb0ELb0EEEvNS_9BwdParamsE,"",@"SHT_CUDA_INFO"
	.sectionflags	@""
	.align	4


	//----- nvinfo : EIATTR_CUDA_API_VERSION
	.align		4
        /*0000*/ 	.byte	0x04, 0x37
        /*0002*/ 	.short	(.L_4441 - .L_4440)
.L_4440:
        /*0004*/ 	.word	0x00000082


	//----- nvinfo : EIATTR_KPARAM_INFO
	.align		4
.L_4441:
        /*0008*/ 	.byte	0x04, 0x17
        /*000a*/ 	.short	(.L_4443 - .L_4442)
.L_4442:
        /*000c*/ 	.word	0x00000000
        /*0010*/ 	.short	0x0000
        /*0012*/ 	.short	0x0000
        /*0014*/ 	.byte	0x00, 0xf0, 0xa1, 0x04


	//----- nvinfo : EIATTR_SPARSE_MMA_MASK
	.align		4
.L_4443:
        /*0018*/ 	.byte	0x03, 0x50
        /*001a*/ 	.short	0x0000


	//----- nvinfo : EIATTR_MAXREG_COUNT
	.align		4
        /*001c*/ 	.byte	0x03, 0x1b
        /*001e*/ 	.short	0x00ff


	//----- nvinfo : EIATTR_NUM_BARRIERS
	.align		4
        /*0020*/ 	.byte	0x02, 0x4c
        /*0022*/ 	.byte	0x01
	.zero		1


	//----- nvinfo : EIATTR_MERCURY_ISA_VERSION
	.align		4
        /*0024*/ 	.byte	0x03, 0x5f
        /*0026*/ 	.short	0x0101


	//----- nvinfo : EIATTR_COOP_GROUP_MASK_REGIDS
	.align		4
        /*0028*/ 	.byte	0x04, 0x29
        /*002a*/ 	.short	(.L_4445 - .L_4444)


	//   ....[0]....
.L_4444:
        /*002c*/ 	.word	0xffffffff


	//   ....[1]....
        /*0030*/ 	.word	0xffffffff


	//   ....[2]....
        /*0034*/ 	.word	0xffffffff


	//   ....[3]....
        /*0038*/ 	.word	0xffffffff


	//   ....[4]....
        /*003c*/ 	.word	0xffffffff


	//   ....[5]....
        /*0040*/ 	.word	0xffffffff


	//   ....[6]....
        /*0044*/ 	.word	0xffffffff


	//   ....[7]....
        /*0048*/ 	.word	0xffffffff


	//   ....[8]....
        /*004c*/ 	.word	0xffffffff


	//   ....[9]....
        /*0050*/ 	.word	0xffffffff


	//   ....[10]....
        /*0054*/ 	.word	0x0500002c


	//   ....[11]....
        /*0058*/ 	.word	0x0500002c


	//   ....[12]....
        /*005c*/ 	.word	0x0500002c


	//   ....[13]....
        /*0060*/ 	.word	0x0500002c


	//   ....[14]....
        /*0064*/ 	.word	0x0500002c


	//   ....[15]....
        /*0068*/ 	.word	0x0500002c


	//   ....[16]....
        /*006c*/ 	.word	0x0500002c


	//   ....[17]....
        /*0070*/ 	.word	0x0500002c


	//   ....[18]....
        /*0074*/ 	.word	0x0500002c


	//   ....[19]....
        /*0078*/ 	.word	0x0500002c


	//----- nvinfo : EIATTR_COOP_GROUP_INSTR_OFFSETS
	.align		4
.L_4445:
        /*007c*/ 	.byte	0x04, 0x28
        /*007e*/ 	.short	(.L_4447 - .L_4446)


	//   ....[0]....
.L_4446:
        /*0080*/ 	.word	0x000009a0


	//   ....[1]....
        /*0084*/ 	.word	0x000009b0


	//   ....[2]....
        /*0088*/ 	.word	0x000009e0


	//   ....[3]....
        /*008c*/ 	.word	0x000009f0


	//   ....[4]....
        /*0090*/ 	.word	0x00000a20


	//   ....[5]....
        /*0094*/ 	.word	0x00000a30


	//   ....[6]....
        /*0098*/ 	.word	0x00000a60


	//   ....[7]....
        /*009c*/ 	.word	0x00000a70


	//   ....[8]....
        /*00a0*/ 	.word	0x00000aa0


	//   ....[9]....
        /*00a4*/ 	.word	0x00000ab0


	//   ....[10]....
        /*00a8*/ 	.word	0x00001570


	//   ....[11]....
        /*00ac*/ 	.word	0x00001600


	//   ....[12]....
        /*00b0*/ 	.word	0x00001660


	//   ....[13]....
        /*00b4*/ 	.word	0x000016c0


	//   ....[14]....
        /*00b8*/ 	.word	0x00001720


	//   ....[15]....
        /*00bc*/ 	.word	0x00001780


	//   ....[16]....
        /*00c0*/ 	.word	0x000017e0


	//   ....[17]....
        /*00c4*/ 	.word	0x00001840


	//   ....[18]....
        /*00c8*/ 	.word	0x000018a0


	//   ....[19]....
        /*00cc*/ 	.word	0x00001900


	//----- nvinfo : EIATTR_EXIT_INSTR_OFFSETS
	.align		4
.L_4447:
        /*00d0*/ 	.byte	0x04, 0x1c
        /*00d2*/ 	.short	(.L_4449 - .L_4448)


	//   ....[0]....
.L_4448:
        /*00d4*/ 	.word	0x000014e0


	//   ....[1]....
        /*00d8*/ 	.word	0x00001510


	//----- nvinfo : EIATTR_MAX_THREADS
	.align		4
.L_4449:
        /*00dc*/ 	.byte	0x04, 0x05
        /*00de*/ 	.short	(.L_4451 - .L_4450)
.L_4450:
        /*00e0*/ 	.word	0x00000080
        /*00e4*/ 	.word	0x00000001
        /*00e8*/ 	.word	0x00000001


	//----- nvinfo : EIATTR_CRS_STACK_SIZE
	.align		4
.L_4451:
        /*00ec*/ 	.byte	0x04, 0x1e
        /*00ee*/ 	.short	(.L_4453 - .L_4452)
.L_4452:
        /*00f0*/ 	.word	0x00000000


	//----- nvinfo : EIATTR_CBANK_PARAM_SIZE
	.align		4
.L_4453:
        /*00f4*/ 	.byte	0x03, 0x19
        /*00f6*/ 	.short	0x0128


	//----- nvinfo : EIATTR_PARAM_CBANK
	.align		4
        /*00f8*/ 	.byte	0x04, 0x0a
        /*00fa*/ 	.short	(.L_4455 - .L_4454)
	.align		4
.L_4454:
        /*00fc*/ 	.word	index@(.nv.constant0._ZN10layer_norm13ln_bwd_kernelINS_13Kernel_traitsIfffffjLj256ELj1ELj4ELj1ELj16ENS_18Kernel_traits_baseILj256EfffffjLj128EEEEELb0ELb0ELb0ELb0EEEvNS_9BwdParamsE)
        /*0100*/ 	.short	0x0210
        /*0102*/ 	.short	0x0128


	//----- nvinfo : EIATTR_SW_WAR
	.align		4
.L_4455:
        /*0104*/ 	.byte	0x04, 0x36
        /*0106*/ 	.short	(.L_4457 - .L_4456)
.L_4456:
        /*0108*/ 	.word	0x00000008
.L_4457:


//--------------------- .nv.info._ZN10layer_norm13ln_bwd_kernelINS_13Kernel_traitsIfffffjLj256ELj1ELj4ELj1ELj16ENS_18Kernel_traits_baseILj256EfffffjLj128EEEEELb0ELb0ELb0ELb1EEEvNS_9BwdParamsE --------------------------
	.section	.nv.info._ZN10layer_norm13ln_bwd_kernelINS_13Kernel_traitsIfffffjLj256ELj1ELj4ELj1ELj16ENS_18Kernel_traits_baseILj256EfffffjLj128EEEEELb0ELb0ELb0ELb1EEEvNS_9BwdParamsE,"",@"SHT_CUDA_INFO"
	.sectionflags	@""
	.align	4


	//----- nvinfo : EIATTR_CUDA_API_VERSION
	.align		4
        /*0000*/ 	.byte	0x04, 0x37
        /*0002*/ 	.short	(.L_4459 - .L_4458)
.L_4458:
        /*0004*/ 	.word	0x00000082


	//----- nvinfo : EIATTR_KPARAM_INFO
	.align		4
.L_4459:
        /*0008*/ 	.byte	0x04, 0x17
        /*000a*/ 	.short	(.L_4461 - .L_4460)
.L_4460:
        /*000c*/ 	.word	0x00000000
        /*0010*/ 	.short	0x0000
        /*0012*/ 	.short	0x0000
        /*0014*/ 	.byte	0x00, 0xf0, 0xa1, 0x04


	//----- nvinfo : EIATTR_SPARSE_MMA_MASK
	.align		4
.L_4461:
        /*0018*/ 	.byte	0x03, 0x50
        /*001a*/ 	.short	0x0000


	//----- nvinfo : EIATTR_MAXREG_COUNT
	.align		4
        /*001c*/ 	.byte	0x03, 0x1b
        /*001e*/ 	.short	0x00ff


	//----- nvinfo : EIATTR_NUM_BARRIERS
	.align		4
        /*0020*/ 	.byte	0x02, 0x4c
        /*0022*/ 	.byte	0x01
	.zero		1


	//----- nvinfo : EIATTR_MERCURY_ISA_VERSION
	.align		4
        /*0024*/ 	.byte	0x03, 0x5f
        /*0026*/ 	.short	0x0101


	//----- nvinfo : EIATTR_COOP_GROUP_MASK_REGIDS
	.align		4
        /*0028*/ 	.byte	0x04, 0x29
        /*002a*/ 	.short	(.L_4463 - .L_4462)


	//   ....[0]....
.L_4462:
        /*002c*/ 	.word	0xffffffff


	//   ....[1]....
        /*0030*/ 	.word	0xffffffff


	//   ....[2]....
        /*0034*/ 	.word	0xffffffff


	//   ....[3]....
        /*0038*/ 	.word	0xffffffff


	//   ....[4]....
        /*003c*/ 	.word	0xffffffff


	//   ....[5]....
        /*0040*/ 	.word	0xffffffff


	//   ....[6]....
        /*0044*/ 	.word	0xffffffff


	//   ....[7]....
        /*0048*/ 	.word	0xffffffff


	//   ....[8]....
        /*004c*/ 	.word	0xffffffff


	//   ....[9]....
        /*0050*/ 	.word	0xffffffff


	//   ....[10]....
        /*0054*/ 	.word	0x05000041


	//   ....[11]....
        /*0058*/ 	.word	0x05000041


	//   ....[12]....
        /*005c*/ 	.word	0x05000041


	//   ....[13]....
        /*0060*/ 	.word	0x05000041


	//   ....[14]....
        /*0064*/ 	.word	0x05000041


	//   ....[15]....
        /*0068*/ 	.word	0x05000041


	//   ....[16]....
        /*006c*/ 	.word	0x05000041


	//   ....[17]....
        /*0070*/ 	.word	0x05000041


	//   ....[18]....
        /*0074*/ 	.word	0x05000041


	//   ....[19]....
        /*0078*/ 	.word	0x05000041


	//----- nvinfo : EIATTR_COOP_GROUP_INSTR_OFFSETS
	.align		4
.L_4463:
        /*007c*/ 	.byte	0x04, 0x28
        /*007e*/ 	.short	(.L_4465 - .L_4464)


	//   ....[0]....
.L_4464:
        /*0080*/ 	.word	0x00000920


	//   ....[1]....
        /*0084*/ 	.word	0x00000930


	//   ....[2]....
        /*0088*/ 	.word	0x00000960


	//   ....[3]....
        /*008c*/ 	.word	0x00000970


	//   ....[4]....
        /*0090*/ 	.word	0x000009a0


	//   ....[5]....
        /*0094*/ 	.word	0x000009b0


	//   ....[6]....
        /*0098*/ 	.word	0x000009e0


	//   ....[7]....
        /*009c*/ 	.word	0x000009f0


	//   ....[8]....
        /*00a0*/ 	.word	0x00000a20


	//   ....[9]....
        /*00a4*/ 	.word	0x00000a30


	//   ....[10]....
        /*00a8*/ 	.word	0x000014b0


	//   ....[11]....
        /*00ac*/ 	.word	0x00001540


	//   ....[12]....
        /*00b0*/ 	.word	0x000015a0


	//   ....[13]....
        /*00b4*/ 	.word	0x00001600


	//   ....[14]....
        /*00b8*/ 	.word	0x00001680


	//   ....[15]....
        /*00bc*/ 	.word	0x000016d0


	//   ....[16]....
        /*00c0*/ 	.word	0x00001730


	//   ....[17]....
        /*00c4*/ 	.word	0x00001790


	//   ....[18]....
        /*00c8*/ 	.word	0x000017f0


	//   ....[19]....
        /*00cc*/ 	.word	0x00001850


	//----- nvinfo : EIATTR_EXIT_INSTR_OFFSETS
	.align		4
.L_4465:
        /*00d0*/ 	.byte	0x04, 0x1c
        /*00d2*/ 	.short	(.L_4467 - .L_4466)


	//   ....[0]....
.L_4466:
        /*00d4*/ 	.word	0x00001450


	//----- nvinfo : EIATTR_MAX_THREADS
	.align		4
.L_4467:
        /*00d8*/ 	.byte	0x04, 0x05
        /*00da*/ 	.short	(.L_4469 - .L_4468)
.L_4468:
        /*00dc*/ 	.word	0x00000080
        /*00e0*/ 	.word	0x00000001
        /*00e4*/ 	.word	0x00000001


	//----- nvinfo : EIATTR_CRS_STACK_SIZE
	.align		4
.L_4469:
        /*00e8*/ 	.byte	0x04, 0x1e
        /*00ea*/ 	.short	(.L_4471 - .L_4470)
.L_4470:
        /*00ec*/ 	.word	0x00000000


	//----- nvinfo : EIATTR_CBANK_PARAM_SIZE
	.align		4
.L_4471:
        /*00f0*/ 	.byte	0x03, 0x19
        /*00f2*/ 	.short	0x0128


	//----- nvinfo : EIATTR_PARAM_CBANK
	.align		4
        /*00f4*/ 	.byte	0x04, 0x0a
        /*00f6*/ 	.short	(.L_4473 - .L_4472)
	.align		4
.L_4472:
        /*00f8*/ 	.word	index@(.nv.constant0._ZN10layer_norm13ln_bwd_kernelINS_13Kernel_traitsIfffffjLj256ELj1ELj4ELj1ELj16ENS_18Kernel_traits_baseILj256EfffffjLj128EEEEELb0ELb0ELb0ELb1EEEvNS_9BwdParamsE)
        /*00fc*/ 	.short	0x0210
        /*00fe*/ 	.short	0x0128


	//----- nvinfo : EIATTR_SW_WAR
	.align		4
.L_4473:
        /*0100*/ 	.byte	0x04, 0x36
        /*0102*/ 	.short	(.L_4475 - .L_4474)
.L_4474:
        /*0104*/ 	.word	0x00000008
.L_4475:


//--------------------- .nv.info._ZN10layer_norm13ln_bwd_kernelINS_13Kernel_traitsIfffffjLj256ELj1ELj4ELj1ELj16ENS_18Kernel_traits_baseILj256EfffffjLj128EEEEELb0ELb0ELb1ELb0EEEvNS_9BwdParamsE --------------------------
	.section	.nv.info._ZN10layer_norm13ln_bwd_kernelINS_13Kernel_traitsIfffffjLj256ELj1ELj4ELj1ELj16ENS_18Kernel_traits_baseILj256EfffffjLj128EEEEELb0ELb0ELb1ELb0EEEvNS_9BwdParamsE,"",@"SHT_CUDA_INFO"
	.sectionflags	@""
	.align	4


	//----- nvinfo : EIATTR_CUDA_API_VERSION
	.align		4
        /*0000*/ 	.byte	0x04, 0x37
        /*0002*/ 	.short	(.L_4477 - .L_4476)
.L_4476:
        /*0004*/ 	.word	0x00000082


	//----- nvinfo : EIATTR_KPARAM_INFO
	.align		4
.L_4477:
        /*0008*/ 	.byte	0x04, 0x17
        /*000a*/ 	.short	(.L_4479 - .L_4478)
.L_4478:
        /*000c*/ 	.word	0x00000000
        /*0010*/ 	.short	0x0000
        /*0012*/ 	.short	0x0000
        /*0014*/ 	.byte	0x00, 0xf0, 0xa1, 0x04


	//----- nvinfo : EIATTR_SPARSE_MMA_MASK
	.align		4
.L_4479:
        /*0018*/ 	.byte	0x03, 0x50
        /*001a*/ 	.short	0x0000


	//----- nvinfo : EIATTR_MAXREG_COUNT
	.align		4
        /*001c*/ 	.byte	0x03, 0x1b
        /*001e*/ 	.short	0x00ff


	//----- nvinfo : EIATTR_NUM_BARRIERS
	.align		4
        /*0020*/ 	.byte	0x02, 0x4c
        /*0022*/ 	.byte	0x01
	.zero		1


	//----- nvinfo : EIATTR_MERCURY_ISA_VERSION
	.align		4
        /*0024*/ 	.byte	0x03, 0x5f
        /*0026*/ 	.short	0x0101


	//----- nvinfo : EIATTR_COOP_GROUP_MASK_REGIDS
	.align		4
        /*0028*/ 	.byte	0x04, 0x29
        /*002a*/ 	.short	(.L_4481 - .L_4480)


	//   ....[0]....
.L_4480:
        /*002c*/ 	.word	0xffffffff


	//   ....[1]....
        /*0030*/ 	.word	0xffffffff


	//   ....[2]....
        /*0034*/ 	.word	0xffffffff


	//   ....[3]....
        /*0038*/ 	.word	0xffffffff


	//   ....[4]....
        /*003c*/ 	.word	0xffffffff


	//   ....[5]....
        /*0040*/ 	.word	0xffffffff


	//   ....[6]....
        /*0044*/ 	.word	0xffffffff


	//   ....[7]....
        /*0048*/ 	.word	0xffffffff


	//   ....[8]....
        /*004c*/ 	.word	0xffffffff


	//   ....[9]....
        /*0050*/ 	.word	0xffffffff


	//   ....[10]....
        /*0054*/ 	.word	0x05000030


	//   ....[11]....
        /*0058*/ 	.word	0x05000030


	//   ....[12]....
        /*005c*/ 	.word	0x05000030


	//   ....[13]....
        /*0060*/ 	.word	0x05000030


	//   ....[14]....
        /*0064*/ 	.word	0x05000030


	//   ....[15]....
        /*0068*/ 	.word	0x05000030


	//   ....[16]....
        /*006c*/ 	.word	0x05000030


	//   ....[17]....
        /*0070*/ 	.word	0x05000030


	//   ....[18]....
        /*0074*/ 	.word	0x05000030


	//   ....[19]....
        /*0078*/ 	.word	0x05000030


	//----- nvinfo : EIATTR_COOP_GROUP_INSTR_OFFSETS
	.align		4
.L_4481:
        /*007c*/ 	.byte	0x04, 0x28
        /*007e*/ 	.short	(.L_4483 - .L_4482)


	//   ....[0]....
.L_4482:
        /*0080*/ 	.word	0x00000b20


	//   ....[1]....
        /*0084*/ 	.word	0x00000b30


	//   ....[2]....
        /*0088*/ 	.word	0x00000b60


	//   ....[3]....
        /*008c*/ 	.word	0x00000b70


	//   ....[4]....
        /*0090*/ 	.word	0x00000ba0


	//   ....[5]....
        /*0094*/ 	.word	0x00000bb0


	//   ....[6]....
        /*0098*/ 	.word	0x00000be0


	//   ....[7]....
        /*009c*/ 	.word	0x00000bf0


	//   ....[8]....
        /*00a0*/ 	.word	0x00000c20


	//   ....[9]....
        /*00a4*/ 	.word	0x00000c30


	//   ....[10]....
        /*00a8*/ 	.word	0x00001ce0


	//   ....[11]....
        /*00ac*/ 	.word	0x00001d70


	//   ....[12]....
        /*00b0*/ 	.word	0x00001dd0


	//   ....[13]....
        /*00b4*/ 	.word	0x00001e30


	//   ....[14]....
        /*00b8*/ 	.word	0x00001e90


	//   ....[15]....
        /*00bc*/ 	.word	0x00001ef0


	//   ....[16]....
        /*00c0*/ 	.word	0x00001f50


	//   ....[17]....
        /*00c4*/ 	.word	0x00001fb0


	//   ....[18]....
        /*00c8*/ 	.word	0x00002010


	//   ....[19]....
        /*00cc*/ 	.word	0x00002070


	//----- nvinfo : EIATTR_EXIT_INSTR_OFFSETS
	.align		4
.L_4483:
        /*00d0*/ 	.byte	0x04, 0x1c
        /*00d2*/ 	.short	(.L_4485 - .L_4484)


	//   ....[0]....
.L_4484:
        /*00d4*/ 	.word	0x00001c50


	//   ....[1]....
        /*00d8*/ 	.word	0x00001c80


	//----- nvinfo : EIATTR_MAX_THREADS
	.align		4
.L_4485:
        /*00dc*/ 	.byte	0x04, 0x05
        /*00de*/ 	.short	(.L_4487 - .L_4486)
.L_4486:
        /*00e0*/ 	.word	0x00000080
        /*00e4*/ 	.word	0x00000001
        /*00e8*/ 	.word	0x00000001


	//----- nvinfo : EIATTR_CRS_STACK_SIZE
	.align		4
.L_4487:
        /*00ec*/ 	.byte	0x04, 0x1e
        /*00ee*/ 	.short	(.L_4489 - .L_4488)
.L_4488:
        /*00f0*/ 	.word	0x00000000


	//----- nvinfo : EIATTR_CBANK_PARAM_SIZE
	.align		4
.L_4489:
        /*00f4*/ 	.byte	0x03, 0x19
        /*00f6*/ 	.short	0x0128


	//----- nvinfo : EIATTR_PARAM_CBANK
	.align		4
        /*00f8*/ 	.byte	0x04, 0x0a
        /*00fa*/ 	.short	(.L_4491 - .L_4490)
	.align		4
.L_4490:
        /*00fc*/ 	.word	index@(.nv.constant0._ZN10layer_norm13ln_bwd_kernelINS_13Kernel_traitsIfffffjLj256ELj1ELj4ELj1ELj16ENS_18Kernel_traits_baseILj256EfffffjLj128EEEEELb0ELb0ELb1ELb0EEEvNS_9BwdParamsE)
        /*0100*/ 	.short	0x0210
        /*0102*/ 	.short	0x0128


	//----- nvinfo : EIATTR_SW_WAR
	.align		4
.L_4491:
        /*0104*/ 	.byte	0x04, 0x36
        /*0106*/ 	.short	(.L_4493 - .L_4492)
.L_4492:
        /*0108*/ 	.word	0x00000008
.L_4493:


//--------------------- .nv.info._ZN10layer_norm13ln_bwd_kernelINS_13Kernel_traitsIfffffjLj256ELj1ELj4ELj1ELj16ENS_18Kernel_traits_baseILj256EfffffjLj128EEEEELb0ELb0ELb1ELb1EEEvNS_9BwdParamsE --------------------------
	.section	.nv.info._ZN10layer_norm13ln_bwd_kernelINS_13Kernel_traitsIfffffjLj256ELj1ELj4ELj1ELj16ENS_18Kernel_traits_baseILj256EfffffjLj128EEEEELb0ELb0ELb1ELb1EEEvNS_9BwdParamsE,"",@"SHT_CUDA_INFO"
	.sectionflags	@""
	.align	4


	//----- nvinfo : EIATTR_CUDA_API_VERSION
	.align		4
        /*0000*/ 	.byte	0x04, 0x37
        /*0002*/ 	.short	(.L_4495 - .L_4494)
.L_4494:
        /*0004*/ 	.word	0x00000082


	//----- nvinfo : EIATTR_KPARAM_INFO
	.align		4
.L_4495:
        /*0008*/ 	.byte	0x04, 0x17
        /*000a*/ 	.short	(.L_4497 - .L_4496)
.L_4496:
        /*000c*/ 	.word	0x00000000
        /*0010*/ 	.short	0x0000
        /*0012*/ 	.short	0x0000
        /*0014*/ 	.byte	0x00, 0xf0, 0xa1, 0x04


	//----- nvinfo : EIATTR_SPARSE_MMA_MASK
	.align		4
.L_4497:
        /*0018*/ 	.byte	0x03, 0x50
        /*001a*/ 	.short	0x0000


	//----- nvinfo : EIATTR_MAXREG_COUNT
	.align		4
        /*001c*/ 	.byte	0x03, 0x1b
        /*001e*/ 	.short	0x00ff


	//----- nvinfo : EIATTR_NUM_BARRIERS
	.align		4
        /*0020*/ 	.byte	0x02, 0x4c
        /*0022*/ 	.byte	0x01
	.zero		1


	//----- nvinfo : EIATTR_MERCURY_ISA_VERSION
	.align		4
        /*0024*/ 	.byte	0x03, 0x5f
        /*0026*/ 	.short	0x0101


	//----- nvinfo : EIATTR_COOP_GROUP_MASK_REGIDS
	.align		4
        /*0028*/ 	.byte	0x04, 0x29
        /*002a*/ 	.short	(.L_4499 - .L_4498)


	//   ....[0]....
.L_4498:
        /*002c*/ 	.word	0xffffffff


	//   ....[1]....
        /*0030*/ 	.word	0xffffffff


	//   ....[2]....
        /*0034*/ 	.word	0xffffffff


	//   ....[3]....
        /*0038*/ 	.word	0xffffffff


	//   ....[4]....
        /*003c*/ 	.word	0xffffffff


	//   ....[5]....
        /*0040*/ 	.word	0xffffffff


	//   ....[6]....
        /*0044*/ 	.word	0xffffffff


	//   ....[7]....
        /*0048*/ 	.word	0xffffffff


	//   ....[8]....
        /*004c*/ 	.word	0xffffffff


	//   ....[9]....
        /*0050*/ 	.word	0xffffffff


	//   ....[10]....
        /*0054*/ 	.word	0x05000036


	//   ....[11]....
        /*0058*/ 	.word	0x05000036


	//   ....[12]....
        /*005c*/ 	.word	0x05000036


	//   ....[13]....
        /*0060*/ 	.word	0x05000036


	//   ....[14]....
        /*0064*/ 	.word	0x05000036


	//   ....[15]....
        /*0068*/ 	.word	0x05000036


	//   ....[16]....
        /*006c*/ 	.word	0x05000036


	//   ....[17]....
        /*0070*/ 	.word	0x05000036


	//   ....[18]....
        /*0074*/ 	.word	0x05000036


	//   ....[19]....
        /*0078*/ 	.word	0x05000036


	//----- nvinfo : EIATTR_COOP_GROUP_INSTR_OFFSETS
	.align		4
.L_4499:
        /*007c*/ 	.byte	0x04, 0x28
        /*007e*/ 	.short	(.L_4501 - .L_4500)


	//   ....[0]....
.L_4500:
        /*0080*/ 	.word	0x000009b0


	//   ....[1]....
        /*0084*/ 	.word	0x000009c0


	//   ....[2]....
        /*0088*/ 	.word	0x000009f0


	//   ....[3]....
        /*008c*/ 	.word	0x00000a00


	//   ....[4]....
        /*0090*/ 	.word	0x00000a30


	//   ....[5]....
        /*0094*/ 	.word	0x00000a40


	//   ....[6]....
        /*0098*/ 	.word	0x00000a70


	//   ....[7]....
        /*009c*/ 	.word	0x00000a80


	//   ....[8]....
        /*00a0*/ 	.word	0x00000ab0


	//   ....[9]....
        /*00a4*/ 	.word	0x00000ac0


	//   ....[10]....
        /*00a8*/ 	.word	0x000019a0


	//   ....[11]....
        /*00ac*/ 	.word	0x00001a30


	//   ....[12]....
        /*00b0*/ 	.word	0x00001a90


	//   ....[13]....
        /*00b4*/ 	.word	0x00001af0


	//   ....[14]....
        /*00b8*/ 	.word	0x00001b50


	//   ....[15]....
        /*00bc*/ 	.word	0x00001bb0


	//   ....[16]....
        /*00c0*/ 	.word	0x00001c10


	//   ....[17]....
        /*00c4*/ 	.word	0x00001c70


	//   ....[18]....
        /*00c8*/ 	.word	0x00001cd0


	//   ....[19]....
        /*00cc*/ 	.word	0x00001d30


	//----- nvinfo : EIATTR_EXIT_INSTR_OFFSETS
	.align		4
.L_4501:
        /*00d0*/ 	.byte	0x04, 0x1c
        /*00d2*/ 	.short	(.L_4503 - .L_4502)


	//   ....[0]....
.L_4502:
        /*00d4*/ 	.word	0x00001940


	//----- nvinfo : EIATTR_MAX_THREADS
	.align		4
.L_4503:
        /*00d8*/ 	.byte	0x04, 0x05
        /*00da*/ 	.short	(.L_4505 - .L_4504)
.L_4504:
        /*00dc*/ 	.word	0x00000080
        /*00e0*/ 	.word	0x00000001
        /*00e4*/ 	.word	0x00000001


	//----- nvinfo : EIATTR_CRS_STACK_SIZE
	.align		4
.L_4505:
        /*00e8*/ 	.byte	0x04, 0x1e
        /*00ea*/ 	.short	(.L_4507 - .L_4506)
.L_4506:
        /*00ec*/ 	.word	0x00000000


	//----- nvinfo : EIATTR_CBANK_PARAM_SIZE
	.align		4
.L_4507:
        /*00f0*/ 	.byte	0x03, 0x19
        /*00f2*/ 	.short	0x0128


	//----- nvinfo : EIATTR_PARAM_CBANK
	.align		4
        /*00f4*/ 	.byte	0x04, 0x0a
        /*00f6*/ 	.short	(.L_4509 - .L_4508)
	.align		4
.L_4508:
        /*00f8*/ 	.word	index@(.nv.constant0._ZN10layer_norm13ln_bwd_kernelINS_13Kernel_traitsIfffffjLj256ELj1ELj4ELj1ELj16ENS_18Kernel_traits_baseILj256EfffffjLj128EEEEELb0ELb0ELb1ELb1EEEvNS_9BwdParamsE)
        /*00fc*/ 	.short	0x0210
        /*00fe*/ 	.short	0x0128


	//----- nvinfo : EIATTR_SW_WAR
	.align		4
.L_4509:
        /*0100*/ 	.byte	0x04, 0x36
        /*0102*/ 	.short	(.L_4511 - .L_4510)
.L_4510:
        /*0104*/ 	.word	0x00000008
.L_4511:


//--------------------- .nv.info._ZN10layer_norm13ln_bwd_kernelINS_13Kernel_traitsIfffffjLj256ELj1ELj4ELj1ELj16ENS_18Kernel_traits_baseILj256EfffffjLj128EEEEELb0ELb1ELb0ELb0EEEvNS_9BwdParamsE --------------------------
	.section	.nv.info._ZN10layer_norm13ln_bwd_kernelINS_13Kernel_traitsIfffffjLj256ELj1ELj4ELj1ELj16ENS_18Kernel_traits_baseILj256EfffffjLj128EEEEELb0ELb1ELb0ELb0EEEvNS_9BwdParamsE,"",@"SHT_CUDA_INFO"
	.sectionflags	@""
	.align	4


	//----- nvinfo : EIATTR_CUDA_API_VERSION
	.align		4
        /*0000*/ 	.byte	0x04, 0x37
        /*0002*/ 	.short	(.L_4513 - .L_4512)
.L_4512:
        /*0004*/ 	.word	0x00000082


	//----- nvinfo : EIATTR_KPARAM_INFO
	.align		4
.L_4513:
        /*0008*/ 	.byte	0x04, 0x17
        /*000a*/ 	.short	(.L_4515 - .L_4514)
.L_4514:
        /*000c*/ 	.word	0x00000000
        /*0010*/ 	.short	0x0000
        /*0012*/ 	.short	0x0000
        /*0014*/ 	.byte	0x00, 0xf0, 0xa1, 0x04


	//----- nvinfo : EIATTR_SPARSE_MMA_MASK
	.align		4
.L_4515:
        /*0018*/ 	.byte	0x03, 0x50
        /*001a*/ 	.short	0x0000


	//----- nvinfo : EIATTR_MAXREG_COUNT
	.align		4
        /*001c*/ 	.byte	0x03, 0x1b
        /*001e*/ 	.short	0x00ff


	//----- nvinfo : EIATTR_NUM_BARRIERS
	.align		4
        /*0020*/ 	.byte	0x02, 0x4c
        /*0022*/ 	.byte	0x01
	.zero		1


	//----- nvinfo : EIATTR_MERCURY_ISA_VERSION
	.align		4
        /*0024*/ 	.byte	0x03, 0x5f
        /*0026*/ 	.short	0x0101


	//----- nvinfo : EIATTR_COOP_GROUP_MASK_REGIDS
	.align		4
        /*0028*/ 	.byte	0x04, 0x29
        /*002a*/ 	.short	(.L_4517 - .L_4516)


	//   ....[0]....
.L_4516:
        /*002c*/ 	.word	0xffffffff


	//   ....[1]....
        /*0030*/ 	.word	0xffffffff


	//   ....[2]....
        /*0034*/ 	.word	0xffffffff


	//   ....[3]....
        /*0038*/ 	.word	0xffffffff


	//   ....[4]....
        /*003c*/ 	.word	0xffffffff


	//   ....[5]....
        /*0040*/ 	.word	0xffffffff


	//   ....[6]....
        /*0044*/ 	.word	0xffffffff


	//   ....[7]....
        /*0048*/ 	.word	0xffffffff


	//   ....[8]....
        /*004c*/ 	.word	0xffffffff


	//   ....[9]....
        /*0050*/ 	.word	0xffffffff


	//   ....[10]....
        /*0054*/ 	.word	0x05000053


	//   ....[11]....
        /*0058*/ 	.word	0x05000053


	//   ....[12]....
        /*005c*/ 	.word	0x05000053


	//   ....[13]....
        /*0060*/ 	.word	0x05000053


	//   ....[14]....
        /*0064*/ 	.word	0x05000053


	//   ....[15]....
        /*0068*/ 	.word	0x05000053


	//   ....[16]....
        /*006c*/ 	.word	0x05000053


	//   ....[17]....
        /*0070*/ 	.word	0x05000053


	//   ....[18]....
        /*0074*/ 	.word	0x05000053


	//   ....[19]....
        /*0078*/ 	.word	0x05000053


	//----- nvinfo : EIATTR_COOP_GROUP_INSTR_OFFSETS
	.align		4
.L_4517:
        /*007c*/ 	.byte	0x04, 0x28
        /*007e*/ 	.short	(.L_4519 - .L_4518)


	//   ....[0]....
.L_4518:
        /*0080*/ 	.word	0x00000a50


	//   ....[1]....
        /*0084*/ 	.word	0x00000a60


	//   ....[2]....
        /*0088*/ 	.word	0x00000a90


	//   ....[3]....
        /*008c*/ 	.word	0x00000aa0


	//   ....[4]....
        /*0090*/ 	.word	0x00000ad0


	//   ....[5]....
        /*0094*/ 	.word	0x00000ae0


	//   ....[6]....
        /*0098*/ 	.word	0x00000b10


	//   ....[7]....
        /*009c*/ 	.word	0x00000b20


	//   ....[8]....
        /*00a0*/ 	.word	0x00000b50


	//   ....[9]....
        /*00a4*/ 	.word	0x00000b60


	//   ....[10]....
        /*00a8*/ 	.word	0x000019b0


	//   ....[11]....
        /*00ac*/ 	.word	0x00001a40


	//   ....[12]....
        /*00b0*/ 	.word	0x00001ab0


	//   ....[13]....
        /*00b4*/ 	.word	0x00001b10


	//   ....[14]....
        /*00b8*/ 	.word	0x00001b80


	//   ....[15]....
        /*00bc*/ 	.word	0x00001be0


	//   ....[16]....
        /*00c0*/ 	.word	0x00001c50


	//   ....[17]....
        /*00c4*/ 	.word	0x00001cb0


	//   ....[18]....
        /*00c8*/ 	.word	0x00001d20


	//   ....[19]....
        /*00cc*/ 	.word	0x00001d80


	//----- nvinfo : EIATTR_EXIT_INSTR_OFFSETS
	.align		4
.L_4519:
        /*00d0*/ 	.byte	0x04, 0x1c
        /*00d2*/ 	.short	(.L_4521 - .L_4520)


	//   ....[0]....
.L_4520:
        /*00d4*/ 	.word	0x000018c0


	//   ....[1]....
        /*00d8*/ 	.word	0x00001940


	//----- nvinfo : EIATTR_MAX_THREADS
	.align		4
.L_4521:
        /*00dc*/ 	.byte	0x04, 0x05
        /*00de*/ 	.short	(.L_4523 - .L_4522)
.L_4522:
        /*00e0*/ 	.word	0x00000080
        /*00e4*/ 	.word	0x00000001
        /*00e8*/ 	.word	0x00000001


	//----- nvinfo : EIATTR_CRS_STACK_SIZE
	.align		4
.L_4523:
        /*00ec*/ 	.byte	0x04, 0x1e
        /*00ee*/ 	.short	(.L_4525 - .L_4524)
.L_4524:
        /*00f0*/ 	.word	0x00000000


	//----- nvinfo : EIATTR_CBANK_PARAM_SIZE
	.align		4
.L_4525:
        /*00f4*/ 	.byte	0x03, 0x19
        /*00f6*/ 	.short	0x0128


	//----- nvinfo : EIATTR_PARAM_CBANK
	.align		4
        /*00f8*/ 	.byte	0x04, 0x0a
        /*00fa*/ 	.short	(.L_4527 - .L_4526)
	.align		4
.L_4526:
        /*00fc*/ 	.word	index@(.nv.constant0._ZN10layer_norm13ln_bwd_kernelINS_13Kernel_traitsIfffffjLj256ELj1ELj4ELj1ELj16ENS_18Kernel_traits_baseILj256EfffffjLj128EEEEELb0ELb1ELb0ELb0EEEvNS_9BwdParamsE)
        /*0100*/ 	.short	0x0210
        /*0102*/ 	.short	0x0128


	//----- nvinfo : EIATTR_SW_WAR
	.align		4
.L_4527:
        /*0104*/ 	.byte	0x04, 0x36
        /*0106*/ 	.short	(.L_4529 - .L_4528)
.L_4528:
        /*0108*/ 	.word	0x00000008
.L_4529:


//--------------------- .nv.info._ZN10layer_norm13ln_bwd_kernelINS_13Kernel_traitsIfffffjLj256ELj1ELj4ELj1ELj16ENS_18Kernel_traits_baseILj256EfffffjLj128EEEEELb0ELb1ELb0ELb1EEEvNS_9BwdParamsE --------------------------
	.section	.nv.info._ZN10layer_norm13ln_bwd_kernelINS_13Kernel_traitsIfffffjLj256ELj1ELj4ELj1ELj16ENS_18Kernel_traits_baseILj256EfffffjLj128EEEEELb0ELb1ELb0ELb1EEEvNS_9BwdParamsE,"",@"SHT_CUDA_INFO"
	.sectionflags	@""
	.align	4


	//----- nvinfo : EIATTR_CUDA_API_VERSION
	.align		4
        /*0000*/ 	.byte	0x04, 0x37
        /*0002*/ 	.short	(.L_4531 - .L_4530)
.L_4530:
        /*0004*/ 	.word	0x00000082


	//----- nvinfo : EIATTR_KPARAM_INFO
	.align		4
.L_4531:
        /*0008*/ 	.byte	0x04, 0x17
        /*000a*/ 	.short	(.L_4533 - .L_4532)
.L_4532:
        /*000c*/ 	.word	0x00000000
        /*0010*/ 	.short	0x0000
        /*0012*/ 	.short	0x0000
        /*0014*/ 	.byte	0x00, 0xf0, 0xa1, 0x04


	//----- nvinfo : EIATTR_SPARSE_MMA_MASK
	.align		4
.L_4533:
        /*0018*/ 	.byte	0x03, 0x50
        /*001a*/ 	.short	0x0000


	//----- nvinfo : EIATTR_MAXREG_COUNT
	.align		4
        /*001c*/ 	.byte	0x03, 0x1b
        /*001e*/ 	.short	0x00ff


	//----- nvinfo : EIATTR_NUM_BARRIERS
	.align		4
        /*0020*/ 	.byte	0x02, 0x4c
        /*0022*/ 	.byte	0x01
	.zero		1


	//----- nvinfo : EIATTR_MERCURY_ISA_VERSION
	.align		4
        /*0024*/ 	.byte	0x03, 0x5f
        /*0026*/ 	.short	0x0101


	//----- nvinfo : EIATTR_COOP_GROUP_MASK_REGIDS
	.align		4
        /*0028*/ 	.byte	0x04, 0x29
        /*002a*/ 	.short	(.L_4535 - .L_4534)


	//   ....[0]....
.L_4534:
        /*002c*/ 	.word	0xffffffff


	//   ....[1]....
        /*0030*/ 	.word	0xffffffff


	//   ....[2]....
        /*0034*/ 	.word	0xffffffff


	//   ....[3]....
        /*0038*/ 	.word	0xffffffff


	//   ....[4]....
        /*003c*/ 	.word	0xffffffff


	//   ....[5]....
        /*0040*/ 	.word	0xffffffff


	//   ....[6]....
        /*0044*/ 	.word	0xffffffff


	//   ....[7]....
        /*0048*/ 	.word	0xffffffff


	//   ....[8]....
        /*004c*/ 	.word	0xffffffff


	//   ....[9]....
        /*0050*/ 	.word	0xffffffff


	//   ....[10]....
        /*0054*/ 	.word	0x05000055


	//   ....[11]....
        /*0058*/ 	.word	0x05000055


	//   ....[12]....
        /*005c*/ 	.word	0x05000055


	//   ....[13]....
        /*0060*/ 	.word	0x05000055


	//   ....[14]....
        /*0064*/ 	.word	0x05000055


	//   ....[15]....
        /*0068*/ 	.word	0x05000055


	//   ....[16]....
        /*006c*/ 	.word	0x05000055


	//   ....[17]....
        /*0070*/ 	.word	0x05000055


	//   ....[18]....
        /*0074*/ 	.word	0x05000055


	//   ....[19]....
        /*0078*/ 	.word	0x05000055


	//----- nvinfo : EIATTR_COOP_GROUP_INSTR_OFFSETS
	.align		4
.L_4535:
        /*007c*/ 	.byte	0x04, 0x28
        /*007e*/ 	.short	(.L_4537 - .L_4536)


	//   ....[0]....
.L_4536:
        /*0080*/ 	.word	0x000009a0


	//   ....[1]....
        /*0084*/ 	.word	0x000009b0


	//   ....[2]....
        /*0088*/ 	.word	0x000009e0


	//   ....[3]....
        /*008c*/ 	.word	0x000009f0


	//   ....[4]....
        /*0090*/ 	.word	0x00000a20


	//   ....[5]....
        /*0094*/ 	.word	0x00000a30


	//   ....[6]....
        /*0098*/ 	.word	0x00000a60


	//   ....[7]....
        /*009c*/ 	.word	0x00000a70


	//   ....[8]....
        /*00a0*/ 	.word	0x00000aa0


	//   ....[9]....
        /*00a4*/ 	.word	0x00000ab0


	//   ....[10]....
        /*00a8*/ 	.word	0x00001880


	//   ....[11]....
        /*00ac*/ 	.word	0x00001910


	//   ....[12]....
        /*00b0*/ 	.word	0x00001980


	//   ....[13]....
        /*00b4*/ 	.word	0x000019e0


	//   ....[14]....
        /*00b8*/ 	.word	0x00001a50


	//   ....[15]....
        /*00bc*/ 	.word	0x00001ab0


	//   ....[16]....
        /*00c0*/ 	.word	0x00001b20


	//   ....[17]....
        /*00c4*/ 	.word	0x00001b80


	//   ....[18]....
        /*00c8*/ 	.word	0x00001bf0


	//   ....[19]....
        /*00cc*/ 	.word	0x00001c50


	//----- nvinfo : EIATTR_EXIT_INSTR_OFFSETS
	.align		4
.L_4537:
        /*00d0*/ 	.byte	0x04, 0x1c
        /*00d2*/ 	.short	(.L_4539 - .L_4538)


	//   ....[0]....
.L_4538:
        /*00d4*/ 	.word	0x00001810


	//----- nvinfo : EIATTR_MAX_THREADS
	.align		4
.L_4539:
        /*00d8*/ 	.byte	0x04, 0x05
        /*00da*/ 	.short	(.L_4541 - .L_4540)
.L_4540:
        /*00dc*/ 	.word	0x00000080
        /*00e0*/ 	.word	0x00000001
        /*00e4*/ 	.word	0x00000001


	//----- nvinfo : EIATTR_CRS_STACK_SIZE
	.align		4
.L_4541:
        /*00e8*/ 	.byte	0x04, 0x1e
        /*00ea*/ 	.short	(.L_4543 - .L_4542)
.L_4542:
        /*00ec*/ 	.word	0x00000000


	//----- nvinfo : EIATTR_CBANK_PARAM_SIZE
	.align		4
.L_4543:
        /*00f0*/ 	.byte	0x03, 0x19
        /*00f2*/ 	.short	0x0128


	//----- nvinfo : EIATTR_PARAM_CBANK
	.align		4
        /*00f4*/ 	.byte	0x04, 0x0a
        /*00f6*/ 	.short	(.L_4545 - .L_4544)
	.align		4
.L_4544:
        /*00f8*/ 	.word	index@(.nv.constant0._ZN10layer_norm13ln_bwd_kernelINS_13Kernel_traitsIfffffjLj256ELj1ELj4ELj1ELj16ENS_18Kernel_traits_baseILj256EfffffjLj128EEEEELb0ELb1ELb0ELb1EEEvNS_9BwdParamsE)
        /*00fc*/ 	.short	0x0210
        /*00fe*/ 	.short	0x0128


	//----- nvinfo : EIATTR_SW_WAR
	.align		4
.L_4545:
        /*0100*/ 	.byte	0x04, 0x36
        /*0102*/ 	.short	(.L_4547 - .L_4546)
.L_4546:
        /*0104*/ 	.word	0x00000008
.L_4547:


//--------------------- .nv.info._ZN10layer_norm13ln_bwd_kernelINS_13Kernel_traitsIfffffjLj256ELj1ELj4ELj1ELj16ENS_18Kernel_traits_baseILj256EfffffjLj128EEEEELb0ELb1ELb1ELb0EEEvNS_9BwdParamsE --------------------------
	.section	.nv.info._ZN10layer_norm13ln_bwd_kernelINS_13Kernel_traitsIfffffjLj256ELj1ELj4ELj1ELj16ENS_18Kernel_traits_baseILj256EfffffjLj128EEEEELb0ELb1ELb1ELb0EEEvNS_9BwdParamsE,"",@"SHT_CUDA_INFO"
	.sectionflags	@""
	.align	4


	//----- nvinfo : EIATTR_CUDA_API_VERSION
	.align		4
        /*0000*/ 	.byte	0x04, 0x37
        /*0002*/ 	.short	(.L_4549 - .L_4548)
.L_4548:
        /*0004*/ 	.word	0x00000082


	//----- nvinfo : EIATTR_KPARAM_INFO
	.align		4
.L_4549:
        /*0008*/ 	.byte	0x04, 0x17
        /*000a*/ 	.short	(.L_4551 - .L_4550)
.L_4550:
        /*000c*/ 	.word	0x00000000
        /*0010*/ 	.short	0x0000
        /*0012*/ 	.short	0x0000
        /*0014*/ 	.byte	0x00, 0xf0, 0xa1, 0x04


	//----- nvinfo : EIATTR_SPARSE_MMA_MASK
	.align		4
.L_4551:
        /*0018*/ 	.byte	0x03, 0x50
        /*001a*/ 	.short	0x0000


	//----- nvinfo : EIATTR_MAXREG_COUNT
	.align		4
        /*001c*/ 	.byte	0x03, 0x1b
        /*001e*/ 	.short	0x00ff


	//----- nvinfo : EIATTR_NUM_BARRIERS
	.align		4
        /*0020*/ 	.byte	0x02, 0x4c
        /*0022*/ 	.byte	0x01
	.zero		1


	//----- nvinfo : EIATTR_MERCURY_ISA_VERSION
	.align		4
        /*0024*/ 	.byte	0x03, 0x5f
        /*0026*/ 	.short	0x0101


	//----- nvinfo : EIATTR_COOP_GROUP_MASK_REGIDS
	.align		4
        /*0028*/ 	.byte	0x04, 0x29
        /*002a*/ 	.short	(.L_4553 - .L_4552)


	//   ....[0]....
.L_4552:
        /*002c*/ 	.word	0xffffffff


	//   ....[1]....
        /*0030*/ 	.word	0xffffffff


	//   ....[2]....
        /*0034*/ 	.word	0xffffffff


	//   ....[3]....
        /*0038*/ 	.word	0xffffffff


	//   ....[4]....
        /*003c*/ 	.word	0xffffffff


	//   ....[5]....
        /*0040*/ 	.word	0xffffffff


	//   ....[6]....
        /*0044*/ 	.word	0xffffffff


	//   ....[7]....
        /*0048*/ 	.word	0xffffffff


	//   ....[8]....
        /*004c*/ 	.word	0xffffffff


	//   ....[9]....
        /*0050*/ 	.word	0xffffffff


	//   ....[10]....
        /*0054*/ 	.word	0x05000048


	//   ....[11]....
        /*0058*/ 	.word	0x05000048


	//   ....[12]....
        /*005c*/ 	.word	0x05000048


	//   ....[13]....
        /*0060*/ 	.word	0x05000048


	//   ....[14]....
        /*0064*/ 	.word	0x05000048


	//   ....[15]....
        /*0068*/ 	.word	0x05000048


	//   ....[16]....
        /*006c*/ 	.word	0x05000048


	//   ....[17]....
        /*0070*/ 	.word	0x05000048


	//   ....[18]....
        /*0074*/ 	.word	0x05000048


	//   ....[19]....
        /*0078*/ 	.word	0x05000048


	//----- nvinfo : EIATTR_COOP_GROUP_INSTR_OFFSETS
	.align		4
.L_4553:
        /*007c*/ 	.byte	0x04, 0x28
        /*007e*/ 	.short	(.L_4555 - .L_4554)


	//   ....[0]....
.L_4554:
        /*0080*/ 	.word	0x00000ba0


	//   ....[1]....
        /*0084*/ 	.word	0x00000bb0


	//   ....[2]....
        /*0088*/ 	.word	0x00000be0


	//   ....[3]....
        /*008c*/ 	.word	0x00000bf0


	//   ....[4]....
        /*0090*/ 	.word	0x00000c20


	//   ....[5]....
        /*0094*/ 	.word	0x00000c30


	//   ....[6]....
        /*0098*/ 	.word	0x00000c60


	//   ....[7]....
        /*009c*/ 	.word	0x00000c70


	//   ....[8]....
        /*00a0*/ 	.word	0x00000ca0


	//   ....[9]....
        /*00a4*/ 	.word	0x00000cb0


	//   ....[10]....
        /*00a8*/ 	.word	0x000020d0


	//   ....[11]....
        /*00ac*/ 	.word	0x00002160


	//   ....[12]....
        /*00b0*/ 	.word	0x000021d0


	//   ....[13]....
        /*00b4*/ 	.word	0x00002230


	//   ....[14]....
        /*00b8*/ 	.word	0x000022a0


	//   ....[15]....
        /*00bc*/ 	.word	0x00002300


	//   ....[16]....
        /*00c0*/ 	.word	0x00002370


	//   ....[17]....
        /*00c4*/ 	.word	0x000023d0


	//   ....[18]....
        /*00c8*/ 	.word	0x00002440


	//   ....[19]....
        /*00cc*/ 	.word	0x000024a0


	//----- nvinfo : EIATTR_EXIT_INSTR_OFFSETS
	.align		4
.L_4555:
        /*00d0*/ 	.byte	0x04, 0x1c
        /*00d2*/ 	.short	(.L_4557 - .L_4556)


	//   ....[0]....
.L_4556:
        /*00d4*/ 	.word	0x00001fe0


	//   ....[1]....
        /*00d8*/ 	.word	0x00002060


	//----- nvinfo : EIATTR_MAX_THREADS
	.align		4
.L_4557:
        /*00dc*/ 	.byte	0x04, 0x05
        /*00de*/ 	.short	(.L_4559 - .L_4558)
.L_4558:
        /*00e0*/ 	.word	0x00000080
        /*00e4*/ 	.word	0x00000001
        /*00e8*/ 	.word	0x00000001


	//----- nvinfo : EIATTR_CRS_STACK_SIZE
	.align		4
.L_4559:
        /*00ec*/ 	.byte	0x04, 0x1e
        /*00ee*/ 	.short	(.L_4561 - .L_4560)
.L_4560:
        /*00f0*/ 	.word	0x00000000


	//----- nvinfo : EIATTR_CBANK_PARAM_SIZE
	.align		4
.L_4561:
        /*00f4*/ 	.byte	0x03, 0x19
        /*00f6*/ 	.short	0x0128


	//----- nvinfo : EIATTR_PARAM_CBANK
	.align		4
        /*00f8*/ 	.byte	0x04, 0x0a
        /*00fa*/ 	.short	(.L_4563 - .L_4562)
	.align		4
.L_4562:
        /*00fc*/ 	.word	index@(.nv.constant0._ZN10layer_norm13ln_bwd_kernelINS_13Kernel_traitsIfffffjLj256ELj1ELj4ELj1ELj16ENS_18Kernel_traits_baseILj256EfffffjLj128EEEEELb0ELb1ELb1ELb0EEEvNS_9BwdParamsE)
        /*0100*/ 	.short	0x0210
        /*0102*/ 	.short	0x0128


	//----- nvinfo : EIATTR_SW_WAR
	.align		4
.L_4563:
        /*0104*/ 	.byte	0x04, 0x36
        /*0106*/ 	.short	(.L_4565 - .L_4564)
.L_4564:
        /*0108*/ 	.word	0x00000008
.L_4565:


//--------------------- .nv.info._ZN10layer_norm13ln_bwd_kernelINS_13Kernel_traitsIfffffjLj256ELj1ELj4ELj1ELj16ENS_18Kernel_traits_baseILj256EfffffjLj128EEEEELb0ELb1ELb1ELb1EEEvNS_9BwdParamsE --------------------------
	.section	.nv.info._ZN10layer_norm13ln_bwd_kernelINS_13Kernel_traitsIfffffjLj256ELj1ELj4ELj1ELj16ENS_18Kernel_traits_baseILj256EfffffjLj128EEEEELb0ELb1ELb1ELb1EEEvNS_9BwdParamsE,"",@"SHT_CUDA_INFO"
	.sectionflags	@""
	.align	4


	//----- nvinfo : EIATTR_CUDA_API_VERSION
	.align		4
        /*0000*/ 	.byte	0x04, 0x37
        /*0002*/ 	.short	(.L_4567 - .L_4566)
.L_4566:
        /*0004*/ 	.word	0x00000082


	//----- nvinfo : EIATTR_KPARAM_INFO
	.align		4
.L_4567:
        /*0008*/ 	.byte	0x04, 0x17
        /*000a*/ 	.short	(.L_4569 - .L_4568)
.L_4568:
        /*000c*/ 	.word	0x00000000
        /*0010*/ 	.short	0x0000
        /*0012*/ 	.short	0x0000
        /*0014*/ 	.byte	0x00, 0xf0, 0xa1, 0x04


	//----- nvinfo : EIATTR_SPARSE_MMA_MASK
	.align		4
.L_4569:
        /*0018*/ 	.byte	0x03, 0x50
        /*001a*/ 	.short	0x0000


	//----- nvinfo : EIATTR_MAXREG_COUNT
	.align		4
        /*001c*/ 	.byte	0x03, 0x1b
        /*001e*/ 	.short	0x00ff


	//----- nvinfo : EIATTR_NUM_BARRIERS
	.align		4
        /*0020*/ 	.byte	0x02, 0x4c
        /*0022*/ 	.byte	0x01
	.zero		1


	//----- nvinfo : EIATTR_MERCURY_ISA_VERSION
	.align		4
        /*0024*/ 	.byte	0x03, 0x5f
        /*0026*/ 	.short	0x0101


	//----- nvinfo : EIATTR_COOP_GROUP_MASK_REGIDS
	.align		4
        /*0028*/ 	.byte	0x04, 0x29
        /*002a*/ 	.short	(.L_4571 - .L_4570)


	//   ....[0]....
.L_4570:
        /*002c*/ 	.word	0xffffffff


	//   ....[1]....
        /*0030*/ 	.word	0xffffffff


	//   ....[2]....
        /*0034*/ 	.word	0xffffffff


	//   ....[3]....
        /*0038*/ 	.word	0xffffffff


	//   ....[4]....
        /*003c*/ 	.word	0xffffffff


	//   ....[5]....
        /*0040*/ 	.word	0xffffffff


	//   ....[6]....
        /*0044*/ 	.word	0xffffffff


	//   ....[7]....
        /*0048*/ 	.word	0xffffffff


	//   ....[8]....
        /*004c*/ 	.word	0xffffffff


	//   ....[9]....
        /*0050*/ 	.word	0xffffffff


	//   ....[10]....
        /*0054*/ 	.word	0x05000048


	//   ....[11]....
        /*0058*/ 	.word	0x05000048


	//   ....[12]....
        /*005c*/ 	.word	0x05000048


	//   ....[13]....
        /*0060*/ 	.word	0x05000048


	//   ....[14]....
        /*0064*/ 	.word	0x05000048


	//   ....[15]....
        /*0068*/ 	.word	0x05000048


	//   ....[16]....
        /*006c*/ 	.word	0x05000048


	//   ....[17]....
        /*0070*/ 	.word	0x05000048


	//   ....[18]....
        /*0074*/ 	.word	0x05000048


	//   ....[19]....
        /*0078*/ 	.word	0x05000048


	//----- nvinfo : EIATTR_COOP_GROUP_INSTR_OFFSETS
	.align		4
.L_4571:
        /*007c*/ 	.byte	0x04, 0x28
        /*007e*/ 	.short	(.L_4573 - .L_4572)


	//   ....[0]....
.L_4572:
        /*0080*/ 	.word	0x00000ab0


	//   ....[1]....
        /*0084*/ 	.word	0x00000ac0


	//   ....[2]....
        /*0088*/ 	.word	0x00000af0


	//   ....[3]....
        /*008c*/ 	.word	0x00000b00


	//   ....[4]....
        /*0090*/ 	.word	0x00000b30


	//   ....[5]....
        /*0094*/ 	.word	0x00000b40


	//   ....[6]....
        /*0098*/ 	.word	0x00000b70


	//   ....[7]....
        /*009c*/ 	.word	0x00000b80


	//   ....[8]....
        /*00a0*/ 	.word	0x00000bb0


	//   ....[9]....
        /*00a4*/ 	.word	0x00000bc0


	//   ....[10]....
        /*00a8*/ 	.word	0x00001d20


	//   ....[11]....
        /*00ac*/ 	.word	0x00001db0


	//   ....[12]....
        /*00b0*/ 	.word	0x00001e20


	//   ....[13]....
        /*00b4*/ 	.word	0x00001e80


	//   ....[14]....
        /*00b8*/ 	.word	0x00001ef0


	//   ....[15]....
        /*00bc*/ 	.word	0x00001f50


	//   ....[16]....
        /*00c0*/ 	.word	0x00001fc0


	//   ....[17]....
        /*00c4*/ 	.word	0x00002020


	//   ....[18]....
        /*00c8*/ 	.word	0x00002090


	//   ....[19]....
        /*00cc*/ 	.word	0x000020f0


	//----- nvinfo : EIATTR_EXIT_INSTR_OFFSETS
	.align		4
.L_4573:
        /*00d0*/ 	.byte	0x04, 0x1c
        /*00d2*/ 	.short	(.L_4575 - .L_4574)


	//   ....[0]....
.L_4574:
        /*00d4*/ 	.word	0x00001cb0


	//----- nvinfo : EIATTR_MAX_THREADS
	.align		4
.L_4575:
        /*00d8*/ 	.byte	0x04, 0x05
        /*00da*/ 	.short	(.L_4577 - .L_4576)
.L_4576:
        /*00dc*/ 	.word	0x00000080
        /*00e0*/ 	.word	0x00000001
        /*00e4*/ 	.word	0x00000001


	//----- nvinfo : EIATTR_CRS_STACK_SIZE
	.align		4
.L_4577:
        /*00e8*/ 	.byte	0x04, 0x1e
        /*00ea*/ 	.short	(.L_4579 - .L_4578)
.L_4578:
        /*00ec*/ 	.word	0x00000000


	//----- nvinfo : EIATTR_CBANK_PARAM_SIZE
	.align		4
.L_4579:
        /*00f0*/ 	.byte	0x03, 0x19
        /*00f2*/ 	.short	0x0128


	//----- nvinfo : EIATTR_PARAM_CBANK
	.align		4
        /*00f4*/ 	.byte	0x04, 0x0a
        /*00f6*/ 	.short	(.L_4581 - .L_4580)
	.align		4
.L_4580:
        /*00f8*/ 	.word	index@(.nv.constant0._ZN10layer_norm13ln_bwd_kernelINS_13Kernel_traitsIfffffjLj256ELj1ELj4ELj1ELj16ENS_18Kernel_traits_baseILj256EfffffjLj128EEEEELb0ELb1ELb1ELb1EEEvNS_9BwdParamsE)
        /*00fc*/ 	.short	0x0210
        /*00fe*/ 	.short	0x0128


	//----- nvinfo : EIATTR_SW_WAR
	.align		4
.L_4581:
        /*0100*/ 	.byte	0x04, 0x36
        /*0102*/ 	.short	(.L_4583 - .L_4582)
.L_4582:
        /*0104*/ 	.word	0x00000008
.L_4583:


//--------------------- .nv.info._ZN10layer_norm13ln_bwd_kernelINS_13Kernel_traitsIfffffjLj256ELj1ELj4ELj1ELj16ENS_18Kernel_traits_baseILj256EfffffjLj128EEEEELb1ELb0ELb0ELb0EEEvNS_9BwdParamsE --------------------------
	.section	.nv.info._ZN10layer_norm13ln_bwd_kernelINS_13Kernel_traitsIfffffjLj256ELj1ELj4ELj1ELj16ENS_18Kernel_traits_baseILj256EfffffjLj128EEEEELb1ELb0ELb0ELb0EEEvNS_9BwdParamsE,"",@"SHT_CUDA_INFO"
	.sectionflags	@""
	.align	4


	//----- nvinfo : EIATTR_CUDA_API_VERSION
	.align		4
        /*0000*/ 	.byte	0x04, 0x37
        /*0002*/ 	.short	(.L_4585 - .L_4584)
.L_4584:
        /*0004*/ 	.word	0x00000082


	//----- nvinfo : EIATTR_KPARAM_INFO
	.align		4
.L_4585:
        /*0008*/ 	.byte	0x04, 0x17
        /*000a*/ 	.short	(.L_4587 - .L_4586)
.L_4586:
        /*000c*/ 	.word	0x00000000
        /*0010*/ 	.short	0x0000
        /*0012*/ 	.short	0x0000
        /*0014*/ 	.byte	0x00, 0xf0, 0xa1, 0x04


	//----- nvinfo : EIATTR_SPARSE_MMA_MASK
	.align		4
.L_4587:
        /*0018*/ 	.byte	0x03, 0x50
        /*001a*/ 	.short	0x0000


	//----- nvinfo : EIATTR_MAXREG_COUNT
	.align		4
        /*001c*/ 	.byte	0x03, 0x1b
        /*001e*/ 	.short	0x00ff


	//----- nvinfo : EIATTR_NUM_BARRIERS
	.align		4
        /*0020*/ 	.byte	0x02, 0x4c
        /*0022*/ 	.byte	0x01
	.zero		1


	//----- nvinfo : EIATTR_MERCURY_ISA_VERSION
	.align		4
        /*0024*/ 	.byte	0x03, 0x5f
        /*0026*/ 	.short	0x0101


	//----- nvinfo : EIATTR_COOP_GROUP_MASK_REGIDS
	.align		4
        /*0028*/ 	.byte	0x04, 0x29
        /*002a*/ 	.short	(.L_4589 - .L_4588)


	//   ....[0]....
.L_4588:
        /*002c*/ 	.word	0xffffffff


	//   ....[1]....
        /*0030*/ 	.word	0xffffffff


	//   ....[2]....
        /*0034*/ 	.word	0xffffffff


	//   ....[3]....
        /*0038*/ 	.word	0xffffffff


	//   ....[4]....
        /*003c*/ 	.word	0xffffffff


	//   ....[5]....
        /*0040*/ 	.word	0xffffffff


	//   ....[6]....
        /*0044*/ 	.word	0xffffffff


	//   ....[7]....
        /*0048*/ 	.word	0xffffffff


	//   ....[8]....
        /*004c*/ 	.word	0xffffffff


	//   ....[9]....
        /*0050*/ 	.word	0xffffffff


	//   ....[10]....
        /*0054*/ 	.word	0x05000046


	//   ....[11]....
        /*0058*/ 	.word	0x05000046


	//   ....[12]....
        /*005c*/ 	.word	0x05000046


	//   ....[13]....
        /*0060*/ 	.word	0x05000046


	//   ....[14]....
        /*0064*/ 	.word	0x05000046


	//   ....[15]....
        /*0068*/ 	.word	0x05000046


	//   ....[16]....
        /*006c*/ 	.word	0x05000046


	//   ....[17]....
        /*0070*/ 	.word	0x05000046


	//   ....[18]....
        /*0074*/ 	.word	0x05000046


	//   ....[19]....
        /*0078*/ 	.word	0x05000046


	//----- nvinfo : EIATTR_COOP_GROUP_INSTR_OFFSETS
	.align		4
.L_4589:
        /*007c*/ 	.byte	0x04, 0x28
        /*007e*/ 	.short	(.L_4591 - .L_4590)


	//   ....[0]....
.L_4590:
        /*0080*/ 	.word	0x00000a30


	//   ....[1]....
        /*0084*/ 	.word	0x00000a40


	//   ....[2]....
        /*0088*/ 	.word	0x00000a70


	//   ....[3]....
        /*008c*/ 	.word	0x00000a80


	//   ....[4]....
        /*0090*/ 	.word	0x00000ab0


	//   ....[5]....
        /*0094*/ 	.word	0x00000ac0


	//   ....[6]....
        /*0098*/ 	.word	0x00000af0


	//   ....[7]....
        /*009c*/ 	.word	0x00000b00


	//   ....[8]....
        /*00a0*/ 	.word	0x00000b30


	//   ....[9]....
        /*00a4*/ 	.word	0x00000b40


	//   ....[10]....
        /*00a8*/ 	.word	0x00001780


	//   ....[11]....
        /*00ac*/ 	.word	0x00001820


	//   ....[12]....
        /*00b0*/ 	.word	0x00001880


	//   ....[13]....
        /*00b4*/ 	.word	0x000018e0


	//   ....[14]....
        /*00b8*/ 	.word	0x00001950


	//   ....[15]....
        /*00bc*/ 	.word	0x000019b0


	//   ....[16]....
        /*00c0*/ 	.word	0x00001a20


	//   ....[17]....
        /*00c4*/ 	.word	0x00001a80


	//   ....[18]....
        /*00c8*/ 	.word	0x00001af0


	//   ....[19]....
        /*00cc*/ 	.word	0x00001b50


	//----- nvinfo : EIATTR_EXIT_INSTR_OFFSETS
	.align		4
.L_4591:
        /*00d0*/ 	.byte	0x04, 0x1c
        /*00d2*/ 	.short	(.L_4593 - .L_4592)


	//   ....[0]....
.L_4592:
        /*00d4*/ 	.word	0x000016f0


	//   ....[1]....
        /*00d8*/ 	.word	0x00001720


	//----- nvinfo : EIATTR_MAX_THREADS
	.align		4
.L_4593:
        /*00dc*/ 	.byte	0x04, 0x05
        /*00de*/ 	.short	(.L_4595 - .L_4594)
.L_4594:
        /*00e0*/ 	.word	0x00000080
        /*00e4*/ 	.word	0x00000001
        /*00e8*/ 	.word	0x00000001


	//----- nvinfo : EIATTR_CRS_STACK_SIZE
	.align		4
.L_4595:
        /*00ec*/ 	.byte	0x04, 0x1e
        /*00ee*/ 	.short	(.L_4597 - .L_4596)
.L_4596:
        /*00f0*/ 	.word	0x00000000


	//----- nvinfo : EIATTR_CBANK_PARAM_SIZE
	.align		4
.L_4597:
        /*00f4*/ 	.byte	0x03, 0x19
        /*00f6*/ 	.short	0x0128


	//----- nvinfo : EIATTR_PARAM_CBANK
	.align		4
        /*00f8*/ 	.byte	0x04, 0x0a
        /*00fa*/ 	.short	(.L_4599 - .L_4598)
	.align		4
.L_4598:
        /*00fc*/ 	.word	index@(.nv.constant0._ZN10layer_norm13ln_bwd_kernelINS_13Kernel_traitsIfffffjLj256ELj1ELj4ELj1ELj16ENS_18Kernel_traits_baseILj256EfffffjLj128EEEEELb1ELb0ELb0ELb0EEEvNS_9BwdParamsE)
        /*0100*/ 	.short	0x0210
        /*0102*/ 	.short	0x0128


	//----- nvinfo : EIATTR_SW_WAR
	.align		4
.L_4599:
        /*0104*/ 	.byte	0x04, 0x36
        /*0106*/ 	.short	(.L_4601 - .L_4600)
.L_4600:
        /*0108*/ 	.word	0x00000008
.L_4601:


//--------------------- .nv.info._ZN10layer_norm13ln_bwd_kernelINS_13Kernel_traitsIfffffjLj256ELj1ELj4ELj1ELj16ENS_18Kernel_traits_baseILj256EfffffjLj128EEEEELb1ELb0ELb0ELb1EEEvNS_9BwdParamsE --------------------------
	.section	.nv.info._ZN10layer_norm13ln_bwd_kernelINS_13Kernel_traitsIfffffjLj256ELj1ELj4ELj1ELj16ENS_18Kernel_traits_baseILj256EfffffjLj128EEEEELb1ELb0ELb0ELb1EEEvNS_9BwdParamsE,"",@"SHT_CUDA_INFO"
	.sectionflags	@""
	.align	4


	//----- nvinfo : EIATTR_CUDA_API_VERSION
	.align		4
        /*0000*/ 	.byte	0x04, 0x37
        /*0002*/ 	.short	(.L_4603 - .L_4602)
.L_4602:
        /*0004*/ 	.word	0x00000082


	//----- nvinfo : EIATTR_KPARAM_INFO
	.align		4
.L_4603:
        /*0008*/ 	.byte	0x04, 0x17
        /*000a*/ 	.short	(.L_4605 - .L_4604)
.L_4604:
        /*000c*/ 	.word	0x00000000
        /*0010*/ 	.short	0x0000
        /*0012*/ 	.short	0x0000
        /*0014*/ 	.byte	0x00, 0xf0, 0xa1, 0x04


	//----- nvinfo : EIATTR_SPARSE_MMA_MASK
	.align		4
.L_4605:
        /*0018*/ 	.byte	0x03, 0x50
        /*001a*/ 	.short	0x0000


	//----- nvinfo : EIATTR_MAXREG_COUNT
	.align		4
        /*001c*/ 	.byte	0x03, 0x1b
        /*001e*/ 	.short	0x00ff


	//----- nvinfo : EIATTR_NUM_BARRIERS
	.align		4
        /*0020*/ 	.byte	0x02, 0x4c
        /*0022*/ 	.byte	0x01
	.zero		1


	//----- nvinfo : EIATTR_MERCURY_ISA_VERSION
	.align		4
        /*0024*/ 	.byte	0x03, 0x5f
        /*0026*/ 	.short	0x0101


	//----- nvinfo : EIATTR_COOP_GROUP_MASK_REGIDS
	.align		4
        /*0028*/ 	.byte	0x04, 0x29
        /*002a*/ 	.short	(.L_4607 - .L_4606)


	//   ....[0]....
.L_4606:
        /*002c*/ 	.word	0xffffffff


	//   ....[1]....
        /*0030*/ 	.word	0xffffffff


	//   ....[2]....
        /*0034*/ 	.word	0xffffffff


	//   ....[3]....
        /*0038*/ 	.word	0xffffffff


	//   ....[4]....
        /*003c*/ 	.word	0xffffffff


	//   ....[5]....
        /*0040*/ 	.word	0xffffffff


	//   ....[6]....
        /*0044*/ 	.word	0xffffffff


	//   ....[7]....
        /*0048*/ 	.word	0xffffffff


	//   ....[8]....
        /*004c*/ 	.word	0xffffffff


	//   ....[9]....
        /*0050*/ 	.word	0xffffffff


	//   ....[10]....
        /*0054*/ 	.word	0x05000043


	//   ....[11]....
        /*0058*/ 	.word	0x05000043


	//   ....[12]....
        /*005c*/ 	.word	0x05000043


	//   ....[13]....
        /*0060*/ 	.word	0x05000043


	//   ....[14]....
        /*0064*/ 	.word	0x05000043


	//   ....[15]....
        /*0068*/ 	.word	0x05000043


	//   ....[16]....
        /*006c*/ 	.word	0x05000043


	//   ....[17]....
        /*0070*/ 	.word	0x05000043


	//   ....[18]....
        /*0074*/ 	.word	0x05000043


	//   ....[19]....
        /*0078*/ 	.word	0x05000043


	//----- nvinfo : EIATTR_COOP_GROUP_INSTR_OFFSETS
	.align		4
.L_4607:
        /*007c*/ 	.byte	0x04, 0x28
        /*007e*/ 	.short	(.L_4609 - .L_4608)


	//   ....[0]....
.L_4608:
        /*0080*/ 	.word	0x00000980


	//   ....[1]....
        /*0084*/ 	.word	0x00000990


	//   ....[2]....
        /*0088*/ 	.word	0x000009c0


	//   ....[3]....
        /*008c*/ 	.word	0x000009e0


	//   ....[4]....
        /*0090*/ 	.word	0x00000a00


	//   ....[5]....
        /*0094*/ 	.word	0x00000a10


	//   ....[6]....
        /*0098*/ 	.word	0x00000a40


	//   ....[7]....
        /*009c*/ 	.word	0x00000a50


	//   ....[8]....
        /*00a0*/ 	.word	0x00000a80


	//   ....[9]....
        /*00a4*/ 	.word	0x00000a90


	//   ....[10]....
        /*00a8*/ 	.word	0x00001690


	//   ....[11]....
        /*00ac*/ 	.word	0x00001730


	//   ....[12]....
        /*00b0*/ 	.word	0x00001790


	//   ....[13]....
        /*00b4*/ 	.word	0x000017f0


	//   ....[14]....
        /*00b8*/ 	.word	0x00001860


	//   ....[15]....
        /*00bc*/ 	.word	0x000018c0


	//   ....[16]....
        /*00c0*/ 	.word	0x00001930


	//   ....[17]....
        /*00c4*/ 	.word	0x00001990


	//   ....[18]....
        /*00c8*/ 	.word	0x000019f0


	//   ....[19]....
        /*00cc*/ 	.word	0x00001a50


	//----- nvinfo : EIATTR_EXIT_INSTR_OFFSETS
	.align		4
.L_4609:
        /*00d0*/ 	.byte	0x04, 0x1c
        /*00d2*/ 	.short	(.L_4611 - .L_4610)


	//   ....[0]....
.L_4610:
        /*00d4*/ 	.word	0x00001630


	//----- nvinfo : EIATTR_MAX_THREADS
	.align		4
.L_4611:
        /*00d8*/ 	.byte	0x04, 0x05
        /*00da*/ 	.short	(.L_4613 - .L_4612)
.L_4612:
        /*00dc*/ 	.word	0x00000080
        /*00e0*/ 	.word	0x00000001
        /*00e4*/ 	.word	0x00000001


	//----- nvinfo : EIATTR_CRS_STACK_SIZE
	.align		4
.L_4613:
        /*00e8*/ 	.byte	0x04, 0x1e
        /*00ea*/ 	.short	(.L_4615 - .L_4614)
.L_4614:
        /*00ec*/ 	.word	0x00000000


	//----- nvinfo : EIATTR_CBANK_PARAM_SIZE
	.align		4
.L_4615:
        /*00f0*/ 	.byte	0x03, 0x19
        /*00f2*/ 	.short	0x0128


	//----- nvinfo : EIATTR_PARAM_CBANK
	.align		4
        /*00f4*/ 	.byte	0x04, 0x0a
        /*00f6*/ 	.short	(.L_4617 - .L_4616)
	.align		4
.L_4616:
        /*00f8*/ 	.word	index@(.nv.constant0._ZN10layer_norm13ln_bwd_kernelINS_13Kernel_traitsIfffffjLj256ELj1ELj4ELj1ELj16ENS_18Kernel_traits_baseILj256EfffffjLj128EEEEELb1ELb0ELb0ELb1EEEvNS_9BwdParamsE)
        /*00fc*/ 	.short	0x0210
        /*00fe*/ 	.short	0x0128


	//----- nvinfo : EIATTR_SW_WAR
	.align		4
.L_4617:
        /*0100*/ 	.byte	0x04, 0x36
        /*0102*/ 	.short	(.L_4619 - .L_4618)
.L_4618:
        /*0104*/ 	.word	0x00000008
.L_4619:


//--------------------- .nv.info._ZN10layer_norm22ln_bwd_finalize_kernelINS_22Kernel_traits_finalizeILj256EfffffjLb0ELj1024ELj4ENS_18Kernel_traits_baseILj256EfffffjLj1024EEEEELb0ELb0EEEvNS_9BwdParamsE --------------------------
	.section	.nv.info._ZN10layer_norm22ln_bwd_finalize_kernelINS_22Kernel_traits_finalizeILj256EfffffjLb0ELj1024ELj4ENS_18Kernel_traits_baseILj256EfffffjLj1024EEEEELb0ELb0EEEvNS_9BwdParamsE,"",@"SHT_CUDA_INFO"
	.sectionflags	@""
	.align	4


	//----- nvinfo : EIATTR_CUDA_API_VERSION
	.align		4
        /*0000*/ 	.byte	0x04, 0x37
        /*0002*/ 	.short	(.L_4621 - .L_4620)
.L_4620:
        /*0004*/ 	.word	0x00000082


	//----- nvinfo : EIATTR_KPARAM_INFO
	.align		4
.L_4621:
        /*0008*/ 	.byte	0x04, 0x17
        /*000a*/ 	.short	(.L_4623 - .L_4622)
.L_4622:
        /*000c*/ 	.word	0x00000000
        /*0010*/ 	.short	0x0000
        /*0012*/ 	.short	0x0000
        /*0014*/ 	.byte	0x00, 0xf0, 0xa1, 0x04


	//----- nvinfo : EIATTR_SPARSE_MMA_MASK
	.align		4
.L_4623:
        /*0018*/ 	.byte	0x03, 0x50
        /*001a*/ 	.short	0x0000


	//----- nvinfo : EIATTR_MAXREG_COUNT
	.align		4
        /*001c*/ 	.byte	0x03, 0x1b
        /*001e*/ 	.short	0x0040


	//----- nvinfo : EIATTR_NUM_BARRIERS
	.align		4
        /*0020*/ 	.byte	0x02, 0x4c
        /*0022*/ 	.byte	0x01
	.zero		1


	//----- nvinfo : EIATTR_MERCURY_ISA_VERSION
	.align		4
        /*0024*/ 	.byte	0x03, 0x5f
        /*0026*/ 	.short	0x0101


	//----- nvinfo : EIATTR_COOP_GROUP_MASK_REGIDS
	.align		4
        /*0028*/ 	.byte	0x04, 0x29
        /*002a*/ 	.short	(.L_4625 - .L_4624)


	//   ....[0]....
.L_4624:
        /*002c*/ 	.word	0xffffffff


	//   ....[1]....
        /*0030*/ 	.word	0xffffffff


	//   ....[2]....
        /*0034*/ 	.word	0xffffffff


	//   ....[3]....
        /*0038*/ 	.word	0xffffffff


	//   ....[4]....
        /*003c*/ 	.word	0xffffffff


	//   ....[5]....
        /*0040*/ 	.word	0xffffffff


	//   ....[6]....
        /*0044*/ 	.word	0xffffffff


	//   ....[7]....
        /*0048*/ 	.word	0xffffffff


	//   ....[8]....
        /*004c*/ 	.word	0xffffffff


	//   ....[9]....
        /*0050*/ 	.word	0xffffffff


	//   ....[10]....
        /*0054*/ 	.word	0x05000013


	//   ....[11]....
        /*0058*/ 	.word	0x05000013


	//   ....[12]....
        /*005c*/ 	.word	0x05000013


	//   ....[13]....
        /*0060*/ 	.word	0x05000013


	//   ....[14]....
        /*0064*/ 	.word	0x05000013


	//   ....[15]....
        /*0068*/ 	.word	0x05000013


	//   ....[16]....
        /*006c*/ 	.word	0x05000013


	//   ....[17]....
        /*0070*/ 	.word	0x05000013


	//   ....[18]....
        /*0074*/ 	.word	0x05000013


	//   ....[19]....
        /*0078*/ 	.word	0x05000013


	//----- nvinfo : EIATTR_COOP_GROUP_INSTR_OFFSETS
	.align		4
.L_4625:
        /*007c*/ 	.byte	0x04, 0x28
        /*007e*/ 	.short	(.L_4627 - .L_4626)


	//   ....[0]....
.L_4626:
        /*0080*/ 	.word	0x000008e0


	//   ....[1]....
        /*0084*/ 	.word	0x000008f0


	//   ....[2]....
        /*0088*/ 	.word	0x00000920


	//   ....[3]....
        /*008c*/ 	.word	0x00000930


	//   ....[4]....
        /*0090*/ 	.word	0x00000960


	//   ....[5]....
        /*0094*/ 	.word	0x00000970


	//   ....[6]....
        /*0098*/ 	.word	0x000009a0


	//   ....[7]....
        /*009c*/ 	.word	0x000009b0


	//   ....[8]....
        /*00a0*/ 	.word	0x000009e0


	//   ....[9]....
        /*00a4*/ 	.word	0x000009f0


	//   ....[10]....
        /*00a8*/ 	.word	0x00000bf0


	//   ....[11]....
        /*00ac*/ 	.word	0x00000c60


	//   ....[12]....
        /*00b0*/ 	.word	0x00000cd0


	//   ....[13]....
        /*00b4*/ 	.word	0x00000d40


	//   ....[14]....
        /*00b8*/ 	.word	0x00000db0


	//   ....[15]....
        /*00bc*/ 	.word	0x00000e10


	//   ....[16]....
        /*00c0*/ 	.word	0x00000e80


	//   ....[17]....
        /*00c4*/ 	.word	0x00000ef0


	//   ....[18]....
        /*00c8*/ 	.word	0x00000f60


	//   ....[19]....
        /*00cc*/ 	.word	0x00000fd0


	//----- nvinfo : EIATTR_EXIT_INSTR_OFFSETS
	.align		4
.L_4627:
        /*00d0*/ 	.byte	0x04, 0x1c
        /*00d2*/ 	.short	(.L_4629 - .L_4628)


	//   ....[0]....
.L_4628:
        /*00d4*/ 	.word	0x00000070


	//   ....[1]....
        /*00d8*/ 	.word	0x00000b90


	//----- nvinfo : EIATTR_MAX_THREADS
	.align		4
.L_4629:
        /*00dc*/ 	.byte	0x04, 0x05
        /*00de*/ 	.short	(.L_4631 - .L_4630)
.L_4630:
        /*00e0*/ 	.word	0x00000400
        /*00e4*/ 	.word	0x00000001
        /*00e8*/ 	.word	0x00000001


	//----- nvinfo : EIATTR_CRS_STACK_SIZE
	.align		4
.L_4631:
        /*00ec*/ 	.byte	0x04, 0x1e
        /*00ee*/ 	.short	(.L_4633 - .L_4632)
.L_4632:
        /*00f0*/ 	.word	0x00000000


	//----- nvinfo : EIATTR_CBANK_PARAM_SIZE
	.align		4
.L_4633:
        /*00f4*/ 	.byte	0x03, 0x19
        /*00f6*/ 	.short	0x0128


	//----- nvinfo : EIATTR_PARAM_CBANK
	.align		4
        /*00f8*/ 	.byte	0x04, 0x0a
        /*00fa*/ 	.short	(.L_4635 - .L_4634)
	.align		4
.L_4634:
        /*00fc*/ 	.word	index@(.nv.constant0._ZN10layer_norm22ln_bwd_finalize_kernelINS_22Kernel_traits_finalizeILj256EfffffjLb0ELj1024ELj4ENS_18Kernel_traits_baseILj256EfffffjLj1024EEEEELb0ELb0EEEvNS_9BwdParamsE)
        /*0100*/ 	.short	0x0210
        /*0102*/ 	.short	0x0128


	//----- nvinfo : EIATTR_SW_WAR
	.align		4
.L_4635:
        /*0104*/ 	.byte	0x04, 0x36
        /*0106*/ 	.short	(.L_4637 - .L_4636)
.L_4636:
        /*0108*/ 	.word	0x00000008
.L_4637:


//--------------------- .nv.info._ZN10layer_norm13ln_bwd_kernelINS_13Kernel_traitsIfffffjLj256ELj1ELj4ELj1ELj16ENS_18Kernel_traits_baseILj256EfffffjLj128EEEEELb1ELb0ELb1ELb0EEEvNS_9BwdParamsE --------------------------
	.section	.nv.info._ZN10layer_norm13ln_bwd_kernelINS_13Kernel_traitsIfffffjLj256ELj1ELj4ELj1ELj16ENS_18Kernel_traits_baseILj256EfffffjLj128EEEEELb1ELb0ELb1ELb0EEEvNS_9BwdParamsE,"",@"SHT_CUDA_INFO"
	.sectionflags	@""
	.align	4


	//----- nvinfo : EIATTR_CUDA_API_VERSION
	.align		4
        /*0000*/ 	.byte	0x04, 0x37
        /*0002*/ 	.short	(.L_4639 - .L_4638)
.L_4638:
        /*0004*/ 	.word	0x00000082


	//----- nvinfo : EIATTR_KPARAM_INFO
	.align		4
.L_4639:
        /*0008*/ 	.byte	0x04, 0x17
        /*000a*/ 	.short	(.L_4641 - .L_4640)
.L_4640:
        /*000c*/ 	.word	0x00000000
        /*0010*/ 	.short	0x0000
        /*0012*/ 	.short	0x0000
        /*0014*/ 	.byte	0x00, 0xf0, 0xa1, 0x04


	//----- nvinfo : EIATTR_SPARSE_MMA_MASK
	.align		4
.L_4641:
        /*0018*/ 	.byte	0x03, 0x50
        /*001a*/ 	.short	0x0000


	//----- nvinfo : EIATTR_MAXREG_COUNT
	.align		4
        /*001c*/ 	.byte	0x03, 0x1b
        /*001e*/ 	.short	0x00ff


	//----- nvinfo : EIATTR_NUM_BARRIERS
	.align		4
        /*0020*/ 	.byte	0x02, 0x4c
        /*0022*/ 	.byte	0x01
	.zero		1


	//----- nvinfo : EIATTR_MERCURY_ISA_VERSION
	.align		4
        /*0024*/ 	.byte	0x03, 0x5f
        /*0026*/ 	.short	0x0101


	//----- nvinfo : EIATTR_COOP_GROUP_MASK_REGIDS
	.align		4
        /*0028*/ 	.byte	0x04, 0x29
        /*002a*/ 	.short	(.L_4643 - .L_4642)


	//   ....[0]....
.L_4642:
        /*002c*/ 	.word	0xffffffff


	//   ....[1]....
        /*0030*/ 	.word	0xffffffff


	//   ....[2]....
        /*0034*/ 	.word	0xffffffff


	//   ....[3]....
        /*0038*/ 	.word	0xffffffff


	//   ....[4]....
        /*003c*/ 	.word	0xffffffff


	//   ....[5]....
        /*0040*/ 	.word	0xffffffff


	//   ....[6]....
        /*0044*/ 	.word	0xffffffff


	//   ....[7]....
        /*0048*/ 	.word	0xffffffff


	//   ....[8]....
        /*004c*/ 	.word	0xffffffff


	//   ....[9]....
        /*0050*/ 	.word	0xffffffff


	//   ....[10]....
        /*0054*/ 	.word	0x05000030


	//   ....[11]....
        /*0058*/ 	.word	0x05000030


	//   ....[12]....
        /*005c*/ 	.word	0x05000030


	//   ....[13]....
        /*0060*/ 	.word	0x05000030


	//   ....[14]....
        /*0064*/ 	.word	0x05000030


	//   ....[15]....
        /*0068*/ 	.word	0x05000030


	//   ....[16]....
        /*006c*/ 	.word	0x05000030


	//   ....[17]....
        /*0070*/ 	.word	0x05000030


	//   ....[18]....
        /*0074*/ 	.word	0x05000030


	//   ....[19]....
        /*0078*/ 	.word	0x05000030


	//----- nvinfo : EIATTR_COOP_GROUP_INSTR_OFFSETS
	.align		4
.L_4643:
        /*007c*/ 	.byte	0x04, 0x28
        /*007e*/ 	.short	(.L_4645 - .L_4644)


	//   ....[0]....
.L_4644:
        /*0080*/ 	.word	0x00000cc0


	//   ....[1]....
        /*0084*/ 	.word	0x00000cd0


	//   ....[2]....
        /*0088*/ 	.word	0x00000d00


	//   ....[3]....
        /*008c*/ 	.word	0x00000d10


	//   ....[4]....
        /*0090*/ 	.word	0x00000d40


	//   ....[5]....
        /*0094*/ 	.word	0x00000d50


	//   ....[6]....
        /*0098*/ 	.word	0x00000d80


	//   ....[7]....
        /*009c*/ 	.word	0x00000d90


	//   ....[8]....
        /*00a0*/ 	.word	0x00000dc0


	//   ....[9]....
        /*00a4*/ 	.word	0x00000dd0


	//   ....[10]....
        /*00a8*/ 	.word	0x00001fe0


	//   ....[11]....
        /*00ac*/ 	.word	0x00002070


	//   ....[12]....
        /*00b0*/ 	.word	0x000020d0


	//   ....[13]....
        /*00b4*/ 	.word	0x00002130


	//   ....[14]....
        /*00b8*/ 	.word	0x00002190


	//   ....[15]....
        /*00bc*/ 	.word	0x000021f0


	//   ....[16]....
        /*00c0*/ 	.word	0x00002250


	//   ....[17]....
        /*00c4*/ 	.word	0x000022b0


	//   ....[18]....
        /*00c8*/ 	.word	0x00002310


	//   ....[19]....
        /*00cc*/ 	.word	0x00002370


	//----- nvinfo : EIATTR_EXIT_INSTR_OFFSETS
	.align		4
.L_4645:
        /*00d0*/ 	.byte	0x04, 0x1c
        /*00d2*/ 	.short	(.L_4647 - .L_4646)


	//   ....[0]....
.L_4646:
        /*00d4*/ 	.word	0x00001f50


	//   ....[1]....
        /*00d8*/ 	.word	0x00001f80


	//----- nvinfo : EIATTR_MAX_THREADS
	.align		4
.L_4647:
        /*00dc*/ 	.byte	0x04, 0x05
        /*00de*/ 	.short	(.L_4649 - .L_4648)
.L_4648:
        /*00e0*/ 	.word	0x00000080
        /*00e4*/ 	.word	0x00000001
        /*00e8*/ 	.word	0x00000001


	//----- nvinfo : EIATTR_CRS_STACK_SIZE
	.align		4
.L_4649:
        /*00ec*/ 	.byte	0x04, 0x1e
        /*00ee*/ 	.short	(.L_4651 - .L_4650)
.L_4650:
        /*00f0*/ 	.word	0x00000000


	//----- nvinfo : EIATTR_CBANK_PARAM_SIZE
	.align		4
.L_4651:
        /*00f4*/ 	.byte	0x03, 0x19
        /*00f6*/ 	.short	0x0128


	//----- nvinfo : EIATTR_PARAM_CBANK
	.align		4
        /*00f8*/ 	.byte	0x04, 0x0a
        /*00fa*/ 	.short	(.L_4653 - .L_4652)
	.align		4
.L_4652:
        /*00fc*/ 	.word	index@(.nv.constant0._ZN10layer_norm13ln_bwd_kernelINS_13Kernel_traitsIfffffjLj256ELj1ELj4ELj1ELj16ENS_18Kernel_traits_baseILj256EfffffjLj128EEEEELb1ELb0ELb1ELb0EEEvNS_9BwdParamsE)
        /*0100*/ 	.short	0x0210
        /*0102*/ 	.short	0x0128


	//----- nvinfo : EIATTR_SW_WAR
	.align		4
.L_4653:
        /*0104*/ 	.byte	0x04, 0x36
        /*0106*/ 	.short	(.L_4655 - .L_4654)
.L_4654:
        /*0108*/ 	.word	0x00000008
.L_4655:


//--------------------- .nv.info._ZN10layer_norm22ln_bwd_finalize_kernelINS_22Kernel_traits_finalizeILj256EfffffjLb0ELj1024ELj4ENS_18Kernel_traits_baseILj256EfffffjLj1024EEEEELb0ELb1EEEvNS_9BwdParamsE --------------------------
	.section	.nv.info._ZN10layer_norm22ln_bwd_finalize_kernelINS_22Kernel_traits_finalizeILj256EfffffjLb0ELj1024ELj4ENS_18Kernel_traits_baseILj256EfffffjLj1024EEEEELb0ELb1EEEvNS_9BwdParamsE,"",@"SHT_CUDA_INFO"
	.sectionflags	@""
	.align	4


	//----- nvinfo : EIATTR_CUDA_API_VERSION
	.align		4
        /*0000*/ 	.byte	0x04, 0x37
        /*0002*/ 	.short	(.L_4657 - .L_4656)
.L_4656:
        /*0004*/ 	.word	0x00000082


	//----- nvinfo : EIATTR_KPARAM_INFO
	.align		4
.L_4657:
        /*0008*/ 	.byte	0x04, 0x17
        /*000a*/ 	.short	(.L_4659 - .L_4658)
.L_4658:
        /*000c*/ 	.word	0x00000000
        /*0010*/ 	.short	0x0000
        /*0012*/ 	.short	0x0000
        /*0014*/ 	.byte	0x00, 0xf0, 0xa1, 0x04


	//----- nvinfo : EIATTR_SPARSE_MMA_MASK
	.align		4
.L_4659:
        /*0018*/ 	.byte	0x03, 0x50
        /*001a*/ 	.short	0x0000


	//----- nvinfo : EIATTR_MAXREG_COUNT
	.align		4
        /*001c*/ 	.byte	0x03, 0x1b
        /*001e*/ 	.short	0x0040


	//----- nvinfo : EIATTR_NUM_BARRIERS
	.align		4
        /*0020*/ 	.byte	0x02, 0x4c
        /*0022*/ 	.byte	0x01
	.zero		1


	//----- nvinfo : EIATTR_MERCURY_ISA_VERSION
	.align		4
        /*0024*/ 	.byte	0x03, 0x5f
        /*0026*/ 	.short	0x0101


	//----- nvinfo : EIATTR_COOP_GROUP_MASK_REGIDS
	.align		4
        /*0028*/ 	.byte	0x04, 0x29
        /*002a*/ 	.short	(.L_4661 - .L_4660)


	//   ....[0]....
.L_4660:
        /*002c*/ 	.word	0xffffffff


	//   ....[1]....
        /*0030*/ 	.word	0xffffffff


	//   ....[2]....
        /*0034*/ 	.word	0xffffffff


	//   ....[3]....
        /*0038*/ 	.word	0xffffffff


	//   ....[4]....
        /*003c*/ 	.word	0xffffffff


	//   ....[5]....
        /*0040*/ 	.word	0xffffffff


	//   ....[6]....
        /*0044*/ 	.word	0xffffffff


	//   ....[7]....
        /*0048*/ 	.word	0xffffffff


	//   ....[8]....
        /*004c*/ 	.word	0xffffffff


	//   ....[9]....
        /*0050*/ 	.word	0xffffffff


	//   ....[10]....
        /*0054*/ 	.word	0x05000011


	//   ....[11]....
        /*0058*/ 	.word	0x05000011


	//   ....[12]....
        /*005c*/ 	.word	0x05000011


	//   ....[13]....
        /*0060*/ 	.word	0x05000011


	//   ....[14]....
        /*0064*/ 	.word	0x05000011


	//   ....[15]....
        /*0068*/ 	.word	0x05000011


	//   ....[16]....
        /*006c*/ 	.word	0x05000011


	//   ....[17]....
        /*0070*/ 	.word	0x05000011


	//   ....[18]....
        /*0074*/ 	.word	0x05000011


	//   ....[19]....
        /*0078*/ 	.word	0x05000011


	//----- nvinfo : EIATTR_COOP_GROUP_INSTR_OFFSETS
	.align		4
.L_4661:
        /*007c*/ 	.byte	0x04, 0x28
        /*007e*/ 	.short	(.L_4663 - .L_4662)


	//   ....[0]....
.L_4662:
        /*0080*/ 	.word	0x000008e0


	//   ....[1]....
        /*0084*/ 	.word	0x000008f0


	//   ....[2]....
        /*0088*/ 	.word	0x00000920


	//   ....[3]....
        /*008c*/ 	.word	0x00000930


	//   ....[4]....
        /*0090*/ 	.word	0x00000960


	//   ....[5]....
        /*0094*/ 	.word	0x00000970


	//   ....[6]....
        /*0098*/ 	.word	0x000009a0


	//   ....[7]....
        /*009c*/ 	.word	0x000009b0


	//   ....[8]....
        /*00a0*/ 	.word	0x000009e0


	//   ....[9]....
        /*00a4*/ 	.word	0x000009f0


	//   ....[10]....
        /*00a8*/ 	.word	0x00000ba0


	//   ....[11]....
        /*00ac*/ 	.word	0x00000c10


	//   ....[12]....
        /*00b0*/ 	.word	0x00000c80


	//   ....[13]....
        /*00b4*/ 	.word	0x00000cf0


	//   ....[14]....
        /*00b8*/ 	.word	0x00000d60


	//   ....[15]....
        /*00bc*/ 	.word	0x00000dc0


	//   ....[16]....
        /*00c0*/ 	.word	0x00000e30


	//   ....[17]....
        /*00c4*/ 	.word	0x00000ea0


	//   ....[18]....
        /*00c8*/ 	.word	0x00000f10


	//   ....[19]....
        /*00cc*/ 	.word	0x00000f80


	//----- nvinfo : EIATTR_EXIT_INSTR_OFFSETS
	.align		4
.L_4663:
        /*00d0*/ 	.byte	0x04, 0x1c
        /*00d2*/ 	.short	(.L_4665 - .L_4664)


	//   ....[0]....
.L_4664:
        /*00d4*/ 	.word	0x00000070


	//   ....[1]....
        /*00d8*/ 	.word	0x00000b40


	//----- nvinfo : EIATTR_MAX_THREADS
	.align		4
.L_4665:
        /*00dc*/ 	.byte	0x04, 0x05
        /*00de*/ 	.short	(.L_4667 - .L_4666)
.L_4666:
        /*00e0*/ 	.word	0x00000400
        /*00e4*/ 	.word	0x00000001
        /*00e8*/ 	.word	0x00000001


	//----- nvinfo : EIATTR_CRS_STACK_SIZE
	.align		4
.L_4667:
        /*00ec*/ 	.byte	0x04, 0x1e
        /*00ee*/ 	.short	(.L_4669 - .L_4668)
.L_4668:
        /*00f0*/ 	.word	0x00000000


	//----- nvinfo : EIATTR_CBANK_PARAM_SIZE
	.align		4
.L_4669:
        /*00f4*/ 	.byte	0x03, 0x19
        /*00f6*/ 	.short	0x0128


	//----- nvinfo : EIATTR_PARAM_CBANK
	.align		4
        /*00f8*/ 	.byte	0x04, 0x0a
        /*00fa*/ 	.short	(.L_4671 - .L_4670)
	.align		4
.L_4670:
        /*00fc*/ 	.word	index@(.nv.constant0._ZN10layer_norm22ln_bwd_finalize_kernelINS_22Kernel_traits_finalizeILj256EfffffjLb0ELj1024ELj4ENS_18Kernel_traits_baseILj256EfffffjLj1024EEEEELb0ELb1EEEvNS_9BwdParamsE)
        /*0100*/ 	.short	0x0210
        /*0102*/ 	.short	0x0128


	//----- nvinfo : EIATTR_SW_WAR
	.align		4
.L_4671:
        /*0104*/ 	.byte	0x04, 0x36
        /*0106*/ 	.short	(.L_4673 - .L_4672)
.L_4672:
        /*0108*/ 	.word	0x00000008
.L_4673:


//--------------------- .nv.info._ZN10layer_norm13ln_bwd_kernelINS_13Kernel_traitsIfffffjLj256ELj1ELj4ELj1ELj16ENS_18Kernel_traits_baseILj256EfffffjLj128EEEEELb1ELb0ELb1ELb1EEEvNS_9BwdParamsE --------------------------
	.section	.nv.info._ZN10layer_norm13ln_bwd_kernelINS_13Kernel_traitsIfffffjLj256ELj1ELj4ELj1ELj16ENS_18Kernel_traits_baseILj256EfffffjLj128EEEEELb1ELb0ELb1ELb1EEEvNS_9BwdParamsE,"",@"SHT_CUDA_INFO"
	.sectionflags	@""
	.align	4


	//----- nvinfo : EIATTR_CUDA_API_VERSION
	.align		4
        /*0000*/ 	.byte	0x04, 0x37
        /*0002*/ 	.short	(.L_4675 - .L_4674)
.L_4674:
        /*0004*/ 	.word	0x00000082


	//----- nvinfo : EIATTR_KPARAM_INFO
	.align		4
.L_4675:
        /*0008*/ 	.byte	0x04, 0x17
        /*000a*/ 	.short	(.L_4677 - .L_4676)
.L_4676:
        /*000c*/ 	.word	0x00000000
        /*0010*/ 	.short	0x0000
        /*0012*/ 	.short	0x0000
        /*0014*/ 	.byte	0x00, 0xf0, 0xa1, 0x04


	//----- nvinfo : EIATTR_SPARSE_MMA_MASK
	.align		4
.L_4677:
        /*0018*/ 	.byte	0x03, 0x50
        /*001a*/ 	.short	0x0000


	//----- nvinfo : EIATTR_MAXREG_COUNT
	.align		4
        /*001c*/ 	.byte	0x03, 0x1b
        /*001e*/ 	.short	0x00ff


	//----- nvinfo : EIATTR_NUM_BARRIERS
	.align		4
        /*0020*/ 	.byte	0x02, 0x4c
        /*0022*/ 	.byte	0x01
	.zero		1


	//----- nvinfo : EIATTR_MERCURY_ISA_VERSION
	.align		4
        /*0024*/ 	.byte	0x03, 0x5f
        /*0026*/ 	.short	0x0101


	//----- nvinfo : EIATTR_COOP_GROUP_MASK_REGIDS
	.align		4
        /*0028*/ 	.byte	0x04, 0x29
        /*002a*/ 	.short	(.L_4679 - .L_4678)


	//   ....[0]....
.L_4678:
        /*002c*/ 	.word	0xffffffff


	//   ....[1]....
        /*0030*/ 	.word	0xffffffff


	//   ....[2]....
        /*0034*/ 	.word	0xffffffff


	//   ....[3]....
        /*0038*/ 	.word	0xffffffff


	//   ....[4]....
        /*003c*/ 	.word	0xffffffff


	//   ....[5]....
        /*0040*/ 	.word	0xffffffff


	//   ....[6]....
        /*0044*/ 	.word	0xffffffff


	//   ....[7]....
        /*0048*/ 	.word	0xffffffff


	//   ....[8]....
        /*004c*/ 	.word	0xffffffff


	//   ....[9]....
        /*0050*/ 	.word	0xffffffff


	//   ....[10]....
        /*0054*/ 	.word	0x05000051


	//   ....[11]....
        /*0058*/ 	.word	0x05000051


	//   ....[12]....
        /*005c*/ 	.word	0x05000051


	//   ....[13]....
        /*0060*/ 	.word	0x05000051


	//   ....[14]....
        /*0064*/ 	.word	0x05000051


	//   ....[15]....
        /*0068*/ 	.word	0x05000051


	//   ....[16]....
        /*006c*/ 	.word	0x05000051


	//   ....[17]....
        /*0070*/ 	.word	0x05000051


	//   ....[18]....
        /*0074*/ 	.word	0x05000051


	//   ....[19]....
        /*0078*/ 	.word	0x05000051


	//----- nvinfo : EIATTR_COOP_GROUP_INSTR_OFFSETS
	.align		4
.L_4679:
        /*007c*/ 	.byte	0x04, 0x28
        /*007e*/ 	.short	(.L_4681 - .L_4680)


	//   ....[0]....
.L_4680:
        /*0080*/ 	.word	0x00000b40


	//   ....[1]....
        /*0084*/ 	.word	0x00000b50


	//   ....[2]....
        /*0088*/ 	.word	0x00000b80


	//   ....[3]....
        /*008c*/ 	.word	0x00000b90


	//   ....[4]....
        /*0090*/ 	.word	0x00000bc0


	//   ....[5]....
        /*0094*/ 	.word	0x00000bd0


	//   ....[6]....
        /*0098*/ 	.word	0x00000c00


	//   ....[7]....
        /*009c*/ 	.word	0x00000c10


	//   ....[8]....
        /*00a0*/ 	.word	0x00000c40


	//   ....[9]....
        /*00a4*/ 	.word	0x00000c50


	//   ....[10]....
        /*00a8*/ 	.word	0x00001c30


	//   ....[11]....
        /*00ac*/ 	.word	0x00001cd0


	//   ....[12]....
        /*00b0*/ 	.word	0x00001d30


	//   ....[13]....
        /*00b4*/ 	.word	0x00001d90


	//   ....[14]....
        /*00b8*/ 	.word	0x00001e00


	//   ....[15]....
        /*00bc*/ 	.word	0x00001e60


	//   ....[16]....
        /*00c0*/ 	.word	0x00001ed0


	//   ....[17]....
        /*00c4*/ 	.word	0x00001f30


	//   ....[18]....
        /*00c8*/ 	.word	0x00001fa0


	//   ....[19]....
        /*00cc*/ 	.word	0x00002000


	//----- nvinfo : EIATTR_EXIT_INSTR_OFFSETS
	.align		4
.L_4681:
        /*00d0*/ 	.byte	0x04, 0x1c
        /*00d2*/ 	.short	(.L_4683 - .L_4682)


	//   ....[0]....
.L_4682:
        /*00d4*/ 	.word	0x00001bc0


	//----- nvinfo : EIATTR_MAX_THREADS
	.align		4
.L_4683:
        /*00d8*/ 	.byte	0x04, 0x05
        /*00da*/ 	.short	(.L_4685 - .L_4684)
.L_4684:
        /*00dc*/ 	.word	0x00000080
        /*00e0*/ 	.word	0x00000001
        /*00e4*/ 	.word	0x00000001


	//----- nvinfo : EIATTR_CRS_STACK_SIZE
	.align		4
.L_4685:
        /*00e8*/ 	.byte	0x04, 0x1e
        /*00ea*/ 	.short	(.L_4687 - .L_4686)
.L_4686:
        /*00ec*/ 	.word	0x00000000


	//----- nvinfo : EIATTR_CBANK_PARAM_SIZE
	.align		4
.L_4687:
        /*00f0*/ 	.byte	0x03, 0x19
        /*00f2*/ 	.short	0x0128


	//----- nvinfo : EIATTR_PARAM_CBANK
	.align		4
        /*00f4*/ 	.byte	0x04, 0x0a
        /*00f6*/ 	.short	(.L_4689 - .L_4688)
	.align		4
.L_4688:
        /*00f8*/ 	.word	index@(.nv.constant0._ZN10layer_norm13ln_bwd_kernelINS_13Kernel_traitsIfffffjLj256ELj1ELj4ELj1ELj16ENS_18Kernel_traits_baseILj256EfffffjLj128EEEEELb1ELb0ELb1ELb1EEEvNS_9BwdParamsE)
        /*00fc*/ 	.short	0x0210
        /*00fe*/ 	.short	0x0128


	//----- nvinfo : EIATTR_SW_WAR
	.align		4
.L_4689:
        /*0100*/ 	.byte	0x04, 0x36
        /*0102*/ 	.short	(.L_4691 - .L_4690)
.L_4690:
        /*0104*/ 	.word	0x00000008
.L_4691:


//--------------------- .nv.info._ZN10layer_norm13ln_bwd_kernelINS_13Kernel_traitsIfffffjLj256ELj1ELj4ELj1ELj16ENS_18Kernel_traits_baseILj256EfffffjLj128EEEEELb1ELb1ELb0ELb0EEEvNS_9BwdParamsE --------------------------
	.section	.nv.info._ZN10layer_norm13ln_bwd_kernelINS_13Kernel_traitsIfffffjLj256ELj1ELj4ELj1ELj16ENS_18Kernel_traits_baseILj256EfffffjLj128EEEEELb1ELb1ELb0ELb0EEEvNS_9BwdParamsE,"",@"SHT_CUDA_INFO"
	.sectionflags	@""
	.align	4


	//----- nvinfo : EIATTR_CUDA_API_VERSION
	.align		4
        /*0000*/ 	.byte	0x04, 0x37
        /*0002*/ 	.short	(.L_4693 - .L_4692)
.L_4692:
        /*0004*/ 	.word	0x00000082


	//----- nvinfo : EIATTR_KPARAM_INFO
	.align		4
.L_4693:
        /*0008*/ 	.byte	0x04, 0x17
        /*000a*/ 	.short	(.L_4695 - .L_4694)
.L_4694:
        /*000c*/ 	.word	0x00000000
        /*0010*/ 	.short	0x0000
        /*0012*/ 	.short	0x0000
        /*0014*/ 	.byte	0x00, 0xf0, 0xa1, 0x04


	//----- nvinfo : EIATTR_SPARSE_MMA_MASK
	.align		4
.L_4695:
        /*0018*/ 	.byte	0x03, 0x50
        /*001a*/ 	.short	0x0000


	//----- nvinfo : EIATTR_MAXREG_COUNT
	.align		4
        /*001c*/ 	.byte	0x03, 0x1b
        /*001e*/ 	.short	0x00ff


	//----- nvinfo : EIATTR_NUM_BARRIERS
	.align		4
        /*0020*/ 	.byte	0x02, 0x4c
        /*0022*/ 	.byte	0x01
	.zero		1


	//----- nvinfo : EIATTR_MERCURY_ISA_VERSION
	.align		4
        /*0024*/ 	.byte	0x03, 0x5f
        /*0026*/ 	.short	0x0101


	//----- nvinfo : EIATTR_COOP_GROUP_MASK_REGIDS
	.align		4
        /*0028*/ 	.byte	0x04, 0x29
        /*002a*/ 	.short	(.L_4697 - .L_4696)


	//   ....[0]....
.L_4696:
        /*002c*/ 	.word	0xffffffff


	//   ....[1]....
        /*0030*/ 	.word	0xffffffff


	//   ....[2]....
        /*0034*/ 	.word	0xffffffff


	//   ....[3]....
        /*0038*/ 	.word	0xffffffff


	//   ....[4]....
        /*003c*/ 	.word	0xffffffff


	//   ....[5]....
        /*0040*/ 	.word	0xffffffff


	//   ....[6]....
        /*0044*/ 	.word	0xffffffff


	//   ....[7]....
        /*0048*/ 	.word	0xffffffff


	//   ....[8]....
        /*004c*/ 	.word	0xffffffff


	//   ....[9]....
        /*0050*/ 	.word	0xffffffff


	//   ....[10]....
        /*0054*/ 	.word	0x05000056


	//   ....[11]....
        /*0058*/ 	.word	0x05000056


	//   ....[12]....
        /*005c*/ 	.word	0x05000056


	//   ....[13]....
        /*0060*/ 	.word	0x05000056


	//   ....[14]....
        /*0064*/ 	.word	0x05000056


	//   ....[15]....
        /*0068*/ 	.word	0x05000056


	//   ....[16]....
        /*006c*/ 	.word	0x05000056


	//   ....[17]....
        /*0070*/ 	.word	0x05000056


	//   ....[18]....
        /*0074*/ 	.word	0x05000056


	//   ....[19]....
        /*0078*/ 	.word	0x05000056


	//----- nvinfo : EIATTR_COOP_GROUP_INSTR_OFFSETS
	.align		4
.L_4697:
        /*007c*/ 	.byte	0x04, 0x28
        /*007e*/ 	.short	(.L_4699 - .L_4698)


	//   ....[0]....
.L_4698:
        /*0080*/ 	.word	0x00000ae0


	//   ....[1]....
        /*0084*/ 	.word	0x00000af0


	//   ....[2]....
        /*0088*/ 	.word	0x00000b20


	//   ....[3]....
        /*008c*/ 	.word	0x00000b30


	//   ....[4]....
        /*0090*/ 	.word	0x00000b60


	//   ....[5]....
        /*0094*/ 	.word	0x00000b70


	//   ....[6]....
        /*0098*/ 	.word	0x00000ba0


	//   ....[7]....
        /*009c*/ 	.word	0x00000bb0


	//   ....[8]....
        /*00a0*/ 	.word	0x00000be0


	//   ....[9]....
        /*00a4*/ 	.word	0x00000bf0


	//   ....[10]....
        /*00a8*/ 	.word	0x00001cb0


	//   ....[11]....
        /*00ac*/ 	.word	0x00001d50


	//   ....[12]....
        /*00b0*/ 	.word	0x00001db0


	//   ....[13]....
        /*00b4*/ 	.word	0x00001e10


	//   ....[14]....
        /*00b8*/ 	.word	0x00001e80


	//   ....[15]....
        /*00bc*/ 	.word	0x00001ee0


	//   ....[16]....
        /*00c0*/ 	.word	0x00001f50


	//   ....[17]....
        /*00c4*/ 	.word	0x00001fb0


	//   ....[18]....
        /*00c8*/ 	.word	0x00002020


	//   ....[19]....
        /*00cc*/ 	.word	0x00002080


	//----- nvinfo : EIATTR_EXIT_INSTR_OFFSETS
	.align		4
.L_4699:
        /*00d0*/ 	.byte	0x04, 0x1c
        /*00d2*/ 	.short	(.L_4701 - .L_4700)


	//   ....[0]....
.L_4700:
        /*00d4*/ 	.word	0x00001bd0


	//   ....[1]....
        /*00d8*/ 	.word	0x00001c50


	//----- nvinfo : EIATTR_MAX_THREADS
	.align		4
.L_4701:
        /*00dc*/ 	.byte	0x04, 0x05
        /*00de*/ 	.short	(.L_4703 - .L_4702)
.L_4702:
        /*00e0*/ 	.word	0x00000080
        /*00e4*/ 	.word	0x00000001
        /*00e8*/ 	.word	0x00000001


	//----- nvinfo : EIATTR_CRS_STACK_SIZE
	.align		4
.L_4703:
        /*00ec*/ 	.byte	0x04, 0x1e
        /*00ee*/ 	.short	(.L_4705 - .L_4704)
.L_4704:
        /*00f0*/ 	.word	0x00000000


	//----- nvinfo : EIATTR_CBANK_PARAM_SIZE
	.align		4
.L_4705:
        /*00f4*/ 	.byte	0x03, 0x19
        /*00f6*/ 	.short	0x0128


	//----- nvinfo : EIATTR_PARAM_CBANK
	.align		4
        /*00f8*/ 	.byte	0x04, 0x0a
        /*00fa*/ 	.short	(.L_4707 - .L_4706)
	.align		4
.L_4706:
        /*00fc*/ 	.word	index@(.nv.constant0._ZN10layer_norm13ln_bwd_kernelINS_13Kernel_traitsIfffffjLj256ELj1ELj4ELj1ELj16ENS_18Kernel_traits_baseILj256EfffffjLj128EEEEELb1ELb1ELb0ELb0EEEvNS_9BwdParamsE)
        /*0100*/ 	.short	0x0210
        /*0102*/ 	.short	0x0128


	//----- nvinfo : EIATTR_SW_WAR
	.align		4
.L_4707:
        /*0104*/ 	.byte	0x04, 0x36
        /*0106*/ 	.short	(.L_4709 - .L_4708)
.L_4708:
        /*0108*/ 	.word	0x00000008
.L_4709:


//--------------------- .nv.info._ZN10layer_norm13ln_bwd_kernelINS_13Kernel_traitsIfffffjLj256ELj1ELj4ELj1ELj16ENS_18Kernel_traits_baseILj256EfffffjLj128EEEEELb1ELb1ELb0ELb1EEEvNS_9BwdParamsE --------------------------
	.section	.nv.info._ZN10layer_norm13ln_bwd_kernelINS_13Kernel_traitsIfffffjLj256ELj1ELj4ELj1ELj16ENS_18Kernel_traits_baseILj256EfffffjLj128EEEEELb1ELb1ELb0ELb1EEEvNS_9BwdParamsE,"",@"SHT_CUDA_INFO"
	.sectionflags	@""
	.align	4


	//----- nvinfo : EIATTR_CUDA_API_VERSION
	.align		4
        /*0000*/ 	.byte	0x04, 0x37
        /*0002*/ 	.short	(.L_4711 - .L_4710)
.L_4710:
        /*0004*/ 	.word	0x00000082


	//----- nvinfo : EIATTR_KPARAM_INFO
	.align		4
.L_4711:
        /*0008*/ 	.byte	0x04, 0x17
        /*000a*/ 	.short	(.L_4713 - .L_4712)
.L_4712:
        /*000c*/ 	.word	0x00000000
        /*0010*/ 	.short	0x0000
        /*0012*/ 	.short	0x0000
        /*0014*/ 	.byte	0x00, 0xf0, 0xa1, 0x04


	//----- nvinfo : EIATTR_SPARSE_MMA_MASK
	.align		4
.L_4713:
        /*0018*/ 	.byte	0x03, 0x50
        /*001a*/ 	.short	0x0000


	//----- nvinfo : EIATTR_MAXREG_COUNT
	.align		4
        /*001c*/ 	.byte	0x03, 0x1b
        /*001e*/ 	.short	0x00ff


	//----- nvinfo : EIATTR_NUM_BARRIERS
	.align		4
        /*0020*/ 	.byte	0x02, 0x4c
        /*0022*/ 	.byte	0x01
	.zero		1


	//----- nvinfo : EIATTR_MERCURY_ISA_VERSION
	.align		4
        /*0024*/ 	.byte	0x03, 0x5f
        /*0026*/ 	.short	0x0101


	//----- nvinfo : EIATTR_COOP_GROUP_MASK_REGIDS
	.align		4
        /*0028*/ 	.byte	0x04, 0x29
        /*002a*/ 	.short	(.L_4715 - .L_4714)


	//   ....[0]....
.L_4714:
        /*002c*/ 	.word	0xffffffff


	//   ....[1]....
        /*0030*/ 	.word	0xffffffff


	//   ....[2]....
        /*0034*/ 	.word	0xffffffff


	//   ....[3]....
        /*0038*/ 	.word	0xffffffff


	//   ....[4]....
        /*003c*/ 	.word	0xffffffff


	//   ....[5]....
        /*0040*/ 	.word	0xffffffff


	//   ....[6]....
        /*0044*/ 	.word	0xffffffff


	//   ....[7]....
        /*0048*/ 	.word	0xffffffff


	//   ....[8]....
        /*004c*/ 	.word	0xffffffff


	//   ....[9]....
        /*0050*/ 	.word	0xffffffff


	//   ....[10]....
        /*0054*/ 	.word	0x05000051


	//   ....[11]....
        /*0058*/ 	.word	0x05000051


	//   ....[12]....
        /*005c*/ 	.word	0x05000051


	//   ....[13]....
        /*0060*/ 	.word	0x05000051


	//   ....[14]....
        /*0064*/ 	.word	0x05000051


	//   ....[15]....
        /*0068*/ 	.word	0x05000051


	//   ....[16]....
        /*006c*/ 	.word	0x05000051


	//   ....[17]....
        /*0070*/ 	.word	0x05000051


	//   ....[18]....
        /*0074*/ 	.word	0x05000051


	//   ....[19]....
        /*0078*/ 	.word	0x05000051


	//----- nvinfo : EIATTR_COOP_GROUP_INSTR_OFFSETS
	.align		4
.L_4715:
        /*007c*/ 	.byte	0x04, 0x28
        /*007e*/ 	.short	(.L_4717 - .L_4716)


	//   ....[0]....
.L_4716:
        /*0080*/ 	.word	0x00000a70


	//   ....[1]....
        /*0084*/ 	.word	0x00000a80


	//   ....[2]....
        /*0088*/ 	.word	0x00000ab0


	//   ....[3]....
        /*008c*/ 	.word	0x00000ac0


	//   ....[4]....
        /*0090*/ 	.word	0x00000af0


	//   ....[5]....
        /*0094*/ 	.word	0x00000b00


	//   ....[6]....
        /*0098*/ 	.word	0x00000b30


	//   ....[7]....
        /*009c*/ 	.word	0x00000b40


	//   ....[8]....
        /*00a0*/ 	.word	0x00000b70


	//   ....[9]....
        /*00a4*/ 	.word	0x00000b80


	//   ....[10]....
        /*00a8*/ 	.word	0x00001bd0


	//   ....[11]....
        /*00ac*/ 	.word	0x00001c70


	//   ....[12]....
        /*00b0*/ 	.word	0x00001cd0


	//   ....[13]....
        /*00b4*/ 	.word	0x00001d30


	//   ....[14]....
        /*00b8*/ 	.word	0x00001da0


	//   ....[15]....
        /*00bc*/ 	.word	0x00001e00


	//   ....[16]....
        /*00c0*/ 	.word	0x00001e70


	//   ....[17]....
        /*00c4*/ 	.word	0x00001ed0


	//   ....[18]....
        /*00c8*/ 	.word	0x00001f40


	//   ....[19]....
        /*00cc*/ 	.word	0x00001fa0


	//----- nvinfo : EIATTR_EXIT_INSTR_OFFSETS
	.align		4
.L_4717:
        /*00d0*/ 	.byte	0x04, 0x1c
        /*00d2*/ 	.short	(.L_4719 - .L_4718)


	//   ....[0]....
.L_4718:
        /*00d4*/ 	.word	0x00001b60


	//----- nvinfo : EIATTR_MAX_THREADS
	.align		4
.L_4719:
        /*00d8*/ 	.byte	0x04, 0x05
        /*00da*/ 	.short	(.L_4721 - .L_4720)
.L_4720:
        /*00dc*/ 	.word	0x00000080
        /*00e0*/ 	.word	0x00000001
        /*00e4*/ 	.word	0x00000001


	//----- nvinfo : EIATTR_CRS_STACK_SIZE
	.align		4
.L_4721:
        /*00e8*/ 	.byte	0x04, 0x1e
        /*00ea*/ 	.short	(.L_4723 - .L_4722)
.L_4722:
        /*00ec*/ 	.word	0x00000000


	//----- nvinfo : EIATTR_CBANK_PARAM_SIZE
	.align		4
.L_4723:
        /*00f0*/ 	.byte	0x03, 0x19
        /*00f2*/ 	.short	0x0128


	//----- nvinfo : EIATTR_PARAM_CBANK
	.align		4
        /*00f4*/ 	.byte	0x04, 0x0a
        /*00f6*/ 	.short	(.L_4725 - .L_4724)
	.align		4
.L_4724:
        /*00f8*/ 	.word	index@(.nv.constant0._ZN10layer_norm13ln_bwd_kernelINS_13Kernel_traitsIfffffjLj256ELj1ELj4ELj1ELj16ENS_18Kernel_traits_baseILj256EfffffjLj128EEEEELb1ELb1ELb0ELb1EEEvNS_9BwdParamsE)
        /*00fc*/ 	.short	0x0210
        /*00fe*/ 	.short	0x0128


	//----- nvinfo : EIATTR_SW_WAR
	.align		4
.L_4725:
        /*0100*/ 	.byte	0x04, 0x36
        /*0102*/ 	.short	(.L_4727 - .L_4726)
.L_4726:
        /*0104*/ 	.word	0x00000008
.L_4727:


//--------------------- .nv.info._ZN10layer_norm22ln_bwd_finalize_kernelINS_22Kernel_traits_finalizeILj256EfffffjLb1ELj1024ELj4ENS_18Kernel_traits_baseILj256EfffffjLj1024EEEEELb1ELb0EEEvNS_9BwdParamsE --------------------------
	.section	.nv.info._ZN10layer_norm22ln_bwd_finalize_kernelINS_22Kernel_traits_finalizeILj256EfffffjLb1ELj1024ELj4ENS_18Kernel_traits_baseILj256EfffffjLj1024EEEEELb1ELb0EEEvNS_9BwdParamsE,"",@"SHT_CUDA_INFO"
	.sectionflags	@""
	.align	4


	//----- nvinfo : EIATTR_CUDA_API_VERSION
	.align		4
        /*0000*/ 	.byte	0x04, 0x37
        /*0002*/ 	.short	(.L_4729 - .L_4728)
.L_4728:
        /*0004*/ 	.word	0x00000082


	//----- nvinfo : EIATTR_KPARAM_INFO
	.align		4
.L_4729:
        /*0008*/ 	.byte	0x04, 0x17
        /*000a*/ 	.short	(.L_4731 - .L_4730)
.L_4730:
        /*000c*/ 	.word	0x00000000
        /*0010*/ 	.short	0x0000
        /*0012*/ 	.short	0x0000
        /*0014*/ 	.byte	0x00, 0xf0, 0xa1, 0x04


	//----- nvinfo : EIATTR_SPARSE_MMA_MASK
	.align		4
.L_4731:
        /*0018*/ 	.byte	0x03, 0x50
        /*001a*/ 	.short	0x0000


	//----- nvinfo : EIATTR_MAXREG_COUNT
	.align		4
        /*001c*/ 	.byte	0x03, 0x1b
        /*001e*/ 	.short	0x0040


	//----- nvinfo : EIATTR_NUM_BARRIERS
	.align		4
        /*0020*/ 	.byte	0x02, 0x4c
        /*0022*/ 	.byte	0x01
	.zero		1


	//----- nvinfo : EIATTR_MERCURY_ISA_VERSION
	.align		4
        /*0024*/ 	.byte	0x03, 0x5f
        /*0026*/ 	.short	0x0101


	//----- nvinfo : EIATTR_COOP_GROUP_MASK_REGIDS
	.align		4
        /*0028*/ 	.byte	0x04, 0x29
        /*002a*/ 	.short	(.L_4733 - .L_4732)


	//   ....[0]....
.L_4732:
        /*002c*/ 	.word	0xffffffff


	//   ....[1]....
        /*0030*/ 	.word	0xffffffff


	//   ....[2]....
        /*0034*/ 	.word	0xffffffff


	//   ....[3]....
        /*0038*/ 	.word	0xffffffff


	//   ....[4]....
        /*003c*/ 	.word	0xffffffff


	//   ....[5]....
        /*0040*/ 	.word	0xffffffff


	//   ....[6]....
        /*0044*/ 	.word	0xffffffff


	//   ....[7]....
        /*0048*/ 	.word	0xffffffff


	//   ....[8]....
        /*004c*/ 	.word	0xffffffff


	//   ....[9]....
        /*0050*/ 	.word	0xffffffff


	//   ....[10]....
        /*0054*/ 	.word	0xffffffff


	//   ....[11]....
        /*0058*/ 	.word	0xffffffff


	//   ....[12]....
        /*005c*/ 	.word	0xffffffff


	//   ....[13]....
        /*0060*/ 	.word	0xffffffff


	//   ....[14]....
        /*0064*/ 	.word	0xffffffff


	//   ....[15]....
        /*0068*/ 	.word	0x05000014


	//   ....[16]....
        /*006c*/ 	.word	0x05000014


	//   ....[17]....
        /*0070*/ 	.word	0x05000014


	//   ....[18]....
        /*0074*/ 	.word	0x05000014


	//   ....[19]....
        /*0078*/ 	.word	0x05000014


	//   ....[20]....
        /*007c*/ 	.word	0x05000014


	//   ....[21]....
        /*0080*/ 	.word	0x05000014


	//   ....[22]....
        /*0084*/ 	.word	0x05000014


	//   ....[23]....
        /*0088*/ 	.word	0x05000014


	//   ....[24]....
        /*008c*/ 	.word	0x05000014


	//   ....[25]....
        /*0090*/ 	.word	0x05000014


	//   ....[26]....
        /*0094*/ 	.word	0x05000014


	//   ....[27]....
        /*0098*/ 	.word	0x05000014


	//   ....[28]....
        /*009c*/ 	.word	0x05000014


	//   ....[29]....
        /*00a0*/ 	.word	0x05000014


	//----- nvinfo : EIATTR_COOP_GROUP_INSTR_OFFSETS
	.align		4
.L_4733:
        /*00a4*/ 	.byte	0x04, 0x28
        /*00a6*/ 	.short	(.L_4735 - .L_4734)


	//   ....[0]....
.L_4734:
        /*00a8*/ 	.word	0x00000ad0


	//   ....[1]....
        /*00ac*/ 	.word	0x00000ae0


	//   ....[2]....
        /*00b0*/ 	.word	0x00000af0


	//   ....[3]....
        /*00b4*/ 	.word	0x00000b20


	//   ....[4]....
        /*00b8*/ 	.word	0x00000b40


	//   ....[5]....
        /*00bc*/ 	.word	0x00000b50


	//   ....[6]....
        /*00c0*/ 	.word	0x00000b90


	//   ....[7]....
        /*00c4*/ 	.word	0x00000ba0


	//   ....[8]....
        /*00c8*/ 	.word	0x00000bb0


	//   ....[9]....
        /*00cc*/ 	.word	0x00000be0


	//   ....[10]....
        /*00d0*/ 	.word	0x00000c00


	//   ....[11]....
        /*00d4*/ 	.word	0x00000c10


	//   ....[12]....
        /*00d8*/ 	.word	0x00000c40


	//   ....[13]....
        /*00dc*/ 	.word	0x00000c60


	//   ....[14]....
        /*00e0*/ 	.word	0x00000c70


	//   ....[15]....
        /*00e4*/ 	.word	0x00000ef0


	//   ....[16]....
        /*00e8*/ 	.word	0x00000f60


	//   ....[17]....
        /*00ec*/ 	.word	0x00000fd0


	//   ....[18]....
        /*00f0*/ 	.word	0x00001040


	//   ....[19]....
        /*00f4*/ 	.word	0x000010b0


	//   ....[20]....
        /*00f8*/ 	.word	0x00001110


	//   ....[21]....
        /*00fc*/ 	.word	0x00001180


	//   ....[22]....
        /*0100*/ 	.word	0x000011f0


	//   ....[23]....
        /*0104*/ 	.word	0x00001260


	//   ....[24]....
        /*0108*/ 	.word	0x000012d0


	//   ....[25]....
        /*010c*/ 	.word	0x00001330


	//   ....[26]....
        /*0110*/ 	.word	0x000013a0


	//   ....[27]....
        /*0114*/ 	.word	0x00001410


	//   ....[28]....
        /*0118*/ 	.word	0x00001480


	//   ....[29]....
        /*011c*/ 	.word	0x000014f0


	//----- nvinfo : EIATTR_EXIT_INSTR_OFFSETS
	.align		4
.L_4735:
        /*0120*/ 	.byte	0x04, 0x1c
        /*0122*/ 	.short	(.L_4737 - .L_4736)


	//   ....[0]....
.L_4736:
        /*0124*/ 	.word	0x00000070


	//   ....[1]....
        /*0128*/ 	.word	0x00000e90


	//----- nvinfo : EIATTR_MAX_THREADS
	.align		4
.L_4737:
        /*012c*/ 	.byte	0x04, 0x05
        /*012e*/ 	.short	(.L_4739 - .L_4738)
.L_4738:
        /*0130*/ 	.word	0x00000400
        /*0134*/ 	.word	0x00000001
        /*0138*/ 	.word	0x00000001


	//----- nvinfo : EIATTR_CRS_STACK_SIZE
	.align		4
.L_4739:
        /*013c*/ 	.byte	0x04, 0x1e
        /*013e*/ 	.short	(.L_4741 - .L_4740)
.L_4740:
        /*0140*/ 	.word	0x00000000


	//----- nvinfo : EIATTR_CBANK_PARAM_SIZE
	.align		4
.L_4741:
        /*0144*/ 	.byte	0x03, 0x19
        /*0146*/ 	.short	0x0128


	//----- nvinfo : EIATTR_PARAM_CBANK
	.align		4
        /*0148*/ 	.byte	0x04, 0x0a
        /*014a*/ 	.short	(.L_4743 - .L_4742)
	.align		4
.L_4742:
        /*014c*/ 	.word	index@(.nv.constant0._ZN10layer_norm22ln_bwd_finalize_kernelINS_22Kernel_traits_finalizeILj256EfffffjLb1ELj1024ELj4ENS_18Kernel_traits_baseILj256EfffffjLj1024EEEEELb1ELb0EEEvNS_9BwdParamsE)
        /*0150*/ 	.short	0x0210
        /*0152*/ 	.short	0x0128


	//----- nvinfo : EIATTR_SW_WAR
	.align		4
.L_4743:
        /*0154*/ 	.byte	0x04, 0x36
        /*0156*/ 	.short	(.L_4745 - .L_4744)
.L_4744:
        /*0158*/ 	.word	0x00000008
.L_4745:


//--------------------- .nv.info._ZN10layer_norm13ln_bwd_kernelINS_13Kernel_traitsIfffffjLj256ELj1ELj4ELj1ELj16ENS_18Kernel_traits_baseILj256EfffffjLj128EEEEELb1ELb1ELb1ELb0EEEvNS_9BwdParamsE --------------------------
	.section	.nv.info._ZN10layer_norm13ln_bwd_kernelINS_13Kernel_traitsIfffffjLj256ELj1ELj4ELj1ELj16ENS_18Kernel_traits_baseILj256EfffffjLj128EEEEELb1ELb1ELb1ELb0EEEvNS_9BwdParamsE,"",@"SHT_CUDA_INFO"
	.sectionflags	@""
	.align	4


	//----- nvinfo : EIATTR_CUDA_API_VERSION
	.align		4
        /*0000*/ 	.byte	0x04, 0x37
        /*0002*/ 	.short	(.L_4747 - .L_4746)
.L_4746:
        /*0004*/ 	.word	0x00000082


	//----- nvinfo : EIATTR_KPARAM_INFO
	.align		4
.L_4747:
        /*0008*/ 	.byte	0x04, 0x17
        /*000a*/ 	.short	(.L_4749 - .L_4748)
.L_4748:
        /*000c*/ 	.word	0x00000000
        /*0010*/ 	.short	0x0000
        /*0012*/ 	.short	0x0000
        /*0014*/ 	.byte	0x00, 0xf0, 0xa1, 0x04


	//----- nvinfo : EIATTR_SPARSE_MMA_MASK
	.align		4
.L_4749:
        /*0018*/ 	.byte	0x03, 0x50
        /*001a*/ 	.short	0x0000


	//----- nvinfo : EIATTR_MAXREG_COUNT
	.align		4
        /*001c*/ 	.byte	0x03, 0x1b
        /*001e*/ 	.short	0x00ff


	//----- nvinfo : EIATTR_NUM_BARRIERS
	.align		4
        /*0020*/ 	.byte	0x02, 0x4c
        /*0022*/ 	.byte	0x01
	.zero		1


	//----- nvinfo : EIATTR_MERCURY_ISA_VERSION
	.align		4
        /*0024*/ 	.byte	0x03, 0x5f
        /*0026*/ 	.short	0x0101


	//----- nvinfo : EIATTR_COOP_GROUP_MASK_REGIDS
	.align		4
        /*0028*/ 	.byte	0x04, 0x29
        /*002a*/ 	.short	(.L_4751 - .L_4750)


	//   ....[0]....
.L_4750:
        /*002c*/ 	.word	0xffffffff


	//   ....[1]....
        /*0030*/ 	.word	0xffffffff


	//   ....[2]....
        /*0034*/ 	.word	0xffffffff


	//   ....[3]....
        /*0038*/ 	.word	0xffffffff


	//   ....[4]....
        /*003c*/ 	.word	0xffffffff


	//   ....[5]....
        /*0040*/ 	.word	0xffffffff


	//   ....[6]....
        /*0044*/ 	.word	0xffffffff


	//   ....[7]....
        /*0048*/ 	.word	0xffffffff


	//   ....[8]....
        /*004c*/ 	.word	0xffffffff


	//   ....[9]....
        /*0050*/ 	.word	0xffffffff


	//   ....[10]....
        /*0054*/ 	.word	0x05000048


	//   ....[11]....
        /*0058*/ 	.word	0x05000048


	//   ....[12]....
        /*005c*/ 	.word	0x05000048


	//   ....[13]....
        /*0060*/ 	.word	0x05000048


	//   ....[14]....
        /*0064*/ 	.word	0x05000048


	//   ....[15]....
        /*0068*/ 	.word	0x05000048


	//   ....[16]....
        /*006c*/ 	.word	0x05000048


	//   ....[17]....
        /*0070*/ 	.word	0x05000048


	//   ....[18]....
        /*0074*/ 	.word	0x05000048


	//   ....[19]....
        /*0078*/ 	.word	0x05000048


	//----- nvinfo : EIATTR_COOP_GROUP_INSTR_OFFSETS
	.align		4
.L_4751:
        /*007c*/ 	.byte	0x04, 0x28
        /*007e*/ 	.short	(.L_4753 - .L_4752)


	//   ....[0]....
.L_4752:
        /*0080*/ 	.word	0x00000d60


	//   ....[1]....
        /*0084*/ 	.word	0x00000d70


	//   ....[2]....
        /*0088*/ 	.word	0x00000da0


	//   ....[3]....
        /*008c*/ 	.word	0x00000db0


	//   ....[4]....
        /*0090*/ 	.word	0x00000de0


	//   ....[5]....
        /*0094*/ 	.word	0x00000df0


	//   ....[6]....
        /*0098*/ 	.word	0x00000e20


	//   ....[7]....
        /*009c*/ 	.word	0x00000e30


	//   ....[8]....
        /*00a0*/ 	.word	0x00000e60


	//   ....[9]....
        /*00a4*/ 	.word	0x00000e70


	//   ....[10]....
        /*00a8*/ 	.word	0x00002600


	//   ....[11]....
        /*00ac*/ 	.word	0x00002690


	//   ....[12]....
        /*00b0*/ 	.word	0x00002700


	//   ....[13]....
        /*00b4*/ 	.word	0x00002760


	//   ....[14]....
        /*00b8*/ 	.word	0x000027d0


	//   ....[15]....
        /*00bc*/ 	.word	0x00002830


	//   ....[16]....
        /*00c0*/ 	.word	0x000028a0


	//   ....[17]....
        /*00c4*/ 	.word	0x00002900


	//   ....[18]....
        /*00c8*/ 	.word	0x00002970


	//   ....[19]....
        /*00cc*/ 	.word	0x000029d0


	//----- nvinfo : EIATTR_EXIT_INSTR_OFFSETS
	.align		4
.L_4753:
        /*00d0*/ 	.byte	0x04, 0x1c
        /*00d2*/ 	.short	(.L_4755 - .L_4754)


	//   ....[0]....
.L_4754:
        /*00d4*/ 	.word	0x00002510


	//   ....[1]....
        /*00d8*/ 	.word	0x00002590


	//----- nvinfo : EIATTR_MAX_THREADS
	.align		4
.L_4755:
        /*00dc*/ 	.byte	0x04, 0x05
        /*00de*/ 	.short	(.L_4757 - .L_4756)
.L_4756:
        /*00e0*/ 	.word	0x00000080
        /*00e4*/ 	.word	0x00000001
        /*00e8*/ 	.word	0x00000001


	//----- nvinfo : EIATTR_CRS_STACK_SIZE
	.align		4
.L_4757:
        /*00ec*/ 	.byte	0x04, 0x1e
        /*00ee*/ 	.short	(.L_4759 - .L_4758)
.L_4758:
        /*00f0*/ 	.word	0x00000000


	//----- nvinfo : EIATTR_CBANK_PARAM_SIZE
	.align		4
.L_4759:
        /*00f4*/ 	.byte	0x03, 0x19
        /*00f6*/ 	.short	0x0128


	//----- nvinfo : EIATTR_PARAM_CBANK
	.align		4
        /*00f8*/ 	.byte	0x04, 0x0a
        /*00fa*/ 	.short	(.L_4761 - .L_4760)
	.align		4
.L_4760:
        /*00fc*/ 	.word	index@(.nv.constant0._ZN10layer_norm13ln_bwd_kernelINS_13Kernel_traitsIfffffjLj256ELj1ELj4ELj1ELj16ENS_18Kernel_traits_baseILj256EfffffjLj128EEEEELb1ELb1ELb1ELb0EEEvNS_9BwdParamsE)
        /*0100*/ 	.short	0x0210
        /*0102*/ 	.short	0x0128


	//----- nvinfo : EIATTR_SW_WAR
	.align		4
.L_4761:
        /*0104*/ 	.byte	0x04, 0x36
        /*0106*/ 	.short	(.L_4763 - .L_4762)
.L_4762:
        /*0108*/ 	.word	0x00000008
.L_4763:


//--------------------- .nv.info._ZN10layer_norm22ln_bwd_finalize_kernelINS_22Kernel_traits_finalizeILj256EfffffjLb1ELj1024ELj4ENS_18Kernel_traits_baseILj256EfffffjLj1024EEEEELb1ELb1EEEvNS_9BwdParamsE --------------------------
	.section	.nv.info._ZN10layer_norm22ln_bwd_finalize_kernelINS_22Kernel_traits_finalizeILj256EfffffjLb1ELj1024ELj4ENS_18Kernel_traits_baseILj256EfffffjLj1024EEEEELb1ELb1EEEvNS_9BwdParamsE,"",@"SHT_CUDA_INFO"
	.sectionflags	@""
	.align	4


	//----- nvinfo : EIATTR_CUDA_API_VERSION
	.align		4
        /*0000*/ 	.byte	0x04, 0x37
        /*0002*/ 	.short	(.L_4765 - .L_4764)
.L_4764:
        /*0004*/ 	.word	0x00000082


	//----- nvinfo : EIATTR_KPARAM_INFO
	.align		4
.L_4765:
        /*0008*/ 	.byte	0x04, 0x17
        /*000a*/ 	.short	(.L_4767 - .L_4766)
.L_4766:
        /*000c*/ 	.word	0x00000000
        /*0010*/ 	.short	0x0000
        /*0012*/ 	.short	0x0000
        /*0014*/ 	.byte	0x00, 0xf0, 0xa1, 0x04


	//----- nvinfo : EIATTR_SPARSE_MMA_MASK
	.align		4
.L_4767:
        /*0018*/ 	.byte	0x03, 0x50
        /*001a*/ 	.short	0x0000


	//----- nvinfo : EIATTR_MAXREG_COUNT
	.align		4
        /*001c*/ 	.byte	0x03, 0x1b
        /*001e*/ 	.short	0x0040


	//----- nvinfo : EIATTR_NUM_BARRIERS
	.align		4
        /*0020*/ 	.byte	0x02, 0x4c
        /*0022*/ 	.byte	0x01
	.zero		1


	//----- nvinfo : EIATTR_MERCURY_ISA_VERSION
	.align		4
        /*0024*/ 	.byte	0x03, 0x5f
        /*0026*/ 	.short	0x0101


	//----- nvinfo : EIATTR_COOP_GROUP_MASK_REGIDS
	.align		4
        /*0028*/ 	.byte	0x04, 0x29
        /*002a*/ 	.short	(.L_4769 - .L_4768)


	//   ....[0]....
.L_4768:
        /*002c*/ 	.word	0xffffffff


	//   ....[1]....
        /*0030*/ 	.word	0xffffffff


	//   ....[2]....
        /*0034*/ 	.word	0xffffffff


	//   ....[3]....
        /*0038*/ 	.word	0xffffffff


	//   ....[4]....
        /*003c*/ 	.word	0xffffffff


	//   ....[5]....
        /*0040*/ 	.word	0xffffffff


	//   ....[6]....
        /*0044*/ 	.word	0xffffffff


	//   ....[7]....
        /*0048*/ 	.word	0xffffffff


	//   ....[8]....
        /*004c*/ 	.word	0xffffffff


	//   ....[9]....
        /*0050*/ 	.word	0xffffffff


	//   ....[10]....
        /*0054*/ 	.word	0xffffffff


	//   ....[11]....
        /*0058*/ 	.word	0xffffffff


	//   ....[12]....
        /*005c*/ 	.word	0xffffffff


	//   ....[13]....
        /*0060*/ 	.word	0xffffffff


	//   ....[14]....
        /*0064*/ 	.word	0xffffffff


	//   ....[15]....
        /*0068*/ 	.word	0x05000014


	//   ....[16]....
        /*006c*/ 	.word	0x05000014


	//   ....[17]....
        /*0070*/ 	.word	0x05000014


	//   ....[18]....
        /*0074*/ 	.word	0x05000014


	//   ....[19]....
        /*0078*/ 	.word	0x05000014


	//   ....[20]....
        /*007c*/ 	.word	0x05000014


	//   ....[21]....
        /*0080*/ 	.word	0x05000014


	//   ....[22]....
        /*0084*/ 	.word	0x05000014


	//   ....[23]....
        /*0088*/ 	.word	0x05000014


	//   ....[24]....
        /*008c*/ 	.word	0x05000014


	//   ....[25]....
        /*0090*/ 	.word	0x05000014


	//   ....[26]....
        /*0094*/ 	.word	0x05000014


	//   ....[27]....
        /*0098*/ 	.word	0x05000014


	//   ....[28]....
        /*009c*/ 	.word	0x05000014


	//   ....[29]....
        /*00a0*/ 	.word	0x05000014


	//----- nvinfo : EIATTR_COOP_GROUP_INSTR_OFFSETS
	.align		4
.L_4769:
        /*00a4*/ 	.byte	0x04, 0x28
        /*00a6*/ 	.short	(.L_4771 - .L_4770)


	//   ....[0]....
.L_4770:
        /*00a8*/ 	.word	0x00000ab0


	//   ....[1]....
        /*00ac*/ 	.word	0x00000ac0


	//   ....[2]....
        /*00b0*/ 	.word	0x00000ad0


	//   ....[3]....
        /*00b4*/ 	.word	0x00000b00


	//   ....[4]....
        /*00b8*/ 	.word	0x00000b20


	//   ....[5]....
        /*00bc*/ 	.word	0x00000b30


	//   ....[6]....
        /*00c0*/ 	.word	0x00000b60


	//   ....[7]....
        /*00c4*/ 	.word	0x00000b80


	//   ....[8]....
        /*00c8*/ 	.word	0x00000b90


	//   ....[9]....
        /*00cc*/ 	.word	0x00000bc0


	//   ....[10]....
        /*00d0*/ 	.word	0x00000be0


	//   ....[11]....
        /*00d4*/ 	.word	0x00000bf0


	//   ....[12]....
        /*00d8*/ 	.word	0x00000c20


	//   ....[13]....
        /*00dc*/ 	.word	0x00000c40


	//   ....[14]....
        /*00e0*/ 	.word	0x00000c50


	//   ....[15]....
        /*00e4*/ 	.word	0x00000eb0


	//   ....[16]....
        /*00e8*/ 	.word	0x00000f20


	//   ....[17]....
        /*00ec*/ 	.word	0x00000f90


	//   ....[18]....
        /*00f0*/ 	.word	0x00001000


	//   ....[19]....
        /*00f4*/ 	.word	0x00001070


	//   ....[20]....
        /*00f8*/ 	.word	0x000010d0


	//   ....[21]....
        /*00fc*/ 	.word	0x00001140


	//   ....[22]....
        /*0100*/ 	.word	0x000011b0


	//   ....[23]....
        /*0104*/ 	.word	0x00001220


	//   ....[24]....
        /*0108*/ 	.word	0x00001290


	//   ....[25]....
        /*010c*/ 	.word	0x000012f0


	//   ....[26]....
        /*0110*/ 	.word	0x00001360


	//   ....[27]....
        /*0114*/ 	.word	0x000013d0


	//   ....[28]....
        /*0118*/ 	.word	0x00001440


	//   ....[29]....
        /*011c*/ 	.word	0x000014b0


	//----- nvinfo : EIATTR_EXIT_INSTR_OFFSETS
	.align		4
.L_4771:
        /*0120*/ 	.byte	0x04, 0x1c
        /*0122*/ 	.short	(.L_4773 - .L_4772)


	//   ....[0]....
.L_4772:
        /*0124*/ 	.word	0x00000070


	//   ....[1]....
        /*0128*/ 	.word	0x00000e50


	//----- nvinfo : EIATTR_MAX_THREADS
	.align		4
.L_4773:
        /*012c*/ 	.byte	0x04, 0x05
        /*012e*/ 	.short	(.L_4775 - .L_4774)
.L_4774:
        /*0130*/ 	.word	0x00000400
        /*0134*/ 	.word	0x00000001
        /*0138*/ 	.word	0x00000001


	//----- nvinfo : EIATTR_CRS_STACK_SIZE
	.align		4
.L_4775:
        /*013c*/ 	.byte	0x04, 0x1e
        /*013e*/ 	.short	(.L_4777 - .L_4776)
.L_4776:
        /*0140*/ 	.word	0x00000000


	//----- nvinfo : EIATTR_CBANK_PARAM_SIZE
	.align		4
.L_4777:
        /*0144*/ 	.byte	0x03, 0x19
        /*0146*/ 	.short	0x0128


	//----- nvinfo : EIATTR_PARAM_CBANK
	.align		4
        /*0148*/ 	.byte	0x04, 0x0a
        /*014a*/ 	.short	(.L_4779 - .L_4778)
	.align		4
.L_4778:
        /*014c*/ 	.word	index@(.nv.constant0._ZN10layer_norm22ln_bwd_finalize_kernelINS_22Kernel_traits_finalizeILj256EfffffjLb1ELj1024ELj4ENS_18Kernel_traits_baseILj256EfffffjLj1024EEEEELb1ELb1EEEvNS_9BwdParamsE)
        /*0150*/ 	.short	0x0210
        /*0152*/ 	.short	0x0128


	//----- nvinfo : EIATTR_SW_WAR
	.align		4
.L_4779:
        /*0154*/ 	.byte	0x04, 0x36
        /*0156*/ 	.short	(.L_4781 - .L_4780)
.L_4780:
        /*0158*/ 	.word	0x00000008
.L_4781:


//--------------------- .nv.info._ZN10layer_norm13ln_bwd_kernelINS_13Kernel_traitsIfffffjLj256ELj1ELj4ELj1ELj16ENS_18Kernel_traits_baseILj256EfffffjLj128EEEEELb1ELb1ELb1ELb1EEEvNS_9BwdParamsE --------------------------
	.section	.nv.info._ZN10layer_norm13ln_bwd_kernelINS_13Kernel_traitsIfffffjLj256ELj1ELj4ELj1ELj16ENS_18Kernel_traits_baseILj256EfffffjLj128EEEEELb1ELb1ELb1ELb1EEEvNS_9BwdParamsE,"",@"SHT_CUDA_INFO"
	.sectionflags	@""
	.align	4


	//----- nvinfo : EIATTR_CUDA_API_VERSION
	.align		4
        /*0000*/ 	.byte	0x04, 0x37
        /*0002*/ 	.short	(.L_4783 - .L_4782)
.L_4782:
        /*0004*/ 	.word	0x00000082


	//----- nvinfo : EIATTR_KPARAM_INFO
	.align		4
.L_4783:
        /*0008*/ 	.byte	0x04, 0x17
        /*000a*/ 	.short	(.L_4785 - .L_4784)
.L_4784:
        /*000c*/ 	.word	0x00000000
        /*0010*/ 	.short	0x0000
        /*0012*/ 	.short	0x0000
        /*0014*/ 	.byte	0x00, 0xf0, 0xa1, 0x04


	//----- nvinfo : EIATTR_SPARSE_MMA_MASK
	.align		4
.L_4785:
        /*0018*/ 	.byte	0x03, 0x50
        /*001a*/ 	.short	0x0000


	//----- nvinfo : EIATTR_MAXREG_COUNT
	.align		4
        /*001c*/ 	.byte	0x03, 0x1b
        /*001e*/ 	.short	0x00ff


	//----- nvinfo : EIATTR_NUM_BARRIERS
	.align		4
        /*0020*/ 	.byte	0x02, 0x4c
        /*0022*/ 	.byte	0x01
	.zero		1


	//----- nvinfo : EIATTR_MERCURY_ISA_VERSION
	.align		4
        /*0024*/ 	.byte	0x03, 0x5f
        /*0026*/ 	.short	0x0101


	//----- nvinfo : EIATTR_COOP_GROUP_MASK_REGIDS
	.align		4
        /*0028*/ 	.byte	0x04, 0x29
        /*002a*/ 	.short	(.L_4787 - .L_4786)


	//   ....[0]....
.L_4786:
        /*002c*/ 	.word	0xffffffff


	//   ....[1]....
        /*0030*/ 	.word	0xffffffff


	//   ....[2]....
        /*0034*/ 	.word	0xffffffff


	//   ....[3]....
        /*0038*/ 	.word	0xffffffff


	//   ....[4]....
        /*003c*/ 	.word	0xffffffff


	//   ....[5]....
        /*0040*/ 	.word	0xffffffff


	//   ....[6]....
        /*0044*/ 	.word	0xffffffff


	//   ....[7]....
        /*0048*/ 	.word	0xffffffff


	//   ....[8]....
        /*004c*/ 	.word	0xffffffff


	//   ....[9]....
        /*0050*/ 	.word	0xffffffff


	//   ....[10]....
        /*0054*/ 	.word	0x0500004b


	//   ....[11]....
        /*0058*/ 	.word	0x0500004b


	//   ....[12]....
        /*005c*/ 	.word	0x0500004b


	//   ....[13]....
        /*0060*/ 	.word	0x0500004b


	//   ....[14]....
        /*0064*/ 	.word	0x0500004b


	//   ....[15]....
        /*0068*/ 	.word	0x0500004b


	//   ....[16]....
        /*006c*/ 	.word	0x0500004b


	//   ....[17]....
        /*0070*/ 	.word	0x0500004b


	//   ....[18]....
        /*0074*/ 	.word	0x0500004b


	//   ....[19]....
        /*0078*/ 	.word	0x0500004b


	//----- nvinfo : EIATTR_COOP_GROUP_INSTR_OFFSETS
	.align		4
.L_4787:
        /*007c*/ 	.byte	0x04, 0x28
        /*007e*/ 	.short	(.L_4789 - .L_4788)


	//   ....[0]....
.L_4788:
        /*0080*/ 	.word	0x00000c20


	//   ....[1]....
        /*0084*/ 	.word	0x00000c30


	//   ....[2]....
        /*0088*/ 	.word	0x00000c60


	//   ....[3]....
        /*008c*/ 	.word	0x00000c70


	//   ....[4]....
        /*0090*/ 	.word	0x00000ca0


	//   ....[5]....
        /*0094*/ 	.word	0x00000cb0


	//   ....[6]....
        /*0098*/ 	.word	0x00000ce0


	//   ....[7]....
        /*009c*/ 	.word	0x00000cf0


	//   ....[8]....
        /*00a0*/ 	.word	0x00000d20


	//   ....[9]....
        /*00a4*/ 	.word	0x00000d30


	//   ....[10]....
        /*00a8*/ 	.word	0x00002230


	//   ....[11]....
        /*00ac*/ 	.word	0x000022c0


	//   ....[12]....
        /*00b0*/ 	.word	0x00002330


	//   ....[13]....
        /*00b4*/ 	.word	0x00002390


	//   ....[14]....
        /*00b8*/ 	.word	0x00002400


	//   ....[15]....
        /*00bc*/ 	.word	0x00002460


	//   ....[16]....
        /*00c0*/ 	.word	0x000024d0


	//   ....[17]....
        /*00c4*/ 	.word	0x00002530


	//   ....[18]....
        /*00c8*/ 	.word	0x000025a0


	//   ....[19]....
        /*00cc*/ 	.word	0x00002600


	//----- nvinfo : EIATTR_EXIT_INSTR_OFFSETS
	.align		4
.L_4789:
        /*00d0*/ 	.byte	0x04, 0x1c
        /*00d2*/ 	.short	(.L_4791 - .L_4790)


	//   ....[0]....
.L_4790:
        /*00d4*/ 	.word	0x000021c0


	//----- nvinfo : EIATTR_MAX_THREADS
	.align		4
.L_4791:
        /*00d8*/ 	.byte	0x04, 0x05
        /*00da*/ 	.short	(.L_4793 - .L_4792)
.L_4792:
        /*00dc*/ 	.word	0x00000080
        /*00e0*/ 	.word	0x00000001
        /*00e4*/ 	.word	0x00000001


	//----- nvinfo : EIATTR_CRS_STACK_SIZE
	.align		4
.L_4793:
        /*00e8*/ 	.byte	0x04, 0x1e
        /*00ea*/ 	.short	(.L_4795 - .L_4794)
.L_4794:
        /*00ec*/ 	.word	0x00000000


	//----- nvinfo : EIATTR_CBANK_PARAM_SIZE
	.align		4
.L_4795:
        /*00f0*/ 	.byte	0x03, 0x19
        /*00f2*/ 	.short	0x0128


	//----- nvinfo : EIATTR_PARAM_CBANK
	.align		4
        /*00f4*/ 	.byte	0x04, 0x0a
        /*00f6*/ 	.short	(.L_4797 - .L_4796)
	.align		4
.L_4796:
        /*00f8*/ 	.word	index@(.nv.constant0._ZN10layer_norm13ln_bwd_kernelINS_13Kernel_traitsIfffffjLj256ELj1ELj4ELj1ELj16ENS_18Kernel_traits_baseILj256EfffffjLj128EEEEELb1ELb1ELb1ELb1EEEvNS_9BwdParamsE)
        /*00fc*/ 	.short	0x0210
        /*00fe*/ 	.short	0x0128


	//----- nvinfo : EIATTR_SW_WAR
	.align		4
.L_4797:
        /*0100*/ 	.byte	0x04, 0x36
        /*0102*/ 	.short	(.L_4799 - .L_4798)
.L_4798:
        /*0104*/ 	.word	0x00000008
.L_4799:


//--------------------- .nv.callgraph             --------------------------
	.section	.nv.callgraph,"",@"SHT_CUDA_CALLGRAPH"
	.align	4
	.sectionentsize	8
	.align		4
        /*0000*/ 	.word	0x00000000
	.align		4
        /*0004*/ 	.word	0xffffffff
	.align		4
        /*0008*/ 	.word	0x00000000
	.align		4
        /*000c*/ 	.word	0xfffffffe
	.align		4
        /*0010*/ 	.word	0x00000000
	.align		4
        /*0014*/ 	.word	0xfffffffd
	.align		4
        /*0018*/ 	.word	0x00000000
	.align		4
        /*001c*/ 	.word	0xfffffffc


//--------------------- .text._ZN10layer_norm13ln_bwd_kernelINS_13Kernel_traitsI13__nv_bfloat16S2_S2_S2_fjLj256ELj1ELj4ELj1ELj16ENS_18Kernel_traits_baseILj256ES2_S2_S2_S2_fjLj128EEEEELb0ELb0ELb0ELb0EEEvNS_9BwdParamsE --------------------------
	.section	.text._ZN10layer_norm13ln_bwd_kernelINS_13Kernel_traitsI13__nv_bfloat16S2_S2_S2_fjLj256ELj1ELj4ELj1ELj16ENS_18Kernel_traits_baseILj256ES2_S2_S2_S2_fjLj128EEEEELb0ELb0ELb0ELb0EEEvNS_9BwdParamsE,"ax",@progbits
	.align	128
        .global         _ZN10layer_norm13ln_bwd_kernelINS_13Kernel_traitsI13__nv_bfloat16S2_S2_S2_fjLj256ELj1ELj4ELj1ELj16ENS_18Kernel_traits_baseILj256ES2_S2_S2_S2_fjLj128EEEEELb0ELb0ELb0ELb0EEEvNS_9BwdParamsE
        .type           _ZN10layer_norm13ln_bwd_kernelINS_13Kernel_traitsI13__nv_bfloat16S2_S2_S2_fjLj256ELj1ELj4ELj1ELj16ENS_18Kernel_traits_baseILj256ES2_S2_S2_S2_fjLj128EEEEELb0ELb0ELb0ELb0EEEvNS_9BwdParamsE,@function
        .size           _ZN10layer_norm13ln_bwd_kernelINS_13Kernel_traitsI13__nv_bfloat16S2_S2_S2_fjLj256ELj1ELj4ELj1ELj16ENS_18Kernel_traits_baseILj256ES2_S2_S2_S2_fjLj128EEEEELb0ELb0ELb0ELb0EEEvNS_9BwdParamsE,(.L_x_6464 - _ZN10layer_norm13ln_bwd_kernelINS_13Kernel_traitsI13__nv_bfloat16S2_S2_S2_fjLj256ELj1ELj4ELj1ELj16ENS_18Kernel_traits_baseILj256ES2_S2_S2_S2_fjLj128EEEEELb0ELb0ELb0ELb0EEEvNS_9BwdParamsE)
        .other          _ZN10layer_norm13ln_bwd_kernelINS_13Kernel_traitsI13__nv_bfloat16S2_S2_S2_fjLj256ELj1ELj4ELj1ELj16ENS_18Kernel_traits_baseILj256ES2_S2_S2_S2_fjLj128EEEEELb0ELb0ELb0ELb0EEEvNS_9BwdParamsE,@"STO_CUDA_ENTRY STV_DEFAULT"
_ZN10layer_norm13ln_bwd_kernelINS_13Kernel_traitsI13__nv_bfloat16S2_S2_S2_fjLj256ELj1ELj4ELj1ELj16ENS_18Kernel_traits_baseILj256ES2_S2_S2_S2_fjLj128EEEEELb0ELb0ELb0ELb0EEEvNS_9BwdParamsE:
.text._ZN10layer_norm13ln_bwd_kernelINS_13Kernel_traitsI13__nv_bfloat16S2_S2_S2_fjLj256ELj1ELj4ELj1ELj16ENS_18Kernel_traits_baseILj256ES2_S2_S2_S2_fjLj128EEEEELb0ELb0ELb0ELb0EEEvNS_9BwdParamsE:
[----:B------:R-:W-:Y:S01]  /*0000*/  LDC R1, c[0x0][0x28] ;  /* 0x00000a00ff017b82 */ /* 0x000fe20000000800 */
[----:B------:R-:W0:Y:S01]  /*0010*/  S2R R10, SR_TID.X ;  /* 0x00000000000a7919 */ /* 0x000e220000002100 */
[----:B------:R-:W-:Y:S01]  /*0020*/  ULDC UR4, c[0x0][0x218] ;  /* 0x0000860000047ab9 */ /* 0x000fe20000000800 */
[----:B------:R-:W-:Y:S01]  /*0030*/  ULDC UR6, c[0x0][0x214] ;  /* 0x0000850000067ab9 */ /* 0x000fe20000000800 */
[----:B------:R-:W-:Y:S01]  /*0040*/  MOV R44, UR4 ;  /* 0x00000004002c7c02 */ /* 0x000fe20008000f00 */
[----:B------:R-:W-:Y:S01]  /*0050*/  ULDC.64 UR4, c[0x0][0x208] ;  /* 0x0000820000047ab9 */ /* 0x000fe20000000a00 */
[----:B------:R-:W1:Y:S01]  /*0060*/  S2R R5, SR_CTAID.X ;  /* 0x0000000000057919 */ /* 0x000e620000002500 */
[----:B------:R-:W-:Y:S01]  /*0070*/  ULDC UR13, c[0x0][0x218] ;  /* 0x00008600000d7ab9 */ /* 0x000fe20000000800 */
[----:B------:R-:W-:Y:S01]  /*0080*/  SHF.R.S32.HI R3, RZ, 0x1f, R44 ;  /* 0x0000001fff037819 */ /* 0x000fe2000001142c */
[----:B------:R-:W-:Y:S01]  /*0090*/  ULDC UR12, c[0x0][0x290] ;  /* 0x0000a400000c7ab9 */ /* 0x000fe20000000800 */
[----:B------:R-:W-:Y:S01]  /*00a0*/  ULDC.64 UR8, c[0x0][0x2c8] ;  /* 0x0000b20000087ab9 */ /* 0x000fe20000000a00 */
[----:B------:R-:W-:Y:S01]  /*00b0*/  ULDC.64 UR10, c[0x0][0x238] ;  /* 0x00008e00000a7ab9 */ /* 0x000fe20000000a00 */
[----:B------:R-:W-:Y:S01]  /*00c0*/  LEA.HI R3, R3, R44, RZ, 0x3 ;  /* 0x0000002c03037211 */ /* 0x000fe200078f18ff */
[----:B------:R-:W-:Y:S01]  /*00d0*/  ULDC.64 UR14, c[0x0][0x308] ;  /* 0x0000c200000e7ab9 */ /* 0x000fe20000000a00 */
[----:B0-----:R-:W-:-:S02]  /*00e0*/  LOP3.LUT R0, R10, 0x1f, RZ, 0xc, !PT ;  /* 0x0000001f0a007812 */ /* 0x001fc400078e0cff */
[----:B------:R-:W-:Y:S02]  /*00f0*/  LOP3.LUT R11, R10, 0x1f, RZ, 0xc0, !PT ;  /* 0x0000001f0a0b7812 */ /* 0x000fe400078ec0ff */
[----:B------:R-:W-:-:S04]  /*0100*/  LEA.HI.SX32 R0, R3, R0, 0x1d ;  /* 0x0000000003007211 */ /* 0x000fc800078feaff */
[----:B------:R-:W-:-:S13]  /*0110*/  LOP3.LUT P3, RZ, R0, 0xffffffe0, RZ, 0xc0, !PT ;  /* 0xffffffe000ff7812 */ /* 0x000fda000786c0ff */
[----:B------:R-:W0:Y:S02]  /*0120*/  @P3 LDC.64 R2, c[0x0][0x260] ;  /* 0x00009800ff023b82 */ /* 0x000e240000000a00 */
[----:B0-----:R-:W-:-:S05]  /*0130*/  @P3 IMAD.WIDE.U32 R2, R11, 0x10, R2 ;  /* 0x000000100b023825 */ /* 0x001fca00078e0002 */
[----:B------:R0:W5:Y:S01]  /*0140*/  @P3 LDG.E.128 R12, desc[UR4][R2.64] ;  /* 0x00000004020c3981 */ /* 0x000162000c1e1d00 */
[----:B------:R-:W-:Y:S01]  /*0150*/  SHF.R.U32.HI R10, RZ, 0x5, R10 ;  /* 0x00000005ff0a7819 */ /* 0x000fe2000001160a */
[----:B------:R-:W-:Y:S01]  /*0160*/  BSSY B0, `(.L_x_0) ;  /* 0x0000108000007945 */ /* 0x000fe20003800000 */
[----:B------:R-:W-:Y:S02]  /*0170*/  CS2R R32, SRZ ;  /* 0x0000000000207805 */ /* 0x000fe4000001ff00 */
[----:B------:R-:W-:Y:S02]  /*0180*/  CS2R R34, SRZ ;  /* 0x0000000000227805 */ /* 0x000fe4000001ff00 */
[----:B-1----:R-:W-:Y:S02]  /*0190*/  LEA R10, R5, R10, 0x2 ;  /* 0x0000000a050a7211 */ /* 0x002fe400078e10ff */
[----:B------:R-:W-:Y:S02]  /*01a0*/  CS2R R28, SRZ ;  /* 0x00000000001c7805 */ /* 0x000fe4000001ff00 */
[----:B------:R-:W-:-:S02]  /*01b0*/  CS2R R30, SRZ ;  /* 0x00000000001e7805 */ /* 0x000fc4000001ff00 */
[----:B------:R-:W-:Y:S02]  /*01c0*/  CS2R R26, SRZ ;  /* 0x00000000001a7805 */ /* 0x000fe4000001ff00 */
[----:B------:R-:W-:Y:S02]  /*01d0*/  ISETP.GE.AND P0, PT, R10, UR6, PT ;  /* 0x000000060a007c0c */ /* 0x000fe4000bf06270 */
[----:B------:R-:W-:Y:S02]  /*01e0*/  CS2R R24, SRZ ;  /* 0x0000000000187805 */ /* 0x000fe4000001ff00 */
[----:B------:R-:W-:Y:S02]  /*01f0*/  CS2R R18, SRZ ;  /* 0x0000000000127805 */ /* 0x000fe4000001ff00 */
[----:B------:R-:W-:-:S07]  /*0200*/  CS2R R16, SRZ ;  /* 0x0000000000107805 */ /* 0x000fce000001ff00 */
[----:B0-----:R-:W-:Y:S05]  /*0210*/  @P0 BRA `(.L_x_1) ;  /* 0x0000000c00f00947 */ /* 0x001fea0003800000 */
[----:B------:R-:W-:Y:S01]  /*0220*/  ULDC.64 UR6, c[0x0][0x270] ;  /* 0x00009c0000067ab9 */ /* 0x000fe20000000a00 */
[----:B-----5:R-:W-:Y:S01]  /*0230*/  @P3 PRMT R4, R13, 0x7632, R4 ;  /* 0x000076320d043816 */ /* 0x020fe20000000004 */
[----:B------:R-:W-:Y:S01]  /*0240*/  HFMA2.MMA R33, -RZ, RZ, 0, 0 ;  /* 0x00000000ff217435 */ /* 0x000fe200000001ff */
[----:B------:R-:W-:Y:S01]  /*0250*/  ISETP.NE.U32.AND P0, PT, RZ, UR6, PT ;  /* 0x00000006ff007c0c */ /* 0x000fe2000bf05070 */
[----:B------:R-:W-:Y:S01]  /*0260*/  IMAD.U32 R7, R14, 0x10000, RZ ;  /* 0x000100000e077824 */ /* 0x000fe200078e00ff */
[----:B------:R-:W-:Y:S01]  /*0270*/  @P3 PRMT R5, R12, 0x7632, R5 ;  /* 0x000076320c053816 */ /* 0x000fe20000000005 */
[----:B------:R-:W-:Y:S01]  /*0280*/  IMAD.U32 R4, R4, 0x10000, RZ ;  /* 0x0001000004047824 */ /* 0x000fe200078e00ff */
[----:B------:R-:W-:Y:S02]  /*0290*/  @P3 PRMT R3, R14, 0x7632, R3 ;  /* 0x000076320e033816 */ /* 0x000fe40000000003 */
[----:B------:R-:W-:Y:S02]  /*02a0*/  @P3 PRMT R2, R15, 0x7632, R2 ;  /* 0x000076320f023816 */ /* 0x000fe40000000002 */
[----:B------:R-:W-:-:S02]  /*02b0*/  ISETP.NE.AND.EX P0, PT, RZ, UR7, PT, P0 ;  /* 0x00000007ff007c0c */ /* 0x000fc4000bf05300 */
[----:B------:R-:W-:Y:S02]  /*02c0*/  SHF.L.U32 R9, R12, 0x10, RZ ;  /* 0x000000100c097819 */ /* 0x000fe400000006ff */
[----:B------:R-:W-:Y:S02]  /*02d0*/  SHF.L.U32 R8, R13, 0x10, RZ ;  /* 0x000000100d087819 */ /* 0x000fe400000006ff */
[----:B------:R-:W-:Y:S02]  /*02e0*/  SHF.L.U32 R6, R15, 0x10, RZ ;  /* 0x000000100f067819 */ /* 0x000fe400000006ff */
[----:B------:R-:W-:Y:S02]  /*02f0*/  SHF.L.U32 R5, R5, 0x10, RZ ;  /* 0x0000001005057819 */ /* 0x000fe400000006ff */
[----:B------:R-:W-:Y:S02]  /*0300*/  SHF.L.U32 R3, R3, 0x10, RZ ;  /* 0x0000001003037819 */ /* 0x000fe400000006ff */
[----:B------:R-:W-:-:S07]  /*0310*/  SHF.L.U32 R2, R2, 0x10, RZ ;  /* 0x0000001002027819 */ /* 0x000fce00000006ff */
.L_x_7:
[----:B0-----:R-:W0:Y:S01]  /*0320*/  @P0 LDC.64 R36, c[0x0][0x270] ;  /* 0x00009c00ff240b82 */ /* 0x001e220000000a00 */
[----:B------:R-:W-:-:S07]  /*0330*/  SHF.R.S32.HI R44, RZ, 0x1f, R10 ;  /* 0x0000001fff2c7819 */ /* 0x000fce000001140a */
[----:B-1----:R-:W1:Y:S01]  /*0340*/  LDC.64 R38, c[0x0][0x258] ;  /* 0x00009600ff267b82 */ /* 0x002e620000000a00 */
[----:B0-----:R-:W-:-:S04]  /*0350*/  @P0 LEA R36, P1, R10, R36, 0x1 ;  /* 0x000000240a240211 */ /* 0x001fc800078208ff */
[----:B------:R-:W-:-:S05]  /*0360*/  @P0 LEA.HI.X R37, R10, R37, R44, 0x1, P1 ;  /* 0x000000250a250211 */ /* 0x000fca00008f0c2c */
[----:B------:R1:W2:Y:S02]  /*0370*/  @P0 LDG.E.U16 R49, desc[UR4][R36.64] ;  /* 0x0000000424310981 */ /* 0x0002a4000c1e1500 */
[----:B-1----:R-:W-:-:S05]  /*0380*/  IMAD.WIDE R36, R10, 0x4, R38 ;  /* 0x000000040a247825 */ /* 0x002fca00078e0226 */
[----:B-----5:R0:W5:Y:S01]  /*0390*/  LDG.E R69, desc[UR4][R36.64] ;  /* 0x0000000424457981 */ /* 0x020162000c1e1900 */
[----:B------:R-:W-:Y:S01]  /*03a0*/  MOV R44, UR13 ;  /* 0x0000000d002c7c02 */ /* 0x000fe20008000f00 */
[----:B------:R-:W-:Y:S01]  /*03b0*/  BSSY B1, `(.L_x_2) ;  /* 0x000006b000017945 */ /* 0x000fe20003800000 */
[----:B------:R-:W-:-:S03]  /*03c0*/  IMAD.MOV.U32 R48, RZ, RZ, 0x3f800000 ;  /* 0x3f800000ff307424 */ /* 0x000fc600078e00ff */
[----:B------:R-:W-:-:S05]  /*03d0*/  IMAD R38, R10, R44, RZ ;  /* 0x0000002c0a267224 */ /* 0x000fca00078e02ff */
[----:B------:R-:W-:-:S04]  /*03e0*/  SHF.R.S32.HI R39, RZ, 0x1f, R38 ;  /* 0x0000001fff277819 */ /* 0x000fc80000011426 */
[----:B------:R-:W-:Y:S02]  /*03f0*/  LEA.HI R50, R39, R38, RZ, 0x3 ;  /* 0x0000002627327211 */ /* 0x000fe400078f18ff */
[----:B------:R-:W-:Y:S02]  /*0400*/  MOV R39, RZ ;  /* 0x000000ff00277202 */ /* 0x000fe40000000f00 */
[----:B------:R-:W-:Y:S02]  /*0410*/  LEA.HI.SX32 R50, R50, R11, 0x1d ;  /* 0x0000000b32327211 */ /* 0x000fe400078feaff */
[----:B--2---:R-:W-:Y:S02]  /*0420*/  @P0 SHF.L.U32 R48, R49, 0x10, RZ ;  /* 0x0000001031300819 */ /* 0x004fe400000006ff */
[----:B------:R-:W-:Y:S01]  /*0430*/  MOV R49, RZ ;  /* 0x000000ff00317202 */ /* 0x000fe20000000f00 */
[----:B0-----:R-:W-:Y:S06]  /*0440*/  @!P3 BRA `(.L_x_3) ;  /* 0x000000040084b947 */ /* 0x001fec0003800000 */
[----:B------:R-:W0:Y:S01]  /*0450*/  LDC.64 R46, c[0x0][0x250] ;  /* 0x00009400ff2e7b82 */ /* 0x000e220000000a00 */
[----:B------:R-:W-:-:S04]  /*0460*/  LEA R40, P1, R50, UR10, 0x4 ;  /* 0x0000000a32287c11 */ /* 0x000fc8000f8220ff */
[----:B------:R-:W-:-:S03]  /*0470*/  LEA.HI.X R41, R50, UR11, RZ, 0x4, P1 ;  /* 0x0000000b32297c11 */ /* 0x000fc600088f24ff */
[----:B------:R-:W1:Y:S03]  /*0480*/  LDC.64 R36, c[0x0][0x2b8] ;  /* 0x0000ae00ff247b82 */ /* 0x000e660000000a00 */
[----:B------:R-:W2:Y:S05]  /*0490*/  LDG.E.128 R40, desc[UR4][R40.64] ;  /* 0x0000000428287981 */ /* 0x000eaa000c1e1d00 */
[----:B------:R-:W3:Y:S01]  /*04a0*/  LDC.U8 R60, c[0x0][0x2a0] ;  /* 0x0000a800ff3c7b82 */ /* 0x000ee20000000000 */
[----:B0-----:R-:W-:-:S05]  /*04b0*/  IMAD.WIDE R46, R10, 0x4, R46 ;  /* 0x000000040a2e7825 */ /* 0x001fca00078e022e */
[----:B------:R2:W4:Y:S01]  /*04c0*/  LDG.E R45, desc[UR4][R46.64] ;  /* 0x000000042e2d7981 */ /* 0x000522000c1e1900 */
[----:B-1----:R-:W-:-:S06]  /*04d0*/  IMAD.WIDE.U32 R36, R50, 0x10, R36 ;  /* 0x0000001032247825 */ /* 0x002fcc00078e0024 */
[----:B------:R-:W4:Y:S01]  /*04e0*/  LDG.E.128 R36, desc[UR4][R36.64] ;  /* 0x0000000424247981 */ /* 0x000f22000c1e1d00 */
[----:B------:R-:W-:-:S04]  /*04f0*/  ISETP.NE.U32.AND P1, PT, RZ, UR8, PT ;  /* 0x00000008ff007c0c */ /* 0x000fc8000bf25070 */
[----:B------:R-:W-:-:S13]  /*0500*/  ISETP.NE.AND.EX P1, PT, RZ, UR9, PT, P1 ;  /* 0x00000009ff007c0c */ /* 0x000fda000bf25310 */
[----:B------:R-:W-:-:S04]  /*0510*/  @P1 LEA R52, P2, R50, UR8, 0x4 ;  /* 0x0000000832341c11 */ /* 0x000fc8000f8420ff */
[----:B------:R-:W-:-:S05]  /*0520*/  @P1 LEA.HI.X R53, R50, UR9, RZ, 0x4, P2 ;  /* 0x0000000932351c11 */ /* 0x000fca00090f24ff */
[----:B------:R0:W5:Y:S01]  /*0530*/  @P1 LDG.E.128 R12, desc[UR4][R52.64] ;  /* 0x00000004340c1981 */ /* 0x000162000c1e1d00 */
[----:B---3--:R-:W-:Y:S02]  /*0540*/  ISETP.NE.AND P1, PT, R60, RZ, PT ;  /* 0x000000ff3c00720c */ /* 0x008fe40003f25270 */
[C---:B--2---:R-:W-:Y:S01]  /*0550*/  PRMT R46, R40.reuse, 0x7632, R46 ;  /* 0x00007632282e7816 */ /* 0x044fe2000000002e */
[----:B------:R-:W-:Y:S01]  /*0560*/  IMAD.U32 R0, R40, 0x10000, RZ ;  /* 0x0001000028007824 */ /* 0x000fe200078e00ff */
[C---:B------:R-:W-:Y:S02]  /*0570*/  PRMT R40, R41.reuse, 0x7632, R40 ;  /* 0x0000763229287816 */ /* 0x040fe40000000028 */
[----:B------:R-:W-:Y:S02]  /*0580*/  SHF.L.U32 R54, R41, 0x10, RZ ;  /* 0x0000001029367819 */ /* 0x000fe400000006ff */
[----:B------:R-:W-:Y:S02]  /*0590*/  PRMT R47, R43, 0x7632, R47 ;  /* 0x000076322b2f7816 */ /* 0x000fe4000000002f */
[----:B------:R-:W-:Y:S01]  /*05a0*/  PRMT R41, R42, 0x7632, R41 ;  /* 0x000076322a297816 */ /* 0x000fe20000000029 */
[----:B0-----:R-:W-:Y:S01]  /*05b0*/  IMAD.U32 R52, R46, 0x10000, RZ ;  /* 0x000100002e347824 */ /* 0x001fe200078e00ff */
[----:B------:R-:W-:-:S02]  /*05c0*/  SHF.L.U32 R56, R42, 0x10, RZ ;  /* 0x000000102a387819 */ /* 0x000fc400000006ff */
[----:B------:R-:W-:Y:S02]  /*05d0*/  SHF.L.U32 R60, R43, 0x10, RZ ;  /* 0x000000102b3c7819 */ /* 0x000fe400000006ff */
[----:B------:R-:W-:Y:S02]  /*05e0*/  SHF.L.U32 R62, R47, 0x10, RZ ;  /* 0x000000102f3e7819 */ /* 0x000fe400000006ff */
[----:B----4-:R-:W-:Y:S02]  /*05f0*/  FSEL R45, R45, RZ, !P1 ;  /* 0x000000ff2d2d7208 */ /* 0x010fe40004800000 */
[----:B------:R-:W-:Y:S02]  /*0600*/  SHF.L.U32 R58, R41, 0x10, RZ ;  /* 0x00000010293a7819 */ /* 0x000fe400000006ff */
[----:B------:R-:W-:Y:S01]  /*0610*/  SHF.L.U32 R40, R40, 0x10, RZ ;  /* 0x0000001028287819 */ /* 0x000fe200000006ff */
[C---:B------:R-:W-:Y:S01]  /*0620*/  FADD.FTZ R42, -R45.reuse, R54 ;  /* 0x000000362d2a7221 */ /* 0x040fe20000010100 */
[----:B------:R-:W-:Y:S01]  /*0630*/  FADD.FTZ R52, -R45, R52 ;  /* 0x000000342d347221 */ /* 0x000fe20000010100 */
[----:B------:R-:W-:-:S02]  /*0640*/  PRMT R47, R38, 0x7632, R47 ;  /* 0x00007632262f7816 */ /* 0x000fc4000000002f */
[C---:B------:R-:W-:Y:S02]  /*0650*/  PRMT R41, R36.reuse, 0x7632, R41 ;  /* 0x0000763224297816 */ /* 0x040fe40000000029 */
[----:B------:R-:W-:Y:S01]  /*0660*/  SHF.L.U32 R43, R36, 0x10, RZ ;  /* 0x00000010242b7819 */ /* 0x000fe200000006ff */
[C---:B------:R-:W-:Y:S01]  /*0670*/  FADD.FTZ R0, -R45.reuse, R0 ;  /* 0x000000002d007221 */ /* 0x040fe20000010100 */
[C---:B------:R-:W-:Y:S01]  /*0680*/  FADD.FTZ R46, -R45.reuse, R56 ;  /* 0x000000382d2e7221 */ /* 0x040fe20000010100 */
[----:B------:R-:W-:Y:S01]  /*0690*/  FADD.FTZ R56, -R45, R60 ;  /* 0x0000003c2d387221 */ /* 0x000fe20000010100 */
[C---:B------:R-:W-:Y:S01]  /*06a0*/  PRMT R36, R37.reuse, 0x7632, R36 ;  /* 0x0000763225247816 */ /* 0x040fe20000000024 */
[----:B------:R-:W-:Y:S01]  /*06b0*/  IMAD.U32 R37, R37, 0x10000, RZ ;  /* 0x0001000025257824 */ /* 0x000fe200078e00ff */
[----:B------:R-:W-:Y:S01]  /*06c0*/  SHF.L.U32 R49, R38, 0x10, RZ ;  /* 0x0000001026317819 */ /* 0x000fe200000006ff */
[----:B-----5:R-:W-:Y:S01]  /*06d0*/  FMUL.FTZ R42, R69, R42 ;  /* 0x0000002a452a7220 */ /* 0x020fe20000410000 */
[----:B------:R-:W-:Y:S01]  /*06e0*/  SHF.L.U32 R60, R41, 0x10, RZ ;  /* 0x00000010293c7819 */ /* 0x000fe200000006ff */
[----:B------:R-:W-:-:S02]  /*06f0*/  IMAD.U32 R38, R47, 0x10000, RZ ;  /* 0x000100002f267824 */ /* 0x000fc400078e00ff */
[----:B------:R-:W-:Y:S01]  /*0700*/  FMUL.FTZ R41, R9, R43 ;  /* 0x0000002b09297220 */ /* 0x000fe20000410000 */
[----:B------:R-:W-:Y:S01]  /*0710*/  FMUL.FTZ R47, R69, R52 ;  /* 0x00000034452f7220 */ /* 0x000fe20000410000 */
[----:B------:R-:W-:Y:S01]  /*0720*/  FADD.FTZ R54, -R45, R40 ;  /* 0x000000282d367221 */ /* 0x000fe20000010100 */
[----:B------:R-:W-:Y:S01]  /*0730*/  FMUL.FTZ R0, R69, R0 ;  /* 0x0000000045007220 */ /* 0x000fe20000410000 */
[C---:B------:R-:W-:Y:S01]  /*0740*/  FADD.FTZ R58, -R45.reuse, R58 ;  /* 0x0000003a2d3a7221 */ /* 0x040fe20000010100 */
[----:B------:R-:W-:Y:S01]  /*0750*/  FADD.FTZ R40, -R45, R62 ;  /* 0x0000003e2d287221 */ /* 0x000fe20000010100 */
[----:B------:R-:W-:Y:S01]  /*0760*/  FADD.FTZ R34, R34, R37 ;  /* 0x0000002522227221 */ /* 0x000fe20000010000 */
[-C--:B------:R-:W-:Y:S01]  /*0770*/  FFMA.FTZ R18, R42, R37.reuse, R18 ;  /* 0x000000252a127223 */ /* 0x080fe20000010012 */
[----:B------:R-:W-:Y:S01]  /*0780*/  FMUL.FTZ R45, R8, R37 ;  /* 0x00000025082d7220 */ /* 0x000fe20000410000 */
[----:B------:R-:W-:Y:S01]  /*0790*/  FADD.FTZ R33, R33, R60 ;  /* 0x0000003c21217221 */ /* 0x000fe20000010000 */
[-C--:B------:R-:W-:Y:S01]  /*07a0*/  FFMA.FTZ R17, R47, R60.reuse, R17 ;  /* 0x0000003c2f117223 */ /* 0x080fe20000010011 */
[----:B------:R-:W-:Y:S01]  /*07b0*/  FMUL.FTZ R52, R5, R60 ;  /* 0x0000003c05347220 */ /* 0x000fe20000410000 */
[----:B------:R-:W-:Y:S01]  /*07c0*/  FADD.FTZ R37, RZ, R41 ;  /* 0x00000029ff257221 */ /* 0x000fe20000010000 */
[----:B------:R-:W-:Y:S01]  /*07d0*/  FFMA.FTZ R60, R0, R41, RZ ;  /* 0x00000029003c7223 */ /* 0x000fe200000100ff */
[----:B------:R-:W-:Y:S01]  /*07e0*/  FADD.FTZ R32, R32, R43 ;  /* 0x0000002b20207221 */ /* 0x000fe20000010000 */
[----:B------:R-:W-:Y:S01]  /*07f0*/  FFMA.FTZ R16, R0, R43, R16 ;  /* 0x0000002b00107223 */ /* 0x000fe20000010010 */
[----:B------:R-:W-:Y:S01]  /*0800*/  SHF.L.U32 R64, R36, 0x10, RZ ;  /* 0x0000001024407819 */ /* 0x000fe200000006ff */
[----:B------:R-:W-:Y:S01]  /*0810*/  FMUL.FTZ R43, R69, R46 ;  /* 0x0000002e452b7220 */ /* 0x000fe20000410000 */
[----:B------:R-:W-:Y:S01]  /*0820*/  FADD.FTZ R62, R37, R52 ;  /* 0x00000034253e7221 */ /* 0x000fe20000010000 */
[----:B------:R-:W-:Y:S01]  /*0830*/  FFMA.FTZ R37, R47, R52, R60 ;  /* 0x000000342f257223 */ /* 0x000fe2000001003c */
[----:B------:R-:W-:Y:S01]  /*0840*/  FADD.FTZ R28, R28, R49 ;  /* 0x000000311c1c7221 */ /* 0x000fe20000010000 */
[-C--:B------:R-:W-:Y:S01]  /*0850*/  FFMA.FTZ R24, R43, R49.reuse, R24 ;  /* 0x000000312b187223 */ /* 0x080fe20000010018 */
[----:B------:R-:W-:Y:S01]  /*0860*/  FMUL.FTZ R46, R7, R49 ;  /* 0x00000031072e7220 */ /* 0x000fe20000410000 */
[C---:B------:R-:W-:Y:S01]  /*0870*/  FMUL.FTZ R53, R69.reuse, R54 ;  /* 0x0000003645357220 */ /* 0x040fe20000410000 */
[----:B------:R-:W-:Y:S01]  /*0880*/  FMUL.FTZ R54, R4, R64 ;  /* 0x0000004004367220 */ /* 0x000fe20000410000 */
[----:B------:R-:W-:Y:S01]  /*0890*/  FADD.FTZ R49, R62, R45 ;  /* 0x0000002d3e317221 */ /* 0x000fe20000010000 */
[----:B------:R-:W-:Y:S01]  /*08a0*/  FFMA.FTZ R60, R42, R45, R37 ;  /* 0x0000002d2a3c7223 */ /* 0x000fe20000010025 */
[----:B------:R-:W-:Y:S01]  /*08b0*/  FMUL.FTZ R55, R69, R58 ;  /* 0x0000003a45377220 */ /* 0x000fe20000410000 */
[----:B------:R-:W-:Y:S01]  /*08c0*/  PRMT R51, R39, 0x7632, R51 ;  /* 0x0000763227337816 */ /* 0x000fe20000000033 */
[----:B------:R-:W-:Y:S01]  /*08d0*/  FADD.FTZ R49, R49, R54 ;  /* 0x0000003631317221 */ /* 0x000fe20000010000 */
[----:B------:R-:W-:Y:S01]  /*08e0*/  FFMA.FTZ R60, R53, R54, R60 ;  /* 0x00000036353c7223 */ /* 0x000fe2000001003c */
[----:B------:R-:W-:Y:S01]  /*08f0*/  SHF.L.U32 R39, R39, 0x10, RZ ;  /* 0x0000001027277819 */ /* 0x000fe200000006ff */
[----:B------:R-:W-:Y:S01]  /*0900*/  FADD.FTZ R29, R29, R38 ;  /* 0x000000261d1d7221 */ /* 0x000fe20000010000 */
[----:B------:R-:W-:Y:S01]  /*0910*/  FMUL.FTZ R56, R69, R56 ;  /* 0x0000003845387220 */ /* 0x000fe20000410000 */
[-C--:B------:R-:W-:Y:S01]  /*0920*/  FFMA.FTZ R25, R55, R38.reuse, R25 ;  /* 0x0000002637197223 */ /* 0x080fe20000010019 */
[----:B------:R-:W-:Y:S01]  /*0930*/  FMUL.FTZ R57, R3, R38 ;  /* 0x0000002603397220 */ /* 0x000fe20000410000 */
[----:B------:R-:W-:Y:S01]  /*0940*/  FADD.FTZ R38, R49, R46 ;  /* 0x0000002e31267221 */ /* 0x000fe20000010000 */
[----:B------:R-:W-:Y:S01]  /*0950*/  FFMA.FTZ R60, R43, R46, R60 ;  /* 0x0000002e2b3c7223 */ /* 0x000fe2000001003c */
[----:B------:R-:W-:Y:S01]  /*0960*/  SHF.L.U32 R36, R51, 0x10, RZ ;  /* 0x0000001033247819 */ /* 0x000fe200000006ff */
[----:B------:R-:W-:Y:S01]  /*0970*/  FADD.FTZ R30, R30, R39 ;  /* 0x000000271e1e7221 */ /* 0x000fe20000010000 */
[-C--:B------:R-:W-:Y:S01]  /*0980*/  FFMA.FTZ R26, R56, R39.reuse, R26 ;  /* 0x00000027381a7223 */ /* 0x080fe2000001001a */
[----:B------:R-:W-:Y:S01]  /*0990*/  FMUL.FTZ R58, R6, R39 ;  /* 0x00000027063a7220 */ /* 0x000fe20000410000 */
[----:B------:R-:W-:Y:S01]  /*09a0*/  FADD.FTZ R37, R38, R57 ;  /* 0x0000003926257221 */ /* 0x000fe20000010000 */
[----:B------:R-:W-:Y:S01]  /*09b0*/  FFMA.FTZ R39, R55, R57, R60 ;  /* 0x0000003937277223 */ /* 0x000fe2000001003c */
[----:B------:R-:W-:Y:S01]  /*09c0*/  FMUL.FTZ R59, R2, R36 ;  /* 0x00000024023b7220 */ /* 0x000fe20000410000 */
[----:B------:R-:W-:Y:S01]  /*09d0*/  FMUL.FTZ R40, R69, R40 ;  /* 0x0000002845287220 */ /* 0x000fe20000410000 */
[----:B------:R-:W-:Y:S01]  /*09e0*/  FADD.FTZ R38, R37, R58 ;  /* 0x0000003a25267221 */ /* 0x000fe20000010000 */
[----:B------:R-:W-:Y:S01]  /*09f0*/  FFMA.FTZ R60, R56, R58, R39 ;  /* 0x0000003a383c7223 */ /* 0x000fe20000010027 */
[----:B------:R-:W-:Y:S01]  /*0a00*/  FADD.FTZ R35, R35, R64 ;  /* 0x0000004023237221 */ /* 0x000fe20000010000 */
[----:B------:R-:W-:Y:S01]  /*0a10*/  FFMA.FTZ R19, R53, R64, R19 ;  /* 0x0000004035137223 */ /* 0x000fe20000010013 */
[----:B------:R-:W-:Y:S01]  /*0a20*/  FADD.FTZ R31, R31, R36 ;  /* 0x000000241f1f7221 */ /* 0x000fe20000010000 */
[----:B------:R-:W-:Y:S01]  /*0a30*/  FFMA.FTZ R27, R40, R36, R27 ;  /* 0x00000024281b7223 */ /* 0x000fe2000001001b */
[----:B------:R-:W-:Y:S01]  /*0a40*/  FADD.FTZ R39, R38, R59 ;  /* 0x0000003b26277221 */ /* 0x000fe20000010000 */
[----:B------:R-:W-:-:S07]  /*0a50*/  FFMA.FTZ R49, R40, R59, R60 ;  /* 0x0000003b28317223 */ /* 0x000fce000001003c */
.L_x_3:
[----:B------:R-:W-:Y:S05]  /*0a60*/  BSYNC B1 ;  /* 0x0000000000017941 */ /* 0x000fea0003800000 */
.L_x_2:
[----:B------:R-:W-:-:S03]  /*0a70*/  UMOV UR6, 0xffffffff ;  /* 0xffffffff00067882 */ /* 0x000fc60000000000 */
[----:B------:R-:W-:Y:S05]  /*0a80*/  BRA.DIV UR6, `(.L_x_4) ;  /* 0x0000000e06147947 */ /* 0x000fea000b800000 */
[----:B------:R-:W0:Y:S04]  /*0a90*/  SHFL.BFLY PT, R36, R39, 0x1, 0x1f ;  /* 0x0c201f0027247f89 */ /* 0x000e2800000e0000 */
[----:B------:R-:W1:Y:S01]  /*0aa0*/  SHFL.BFLY PT, R60, R49, 0x1, 0x1f ;  /* 0x0c201f00313c7f89 */ /* 0x000e6200000e0000 */
[----:B0-----:R-:W-:Y:S01]  /*0ab0*/  FADD.FTZ R51, R36, R39 ;  /* 0x0000002724337221 */ /* 0x001fe20000010000 */
[----:B-1----:R-:W-:-:S04]  /*0ac0*/  FADD.FTZ R60, R60, R49 ;  /* 0x000000313c3c7221 */ /* 0x002fc80000010000 */
        /* <DEDUP_REMOVED lines=12> */
[----:B------:R0:W1:Y:S04]  /*0b90*/  SHFL.BFLY PT, R49, R66, 0x10, 0x1f ;  /* 0x0e001f0042317f89 */ /* 0x00006800000e0000 */
[----:B------:R0:W2:Y:S02]  /*0ba0*/  SHFL.BFLY PT, R60, R39, 0x10, 0x1f ;  /* 0x0e001f00273c7f89 */ /* 0x0000a400000e0000 */
.L_x_19:
[----:B------:R-:W-:Y:S05]  /*0bb0*/  @!P3 BRA.U `(.L_x_5) ;  /* 0x000000050078b947 */ /* 0x000fea0003800000 */
[----:B-1----:R-:W-:Y:S01]  /*0bc0*/  FADD.FTZ R49, R66, R49 ;  /* 0x0000003142317221 */ /* 0x002fe20000010000 */
[----:B--2---:R-:W-:Y:S01]  /*0bd0*/  FADD.FTZ R60, R39, R60 ;  /* 0x0000003c273c7221 */ /* 0x004fe20000010000 */
[----:B------:R-:W-:Y:S02]  /*0be0*/  BSSY B1, `(.L_x_5) ;  /* 0x000005b000017945 */ /* 0x000fe40003800000 */
[----:B------:R-:W-:Y:S01]  /*0bf0*/  FMUL.FTZ R49, R49, UR12 ;  /* 0x0000000c31317c20 */ /* 0x000fe20008410000 */
[----:B------:R-:W-:Y:S01]  /*0c00*/  FMUL.FTZ R60, R60, UR12 ;  /* 0x0000000c3c3c7c20 */ /* 0x000fe20008410000 */
[----:B------:R-:W-:Y:S06]  /*0c10*/  @!P3 BRA `(.L_x_6) ;  /* 0x00000004005cb947 */ /* 0x000fec0003800000 */
[----:B------:R-:W1:Y:S01]  /*0c20*/  LDC.U8 R36, c[0x0][0x2a0] ;  /* 0x0000a800ff247b82 */ /* 0x000e620000000000 */
[----:B------:R-:W-:-:S04]  /*0c30*/  ISETP.NE.U32.AND P2, PT, RZ, UR8, PT ;  /* 0x00000008ff007c0c */ /* 0x000fc8000bf45070 */
[----:B------:R-:W-:-:S13]  /*0c40*/  ISETP.NE.AND.EX P2, PT, RZ, UR9, PT, P2 ;  /* 0x00000009ff007c0c */ /* 0x000fda000bf45320 */
[----:B------:R-:W-:Y:S02]  /*0c50*/  @P2 PRMT R62, R14, 0x7632, R62 ;  /* 0x000076320e3e2816 */ /* 0x000fe4000000003e */
[----:B------:R-:W-:Y:S02]  /*0c60*/  @P2 PRMT R65, R15, 0x7632, R65 ;  /* 0x000076320f412816 */ /* 0x000fe40000000041 */
[----:B------:R-:W-:Y:S02]  /*0c70*/  @P2 SHF.L.U32 R62, R62, 0x10, RZ ;  /* 0x000000103e3e2819 */ /* 0x000fe400000006ff */
[----:B-1----:R-:W-:Y:S02]  /*0c80*/  ISETP.NE.AND P1, PT, R36, RZ, PT ;  /* 0x000000ff2400720c */ /* 0x002fe40003f25270 */
[----:B------:R-:W-:Y:S02]  /*0c90*/  @P2 SHF.L.U32 R65, R65, 0x10, RZ ;  /* 0x0000001041412819 */ /* 0x000fe400000006ff */
[----:B------:R-:W-:-:S02]  /*0ca0*/  FSEL R37, R49, RZ, !P1 ;  /* 0x000000ff31257208 */ /* 0x000fc40004800000 */
[----:B------:R-:W-:-:S03]  /*0cb0*/  ISETP.NE.U32.AND P1, PT, RZ, UR14, PT ;  /* 0x0000000eff007c0c */ /* 0x000fc6000bf25070 */
[-CC-:B------:R-:W-:Y:S01]  /*0cc0*/  FFMA.FTZ R51, R53, R60.reuse, R37.reuse ;  /* 0x0000003c35337223 */ /* 0x180fe20000010025 */
[-CC-:B------:R-:W-:Y:S01]  /*0cd0*/  FFMA.FTZ R36, R0, R60.reuse, R37.reuse ;  /* 0x0000003c00247223 */ /* 0x180fe20000010025 */
[-CC-:B------:R-:W-:Y:S01]  /*0ce0*/  FFMA.FTZ R49, R47, R60.reuse, R37.reuse ;  /* 0x0000003c2f317223 */ /* 0x180fe20000010025 */
[-CC-:B------:R-:W-:Y:S01]  /*0cf0*/  FFMA.FTZ R38, R42, R60.reuse, R37.reuse ;  /* 0x0000003c2a267223 */ /* 0x180fe20000010025 */
[-CC-:B------:R-:W-:Y:S01]  /*0d00*/  FFMA.FTZ R61, R43, R60.reuse, R37.reuse ;  /* 0x0000003c2b3d7223 */ /* 0x180fe20000010025 */
[-CC-:B------:R-:W-:Y:S01]  /*0d10*/  FFMA.FTZ R68, R55, R60.reuse, R37.reuse ;  /* 0x0000003c37447223 */ /* 0x180fe20000010025 */
[-CC-:B0-----:R-:W-:Y:S01]  /*0d20*/  FFMA.FTZ R39, R56, R60.reuse, R37.reuse ;  /* 0x0000003c38277223 */ /* 0x181fe20000010025 */
[----:B------:R-:W-:Y:S01]  /*0d30*/  FFMA.FTZ R64, R40, R60, R37 ;  /* 0x0000003c28407223 */ /* 0x000fe20000010025 */
[--C-:B------:R-:W-:Y:S01]  /*0d40*/  FADD.FTZ R60, R54, -R51.reuse ;  /* 0x80000033363c7221 */ /* 0x100fe20000010000 */
[----:B------:R-:W-:Y:S01]  /*0d50*/  @P2 PRMT R51, R13, 0x7632, R51 ;  /* 0x000076320d332816 */ /* 0x000fe20000000033 */
[----:B------:R-:W-:Y:S01]  /*0d60*/  FADD.FTZ R68, R57, -R68 ;  /* 0x8000004439447221 */ /* 0x000fe20000010000 */
[----:B------:R-:W-:Y:S01]  /*0d70*/  FADD.FTZ R37, R45, -R38 ;  /* 0x800000262d257221 */ /* 0x000fe20000010000 */
[----:B-----5:R-:W-:Y:S01]  /*0d80*/  FMUL.FTZ R60, R69, R60 ;  /* 0x0000003c453c7220 */ /* 0x020fe20000410000 */
[----:B------:R-:W-:Y:S01]  /*0d90*/  @P2 SHF.L.U32 R51, R51, 0x10, RZ ;  /* 0x0000001033332819 */ /* 0x000fe200000006ff */
[----:B------:R-:W-:Y:S01]  /*0da0*/  FADD.FTZ R38, R46, -R61 ;  /* 0x8000003d2e267221 */ /* 0x000fe20000010000 */
[----:B------:R-:W-:Y:S01]  /*0db0*/  FMUL.FTZ R61, R69, R68 ;  /* 0x00000044453d7220 */ /* 0x000fe20000410000 */
[----:B------:R-:W-:Y:S01]  /*0dc0*/  FADD.FTZ R49, R52, -R49 ;  /* 0x8000003134317221 */ /* 0x000fe20000010000 */
[----:B------:R-:W-:Y:S01]  /*0dd0*/  FADD.FTZ R36, R41, -R36 ;  /* 0x8000002429247221 */ /* 0x000fe20000010000 */
[--C-:B------:R-:W-:Y:S01]  /*0de0*/  @P2 FADD.FTZ R60, R60, R51.reuse ;  /* 0x000000333c3c2221 */ /* 0x100fe20000010000 */
[----:B------:R-:W-:Y:S01]  /*0df0*/  @P2 PRMT R51, R12, 0x7632, R51 ;  /* 0x000076320c332816 */ /* 0x000fe20000000033 */
[----:B------:R-:W-:Y:S01]  /*0e00*/  @P2 FADD.FTZ R61, R61, R62 ;  /* 0x0000003e3d3d2221 */ /* 0x000fe20000010000 */
[C---:B------:R-:W-:Y:S01]  /*0e10*/  FMUL.FTZ R49, R69.reuse, R49 ;  /* 0x0000003145317220 */ /* 0x040fe20000410000 */
[----:B------:R-:W-:Y:S01]  /*0e20*/  FMUL.FTZ R38, R69, R38 ;  /* 0x0000002645267220 */ /* 0x000fe20000410000 */
[----:B------:R-:W-:Y:S01]  /*0e30*/  @P2 SHF.L.U32 R62, R51, 0x10, RZ ;  /* 0x00000010333e2819 */ /* 0x000fe200000006ff */
[----:B------:R-:W-:-:S02]  /*0e40*/  @P2 IMAD.U32 R51, R14, 0x10000, RZ ;  /* 0x000100000e332824 */ /* 0x000fc400078e00ff */
[----:B------:R-:W-:Y:S01]  /*0e50*/  FADD.FTZ R66, R58, -R39 ;  /* 0x800000273a427221 */ /* 0x000fe20000010000 */
[----:B------:R-:W-:Y:S01]  /*0e60*/  FADD.FTZ R64, R59, -R64 ;  /* 0x800000403b407221 */ /* 0x000fe20000010000 */
[----:B------:R-:W-:Y:S01]  /*0e70*/  FMUL.FTZ R36, R69, R36 ;  /* 0x0000002445247220 */ /* 0x000fe20000410000 */
[----:B------:R-:W-:Y:S01]  /*0e80*/  @P2 FADD.FTZ R49, R49, R62 ;  /* 0x0000003e31312221 */ /* 0x000fe20000010000 */
[----:B------:R-:W-:Y:S01]  /*0e90*/  @P2 FADD.FTZ R38, R38, R51 ;  /* 0x0000003326262221 */ /* 0x000fe20000010000 */
[C---:B------:R-:W-:Y:S01]  /*0ea0*/  FMUL.FTZ R37, R69.reuse, R37 ;  /* 0x0000002545257220 */ /* 0x040fe20000410000 */
[----:B------:R-:W-:Y:S01]  /*0eb0*/  FMUL.FTZ R39, R69, R66 ;  /* 0x0000004245277220 */ /* 0x000fe20000410000 */
[----:B------:R-:W-:Y:S01]  /*0ec0*/  @P2 SHF.L.U32 R62, R13, 0x10, RZ ;  /* 0x000000100d3e2819 */ /* 0x000fe200000006ff */
[----:B------:R-:W-:Y:S01]  /*0ed0*/  FMUL.FTZ R69, R69, R64 ;  /* 0x0000004045457220 */ /* 0x000fe20000410000 */
[----:B------:R-:W-:Y:S02]  /*0ee0*/  @P2 SHF.L.U32 R51, R12, 0x10, RZ ;  /* 0x000000100c332819 */ /* 0x000fe400000006ff */
[----:B------:R-:W-:Y:S01]  /*0ef0*/  @P2 SHF.L.U32 R68, R15, 0x10, RZ ;  /* 0x000000100f442819 */ /* 0x000fe200000006ff */
[----:B------:R-:W-:Y:S01]  /*0f00*/  @P2 FADD.FTZ R37, R37, R62 ;  /* 0x0000003e25252221 */ /* 0x000fe20000010000 */
[----:B------:R-:W-:Y:S01]  /*0f10*/  ISETP.NE.AND.EX P1, PT, RZ, UR15, PT, P1 ;  /* 0x0000000fff007c0c */ /* 0x000fe2000bf25310 */
[----:B------:R-:W-:Y:S01]  /*0f20*/  @P2 FADD.FTZ R36, R36, R51 ;  /* 0x0000003324242221 */ /* 0x000fe20000010000 */
[----:B------:R-:W-:Y:S01]  /*0f30*/  @P2 FADD.FTZ R69, R69, R65 ;  /* 0x0000004145452221 */ /* 0x000fe20000010000 */
[----:B------:R-:W-:Y:S01]  /*0f40*/  @P2 FADD.FTZ R39, R39, R68 ;  /* 0x0000004427272221 */ /* 0x000fe20000010000 */
[----:B------:R-:W-:-:S04]  /*0f50*/  ISETP.NE.U32.AND P2, PT, RZ, UR14, PT ;  /* 0x0000000eff007c0c */ /* 0x000fc8000bf45070 */
[----:B------:R-:W-:-:S05]  /*0f60*/  ISETP.NE.AND.EX P2, PT, RZ, UR15, PT, P2 ;  /* 0x0000000fff007c0c */ /* 0x000fca000bf45320 */
[----:B------:R-:W-:Y:S01]  /*0f70*/  @P1 F2FP.BF16.F32.PACK_AB R66, RZ, R38 ;  /* 0x00000026ff42123e */ /* 0x000fe200000010ff */
[-C--:B------:R-:W-:Y:S01]  /*0f80*/  FMUL.FTZ R38, R38, R48.reuse ;  /* 0x0000003026267220 */ /* 0x080fe20000410000 */
[----:B------:R-:W-:Y:S01]  /*0f90*/  @P1 F2FP.BF16.F32.PACK_AB R62, RZ, R61 ;  /* 0x0000003dff3e123e */ /* 0x000fe200000010ff */
[-C--:B------:R-:W-:Y:S01]  /*0fa0*/  FMUL.FTZ R61, R61, R48.reuse ;  /* 0x000000303d3d7220 */ /* 0x080fe20000410000 */
[----:B------:R-:W-:Y:S01]  /*0fb0*/  @P1 F2FP.BF16.F32.PACK_AB R67, RZ, R37 ;  /* 0x00000025ff43123e */ /* 0x000fe200000010ff */
[----:B------:R-:W-:Y:S01]  /*0fc0*/  FMUL.FTZ R37, R37, R48 ;  /* 0x0000003025257220 */ /* 0x000fe20000410000 */
[----:B------:R-:W-:Y:S01]  /*0fd0*/  @P1 F2FP.BF16.F32.PACK_AB R63, RZ, R60 ;  /* 0x0000003cff3f123e */ /* 0x000fe200000010ff */
[----:B------:R-:W-:Y:S01]  /*0fe0*/  FMUL.FTZ R60, R60, R48 ;  /* 0x000000303c3c7220 */ /* 0x000fe20000410000 */
[----:B------:R-:W-:Y:S01]  /*0ff0*/  @P1 F2FP.BF16.F32.PACK_AB R51, RZ, R36 ;  /* 0x00000024ff33123e */ /* 0x000fe200000010ff */
[-C--:B------:R-:W-:Y:S01]  /*1000*/  FMUL.FTZ R36, R36, R48.reuse ;  /* 0x0000003024247220 */ /* 0x080fe20000410000 */
[----:B------:R-:W-:Y:S01]  /*1010*/  @P1 F2FP.BF16.F32.PACK_AB R64, RZ, R49 ;  /* 0x00000031ff40123e */ /* 0x000fe200000010ff */
[-C--:B------:R-:W-:Y:S01]  /*1020*/  FMUL.FTZ R49, R49, R48.reuse ;  /* 0x0000003031317220 */ /* 0x080fe20000410000 */
[----:B------:R-:W-:Y:S01]  /*1030*/  @P1 F2FP.BF16.F32.PACK_AB R68, RZ, R39 ;  /* 0x00000027ff44123e */ /* 0x000fe200000010ff */
[-C--:B------:R-:W-:Y:S01]  /*1040*/  FMUL.FTZ R39, R39, R48.reuse ;  /* 0x0000003027277220 */ /* 0x080fe20000410000 */
[----:B------:R-:W-:Y:S01]  /*1050*/  FMUL.FTZ R48, R69, R48 ;  /* 0x0000003045307220 */ /* 0x000fe20000410000 */
[----:B------:R-:W-:-:S02]  /*1060*/  F2FP.BF16.F32.PACK_AB R38, R61, R38 ;  /* 0x000000263d26723e */ /* 0x000fc400000010ff */
[----:B------:R-:W-:Y:S02]  /*1070*/  F2FP.BF16.F32.PACK_AB R36, R49, R36 ;  /* 0x000000243124723e */ /* 0x000fe400000010ff */
[----:B------:R-:W-:Y:S02]  /*1080*/  F2FP.BF16.F32.PACK_AB R39, R48, R39 ;  /* 0x000000273027723e */ /* 0x000fe400000010ff */
[----:B------:R-:W-:Y:S01]  /*1090*/  F2FP.BF16.F32.PACK_AB R37, R60, R37 ;  /* 0x000000253c25723e */ /* 0x000fe200000010ff */
[----:B------:R-:W0:Y:S01]  /*10a0*/  @P2 LDC.64 R48, c[0x0][0x308] ;  /* 0x0000c200ff302b82 */ /* 0x000e220000000a00 */
[----:B------:R-:W-:Y:S02]  /*10b0*/  @P1 F2FP.BF16.F32.PACK_AB R65, RZ, R69 ;  /* 0x00000045ff41123e */ /* 0x000fe400000010ff */
[----:B------:R-:W-:Y:S02]  /*10c0*/  @P1 PRMT R22, R66, 0x7610, R22 ;  /* 0x0000761042161816 */ /* 0x000fe40000000016 */
[----:B------:R-:W-:-:S02]  /*10d0*/  @P1 PRMT R21, R67, 0x7610, R21 ;  /* 0x0000761043151816 */ /* 0x000fc40000000015 */
[----:B------:R-:W-:Y:S01]  /*10e0*/  @P1 PRMT R20, R51, 0x7610, R20 ;  /* 0x0000761033141816 */ /* 0x000fe20000000014 */
[----:B------:R-:W1:Y:S01]  /*10f0*/  LDC.64 R60, c[0x0][0x2f8] ;  /* 0x0000be00ff3c7b82 */ /* 0x000e620000000a00 */
[----:B------:R-:W-:Y:S02]  /*1100*/  @P1 PRMT R23, R68, 0x7610, R23 ;  /* 0x0000761044171816 */ /* 0x000fe40000000017 */
[----:B------:R-:W-:Y:S02]  /*1110*/  @P1 PRMT R22, R22, 0x5410, R62 ;  /* 0x0000541016161816 */ /* 0x000fe4000000003e */
[----:B------:R-:W-:Y:S02]  /*1120*/  @P1 PRMT R21, R21, 0x5410, R63 ;  /* 0x0000541015151816 */ /* 0x000fe4000000003f */
[----:B------:R-:W-:Y:S02]  /*1130*/  @P1 PRMT R20, R20, 0x5410, R64 ;  /* 0x0000541014141816 */ /* 0x000fe40000000040 */
[----:B------:R-:W-:Y:S01]  /*1140*/  @P1 PRMT R23, R23, 0x5410, R65 ;  /* 0x0000541017171816 */ /* 0x000fe20000000041 */
[----:B0-----:R-:W-:-:S05]  /*1150*/  @P2 IMAD.WIDE.U32 R48, R50, 0x10, R48 ;  /* 0x0000001032302825 */ /* 0x001fca00078e0030 */
[----:B------:R2:W-:Y:S01]  /*1160*/  @P2 STG.E.128 desc[UR4][R48.64], R20 ;  /* 0x0000001430002986 */ /* 0x0005e2000c101d04 */
[----:B-1----:R-:W-:-:S05]  /*1170*/  IMAD.WIDE.U32 R50, R50, 0x10, R60 ;  /* 0x0000001032327825 */ /* 0x002fca00078e003c */
[----:B------:R2:W-:Y:S02]  /*1180*/  STG.E.128 desc[UR4][R50.64], R36 ;  /* 0x0000002432007986 */ /* 0x0005e4000c101d04 */
.L_x_6:
[----:B------:R-:W-:Y:S05]  /*1190*/  BSYNC B1 ;  /* 0x0000000000017941 */ /* 0x000fea0003800000 */
.L_x_5:
[----:B--2---:R-:W2:Y:S02]  /*11a0*/  LDC.64 R36, c[0x0][0x210] ;  /* 0x00008400ff247b82 */ /* 0x004ea40000000a00 */
[----:B--2---:R-:W-:-:S05]  /*11b0*/  IMAD R10, R36, 0x4, R10 ;  /* 0x00000004240a7824 */ /* 0x004fca00078e020a */
[----:B------:R-:W-:-:S13]  /*11c0*/  ISETP.GE.AND P1, PT, R10, R37, PT ;  /* 0x000000250a00720c */ /* 0x000fda0003f26270 */
[----:B------:R-:W-:Y:S05]  /*11d0*/  @!P1 BRA `(.L_x_7) ;  /* 0xfffffff000509947 */ /* 0x000fea000383ffff */
.L_x_1:
[----:B------:R-:W-:Y:S05]  /*11e0*/  BSYNC B0 ;  /* 0x0000000000007941 */ /* 0x000fea0003800000 */
.L_x_0:
[----:B------:R-:W2:Y:S01]  /*11f0*/  S2R R3, SR_CgaCtaId ;  /* 0x0000000000037919 */ /* 0x000ea20000008800 */
[----:B------:R-:W-:Y:S01]  /*1200*/  MOV R0, 0x400 ;  /* 0x0000040000007802 */ /* 0x000fe20000000f00 */
[----:B------:R-:W-:Y:S05]  /*1210*/  WARPSYNC.ALL ;  /* 0x0000000000007948 */ /* 0x000fea0003800000 */
[----:B------:R-:W3:Y:S01]  /*1220*/  S2R R21, SR_TID.X ;  /* 0x0000000000157919 */ /* 0x000ee20000002100 */
[----:B------:R-:W-:Y:S01]  /*1230*/  ULDC.64 UR6, c[0x0][0x2d8] ;  /* 0x0000b60000067ab9 */ /* 0x000fe20000000a00 */
[----:B------:R-:W-:Y:S01]  /*1240*/  ULDC.64 UR16, c[0x0][0x2d0] ;  /* 0x0000b40000107ab9 */ /* 0x000fe20000000a00 */
[----:B-----5:R-:W4:Y:S01]  /*1250*/  S2R R15, SR_CTAID.X ;  /* 0x00000000000f7919 */ /* 0x020f220000002500 */
[----:B--2---:R-:W-:-:S04]  /*1260*/  LEA R0, R3, R0, 0x18 ;  /* 0x0000000003007211 */ /* 0x004fc800078ec0ff */
[CC--:B---3--:R-:W-:Y:S02]  /*1270*/  LEA R2, R21.reuse, R0.reuse, 0x5 ;  /* 0x0000000015027211 */ /* 0x0c8fe400078e28ff */
[----:B------:R-:W-:-:S03]  /*1280*/  LEA R0, R21, R0, 0x2 ;  /* 0x0000000015007211 */ /* 0x000fc600078e10ff */
[----:B------:R-:W-:Y:S04]  /*1290*/  STS.128 [R2], R32 ;  /* 0x0000002002007388 */ /* 0x000fe80000000c00 */
[----:B------:R4:W-:Y:S01]  /*12a0*/  STS.128 [R2+0x10], R28 ;  /* 0x0000101c02007388 */ /* 0x0009e20000000c00 */
[----:B------:R-:W-:Y:S01]  /*12b0*/  BAR.SYNC.DEFER_BLOCKING 0x0 ;  /* 0x0000000000007b1d */ /* 0x000fe20000010000 */
[----:B----4-:R-:W-:Y:S01]  /*12c0*/  IMAD R30, R15, R44, RZ ;  /* 0x0000002c0f1e7224 */ /* 0x010fe200078e02ff */
[----:B------:R-:W-:-:S04]  /*12d0*/  IADD3 R44, R44, 0x7f, -R21 ;  /* 0x0000007f2c2c7810 */ /* 0x000fc80007ffe815 */
[C---:B------:R-:W-:Y:S02]  /*12e0*/  LOP3.LUT P1, RZ, R44.reuse, 0xffffff80, RZ, 0xc0, !PT ;  /* 0xffffff802cff7812 */ /* 0x040fe4000782c0ff */
[----:B------:R-:W-:Y:S01]  /*12f0*/  ISETP.GE.U32.AND P0, PT, R44, 0x100, PT ;  /* 0x000001002c00780c */ /* 0x000fe20003f06070 */
[----:B------:R-:W2:Y:S04]  /*1300*/  LDS R3, [R0] ;  /* 0x0000000000037984 */ /* 0x000ea80000000800 */
[----:B------:R-:W3:Y:S04]  /*1310*/  LDS R6, [R0+0x400] ;  /* 0x0004000000067984 */ /* 0x000ee80000000800 */
[----:B------:R-:W4:Y:S04]  /*1320*/  LDS R4, [R0+0x200] ;  /* 0x0002000000047984 */ /* 0x000f280000000800 */
[----:B------:R-:W0:Y:S04]  /*1330*/  LDS R5, [R0+0x600] ;  /* 0x0006000000057984 */ /* 0x000e280000000800 */
[----:B------:R-:W1:Y:S04]  /*1340*/  LDS R8, [R0+0x800] ;  /* 0x0008000000087984 */ /* 0x000e680000000800 */
[----:B------:R-:W1:Y:S04]  /*1350*/  LDS R7, [R0+0xa00] ;  /* 0x000a000000077984 */ /* 0x000e680000000800 */
[----:B------:R-:W-:Y:S04]  /*1360*/  LDS R10, [R0+0xc00] ;  /* 0x000c0000000a7984 */ /* 0x000fe80000000800 */
[----:B------:R-:W1:Y:S01]  /*1370*/  LDS R12, [R0+0xe00] ;  /* 0x000e0000000c7984 */ /* 0x000e620000000800 */
[----:B------:R-:W-:Y:S01]  /*1380*/  BAR.SYNC.DEFER_BLOCKING 0x0 ;  /* 0x0000000000007b1d */ /* 0x000fe20000010000 */
[----:B--2---:R-:W-:-:S04]  /*1390*/  FADD.FTZ R3, RZ, R3 ;  /* 0x00000003ff037221 */ /* 0x004fc80000010000 */
[----:B---3--:R-:W-:Y:S01]  /*13a0*/  FADD.FTZ R3, R3, R6 ;  /* 0x0000000603037221 */ /* 0x008fe20000010000 */
[----:B----4-:R-:W-:-:S04]  /*13b0*/  FADD.FTZ R4, RZ, R4 ;  /* 0x00000004ff047221 */ /* 0x010fc80000010000 */
[----:B0-----:R-:W-:Y:S01]  /*13c0*/  FADD.FTZ R4, R4, R5 ;  /* 0x0000000504047221 */ /* 0x001fe20000010000 */
[----:B------:R-:W-:Y:S01]  /*13d0*/  STS.128 [R2], R16 ;  /* 0x0000001002007388 */ /* 0x000fe20000000c00 */
[----:B-1----:R-:W-:-:S03]  /*13e0*/  FADD.FTZ R3, R3, R8 ;  /* 0x0000000803037221 */ /* 0x002fc60000010000 */
[----:B------:R0:W-:Y:S01]  /*13f0*/  STS.128 [R2+0x10], R24 ;  /* 0x0000101802007388 */ /* 0x0001e20000000c00 */
[----:B------:R-:W-:Y:S01]  /*1400*/  FADD.FTZ R7, R4, R7 ;  /* 0x0000000704077221 */ /* 0x000fe20000010000 */
[----:B------:R-:W-:Y:S03]  /*1410*/  BAR.SYNC.DEFER_BLOCKING 0x0 ;  /* 0x0000000000007b1d */ /* 0x000fe60000010000 */
[----:B------:R-:W-:Y:S01]  /*1420*/  FADD.FTZ R7, R7, R12 ;  /* 0x0000000c07077221 */ /* 0x000fe20000010000 */
[----:B0-----:R-:W-:-:S04]  /*1430*/  IADD3 R2, P2, R30, R21, RZ ;  /* 0x000000151e027210 */ /* 0x001fc80007f5e0ff */
[----:B------:R-:W-:-:S04]  /*1440*/  IADD3.X R15, RZ, RZ, RZ, P2, !PT ;  /* 0x000000ffff0f7210 */ /* 0x000fc800017fe4ff */
[C---:B------:R-:W-:Y:S01]  /*1450*/  SHF.L.U64.HI R15, R2.reuse, 0x2, R15 ;  /* 0x00000002020f7819 */ /* 0x040fe2000001020f */
[----:B------:R-:W0:Y:S04]  /*1460*/  LDS R9, [R0] ;  /* 0x0000000000097984 */ /* 0x000e280000000800 */
[----:B------:R-:W1:Y:S04]  /*1470*/  LDS R14, [R0+0x400] ;  /* 0x00040000000e7984 */ /* 0x000e680000000800 */
[----:B------:R-:W2:Y:S04]  /*1480*/  LDS R22, [R0+0x800] ;  /* 0x0008000000167984 */ /* 0x000ea80000000800 */
[----:B------:R-:W3:Y:S04]  /*1490*/  LDS R11, [R0+0x200] ;  /* 0x00020000000b7984 */ /* 0x000ee80000000800 */
[----:B------:R-:W4:Y:S04]  /*14a0*/  LDS R13, [R0+0xc00] ;  /* 0x000c0000000d7984 */ /* 0x000f280000000800 */
[----:B------:R-:W4:Y:S04]  /*14b0*/  LDS R20, [R0+0x600] ;  /* 0x0006000000147984 */ /* 0x000f280000000800 */
[----:B------:R-:W4:Y:S04]  /*14c0*/  LDS R28, [R0+0xa00] ;  /* 0x000a0000001c7984 */ /* 0x000f280000000800 */
[----:B------:R0:W4:Y:S02]  /*14d0*/  LDS R16, [R0+0xe00] ;  /* 0x000e000000107984 */ /* 0x0001240000000800 */
[----:B0-----:R-:W-:Y:S01]  /*14e0*/  SHF.L.U32 R0, R2, 0x2, RZ ;  /* 0x0000000202007819 */ /* 0x001fe200000006ff */
[----:B------:R-:W-:-:S03]  /*14f0*/  FADD.FTZ R9, RZ, R9 ;  /* 0x00000009ff097221 */ /* 0x000fc60000010000 */
[C---:B------:R-:W-:Y:S02]  /*1500*/  IADD3 R6, P2, R0.reuse, UR6, RZ ;  /* 0x0000000600067c10 */ /* 0x040fe4000ff5e0ff */
[----:B------:R-:W-:Y:S01]  /*1510*/  IADD3 R0, P3, R0, UR16, RZ ;  /* 0x0000001000007c10 */ /* 0x000fe2000ff7e0ff */
[----:B-1----:R-:W-:Y:S01]  /*1520*/  FADD.FTZ R9, R9, R14 ;  /* 0x0000000e09097221 */ /* 0x002fe20000010000 */
[C---:B------:R-:W-:Y:S01]  /*1530*/  IADD3.X R17, R15.reuse, UR7, RZ, P2, !PT ;  /* 0x000000070f117c10 */ /* 0x040fe200097fe4ff */
[----:B------:R-:W-:Y:S01]  /*1540*/  @P1 IMAD.MOV.U32 R2, RZ, RZ, R6 ;  /* 0x000000ffff021224 */ /* 0x000fe200078e0006 */
[----:B------:R-:W-:Y:S01]  /*1550*/  IADD3.X R15, R15, UR17, RZ, P3, !PT ;  /* 0x000000110f0f7c10 */ /* 0x000fe20009ffe4ff */
[----:B--2---:R-:W-:Y:S01]  /*1560*/  FADD.FTZ R22, R9, R22 ;  /* 0x0000001609167221 */ /* 0x004fe20000010000 */
[----:B------:R-:W-:Y:S01]  /*1570*/  @P1 MOV R4, R0 ;  /* 0x0000000000041202 */ /* 0x000fe20000000f00 */
[----:B------:R-:W-:Y:S01]  /*1580*/  FADD.FTZ R9, R3, R10 ;  /* 0x0000000a03097221 */ /* 0x000fe20000010000 */
[----:B------:R-:W-:Y:S01]  /*1590*/  @P1 IADD3 R0, P3, R0, 0x200, RZ ;  /* 0x0000020000001810 */ /* 0x000fe20007f7e0ff */
[----:B---3--:R-:W-:Y:S01]  /*15a0*/  FADD.FTZ R11, RZ, R11 ;  /* 0x0000000bff0b7221 */ /* 0x008fe20000010000 */
[----:B------:R-:W-:-:S02]  /*15b0*/  @P1 MOV R3, R17 ;  /* 0x0000001100031202 */ /* 0x000fc40000000f00 */
[----:B------:R-:W-:Y:S01]  /*15c0*/  @P1 MOV R5, R15 ;  /* 0x0000000f00051202 */ /* 0x000fe20000000f00 */
[----:B----4-:R-:W-:Y:S01]  /*15d0*/  FADD.FTZ R13, R22, R13 ;  /* 0x0000000d160d7221 */ /* 0x010fe20000010000 */
[----:B------:R-:W-:Y:S01]  /*15e0*/  @P1 IADD3 R6, P2, R6, 0x200, RZ ;  /* 0x0000020006061810 */ /* 0x000fe20007f5e0ff */
[----:B------:R-:W-:Y:S02]  /*15f0*/  @P1 IMAD.X R15, RZ, RZ, R15, P3 ;  /* 0x000000ffff0f1224 */ /* 0x000fe400018e060f */
[----:B------:R-:W-:Y:S01]  /*1600*/  FADD.FTZ R11, R11, R20 ;  /* 0x000000140b0b7221 */ /* 0x000fe20000010000 */
[----:B------:R-:W-:Y:S01]  /*1610*/  @P1 IADD3.X R17, RZ, R17, RZ, P2, !PT ;  /* 0x00000011ff111210 */ /* 0x000fe200017fe4ff */
[----:B------:R0:W-:Y:S02]  /*1620*/  @P1 STG.E desc[UR4][R2.64], R13 ;  /* 0x0000000d02001986 */ /* 0x0001e4000c101904 */
[----:B------:R-:W-:Y:S02]  /*1630*/  FADD.FTZ R11, R11, R28 ;  /* 0x0000001c0b0b7221 */ /* 0x000fe40000010000 */
[----:B------:R1:W-:Y:S02]  /*1640*/  @P1 STG.E desc[UR4][R4.64], R9 ;  /* 0x0000000904001986 */ /* 0x0003e4000c101904 */
[----:B------:R-:W-:Y:S01]  /*1650*/  FADD.FTZ R11, R11, R16 ;  /* 0x000000100b0b7221 */ /* 0x000fe20000010000 */
[----:B0-----:R-:W-:-:S02]  /*1660*/  MOV R2, R6 ;  /* 0x0000000600027202 */ /* 0x001fc40000000f00 */
[----:B------:R-:W-:Y:S02]  /*1670*/  MOV R3, R17 ;  /* 0x0000001100037202 */ /* 0x000fe40000000f00 */
[----:B-1----:R-:W-:Y:S02]  /*1680*/  MOV R4, R0 ;  /* 0x0000000000047202 */ /* 0x002fe40000000f00 */
[----:B------:R-:W-:Y:S01]  /*1690*/  MOV R5, R15 ;  /* 0x0000000f00057202 */ /* 0x000fe20000000f00 */
[----:B------:R-:W-:Y:S06]  /*16a0*/  @!P0 EXIT ;  /* 0x000000000000894d */ /* 0x000fec0003800000 */
[----:B------:R-:W-:Y:S04]  /*16b0*/  STG.E desc[UR4][R2.64], R11 ;  /* 0x0000000b02007986 */ /* 0x000fe8000c101904 */
[----:B------:R-:W-:Y:S01]  /*16c0*/  STG.E desc[UR4][R4.64], R7 ;  /* 0x0000000704007986 */ /* 0x000fe2000c101904 */
[----:B------:R-:W-:Y:S05]  /*16d0*/  EXIT ;  /* 0x000000000000794d */ /* 0x000fea0003800000 */
.L_x_4:
[----:B------:R-:W-:Y:S01]  /*16e0*/  HFMA2.MMA R36, -RZ, RZ, 0, 5.9604644775390625e-08 ;  /* 0x00000001ff247435 */ /* 0x000fe200000001ff */
[----:B------:R-:W-:Y:S01]  /*16f0*/  BSSY B1, `(.L_x_8) ;  /* 0x0000007000017945 */ /* 0x000fe20003800000 */
[----:B------:R-:W-:Y:S01]  /*1700*/  IMAD.MOV.U32 R67, RZ, RZ, R39 ;  /* 0x000000ffff437224 */ /* 0x000fe200078e0027 */
[----:B------:R-:W-:Y:S02]  /*1710*/  MOV R37, 0x1f ;  /* 0x0000001f00257802 */ /* 0x000fe40000000f00 */
[----:B------:R-:W-:-:S07]  /*1720*/  MOV R38, 0xffffffff ;  /* 0xffffffff00267802 */ /* 0x000fce0000000f00 */
[----:B-----5:R-:W-:Y:S05]  /*1730*/  WARPSYNC.COLLECTIVE R38, `(.L_x_9) ;  /* 0x0000000026087348 */ /* 0x020fea0003c00000 */
[----:B------:R0:W1:Y:S02]  /*1740*/  SHFL.BFLY P1, R65, R67, R36, R37 ;  /* 0x0c00002443417389 */ /* 0x0000640000020025 */
[----:B01---5:R-:W-:Y:S01]  /*1750*/  ENDCOLLECTIVE ;  /* 0x000000000000791b */ /* 0x023fe20003800000 */
.L_x_9:
[----:B------:R-:W-:Y:S05]  /*1760*/  BSYNC B1 ;  /* 0x0000000000017941 */ /* 0x000fea0003800000 */
.L_x_8:
[----:B------:R-:W-:Y:S01]  /*1770*/  MOV R36, R65 ;  /* 0x0000004100247202 */ /* 0x000fe20000000f00 */
[----:B------:R-:W-:Y:S01]  /*1780*/  IMAD.MOV.U32 R67, RZ, RZ, R49 ;  /* 0x000000ffff437224 */ /* 0x000fe200078e0031 */
[----:B------:R-:W-:Y:S02]  /*1790*/  MOV R37, 0x1f ;  /* 0x0000001f00257802 */ /* 0x000fe40000000f00 */
[----:B------:R-:W-:Y:S01]  /*17a0*/  MOV R38, 0xffffffff ;  /* 0xffffffff00267802 */ /* 0x000fe20000000f00 */
[----:B------:R-:W-:Y:S01]  /*17b0*/  FADD.FTZ R51, R36, R39 ;  /* 0x0000002724337221 */ /* 0x000fe20000010000 */
[----:B------:R-:W-:-:S11]  /*17c0*/  HFMA2.MMA R36, -RZ, RZ, 0, 5.9604644775390625e-08 ;  /* 0x00000001ff247435 */ /* 0x000fd600000001ff */
[----:B------:R-:W-:Y:S05]  /*17d0*/  WARPSYNC.COLLECTIVE R38, `(.L_x_10) ;  /* 0x0000000026087348 */ /* 0x000fea0003c00000 */
[----:B------:R0:W1:Y:S02]  /*17e0*/  SHFL.BFLY P1, R65, R67, R36, R37 ;  /* 0x0c00002443417389 */ /* 0x0000640000020025 */
[----:B01----:R-:W-:Y:S01]  /*17f0*/  ENDCOLLECTIVE ;  /* 0x000000000000791b */ /* 0x003fe20003800000 */
.L_x_10:
[----:B------:R-:W-:Y:S01]  /*1800*/  HFMA2.MMA R36, -RZ, RZ, 0, 1.1920928955078125e-07 ;  /* 0x00000002ff247435 */ /* 0x000fe200000001ff */
[----:B------:R-:W-:Y:S01]  /*1810*/  IMAD.MOV.U32 R67, RZ, RZ, R51 ;  /* 0x000000ffff437224 */ /* 0x000fe200078e0033 */
[----:B------:R-:W-:-:S09]  /*1820*/  MOV R60, R65 ;  /* 0x00000041003c7202 */ /* 0x000fd20000000f00 */
[----:B------:R-:W-:Y:S05]  /*1830*/  WARPSYNC.COLLECTIVE R38, `(.L_x_11) ;  /* 0x0000000026087348 */ /* 0x000fea0003c00000 */
[----:B------:R0:W1:Y:S02]  /*1840*/  SHFL.BFLY P1, R65, R67, R36, R37 ;  /* 0x0c00002443417389 */ /* 0x0000640000020025 */
[----:B01----:R-:W-:Y:S01]  /*1850*/  ENDCOLLECTIVE ;  /* 0x000000000000791b */ /* 0x003fe20003800000 */
.L_x_11:
[----:B------:R-:W-:-:S05]  /*1860*/  FADD.FTZ R60, R60, R49 ;  /* 0x000000313c3c7221 */ /* 0x000fca0000010000 */
[----:B------:R-:W-:Y:S02]  /*1870*/  MOV R67, R60 ;  /* 0x0000003c00437202 */ /* 0x000fe40000000f00 */
[----:B------:R-:W-:-:S07]  /*1880*/  MOV R62, R65 ;  /* 0x00000041003e7202 */ /* 0x000fce0000000f00 */
[----:B------:R-:W-:Y:S05]  /*1890*/  WARPSYNC.COLLECTIVE R38, `(.L_x_12) ;  /* 0x0000000026087348 */ /* 0x000fea0003c00000 */
[----:B------:R0:W1:Y:S02]  /*18a0*/  SHFL.BFLY P1, R65, R67, R36, R37 ;  /* 0x0c00002443417389 */ /* 0x0000640000020025 */
[----:B01----:R-:W-:Y:S01]  /*18b0*/  ENDCOLLECTIVE ;  /* 0x000000000000791b */ /* 0x003fe20003800000 */
.L_x_12:
[----:B------:R-:W-:Y:S01]  /*18c0*/  FADD.FTZ R62, R51, R62 ;  /* 0x0000003e333e7221 */ /* 0x000fe20000010000 */
[----:B------:R-:W-:-:S03]  /*18d0*/  HFMA2.MMA R36, -RZ, RZ, 0, 2.384185791015625e-07 ;  /* 0x00000004ff247435 */ /* 0x000fc600000001ff */
[----:B------:R-:W-:Y:S01]  /*18e0*/  IMAD.MOV.U32 R67, RZ, RZ, R62 ;  /* 0x000000ffff437224 */ /* 0x000fe200078e003e */
[----:B------:R-:W-:-:S07]  /*18f0*/  MOV R61, R65 ;  /* 0x00000041003d7202 */ /* 0x000fce0000000f00 */
[----:B------:R-:W-:Y:S05]  /*1900*/  WARPSYNC.COLLECTIVE R38, `(.L_x_13) ;  /* 0x0000000026087348 */ /* 0x000fea0003c00000 */
[----:B------:R0:W1:Y:S02]  /*1910*/  SHFL.BFLY P1, R65, R67, R36, R37 ;  /* 0x0c00002443417389 */ /* 0x0000640000020025 */
[----:B01----:R-:W-:Y:S01]  /*1920*/  ENDCOLLECTIVE ;  /* 0x000000000000791b */ /* 0x003fe20003800000 */
.L_x_13:
[----:B------:R-:W-:-:S05]  /*1930*/  FADD.FTZ R61, R60, R61 ;  /* 0x0000003d3c3d7221 */ /* 0x000fca0000010000 */
[----:B------:R-:W-:Y:S02]  /*1940*/  MOV R67, R61 ;  /* 0x0000003d00437202 */ /* 0x000fe40000000f00 */
[----:B------:R-:W-:-:S07]  /*1950*/  MOV R63, R65 ;  /* 0x00000041003f7202 */ /* 0x000fce0000000f00 */
[----:B------:R-:W-:Y:S05]  /*1960*/  WARPSYNC.COLLECTIVE R38, `(.L_x_14) ;  /* 0x0000000026087348 */ /* 0x000fea0003c00000 */
[----:B------:R0:W1:Y:S02]  /*1970*/  SHFL.BFLY P1, R65, R67, R36, R37 ;  /* 0x0c00002443417389 */ /* 0x0000640000020025 */
[----:B01----:R-:W-:Y:S01]  /*1980*/  ENDCOLLECTIVE ;  /* 0x000000000000791b */ /* 0x003fe20003800000 */
.L_x_14:
[----:B------:R-:W-:Y:S01]  /*1990*/  FADD.FTZ R63, R62, R63 ;  /* 0x0000003f3e3f7221 */ /* 0x000fe20000010000 */
[----:B------:R-:W-:-:S03]  /*19a0*/  HFMA2.MMA R36, -RZ, RZ, 0, 4.76837158203125e-07 ;  /* 0x00000008ff247435 */ /* 0x000fc600000001ff */
[----:B------:R-:W-:Y:S01]  /*19b0*/  IMAD.MOV.U32 R67, RZ, RZ, R63 ;  /* 0x000000ffff437224 */ /* 0x000fe200078e003f */
[----:B------:R-:W-:-:S07]  /*19c0*/  MOV R64, R65 ;  /* 0x0000004100407202 */ /* 0x000fce0000000f00 */
[----:B------:R-:W-:Y:S05]  /*19d0*/  WARPSYNC.COLLECTIVE R38, `(.L_x_15) ;  /* 0x0000000026087348 */ /* 0x000fea0003c00000 */
[----:B------:R0:W1:Y:S02]  /*19e0*/  SHFL.BFLY P1, R65, R67, R36, R37 ;  /* 0x0c00002443417389 */ /* 0x0000640000020025 */
[----:B01----:R-:W-:Y:S01]  /*19f0*/  ENDCOLLECTIVE ;  /* 0x000000000000791b */ /* 0x003fe20003800000 */
.L_x_15:
[----:B------:R-:W-:-:S05]  /*1a00*/  FADD.FTZ R64, R61, R64 ;  /* 0x000000403d407221 */ /* 0x000fca0000010000 */
[----:B------:R-:W-:Y:S02]  /*1a10*/  MOV R67, R64 ;  /* 0x0000004000437202 */ /* 0x000fe40000000f00 */
[----:B------:R-:W-:-:S07]  /*1a20*/  MOV R66, R65 ;  /* 0x0000004100427202 */ /* 0x000fce0000000f00 */
[----:B------:R-:W-:Y:S05]  /*1a30*/  WARPSYNC.COLLECTIVE R38, `(.L_x_16) ;  /* 0x0000000026087348 */ /* 0x000fea0003c00000 */
[----:B------:R0:W1:Y:S02]  /*1a40*/  SHFL.BFLY P1, R65, R67, R36, R37 ;  /* 0x0c00002443417389 */ /* 0x0000640000020025 */
[----:B01----:R-:W-:Y:S01]  /*1a50*/  ENDCOLLECTIVE ;  /* 0x000000000000791b */ /* 0x003fe20003800000 */
.L_x_16:
[----:B------:R-:W-:Y:S01]  /*1a60*/  FADD.FTZ R66, R63, R66 ;  /* 0x000000423f427221 */ /* 0x000fe20000010000 */
[----:B------:R-:W-:-:S03]  /*1a70*/  HFMA2.MMA R36, -RZ, RZ, 0, 9.5367431640625e-07 ;  /* 0x00000010ff247435 */ /* 0x000fc600000001ff */
[----:B------:R-:W-:Y:S01]  /*1a80*/  IMAD.MOV.U32 R67, RZ, RZ, R66 ;  /* 0x000000ffff437224 */ /* 0x000fe200078e0042 */
[----:B------:R-:W-:-:S07]  /*1a90*/  MOV R39, R65 ;  /* 0x0000004100277202 */ /* 0x000fce0000000f00 */
[----:B------:R-:W-:Y:S05]  /*1aa0*/  WARPSYNC.COLLECTIVE R38, `(.L_x_17) ;  /* 0x0000000026087348 */ /* 0x000fea0003c00000 */
[----:B------:R0:W1:Y:S02]  /*1ab0*/  SHFL.BFLY P1, R65, R67, R36, R37 ;  /* 0x0c00002443417389 */ /* 0x0000640000020025 */
[----:B01----:R-:W-:Y:S01]  /*1ac0*/  ENDCOLLECTIVE ;  /* 0x000000000000791b */ /* 0x003fe20003800000 */
.L_x_17:
[----:B------:R-:W-:-:S05]  /*1ad0*/  FADD.FTZ R39, R64, R39 ;  /* 0x0000002740277221 */ /* 0x000fca0000010000 */
[----:B------:R-:W-:Y:S02]  /*1ae0*/  MOV R67, R39 ;  /* 0x0000002700437202 */ /* 0x000fe40000000f00 */
[----:B------:R-:W-:-:S07]  /*1af0*/  MOV R49, R65 ;  /* 0x0000004100317202 */ /* 0x000fce0000000f00 */
[----:B------:R-:W-:Y:S05]  /*1b00*/  WARPSYNC.COLLECTIVE R38, `(.L_x_18) ;  /* 0x0000000026087348 */ /* 0x000fea0003c00000 */
[----:B------:R0:W1:Y:S02]  /*1b10*/  SHFL.BFLY P1, R65, R67, R36, R37 ;  /* 0x0c00002443417389 */ /* 0x0000640000020025 */
[----:B01----:R-:W-:Y:S01]  /*1b20*/  ENDCOLLECTIVE ;  /* 0x000000000000791b */ /* 0x003fe20003800000 */
.L_x_18:
[----:B------:R-:W-:Y:S01]  /*1b30*/  MOV R60, R65 ;  /* 0x00000041003c7202 */ /* 0x000fe20000000f00 */
[----:B------:R-:W-:Y:S06]  /*1b40*/  BRA `(.L_x_19) ;  /* 0xfffffff000187947 */ /* 0x000fec000383ffff */
.L_x_20:
[----:B------:R-:W-:-:S00]  /*1b50*/  BRA `(.L_x_20) ;  /* 0xfffffffc00fc7947 */ /* 0x000fc0000383ffff */
[----:B------:R-:W-:-:S00]  /*1b60*/  NOP ;  /* 0x0000000000007918 */ /* 0x000fc00000000000 */
        /* <DEDUP_REMOVED lines=9> */
.L_x_6464:


//--------------------- .text._ZN10layer_norm13ln_bwd_kernelINS_13Kernel_traitsI13__nv_bfloat16S2_S2_S2_fjLj256ELj1ELj4ELj1ELj16ENS_18Kernel_traits_baseILj256ES2_S2_S2_S2_fjLj128EEEEELb0ELb0ELb0ELb1EEEvNS_9BwdParamsE --------------------------
	.section	.text._ZN10layer_norm13ln_bwd_kernelINS_13Kernel_traitsI13__nv_bfloat16S2_S2_S2_fjLj256ELj1ELj4ELj1ELj16ENS_18Kernel_traits_baseILj256ES2_S2_S2_S2_fjLj128EEEEELb0ELb0ELb0ELb1EEEvNS_9BwdParamsE,"ax",@progbits
	.align	128
        .global         _ZN10layer_norm13ln_bwd_kernelINS_13Kernel_traitsI13__nv_bfloat16S2_S2_S2_fjLj256ELj1ELj4ELj1ELj16ENS_18Kernel_traits_baseILj256ES2_S2_S2_S2_fjLj128EEEEELb0ELb0ELb0ELb1EEEvNS_9BwdParamsE
        .type           _ZN10layer_norm13ln_bwd_kernelINS_13Kernel_traitsI13__nv_bfloat16S2_S2_S2_fjLj256ELj1ELj4ELj1ELj16ENS_18Kernel_traits_baseILj256ES2_S2_S2_S2_fjLj128EEEEELb0ELb0ELb0ELb1EEEvNS_9BwdParamsE,@function
        .size           _ZN10layer_norm13ln_bwd_kernelINS_13Kernel_traitsI13__nv_bfloat16S2_S2_S2_fjLj256ELj1ELj4ELj1ELj16ENS_18Kernel_traits_baseILj256ES2_S2_S2_S2_fjLj128EEEEELb0ELb0ELb0ELb1EEEvNS_9BwdParamsE,(.L_x_6465 - _ZN10layer_norm13ln_bwd_kernelINS_13Kernel_traitsI13__nv_bfloat16S2_S2_S2_fjLj256ELj1ELj4ELj1ELj16ENS_18Kernel_traits_baseILj256ES2_S2_S2_S2_fjLj128EEEEELb0ELb0ELb0ELb1EEEvNS_9BwdParamsE)
        .other          _ZN10layer_norm13ln_bwd_kernelINS_13Kernel_traitsI13__nv_bfloat16S2_S2_S2_fjLj256ELj1ELj4ELj1ELj16ENS_18Kernel_traits_baseILj256ES2_S2_S2_S2_fjLj128EEEEELb0ELb0ELb0ELb1EEEvNS_9BwdParamsE,@"STO_CUDA_ENTRY STV_DEFAULT"
_ZN10layer_norm13ln_bwd_kernelINS_13Kernel_traitsI13__nv_bfloat16S2_S2_S2_fjLj256ELj1ELj4ELj1ELj16ENS_18Kernel_traits_baseILj256ES2_S2_S2_S2_fjLj128EEEEELb0ELb0ELb0ELb1EEEvNS_9BwdParamsE:
.text._ZN10layer_norm13ln_bwd_kernelINS_13Kernel_traitsI13__nv_bfloat16S2_S2_S2_fjLj256ELj1ELj4ELj1ELj16ENS_18Kernel_traits_baseILj256ES2_S2_S2_S2_fjLj128EEEEELb0ELb0ELb0ELb1EEEvNS_9BwdParamsE:
[----:B------:R-:W-:Y:S01]  /*0000*/  LDC R1, c[0x0][0x28] ;  /* 0x00000a00ff017b82 */ /* 0x000fe20000000800 */
[----:B------:R-:W0:Y:S01]  /*0010*/  S2R R58, SR_TID.X ;  /* 0x00000000003a7919 */ /* 0x000e220000002100 */
[----:B------:R-:W-:Y:S01]  /*0020*/  ULDC UR4, c[0x0][0x214] ;  /* 0x0000850000047ab9 */ /* 0x000fe20000000800 */
[----:B------:R-:W-:Y:S01]  /*0030*/  ULDC UR8, c[0x0][0x218] ;  /* 0x0000860000087ab9 */ /* 0x000fe20000000800 */
[----:B------:R-:W-:Y:S01]  /*0040*/  ULDC UR9, c[0x0][0x290] ;  /* 0x0000a40000097ab9 */ /* 0x000fe20000000800 */
[----:B------:R-:W1:Y:S01]  /*0050*/  S2R R3, SR_CTAID.X ;  /* 0x0000000000037919 */ /* 0x000e620000002500 */
[----:B------:R-:W-:Y:S01]  /*0060*/  ULDC.64 UR10, c[0x0][0x2c8] ;  /* 0x0000b200000a7ab9 */ /* 0x000fe20000000a00 */
[----:B------:R-:W-:Y:S01]  /*0070*/  ULDC.64 UR12, c[0x0][0x238] ;  /* 0x00008e00000c7ab9 */ /* 0x000fe20000000a00 */
[----:B------:R-:W-:Y:S01]  /*0080*/  ULDC.64 UR14, c[0x0][0x308] ;  /* 0x0000c200000e7ab9 */ /* 0x000fe20000000a00 */
[----:B------:R-:W-:Y:S01]  /*0090*/  ULDC.64 UR16, c[0x0][0x2f8] ;  /* 0x0000be0000107ab9 */ /* 0x000fe20000000a00 */
[----:B------:R-:W-:Y:S01]  /*00a0*/  BSSY B0, `(.L_x_21) ;  /* 0x000011e000007945 */ /* 0x000fe20003800000 */
[----:B0-----:R-:W-:-:S04]  /*00b0*/  SHF.R.U32.HI R38, RZ, 0x5, R58 ;  /* 0x00000005ff267819 */ /* 0x001fc8000001163a */
[----:B-1----:R-:W-:-:S04]  /*00c0*/  LEA R38, R3, R38, 0x2 ;  /* 0x0000002603267211 */ /* 0x002fc800078e10ff */
[----:B------:R-:W-:Y:S01]  /*00d0*/  ISETP.GE.AND P0, PT, R38, UR4, PT ;  /* 0x0000000426007c0c */ /* 0x000fe2000bf06270 */
[----:B------:R-:W-:-:S12]  /*00e0*/  ULDC.64 UR4, c[0x0][0x208] ;  /* 0x0000820000047ab9 */ /* 0x000fd80000000a00 */
[----:B------:R-:W-:Y:S05]  /*00f0*/  @!P0 BRA `(.L_x_22) ;  /* 0x0000000000248947 */ /* 0x000fea0003800000 */
[----:B------:R-:W-:Y:S02]  /*0100*/  CS2R R26, SRZ ;  /* 0x00000000001a7805 */ /* 0x000fe4000001ff00 */
[----:B------:R-:W-:Y:S02]  /*0110*/  CS2R R24, SRZ ;  /* 0x0000000000187805 */ /* 0x000fe4000001ff00 */
[----:B------:R-:W-:Y:S02]  /*0120*/  CS2R R18, SRZ ;  /* 0x0000000000127805 */ /* 0x000fe4000001ff00 */
[----:B------:R-:W-:Y:S02]  /*0130*/  CS2R R16, SRZ ;  /* 0x0000000000107805 */ /* 0x000fe4000001ff00 */
[----:B------:R-:W-:Y:S02]  /*0140*/  CS2R R22, SRZ ;  /* 0x0000000000167805 */ /* 0x000fe4000001ff00 */
[----:B------:R-:W-:-:S02]  /*0150*/  CS2R R20, SRZ ;  /* 0x0000000000147805 */ /* 0x000fc4000001ff00 */
[----:B------:R-:W-:Y:S02]  /*0160*/  CS2R R14, SRZ ;  /* 0x00000000000e7805 */ /* 0x000fe4000001ff00 */
[----:B------:R-:W-:Y:S01]  /*0170*/  CS2R R12, SRZ ;  /* 0x00000000000c7805 */ /* 0x000fe2000001ff00 */
[----:B------:R-:W-:Y:S06]  /*0180*/  BRA `(.L_x_23) ;  /* 0x00000010003c7947 */ /* 0x000fec0003800000 */
.L_x_22:
[----:B------:R-:W-:Y:S01]  /*0190*/  SHF.L.U32 R0, R58, 0x4, RZ ;  /* 0x000000043a007819 */ /* 0x000fe200000006ff */
[----:B------:R-:W-:-:S03]  /*01a0*/  ULDC.64 UR6, c[0x0][0x260] ;  /* 0x0000980000067ab9 */ /* 0x000fc60000000a00 */
[----:B------:R-:W-:-:S04]  /*01b0*/  LOP3.LUT R0, R0, 0x1f0, RZ, 0xc0, !PT ;  /* 0x000001f000007812 */ /* 0x000fc800078ec0ff */
[----:B------:R-:W-:-:S04]  /*01c0*/  IADD3 R2, P0, R0, UR6, RZ ;  /* 0x0000000600027c10 */ /* 0x000fc8000ff1e0ff */
[----:B------:R-:W-:Y:S01]  /*01d0*/  IADD3.X R3, RZ, UR7, RZ, P0, !PT ;  /* 0x00000007ff037c10 */ /* 0x000fe200087fe4ff */
[----:B------:R-:W-:-:S04]  /*01e0*/  ULDC.64 UR6, c[0x0][0x270] ;  /* 0x00009c0000067ab9 */ /* 0x000fc80000000a00 */
[----:B------:R0:W2:Y:S01]  /*01f0*/  LDG.E.128 R4, desc[UR4][R2.64] ;  /* 0x0000000402047981 */ /* 0x0000a2000c1e1d00 */
[----:B------:R-:W-:Y:S01]  /*0200*/  ISETP.NE.U32.AND P0, PT, RZ, UR6, PT ;  /* 0x00000006ff007c0c */ /* 0x000fe2000bf05070 */
[----:B------:R-:W-:Y:S01]  /*0210*/  HFMA2.MMA R32, -RZ, RZ, 0, 0 ;  /* 0x00000000ff207435 */ /* 0x000fe200000001ff */
[----:B------:R-:W-:Y:S01]  /*0220*/  BSSY B1, `(.L_x_24) ;  /* 0x00000f5000017945 */ /* 0x000fe20003800000 */
[----:B------:R-:W-:Y:S02]  /*0230*/  CS2R R8, SRZ ;  /* 0x0000000000087805 */ /* 0x000fe4000001ff00 */
[----:B------:R-:W-:Y:S02]  /*0240*/  ISETP.NE.AND.EX P0, PT, RZ, UR7, PT, P0 ;  /* 0x00000007ff007c0c */ /* 0x000fe4000bf05300 */
[----:B------:R-:W-:Y:S02]  /*0250*/  CS2R R28, SRZ ;  /* 0x00000000001c7805 */ /* 0x000fe4000001ff00 */
[----:B------:R-:W-:-:S02]  /*0260*/  CS2R R10, SRZ ;  /* 0x00000000000a7805 */ /* 0x000fc4000001ff00 */
[----:B------:R-:W-:Y:S02]  /*0270*/  CS2R R30, SRZ ;  /* 0x00000000001e7805 */ /* 0x000fe4000001ff00 */
[----:B------:R-:W-:Y:S02]  /*0280*/  MOV R36, RZ ;  /* 0x000000ff00247202 */ /* 0x000fe40000000f00 */
[----:B0-----:R-:W-:Y:S02]  /*0290*/  CS2R R2, SRZ ;  /* 0x0000000000027805 */ /* 0x001fe4000001ff00 */
[C---:B--2---:R-:W-:Y:S01]  /*02a0*/  PRMT R56, R4.reuse, 0x7632, R56 ;  /* 0x0000763204387816 */ /* 0x044fe20000000038 */
[----:B------:R-:W-:Y:S01]  /*02b0*/  IMAD.U32 R57, R4, 0x10000, RZ ;  /* 0x0001000004397824 */ /* 0x000fe200078e00ff */
[C---:B------:R-:W-:Y:S01]  /*02c0*/  PRMT R35, R7.reuse, 0x7632, R35 ;  /* 0x0000763207237816 */ /* 0x040fe20000000023 */
[----:B------:R-:W-:Y:S01]  /*02d0*/  IMAD.U32 R37, R7, 0x10000, RZ ;  /* 0x0001000007257824 */ /* 0x000fe200078e00ff */
[----:B------:R-:W-:Y:S01]  /*02e0*/  PRMT R54, R5, 0x7632, R54 ;  /* 0x0000763205367816 */ /* 0x000fe20000000036 */
[----:B------:R-:W-:Y:S01]  /*02f0*/  IMAD.U32 R56, R56, 0x10000, RZ ;  /* 0x0001000038387824 */ /* 0x000fe200078e00ff */
[----:B------:R-:W-:Y:S01]  /*0300*/  PRMT R52, R6, 0x7632, R52 ;  /* 0x0000763206347816 */ /* 0x000fe20000000034 */
[----:B------:R-:W-:Y:S01]  /*0310*/  IMAD.U32 R35, R35, 0x10000, RZ ;  /* 0x0001000023237824 */ /* 0x000fe200078e00ff */
[----:B------:R-:W-:-:S02]  /*0320*/  SHF.L.U32 R55, R5, 0x10, RZ ;  /* 0x0000001005377819 */ /* 0x000fc400000006ff */
[----:B------:R-:W-:Y:S02]  /*0330*/  CS2R R4, SRZ ;  /* 0x0000000000047805 */ /* 0x000fe4000001ff00 */
[----:B------:R-:W-:Y:S02]  /*0340*/  SHF.L.U32 R53, R6, 0x10, RZ ;  /* 0x0000001006357819 */ /* 0x000fe400000006ff */
[----:B------:R-:W-:Y:S02]  /*0350*/  CS2R R6, SRZ ;  /* 0x0000000000067805 */ /* 0x000fe4000001ff00 */
[----:B------:R-:W-:Y:S02]  /*0360*/  SHF.L.U32 R54, R54, 0x10, RZ ;  /* 0x0000001036367819 */ /* 0x000fe400000006ff */
[----:B------:R-:W-:-:S07]  /*0370*/  SHF.L.U32 R52, R52, 0x10, RZ ;  /* 0x0000001034347819 */ /* 0x000fce00000006ff */
.L_x_26:
[----:B0-----:R-:W0:Y:S01]  /*0380*/  @P0 LDC.64 R20, c[0x0][0x270] ;  /* 0x00009c00ff140b82 */ /* 0x001e220000000a00 */
[----:B------:R-:W-:Y:S01]  /*0390*/  IMAD R0, R38, UR8, RZ ;  /* 0x0000000826007c24 */ /* 0x000fe2000f8e02ff */
[----:B------:R-:W-:-:S04]  /*03a0*/  SHF.R.S32.HI R24, RZ, 0x1f, R38 ;  /* 0x0000001fff187819 */ /* 0x000fc80000011426 */
[----:B------:R-:W-:Y:S02]  /*03b0*/  SHF.R.S32.HI R25, RZ, 0x1f, R0 ;  /* 0x0000001fff197819 */ /* 0x000fe40000011400 */
[----:B------:R-:W1:Y:S02]  /*03c0*/  LDC.64 R22, c[0x0][0x250] ;  /* 0x00009400ff167b82 */ /* 0x000e640000000a00 */
[----:B------:R-:W-:Y:S02]  /*03d0*/  LEA.HI R0, R25, R0, RZ, 0x3 ;  /* 0x0000000019007211 */ /* 0x000fe400078f18ff */
[----:B------:R-:W-:-:S04]  /*03e0*/  LOP3.LUT R25, R58, 0x1f, RZ, 0xc0, !PT ;  /* 0x0000001f3a197812 */ /* 0x000fc800078ec0ff */
[----:B------:R-:W-:Y:S01]  /*03f0*/  LEA.HI.SX32 R0, R0, R25, 0x1d ;  /* 0x0000001900007211 */ /* 0x000fe200078feaff */
[----:B------:R-:W2:Y:S03]  /*0400*/  LDC.64 R40, c[0x0][0x2b8] ;  /* 0x0000ae00ff287b82 */ /* 0x000ea60000000a00 */
[----:B------:R-:W-:Y:S02]  /*0410*/  SHF.L.U32 R34, R0, 0x4, RZ ;  /* 0x0000000400227819 */ /* 0x000fe400000006ff */
[----:B------:R-:W-:Y:S02]  /*0420*/  SHF.R.U32.HI R33, RZ, 0x1c, R0 ;  /* 0x0000001cff217819 */ /* 0x000fe40000011600 */
[C---:B0-----:R-:W-:Y:S01]  /*0430*/  @P0 LEA R20, P1, R38.reuse, R20, 0x1 ;  /* 0x0000001426140211 */ /* 0x041fe200078208ff */
[----:B------:R-:W0:Y:S03]  /*0440*/  LDC.64 R42, c[0x0][0x258] ;  /* 0x00009600ff2a7b82 */ /* 0x000e260000000a00 */
[----:B------:R-:W-:-:S02]  /*0450*/  @P0 LEA.HI.X R21, R38, R21, R24, 0x1, P1 ;  /* 0x0000001526150211 */ /* 0x000fc400008f0c18 */
[----:B------:R-:W-:Y:S01]  /*0460*/  IADD3 R24, P1, R34, UR12, RZ ;  /* 0x0000000c22187c10 */ /* 0x000fe2000ff3e0ff */
[----:B-1----:R-:W-:Y:S02]  /*0470*/  IMAD.WIDE R22, R38, 0x4, R22 ;  /* 0x0000000426167825 */ /* 0x002fe400078e0216 */
[----:B------:R2:W3:Y:S01]  /*0480*/  @P0 LDG.E.U16 R44, desc[UR4][R20.64] ;  /* 0x00000004142c0981 */ /* 0x0004e2000c1e1500 */
[----:B------:R-:W-:Y:S01]  /*0490*/  IADD3.X R25, R33, UR13, RZ, P1, !PT ;  /* 0x0000000d21197c10 */ /* 0x000fe20008ffe4ff */
[----:B------:R-:W1:Y:S02]  /*04a0*/  LDC.U8 R46, c[0x0][0x2a0] ;  /* 0x0000a800ff2e7b82 */ /* 0x000e640000000000 */
[----:B------:R-:W4:Y:S04]  /*04b0*/  LDG.E R45, desc[UR4][R22.64] ;  /* 0x00000004162d7981 */ /* 0x000f28000c1e1900 */
[----:B------:R-:W4:Y:S01]  /*04c0*/  LDG.E.128 R24, desc[UR4][R24.64] ;  /* 0x0000000418187981 */ /* 0x000f22000c1e1d00 */
[----:B--2---:R-:W-:-:S04]  /*04d0*/  IMAD.WIDE.U32 R20, R0, 0x10, R40 ;  /* 0x0000001000147825 */ /* 0x004fc800078e0028 */
[----:B0-----:R-:W-:Y:S02]  /*04e0*/  IMAD.WIDE R40, R38, 0x4, R42 ;  /* 0x0000000426287825 */ /* 0x001fe400078e022a */
[----:B------:R-:W2:Y:S04]  /*04f0*/  LDG.E.128 R20, desc[UR4][R20.64] ;  /* 0x0000000414147981 */ /* 0x000ea8000c1e1d00 */
[----:B------:R0:W2:Y:S01]  /*0500*/  LDG.E R39, desc[UR4][R40.64] ;  /* 0x0000000428277981 */ /* 0x0000a2000c1e1900 */
[----:B------:R-:W-:-:S04]  /*0510*/  ISETP.NE.U32.AND P1, PT, RZ, UR10, PT ;  /* 0x0000000aff007c0c */ /* 0x000fc8000bf25070 */
[----:B------:R-:W-:-:S13]  /*0520*/  ISETP.NE.AND.EX P1, PT, RZ, UR11, PT, P1 ;  /* 0x0000000bff007c0c */ /* 0x000fda000bf25310 */
[----:B0-----:R-:W-:-:S04]  /*0530*/  @P1 LEA R40, P2, R0, UR10, 0x4 ;  /* 0x0000000a00281c11 */ /* 0x001fc8000f8420ff */
[----:B------:R-:W-:Y:S02]  /*0540*/  @P1 LEA.HI.X R41, R0, UR11, RZ, 0x4, P2 ;  /* 0x0000000b00291c11 */ /* 0x000fe400090f24ff */
[----:B-1----:R-:W-:-:S03]  /*0550*/  ISETP.NE.AND P2, PT, R46, RZ, PT ;  /* 0x000000ff2e00720c */ /* 0x002fc60003f45270 */
[----:B------:R0:W5:Y:S02]  /*0560*/  @P1 LDG.E.128 R12, desc[UR4][R40.64] ;  /* 0x00000004280c1981 */ /* 0x000164000c1e1d00 */
[----:B0-----:R-:W-:Y:S01]  /*0570*/  MOV R40, 0x3f800000 ;  /* 0x3f80000000287802 */ /* 0x001fe20000000f00 */
[----:B------:R-:W-:Y:S01]  /*0580*/  UMOV UR6, 0xffffffff ;  /* 0xffffffff00067882 */ /* 0x000fe20000000000 */
[----:B---3--:R-:W-:Y:S02]  /*0590*/  @P0 SHF.L.U32 R40, R44, 0x10, RZ ;  /* 0x000000102c280819 */ /* 0x008fe400000006ff */
[----:B----4-:R-:W-:Y:S02]  /*05a0*/  FSEL R46, R45, RZ, !P2 ;  /* 0x000000ff2d2e7208 */ /* 0x010fe40005000000 */
[----:B------:R-:W-:Y:S01]  /*05b0*/  SHF.L.U32 R45, R25, 0x10, RZ ;  /* 0x00000010192d7819 */ /* 0x000fe200000006ff */
[C---:B------:R-:W-:Y:S01]  /*05c0*/  IMAD.U32 R43, R24.reuse, 0x10000, RZ ;  /* 0x00010000182b7824 */ /* 0x040fe200078e00ff */
[----:B------:R-:W-:-:S02]  /*05d0*/  PRMT R42, R24, 0x7632, R42 ;  /* 0x00007632182a7816 */ /* 0x000fc4000000002a */
[----:B------:R-:W-:Y:S02]  /*05e0*/  PRMT R24, R25, 0x7632, R24 ;  /* 0x0000763219187816 */ /* 0x000fe40000000018 */
[C---:B------:R-:W-:Y:S02]  /*05f0*/  PRMT R44, R26.reuse, 0x7632, R44 ;  /* 0x000076321a2c7816 */ /* 0x040fe4000000002c */
[----:B------:R-:W-:Y:S02]  /*0600*/  SHF.L.U32 R47, R26, 0x10, RZ ;  /* 0x000000101a2f7819 */ /* 0x000fe400000006ff */
[C---:B------:R-:W-:Y:S01]  /*0610*/  PRMT R26, R27.reuse, 0x7632, R26 ;  /* 0x000076321b1a7816 */ /* 0x040fe2000000001a */
[C---:B------:R-:W-:Y:S01]  /*0620*/  FADD.FTZ R50, -R46.reuse, R45 ;  /* 0x0000002d2e327221 */ /* 0x040fe20000010100 */
[----:B------:R-:W-:Y:S01]  /*0630*/  SHF.L.U32 R41, R27, 0x10, RZ ;  /* 0x000000101b297819 */ /* 0x000fe200000006ff */
[----:B------:R-:W-:Y:S01]  /*0640*/  FADD.FTZ R0, -R46, R43 ;  /* 0x0000002b2e007221 */ /* 0x000fe20000010100 */
[----:B------:R-:W-:Y:S01]  /*0650*/  SHF.L.U32 R27, R24, 0x10, RZ ;  /* 0x00000010181b7819 */ /* 0x000fe200000006ff */
[----:B------:R-:W-:Y:S01]  /*0660*/  IMAD.U32 R25, R42, 0x10000, RZ ;  /* 0x000100002a197824 */ /* 0x000fe200078e00ff */
[----:B------:R-:W-:-:S02]  /*0670*/  SHF.L.U32 R45, R44, 0x10, RZ ;  /* 0x000000102c2d7819 */ /* 0x000fc400000006ff */
[----:B------:R-:W-:Y:S01]  /*0680*/  SHF.L.U32 R43, R26, 0x10, RZ ;  /* 0x000000101a2b7819 */ /* 0x000fe200000006ff */
[C---:B------:R-:W-:Y:S01]  /*0690*/  FADD.FTZ R42, -R46.reuse, R47 ;  /* 0x0000002f2e2a7221 */ /* 0x040fe20000010100 */
[C---:B------:R-:W-:Y:S01]  /*06a0*/  FADD.FTZ R26, -R46.reuse, R41 ;  /* 0x000000292e1a7221 */ /* 0x040fe20000010100 */
[C---:B------:R-:W-:Y:S01]  /*06b0*/  FADD.FTZ R25, -R46.reuse, R25 ;  /* 0x000000192e197221 */ /* 0x040fe20000010100 */
[C---:B------:R-:W-:Y:S01]  /*06c0*/  FADD.FTZ R48, -R46.reuse, R27 ;  /* 0x0000001b2e307221 */ /* 0x040fe20000010100 */
[C---:B------:R-:W-:Y:S01]  /*06d0*/  FADD.FTZ R45, -R46.reuse, R45 ;  /* 0x0000002d2e2d7221 */ /* 0x040fe20000010100 */
[--C-:B------:R-:W-:Y:S01]  /*06e0*/  FADD.FTZ R46, -R46, R43.reuse ;  /* 0x0000002b2e2e7221 */ /* 0x100fe20000010100 */
[C---:B--2---:R-:W-:Y:S01]  /*06f0*/  PRMT R43, R20.reuse, 0x7632, R43 ;  /* 0x00007632142b7816 */ /* 0x044fe2000000002b */
[----:B------:R-:W-:Y:S01]  /*0700*/  IMAD.U32 R27, R20, 0x10000, RZ ;  /* 0x00010000141b7824 */ /* 0x000fe200078e00ff */
[C---:B------:R-:W-:Y:S01]  /*0710*/  PRMT R49, R22.reuse, 0x7632, R49 ;  /* 0x0000763216317816 */ /* 0x040fe20000000031 */
[C---:B------:R-:W-:Y:S01]  /*0720*/  FMUL.FTZ R0, R39.reuse, R0 ;  /* 0x0000000027007220 */ /* 0x040fe20000410000 */
[----:B------:R-:W-:Y:S01]  /*0730*/  SHF.L.U32 R22, R22, 0x10, RZ ;  /* 0x0000001016167819 */ /* 0x000fe200000006ff */
[----:B------:R-:W-:Y:S01]  /*0740*/  FMUL.FTZ R42, R39, R42 ;  /* 0x0000002a272a7220 */ /* 0x000fe20000410000 */
[----:B------:R-:W-:Y:S01]  /*0750*/  PRMT R47, R23, 0x7632, R47 ;  /* 0x00007632172f7816 */ /* 0x000fe2000000002f */
[----:B------:R-:W-:Y:S01]  /*0760*/  FMUL.FTZ R25, R39, R25 ;  /* 0x0000001927197220 */ /* 0x000fe20000410000 */
[----:B------:R-:W-:Y:S01]  /*0770*/  SHF.L.U32 R24, R23, 0x10, RZ ;  /* 0x0000001017187819 */ /* 0x000fe200000006ff */
[----:B------:R-:W-:Y:S01]  /*0780*/  IMAD.U32 R23, R43, 0x10000, RZ ;  /* 0x000100002b177824 */ /* 0x000fe200078e00ff */
[----:B------:R-:W-:Y:S01]  /*0790*/  PRMT R20, R21, 0x7632, R20 ;  /* 0x0000763215147816 */ /* 0x000fe20000000014 */
[-C--:B------:R-:W-:Y:S01]  /*07a0*/  FMUL.FTZ R44, R57, R27.reuse ;  /* 0x0000001b392c7220 */ /* 0x080fe20000410000 */
[----:B------:R-:W-:Y:S01]  /*07b0*/  SHF.L.U32 R41, R21, 0x10, RZ ;  /* 0x0000001015297819 */ /* 0x000fe200000006ff */
[----:B------:R-:W-:Y:S01]  /*07c0*/  FADD.FTZ R32, R27, R32 ;  /* 0x000000201b207221 */ /* 0x000fe20000010000 */
[----:B------:R-:W-:Y:S01]  /*07d0*/  FFMA.FTZ R36, R0, R27, R36 ;  /* 0x0000001b00247223 */ /* 0x000fe20000010024 */
[----:B------:R-:W-:Y:S01]  /*07e0*/  FMUL.FTZ R43, R39, R50 ;  /* 0x00000032272b7220 */ /* 0x000fe20000410000 */
[----:B------:R-:W-:Y:S01]  /*07f0*/  SHF.L.U32 R21, R20, 0x10, RZ ;  /* 0x0000001014157819 */ /* 0x000fe200000006ff */
[----:B------:R-:W-:Y:S01]  /*0800*/  FADD.FTZ R7, R22, R7 ;  /* 0x0000000716077221 */ /* 0x000fe20000010000 */
[-C--:B------:R-:W-:Y:S01]  /*0810*/  FFMA.FTZ R3, R42, R22.reuse, R3 ;  /* 0x000000162a037223 */ /* 0x080fe20000010003 */
[----:B------:R-:W-:Y:S01]  /*0820*/  FMUL.FTZ R27, R53, R22 ;  /* 0x00000016351b7220 */ /* 0x000fe20000410000 */
[----:B------:R-:W-:Y:S01]  /*0830*/  FADD.FTZ R30, R23, R30 ;  /* 0x0000001e171e7221 */ /* 0x000fe20000010000 */
[-C--:B------:R-:W-:Y:S01]  /*0840*/  FFMA.FTZ R31, R25, R23.reuse, R31 ;  /* 0x00000017191f7223 */ /* 0x080fe2000001001f */
[----:B------:R-:W-:Y:S01]  /*0850*/  FMUL.FTZ R23, R56, R23 ;  /* 0x0000001738177220 */ /* 0x000fe20000410000 */
[----:B------:R-:W-:Y:S01]  /*0860*/  FMUL.FTZ R22, R39, R48 ;  /* 0x0000003027167220 */ /* 0x000fe20000410000 */
[----:B------:R-:W-:Y:S01]  /*0870*/  FADD.FTZ R20, RZ, R44 ;  /* 0x0000002cff147221 */ /* 0x000fe20000010000 */
[----:B------:R-:W-:Y:S01]  /*0880*/  FFMA.FTZ R48, R0, R44, RZ ;  /* 0x0000002c00307223 */ /* 0x000fe200000100ff */
[----:B------:R-:W-:Y:S01]  /*0890*/  FADD.FTZ R28, R41, R28 ;  /* 0x0000001c291c7221 */ /* 0x000fe20000010000 */
[-C--:B------:R-:W-:Y:S01]  /*08a0*/  FFMA.FTZ R29, R43, R41.reuse, R29 ;  /* 0x000000292b1d7223 */ /* 0x080fe2000001001d */
[----:B------:R-:W-:Y:S01]  /*08b0*/  FMUL.FTZ R41, R55, R41 ;  /* 0x0000002937297220 */ /* 0x000fe20000410000 */
[----:B------:R-:W-:Y:S01]  /*08c0*/  FADD.FTZ R20, R20, R23 ;  /* 0x0000001714147221 */ /* 0x000fe20000010000 */
[----:B------:R-:W-:Y:S01]  /*08d0*/  FFMA.FTZ R48, R25, R23, R48 ;  /* 0x0000001719307223 */ /* 0x000fe20000010030 */
[----:B------:R-:W-:Y:S01]  /*08e0*/  FADD.FTZ R10, R21, R10 ;  /* 0x0000000a150a7221 */ /* 0x000fe20000010000 */
[-C--:B------:R-:W-:Y:S01]  /*08f0*/  FFMA.FTZ R11, R22, R21.reuse, R11 ;  /* 0x00000015160b7223 */ /* 0x080fe2000001000b */
[----:B------:R-:W-:Y:S01]  /*0900*/  FMUL.FTZ R21, R54, R21 ;  /* 0x0000001536157220 */ /* 0x000fe20000410000 */
[----:B------:R-:W-:Y:S01]  /*0910*/  FADD.FTZ R50, R20, R41 ;  /* 0x0000002914327221 */ /* 0x000fe20000010000 */
[----:B------:R-:W-:Y:S01]  /*0920*/  FFMA.FTZ R51, R43, R41, R48 ;  /* 0x000000292b337223 */ /* 0x000fe20000010030 */
[----:B------:R-:W-:-:S02]  /*0930*/  SHF.L.U32 R49, R49, 0x10, RZ ;  /* 0x0000001031317819 */ /* 0x000fc400000006ff */
[----:B------:R-:W-:Y:S01]  /*0940*/  FADD.FTZ R50, R50, R21 ;  /* 0x0000001532327221 */ /* 0x000fe20000010000 */
[----:B------:R-:W-:Y:S01]  /*0950*/  FFMA.FTZ R51, R22, R21, R51 ;  /* 0x0000001516337223 */ /* 0x000fe20000010033 */
[C---:B------:R-:W-:Y:S01]  /*0960*/  FMUL.FTZ R26, R39.reuse, R26 ;  /* 0x0000001a271a7220 */ /* 0x040fe20000410000 */
[----:B------:R-:W-:Y:S01]  /*0970*/  FMUL.FTZ R20, R39, R45 ;  /* 0x0000002d27147220 */ /* 0x000fe20000410000 */
[----:B------:R-:W-:Y:S01]  /*0980*/  FMUL.FTZ R45, R52, R49 ;  /* 0x00000031342d7220 */ /* 0x000fe20000410000 */
[----:B------:R-:W-:Y:S01]  /*0990*/  FADD.FTZ R50, R50, R27 ;  /* 0x0000001b32327221 */ /* 0x000fe20000010000 */
[----:B------:R-:W-:Y:S01]  /*09a0*/  FFMA.FTZ R51, R42, R27, R51 ;  /* 0x0000001b2a337223 */ /* 0x000fe20000010033 */
[----:B------:R-:W-:Y:S01]  /*09b0*/  SHF.L.U32 R47, R47, 0x10, RZ ;  /* 0x000000102f2f7819 */ /* 0x000fe200000006ff */
[----:B------:R-:W-:Y:S01]  /*09c0*/  FADD.FTZ R9, R24, R9 ;  /* 0x0000000918097221 */ /* 0x000fe20000010000 */
[-C--:B------:R-:W-:Y:S01]  /*09d0*/  FFMA.FTZ R5, R26, R24.reuse, R5 ;  /* 0x000000181a057223 */ /* 0x080fe20000010005 */
[----:B------:R-:W-:Y:S01]  /*09e0*/  FADD.FTZ R6, R49, R6 ;  /* 0x0000000631067221 */ /* 0x000fe20000010000 */
[----:B------:R-:W-:Y:S01]  /*09f0*/  FFMA.FTZ R2, R20, R49, R2 ;  /* 0x0000003114027223 */ /* 0x000fe20000010002 */
[----:B------:R-:W-:Y:S01]  /*0a00*/  FMUL.FTZ R24, R37, R24 ;  /* 0x0000001825187220 */ /* 0x000fe20000410000 */
[----:B------:R-:W-:Y:S01]  /*0a10*/  FMUL.FTZ R46, R39, R46 ;  /* 0x0000002e272e7220 */ /* 0x000fe20000410000 */
[----:B------:R-:W-:Y:S01]  /*0a20*/  FADD.FTZ R49, R50, R45 ;  /* 0x0000002d32317221 */ /* 0x000fe20000010000 */
[----:B------:R-:W-:Y:S01]  /*0a30*/  FFMA.FTZ R51, R20, R45, R51 ;  /* 0x0000002d14337223 */ /* 0x000fe20000010033 */
[----:B------:R-:W-:Y:S01]  /*0a40*/  FADD.FTZ R8, R47, R8 ;  /* 0x000000082f087221 */ /* 0x000fe20000010000 */
[-C--:B------:R-:W-:Y:S01]  /*0a50*/  FFMA.FTZ R4, R46, R47.reuse, R4 ;  /* 0x0000002f2e047223 */ /* 0x080fe20000010004 */
[----:B------:R-:W-:Y:S01]  /*0a60*/  FADD.FTZ R48, R49, R24 ;  /* 0x0000001831307221 */ /* 0x000fe20000010000 */
[----:B------:R-:W-:Y:S01]  /*0a70*/  FMUL.FTZ R47, R35, R47 ;  /* 0x0000002f232f7220 */ /* 0x000fe20000410000 */
[----:B------:R-:W-:-:S03]  /*0a80*/  FFMA.FTZ R49, R26, R24, R51 ;  /* 0x000000181a317223 */ /* 0x000fc60000010033 */
[----:B------:R-:W-:Y:S01]  /*0a90*/  FADD.FTZ R61, R48, R47 ;  /* 0x0000002f303d7221 */ /* 0x000fe20000010000 */
[----:B------:R-:W-:Y:S01]  /*0aa0*/  FFMA.FTZ R49, R46, R47, R49 ;  /* 0x0000002f2e317223 */ /* 0x000fe20000010031 */
[----:B------:R-:W-:Y:S06]  /*0ab0*/  BRA.DIV UR6, `(.L_x_25) ;  /* 0x0000000a06f07947 */ /* 0x000fec000b800000 */
[----:B------:R-:W0:Y:S04]  /*0ac0*/  SHFL.BFLY PT, R51, R61, 0x1, 0x1f ;  /* 0x0c201f003d337f89 */ /* 0x000e2800000e0000 */
[----:B------:R-:W1:Y:S01]  /*0ad0*/  SHFL.BFLY PT, R50, R49, 0x1, 0x1f ;  /* 0x0c201f0031327f89 */ /* 0x000e6200000e0000 */
[----:B0-----:R-:W-:Y:S01]  /*0ae0*/  FADD.FTZ R48, R61, R51 ;  /* 0x000000333d307221 */ /* 0x001fe20000010000 */
[----:B-1----:R-:W-:-:S04]  /*0af0*/  FADD.FTZ R49, R49, R50 ;  /* 0x0000003231317221 */ /* 0x002fc80000010000 */
[----:B------:R-:W0:Y:S02]  /*0b00*/  SHFL.BFLY PT, R50, R48, 0x2, 0x1f ;  /* 0x0c401f0030327f89 */ /* 0x000e2400000e0000 */
[----:B0-----:R-:W-:Y:S02]  /*0b10*/  FADD.FTZ R48, R48, R50 ;  /* 0x0000003230307221 */ /* 0x001fe40000010000 */
[----:B------:R-:W0:Y:S02]  /*0b20*/  SHFL.BFLY PT, R50, R49, 0x2, 0x1f ;  /* 0x0c401f0031327f89 */ /* 0x000e2400000e0000 */
[----:B0-----:R-:W-:Y:S02]  /*0b30*/  FADD.FTZ R49, R49, R50 ;  /* 0x0000003231317221 */ /* 0x001fe40000010000 */
[----:B------:R-:W0:Y:S02]  /*0b40*/  SHFL.BFLY PT, R50, R48, 0x4, 0x1f ;  /* 0x0c801f0030327f89 */ /* 0x000e2400000e0000 */
[----:B0-----:R-:W-:-:S02]  /*0b50*/  FADD.FTZ R48, R48, R50 ;  /* 0x0000003230307221 */ /* 0x001fc40000010000 */
[----:B------:R-:W0:Y:S02]  /*0b60*/  SHFL.BFLY PT, R50, R49, 0x4, 0x1f ;  /* 0x0c801f0031327f89 */ /* 0x000e2400000e0000 */
[----:B0-----:R-:W-:Y:S02]  /*0b70*/  FADD.FTZ R49, R49, R50 ;  /* 0x0000003231317221 */ /* 0x001fe40000010000 */
[----:B------:R-:W0:Y:S02]  /*0b80*/  SHFL.BFLY PT, R50, R48, 0x8, 0x1f ;  /* 0x0d001f0030327f89 */ /* 0x000e2400000e0000 */
[----:B0-----:R-:W-:Y:S02]  /*0b90*/  FADD.FTZ R48, R48, R50 ;  /* 0x0000003230307221 */ /* 0x001fe40000010000 */
[----:B------:R-:W0:Y:S02]  /*0ba0*/  SHFL.BFLY PT, R50, R49, 0x8, 0x1f ;  /* 0x0d001f0031327f89 */ /* 0x000e2400000e0000 */
[----:B0-----:R-:W-:-:S02]  /*0bb0*/  FADD.FTZ R49, R49, R50 ;  /* 0x0000003231317221 */ /* 0x001fc40000010000 */
[----:B------:R0:W1:Y:S04]  /*0bc0*/  SHFL.BFLY PT, R50, R48, 0x10, 0x1f ;  /* 0x0e001f0030327f89 */ /* 0x00006800000e0000 */
[----:B------:R0:W2:Y:S02]  /*0bd0*/  SHFL.BFLY PT, R51, R49, 0x10, 0x1f ;  /* 0x0e001f0031337f89 */ /* 0x0000a400000e0000 */
.L_x_38:
[----:B-1----:R-:W-:Y:S01]  /*0be0*/  FADD.FTZ R50, R48, R50 ;  /* 0x0000003230327221 */ /* 0x002fe20000010000 */
[----:B0-2---:R-:W-:-:S03]  /*0bf0*/  FADD.FTZ R48, R49, R51 ;  /* 0x0000003331307221 */ /* 0x005fc60000010000 */
[----:B------:R-:W-:Y:S01]  /*0c00*/  FMUL.FTZ R49, R50, UR9 ;  /* 0x0000000932317c20 */ /* 0x000fe20008410000 */
[----:B------:R-:W-:-:S04]  /*0c10*/  FMUL.FTZ R48, R48, UR9 ;  /* 0x0000000930307c20 */ /* 0x000fc80008410000 */
[----:B------:R-:W-:Y:S02]  /*0c20*/  FSEL R49, R49, RZ, !P2 ;  /* 0x000000ff31317208 */ /* 0x000fe40005000000 */
[----:B------:R-:W-:-:S03]  /*0c30*/  ISETP.NE.U32.AND P2, PT, RZ, UR14, PT ;  /* 0x0000000eff007c0c */ /* 0x000fc6000bf45070 */
[-CC-:B------:R-:W-:Y:S01]  /*0c40*/  FFMA.FTZ R50, R43, R48.reuse, R49.reuse ;  /* 0x000000302b327223 */ /* 0x180fe20000010031 */
[-CC-:B------:R-:W-:Y:S01]  /*0c50*/  FFMA.FTZ R22, R22, R48.reuse, R49.reuse ;  /* 0x0000003016167223 */ /* 0x180fe20000010031 */
[-CC-:B------:R-:W-:Y:S01]  /*0c60*/  FFMA.FTZ R51, R0, R48.reuse, R49.reuse ;  /* 0x0000003000337223 */ /* 0x180fe20000010031 */
[-CC-:B------:R-:W-:Y:S01]  /*0c70*/  FFMA.FTZ R0, R25, R48.reuse, R49.reuse ;  /* 0x0000003019007223 */ /* 0x180fe20000010031 */
[-C--:B------:R-:W-:Y:S01]  /*0c80*/  FFMA.FTZ R25, R26, R48.reuse, R49 ;  /* 0x000000301a197223 */ /* 0x080fe20000010031 */
[----:B------:R-:W-:Y:S01]  /*0c90*/  FADD.FTZ R50, R41, -R50 ;  /* 0x8000003229327221 */ /* 0x000fe20000010000 */
[----:B------:R-:W-:Y:S01]  /*0ca0*/  FADD.FTZ R22, R21, -R22 ;  /* 0x8000001615167221 */ /* 0x000fe20000010000 */
[----:B-----5:R-:W-:Y:S01]  /*0cb0*/  @P1 PRMT R21, R12, 0x7632, R21 ;  /* 0x000076320c151816 */ /* 0x020fe20000000015 */
[-C--:B------:R-:W-:Y:S01]  /*0cc0*/  FFMA.FTZ R20, R20, R48.reuse, R49 ;  /* 0x0000003014147223 */ /* 0x080fe20000010031 */
[----:B------:R-:W-:Y:S01]  /*0cd0*/  FADD.FTZ R0, R23, -R0 ;  /* 0x8000000017007221 */ /* 0x000fe20000010000 */
[----:B------:R-:W-:Y:S01]  /*0ce0*/  FADD.FTZ R44, R44, -R51 ;  /* 0x800000332c2c7221 */ /* 0x000fe20000010000 */
[----:B------:R-:W-:Y:S01]  /*0cf0*/  @P1 SHF.L.U32 R26, R13, 0x10, RZ ;  /* 0x000000100d1a1819 */ /* 0x000fe200000006ff */
[----:B------:R-:W-:Y:S01]  /*0d00*/  FFMA.FTZ R42, R42, R48, R49 ;  /* 0x000000302a2a7223 */ /* 0x000fe20000010031 */
[----:B------:R-:W-:Y:S01]  /*0d10*/  FADD.FTZ R60, R24, -R25 ;  /* 0x80000019183c7221 */ /* 0x000fe20000010000 */
[----:B------:R-:W-:Y:S01]  /*0d20*/  FMUL.FTZ R23, R39, R50 ;  /* 0x0000003227177220 */ /* 0x000fe20000410000 */
[----:B------:R-:W-:Y:S01]  /*0d30*/  FFMA.FTZ R46, R46, R48, R49 ;  /* 0x000000302e2e7223 */ /* 0x000fe20000010031 */
[----:B------:R-:W-:Y:S01]  /*0d40*/  @P1 SHF.L.U32 R24, R21, 0x10, RZ ;  /* 0x0000001015181819 */ /* 0x000fe200000006ff */
[----:B------:R-:W-:Y:S01]  /*0d50*/  FADD.FTZ R48, R45, -R20 ;  /* 0x800000142d307221 */ /* 0x000fe20000010000 */
[C---:B------:R-:W-:Y:S01]  /*0d60*/  FMUL.FTZ R21, R39.reuse, R0 ;  /* 0x0000000027157220 */ /* 0x040fe20000410000 */
[----:B------:R-:W-:Y:S01]  /*0d70*/  FMUL.FTZ R43, R39, R22 ;  /* 0x00000016272b7220 */ /* 0x000fe20000410000 */
[----:B------:R-:W-:Y:S01]  /*0d80*/  ISETP.NE.AND.EX P2, PT, RZ, UR15, PT, P2 ;  /* 0x0000000fff007c0c */ /* 0x000fe2000bf45320 */
[----:B------:R-:W-:-:S02]  /*0d90*/  @P1 IMAD.U32 R20, R12, 0x10000, RZ ;  /* 0x000100000c141824 */ /* 0x000fc400078e00ff */
[----:B------:R-:W-:Y:S01]  /*0da0*/  FMUL.FTZ R25, R39, R44 ;  /* 0x0000002c27197220 */ /* 0x000fe20000410000 */
[----:B------:R-:W-:Y:S01]  /*0db0*/  @P1 PRMT R0, R13, 0x7632, R0 ;  /* 0x000076320d001816 */ /* 0x000fe20000000000 */
[----:B------:R-:W-:Y:S01]  /*0dc0*/  FADD.FTZ R42, R27, -R42 ;  /* 0x8000002a1b2a7221 */ /* 0x000fe20000010000 */
[----:B------:R-:W-:Y:S01]  /*0dd0*/  @P1 PRMT R22, R14, 0x7632, R22 ;  /* 0x000076320e161816 */ /* 0x000fe20000000016 */
[--C-:B------:R-:W-:Y:S01]  /*0de0*/  @P1 FADD.FTZ R23, R23, R26.reuse ;  /* 0x0000001a17171221 */ /* 0x100fe20000010000 */
[----:B------:R-:W-:Y:S01]  /*0df0*/  @P1 PRMT R26, R15, 0x7632, R26 ;  /* 0x000076320f1a1816 */ /* 0x000fe2000000001a */
[----:B------:R-:W-:Y:S01]  /*0e00*/  FADD.FTZ R46, R47, -R46 ;  /* 0x8000002e2f2e7221 */ /* 0x000fe20000010000 */
[----:B------:R-:W-:Y:S01]  /*0e10*/  @P1 FADD.FTZ R25, R25, R20 ;  /* 0x0000001419191221 */ /* 0x000fe20000010000 */
[----:B------:R-:W-:Y:S01]  /*0e20*/  @P1 SHF.L.U32 R0, R0, 0x10, RZ ;  /* 0x0000001000001819 */ /* 0x000fe200000006ff */
[C---:B------:R-:W-:Y:S01]  /*0e30*/  FMUL.FTZ R45, R39.reuse, R42 ;  /* 0x0000002a272d7220 */ /* 0x040fe20000410000 */
[----:B------:R-:W-:Y:S01]  /*0e40*/  @P1 SHF.L.U32 R22, R22, 0x10, RZ ;  /* 0x0000001016161819 */ /* 0x000fe200000006ff */
[----:B------:R-:W-:Y:S01]  /*0e50*/  FMUL.FTZ R51, R39, R48 ;  /* 0x0000003027337220 */ /* 0x000fe20000410000 */
[----:B------:R-:W-:-:S02]  /*0e60*/  @P1 IMAD.U32 R20, R14, 0x10000, RZ ;  /* 0x000100000e141824 */ /* 0x000fc400078e00ff */
[----:B------:R-:W-:Y:S01]  /*0e70*/  @P1 FADD.FTZ R21, R21, R24 ;  /* 0x0000001815151221 */ /* 0x000fe20000010000 */
[----:B------:R-:W-:Y:S01]  /*0e80*/  @P1 SHF.L.U32 R26, R26, 0x10, RZ ;  /* 0x000000101a1a1819 */ /* 0x000fe200000006ff */
[----:B------:R-:W-:Y:S01]  /*0e90*/  FMUL.FTZ R47, R39, R46 ;  /* 0x0000002e272f7220 */ /* 0x000fe20000410000 */
[----:B------:R-:W-:Y:S01]  /*0ea0*/  @P1 SHF.L.U32 R24, R15, 0x10, RZ ;  /* 0x000000100f181819 */ /* 0x000fe200000006ff */
[----:B------:R-:W-:Y:S01]  /*0eb0*/  FMUL.FTZ R49, R39, R60 ;  /* 0x0000003c27317220 */ /* 0x000fe20000410000 */
[----:B------:R-:W-:Y:S01]  /*0ec0*/  @P1 FADD.FTZ R43, R43, R0 ;  /* 0x000000002b2b1221 */ /* 0x000fe20000010000 */
[----:B------:R-:W-:Y:S01]  /*0ed0*/  @P1 FADD.FTZ R45, R45, R20 ;  /* 0x000000142d2d1221 */ /* 0x000fe20000010000 */
[----:B------:R-:W-:Y:S01]  /*0ee0*/  @P1 FADD.FTZ R51, R51, R22 ;  /* 0x0000001633331221 */ /* 0x000fe20000010000 */
[----:B------:R-:W-:Y:S01]  /*0ef0*/  @P1 FADD.FTZ R47, R47, R26 ;  /* 0x0000001a2f2f1221 */ /* 0x000fe20000010000 */
[----:B------:R-:W-:Y:S01]  /*0f00*/  @P1 FADD.FTZ R49, R49, R24 ;  /* 0x0000001831311221 */ /* 0x000fe20000010000 */
[----:B------:R-:W-:Y:S01]  /*0f10*/  @P2 F2FP.BF16.F32.PACK_AB R26, RZ, R25 ;  /* 0x00000019ff1a223e */ /* 0x000fe200000010ff */
[-C--:B------:R-:W-:Y:S01]  /*0f20*/  FMUL.FTZ R20, R25, R40.reuse ;  /* 0x0000002819147220 */ /* 0x080fe20000410000 */
[----:B------:R-:W-:Y:S01]  /*0f30*/  @P2 F2FP.BF16.F32.PACK_AB R0, RZ, R21 ;  /* 0x00000015ff00223e */ /* 0x000fe200000010ff */
[-C--:B------:R-:W-:Y:S01]  /*0f40*/  FMUL.FTZ R59, R21, R40.reuse ;  /* 0x00000028153b7220 */ /* 0x080fe20000410000 */
[-C--:B------:R-:W-:Y:S01]  /*0f50*/  FMUL.FTZ R21, R23, R40.reuse ;  /* 0x0000002817157220 */ /* 0x080fe20000410000 */
[-C--:B------:R-:W-:Y:S01]  /*0f60*/  FMUL.FTZ R24, R43, R40.reuse ;  /* 0x000000282b187220 */ /* 0x080fe20000410000 */
[-C--:B------:R-:W-:Y:S01]  /*0f70*/  FMUL.FTZ R22, R45, R40.reuse ;  /* 0x000000282d167220 */ /* 0x080fe20000410000 */
[-C--:B------:R-:W-:Y:S01]  /*0f80*/  FMUL.FTZ R25, R51, R40.reuse ;  /* 0x0000002833197220 */ /* 0x080fe20000410000 */
[----:B------:R-:W-:Y:S01]  /*0f90*/  @P2 F2FP.BF16.F32.PACK_AB R27, RZ, R23 ;  /* 0x00000017ff1b223e */ /* 0x000fe200000010ff */
[-C--:B------:R-:W-:Y:S01]  /*0fa0*/  FMUL.FTZ R23, R49, R40.reuse ;  /* 0x0000002831177220 */ /* 0x080fe20000410000 */
[----:B------:R-:W-:Y:S01]  /*0fb0*/  F2FP.BF16.F32.PACK_AB R21, R24, R21 ;  /* 0x000000151815723e */ /* 0x000fe200000010ff */
[----:B------:R-:W-:Y:S01]  /*0fc0*/  FMUL.FTZ R42, R47, R40 ;  /* 0x000000282f2a7220 */ /* 0x000fe20000410000 */
[----:B------:R-:W-:-:S02]  /*0fd0*/  F2FP.BF16.F32.PACK_AB R22, R25, R22 ;  /* 0x000000161916723e */ /* 0x000fc400000010ff */
[----:B------:R-:W0:Y:S01]  /*0fe0*/  LDC.64 R24, c[0x0][0x210] ;  /* 0x00008400ff187b82 */ /* 0x000e220000000a00 */
[----:B------:R-:W-:Y:S02]  /*0ff0*/  @P2 F2FP.BF16.F32.PACK_AB R41, RZ, R45 ;  /* 0x0000002dff29223e */ /* 0x000fe400000010ff */
[----:B------:R-:W-:Y:S02]  /*1000*/  @P2 F2FP.BF16.F32.PACK_AB R49, RZ, R49 ;  /* 0x00000031ff31223e */ /* 0x000fe400000010ff */
[----:B------:R-:W-:Y:S02]  /*1010*/  @P2 PRMT R16, R26, 0x7610, R16 ;  /* 0x000076101a102816 */ /* 0x000fe40000000010 */
[----:B------:R-:W-:Y:S02]  /*1020*/  @P2 F2FP.BF16.F32.PACK_AB R39, RZ, R43 ;  /* 0x0000002bff27223e */ /* 0x000fe400000010ff */
[----:B------:R-:W-:Y:S02]  /*1030*/  @P2 F2FP.BF16.F32.PACK_AB R51, RZ, R51 ;  /* 0x00000033ff33223e */ /* 0x000fe400000010ff */
[----:B------:R-:W-:-:S02]  /*1040*/  @P2 F2FP.BF16.F32.PACK_AB R47, RZ, R47 ;  /* 0x0000002fff2f223e */ /* 0x000fc400000010ff */
[----:B------:R-:W-:Y:S02]  /*1050*/  @P2 PRMT R17, R27, 0x7610, R17 ;  /* 0x000076101b112816 */ /* 0x000fe40000000011 */
[----:B------:R-:W-:Y:S02]  /*1060*/  @P2 PRMT R18, R41, 0x7610, R18 ;  /* 0x0000761029122816 */ /* 0x000fe40000000012 */
[C---:B------:R-:W-:Y:S02]  /*1070*/  @P2 IADD3 R26, P1, R34.reuse, UR14, RZ ;  /* 0x0000000e221a2c10 */ /* 0x040fe4000ff3e0ff */
[----:B------:R-:W-:Y:S02]  /*1080*/  @P2 PRMT R19, R49, 0x7610, R19 ;  /* 0x0000761031132816 */ /* 0x000fe40000000013 */
[----:B------:R-:W-:Y:S02]  /*1090*/  IADD3 R40, P3, R34, UR16, RZ ;  /* 0x0000001022287c10 */ /* 0x000fe4000ff7e0ff */
[----:B------:R-:W-:Y:S01]  /*10a0*/  @P2 PRMT R16, R16, 0x5410, R0 ;  /* 0x0000541010102816 */ /* 0x000fe20000000000 */
[----:B0-----:R-:W-:Y:S01]  /*10b0*/  IMAD R38, R24, 0x4, R38 ;  /* 0x0000000418267824 */ /* 0x001fe200078e0226 */
[----:B------:R-:W-:-:S02]  /*10c0*/  @P2 IADD3.X R27, R33, UR15, RZ, P1, !PT ;  /* 0x0000000f211b2c10 */ /* 0x000fc40008ffe4ff */
[----:B------:R-:W-:Y:S02]  /*10d0*/  @P2 PRMT R17, R17, 0x5410, R39 ;  /* 0x0000541011112816 */ /* 0x000fe40000000027 */
[----:B------:R-:W-:Y:S02]  /*10e0*/  @P2 PRMT R18, R18, 0x5410, R51 ;  /* 0x0000541012122816 */ /* 0x000fe40000000033 */
[----:B------:R-:W-:Y:S02]  /*10f0*/  @P2 PRMT R19, R19, 0x5410, R47 ;  /* 0x0000541013132816 */ /* 0x000fe4000000002f */
[----:B------:R-:W-:Y:S02]  /*1100*/  F2FP.BF16.F32.PACK_AB R23, R42, R23 ;  /* 0x000000172a17723e */ /* 0x000fe400000010ff */
[----:B------:R-:W-:Y:S01]  /*1110*/  F2FP.BF16.F32.PACK_AB R20, R59, R20 ;  /* 0x000000143b14723e */ /* 0x000fe200000010ff */
[----:B------:R0:W-:Y:S01]  /*1120*/  @P2 STG.E.128 desc[UR4][R26.64], R16 ;  /* 0x000000101a002986 */ /* 0x0001e2000c101d04 */
[----:B------:R-:W-:-:S02]  /*1130*/  IADD3.X R41, R33, UR17, RZ, P3, !PT ;  /* 0x0000001121297c10 */ /* 0x000fc40009ffe4ff */
[----:B------:R-:W-:-:S03]  /*1140*/  ISETP.GE.AND P1, PT, R38, R25, PT ;  /* 0x000000192600720c */ /* 0x000fc60003f26270 */
[----:B------:R0:W-:Y:S10]  /*1150*/  STG.E.128 desc[UR4][R40.64], R20 ;  /* 0x0000001428007986 */ /* 0x0001f4000c101d04 */
[----:B------:R-:W-:Y:S05]  /*1160*/  @!P1 BRA `(.L_x_26) ;  /* 0xfffffff000849947 */ /* 0x000fea000383ffff */
[----:B------:R-:W-:Y:S05]  /*1170*/  BSYNC B1 ;  /* 0x0000000000017941 */ /* 0x000fea0003800000 */
.L_x_24:
[----:B------:R-:W-:Y:S01]  /*1180*/  MOV R12, R36 ;  /* 0x00000024000c7202 */ /* 0x000fe20000000f00 */
[----:B0-----:R-:W-:Y:S01]  /*1190*/  IMAD.MOV.U32 R17, RZ, RZ, R30 ;  /* 0x000000ffff117224 */ /* 0x001fe200078e001e */
[----:B------:R-:W-:Y:S01]  /*11a0*/  MOV R16, R32 ;  /* 0x0000002000107202 */ /* 0x000fe20000000f00 */
[----:B------:R-:W-:Y:S01]  /*11b0*/  IMAD.MOV.U32 R19, RZ, RZ, R10 ;  /* 0x000000ffff137224 */ /* 0x000fe200078e000a */
[----:B------:R-:W-:Y:S01]  /*11c0*/  MOV R13, R31 ;  /* 0x0000001f000d7202 */ /* 0x000fe20000000f00 */
[----:B------:R-:W-:Y:S01]  /*11d0*/  IMAD.MOV.U32 R25, RZ, RZ, R6 ;  /* 0x000000ffff197224 */ /* 0x000fe200078e0006 */
[----:B------:R-:W-:Y:S01]  /*11e0*/  MOV R14, R29 ;  /* 0x0000001d000e7202 */ /* 0x000fe20000000f00 */
[----:B------:R-:W-:Y:S01]  /*11f0*/  IMAD.MOV.U32 R27, RZ, RZ, R8 ;  /* 0x000000ffff1b7224 */ /* 0x000fe200078e0008 */
[----:B------:R-:W-:Y:S02]  /*1200*/  MOV R18, R28 ;  /* 0x0000001c00127202 */ /* 0x000fe40000000f00 */
[----:B------:R-:W-:-:S02]  /*1210*/  MOV R15, R11 ;  /* 0x0000000b000f7202 */ /* 0x000fc40000000f00 */
[----:B------:R-:W-:Y:S02]  /*1220*/  MOV R20, R3 ;  /* 0x0000000300147202 */ /* 0x000fe40000000f00 */
[----:B------:R-:W-:Y:S02]  /*1230*/  MOV R24, R7 ;  /* 0x0000000700187202 */ /* 0x000fe40000000f00 */
[----:B------:R-:W-:Y:S02]  /*1240*/  MOV R21, R2 ;  /* 0x0000000200157202 */ /* 0x000fe40000000f00 */
[----:B------:R-:W-:Y:S02]  /*1250*/  MOV R22, R5 ;  /* 0x0000000500167202 */ /* 0x000fe40000000f00 */
[----:B------:R-:W-:Y:S02]  /*1260*/  MOV R26, R9 ;  /* 0x00000009001a7202 */ /* 0x000fe40000000f00 */
[----:B------:R-:W-:-:S07]  /*1270*/  MOV R23, R4 ;  /* 0x0000000400177202 */ /* 0x000fce0000000f00 */
.L_x_23:
[----:B------:R-:W-:Y:S05]  /*1280*/  BSYNC B0 ;  /* 0x0000000000007941 */ /* 0x000fea0003800000 */
.L_x_21:
[----:B------:R-:W0:Y:S01]  /*1290*/  S2R R3, SR_CgaCtaId ;  /* 0x0000000000037919 */ /* 0x000e220000008800 */
[----:B------:R-:W-:Y:S01]  /*12a0*/  MOV R0, 0x400 ;  /* 0x0000040000007802 */ /* 0x000fe20000000f00 */
[----:B------:R-:W-:Y:S05]  /*12b0*/  WARPSYNC.ALL ;  /* 0x0000000000007948 */ /* 0x000fea0003800000 */
[----:B------:R-:W1:Y:S01]  /*12c0*/  S2R R28, SR_CTAID.X ;  /* 0x00000000001c7919 */ /* 0x000e620000002500 */
[----:B------:R-:W-:Y:S01]  /*12d0*/  ULDC UR6, c[0x0][0x218] ;  /* 0x0000860000067ab9 */ /* 0x000fe20000000800 */
[----:B------:R-:W-:Y:S01]  /*12e0*/  ULDC.64 UR18, c[0x0][0x2d0] ;  /* 0x0000b40000127ab9 */ /* 0x000fe20000000a00 */
[----:B0-----:R-:W-:-:S04]  /*12f0*/  LEA R3, R3, R0, 0x18 ;  /* 0x0000000003037211 */ /* 0x001fc800078ec0ff */
[CC--:B------:R-:W-:Y:S02]  /*1300*/  LEA R0, R58.reuse, R3.reuse, 0x5 ;  /* 0x000000033a007211 */ /* 0x0c0fe400078e28ff */
[----:B------:R-:W-:-:S03]  /*1310*/  LEA R3, R58, R3, 0x2 ;  /* 0x000000033a037211 */ /* 0x000fc600078e10ff */
[----:B------:R-:W-:Y:S04]  /*1320*/  STS.128 [R0], R16 ;  /* 0x0000001000007388 */ /* 0x000fe80000000c00 */
[----:B------:R-:W-:Y:S01]  /*1330*/  STS.128 [R0+0x10], R24 ;  /* 0x0000101800007388 */ /* 0x000fe20000000c00 */
[----:B------:R-:W-:Y:S06]  /*1340*/  BAR.SYNC.DEFER_BLOCKING 0x0 ;  /* 0x0000000000007b1d */ /* 0x000fec0000010000 */
[----:B------:R-:W0:Y:S04]  /*1350*/  LDS R2, [R3] ;  /* 0x0000000003027984 */ /* 0x000e280000000800 */
[----:B------:R-:W2:Y:S04]  /*1360*/  LDS R5, [R3+0x400] ;  /* 0x0004000003057984 */ /* 0x000ea80000000800 */
[----:B------:R-:W3:Y:S04]  /*1370*/  LDS R4, [R3+0x200] ;  /* 0x0002000003047984 */ /* 0x000ee80000000800 */
[----:B------:R-:W4:Y:S04]  /*1380*/  LDS R7, [R3+0x600] ;  /* 0x0006000003077984 */ /* 0x000f280000000800 */
[----:B------:R-:W5:Y:S04]  /*1390*/  LDS R9, [R3+0x800] ;  /* 0x0008000003097984 */ /* 0x000f680000000800 */
[----:B------:R-:W1:Y:S04]  /*13a0*/  LDS R11, [R3+0xa00] ;  /* 0x000a0000030b7984 */ /* 0x000e680000000800 */
[----:B------:R-:W1:Y:S04]  /*13b0*/  LDS R17, [R3+0xc00] ;  /* 0x000c000003117984 */ /* 0x000e680000000800 */
[----:B------:R-:W1:Y:S01]  /*13c0*/  LDS R6, [R3+0xe00] ;  /* 0x000e000003067984 */ /* 0x000e620000000800 */
[----:B------:R-:W-:Y:S01]  /*13d0*/  BAR.SYNC.DEFER_BLOCKING 0x0 ;  /* 0x0000000000007b1d */ /* 0x000fe20000010000 */
[----:B0-----:R-:W-:-:S04]  /*13e0*/  FADD.FTZ R2, RZ, R2 ;  /* 0x00000002ff027221 */ /* 0x001fc80000010000 */
[----:B--2---:R-:W-:Y:S01]  /*13f0*/  FADD.FTZ R2, R2, R5 ;  /* 0x0000000502027221 */ /* 0x004fe20000010000 */
[----:B---3--:R-:W-:-:S04]  /*1400*/  FADD.FTZ R4, RZ, R4 ;  /* 0x00000004ff047221 */ /* 0x008fc80000010000 */
[----:B----4-:R-:W-:Y:S01]  /*1410*/  FADD.FTZ R4, R4, R7 ;  /* 0x0000000704047221 */ /* 0x010fe20000010000 */
[----:B------:R0:W-:Y:S01]  /*1420*/  STS.128 [R0], R12 ;  /* 0x0000000c00007388 */ /* 0x0001e20000000c00 */
[----:B-----5:R-:W-:-:S03]  /*1430*/  FADD.FTZ R2, R2, R9 ;  /* 0x0000000902027221 */ /* 0x020fc60000010000 */
[----:B------:R-:W-:Y:S01]  /*1440*/  STS.128 [R0+0x10], R20 ;  /* 0x0000101400007388 */ /* 0x000fe20000000c00 */
[----:B-1----:R-:W-:Y:S01]  /*1450*/  FADD.FTZ R11, R4, R11 ;  /* 0x0000000b040b7221 */ /* 0x002fe20000010000 */
[----:B------:R-:W-:Y:S01]  /*1460*/  BAR.SYNC.DEFER_BLOCKING 0x0 ;  /* 0x0000000000007b1d */ /* 0x000fe20000010000 */
[----:B------:R-:W-:Y:S02]  /*1470*/  FADD.FTZ R17, R2, R17 ;  /* 0x0000001102117221 */ /* 0x000fe40000010000 */
[----:B------:R-:W-:Y:S01]  /*1480*/  FADD.FTZ R11, R11, R6 ;  /* 0x000000060b0b7221 */ /* 0x000fe20000010000 */
[----:B0-----:R-:W-:Y:S02]  /*1490*/  IMAD R13, R28, UR6, RZ ;  /* 0x000000061c0d7c24 */ /* 0x001fe4000f8e02ff */
[----:B------:R-:W-:-:S03]  /*14a0*/  ULDC.64 UR6, c[0x0][0x2d8] ;  /* 0x0000b60000067ab9 */ /* 0x000fc60000000a00 */
[----:B------:R-:W-:-:S05]  /*14b0*/  IADD3 R58, P0, R13, R58, RZ ;  /* 0x0000003a0d3a7210 */ /* 0x000fca0007f1e0ff */
[----:B------:R-:W-:Y:S01]  /*14c0*/  IMAD.SHL.U32 R4, R58, 0x4, RZ ;  /* 0x000000043a047824 */ /* 0x000fe200078e00ff */
[----:B------:R-:W0:Y:S04]  /*14d0*/  LDS R8, [R3] ;  /* 0x0000000003087984 */ /* 0x000e280000000800 */
[----:B------:R-:W1:Y:S04]  /*14e0*/  LDS R10, [R3+0x200] ;  /* 0x00020000030a7984 */ /* 0x000e680000000800 */
[----:B------:R-:W2:Y:S04]  /*14f0*/  LDS R19, [R3+0x400] ;  /* 0x0004000003137984 */ /* 0x000ea80000000800 */
[----:B------:R-:W3:Y:S04]  /*1500*/  LDS R25, [R3+0x600] ;  /* 0x0006000003197984 */ /* 0x000ee80000000800 */
[----:B------:R-:W4:Y:S04]  /*1510*/  LDS R27, [R3+0x800] ;  /* 0x00080000031b7984 */ /* 0x000f280000000800 */
[----:B------:R-:W5:Y:S04]  /*1520*/  LDS R29, [R3+0xa00] ;  /* 0x000a0000031d7984 */ /* 0x000f680000000800 */
[----:B------:R-:W5:Y:S04]  /*1530*/  LDS R31, [R3+0xc00] ;  /* 0x000c0000031f7984 */ /* 0x000f680000000800 */
[----:B------:R0:W5:Y:S02]  /*1540*/  LDS R33, [R3+0xe00] ;  /* 0x000e000003217984 */ /* 0x0001640000000800 */
[----:B0-----:R-:W-:-:S02]  /*1550*/  IADD3.X R3, RZ, RZ, RZ, P0, !PT ;  /* 0x000000ffff037210 */ /* 0x001fc400007fe4ff */
[----:B------:R-:W-:Y:S01]  /*1560*/  IADD3 R2, P0, R4, UR6, RZ ;  /* 0x0000000604027c10 */ /* 0x000fe2000ff1e0ff */
[----:B------:R-:W-:Y:S01]  /*1570*/  FADD.FTZ R8, RZ, R8 ;  /* 0x00000008ff087221 */ /* 0x000fe20000010000 */
[----:B------:R-:W-:Y:S02]  /*1580*/  SHF.L.U64.HI R0, R58, 0x2, R3 ;  /* 0x000000023a007819 */ /* 0x000fe40000010203 */
[----:B------:R-:W-:Y:S01]  /*1590*/  IADD3 R4, P1, R4, UR18, RZ ;  /* 0x0000001204047c10 */ /* 0x000fe2000ff3e0ff */
[----:B-1----:R-:W-:Y:S01]  /*15a0*/  FADD.FTZ R10, RZ, R10 ;  /* 0x0000000aff0a7221 */ /* 0x002fe20000010000 */
[C---:B------:R-:W-:Y:S02]  /*15b0*/  IADD3.X R3, R0.reuse, UR7, RZ, P0, !PT ;  /* 0x0000000700037c10 */ /* 0x040fe400087fe4ff */
[----:B------:R-:W-:Y:S01]  /*15c0*/  IADD3.X R5, R0, UR19, RZ, P1, !PT ;  /* 0x0000001300057c10 */ /* 0x000fe20008ffe4ff */
[----:B--2---:R-:W-:Y:S01]  /*15d0*/  FADD.FTZ R8, R8, R19 ;  /* 0x0000001308087221 */ /* 0x004fe20000010000 */
[----:B---3--:R-:W-:-:S03]  /*15e0*/  FADD.FTZ R10, R10, R25 ;  /* 0x000000190a0a7221 */ /* 0x008fc60000010000 */
[----:B----4-:R-:W-:Y:S01]  /*15f0*/  FADD.FTZ R8, R8, R27 ;  /* 0x0000001b08087221 */ /* 0x010fe20000010000 */
[----:B-----5:R-:W-:-:S03]  /*1600*/  FADD.FTZ R10, R10, R29 ;  /* 0x0000001d0a0a7221 */ /* 0x020fc60000010000 */
[----:B------:R-:W-:Y:S01]  /*1610*/  FADD.FTZ R31, R8, R31 ;  /* 0x0000001f081f7221 */ /* 0x000fe20000010000 */
[----:B------:R-:W-:-:S04]  /*1620*/  FADD.FTZ R33, R10, R33 ;  /* 0x000000210a217221 */ /* 0x000fc80000010000 */
[----:B------:R-:W-:Y:S04]  /*1630*/  STG.E desc[UR4][R2.64], R31 ;  /* 0x0000001f02007986 */ /* 0x000fe8000c101904 */
[----:B------:R-:W-:Y:S04]  /*1640*/  STG.E desc[UR4][R4.64], R17 ;  /* 0x0000001104007986 */ /* 0x000fe8000c101904 */
[----:B------:R-:W-:Y:S04]  /*1650*/  STG.E desc[UR4][R2.64+0x200], R33 ;  /* 0x0002002102007986 */ /* 0x000fe8000c101904 */
[----:B------:R-:W-:Y:S01]  /*1660*/  STG.E desc[UR4][R4.64+0x200], R11 ;  /* 0x0002000b04007986 */ /* 0x000fe2000c101904 */
[----:B------:R-:W-:Y:S05]  /*1670*/  EXIT ;  /* 0x000000000000794d */ /* 0x000fea0003800000 */
.L_x_25:
[----:B------:R-:W-:Y:S01]  /*1680*/  HFMA2.MMA R60, -RZ, RZ, 0, 5.9604644775390625e-08 ;  /* 0x00000001ff3c7435 */ /* 0x000fe200000001ff */
[----:B------:R-:W-:Y:S01]  /*1690*/  BSSY B2, `(.L_x_27) ;  /* 0x0000006000027945 */ /* 0x000fe20003800000 */
[----:B------:R-:W-:Y:S02]  /*16a0*/  MOV R59, 0x1f ;  /* 0x0000001f003b7802 */ /* 0x000fe40000000f00 */
[----:B------:R-:W-:-:S07]  /*16b0*/  MOV R51, 0xffffffff ;  /* 0xffffffff00337802 */ /* 0x000fce0000000f00 */
[----:B-----5:R-:W-:Y:S05]  /*16c0*/  WARPSYNC.COLLECTIVE R51, `(.L_x_28) ;  /* 0x0000000033087348 */ /* 0x020fea0003c00000 */
[----:B------:R0:W1:Y:S02]  /*16d0*/  SHFL.BFLY P3, R51, R61, R60, R59 ;  /* 0x0c00003c3d337389 */ /* 0x000064000006003b */
[----:B01---5:R-:W-:Y:S01]  /*16e0*/  ENDCOLLECTIVE ;  /* 0x000000000000791b */ /* 0x023fe20003800000 */
.L_x_28:
[----:B------:R-:W-:Y:S05]  /*16f0*/  BSYNC B2 ;  /* 0x0000000000027941 */ /* 0x000fea0003800000 */
.L_x_27:
[----:B------:R-:W-:Y:S01]  /*1700*/  FADD.FTZ R48, R61, R51 ;  /* 0x000000333d307221 */ /* 0x000fe20000010000 */
[----:B------:R-:W-:Y:S01]  /*1710*/  HFMA2.MMA R60, -RZ, RZ, 0, 5.9604644775390625e-08 ;  /* 0x00000001ff3c7435 */ /* 0x000fe200000001ff */
[----:B------:R-:W-:Y:S01]  /*1720*/  MOV R51, 0xffffffff ;  /* 0xffffffff00337802 */ /* 0x000fe20000000f00 */
[----:B------:R-:W-:Y:S01]  /*1730*/  IMAD.MOV.U32 R61, RZ, RZ, R49 ;  /* 0x000000ffff3d7224 */ /* 0x000fe200078e0031 */
[----:B------:R-:W-:-:S08]  /*1740*/  MOV R59, 0x1f ;  /* 0x0000001f003b7802 */ /* 0x000fd00000000f00 */
[----:B------:R-:W-:Y:S05]  /*1750*/  WARPSYNC.COLLECTIVE R51, `(.L_x_29) ;  /* 0x0000000033087348 */ /* 0x000fea0003c00000 */
[----:B------:R0:W1:Y:S02]  /*1760*/  SHFL.BFLY P3, R51, R61, R60, R59 ;  /* 0x0c00003c3d337389 */ /* 0x000064000006003b */
[----:B01----:R-:W-:Y:S01]  /*1770*/  ENDCOLLECTIVE ;  /* 0x000000000000791b */ /* 0x003fe20003800000 */
.L_x_29:
[----:B------:R-:W-:Y:S01]  /*1780*/  HFMA2.MMA R60, -RZ, RZ, 0, 1.1920928955078125e-07 ;  /* 0x00000002ff3c7435 */ /* 0x000fe200000001ff */
[----:B------:R-:W-:Y:S01]  /*1790*/  MOV R61, R48 ;  /* 0x00000030003d7202 */ /* 0x000fe20000000f00 */
[----:B------:R-:W-:Y:S01]  /*17a0*/  IMAD.MOV.U32 R50, RZ, RZ, R51 ;  /* 0x000000ffff327224 */ /* 0x000fe200078e0033 */
[----:B------:R-:W-:-:S03]  /*17b0*/  MOV R51, 0xffffffff ;  /* 0xffffffff00337802 */ /* 0x000fc60000000f00 */
[----:B------:R-:W-:-:S07]  /*17c0*/  FADD.FTZ R49, R49, R50 ;  /* 0x0000003231317221 */ /* 0x000fce0000010000 */
[----:B------:R-:W-:Y:S05]  /*17d0*/  WARPSYNC.COLLECTIVE R51, `(.L_x_30) ;  /* 0x0000000033087348 */ /* 0x000fea0003c00000 */
[----:B------:R0:W1:Y:S02]  /*17e0*/  SHFL.BFLY P3, R51, R61, R60, R59 ;  /* 0x0c00003c3d337389 */ /* 0x000064000006003b */
[----:B01----:R-:W-:Y:S01]  /*17f0*/  ENDCOLLECTIVE ;  /* 0x000000000000791b */ /* 0x003fe20003800000 */
.L_x_30:
[----:B------:R-:W-:Y:S01]  /*1800*/  MOV R61, R49 ;  /* 0x00000031003d7202 */ /* 0x000fe20000000f00 */
[----:B------:R-:W-:Y:S01]  /*1810*/  IMAD.MOV.U32 R50, RZ, RZ, R51 ;  /* 0x000000ffff327224 */ /* 0x000fe200078e0033 */
[----:B------:R-:W-:-:S03]  /*1820*/  MOV R51, 0xffffffff ;  /* 0xffffffff00337802 */ /* 0x000fc60000000f00 */
[----:B------:R-:W-:-:S07]  /*1830*/  FADD.FTZ R48, R48, R50 ;  /* 0x0000003230307221 */ /* 0x000fce0000010000 */
[----:B------:R-:W-:Y:S05]  /*1840*/  WARPSYNC.COLLECTIVE R51, `(.L_x_31) ;  /* 0x0000000033087348 */ /* 0x000fea0003c00000 */
[----:B------:R0:W1:Y:S02]  /*1850*/  SHFL.BFLY P3, R51, R61, R60, R59 ;  /* 0x0c00003c3d337389 */ /* 0x000064000006003b */
[----:B01----:R-:W-:Y:S01]  /*1860*/  ENDCOLLECTIVE ;  /* 0x000000000000791b */ /* 0x003fe20003800000 */
.L_x_31:
[----:B------:R-:W-:Y:S01]  /*1870*/  HFMA2.MMA R60, -RZ, RZ, 0, 2.384185791015625e-07 ;  /* 0x00000004ff3c7435 */ /* 0x000fe200000001ff */
[----:B------:R-:W-:Y:S01]  /*1880*/  IMAD.MOV.U32 R61, RZ, RZ, R48 ;  /* 0x000000ffff3d7224 */ /* 0x000fe200078e0030 */
[----:B------:R-:W-:Y:S02]  /*1890*/  MOV R50, R51 ;  /* 0x0000003300327202 */ /* 0x000fe40000000f00 */
[----:B------:R-:W-:-:S03]  /*18a0*/  MOV R51, 0xffffffff ;  /* 0xffffffff00337802 */ /* 0x000fc60000000f00 */
[----:B------:R-:W-:-:S07]  /*18b0*/  FADD.FTZ R49, R49, R50 ;  /* 0x0000003231317221 */ /* 0x000fce0000010000 */
[----:B------:R-:W-:Y:S05]  /*18c0*/  WARPSYNC.COLLECTIVE R51, `(.L_x_32) ;  /* 0x0000000033087348 */ /* 0x000fea0003c00000 */
[----:B------:R0:W1:Y:S02]  /*18d0*/  SHFL.BFLY P3, R51, R61, R60, R59 ;  /* 0x0c00003c3d337389 */ /* 0x000064000006003b */
[----:B01----:R-:W-:Y:S01]  /*18e0*/  ENDCOLLECTIVE ;  /* 0x000000000000791b */ /* 0x003fe20003800000 */
.L_x_32:
[----:B------:R-:W-:Y:S01]  /*18f0*/  IMAD.MOV.U32 R61, RZ, RZ, R49 ;  /* 0x000000ffff3d7224 */ /* 0x000fe200078e0031 */
[----:B------:R-:W-:Y:S02]  /*1900*/  MOV R50, R51 ;  /* 0x0000003300327202 */ /* 0x000fe40000000f00 */
[----:B------:R-:W-:-:S03]  /*1910*/  MOV R51, 0xffffffff ;  /* 0xffffffff00337802 */ /* 0x000fc60000000f00 */
[----:B------:R-:W-:-:S07]  /*1920*/  FADD.FTZ R48, R48, R50 ;  /* 0x0000003230307221 */ /* 0x000fce0000010000 */
[----:B------:R-:W-:Y:S05]  /*1930*/  WARPSYNC.COLLECTIVE R51, `(.L_x_33) ;  /* 0x0000000033087348 */ /* 0x000fea0003c00000 */
[----:B------:R0:W1:Y:S02]  /*1940*/  SHFL.BFLY P3, R51, R61, R60, R59 ;  /* 0x0c00003c3d337389 */ /* 0x000064000006003b */
[----:B01----:R-:W-:Y:S01]  /*1950*/  ENDCOLLECTIVE ;  /* 0x000000000000791b */ /* 0x003fe20003800000 */
.L_x_33:
[----:B------:R-:W-:Y:S01]  /*1960*/  MOV R61, R48 ;  /* 0x00000030003d7202 */ /* 0x000fe20000000f00 */
[----:B------:R-:W-:Y:S01]  /*1970*/  IMAD.MOV.U32 R60, RZ, RZ, 0x8 ;  /* 0x00000008ff3c7424 */ /* 0x000fe200078e00ff */
[----:B------:R-:W-:Y:S02]  /*1980*/  MOV R50, R51 ;  /* 0x0000003300327202 */ /* 0x000fe40000000f00 */
[----:B------:R-:W-:-:S03]  /*1990*/  MOV R51, 0xffffffff ;  /* 0xffffffff00337802 */ /* 0x000fc60000000f00 */
[----:B------:R-:W-:-:S07]  /*19a0*/  FADD.FTZ R49, R49, R50 ;  /* 0x0000003231317221 */ /* 0x000fce0000010000 */
[----:B------:R-:W-:Y:S05]  /*19b0*/  WARPSYNC.COLLECTIVE R51, `(.L_x_34) ;  /* 0x0000000033087348 */ /* 0x000fea0003c00000 */
[----:B------:R0:W1:Y:S02]  /*19c0*/  SHFL.BFLY P3, R51, R61, R60, R59 ;  /* 0x0c00003c3d337389 */ /* 0x000064000006003b */
[----:B01----:R-:W-:Y:S01]  /*19d0*/  ENDCOLLECTIVE ;  /* 0x000000000000791b */ /* 0x003fe20003800000 */
.L_x_34:
[----:B------:R-:W-:Y:S02]  /*19e0*/  MOV R61, R49 ;  /* 0x00000031003d7202 */ /* 0x000fe40000000f00 */
[----:B------:R-:W-:Y:S01]  /*19f0*/  MOV R50, R51 ;  /* 0x0000003300327202 */ /* 0x000fe20000000f00 */
[----:B------:R-:W-:-:S04]  /*1a00*/  IMAD.MOV.U32 R51, RZ, RZ, -0x1 ;  /* 0xffffffffff337424 */ /* 0x000fc800078e00ff */
[----:B------:R-:W-:-:S07]  /*1a10*/  FADD.FTZ R48, R48, R50 ;  /* 0x0000003230307221 */ /* 0x000fce0000010000 */
[----:B------:R-:W-:Y:S05]  /*1a20*/  WARPSYNC.COLLECTIVE R51, `(.L_x_35) ;  /* 0x0000000033087348 */ /* 0x000fea0003c00000 */
[----:B------:R0:W1:Y:S02]  /*1a30*/  SHFL.BFLY P3, R51, R61, R60, R59 ;  /* 0x0c00003c3d337389 */ /* 0x000064000006003b */
[----:B01----:R-:W-:Y:S01]  /*1a40*/  ENDCOLLECTIVE ;  /* 0x000000000000791b */ /* 0x003fe20003800000 */
.L_x_35:
[----:B------:R-:W-:Y:S01]  /*1a50*/  HFMA2.MMA R60, -RZ, RZ, 0, 9.5367431640625e-07 ;  /* 0x00000010ff3c7435 */ /* 0x000fe200000001ff */
[----:B------:R-:W-:Y:S02]  /*1a60*/  MOV R61, R48 ;  /* 0x00000030003d7202 */ /* 0x000fe40000000f00 */
[----:B------:R-:W-:Y:S01]  /*1a70*/  MOV R50, R51 ;  /* 0x0000003300327202 */ /* 0x000fe20000000f00 */
[----:B------:R-:W-:-:S04]  /*1a80*/  IMAD.MOV.U32 R51, RZ, RZ, -0x1 ;  /* 0xffffffffff337424 */ /* 0x000fc800078e00ff */
[----:B------:R-:W-:-:S07]  /*1a90*/  FADD.FTZ R49, R49, R50 ;  /* 0x0000003231317221 */ /* 0x000fce0000010000 */
[----:B------:R-:W-:Y:S05]  /*1aa0*/  WARPSYNC.COLLECTIVE R51, `(.L_x_36) ;  /* 0x0000000033087348 */ /* 0x000fea0003c00000 */
[----:B------:R0:W1:Y:S02]  /*1ab0*/  SHFL.BFLY P3, R51, R61, R60, R59 ;  /* 0x0c00003c3d337389 */ /* 0x000064000006003b */
[----:B01----:R-:W-:Y:S01]  /*1ac0*/  ENDCOLLECTIVE ;  /* 0x000000000000791b */ /* 0x003fe20003800000 */
.L_x_36:
[----:B------:R-:W-:Y:S02]  /*1ad0*/  MOV R61, R49 ;  /* 0x00000031003d7202 */ /* 0x000fe40000000f00 */
[----:B------:R-:W-:Y:S02]  /*1ae0*/  MOV R50, R51 ;  /* 0x0000003300327202 */ /* 0x000fe40000000f00 */
[----:B------:R-:W-:-:S07]  /*1af0*/  MOV R51, 0xffffffff ;  /* 0xffffffff00337802 */ /* 0x000fce0000000f00 */
[----:B------:R-:W-:Y:S05]  /*1b00*/  WARPSYNC.COLLECTIVE R51, `(.L_x_37) ;  /* 0x0000000033087348 */ /* 0x000fea0003c00000 */
[----:B------:R0:W1:Y:S02]  /*1b10*/  SHFL.BFLY P3, R51, R61, R60, R59 ;  /* 0x0c00003c3d337389 */ /* 0x000064000006003b */
[----:B01----:R-:W-:Y:S01]  /*1b20*/  ENDCOLLECTIVE ;  /* 0x000000000000791b */ /* 0x003fe20003800000 */
.L_x_37:
[----:B------:R-:W-:Y:S05]  /*1b30*/  BRA `(.L_x_38) ;  /* 0xfffffff000287947 */ /* 0x000fea000383ffff */
.L_x_39:
        /* <DEDUP_REMOVED lines=12> */
.L_x_6465:


//--------------------- .text._ZN10layer_norm13ln_bwd_kernelINS_13Kernel_traitsI13__nv_bfloat16S2_S2_S2_fjLj256ELj1ELj4ELj1ELj16ENS_18Kernel_traits_baseILj256ES2_S2_S2_S2_fjLj128EEEEELb0ELb0ELb1ELb0EEEvNS_9BwdParamsE --------------------------
	.section	.text._ZN10layer_norm13ln_bwd_kernelINS_13Kernel_traitsI13__nv_bfloat16S2_S2_S2_fjLj256ELj1ELj4ELj1ELj16ENS_18Kernel_traits_baseILj256ES2_S2_S2_S2_fjLj128EEEEELb0ELb0ELb1ELb0EEEvNS_9BwdParamsE,"ax",@progbits
	.align	128
        .global         _ZN10layer_norm13ln_bwd_kernelINS_13Kernel_traitsI13__nv_bfloat16S2_S2_S2_fjLj256ELj1ELj4ELj1ELj16ENS_18Kernel_traits_baseILj256ES2_S2_S2_S2_fjLj128EEEEELb0ELb0ELb1ELb0EEEvNS_9BwdParamsE
        .type           _ZN10layer_norm13ln_bwd_kernelINS_13Kernel_traitsI13__nv_bfloat16S2_S2_S2_fjLj256ELj1ELj4ELj1ELj16ENS_18Kernel_traits_baseILj256ES2_S2_S2_S2_fjLj128EEEEELb0ELb0ELb1ELb0EEEvNS_9BwdParamsE,@function
        .size           _ZN10layer_norm13ln_bwd_kernelINS_13Kernel_traitsI13__nv_bfloat16S2_S2_S2_fjLj256ELj1ELj4ELj1ELj16ENS_18Kernel_traits_baseILj256ES2_S2_S2_S2_fjLj128EEEEELb0ELb0ELb1ELb0EEEvNS_9BwdParamsE,(.L_x_6466 - _ZN10layer_norm13ln_bwd_kernelINS_13Kernel_traitsI13__nv_bfloat16S2_S2_S2_fjLj256ELj1ELj4ELj1ELj16ENS_18Kernel_traits_baseILj256ES2_S2_S2_S2_fjLj128EEEEELb0ELb0ELb1ELb0EEEvNS_9BwdParamsE)
        .other          _ZN10layer_norm13ln_bwd_kernelINS_13Kernel_traitsI13__nv_bfloat16S2_S2_S2_fjLj256ELj1ELj4ELj1ELj16ENS_18Kernel_traits_baseILj256ES2_S2_S2_S2_fjLj128EEEEELb0ELb0ELb1ELb0EEEvNS_9BwdParamsE,@"STO_CUDA_ENTRY STV_DEFAULT"
_ZN10layer_norm13ln_bwd_kernelINS_13Kernel_traitsI13__nv_bfloat16S2_S2_S2_fjLj256ELj1ELj4ELj1ELj16ENS_18Kernel_traits_baseILj256ES2_S2_S2_S2_fjLj128EEEEELb0ELb0ELb1ELb0EEEvNS_9BwdParamsE:
.text._ZN10layer_norm13ln_bwd_kernelINS_13Kernel_traitsI13__nv_bfloat16S2_S2_S2_fjLj256ELj1ELj4ELj1ELj16ENS_18Kernel_traits_baseILj256ES2_S2_S2_S2_fjLj128EEEEELb0ELb0ELb1ELb0EEEvNS_9BwdParamsE:
[----:B------:R-:W-:Y:S01]  /*0000*/  LDC R1, c[0x0][0x28] ;  /* 0x00000a00ff017b82 */ /* 0x000fe20000000800 */
[----:B------:R-:W0:Y:S01]  /*0010*/  S2R R11, SR_TID.X ;  /* 0x00000000000b7919 */ /* 0x000e220000002100 */
[----:B------:R-:W-:Y:S01]  /*0020*/  ULDC UR4, c[0x0][0x218] ;  /* 0x0000860000047ab9 */ /* 0x000fe20000000800 */
[----:B------:R-:W-:Y:S01]  /*0030*/  ULDC UR6, c[0x0][0x214] ;  /* 0x0000850000067ab9 */ /* 0x000fe20000000800 */
[----:B------:R-:W-:Y:S01]  /*0040*/  MOV R50, UR4 ;  /* 0x0000000400327c02 */ /* 0x000fe20008000f00 */
[----:B------:R-:W-:Y:S01]  /*0050*/  ULDC.64 UR4, c[0x0][0x208] ;  /* 0x0000820000047ab9 */ /* 0x000fe20000000a00 */
[----:B------:R-:W-:Y:S01]  /*0060*/  ULDC UR9, c[0x0][0x218] ;  /* 0x0000860000097ab9 */ /* 0x000fe20000000800 */
[----:B------:R-:W-:Y:S01]  /*0070*/  ULDC UR8, c[0x0][0x290] ;  /* 0x0000a40000087ab9 */ /* 0x000fe20000000800 */
[----:B------:R-:W-:Y:S01]  /*0080*/  SHF.R.S32.HI R3, RZ, 0x1f, R50 ;  /* 0x0000001fff037819 */ /* 0x000fe20000011432 */
[----:B------:R-:W-:-:S03]  /*0090*/  ULDC.64 UR10, c[0x0][0x308] ;  /* 0x0000c200000a7ab9 */ /* 0x000fc60000000a00 */
[----:B------:R-:W-:Y:S02]  /*00a0*/  LEA.HI R3, R3, R50, RZ, 0x3 ;  /* 0x0000003203037211 */ /* 0x000fe400078f18ff */
[C---:B0-----:R-:W-:Y:S02]  /*00b0*/  LOP3.LUT R0, R11.reuse, 0x1f, RZ, 0xc, !PT ;  /* 0x0000001f0b007812 */ /* 0x041fe400078e0cff */
        /* <DEDUP_REMOVED lines=8> */
[----:B------:R-:W-:Y:S01]  /*0140*/  CS2R R28, SRZ ;  /* 0x00000000001c7805 */ /* 0x000fe2000001ff00 */
[----:B------:R-:W1:Y:S01]  /*0150*/  S2R R0, SR_CTAID.X ;  /* 0x0000000000007919 */ /* 0x000e620000002500 */
[----:B------:R-:W-:Y:S02]  /*0160*/  CS2R R30, SRZ ;  /* 0x00000000001e7805 */ /* 0x000fe4000001ff00 */
[----:B------:R-:W-:Y:S02]  /*0170*/  CS2R R24, SRZ ;  /* 0x0000000000187805 */ /* 0x000fe4000001ff00 */
[----:B------:R-:W-:Y:S02]  /*0180*/  CS2R R26, SRZ ;  /* 0x00000000001a7805 */ /* 0x000fe4000001ff00 */
[----:B------:R-:W-:-:S02]  /*0190*/  CS2R R22, SRZ ;  /* 0x0000000000167805 */ /* 0x000fc4000001ff00 */
[----:B------:R-:W-:Y:S02]  /*01a0*/  CS2R R20, SRZ ;  /* 0x0000000000147805 */ /* 0x000fe4000001ff00 */
[----:B------:R-:W-:Y:S02]  /*01b0*/  CS2R R18, SRZ ;  /* 0x0000000000127805 */ /* 0x000fe4000001ff00 */
[----:B------:R-:W-:Y:S02]  /*01c0*/  CS2R R16, SRZ ;  /* 0x0000000000107805 */ /* 0x000fe4000001ff00 */
[----:B-1----:R-:W-:-:S04]  /*01d0*/  LEA R11, R0, R11, 0x2 ;  /* 0x0000000b000b7211 */ /* 0x002fc800078e10ff */
[----:B------:R-:W-:Y:S01]  /*01e0*/  ISETP.GE.AND P0, PT, R11, UR6, PT ;  /* 0x000000060b007c0c */ /* 0x000fe2000bf06270 */
[----:B------:R-:W-:-:S12]  /*01f0*/  ULDC.64 UR6, c[0x0][0x2c8] ;  /* 0x0000b20000067ab9 */ /* 0x000fd80000000a00 */
[----:B0-----:R-:W-:Y:S05]  /*0200*/  @P0 BRA `(.L_x_41) ;  /* 0x0000001400700947 */ /* 0x001fea0003800000 */
[----:B------:R-:W0:Y:S01]  /*0210*/  LDC.U8 R10, c[0x0][0x2a0] ;  /* 0x0000a800ff0a7b82 */ /* 0x000e220000000000 */
[----:B-----5:R-:W-:Y:S01]  /*0220*/  @P1 PRMT R4, R13, 0x7632, R4 ;  /* 0x000076320d041816 */ /* 0x020fe20000000004 */
[----:B------:R-:W-:Y:S01]  /*0230*/  HFMA2.MMA R29, -RZ, RZ, 0, 0 ;  /* 0x00000000ff1d7435 */ /* 0x000fe200000001ff */
[C---:B------:R-:W-:Y:S01]  /*0240*/  @P1 PRMT R5, R12.reuse, 0x7632, R5 ;  /* 0x000076320c051816 */ /* 0x040fe20000000005 */
[----:B------:R-:W-:Y:S01]  /*0250*/  IMAD.U32 R9, R12, 0x10000, RZ ;  /* 0x000100000c097824 */ /* 0x000fe200078e00ff */
[----:B------:R-:W-:Y:S01]  /*0260*/  @P1 PRMT R2, R14, 0x7632, R2 ;  /* 0x000076320e021816 */ /* 0x000fe20000000002 */
[C---:B------:R-:W-:Y:S01]  /*0270*/  IMAD.U32 R6, R15.reuse, 0x10000, RZ ;  /* 0x000100000f067824 */ /* 0x040fe200078e00ff */
[----:B------:R-:W-:Y:S01]  /*0280*/  @P1 PRMT R0, R15, 0x7632, R0 ;  /* 0x000076320f001816 */ /* 0x000fe20000000000 */
[----:B------:R-:W-:Y:S01]  /*0290*/  IMAD.U32 R4, R4, 0x10000, RZ ;  /* 0x0001000004047824 */ /* 0x000fe200078e00ff */
[----:B------:R-:W-:Y:S02]  /*02a0*/  SHF.L.U32 R8, R13, 0x10, RZ ;  /* 0x000000100d087819 */ /* 0x000fe400000006ff */
[----:B------:R-:W-:-:S02]  /*02b0*/  SHF.L.U32 R7, R14, 0x10, RZ ;  /* 0x000000100e077819 */ /* 0x000fc400000006ff */
[----:B------:R-:W-:Y:S02]  /*02c0*/  SHF.L.U32 R5, R5, 0x10, RZ ;  /* 0x0000001005057819 */ /* 0x000fe400000006ff */
[----:B------:R-:W-:Y:S02]  /*02d0*/  SHF.L.U32 R2, R2, 0x10, RZ ;  /* 0x0000001002027819 */ /* 0x000fe400000006ff */
[----:B------:R-:W-:-:S07]  /*02e0*/  SHF.L.U32 R0, R0, 0x10, RZ ;  /* 0x0000001000007819 */ /* 0x000fce00000006ff */
.L_x_72:
[----:B------:R-:W1:Y:S08]  /*02f0*/  LDC.64 R46, c[0x0][0x288] ;  /* 0x0000a200ff2e7b82 */ /* 0x000e700000000a00 */
[----:B---3--:R-:W2:Y:S08]  /*0300*/  LDC.64 R68, c[0x0][0x280] ;  /* 0x0000a000ff447b82 */ /* 0x008eb00000000a00 */
[----:B------:R-:W3:Y:S01]  /*0310*/  LDC.64 R52, c[0x0][0x258] ;  /* 0x00009600ff347b82 */ /* 0x000ee20000000a00 */
[----:B-1----:R-:W-:-:S07]  /*0320*/  IMAD.WIDE R46, R11, 0x4, R46 ;  /* 0x000000040b2e7825 */ /* 0x002fce00078e022e */
[----:B----4-:R-:W1:Y:S01]  /*0330*/  LDC.64 R56, c[0x0][0x250] ;  /* 0x00009400ff387b82 */ /* 0x010e620000000a00 */
[----:B------:R-:W4:Y:S01]  /*0340*/  LDG.E R46, desc[UR4][R46.64] ;  /* 0x000000042e2e7981 */ /* 0x000f22000c1e1900 */
[----:B--2---:R-:W-:-:S05]  /*0350*/  IMAD.WIDE R68, R11, 0x4, R68 ;  /* 0x000000040b447825 */ /* 0x004fca00078e0244 */
[----:B-----5:R-:W5:Y:S01]  /*0360*/  LDG.E R51, desc[UR4][R68.64] ;  /* 0x0000000444337981 */ /* 0x020f62000c1e1900 */
[----:B---3--:R-:W-:-:S05]  /*0370*/  IMAD.WIDE R52, R11, 0x4, R52 ;  /* 0x000000040b347825 */ /* 0x008fca00078e0234 */
[----:B------:R2:W5:Y:S01]  /*0380*/  LDG.E R54, desc[UR4][R52.64] ;  /* 0x0000000434367981 */ /* 0x000562000c1e1900 */
[----:B------:R-:W-:Y:S01]  /*0390*/  IMAD.U32 R50, RZ, RZ, UR9 ;  /* 0x00000009ff327e24 */ /* 0x000fe2000f8e00ff */
[----:B--2---:R-:W2:Y:S03]  /*03a0*/  LDC.64 R52, c[0x0][0x2c8] ;  /* 0x0000b200ff347b82 */ /* 0x004ea60000000a00 */
[----:B------:R-:W-:-:S05]  /*03b0*/  IMAD R49, R11, R50, RZ ;  /* 0x000000320b317224 */ /* 0x000fca00078e02ff */
[----:B------:R-:W-:-:S04]  /*03c0*/  SHF.R.S32.HI R65, RZ, 0x1f, R49 ;  /* 0x0000001fff417819 */ /* 0x000fc80000011431 */
[----:B------:R-:W-:Y:S01]  /*03d0*/  LEA.HI R49, R65, R49, RZ, 0x3 ;  /* 0x0000003141317211 */ /* 0x000fe200078f18ff */
[----:B------:R-:W-:Y:S03]  /*03e0*/  BSSY B1, `(.L_x_42) ;  /* 0x000006f000017945 */ /* 0x000fe60003800000 */
[----:B------:R-:W-:Y:S01]  /*03f0*/  LEA.HI.SX32 R49, R49, R48, 0x1d ;  /* 0x0000003031317211 */ /* 0x000fe200078feaff */
[----:B-1----:R-:W-:Y:S01]  /*0400*/  IMAD.WIDE R56, R11, 0x4, R56 ;  /* 0x000000040b387825 */ /* 0x002fe200078e0238 */
[----:B------:R-:W-:Y:S02]  /*0410*/  MOV R65, RZ ;  /* 0x000000ff00417202 */ /* 0x000fe40000000f00 */
[----:B------:R-:W-:Y:S01]  /*0420*/  MOV R47, RZ ;  /* 0x000000ff002f7202 */ /* 0x000fe20000000f00 */
[----:B--2---:R-:W-:Y:S01]  /*0430*/  IMAD.WIDE.U32 R52, R49, 0x10, R52 ;  /* 0x0000001031347825 */ /* 0x004fe200078e0034 */
[----:B----4-:R-:W-:-:S13]  /*0440*/  ISETP.GT.AND P2, PT, R46, RZ, PT ;  /* 0x000000ff2e00720c */ /* 0x010fda0003f44270 */
[----:B------:R-:W-:Y:S05]  /*0450*/  @P2 BRA `(.L_x_43) ;  /* 0x0000000000142947 */ /* 0x000fea0003800000 */
[----:B------:R-:W-:-:S04]  /*0460*/  ISETP.EQ.U32.AND P0, PT, RZ, UR6, PT ;  /* 0x00000006ff007c0c */ /* 0x000fc8000bf02070 */
[----:B------:R-:W-:-:S13]  /*0470*/  ISETP.EQ.OR.EX P0, PT, RZ, UR7, !P1, P0 ;  /* 0x00000007ff007c0c */ /* 0x000fda000cf02700 */
[----:B------:R-:W-:Y:S05]  /*0480*/  @P0 BRA `(.L_x_44) ;  /* 0x0000000400900947 */ /* 0x000fea0003800000 */
[----:B------:R1:W5:Y:S01]  /*0490*/  LDG.E.128 R12, desc[UR4][R52.64] ;  /* 0x00000004340c7981 */ /* 0x000362000c1e1d00 */
[----:B------:R-:W-:Y:S05]  /*04a0*/  BRA `(.L_x_44) ;  /* 0x0000000400887947 */ /* 0x000fea0003800000 */
.L_x_43:
[----:B------:R-:W-:Y:S05]  /*04b0*/  @!P1 BRA `(.L_x_44) ;  /* 0x0000000400849947 */ /* 0x000fea0003800000 */
[----:B------:R-:W1:Y:S01]  /*04c0*/  LDC.64 R40, c[0x0][0x238] ;  /* 0x00008e00ff287b82 */ /* 0x000e620000000a00 */
[----:B------:R-:W-:Y:S01]  /*04d0*/  VIADD R3, R46, 0xffffffff ;  /* 0xffffffff2e037836 */ /* 0x000fe20000000000 */
[----:B------:R-:W2:Y:S03]  /*04e0*/  LDG.E R57, desc[UR4][R56.64] ;  /* 0x0000000438397981 */ /* 0x000ea6000c1e1900 */
[----:B------:R-:W-:-:S03]  /*04f0*/  IMAD R3, R3, R50, RZ ;  /* 0x0000003203037224 */ /* 0x000fc600078e02ff */
[----:B------:R-:W3:Y:S02]  /*0500*/  LDC.64 R44, c[0x0][0x2b8] ;  /* 0x0000ae00ff2c7b82 */ /* 0x000ee40000000a00 */
[----:B------:R-:W-:-:S04]  /*0510*/  SHF.R.S32.HI R46, RZ, 0x1f, R3 ;  /* 0x0000001fff2e7819 */ /* 0x000fc80000011403 */
[----:B------:R-:W-:Y:S01]  /*0520*/  LEA.HI R3, R46, R3, RZ, 0x3 ;  /* 0x000000032e037211 */ /* 0x000fe200078f18ff */
[----:B-1----:R-:W-:-:S03]  /*0530*/  IMAD.WIDE.U32 R40, R49, 0x10, R40 ;  /* 0x0000001031287825 */ /* 0x002fc600078e0028 */
[----:B------:R-:W-:-:S03]  /*0540*/  LEA.HI.SX32 R3, R3, R48, 0x1d ;  /* 0x0000003003037211 */ /* 0x000fc600078feaff */
[----:B------:R-:W4:Y:S02]  /*0550*/  LDG.E.128 R40, desc[UR4][R40.64] ;  /* 0x0000000428287981 */ /* 0x000f24000c1e1d00 */
[----:B---3--:R-:W-:-:S06]  /*0560*/  IMAD.WIDE.U32 R44, R3, 0x10, R44 ;  /* 0x00000010032c7825 */ /* 0x008fcc00078e002c */
[----:B------:R-:W3:Y:S01]  /*0570*/  LDG.E.128 R44, desc[UR4][R44.64] ;  /* 0x000000042c2c7981 */ /* 0x000ee2000c1e1d00 */
[----:B------:R-:W-:-:S04]  /*0580*/  ISETP.NE.U32.AND P0, PT, RZ, UR6, PT ;  /* 0x00000006ff007c0c */ /* 0x000fc8000bf05070 */
[----:B------:R-:W-:-:S13]  /*0590*/  ISETP.NE.AND.EX P0, PT, RZ, UR7, PT, P0 ;  /* 0x00000007ff007c0c */ /* 0x000fda000bf05300 */
[----:B------:R3:W5:Y:S01]  /*05a0*/  @P0 LDG.E.128 R12, desc[UR4][R52.64] ;  /* 0x00000004340c0981 */ /* 0x000762000c1e1d00 */
[----:B0-----:R-:W-:-:S04]  /*05b0*/  ISETP.NE.AND P0, PT, R10, RZ, PT ;  /* 0x000000ff0a00720c */ /* 0x001fc80003f05270 */
[----:B--2---:R-:W-:Y:S02]  /*05c0*/  FSEL R57, R57, RZ, !P0 ;  /* 0x000000ff39397208 */ /* 0x004fe40004000000 */
[C---:B----4-:R-:W-:Y:S02]  /*05d0*/  PRMT R55, R40.reuse, 0x7632, R55 ;  /* 0x0000763228377816 */ /* 0x050fe40000000037 */
[----:B------:R-:W-:Y:S02]  /*05e0*/  SHF.L.U32 R40, R40, 0x10, RZ ;  /* 0x0000001028287819 */ /* 0x000fe400000006ff */
[C---:B------:R-:W-:Y:S01]  /*05f0*/  PRMT R59, R42.reuse, 0x7632, R59 ;  /* 0x000076322a3b7816 */ /* 0x040fe2000000003b */
[----:B------:R-:W-:Y:S01]  /*0600*/  IMAD.U32 R42, R42, 0x10000, RZ ;  /* 0x000100002a2a7824 */ /* 0x000fe200078e00ff */
[----:B------:R-:W-:Y:S02]  /*0610*/  PRMT R56, R41, 0x7632, R56 ;  /* 0x0000763229387816 */ /* 0x000fe40000000038 */
[----:B------:R-:W-:Y:S01]  /*0620*/  PRMT R60, R43, 0x7632, R60 ;  /* 0x000076322b3c7816 */ /* 0x000fe2000000003c */
[----:B------:R-:W-:Y:S01]  /*0630*/  FADD.FTZ R3, -R57, R40 ;  /* 0x0000002839037221 */ /* 0x000fe20000010100 */
[----:B------:R-:W-:Y:S01]  /*0640*/  SHF.L.U32 R62, R43, 0x10, RZ ;  /* 0x000000102b3e7819 */ /* 0x000fe200000006ff */
[----:B------:R-:W-:Y:S01]  /*0650*/  FADD.FTZ R43, -R57, R42 ;  /* 0x0000002a392b7221 */ /* 0x000fe20000010100 */
[----:B------:R-:W-:Y:S01]  /*0660*/  SHF.L.U32 R58, R41, 0x10, RZ ;  /* 0x00000010293a7819 */ /* 0x000fe200000006ff */
[----:B------:R-:W-:Y:S01]  /*0670*/  IMAD.U32 R56, R56, 0x10000, RZ ;  /* 0x0001000038387824 */ /* 0x000fe200078e00ff */
[----:B------:R-:W-:-:S02]  /*0680*/  SHF.L.U32 R40, R55, 0x10, RZ ;  /* 0x0000001037287819 */ /* 0x000fc400000006ff */
[----:B------:R-:W-:Y:S02]  /*0690*/  SHF.L.U32 R42, R59, 0x10, RZ ;  /* 0x000000103b2a7819 */ /* 0x000fe400000006ff */
[----:B------:R-:W-:Y:S01]  /*06a0*/  SHF.L.U32 R60, R60, 0x10, RZ ;  /* 0x000000103c3c7819 */ /* 0x000fe200000006ff */
[C---:B------:R-:W-:Y:S01]  /*06b0*/  FADD.FTZ R41, -R57.reuse, R58 ;  /* 0x0000003a39297221 */ /* 0x040fe20000010100 */
[C---:B------:R-:W-:Y:S01]  /*06c0*/  FADD.FTZ R63, -R57.reuse, R62 ;  /* 0x0000003e393f7221 */ /* 0x040fe20000010100 */
[C---:B------:R-:W-:Y:S01]  /*06d0*/  FADD.FTZ R65, -R57.reuse, R40 ;  /* 0x0000002839417221 */ /* 0x040fe20000010100 */
[C---:B------:R-:W-:Y:S01]  /*06e0*/  FADD.FTZ R67, -R57.reuse, R56 ;  /* 0x0000003839437221 */ /* 0x040fe20000010100 */
[C---:B------:R-:W-:Y:S01]  /*06f0*/  FADD.FTZ R61, -R57.reuse, R42 ;  /* 0x0000002a393d7221 */ /* 0x040fe20000010100 */
[----:B------:R-:W-:Y:S01]  /*0700*/  FADD.FTZ R57, -R57, R60 ;  /* 0x0000003c39397221 */ /* 0x000fe20000010100 */
[C---:B---3--:R-:W-:Y:S01]  /*0710*/  PRMT R52, R44.reuse, 0x7632, R52 ;  /* 0x000076322c347816 */ /* 0x048fe20000000034 */
[----:B------:R-:W-:-:S02]  /*0720*/  IMAD.U32 R60, R44, 0x10000, RZ ;  /* 0x000100002c3c7824 */ /* 0x000fc400078e00ff */
[----:B-----5:R-:W-:Y:S01]  /*0730*/  FMUL.FTZ R3, R54, R3 ;  /* 0x0000000336037220 */ /* 0x020fe20000410000 */
[----:B------:R-:W-:Y:S01]  /*0740*/  PRMT R55, R46, 0x7632, R55 ;  /* 0x000076322e377816 */ /* 0x000fe20000000037 */
[----:B------:R-:W-:Y:S01]  /*0750*/  FMUL.FTZ R40, R54, R65 ;  /* 0x0000004136287220 */ /* 0x000fe20000410000 */
[----:B------:R-:W-:Y:S01]  /*0760*/  SHF.L.U32 R52, R52, 0x10, RZ ;  /* 0x0000001034347819 */ /* 0x000fe200000006ff */
[-C--:B------:R-:W-:Y:S01]  /*0770*/  FFMA.FTZ R16, R3, R60.reuse, R16 ;  /* 0x0000003c03107223 */ /* 0x080fe20000010010 */
[----:B------:R-:W-:Y:S01]  /*0780*/  FADD.FTZ R28, R28, R60 ;  /* 0x0000003c1c1c7221 */ /* 0x000fe20000010000 */
[----:B------:R-:W-:Y:S01]  /*0790*/  PRMT R53, R45, 0x7632, R53 ;  /* 0x000076322d357816 */ /* 0x000fe20000000035 */
[----:B------:R-:W-:Y:S01]  /*07a0*/  FMUL.FTZ R60, R9, R60 ;  /* 0x0000003c093c7220 */ /* 0x000fe20000410000 */
[----:B------:R-:W-:Y:S01]  /*07b0*/  FMUL.FTZ R44, R54, R61 ;  /* 0x0000003d362c7220 */ /* 0x000fe20000410000 */
[----:B------:R-:W-:Y:S01]  /*07c0*/  IMAD.U32 R61, R55, 0x10000, RZ ;  /* 0x00010000373d7824 */ /* 0x000fe200078e00ff */
[----:B------:R-:W-:Y:S01]  /*07d0*/  SHF.L.U32 R59, R45, 0x10, RZ ;  /* 0x000000102d3b7819 */ /* 0x000fe200000006ff */
[-C--:B------:R-:W-:Y:S01]  /*07e0*/  FFMA.FTZ R17, R40, R52.reuse, R17 ;  /* 0x0000003428117223 */ /* 0x080fe20000010011 */
[----:B------:R-:W-:Y:S01]  /*07f0*/  FADD.FTZ R29, R29, R52 ;  /* 0x000000341d1d7221 */ /* 0x000fe20000010000 */
[----:B------:R-:W-:Y:S01]  /*0800*/  FMUL.FTZ R55, R5, R52 ;  /* 0x0000003405377220 */ /* 0x000fe20000410000 */
[----:B------:R-:W-:Y:S01]  /*0810*/  SHF.L.U32 R56, R53, 0x10, RZ ;  /* 0x0000001035387819 */ /* 0x000fe200000006ff */
[----:B------:R-:W-:Y:S01]  /*0820*/  FADD.FTZ R52, RZ, R60 ;  /* 0x0000003cff347221 */ /* 0x000fe20000010000 */
[----:B------:R-:W-:Y:S01]  /*0830*/  FFMA.FTZ R53, R3, R60, RZ ;  /* 0x0000003c03357223 */ /* 0x000fe200000100ff */
[C---:B------:R-:W-:Y:S01]  /*0840*/  FMUL.FTZ R41, R54.reuse, R41 ;  /* 0x0000002936297220 */ /* 0x040fe20000410000 */
[C---:B------:R-:W-:Y:S01]  /*0850*/  FMUL.FTZ R42, R54.reuse, R67 ;  /* 0x00000043362a7220 */ /* 0x040fe20000410000 */
[----:B------:R-:W-:Y:S01]  /*0860*/  FMUL.FTZ R58, R54, R57 ;  /* 0x00000039363a7220 */ /* 0x000fe20000410000 */
[----:B------:R-:W-:Y:S01]  /*0870*/  FMUL.FTZ R62, R8, R59 ;  /* 0x0000003b083e7220 */ /* 0x000fe20000410000 */
[----:B------:R-:W-:Y:S01]  /*0880*/  FADD.FTZ R57, R52, R55 ;  /* 0x0000003734397221 */ /* 0x000fe20000010000 */
[----:B------:R-:W-:Y:S01]  /*0890*/  FFMA.FTZ R52, R40, R55, R53 ;  /* 0x0000003728347223 */ /* 0x000fe20000010035 */
[----:B------:R-:W-:Y:S01]  /*08a0*/  SHF.L.U32 R64, R46, 0x10, RZ ;  /* 0x000000102e407819 */ /* 0x000fe200000006ff */
[----:B------:R-:W-:Y:S01]  /*08b0*/  FFMA.FTZ R18, R41, R59, R18 ;  /* 0x0000003b29127223 */ /* 0x000fe20000010012 */
[----:B------:R-:W-:Y:S01]  /*08c0*/  FADD.FTZ R30, R30, R59 ;  /* 0x0000003b1e1e7221 */ /* 0x000fe20000010000 */
[----:B------:R-:W-:Y:S01]  /*08d0*/  FMUL.FTZ R43, R54, R43 ;  /* 0x0000002b362b7220 */ /* 0x000fe20000410000 */
[-C--:B------:R-:W-:Y:S01]  /*08e0*/  FFMA.FTZ R19, R42, R56.reuse, R19 ;  /* 0x000000382a137223 */ /* 0x080fe20000010013 */
[----:B------:R-:W-:Y:S01]  /*08f0*/  FADD.FTZ R31, R31, R56 ;  /* 0x000000381f1f7221 */ /* 0x000fe20000010000 */
[----:B------:R-:W-:Y:S01]  /*0900*/  FMUL.FTZ R59, R4, R56 ;  /* 0x00000038043b7220 */ /* 0x000fe20000410000 */
[----:B------:R-:W-:Y:S01]  /*0910*/  FADD.FTZ R56, R57, R62 ;  /* 0x0000003e39387221 */ /* 0x000fe20000010000 */
[----:B------:R-:W-:Y:S01]  /*0920*/  FFMA.FTZ R53, R41, R62, R52 ;  /* 0x0000003e29357223 */ /* 0x000fe20000010034 */
[-C--:B------:R-:W-:Y:S01]  /*0930*/  FFMA.FTZ R20, R43, R64.reuse, R20 ;  /* 0x000000402b147223 */ /* 0x080fe20000010014 */
[----:B------:R-:W-:Y:S01]  /*0940*/  FADD.FTZ R24, R24, R64 ;  /* 0x0000004018187221 */ /* 0x000fe20000010000 */
[----:B------:R-:W-:Y:S01]  /*0950*/  FMUL.FTZ R64, R7, R64 ;  /* 0x0000004007407220 */ /* 0x000fe20000410000 */
[----:B------:R-:W-:Y:S01]  /*0960*/  FADD.FTZ R57, R56, R59 ;  /* 0x0000003b38397221 */ /* 0x000fe20000010000 */
[----:B------:R-:W-:Y:S01]  /*0970*/  FFMA.FTZ R52, R42, R59, R53 ;  /* 0x0000003b2a347223 */ /* 0x000fe20000010035 */
[C---:B------:R-:W-:Y:S01]  /*0980*/  PRMT R46, R47.reuse, 0x7632, R46 ;  /* 0x000076322f2e7816 */ /* 0x040fe2000000002e */
[----:B------:R-:W-:-:S02]  /*0990*/  IMAD.U32 R47, R47, 0x10000, RZ ;  /* 0x000100002f2f7824 */ /* 0x000fc400078e00ff */
[----:B------:R-:W-:Y:S01]  /*09a0*/  FMUL.FTZ R45, R54, R63 ;  /* 0x0000003f362d7220 */ /* 0x000fe20000410000 */
[-C--:B------:R-:W-:Y:S01]  /*09b0*/  FFMA.FTZ R21, R44, R61.reuse, R21 ;  /* 0x0000003d2c157223 */ /* 0x080fe20000010015 */
[----:B------:R-:W-:Y:S01]  /*09c0*/  FADD.FTZ R25, R25, R61 ;  /* 0x0000003d19197221 */ /* 0x000fe20000010000 */
[----:B------:R-:W-:Y:S01]  /*09d0*/  FMUL.FTZ R61, R2, R61 ;  /* 0x0000003d023d7220 */ /* 0x000fe20000410000 */
[----:B------:R-:W-:Y:S01]  /*09e0*/  FADD.FTZ R56, R57, R64 ;  /* 0x0000004039387221 */ /* 0x000fe20000010000 */
[----:B------:R-:W-:Y:S01]  /*09f0*/  FFMA.FTZ R53, R43, R64, R52 ;  /* 0x000000402b357223 */ /* 0x000fe20000010034 */
[----:B------:R-:W-:Y:S01]  /*0a00*/  SHF.L.U32 R46, R46, 0x10, RZ ;  /* 0x000000102e2e7819 */ /* 0x000fe200000006ff */
        /* <DEDUP_REMOVED lines=9> */
[----:B------:R-:W-:-:S03]  /*0aa0*/  FFMA.FTZ R47, R45, R66, R52 ;  /* 0x000000422d2f7223 */ /* 0x000fc60000010034 */
[----:B------:R-:W-:Y:S01]  /*0ab0*/  FADD.FTZ R65, R46, R63 ;  /* 0x0000003f2e417221 */ /* 0x000fe20000010000 */
[----:B------:R-:W-:-:S07]  /*0ac0*/  FFMA.FTZ R47, R58, R63, R47 ;  /* 0x0000003f3a2f7223 */ /* 0x000fce000001002f */
.L_x_44:
[----:B------:R-:W-:Y:S05]  /*0ad0*/  BSYNC B1 ;  /* 0x0000000000017941 */ /* 0x000fea0003800000 */
.L_x_42:
[----:B------:R-:W-:-:S03]  /*0ae0*/  UMOV UR12, 0xffffffff ;  /* 0xffffffff000c7882 */ /* 0x000fc60000000000 */
[----:B------:R-:W-:Y:S05]  /*0af0*/  BRA.DIV UR12, `(.L_x_45) ;  /* 0x000000120c747947 */ /* 0x000fea000b800000 */
[----:B------:R-:W2:Y:S04]  /*0b00*/  SHFL.BFLY PT, R57, R65, 0x1, 0x1f ;  /* 0x0c201f0041397f89 */ /* 0x000ea800000e0000 */
[----:B------:R-:W3:Y:S01]  /*0b10*/  SHFL.BFLY PT, R68, R47, 0x1, 0x1f ;  /* 0x0c201f002f447f89 */ /* 0x000ee200000e0000 */
[----:B--2---:R-:W-:Y:S01]  /*0b20*/  FADD.FTZ R56, R57, R65 ;  /* 0x0000004139387221 */ /* 0x004fe20000010000 */
[----:B---3--:R-:W-:-:S04]  /*0b30*/  FADD.FTZ R69, R68, R47 ;  /* 0x0000002f44457221 */ /* 0x008fc80000010000 */
        /* <DEDUP_REMOVED lines=12> */
[----:B------:R2:W3:Y:S04]  /*0c00*/  SHFL.BFLY PT, R69, R47, 0x10, 0x1f ;  /* 0x0e001f002f457f89 */ /* 0x0004e800000e0000 */
[----:B------:R2:W4:Y:S02]  /*0c10*/  SHFL.BFLY PT, R57, R56, 0x10, 0x1f ;  /* 0x0e001f0038397f89 */ /* 0x00052400000e0000 */
.L_x_84:
[----:B------:R-:W-:Y:S05]  /*0c20*/  @!P1 BRA.U `(.L_x_46) ;  /* 0x0000000900d89947 */ /* 0x000fea0003800000 */
[----:B-----5:R-:W-:Y:S01]  /*0c30*/  ISETP.GE.AND P3, PT, R51, 0x1, PT ;  /* 0x000000013300780c */ /* 0x020fe20003f66270 */
[----:B---3--:R-:W-:Y:S01]  /*0c40*/  FADD.FTZ R69, R47, R69 ;  /* 0x000000452f457221 */ /* 0x008fe20000010000 */
[----:B--2-4-:R-:W-:Y:S01]  /*0c50*/  FADD.FTZ R47, R56, R57 ;  /* 0x00000039382f7221 */ /* 0x014fe20000010000 */
[----:B------:R-:W-:Y:S03]  /*0c60*/  BSSY B1, `(.L_x_46) ;  /* 0x00000b2000017945 */ /* 0x000fe60003800000 */
[----:B------:R-:W-:-:S07]  /*0c70*/  FMUL.FTZ R47, R47, UR8 ;  /* 0x000000082f2f7c20 */ /* 0x000fce0008410000 */
[----:B------:R-:W-:-:S05]  /*0c80*/  @P3 IADD3 R51, R51, -0x1, RZ ;  /* 0xffffffff33333810 */ /* 0x000fca0007ffe0ff */
[----:B------:R-:W-:-:S05]  /*0c90*/  @P3 IMAD R51, R51, R50, RZ ;  /* 0x0000003233333224 */ /* 0x000fca00078e02ff */
[----:B------:R-:W-:-:S04]  /*0ca0*/  @P3 SHF.R.S32.HI R46, RZ, 0x1f, R51 ;  /* 0x0000001fff2e3819 */ /* 0x000fc80000011433 */
[----:B-1----:R-:W-:Y:S01]  /*0cb0*/  @P3 LEA.HI R53, R46, R51, RZ, 0x3 ;  /* 0x000000332e353211 */ /* 0x002fe200078f18ff */
[----:B------:R-:W-:Y:S02]  /*0cc0*/  IMAD.MOV.U32 R51, RZ, RZ, RZ ;  /* 0x000000ffff337224 */ /* 0x000fe400078e00ff */
[----:B------:R-:W-:Y:S01]  /*0cd0*/  FMUL.FTZ R46, R69, UR8 ;  /* 0x00000008452e7c20 */ /* 0x000fe20008410000 */
[----:B------:R-:W-:Y:S01]  /*0ce0*/  @P3 LEA.HI.SX32 R51, R53, R48, 0x1d ;  /* 0x0000003035333211 */ /* 0x000fe200078feaff */
[----:B------:R-:W-:Y:S06]  /*0cf0*/  @!P1 BRA `(.L_x_47) ;  /* 0x0000000800a09947 */ /* 0x000fec0003800000 */
[----:B0-----:R-:W-:Y:S01]  /*0d00*/  ISETP.NE.AND P0, PT, R10, RZ, PT ;  /* 0x000000ff0a00720c */ /* 0x001fe20003f05270 */
[----:B------:R-:W-:Y:S03]  /*0d10*/  BSSY B2, `(.L_x_48) ;  /* 0x0000012000027945 */ /* 0x000fe60003800000 */
[----:B------:R-:W-:Y:S01]  /*0d20*/  FSEL R46, R46, RZ, !P0 ;  /* 0x000000ff2e2e7208 */ /* 0x000fe20004000000 */
[----:B------:R-:W-:Y:S08]  /*0d30*/  @P2 BRA `(.L_x_49) ;  /* 0x00000000001c2947 */ /* 0x000ff00003800000 */
[----:B------:R-:W-:Y:S01]  /*0d40*/  UISETP.NE.U32.AND UP0, UPT, UR6, URZ, UPT ;  /* 0x0000003f0600728c */ /* 0x000fe2000bf05070 */
[----:B------:R-:W-:-:S03]  /*0d50*/  HFMA2.MMA R53, -RZ, RZ, 0, 0 ;  /* 0x00000000ff357435 */ /* 0x000fc600000001ff */
[----:B------:R-:W-:-:S06]  /*0d60*/  UISETP.NE.AND.EX UP0, UPT, UR7, URZ, UPT, UP0 ;  /* 0x0000003f0700728c */ /* 0x000fcc000bf05300 */
[----:B------:R-:W-:-:S13]  /*0d70*/  PLOP3.LUT P4, PT, PT, PT, UP0, 0x80, 0x0 ;  /* 0x000000000000781c */ /* 0x000fda0003f8f008 */
[----:B------:R-:W-:Y:S05]  /*0d80*/  @!P4 BRA `(.L_x_50) ;  /* 0x000000000028c947 */ /* 0x000fea0003800000 */
[----:B------:R-:W-:Y:S01]  /*0d90*/  SHF.L.U32 R53, R12, 0x10, RZ ;  /* 0x000000100c357819 */ /* 0x000fe200000006ff */
[----:B------:R-:W-:Y:S06]  /*0da0*/  BRA `(.L_x_50) ;  /* 0x0000000000207947 */ /* 0x000fec0003800000 */
.L_x_49:
[----:B------:R-:W-:Y:S01]  /*0db0*/  UISETP.NE.U32.AND UP0, UPT, UR6, URZ, UPT ;  /* 0x0000003f0600728c */ /* 0x000fe2000bf05070 */
[----:B------:R-:W-:-:S03]  /*0dc0*/  FFMA.FTZ R53, R3, R47, R46 ;  /* 0x0000002f03357223 */ /* 0x000fc6000001002e */
[----:B------:R-:W-:Y:S01]  /*0dd0*/  UISETP.NE.AND.EX UP0, UPT, UR7, URZ, UPT, UP0 ;  /* 0x0000003f0700728c */ /* 0x000fe2000bf05300 */
[----:B------:R-:W-:-:S04]  /*0de0*/  FADD.FTZ R53, R60, -R53 ;  /* 0x800000353c357221 */ /* 0x000fc80000010000 */
[----:B------:R-:W-:Y:S01]  /*0df0*/  FMUL.FTZ R53, R54, R53 ;  /* 0x0000003536357220 */ /* 0x000fe20000410000 */
[----:B------:R-:W-:-:S13]  /*0e00*/  PLOP3.LUT P4, PT, PT, PT, UP0, 0x80, 0x0 ;  /* 0x000000000000781c */ /* 0x000fda0003f8f008 */
[----:B------:R-:W-:-:S04]  /*0e10*/  @P4 IMAD.U32 R52, R12, 0x10000, RZ ;  /* 0x000100000c344824 */ /* 0x000fc800078e00ff */
[----:B------:R-:W-:-:S07]  /*0e20*/  @P4 FADD.FTZ R53, R53, R52 ;  /* 0x0000003435354221 */ /* 0x000fce0000010000 */
.L_x_50:
[----:B------:R-:W-:Y:S05]  /*0e30*/  BSYNC B2 ;  /* 0x0000000000027941 */ /* 0x000fea0003800000 */
.L_x_48:
[----:B------:R-:W0:Y:S01]  /*0e40*/  @P3 LDC R52, c[0x0][0x29c] ;  /* 0x0000a700ff343b82 */ /* 0x000e220000000800 */
[----:B------:R-:W-:Y:S01]  /*0e50*/  ISETP.NE.U32.AND P0, PT, RZ, UR10, PT ;  /* 0x0000000aff007c0c */ /* 0x000fe2000bf05070 */
[----:B------:R-:W-:Y:S03]  /*0e60*/  BSSY B2, `(.L_x_51) ;  /* 0x0000013000027945 */ /* 0x000fe60003800000 */
[----:B------:R-:W-:Y:S01]  /*0e70*/  ISETP.NE.AND.EX P0, PT, RZ, UR11, PT, P0 ;  /* 0x0000000bff007c0c */ /* 0x000fe2000bf05300 */
[----:B0-----:R-:W-:-:S12]  /*0e80*/  @P3 FMUL.FTZ R52, R53, R52 ;  /* 0x0000003435343220 */ /* 0x001fd80000410000 */
[----:B------:R-:W-:Y:S02]  /*0e90*/  @P0 F2FP.BF16.F32.PACK_AB R53, RZ, R53 ;  /* 0x00000035ff35023e */ /* 0x000fe400000010ff */
[----:B------:R-:W-:Y:S02]  /*0ea0*/  @P3 F2FP.BF16.F32.PACK_AB R52, RZ, R52 ;  /* 0x00000034ff34323e */ /* 0x000fe400000010ff */
[----:B------:R-:W-:Y:S02]  /*0eb0*/  @P0 PRMT R32, R53, 0x7610, R32 ;  /* 0x0000761035200816 */ /* 0x000fe40000000020 */
[----:B------:R-:W-:Y:S01]  /*0ec0*/  @P3 PRMT R36, R52, 0x7610, R36 ;  /* 0x0000761034243816 */ /* 0x000fe20000000024 */
[----:B------:R-:W-:Y:S06]  /*0ed0*/  @P2 BRA `(.L_x_52) ;  /* 0x0000000000142947 */ /* 0x000fec0003800000 */
[----:B------:R-:W-:Y:S01]  /*0ee0*/  MOV R53, RZ ;  /* 0x000000ff00357202 */ /* 0x000fe20000000f00 */
[----:B------:R-:W-:Y:S06]  /*0ef0*/  @!P4 BRA `(.L_x_53) ;  /* 0x000000000024c947 */ /* 0x000fec0003800000 */
[----:B------:R-:W-:-:S04]  /*0f00*/  PRMT R53, R12, 0x7632, R53 ;  /* 0x000076320c357816 */ /* 0x000fc80000000035 */
[----:B------:R-:W-:Y:S01]  /*0f10*/  SHF.L.U32 R53, R53, 0x10, RZ ;  /* 0x0000001035357819 */ /* 0x000fe200000006ff */
[----:B------:R-:W-:Y:S06]  /*0f20*/  BRA `(.L_x_53) ;  /* 0x0000000000187947 */ /* 0x000fec0003800000 */
.L_x_52:
[----:B------:R-:W-:-:S04]  /*0f30*/  FFMA.FTZ R52, R40, R47, R46 ;  /* 0x0000002f28347223 */ /* 0x000fc8000001002e */
[--C-:B------:R-:W-:Y:S01]  /*0f40*/  FADD.FTZ R53, R55, -R52.reuse ;  /* 0x8000003437357221 */ /* 0x100fe20000010000 */
[----:B------:R-:W-:-:S03]  /*0f50*/  @P4 PRMT R52, R12, 0x7632, R52 ;  /* 0x000076320c344816 */ /* 0x000fc60000000034 */
[----:B------:R-:W-:Y:S02]  /*0f60*/  FMUL.FTZ R53, R54, R53 ;  /* 0x0000003536357220 */ /* 0x000fe40000410000 */
[----:B------:R-:W-:-:S04]  /*0f70*/  @P4 IMAD.U32 R52, R52, 0x10000, RZ ;  /* 0x0001000034344824 */ /* 0x000fc800078e00ff */
[----:B------:R-:W-:-:S07]  /*0f80*/  @P4 FADD.FTZ R53, R53, R52 ;  /* 0x0000003435354221 */ /* 0x000fce0000010000 */
.L_x_53:
[----:B------:R-:W-:Y:S05]  /*0f90*/  BSYNC B2 ;  /* 0x0000000000027941 */ /* 0x000fea0003800000 */
.L_x_51:
[----:B------:R-:W0:Y:S01]  /*0fa0*/  @P3 LDC R52, c[0x0][0x29c] ;  /* 0x0000a700ff343b82 */ /* 0x000e220000000800 */
[----:B------:R-:W-:Y:S01]  /*0fb0*/  BSSY B2, `(.L_x_54) ;  /* 0x0000010000027945 */ /* 0x000fe20003800000 */
[----:B0-----:R-:W-:Y:S01]  /*0fc0*/  @P3 FMUL.FTZ R52, R53, R52 ;  /* 0x0000003435343220 */ /* 0x001fe20000410000 */
[----:B------:R-:W-:-:S04]  /*0fd0*/  @P0 F2FP.BF16.F32.PACK_AB R53, RZ, R53 ;  /* 0x00000035ff35023e */ /* 0x000fc800000010ff */
[----:B------:R-:W-:Y:S02]  /*0fe0*/  @P3 F2FP.BF16.F32.PACK_AB R52, RZ, R52 ;  /* 0x00000034ff34323e */ /* 0x000fe400000010ff */
[----:B------:R-:W-:Y:S02]  /*0ff0*/  @P0 PRMT R32, R32, 0x5410, R53 ;  /* 0x0000541020200816 */ /* 0x000fe40000000035 */
[----:B------:R-:W-:Y:S01]  /*1000*/  @P3 PRMT R36, R36, 0x5410, R52 ;  /* 0x0000541024243816 */ /* 0x000fe20000000034 */
[----:B------:R-:W-:Y:S06]  /*1010*/  @P2 BRA `(.L_x_55) ;  /* 0x0000000000102947 */ /* 0x000fec0003800000 */
[----:B------:R-:W-:Y:S01]  /*1020*/  HFMA2.MMA R53, -RZ, RZ, 0, 0 ;  /* 0x00000000ff357435 */ /* 0x000fe200000001ff */
[----:B------:R-:W-:Y:S10]  /*1030*/  @!P4 BRA `(.L_x_56) ;  /* 0x00000000001cc947 */ /* 0x000ff40003800000 */
[----:B------:R-:W-:Y:S01]  /*1040*/  SHF.L.U32 R53, R13, 0x10, RZ ;  /* 0x000000100d357819 */ /* 0x000fe200000006ff */
[----:B------:R-:W-:Y:S06]  /*1050*/  BRA `(.L_x_56) ;  /* 0x0000000000147947 */ /* 0x000fec0003800000 */
.L_x_55:
[----:B------:R-:W-:Y:S01]  /*1060*/  FFMA.FTZ R53, R41, R47, R46 ;  /* 0x0000002f29357223 */ /* 0x000fe2000001002e */
[----:B------:R-:W-:-:S03]  /*1070*/  @P4 IMAD.U32 R52, R13, 0x10000, RZ ;  /* 0x000100000d344824 */ /* 0x000fc600078e00ff */
[----:B------:R-:W-:-:S04]  /*1080*/  FADD.FTZ R53, R62, -R53 ;  /* 0x800000353e357221 */ /* 0x000fc80000010000 */
[----:B------:R-:W-:-:S04]  /*1090*/  FMUL.FTZ R53, R54, R53 ;  /* 0x0000003536357220 */ /* 0x000fc80000410000 */
[----:B------:R-:W-:-:S07]  /*10a0*/  @P4 FADD.FTZ R53, R53, R52 ;  /* 0x0000003435354221 */ /* 0x000fce0000010000 */
.L_x_56:
[----:B------:R-:W-:Y:S05]  /*10b0*/  BSYNC B2 ;  /* 0x0000000000027941 */ /* 0x000fea0003800000 */
.L_x_54:
        /* <DEDUP_REMOVED lines=13> */
.L_x_58:
[----:B------:R-:W-:-:S04]  /*1190*/  FFMA.FTZ R52, R42, R47, R46 ;  /* 0x0000002f2a347223 */ /* 0x000fc8000001002e */
[--C-:B------:R-:W-:Y:S01]  /*11a0*/  FADD.FTZ R53, R59, -R52.reuse ;  /* 0x800000343b357221 */ /* 0x100fe20000010000 */
[----:B------:R-:W-:-:S03]  /*11b0*/  @P4 PRMT R52, R13, 0x7632, R52 ;  /* 0x000076320d344816 */ /* 0x000fc60000000034 */
[----:B------:R-:W-:Y:S02]  /*11c0*/  FMUL.FTZ R53, R54, R53 ;  /* 0x0000003536357220 */ /* 0x000fe40000410000 */
[----:B------:R-:W-:-:S04]  /*11d0*/  @P4 IMAD.U32 R52, R52, 0x10000, RZ ;  /* 0x0001000034344824 */ /* 0x000fc800078e00ff */
[----:B------:R-:W-:-:S07]  /*11e0*/  @P4 FADD.FTZ R53, R53, R52 ;  /* 0x0000003435354221 */ /* 0x000fce0000010000 */
.L_x_59:
[----:B------:R-:W-:Y:S05]  /*11f0*/  BSYNC B2 ;  /* 0x0000000000027941 */ /* 0x000fea0003800000 */
.L_x_57:
        /* <DEDUP_REMOVED lines=12> */
.L_x_61:
[----:B------:R-:W-:Y:S01]  /*12c0*/  FFMA.FTZ R53, R43, R47, R46 ;  /* 0x0000002f2b357223 */ /* 0x000fe2000001002e */
[----:B------:R-:W-:-:S03]  /*12d0*/  @P4 SHF.L.U32 R52, R14, 0x10, RZ ;  /* 0x000000100e344819 */ /* 0x000fc600000006ff */
[----:B------:R-:W-:-:S04]  /*12e0*/  FADD.FTZ R53, R64, -R53 ;  /* 0x8000003540357221 */ /* 0x000fc80000010000 */
[----:B------:R-:W-:-:S04]  /*12f0*/  FMUL.FTZ R53, R54, R53 ;  /* 0x0000003536357220 */ /* 0x000fc80000410000 */
[----:B------:R-:W-:-:S07]  /*1300*/  @P4 FADD.FTZ R53, R53, R52 ;  /* 0x0000003435354221 */ /* 0x000fce0000010000 */
.L_x_62:
[----:B------:R-:W-:Y:S05]  /*1310*/  BSYNC B2 ;  /* 0x0000000000027941 */ /* 0x000fea0003800000 */
.L_x_60:
        /* <DEDUP_REMOVED lines=8> */
[----:B------:R-:W-:Y:S01]  /*13a0*/  IMAD.MOV.U32 R53, RZ, RZ, RZ ;  /* 0x000000ffff357224 */ /* 0x000fe200078e00ff */
[----:B------:R-:W-:Y:S06]  /*13b0*/  @!P4 BRA `(.L_x_65) ;  /* 0x000000000024c947 */ /* 0x000fec0003800000 */
[----:B------:R-:W-:-:S04]  /*13c0*/  PRMT R53, R14, 0x7632, R53 ;  /* 0x000076320e357816 */ /* 0x000fc80000000035 */
[----:B------:R-:W-:Y:S01]  /*13d0*/  SHF.L.U32 R53, R53, 0x10, RZ ;  /* 0x0000001035357819 */ /* 0x000fe200000006ff */
[----:B------:R-:W-:Y:S06]  /*13e0*/  BRA `(.L_x_65) ;  /* 0x0000000000187947 */ /* 0x000fec0003800000 */
.L_x_64:
[----:B------:R-:W-:-:S04]  /*13f0*/  FFMA.FTZ R52, R44, R47, R46 ;  /* 0x0000002f2c347223 */ /* 0x000fc8000001002e */
[--C-:B------:R-:W-:Y:S01]  /*1400*/  FADD.FTZ R53, R61, -R52.reuse ;  /* 0x800000343d357221 */ /* 0x100fe20000010000 */
[----:B------:R-:W-:-:S03]  /*1410*/  @P4 PRMT R52, R14, 0x7632, R52 ;  /* 0x000076320e344816 */ /* 0x000fc60000000034 */
[----:B------:R-:W-:Y:S01]  /*1420*/  FMUL.FTZ R53, R54, R53 ;  /* 0x0000003536357220 */ /* 0x000fe20000410000 */
[----:B------:R-:W-:-:S05]  /*1430*/  @P4 SHF.L.U32 R52, R52, 0x10, RZ ;  /* 0x0000001034344819 */ /* 0x000fca00000006ff */
[----:B------:R-:W-:-:S07]  /*1440*/  @P4 FADD.FTZ R53, R53, R52 ;  /* 0x0000003435354221 */ /* 0x000fce0000010000 */
.L_x_65:
[----:B------:R-:W-:Y:S05]  /*1450*/  BSYNC B2 ;  /* 0x0000000000027941 */ /* 0x000fea0003800000 */
.L_x_63:
        /* <DEDUP_REMOVED lines=10> */
[----:B------:R-:W-:Y:S01]  /*1500*/  IMAD.U32 R53, R15, 0x10000, RZ ;  /* 0x000100000f357824 */ /* 0x000fe200078e00ff */
[----:B------:R-:W-:Y:S06]  /*1510*/  BRA `(.L_x_68) ;  /* 0x0000000000147947 */ /* 0x000fec0003800000 */
.L_x_67:
[----:B------:R-:W-:Y:S01]  /*1520*/  FFMA.FTZ R53, R45, R47, R46 ;  /* 0x0000002f2d357223 */ /* 0x000fe2000001002e */
[----:B------:R-:W-:-:S03]  /*1530*/  @P4 SHF.L.U32 R52, R15, 0x10, RZ ;  /* 0x000000100f344819 */ /* 0x000fc600000006ff */
[----:B------:R-:W-:-:S04]  /*1540*/  FADD.FTZ R53, R66, -R53 ;  /* 0x8000003542357221 */ /* 0x000fc80000010000 */
[----:B------:R-:W-:-:S04]  /*1550*/  FMUL.FTZ R53, R54, R53 ;  /* 0x0000003536357220 */ /* 0x000fc80000410000 */
[----:B------:R-:W-:-:S07]  /*1560*/  @P4 FADD.FTZ R53, R53, R52 ;  /* 0x0000003435354221 */ /* 0x000fce0000010000 */
.L_x_68:
[----:B------:R-:W-:Y:S05]  /*1570*/  BSYNC B2 ;  /* 0x0000000000027941 */ /* 0x000fea0003800000 */
.L_x_66:
        /* <DEDUP_REMOVED lines=10> */
[----:B------:R-:W-:-:S04]  /*1620*/  PRMT R54, R15, 0x7632, R54 ;  /* 0x000076320f367816 */ /* 0x000fc80000000036 */
[----:B------:R-:W-:Y:S01]  /*1630*/  SHF.L.U32 R54, R54, 0x10, RZ ;  /* 0x0000001036367819 */ /* 0x000fe200000006ff */
[----:B------:R-:W-:Y:S06]  /*1640*/  BRA `(.L_x_71) ;  /* 0x0000000000187947 */ /* 0x000fec0003800000 */
.L_x_70:
[----:B------:R-:W-:-:S04]  /*1650*/  FFMA.FTZ R46, R58, R47, R46 ;  /* 0x0000002f3a2e7223 */ /* 0x000fc8000001002e */
[--C-:B------:R-:W-:Y:S01]  /*1660*/  FADD.FTZ R47, R63, -R46.reuse ;  /* 0x8000002e3f2f7221 */ /* 0x100fe20000010000 */
[----:B------:R-:W-:-:S03]  /*1670*/  @P4 PRMT R46, R15, 0x7632, R46 ;  /* 0x000076320f2e4816 */ /* 0x000fc6000000002e */
[----:B------:R-:W-:Y:S02]  /*1680*/  FMUL.FTZ R54, R54, R47 ;  /* 0x0000002f36367220 */ /* 0x000fe40000410000 */
[----:B------:R-:W-:-:S04]  /*1690*/  @P4 IMAD.U32 R47, R46, 0x10000, RZ ;  /* 0x000100002e2f4824 */ /* 0x000fc800078e00ff */
[----:B------:R-:W-:-:S07]  /*16a0*/  @P4 FADD.FTZ R54, R54, R47 ;  /* 0x0000002f36364221 */ /* 0x000fce0000010000 */
.L_x_71:
[----:B------:R-:W-:Y:S05]  /*16b0*/  BSYNC B2 ;  /* 0x0000000000027941 */ /* 0x000fea0003800000 */
.L_x_69:
[----:B------:R-:W0:Y:S08]  /*16c0*/  @P3 LDC R57, c[0x0][0x29c] ;  /* 0x0000a700ff393b82 */ /* 0x000e300000000800 */
[----:B------:R-:W1:Y:S08]  /*16d0*/  @P0 LDC.64 R52, c[0x0][0x308] ;  /* 0x0000c200ff340b82 */ /* 0x000e700000000a00 */
[----:B------:R-:W2:Y:S01]  /*16e0*/  @P3 LDC.64 R46, c[0x0][0x2f8] ;  /* 0x0000be00ff2e3b82 */ /* 0x000ea20000000a00 */
[----:B0-----:R-:W-:Y:S01]  /*16f0*/  @P3 FMUL.FTZ R56, R54, R57 ;  /* 0x0000003936383220 */ /* 0x001fe20000410000 */
[----:B------:R-:W-:-:S04]  /*1700*/  @P0 F2FP.BF16.F32.PACK_AB R54, RZ, R54 ;  /* 0x00000036ff36023e */ /* 0x000fc800000010ff */
[----:B------:R-:W-:Y:S02]  /*1710*/  @P3 F2FP.BF16.F32.PACK_AB R56, RZ, R56 ;  /* 0x00000038ff38323e */ /* 0x000fe400000010ff */
[----:B------:R-:W-:Y:S01]  /*1720*/  @P0 PRMT R35, R35, 0x5410, R54 ;  /* 0x0000541023230816 */ /* 0x000fe20000000036 */
[----:B-1----:R-:W-:Y:S01]  /*1730*/  @P0 IMAD.WIDE.U32 R52, R49, 0x10, R52 ;  /* 0x0000001031340825 */ /* 0x002fe200078e0034 */
[----:B------:R-:W-:-:S04]  /*1740*/  @P3 PRMT R39, R39, 0x5410, R56 ;  /* 0x0000541027273816 */ /* 0x000fc80000000038 */
[----:B------:R1:W-:Y:S01]  /*1750*/  @P0 STG.E.128 desc[UR4][R52.64], R32 ;  /* 0x0000002034000986 */ /* 0x0003e2000c101d04 */
[----:B--2---:R-:W-:-:S05]  /*1760*/  @P3 IMAD.WIDE.U32 R46, R51, 0x10, R46 ;  /* 0x00000010332e3825 */ /* 0x004fca00078e002e */
[----:B------:R1:W-:Y:S02]  /*1770*/  @P3 STG.E.128 desc[UR4][R46.64], R36 ;  /* 0x000000242e003986 */ /* 0x0003e4000c101d04 */
.L_x_47:
[----:B------:R-:W-:Y:S05]  /*1780*/  BSYNC B1 ;  /* 0x0000000000017941 */ /* 0x000fea0003800000 */
.L_x_46:
[----:B-12---:R-:W1:Y:S02]  /*1790*/  LDC.64 R46, c[0x0][0x210] ;  /* 0x00008400ff2e7b82 */ /* 0x006e640000000a00 */
[----:B-1----:R-:W-:-:S04]  /*17a0*/  LEA R11, R46, R11, 0x2 ;  /* 0x0000000b2e0b7211 */ /* 0x002fc800078e10ff */
[----:B------:R-:W-:-:S13]  /*17b0*/  ISETP.GE.AND P0, PT, R11, R47, PT ;  /* 0x0000002f0b00720c */ /* 0x000fda0003f06270 */
[----:B------:R-:W-:Y:S05]  /*17c0*/  @!P0 BRA `(.L_x_72) ;  /* 0xffffffe800c88947 */ /* 0x000fea000383ffff */
.L_x_41:
[----:B------:R-:W-:Y:S05]  /*17d0*/  BSYNC B0 ;  /* 0x0000000000007941 */ /* 0x000fea0003800000 */
.L_x_40:
[----:B------:R-:W1:Y:S01]  /*17e0*/  S2R R3, SR_CgaCtaId ;  /* 0x0000000000037919 */ /* 0x000e620000008800 */
[----:B------:R-:W-:Y:S01]  /*17f0*/  MOV R0, 0x400 ;  /* 0x0000040000007802 */ /* 0x000fe20000000f00 */
[----:B------:R-:W-:Y:S05]  /*1800*/  WARPSYNC.ALL ;  /* 0x0000000000007948 */ /* 0x000fea0003800000 */
[----:B------:R-:W2:Y:S01]  /*1810*/  S2R R33, SR_TID.X ;  /* 0x0000000000217919 */ /* 0x000ea20000002100 */
[----:B------:R-:W-:Y:S01]  /*1820*/  ULDC.64 UR12, c[0x0][0x2d8] ;  /* 0x0000b600000c7ab9 */ /* 0x000fe20000000a00 */
[----:B------:R-:W-:Y:S01]  /*1830*/  ULDC.64 UR14, c[0x0][0x2d0] ;  /* 0x0000b400000e7ab9 */ /* 0x000fe20000000a00 */
[----:B-----5:R-:W0:Y:S01]  /*1840*/  S2R R15, SR_CTAID.X ;  /* 0x00000000000f7919 */ /* 0x020e220000002500 */
[----:B-1----:R-:W-:-:S04]  /*1850*/  LEA R0, R3, R0, 0x18 ;  /* 0x0000000003007211 */ /* 0x002fc800078ec0ff */
[CC--:B--2---:R-:W-:Y:S02]  /*1860*/  LEA R2, R33.reuse, R0.reuse, 0x5 ;  /* 0x0000000021027211 */ /* 0x0c4fe400078e28ff */
[----:B------:R-:W-:-:S03]  /*1870*/  LEA R0, R33, R0, 0x2 ;  /* 0x0000000021007211 */ /* 0x000fc600078e10ff */
[----:B------:R0:W-:Y:S04]  /*1880*/  STS.128 [R2], R28 ;  /* 0x0000001c02007388 */ /* 0x0001e80000000c00 */
[----:B------:R-:W-:Y:S01]  /*1890*/  STS.128 [R2+0x10], R24 ;  /* 0x0000101802007388 */ /* 0x000fe20000000c00 */
[----:B------:R-:W-:Y:S01]  /*18a0*/  BAR.SYNC.DEFER_BLOCKING 0x0 ;  /* 0x0000000000007b1d */ /* 0x000fe20000010000 */
[----:B0-----:R-:W-:Y:S01]  /*18b0*/  IMAD R30, R15, R50, RZ ;  /* 0x000000320f1e7224 */ /* 0x001fe200078e02ff */
[----:B------:R-:W-:-:S04]  /*18c0*/  IADD3 R50, R50, 0x7f, -R33 ;  /* 0x0000007f32327810 */ /* 0x000fc80007ffe821 */
[C---:B------:R-:W-:Y:S02]  /*18d0*/  LOP3.LUT P1, RZ, R50.reuse, 0xffffff80, RZ, 0xc0, !PT ;  /* 0xffffff8032ff7812 */ /* 0x040fe4000782c0ff */
[----:B------:R-:W-:Y:S01]  /*18e0*/  ISETP.GE.U32.AND P0, PT, R50, 0x100, PT ;  /* 0x000001003200780c */ /* 0x000fe20003f06070 */
[----:B------:R-:W0:Y:S04]  /*18f0*/  LDS R3, [R0] ;  /* 0x0000000000037984 */ /* 0x000e280000000800 */
[----:B------:R-:W1:Y:S04]  /*1900*/  LDS R6, [R0+0x400] ;  /* 0x0004000000067984 */ /* 0x000e680000000800 */
[----:B------:R-:W2:Y:S04]  /*1910*/  LDS R4, [R0+0x200] ;  /* 0x0002000000047984 */ /* 0x000ea80000000800 */
[----:B------:R-:W3:Y:S04]  /*1920*/  LDS R5, [R0+0x600] ;  /* 0x0006000000057984 */ /* 0x000ee80000000800 */
[----:B------:R-:W4:Y:S04]  /*1930*/  LDS R8, [R0+0x800] ;  /* 0x0008000000087984 */ /* 0x000f280000000800 */
[----:B------:R-:W4:Y:S04]  /*1940*/  LDS R7, [R0+0xa00] ;  /* 0x000a000000077984 */ /* 0x000f280000000800 */
[----:B------:R-:W-:Y:S04]  /*1950*/  LDS R10, [R0+0xc00] ;  /* 0x000c0000000a7984 */ /* 0x000fe80000000800 */
[----:B------:R-:W4:Y:S01]  /*1960*/  LDS R12, [R0+0xe00] ;  /* 0x000e0000000c7984 */ /* 0x000f220000000800 */
[----:B------:R-:W-:Y:S01]  /*1970*/  BAR.SYNC.DEFER_BLOCKING 0x0 ;  /* 0x0000000000007b1d */ /* 0x000fe20000010000 */
[----:B0-----:R-:W-:-:S04]  /*1980*/  FADD.FTZ R3, RZ, R3 ;  /* 0x00000003ff037221 */ /* 0x001fc80000010000 */
[----:B-1----:R-:W-:Y:S01]  /*1990*/  FADD.FTZ R3, R3, R6 ;  /* 0x0000000603037221 */ /* 0x002fe20000010000 */
[----:B--2---:R-:W-:-:S04]  /*19a0*/  FADD.FTZ R4, RZ, R4 ;  /* 0x00000004ff047221 */ /* 0x004fc80000010000 */
[----:B---3--:R-:W-:Y:S01]  /*19b0*/  FADD.FTZ R4, R4, R5 ;  /* 0x0000000504047221 */ /* 0x008fe20000010000 */
[----:B------:R-:W-:Y:S01]  /*19c0*/  STS.128 [R2], R16 ;  /* 0x0000001002007388 */ /* 0x000fe20000000c00 */
[----:B----4-:R-:W-:-:S03]  /*19d0*/  FADD.FTZ R3, R3, R8 ;  /* 0x0000000803037221 */ /* 0x010fc60000010000 */
[----:B------:R0:W-:Y:S01]  /*19e0*/  STS.128 [R2+0x10], R20 ;  /* 0x0000101402007388 */ /* 0x0001e20000000c00 */
[----:B------:R-:W-:Y:S01]  /*19f0*/  FADD.FTZ R7, R4, R7 ;  /* 0x0000000704077221 */ /* 0x000fe20000010000 */
[----:B------:R-:W-:Y:S03]  /*1a00*/  BAR.SYNC.DEFER_BLOCKING 0x0 ;  /* 0x0000000000007b1d */ /* 0x000fe60000010000 */
[----:B------:R-:W-:Y:S01]  /*1a10*/  FADD.FTZ R7, R7, R12 ;  /* 0x0000000c07077221 */ /* 0x000fe20000010000 */
[----:B0-----:R-:W-:-:S05]  /*1a20*/  IADD3 R2, P2, R30, R33, RZ ;  /* 0x000000211e027210 */ /* 0x001fca0007f5e0ff */
[----:B------:R-:W-:-:S05]  /*1a30*/  IMAD.X R15, RZ, RZ, RZ, P2 ;  /* 0x000000ffff0f7224 */ /* 0x000fca00010e06ff */
        /* <DEDUP_REMOVED lines=14> */
[C---:B------:R-:W-:Y:S02]  /*1b20*/  IADD3.X R17, R15.reuse, UR13, RZ, P2, !PT ;  /* 0x0000000d0f117c10 */ /* 0x040fe400097fe4ff */
[----:B------:R-:W-:Y:S01]  /*1b30*/  IADD3.X R15, R15, UR15, RZ, P3, !PT ;  /* 0x0000000f0f0f7c10 */ /* 0x000fe20009ffe4ff */
[----:B--2---:R-:W-:Y:S01]  /*1b40*/  FADD.FTZ R26, R9, R26 ;  /* 0x0000001a091a7221 */ /* 0x004fe20000010000 */
[----:B------:R-:W-:Y:S01]  /*1b50*/  FADD.FTZ R9, R3, R10 ;  /* 0x0000000a03097221 */ /* 0x000fe20000010000 */
[----:B------:R-:W-:Y:S01]  /*1b60*/  @P1 MOV R2, R6 ;  /* 0x0000000600021202 */ /* 0x000fe20000000f00 */
[----:B------:R-:W-:-:S02]  /*1b70*/  @P1 IMAD.MOV.U32 R4, RZ, RZ, R0 ;  /* 0x000000ffff041224 */ /* 0x000fc400078e0000 */
[----:B---3--:R-:W-:Y:S01]  /*1b80*/  FADD.FTZ R11, RZ, R11 ;  /* 0x0000000bff0b7221 */ /* 0x008fe20000010000 */
[----:B------:R-:W-:Y:S02]  /*1b90*/  @P1 MOV R3, R17 ;  /* 0x0000001100031202 */ /* 0x000fe40000000f00 */
[----:B------:R-:W-:Y:S01]  /*1ba0*/  @P1 MOV R5, R15 ;  /* 0x0000000f00051202 */ /* 0x000fe20000000f00 */
[----:B----4-:R-:W-:Y:S01]  /*1bb0*/  FADD.FTZ R13, R26, R13 ;  /* 0x0000000d1a0d7221 */ /* 0x010fe20000010000 */
[----:B------:R-:W-:Y:S02]  /*1bc0*/  @P1 IADD3 R6, P2, R6, 0x200, RZ ;  /* 0x0000020006061810 */ /* 0x000fe40007f5e0ff */
[----:B------:R-:W-:Y:S01]  /*1bd0*/  @P1 IADD3 R0, P3, R0, 0x200, RZ ;  /* 0x0000020000001810 */ /* 0x000fe20007f7e0ff */
[----:B------:R-:W-:Y:S01]  /*1be0*/  FADD.FTZ R11, R11, R24 ;  /* 0x000000180b0b7221 */ /* 0x000fe20000010000 */
[----:B------:R-:W-:Y:S01]  /*1bf0*/  @P1 IADD3.X R17, RZ, R17, RZ, P2, !PT ;  /* 0x00000011ff111210 */ /* 0x000fe200017fe4ff */
[----:B------:R0:W-:Y:S01]  /*1c00*/  @P1 STG.E desc[UR4][R2.64], R13 ;  /* 0x0000000d02001986 */ /* 0x0001e2000c101904 */
[----:B------:R-:W-:Y:S01]  /*1c10*/  @P1 IADD3.X R15, RZ, R15, RZ, P3, !PT ;  /* 0x0000000fff0f1210 */ /* 0x000fe20001ffe4ff */
[----:B------:R-:W-:-:S02]  /*1c20*/  FADD.FTZ R11, R11, R28 ;  /* 0x0000001c0b0b7221 */ /* 0x000fc40000010000 */
[----:B------:R1:W-:Y:S02]  /*1c30*/  @P1 STG.E desc[UR4][R4.64], R9 ;  /* 0x0000000904001986 */ /* 0x0003e4000c101904 */
[----:B------:R-:W-:Y:S01]  /*1c40*/  FADD.FTZ R11, R11, R16 ;  /* 0x000000100b0b7221 */ /* 0x000fe20000010000 */
[----:B0-----:R-:W-:Y:S01]  /*1c50*/  IMAD.MOV.U32 R2, RZ, RZ, R6 ;  /* 0x000000ffff027224 */ /* 0x001fe200078e0006 */
[----:B------:R-:W-:Y:S02]  /*1c60*/  MOV R3, R17 ;  /* 0x0000001100037202 */ /* 0x000fe40000000f00 */
[----:B-1----:R-:W-:Y:S02]  /*1c70*/  MOV R4, R0 ;  /* 0x0000000000047202 */ /* 0x002fe40000000f00 */
[----:B------:R-:W-:Y:S01]  /*1c80*/  MOV R5, R15 ;  /* 0x0000000f00057202 */ /* 0x000fe20000000f00 */
[----:B------:R-:W-:Y:S06]  /*1c90*/  @!P0 EXIT ;  /* 0x000000000000894d */ /* 0x000fec0003800000 */
[----:B------:R-:W-:Y:S04]  /*1ca0*/  STG.E desc[UR4][R2.64], R11 ;  /* 0x0000000b02007986 */ /* 0x000fe8000c101904 */
[----:B------:R-:W-:Y:S01]  /*1cb0*/  STG.E desc[UR4][R4.64], R7 ;  /* 0x0000000704007986 */ /* 0x000fe2000c101904 */
[----:B------:R-:W-:Y:S05]  /*1cc0*/  EXIT ;  /* 0x000000000000794d */ /* 0x000fea0003800000 */
.L_x_45:
[----:B-1----:R-:W-:Y:S01]  /*1cd0*/  HFMA2.MMA R53, -RZ, RZ, 0, 1.847743988037109375e-06 ;  /* 0x0000001fff357435 */ /* 0x002fe200000001ff */
[----:B------:R-:W-:Y:S01]  /*1ce0*/  BSSY B1, `(.L_x_73) ;  /* 0x0000006000017945 */ /* 0x000fe20003800000 */
[----:B------:R-:W-:Y:S01]  /*1cf0*/  IMAD.MOV.U32 R52, RZ, RZ, 0x1 ;  /* 0x00000001ff347424 */ /* 0x000fe200078e00ff */
[----:B------:R-:W-:-:S08]  /*1d00*/  MOV R46, 0xffffffff ;  /* 0xffffffff002e7802 */ /* 0x000fd00000000f00 */
[----:B0----5:R-:W-:Y:S05]  /*1d10*/  WARPSYNC.COLLECTIVE R46, `(.L_x_74) ;  /* 0x000000002e087348 */ /* 0x021fea0003c00000 */
[----:B------:R1:W2:Y:S02]  /*1d20*/  SHFL.BFLY P0, R57, R65, R52, R53 ;  /* 0x0c00003441397389 */ /* 0x0002a40000000035 */
[----:B012--5:R-:W-:Y:S01]  /*1d30*/  ENDCOLLECTIVE ;  /* 0x000000000000791b */ /* 0x027fe20003800000 */
.L_x_74:
[----:B------:R-:W-:Y:S05]  /*1d40*/  BSYNC B1 ;  /* 0x0000000000017941 */ /* 0x000fea0003800000 */
.L_x_73:
[----:B------:R-:W-:Y:S01]  /*1d50*/  HFMA2.MMA R53, -RZ, RZ, 0, 1.847743988037109375e-06 ;  /* 0x0000001fff357435 */ /* 0x000fe200000001ff */
[----:B------:R-:W-:Y:S01]  /*1d60*/  FADD.FTZ R56, R57, R65 ;  /* 0x0000004139387221 */ /* 0x000fe20000010000 */
[----:B------:R-:W-:Y:S01]  /*1d70*/  MOV R65, R47 ;  /* 0x0000002f00417202 */ /* 0x000fe20000000f00 */
[----:B------:R-:W-:Y:S01]  /*1d80*/  IMAD.MOV.U32 R52, RZ, RZ, 0x1 ;  /* 0x00000001ff347424 */ /* 0x000fe200078e00ff */
[----:B------:R-:W-:-:S07]  /*1d90*/  MOV R46, 0xffffffff ;  /* 0xffffffff002e7802 */ /* 0x000fce0000000f00 */
[----:B------:R-:W-:Y:S05]  /*1da0*/  WARPSYNC.COLLECTIVE R46, `(.L_x_75) ;  /* 0x000000002e087348 */ /* 0x000fea0003c00000 */
[----:B------:R0:W1:Y:S02]  /*1db0*/  SHFL.BFLY P0, R57, R65, R52, R53 ;  /* 0x0c00003441397389 */ /* 0x0000640000000035 */
[----:B01----:R-:W-:Y:S01]  /*1dc0*/  ENDCOLLECTIVE ;  /* 0x000000000000791b */ /* 0x003fe20003800000 */
.L_x_75:
[----:B------:R-:W-:Y:S01]  /*1dd0*/  HFMA2.MMA R52, -RZ, RZ, 0, 1.1920928955078125e-07 ;  /* 0x00000002ff347435 */ /* 0x000fe200000001ff */
[----:B------:R-:W-:Y:S01]  /*1de0*/  IMAD.MOV.U32 R65, RZ, RZ, R56 ;  /* 0x000000ffff417224 */ /* 0x000fe200078e0038 */
[----:B------:R-:W-:-:S09]  /*1df0*/  MOV R68, R57 ;  /* 0x0000003900447202 */ /* 0x000fd20000000f00 */
[----:B------:R-:W-:Y:S05]  /*1e00*/  WARPSYNC.COLLECTIVE R46, `(.L_x_76) ;  /* 0x000000002e087348 */ /* 0x000fea0003c00000 */
[----:B------:R0:W1:Y:S02]  /*1e10*/  SHFL.BFLY P0, R57, R65, R52, R53 ;  /* 0x0c00003441397389 */ /* 0x0000640000000035 */
[----:B01----:R-:W-:Y:S01]  /*1e20*/  ENDCOLLECTIVE ;  /* 0x000000000000791b */ /* 0x003fe20003800000 */
.L_x_76:
[----:B------:R-:W-:-:S05]  /*1e30*/  FADD.FTZ R69, R68, R47 ;  /* 0x0000002f44457221 */ /* 0x000fca0000010000 */
[----:B------:R-:W-:Y:S01]  /*1e40*/  MOV R65, R69 ;  /* 0x0000004500417202 */ /* 0x000fe20000000f00 */
[----:B------:R-:W-:-:S07]  /*1e50*/  FADD.FTZ R67, R56, R57 ;  /* 0x0000003938437221 */ /* 0x000fce0000010000 */
[----:B------:R-:W-:Y:S05]  /*1e60*/  WARPSYNC.COLLECTIVE R46, `(.L_x_77) ;  /* 0x000000002e087348 */ /* 0x000fea0003c00000 */
[----:B------:R0:W1:Y:S02]  /*1e70*/  SHFL.BFLY P0, R57, R65, R52, R53 ;  /* 0x0c00003441397389 */ /* 0x0000640000000035 */
[----:B01----:R-:W-:Y:S01]  /*1e80*/  ENDCOLLECTIVE ;  /* 0x000000000000791b */ /* 0x003fe20003800000 */
.L_x_77:
[----:B------:R-:W-:Y:S01]  /*1e90*/  HFMA2.MMA R52, -RZ, RZ, 0, 2.384185791015625e-07 ;  /* 0x00000004ff347435 */ /* 0x000fe200000001ff */
[----:B------:R-:W-:Y:S01]  /*1ea0*/  IMAD.MOV.U32 R65, RZ, RZ, R67 ;  /* 0x000000ffff417224 */ /* 0x000fe200078e0043 */
[----:B------:R-:W-:-:S09]  /*1eb0*/  MOV R68, R57 ;  /* 0x0000003900447202 */ /* 0x000fd20000000f00 */
[----:B------:R-:W-:Y:S05]  /*1ec0*/  WARPSYNC.COLLECTIVE R46, `(.L_x_78) ;  /* 0x000000002e087348 */ /* 0x000fea0003c00000 */
[----:B------:R0:W1:Y:S02]  /*1ed0*/  SHFL.BFLY P0, R57, R65, R52, R53 ;  /* 0x0c00003441397389 */ /* 0x0000640000000035 */
[----:B01----:R-:W-:Y:S01]  /*1ee0*/  ENDCOLLECTIVE ;  /* 0x000000000000791b */ /* 0x003fe20003800000 */
.L_x_78:
[----:B------:R-:W-:-:S05]  /*1ef0*/  FADD.FTZ R69, R69, R68 ;  /* 0x0000004445457221 */ /* 0x000fca0000010000 */
[----:B------:R-:W-:Y:S01]  /*1f00*/  MOV R65, R69 ;  /* 0x0000004500417202 */ /* 0x000fe20000000f00 */
[----:B------:R-:W-:-:S07]  /*1f10*/  FADD.FTZ R68, R67, R57 ;  /* 0x0000003943447221 */ /* 0x000fce0000010000 */
[----:B------:R-:W-:Y:S05]  /*1f20*/  WARPSYNC.COLLECTIVE R46, `(.L_x_79) ;  /* 0x000000002e087348 */ /* 0x000fea0003c00000 */
[----:B------:R0:W1:Y:S02]  /*1f30*/  SHFL.BFLY P0, R57, R65, R52, R53 ;  /* 0x0c00003441397389 */ /* 0x0000640000000035 */
[----:B01----:R-:W-:Y:S01]  /*1f40*/  ENDCOLLECTIVE ;  /* 0x000000000000791b */ /* 0x003fe20003800000 */
.L_x_79:
[----:B------:R-:W-:Y:S01]  /*1f50*/  HFMA2.MMA R52, -RZ, RZ, 0, 4.76837158203125e-07 ;  /* 0x00000008ff347435 */ /* 0x000fe200000001ff */
[----:B------:R-:W-:Y:S01]  /*1f60*/  IMAD.MOV.U32 R65, RZ, RZ, R68 ;  /* 0x000000ffff417224 */ /* 0x000fe200078e0044 */
[----:B------:R-:W-:-:S09]  /*1f70*/  MOV R56, R57 ;  /* 0x0000003900387202 */ /* 0x000fd20000000f00 */
[----:B------:R-:W-:Y:S05]  /*1f80*/  WARPSYNC.COLLECTIVE R46, `(.L_x_80) ;  /* 0x000000002e087348 */ /* 0x000fea0003c00000 */
[----:B------:R0:W1:Y:S02]  /*1f90*/  SHFL.BFLY P0, R57, R65, R52, R53 ;  /* 0x0c00003441397389 */ /* 0x0000640000000035 */
[----:B01----:R-:W-:Y:S01]  /*1fa0*/  ENDCOLLECTIVE ;  /* 0x000000000000791b */ /* 0x003fe20003800000 */
.L_x_80:
[----:B------:R-:W-:-:S05]  /*1fb0*/  FADD.FTZ R67, R69, R56 ;  /* 0x0000003845437221 */ /* 0x000fca0000010000 */
[----:B------:R-:W-:Y:S01]  /*1fc0*/  MOV R65, R67 ;  /* 0x0000004300417202 */ /* 0x000fe20000000f00 */
[----:B------:R-:W-:-:S07]  /*1fd0*/  FADD.FTZ R47, R68, R57 ;  /* 0x00000039442f7221 */ /* 0x000fce0000010000 */
[----:B------:R-:W-:Y:S05]  /*1fe0*/  WARPSYNC.COLLECTIVE R46, `(.L_x_81) ;  /* 0x000000002e087348 */ /* 0x000fea0003c00000 */
[----:B------:R0:W1:Y:S02]  /*1ff0*/  SHFL.BFLY P0, R57, R65, R52, R53 ;  /* 0x0c00003441397389 */ /* 0x0000640000000035 */
[----:B01----:R-:W-:Y:S01]  /*2000*/  ENDCOLLECTIVE ;  /* 0x000000000000791b */ /* 0x003fe20003800000 */
.L_x_81:
[----:B------:R-:W-:Y:S01]  /*2010*/  HFMA2.MMA R52, -RZ, RZ, 0, 9.5367431640625e-07 ;  /* 0x00000010ff347435 */ /* 0x000fe200000001ff */
[----:B------:R-:W-:Y:S01]  /*2020*/  IMAD.MOV.U32 R65, RZ, RZ, R47 ;  /* 0x000000ffff417224 */ /* 0x000fe200078e002f */
[----:B------:R-:W-:-:S09]  /*2030*/  MOV R56, R57 ;  /* 0x0000003900387202 */ /* 0x000fd20000000f00 */
[----:B------:R-:W-:Y:S05]  /*2040*/  WARPSYNC.COLLECTIVE R46, `(.L_x_82) ;  /* 0x000000002e087348 */ /* 0x000fea0003c00000 */
[----:B------:R0:W1:Y:S02]  /*2050*/  SHFL.BFLY P0, R57, R65, R52, R53 ;  /* 0x0c00003441397389 */ /* 0x0000640000000035 */
[----:B01----:R-:W-:Y:S01]  /*2060*/  ENDCOLLECTIVE ;  /* 0x000000000000791b */ /* 0x003fe20003800000 */
.L_x_82:
[----:B------:R-:W-:-:S05]  /*2070*/  FADD.FTZ R56, R67, R56 ;  /* 0x0000003843387221 */ /* 0x000fca0000010000 */
[----:B------:R-:W-:Y:S02]  /*2080*/  MOV R65, R56 ;  /* 0x0000003800417202 */ /* 0x000fe40000000f00 */
[----:B------:R-:W-:-:S07]  /*2090*/  MOV R69, R57 ;  /* 0x0000003900457202 */ /* 0x000fce0000000f00 */
[----:B------:R-:W-:Y:S05]  /*20a0*/  WARPSYNC.COLLECTIVE R46, `(.L_x_83) ;  /* 0x000000002e087348 */ /* 0x000fea0003c00000 */
[----:B------:R0:W1:Y:S02]  /*20b0*/  SHFL.BFLY P0, R57, R65, R52, R53 ;  /* 0x0c00003441397389 */ /* 0x0000640000000035 */
[----:B01----:R-:W-:Y:S01]  /*20c0*/  ENDCOLLECTIVE ;  /* 0x000000000000791b */ /* 0x003fe20003800000 */
.L_x_83:
[----:B------:R-:W-:Y:S05]  /*20d0*/  BRA `(.L_x_84) ;  /* 0xffffffe800d07947 */ /* 0x000fea000383ffff */
.L_x_85:
        /* <DEDUP_REMOVED lines=10> */
.L_x_6466:


//--------------------- .text._ZN10layer_norm13ln_bwd_kernelINS_13Kernel_traitsI13__nv_bfloat16S2_S2_S2_fjLj256ELj1ELj4ELj1ELj16ENS_18Kernel_traits_baseILj256ES2_S2_S2_S2_fjLj128EEEEELb0ELb0ELb1ELb1EEEvNS_9BwdParamsE --------------------------
	.section	.text._ZN10layer_norm13ln_bwd_kernelINS_13Kernel_traitsI13__nv_bfloat16S2_S2_S2_fjLj256ELj1ELj4ELj1ELj16ENS_18Kernel_traits_baseILj256ES2_S2_S2_S2_fjLj128EEEEELb0ELb0ELb1ELb1EEEvNS_9BwdParamsE,"ax",@progbits
	.align	128
        .global         _ZN10layer_norm13ln_bwd_kernelINS_13Kernel_traitsI13__nv_bfloat16S2_S2_S2_fjLj256ELj1ELj4ELj1ELj16ENS_18Kernel_traits_baseILj256ES2_S2_S2_S2_fjLj128EEEEELb0ELb0ELb1ELb1EEEvNS_9BwdParamsE
        .type           _ZN10layer_norm13ln_bwd_kernelINS_13Kernel_traitsI13__nv_bfloat16S2_S2_S2_fjLj256ELj1ELj4ELj1ELj16ENS_18Kernel_traits_baseILj256ES2_S2_S2_S2_fjLj128EEEEELb0ELb0ELb1ELb1EEEvNS_9BwdParamsE,@function
        .size           _ZN10layer_norm13ln_bwd_kernelINS_13Kernel_traitsI13__nv_bfloat16S2_S2_S2_fjLj256ELj1ELj4ELj1ELj16ENS_18Kernel_traits_baseILj256ES2_S2_S2_S2_fjLj128EEEEELb0ELb0ELb1ELb1EEEvNS_9BwdParamsE,(.L_x_6467 - _ZN10layer_norm13ln_bwd_kernelINS_13Kernel_traitsI13__nv_bfloat16S2_S2_S2_fjLj256ELj1ELj4ELj1ELj16ENS_18Kernel_traits_baseILj256ES2_S2_S2_S2_fjLj128EEEEELb0ELb0ELb1ELb1EEEvNS_9BwdParamsE)
        .other          _ZN10layer_norm13ln_bwd_kernelINS_13Kernel_traitsI13__nv_bfloat16S2_S2_S2_fjLj256ELj1ELj4ELj1ELj16ENS_18Kernel_traits_baseILj256ES2_S2_S2_S2_fjLj128EEEEELb0ELb0ELb1ELb1EEEvNS_9BwdParamsE,@"STO_CUDA_ENTRY STV_DEFAULT"
_ZN10layer_norm13ln_bwd_kernelINS_13Kernel_traitsI13__nv_bfloat16S2_S2_S2_fjLj256ELj1ELj4ELj1ELj16ENS_18Kernel_traits_baseILj256ES2_S2_S2_S2_fjLj128EEEEELb0ELb0ELb1ELb1EEEvNS_9BwdParamsE:
.text._ZN10layer_norm13ln_bwd_kernelINS_13Kernel_traitsI13__nv_bfloat16S2_S2_S2_fjLj256ELj1ELj4ELj1ELj16ENS_18Kernel_traits_baseILj256ES2_S2_S2_S2_fjLj128EEEEELb0ELb0ELb1ELb1EEEvNS_9BwdParamsE:
[----:B------:R-:W-:Y:S01]  /*0000*/  LDC R1, c[0x0][0x28] ;  /* 0x00000a00ff017b82 */ /* 0x000fe20000000800 */
[----:B------:R-:W0:Y:S01]  /*0010*/  S2R R65, SR_TID.X ;  /* 0x0000000000417919 */ /* 0x000e220000002100 */
[----:B------:R-:W-:Y:S01]  /*0020*/  ULDC UR4, c[0x0][0x214] ;  /* 0x0000850000047ab9 */ /* 0x000fe20000000800 */
[----:B------:R-:W-:Y:S01]  /*0030*/  ULDC UR8, c[0x0][0x290] ;  /* 0x0000a40000087ab9 */ /* 0x000fe20000000800 */
[----:B------:R-:W-:Y:S01]  /*0040*/  ULDC.64 UR14, c[0x0][0x2c8] ;  /* 0x0000b200000e7ab9 */ /* 0x000fe20000000a00 */
[----:B------:R-:W1:Y:S01]  /*0050*/  S2R R3, SR_CTAID.X ;  /* 0x0000000000037919 */ /* 0x000e620000002500 */
        /* <DEDUP_REMOVED lines=16> */
.L_x_87:
[----:B------:R-:W-:Y:S01]  /*0160*/  SHF.L.U32 R0, R65, 0x4, RZ ;  /* 0x0000000441007819 */ /* 0x000fe200000006ff */
[----:B------:R-:W-:-:S03]  /*0170*/  ULDC.64 UR6, c[0x0][0x260] ;  /* 0x0000980000067ab9 */ /* 0x000fc60000000a00 */
[----:B------:R-:W-:-:S04]  /*0180*/  LOP3.LUT R0, R0, 0x1f0, RZ, 0xc0, !PT ;  /* 0x000001f000007812 */ /* 0x000fc800078ec0ff */
[----:B------:R-:W-:-:S05]  /*0190*/  IADD3 R6, P0, R0, UR6, RZ ;  /* 0x0000000600067c10 */ /* 0x000fca000ff1e0ff */
[----:B------:R-:W-:-:S06]  /*01a0*/  IMAD.X R7, RZ, RZ, UR7, P0 ;  /* 0x00000007ff077e24 */ /* 0x000fcc00080e06ff */
[----:B------:R-:W2:Y:S01]  /*01b0*/  LDG.E.128 R4, desc[UR4][R6.64] ;  /* 0x0000000406047981 */ /* 0x000ea2000c1e1d00 */
[----:B------:R-:W-:Y:S02]  /*01c0*/  CS2R R30, SRZ ;  /* 0x00000000001e7805 */ /* 0x000fe4000001ff00 */
[----:B------:R-:W-:Y:S02]  /*01d0*/  CS2R R28, SRZ ;  /* 0x00000000001c7805 */ /* 0x000fe4000001ff00 */
[----:B------:R-:W-:Y:S02]  /*01e0*/  CS2R R26, SRZ ;  /* 0x00000000001a7805 */ /* 0x000fe4000001ff00 */
[----:B------:R-:W-:Y:S02]  /*01f0*/  CS2R R24, SRZ ;  /* 0x0000000000187805 */ /* 0x000fe4000001ff00 */
[----:B------:R-:W-:Y:S02]  /*0200*/  CS2R R22, SRZ ;  /* 0x0000000000167805 */ /* 0x000fe4000001ff00 */
[----:B------:R-:W-:-:S02]  /*0210*/  CS2R R20, SRZ ;  /* 0x0000000000147805 */ /* 0x000fc4000001ff00 */
[----:B------:R-:W-:Y:S02]  /*0220*/  CS2R R18, SRZ ;  /* 0x0000000000127805 */ /* 0x000fe4000001ff00 */
[----:B------:R-:W-:Y:S02]  /*0230*/  CS2R R16, SRZ ;  /* 0x0000000000107805 */ /* 0x000fe4000001ff00 */
[----:B--2---:R-:W-:Y:S01]  /*0240*/  PRMT R0, R5, 0x7632, R0 ;  /* 0x0000763205007816 */ /* 0x004fe20000000000 */
[C---:B------:R-:W-:Y:S01]  /*0250*/  IMAD.U32 R3, R6.reuse, 0x10000, RZ ;  /* 0x0001000006037824 */ /* 0x040fe200078e00ff */
[----:B------:R-:W-:Y:S02]  /*0260*/  PRMT R8, R6, 0x7632, R8 ;  /* 0x0000763206087816 */ /* 0x000fe40000000008 */
[----:B------:R-:W-:Y:S01]  /*0270*/  PRMT R59, R4, 0x7632, R59 ;  /* 0x00007632043b7816 */ /* 0x000fe2000000003b */
[----:B------:R-:W-:Y:S01]  /*0280*/  IMAD.U32 R6, R0, 0x10000, RZ ;  /* 0x0001000000067824 */ /* 0x000fe200078e00ff */
[----:B------:R-:W-:-:S02]  /*0290*/  PRMT R9, R7, 0x7632, R9 ;  /* 0x0000763207097816 */ /* 0x000fc40000000009 */
[----:B------:R-:W-:Y:S02]  /*02a0*/  SHF.L.U32 R61, R4, 0x10, RZ ;  /* 0x00000010043d7819 */ /* 0x000fe400000006ff */
[----:B------:R-:W-:Y:S02]  /*02b0*/  SHF.L.U32 R4, R7, 0x10, RZ ;  /* 0x0000001007047819 */ /* 0x000fe400000006ff */
[----:B------:R-:W-:Y:S02]  /*02c0*/  SHF.L.U32 R58, R5, 0x10, RZ ;  /* 0x00000010053a7819 */ /* 0x000fe400000006ff */
[----:B------:R-:W-:Y:S02]  /*02d0*/  SHF.L.U32 R7, R8, 0x10, RZ ;  /* 0x0000001008077819 */ /* 0x000fe400000006ff */
[----:B------:R-:W-:Y:S02]  /*02e0*/  LOP3.LUT R5, R65, 0x1f, RZ, 0xc0, !PT ;  /* 0x0000001f41057812 */ /* 0x000fe400078ec0ff */
[----:B------:R-:W-:-:S02]  /*02f0*/  SHF.L.U32 R59, R59, 0x10, RZ ;  /* 0x000000103b3b7819 */ /* 0x000fc400000006ff */
[----:B------:R-:W-:-:S07]  /*0300*/  SHF.L.U32 R8, R9, 0x10, RZ ;  /* 0x0000001009087819 */ /* 0x000fce00000006ff */
.L_x_117:
[----:B------:R-:W0:Y:S08]  /*0310*/  LDC.64 R46, c[0x0][0x288] ;  /* 0x0000a200ff2e7b82 */ /* 0x000e300000000a00 */
[----:B------:R-:W1:Y:S08]  /*0320*/  LDC.64 R48, c[0x0][0x258] ;  /* 0x00009600ff307b82 */ /* 0x000e700000000a00 */
[----:B------:R-:W2:Y:S01]  /*0330*/  LDC.64 R50, c[0x0][0x280] ;  /* 0x0000a000ff327b82 */ /* 0x000ea20000000a00 */
[----:B0-----:R-:W-:-:S07]  /*0340*/  IMAD.WIDE R46, R2, 0x4, R46 ;  /* 0x00000004022e7825 */ /* 0x001fce00078e022e */
[----:B------:R-:W0:Y:S01]  /*0350*/  LDC R64, c[0x0][0x218] ;  /* 0x00008600ff407b82 */ /* 0x000e220000000800 */
[----:B------:R1:W3:Y:S02]  /*0360*/  LDG.E R62, desc[UR4][R46.64] ;  /* 0x000000042e3e7981 */ /* 0x0002e4000c1e1900 */
[----:B-1----:R-:W-:-:S04]  /*0370*/  IMAD.WIDE R46, R2, 0x4, R48 ;  /* 0x00000004022e7825 */ /* 0x002fc800078e0230 */
[C---:B--2---:R-:W-:Y:S02]  /*0380*/  IMAD.WIDE R48, R2.reuse, 0x4, R50 ;  /* 0x0000000402307825 */ /* 0x044fe400078e0232 */
[----:B------:R1:W5:Y:S04]  /*0390*/  LDG.E R50, desc[UR4][R46.64] ;  /* 0x000000042e327981 */ /* 0x000368000c1e1900 */
[----:B------:R2:W5:Y:S01]  /*03a0*/  LDG.E R51, desc[UR4][R48.64] ;  /* 0x0000000430337981 */ /* 0x000562000c1e1900 */
[----:B0-----:R-:W-:Y:S01]  /*03b0*/  IMAD R60, R2, R64, RZ ;  /* 0x00000040023c7224 */ /* 0x001fe200078e02ff */
[----:B------:R-:W-:Y:S01]  /*03c0*/  BSSY B1, `(.L_x_89) ;  /* 0x0000077000017945 */ /* 0x000fe20003800000 */
[----:B-1----:R-:W0:Y:S03]  /*03d0*/  LDC.64 R46, c[0x0][0x250] ;  /* 0x00009400ff2e7b82 */ /* 0x002e260000000a00 */
[----:B------:R-:W-:-:S04]  /*03e0*/  SHF.R.S32.HI R63, RZ, 0x1f, R60 ;  /* 0x0000001fff3f7819 */ /* 0x000fc8000001143c */
[----:B------:R-:W-:Y:S01]  /*03f0*/  LEA.HI R60, R63, R60, RZ, 0x3 ;  /* 0x0000003c3f3c7211 */ /* 0x000fe200078f18ff */
[----:B--2---:R-:W1:Y:S03]  /*0400*/  LDC.64 R48, c[0x0][0x2c8] ;  /* 0x0000b200ff307b82 */ /* 0x004e660000000a00 */
[----:B------:R-:W-:Y:S01]  /*0410*/  LEA.HI.SX32 R60, R60, R5, 0x1d ;  /* 0x000000053c3c7211 */ /* 0x000fe200078feaff */
[----:B0-----:R-:W-:-:S04]  /*0420*/  IMAD.WIDE R46, R2, 0x4, R46 ;  /* 0x00000004022e7825 */ /* 0x001fc800078e022e */
[----:B-1----:R-:W-:Y:S01]  /*0430*/  IMAD.WIDE.U32 R48, R60, 0x10, R48 ;  /* 0x000000103c307825 */ /* 0x002fe200078e0030 */
[----:B---3--:R-:W-:-:S13]  /*0440*/  ISETP.GT.AND P1, PT, R62, RZ, PT ;  /* 0x000000ff3e00720c */ /* 0x008fda0003f24270 */
[----:B------:R-:W-:Y:S05]  /*0450*/  @P1 BRA `(.L_x_90) ;  /* 0x0000000000201947 */ /* 0x000fea0003800000 */
[----:B------:R-:W-:Y:S01]  /*0460*/  IMAD.U32 R62, RZ, RZ, UR14 ;  /* 0x0000000eff3e7e24 */ /* 0x000fe2000f8e00ff */
[----:B------:R-:W-:Y:S02]  /*0470*/  MOV R63, UR15 ;  /* 0x0000000f003f7c02 */ /* 0x000fe40008000f00 */
[----:B------:R-:W-:Y:S02]  /*0480*/  CS2R R46, SRZ ;  /* 0x00000000002e7805 */ /* 0x000fe4000001ff00 */
[----:B------:R-:W-:-:S04]  /*0490*/  ISETP.NE.U32.AND P0, PT, R62, RZ, PT ;  /* 0x000000ff3e00720c */ /* 0x000fc80003f05070 */
[----:B------:R-:W-:-:S13]  /*04a0*/  ISETP.NE.AND.EX P0, PT, R63, RZ, PT, P0 ;  /* 0x000000ff3f00720c */ /* 0x000fda0003f05300 */
[----:B------:R-:W-:Y:S05]  /*04b0*/  @!P0 BRA `(.L_x_91) ;  /* 0x00000004009c8947 */ /* 0x000fea0003800000 */
[----:B------:R0:W5:Y:S01]  /*04c0*/  LDG.E.128 R12, desc[UR4][R48.64] ;  /* 0x00000004300c7981 */ /* 0x000162000c1e1d00 */
[----:B------:R-:W-:Y:S05]  /*04d0*/  BRA `(.L_x_91) ;  /* 0x0000000400947947 */ /* 0x000fea0003800000 */
.L_x_90:
[----:B------:R-:W0:Y:S01]  /*04e0*/  LDC.64 R40, c[0x0][0x238] ;  /* 0x00008e00ff287b82 */ /* 0x000e220000000a00 */
[----:B------:R-:W-:Y:S01]  /*04f0*/  IADD3 R5, R62, -0x1, RZ ;  /* 0xffffffff3e057810 */ /* 0x000fe20007ffe0ff */
[----:B------:R-:W2:Y:S04]  /*0500*/  LDG.E R52, desc[UR4][R46.64] ;  /* 0x000000042e347981 */ /* 0x000ea8000c1e1900 */
[----:B------:R-:W-:Y:S02]  /*0510*/  IMAD R5, R5, R64, RZ ;  /* 0x0000004005057224 */ /* 0x000fe400078e02ff */
[----:B------:R-:W1:Y:S03]  /*0520*/  LDC.64 R10, c[0x0][0x2b8] ;  /* 0x0000ae00ff0a7b82 */ /* 0x000e660000000a00 */
[----:B------:R-:W-:-:S04]  /*0530*/  SHF.R.S32.HI R0, RZ, 0x1f, R5 ;  /* 0x0000001fff007819 */ /* 0x000fc80000011405 */
[----:B------:R-:W-:Y:S01]  /*0540*/  LEA.HI R0, R0, R5, RZ, 0x3 ;  /* 0x0000000500007211 */ /* 0x000fe200078f18ff */
[----:B------:R-:W3:Y:S01]  /*0550*/  LDC.U8 R66, c[0x0][0x2a0] ;  /* 0x0000a800ff427b82 */ /* 0x000ee20000000000 */
[----:B------:R-:W-:Y:S01]  /*0560*/  LOP3.LUT R5, R65, 0x1f, RZ, 0xc0, !PT ;  /* 0x0000001f41057812 */ /* 0x000fe200078ec0ff */
[----:B0-----:R-:W-:-:S03]  /*0570*/  IMAD.WIDE.U32 R40, R60, 0x10, R40 ;  /* 0x000000103c287825 */ /* 0x001fc600078e0028 */
[----:B------:R-:W-:-:S03]  /*0580*/  LEA.HI.SX32 R9, R0, R5, 0x1d ;  /* 0x0000000500097211 */ /* 0x000fc600078feaff */
[----:B------:R-:W4:Y:S02]  /*0590*/  LDG.E.128 R40, desc[UR4][R40.64] ;  /* 0x0000000428287981 */ /* 0x000f24000c1e1d00 */
[----:B-1----:R-:W-:-:S05]  /*05a0*/  IMAD.WIDE.U32 R10, R9, 0x10, R10 ;  /* 0x00000010090a7825 */ /* 0x002fca00078e000a */
[----:B------:R0:W4:Y:S01]  /*05b0*/  LDG.E.128 R44, desc[UR4][R10.64] ;  /* 0x000000040a2c7981 */ /* 0x000122000c1e1d00 */
[----:B------:R-:W-:Y:S01]  /*05c0*/  IMAD.U32 R62, RZ, RZ, UR14 ;  /* 0x0000000eff3e7e24 */ /* 0x000fe2000f8e00ff */
[----:B------:R-:W-:-:S04]  /*05d0*/  MOV R63, UR15 ;  /* 0x0000000f003f7c02 */ /* 0x000fc80008000f00 */
[----:B------:R-:W-:-:S04]  /*05e0*/  ISETP.NE.U32.AND P0, PT, R62, RZ, PT ;  /* 0x000000ff3e00720c */ /* 0x000fc80003f05070 */
[----:B------:R-:W-:-:S13]  /*05f0*/  ISETP.NE.AND.EX P0, PT, R63, RZ, PT, P0 ;  /* 0x000000ff3f00720c */ /* 0x000fda0003f05300 */
[----:B------:R1:W5:Y:S01]  /*0600*/  @P0 LDG.E.128 R12, desc[UR4][R48.64] ;  /* 0x00000004300c0981 */ /* 0x000362000c1e1d00 */
[----:B---3--:R-:W-:-:S04]  /*0610*/  ISETP.NE.AND P0, PT, R66, RZ, PT ;  /* 0x000000ff4200720c */ /* 0x008fc80003f05270 */
[----:B--2---:R-:W-:Y:S02]  /*0620*/  FSEL R0, R52, RZ, !P0 ;  /* 0x000000ff34007208 */ /* 0x004fe40004000000 */
[C---:B----4-:R-:W-:Y:S02]  /*0630*/  PRMT R52, R40.reuse, 0x7632, R52 ;  /* 0x0000763228347816 */ /* 0x050fe40000000034 */
[----:B------:R-:W-:Y:S02]  /*0640*/  SHF.L.U32 R9, R40, 0x10, RZ ;  /* 0x0000001028097819 */ /* 0x000fe400000006ff */
[C---:B------:R-:W-:Y:S01]  /*0650*/  PRMT R40, R41.reuse, 0x7632, R40 ;  /* 0x0000763229287816 */ /* 0x040fe20000000028 */
[----:B------:R-:W-:Y:S01]  /*0660*/  IMAD.U32 R41, R41, 0x10000, RZ ;  /* 0x0001000029297824 */ /* 0x000fe200078e00ff */
[C---:B0-----:R-:W-:Y:S02]  /*0670*/  PRMT R11, R42.reuse, 0x7632, R11 ;  /* 0x000076322a0b7816 */ /* 0x041fe4000000000b */
[----:B------:R-:W-:-:S02]  /*0680*/  SHF.L.U32 R69, R42, 0x10, RZ ;  /* 0x000000102a457819 */ /* 0x000fc400000006ff */
[C---:B------:R-:W-:Y:S01]  /*0690*/  PRMT R42, R43.reuse, 0x7632, R42 ;  /* 0x000076322b2a7816 */ /* 0x040fe2000000002a */
[----:B------:R-:W-:Y:S01]  /*06a0*/  IMAD.U32 R67, R52, 0x10000, RZ ;  /* 0x0001000034437824 */ /* 0x000fe200078e00ff */
[----:B------:R-:W-:Y:S01]  /*06b0*/  SHF.L.U32 R43, R43, 0x10, RZ ;  /* 0x000000102b2b7819 */ /* 0x000fe200000006ff */
[----:B------:R-:W-:Y:S01]  /*06c0*/  FADD.FTZ R10, -R0, R41 ;  /* 0x00000029000a7221 */ /* 0x000fe20000010100 */
[----:B------:R-:W-:Y:S01]  /*06d0*/  SHF.L.U32 R41, R40, 0x10, RZ ;  /* 0x0000001028297819 */ /* 0x000fe200000006ff */
[----:B-1----:R-:W-:Y:S01]  /*06e0*/  IMAD.U32 R49, R42, 0x10000, RZ ;  /* 0x000100002a317824 */ /* 0x002fe200078e00ff */
[----:B------:R-:W-:Y:S01]  /*06f0*/  SHF.L.U32 R57, R11, 0x10, RZ ;  /* 0x000000100b397819 */ /* 0x000fe200000006ff */
[----:B------:R-:W-:Y:S01]  /*0700*/  FADD.FTZ R9, -R0, R9 ;  /* 0x0000000900097221 */ /* 0x000fe20000010100 */
[----:B------:R-:W-:Y:S01]  /*0710*/  PRMT R48, R44, 0x7632, R48 ;  /* 0x000076322c307816 */ /* 0x000fe20000000030 */
[----:B------:R-:W-:Y:S01]  /*0720*/  FADD.FTZ R67, -R0, R67 ;  /* 0x0000004300437221 */ /* 0x000fe20000010100 */
[----:B------:R-:W-:Y:S01]  /*0730*/  SHF.L.U32 R53, R44, 0x10, RZ ;  /* 0x000000102c357819 */ /* 0x000fe200000006ff */
[C---:B------:R-:W-:Y:S01]  /*0740*/  FADD.FTZ R11, -R0.reuse, R43 ;  /* 0x0000002b000b7221 */ /* 0x040fe20000010100 */
[C---:B------:R-:W-:Y:S01]  /*0750*/  FADD.FTZ R69, -R0.reuse, R69 ;  /* 0x0000004500457221 */ /* 0x040fe20000010100 */
[C---:B------:R-:W-:Y:S01]  /*0760*/  FADD.FTZ R41, -R0.reuse, R41 ;  /* 0x0000002900297221 */ /* 0x040fe20000010100 */
[C---:B------:R-:W-:Y:S01]  /*0770*/  FADD.FTZ R57, -R0.reuse, R57 ;  /* 0x0000003900397221 */ /* 0x040fe20000010100 */
[--C-:B------:R-:W-:Y:S01]  /*0780*/  FADD.FTZ R43, -R0, R49.reuse ;  /* 0x00000031002b7221 */ /* 0x100fe20000010100 */
[----:B-----5:R-:W-:Y:S01]  /*0790*/  FMUL.FTZ R0, R50, R9 ;  /* 0x0000000932007220 */ /* 0x020fe20000410000 */
[----:B------:R-:W-:Y:S01]  /*07a0*/  SHF.L.U32 R56, R48, 0x10, RZ ;  /* 0x0000001030387819 */ /* 0x000fe200000006ff */
[----:B------:R-:W-:Y:S01]  /*07b0*/  FMUL.FTZ R40, R50, R67 ;  /* 0x0000004332287220 */ /* 0x000fe20000410000 */
[----:B------:R-:W-:Y:S01]  /*07c0*/  PRMT R49, R45, 0x7632, R49 ;  /* 0x000076322d317816 */ /* 0x000fe20000000031 */
[-C--:B------:R-:W-:Y:S01]  /*07d0*/  FMUL.FTZ R44, R61, R53.reuse ;  /* 0x000000353d2c7220 */ /* 0x080fe20000410000 */
[----:B------:R-:W-:Y:S01]  /*07e0*/  SHF.L.U32 R45, R45, 0x10, RZ ;  /* 0x000000102d2d7819 */ /* 0x000fe200000006ff */
[----:B------:R-:W-:Y:S01]  /*07f0*/  FFMA.FTZ R16, R0, R53, R16 ;  /* 0x0000003500107223 */ /* 0x000fe20000010010 */
[----:B------:R-:W-:Y:S01]  /*0800*/  FADD.FTZ R24, R24, R53 ;  /* 0x0000003518187221 */ /* 0x000fe20000010000 */
[----:B------:R-:W-:Y:S01]  /*0810*/  FMUL.FTZ R9, R50, R10 ;  /* 0x0000000a32097220 */ /* 0x000fe20000410000 */
[-C--:B------:R-:W-:Y:S01]  /*0820*/  FFMA.FTZ R17, R40, R56.reuse, R17 ;  /* 0x0000003828117223 */ /* 0x080fe20000010011 */
[----:B------:R-:W-:Y:S01]  /*0830*/  FADD.FTZ R25, R25, R56 ;  /* 0x0000003819197221 */ /* 0x000fe20000010000 */
[----:B------:R-:W-:Y:S01]  /*0840*/  FMUL.FTZ R53, R59, R56 ;  /* 0x000000383b357220 */ /* 0x000fe20000410000 */
[----:B------:R-:W-:-:S02]  /*0850*/  IMAD.U32 R54, R49, 0x10000, RZ ;  /* 0x0001000031367824 */ /* 0x000fc400078e00ff */
[----:B------:R-:W-:Y:S01]  /*0860*/  FADD.FTZ R56, RZ, R44 ;  /* 0x0000002cff387221 */ /* 0x000fe20000010000 */
[----:B------:R-:W-:Y:S01]  /*0870*/  FFMA.FTZ R49, R0, R44, RZ ;  /* 0x0000002c00317223 */ /* 0x000fe200000100ff */
[----:B------:R-:W-:Y:S01]  /*0880*/  FMUL.FTZ R41, R50, R41 ;  /* 0x0000002932297220 */ /* 0x000fe20000410000 */
[-C--:B------:R-:W-:Y:S01]  /*0890*/  FFMA.FTZ R18, R9, R45.reuse, R18 ;  /* 0x0000002d09127223 */ /* 0x080fe20000010012 */
[----:B------:R-:W-:Y:S01]  /*08a0*/  FADD.FTZ R26, R26, R45 ;  /* 0x0000002d1a1a7221 */ /* 0x000fe20000010000 */
[----:B------:R-:W-:Y:S01]  /*08b0*/  FMUL.FTZ R45, R58, R45 ;  /* 0x0000002d3a2d7220 */ /* 0x000fe20000410000 */
[----:B------:R-:W-:Y:S01]  /*08c0*/  FADD.FTZ R56, R56, R53 ;  /* 0x0000003538387221 */ /* 0x000fe20000010000 */
[----:B------:R-:W-:Y:S01]  /*08d0*/  FFMA.FTZ R66, R40, R53, R49 ;  /* 0x0000003528427223 */ /* 0x000fe20000010031 */
[C---:B------:R-:W-:Y:S01]  /*08e0*/  PRMT R52, R46.reuse, 0x7632, R52 ;  /* 0x000076322e347816 */ /* 0x040fe20000000034 */
[----:B------:R-:W-:Y:S01]  /*08f0*/  FFMA.FTZ R19, R41, R54, R19 ;  /* 0x0000003629137223 */ /* 0x000fe20000010013 */
[----:B------:R-:W-:Y:S01]  /*0900*/  FADD.FTZ R27, R27, R54 ;  /* 0x000000361b1b7221 */ /* 0x000fe20000010000 */
[----:B------:R-:W-:-:S02]  /*0910*/  IMAD.U32 R55, R46, 0x10000, RZ ;  /* 0x000100002e377824 */ /* 0x000fc400078e00ff */
[----:B------:R-:W-:Y:S01]  /*0920*/  FMUL.FTZ R54, R6, R54 ;  /* 0x0000003606367220 */ /* 0x000fe20000410000 */
[----:B------:R-:W-:Y:S01]  /*0930*/  FADD.FTZ R49, R56, R45 ;  /* 0x0000002d38317221 */ /* 0x000fe20000010000 */
[----:B------:R-:W-:Y:S01]  /*0940*/  FFMA.FTZ R66, R9, R45, R66 ;  /* 0x0000002d09427223 */ /* 0x000fe20000010042 */
[----:B------:R-:W-:Y:S01]  /*0950*/  FMUL.FTZ R10, R50, R69 ;  /* 0x00000045320a7220 */ /* 0x000fe20000410000 */
[----:B------:R-:W-:Y:S01]  /*0960*/  SHF.L.U32 R48, R52, 0x10, RZ ;  /* 0x0000001034307819 */ /* 0x000fe200000006ff */
[----:B------:R-:W-:Y:S01]  /*0970*/  FMUL.FTZ R42, R50, R57 ;  /* 0x00000039322a7220 */ /* 0x000fe20000410000 */
[-C--:B------:R-:W-:Y:S01]  /*0980*/  FMUL.FTZ R52, R3, R55.reuse ;  /* 0x0000003703347220 */ /* 0x080fe20000410000 */
[----:B------:R-:W-:Y:S01]  /*0990*/  FADD.FTZ R49, R49, R54 ;  /* 0x0000003631317221 */ /* 0x000fe20000010000 */
[----:B------:R-:W-:Y:S01]  /*09a0*/  PRMT R46, R47, 0x7632, R46 ;  /* 0x000076322f2e7816 */ /* 0x000fe2000000002e */
        /* <DEDUP_REMOVED lines=14> */
[----:B------:R-:W-:Y:S01]  /*0a90*/  FMUL.FTZ R43, R50, R43 ;  /* 0x0000002b322b7220 */ /* 0x000fe20000410000 */
[----:B------:R-:W-:Y:S01]  /*0aa0*/  FADD.FTZ R47, R48, R55 ;  /* 0x00000037302f7221 */ /* 0x000fe20000010000 */
[----:B------:R-:W-:Y:S01]  /*0ab0*/  FFMA.FTZ R48, R42, R55, R57 ;  /* 0x000000372a307223 */ /* 0x000fe20000010039 */
[----:B------:R-:W-:Y:S01]  /*0ac0*/  FADD.FTZ R31, R31, R46 ;  /* 0x0000002e1f1f7221 */ /* 0x000fe20000010000 */
[-C--:B------:R-:W-:Y:S01]  /*0ad0*/  FFMA.FTZ R23, R43, R46.reuse, R23 ;  /* 0x0000002e2b177223 */ /* 0x080fe20000010017 */
[----:B------:R-:W-:Y:S01]  /*0ae0*/  FMUL.FTZ R57, R8, R46 ;  /* 0x0000002e08397220 */ /* 0x000fe20000410000 */
[----:B------:R-:W-:Y:S01]  /*0af0*/  FADD.FTZ R46, R47, R56 ;  /* 0x000000382f2e7221 */ /* 0x000fe20000010000 */
[----:B------:R-:W-:-:S03]  /*0b00*/  FFMA.FTZ R48, R11, R56, R48 ;  /* 0x000000380b307223 */ /* 0x000fc60000010030 */
[----:B------:R-:W-:Y:S01]  /*0b10*/  FADD.FTZ R46, R46, R57 ;  /* 0x000000392e2e7221 */ /* 0x000fe20000010000 */
[----:B------:R-:W-:-:S07]  /*0b20*/  FFMA.FTZ R47, R43, R57, R48 ;  /* 0x000000392b2f7223 */ /* 0x000fce0000010030 */
.L_x_91:
[----:B------:R-:W-:Y:S05]  /*0b30*/  BSYNC B1 ;  /* 0x0000000000017941 */ /* 0x000fea0003800000 */
.L_x_89:
[----:B------:R-:W-:-:S03]  /*0b40*/  UMOV UR6, 0xffffffff ;  /* 0xffffffff00067882 */ /* 0x000fc60000000000 */
[----:B------:R-:W-:Y:S05]  /*0b50*/  BRA.DIV UR6, `(.L_x_92) ;  /* 0x0000001206247947 */ /* 0x000fea000b800000 */
[----:B------:R-:W1:Y:S02]  /*0b60*/  SHFL.BFLY PT, R68, R46, 0x1, 0x1f ;  /* 0x0c201f002e447f89 */ /* 0x000e6400000e0000 */
[----:B-1----:R-:W-:Y:S02]  /*0b70*/  FADD.FTZ R46, R68, R46 ;  /* 0x0000002e442e7221 */ /* 0x002fe40000010000 */
[----:B------:R-:W1:Y:S02]  /*0b80*/  SHFL.BFLY PT, R68, R47, 0x1, 0x1f ;  /* 0x0c201f002f447f89 */ /* 0x000e6400000e0000 */
[----:B-1----:R-:W-:Y:S02]  /*0b90*/  FADD.FTZ R47, R68, R47 ;  /* 0x0000002f442f7221 */ /* 0x002fe40000010000 */
[----:B------:R-:W1:Y:S02]  /*0ba0*/  SHFL.BFLY PT, R68, R46, 0x2, 0x1f ;  /* 0x0c401f002e447f89 */ /* 0x000e6400000e0000 */
[----:B-1----:R-:W-:-:S02]  /*0bb0*/  FADD.FTZ R46, R46, R68 ;  /* 0x000000442e2e7221 */ /* 0x002fc40000010000 */
        /* <DEDUP_REMOVED lines=8> */
[----:B------:R-:W1:Y:S04]  /*0c40*/  SHFL.BFLY PT, R68, R47, 0x8, 0x1f ;  /* 0x0d001f002f447f89 */ /* 0x000e6800000e0000 */
[----:B------:R2:W3:Y:S01]  /*0c50*/  SHFL.BFLY PT, R69, R46, 0x10, 0x1f ;  /* 0x0e001f002e457f89 */ /* 0x0004e200000e0000 */
[----:B-1----:R-:W-:-:S05]  /*0c60*/  FADD.FTZ R47, R47, R68 ;  /* 0x000000442f2f7221 */ /* 0x002fca0000010000 */
[----:B---3--:R2:W1:Y:S02]  /*0c70*/  SHFL.BFLY PT, R68, R47, 0x10, 0x1f ;  /* 0x0e001f002f447f89 */ /* 0x00846400000e0000 */
.L_x_129:
[----:B-----5:R-:W-:Y:S01]  /*0c80*/  ISETP.GE.AND P3, PT, R51, 0x1, PT ;  /* 0x000000013300780c */ /* 0x020fe20003f66270 */
[----:B0-----:R-:W0:Y:S01]  /*0c90*/  LDC.U8 R49, c[0x0][0x2a0] ;  /* 0x0000a800ff317b82 */ /* 0x001e220000000000 */
[----:B------:R-:W-:Y:S01]  /*0ca0*/  FADD.FTZ R69, R46, R69 ;  /* 0x000000452e457221 */ /* 0x000fe20000010000 */
[----:B-12---:R-:W-:Y:S01]  /*0cb0*/  FADD.FTZ R46, R47, R68 ;  /* 0x000000442f2e7221 */ /* 0x006fe20000010000 */
[----:B------:R-:W-:Y:S01]  /*0cc0*/  HFMA2.MMA R67, -RZ, RZ, 0, 0 ;  /* 0x00000000ff437435 */ /* 0x000fe200000001ff */
[----:B------:R-:W-:Y:S01]  /*0cd0*/  BSSY B1, `(.L_x_93) ;  /* 0x0000019000017945 */ /* 0x000fe20003800000 */
[----:B------:R-:W-:Y:S01]  /*0ce0*/  FMUL.FTZ R47, R69, UR8 ;  /* 0x00000008452f7c20 */ /* 0x000fe20008410000 */
[----:B------:R-:W-:-:S06]  /*0cf0*/  FMUL.FTZ R46, R46, UR8 ;  /* 0x000000082e2e7c20 */ /* 0x000fcc0008410000 */
[----:B------:R-:W-:Y:S01]  /*0d00*/  @P3 VIADD R51, R51, 0xffffffff ;  /* 0xffffffff33333836 */ /* 0x000fe20000000000 */
[----:B------:R-:W-:-:S03]  /*0d10*/  @P3 LOP3.LUT R5, R65, 0x1f, RZ, 0xc0, !PT ;  /* 0x0000001f41053812 */ /* 0x000fc600078ec0ff */
[----:B------:R-:W-:-:S05]  /*0d20*/  @P3 IMAD R51, R51, R64, RZ ;  /* 0x0000004033333224 */ /* 0x000fca00078e02ff */
[----:B------:R-:W-:Y:S02]  /*0d30*/  @P3 SHF.R.S32.HI R48, RZ, 0x1f, R51 ;  /* 0x0000001fff303819 */ /* 0x000fe40000011433 */
[----:B0-----:R-:W-:Y:S02]  /*0d40*/  ISETP.NE.AND P0, PT, R49, RZ, PT ;  /* 0x000000ff3100720c */ /* 0x001fe40003f05270 */
[----:B------:R-:W-:Y:S02]  /*0d50*/  @P3 LEA.HI R48, R48, R51, RZ, 0x3 ;  /* 0x0000003330303211 */ /* 0x000fe400078f18ff */
[----:B------:R-:W-:Y:S02]  /*0d60*/  FSEL R47, R47, RZ, !P0 ;  /* 0x000000ff2f2f7208 */ /* 0x000fe40004000000 */
[----:B------:R-:W-:Y:S01]  /*0d70*/  @P3 LEA.HI.SX32 R67, R48, R5, 0x1d ;  /* 0x0000000530433211 */ /* 0x000fe200078feaff */
[----:B------:R-:W-:Y:S06]  /*0d80*/  @P1 BRA `(.L_x_94) ;  /* 0x0000000000181947 */ /* 0x000fec0003800000 */
[----:B------:R-:W-:Y:S02]  /*0d90*/  ISETP.NE.U32.AND P0, PT, R62, RZ, PT ;  /* 0x000000ff3e00720c */ /* 0x000fe40003f05070 */
[----:B------:R-:W-:Y:S02]  /*0da0*/  MOV R49, RZ ;  /* 0x000000ff00317202 */ /* 0x000fe40000000f00 */
[----:B------:R-:W-:-:S13]  /*0db0*/  ISETP.NE.AND.EX P0, PT, R63, RZ, PT, P0 ;  /* 0x000000ff3f00720c */ /* 0x000fda0003f05300 */
[----:B------:R-:W-:Y:S05]  /*0dc0*/  @!P0 BRA `(.L_x_95) ;  /* 0x0000000000248947 */ /* 0x000fea0003800000 */
[----:B------:R-:W-:Y:S01]  /*0dd0*/  IMAD.U32 R49, R12, 0x10000, RZ ;  /* 0x000100000c317824 */ /* 0x000fe200078e00ff */
[----:B------:R-:W-:Y:S06]  /*0de0*/  BRA `(.L_x_95) ;  /* 0x00000000001c7947 */ /* 0x000fec0003800000 */
.L_x_94:
[----:B------:R-:W-:Y:S01]  /*0df0*/  ISETP.NE.U32.AND P0, PT, R62, RZ, PT ;  /* 0x000000ff3e00720c */ /* 0x000fe20003f05070 */
[----:B------:R-:W-:-:S03]  /*0e00*/  FFMA.FTZ R49, R0, R46, R47 ;  /* 0x0000002e00317223 */ /* 0x000fc6000001002f */
[----:B------:R-:W-:Y:S01]  /*0e10*/  ISETP.NE.AND.EX P0, PT, R63, RZ, PT, P0 ;  /* 0x000000ff3f00720c */ /* 0x000fe20003f05300 */
[----:B------:R-:W-:-:S04]  /*0e20*/  FADD.FTZ R49, R44, -R49 ;  /* 0x800000312c317221 */ /* 0x000fc80000010000 */
[----:B------:R-:W-:-:S08]  /*0e30*/  FMUL.FTZ R49, R50, R49 ;  /* 0x0000003132317220 */ /* 0x000fd00000410000 */
[----:B------:R-:W-:-:S05]  /*0e40*/  @P0 SHF.L.U32 R48, R12, 0x10, RZ ;  /* 0x000000100c300819 */ /* 0x000fca00000006ff */
[----:B------:R-:W-:-:S07]  /*0e50*/  @P0 FADD.FTZ R49, R49, R48 ;  /* 0x0000003031310221 */ /* 0x000fce0000010000 */
.L_x_95:
[----:B------:R-:W-:Y:S05]  /*0e60*/  BSYNC B1 ;  /* 0x0000000000017941 */ /* 0x000fea0003800000 */
.L_x_93:
        /* <DEDUP_REMOVED lines=12> */
[----:B------:R-:W-:-:S05]  /*0f30*/  PRMT R49, R12, 0x7632, R49 ;  /* 0x000076320c317816 */ /* 0x000fca0000000031 */
[----:B------:R-:W-:Y:S01]  /*0f40*/  IMAD.U32 R49, R49, 0x10000, RZ ;  /* 0x0001000031317824 */ /* 0x000fe200078e00ff */
[----:B------:R-:W-:Y:S06]  /*0f50*/  BRA `(.L_x_98) ;  /* 0x0000000000187947 */ /* 0x000fec0003800000 */
.L_x_97:
[----:B------:R-:W-:-:S04]  /*0f60*/  FFMA.FTZ R48, R40, R46, R47 ;  /* 0x0000002e28307223 */ /* 0x000fc8000001002f */
[--C-:B------:R-:W-:Y:S01]  /*0f70*/  FADD.FTZ R49, R53, -R48.reuse ;  /* 0x8000003035317221 */ /* 0x100fe20000010000 */
[----:B------:R-:W-:-:S03]  /*0f80*/  @P0 PRMT R48, R12, 0x7632, R48 ;  /* 0x000076320c300816 */ /* 0x000fc60000000030 */
[----:B------:R-:W-:Y:S01]  /*0f90*/  FMUL.FTZ R49, R50, R49 ;  /* 0x0000003132317220 */ /* 0x000fe20000410000 */
[----:B------:R-:W-:-:S05]  /*0fa0*/  @P0 SHF.L.U32 R48, R48, 0x10, RZ ;  /* 0x0000001030300819 */ /* 0x000fca00000006ff */
[----:B------:R-:W-:-:S07]  /*0fb0*/  @P0 FADD.FTZ R49, R49, R48 ;  /* 0x0000003031310221 */ /* 0x000fce0000010000 */
.L_x_98:
[----:B------:R-:W-:Y:S05]  /*0fc0*/  BSYNC B1 ;  /* 0x0000000000017941 */ /* 0x000fea0003800000 */
.L_x_96:
        /* <DEDUP_REMOVED lines=10> */
[----:B------:R-:W-:Y:S01]  /*1070*/  IMAD.U32 R49, R13, 0x10000, RZ ;  /* 0x000100000d317824 */ /* 0x000fe200078e00ff */
[----:B------:R-:W-:Y:S06]  /*1080*/  BRA `(.L_x_101) ;  /* 0x0000000000147947 */ /* 0x000fec0003800000 */
.L_x_100:
[----:B------:R-:W-:-:S04]  /*1090*/  FFMA.FTZ R48, R9, R46, R47 ;  /* 0x0000002e09307223 */ /* 0x000fc8000001002f */
[----:B------:R-:W-:Y:S01]  /*10a0*/  FADD.FTZ R49, R45, -R48 ;  /* 0x800000302d317221 */ /* 0x000fe20000010000 */
[----:B------:R-:W-:-:S03]  /*10b0*/  @P0 SHF.L.U32 R48, R13, 0x10, RZ ;  /* 0x000000100d300819 */ /* 0x000fc600000006ff */
[----:B------:R-:W-:-:S04]  /*10c0*/  FMUL.FTZ R49, R50, R49 ;  /* 0x0000003132317220 */ /* 0x000fc80000410000 */
[----:B------:R-:W-:-:S07]  /*10d0*/  @P0 FADD.FTZ R49, R49, R48 ;  /* 0x0000003031310221 */ /* 0x000fce0000010000 */
.L_x_101:
[----:B------:R-:W-:Y:S05]  /*10e0*/  BSYNC B1 ;  /* 0x0000000000017941 */ /* 0x000fea0003800000 */
.L_x_99:
        /* <DEDUP_REMOVED lines=13> */
.L_x_103:
[----:B------:R-:W-:Y:S01]  /*11c0*/  FFMA.FTZ R49, R41, R46, R47 ;  /* 0x0000002e29317223 */ /* 0x000fe2000001002f */
[----:B------:R-:W-:-:S03]  /*11d0*/  @P0 PRMT R48, R13, 0x7632, R48 ;  /* 0x000076320d300816 */ /* 0x000fc60000000030 */
[----:B------:R-:W-:Y:S01]  /*11e0*/  FADD.FTZ R49, R54, -R49 ;  /* 0x8000003136317221 */ /* 0x000fe20000010000 */
[----:B------:R-:W-:-:S03]  /*11f0*/  @P0 SHF.L.U32 R48, R48, 0x10, RZ ;  /* 0x0000001030300819 */ /* 0x000fc600000006ff */
[----:B------:R-:W-:-:S04]  /*1200*/  FMUL.FTZ R49, R50, R49 ;  /* 0x0000003132317220 */ /* 0x000fc80000410000 */
[----:B------:R-:W-:-:S07]  /*1210*/  @P0 FADD.FTZ R49, R49, R48 ;  /* 0x0000003031310221 */ /* 0x000fce0000010000 */
.L_x_104:
[----:B------:R-:W-:Y:S05]  /*1220*/  BSYNC B1 ;  /* 0x0000000000017941 */ /* 0x000fea0003800000 */
.L_x_102:
        /* <DEDUP_REMOVED lines=12> */
.L_x_106:
[----:B------:R-:W-:Y:S01]  /*12f0*/  FFMA.FTZ R49, R10, R46, R47 ;  /* 0x0000002e0a317223 */ /* 0x000fe2000001002f */
[----:B------:R-:W-:-:S03]  /*1300*/  @P0 IMAD.U32 R48, R14, 0x10000, RZ ;  /* 0x000100000e300824 */ /* 0x000fc600078e00ff */
[----:B------:R-:W-:-:S04]  /*1310*/  FADD.FTZ R49, R52, -R49 ;  /* 0x8000003134317221 */ /* 0x000fc80000010000 */
[----:B------:R-:W-:-:S04]  /*1320*/  FMUL.FTZ R49, R50, R49 ;  /* 0x0000003132317220 */ /* 0x000fc80000410000 */
[----:B------:R-:W-:-:S07]  /*1330*/  @P0 FADD.FTZ R49, R49, R48 ;  /* 0x0000003031310221 */ /* 0x000fce0000010000 */
.L_x_107:
[----:B------:R-:W-:Y:S05]  /*1340*/  BSYNC B1 ;  /* 0x0000000000017941 */ /* 0x000fea0003800000 */
.L_x_105:
        /* <DEDUP_REMOVED lines=13> */
.L_x_109:
[----:B------:R-:W-:-:S04]  /*1420*/  FFMA.FTZ R48, R42, R46, R47 ;  /* 0x0000002e2a307223 */ /* 0x000fc8000001002f */
[--C-:B------:R-:W-:Y:S01]  /*1430*/  FADD.FTZ R49, R55, -R48.reuse ;  /* 0x8000003037317221 */ /* 0x100fe20000010000 */
[----:B------:R-:W-:-:S03]  /*1440*/  @P0 PRMT R48, R14, 0x7632, R48 ;  /* 0x000076320e300816 */ /* 0x000fc60000000030 */
[----:B------:R-:W-:Y:S01]  /*1450*/  FMUL.FTZ R49, R50, R49 ;  /* 0x0000003132317220 */ /* 0x000fe20000410000 */
[----:B------:R-:W-:-:S05]  /*1460*/  @P0 SHF.L.U32 R48, R48, 0x10, RZ ;  /* 0x0000001030300819 */ /* 0x000fca00000006ff */
[----:B------:R-:W-:-:S07]  /*1470*/  @P0 FADD.FTZ R49, R49, R48 ;  /* 0x0000003031310221 */ /* 0x000fce0000010000 */
.L_x_110:
[----:B------:R-:W-:Y:S05]  /*1480*/  BSYNC B1 ;  /* 0x0000000000017941 */ /* 0x000fea0003800000 */
.L_x_108:
        /* <DEDUP_REMOVED lines=10> */
[----:B------:R-:W-:Y:S01]  /*1530*/  SHF.L.U32 R49, R15, 0x10, RZ ;  /* 0x000000100f317819 */ /* 0x000fe200000006ff */
[----:B------:R-:W-:Y:S06]  /*1540*/  BRA `(.L_x_113) ;  /* 0x0000000000147947 */ /* 0x000fec0003800000 */
.L_x_112:
[----:B------:R-:W-:Y:S01]  /*1550*/  FFMA.FTZ R49, R11, R46, R47 ;  /* 0x0000002e0b317223 */ /* 0x000fe2000001002f */
[----:B------:R-:W-:-:S03]  /*1560*/  @P0 SHF.L.U32 R48, R15, 0x10, RZ ;  /* 0x000000100f300819 */ /* 0x000fc600000006ff */
[----:B------:R-:W-:-:S04]  /*1570*/  FADD.FTZ R49, R56, -R49 ;  /* 0x8000003138317221 */ /* 0x000fc80000010000 */
[----:B------:R-:W-:-:S04]  /*1580*/  FMUL.FTZ R49, R50, R49 ;  /* 0x0000003132317220 */ /* 0x000fc80000410000 */
[----:B------:R-:W-:-:S07]  /*1590*/  @P0 FADD.FTZ R49, R49, R48 ;  /* 0x0000003031310221 */ /* 0x000fce0000010000 */
.L_x_113:
[----:B------:R-:W-:Y:S05]  /*15a0*/  BSYNC B1 ;  /* 0x0000000000017941 */ /* 0x000fea0003800000 */
.L_x_111:
        /* <DEDUP_REMOVED lines=10> */
[----:B------:R-:W-:-:S05]  /*1650*/  PRMT R62, R15, 0x7632, R62 ;  /* 0x000076320f3e7816 */ /* 0x000fca000000003e */
[----:B------:R-:W-:Y:S01]  /*1660*/  IMAD.U32 R62, R62, 0x10000, RZ ;  /* 0x000100003e3e7824 */ /* 0x000fe200078e00ff */
[----:B------:R-:W-:Y:S06]  /*1670*/  BRA `(.L_x_116) ;  /* 0x0000000000187947 */ /* 0x000fec0003800000 */
.L_x_115:
[----:B------:R-:W-:-:S04]  /*1680*/  FFMA.FTZ R46, R43, R46, R47 ;  /* 0x0000002e2b2e7223 */ /* 0x000fc8000001002f */
[--C-:B------:R-:W-:Y:S01]  /*1690*/  FADD.FTZ R47, R57, -R46.reuse ;  /* 0x8000002e392f7221 */ /* 0x100fe20000010000 */
[----:B------:R-:W-:-:S03]  /*16a0*/  @P0 PRMT R46, R15, 0x7632, R46 ;  /* 0x000076320f2e0816 */ /* 0x000fc6000000002e */
[----:B------:R-:W-:Y:S01]  /*16b0*/  FMUL.FTZ R62, R50, R47 ;  /* 0x0000002f323e7220 */ /* 0x000fe20000410000 */
[----:B------:R-:W-:-:S05]  /*16c0*/  @P0 SHF.L.U32 R47, R46, 0x10, RZ ;  /* 0x000000102e2f0819 */ /* 0x000fca00000006ff */
[----:B------:R-:W-:-:S07]  /*16d0*/  @P0 FADD.FTZ R62, R62, R47 ;  /* 0x0000002f3e3e0221 */ /* 0x000fce0000010000 */
.L_x_116:
[----:B------:R-:W-:Y:S05]  /*16e0*/  BSYNC B1 ;  /* 0x0000000000017941 */ /* 0x000fea0003800000 */
.L_x_114:
[----:B------:R-:W0:Y:S08]  /*16f0*/  @P2 LDC.64 R48, c[0x0][0x308] ;  /* 0x0000c200ff302b82 */ /* 0x000e300000000a00 */
[----:B------:R-:W1:Y:S08]  /*1700*/  @P3 LDC R63, c[0x0][0x29c] ;  /* 0x0000a700ff3f3b82 */ /* 0x000e700000000800 */
[----:B------:R-:W2:Y:S08]  /*1710*/  @P3 LDC.64 R50, c[0x0][0x2f8] ;  /* 0x0000be00ff323b82 */ /* 0x000eb00000000a00 */
[----:B------:R-:W3:Y:S01]  /*1720*/  LDC.64 R46, c[0x0][0x210] ;  /* 0x00008400ff2e7b82 */ /* 0x000ee20000000a00 */
[----:B0-----:R-:W-:-:S04]  /*1730*/  @P2 IMAD.WIDE.U32 R48, R60, 0x10, R48 ;  /* 0x000000103c302825 */ /* 0x001fc800078e0030 */
[----:B-1----:R-:W-:Y:S01]  /*1740*/  @P3 FMUL.FTZ R60, R62, R63 ;  /* 0x0000003f3e3c3220 */ /* 0x002fe20000410000 */
[----:B------:R-:W-:-:S04]  /*1750*/  @P2 F2FP.BF16.F32.PACK_AB R62, RZ, R62 ;  /* 0x0000003eff3e223e */ /* 0x000fc800000010ff */
[----:B------:R-:W-:Y:S02]  /*1760*/  @P3 F2FP.BF16.F32.PACK_AB R60, RZ, R60 ;  /* 0x0000003cff3c323e */ /* 0x000fe400000010ff */
[----:B------:R-:W-:Y:S01]  /*1770*/  @P2 PRMT R35, R35, 0x5410, R62 ;  /* 0x0000541023232816 */ /* 0x000fe2000000003e */
[----:B--2---:R-:W-:Y:S01]  /*1780*/  @P3 IMAD.WIDE.U32 R50, R67, 0x10, R50 ;  /* 0x0000001043323825 */ /* 0x004fe200078e0032 */
[----:B------:R-:W-:-:S03]  /*1790*/  @P3 PRMT R39, R39, 0x5410, R60 ;  /* 0x0000541027273816 */ /* 0x000fc6000000003c */
[----:B------:R0:W-:Y:S04]  /*17a0*/  @P2 STG.E.128 desc[UR4][R48.64], R32 ;  /* 0x0000002030002986 */ /* 0x0001e8000c101d04 */
[----:B------:R0:W-:Y:S01]  /*17b0*/  @P3 STG.E.128 desc[UR4][R50.64], R36 ;  /* 0x0000002432003986 */ /* 0x0001e2000c101d04 */
[----:B---3--:R-:W-:-:S04]  /*17c0*/  LEA R2, R46, R2, 0x2 ;  /* 0x000000022e027211 */ /* 0x008fc800078e10ff */
[----:B------:R-:W-:-:S13]  /*17d0*/  ISETP.GE.AND P0, PT, R2, R47, PT ;  /* 0x0000002f0200720c */ /* 0x000fda0003f06270 */
[----:B0-----:R-:W-:Y:S05]  /*17e0*/  @!P0 BRA `(.L_x_117) ;  /* 0xffffffe800c88947 */ /* 0x001fea000383ffff */
.L_x_88:
[----:B------:R-:W-:Y:S05]  /*17f0*/  BSYNC B0 ;  /* 0x0000000000007941 */ /* 0x000fea0003800000 */
.L_x_86:
[----:B------:R-:W0:Y:S01]  /*1800*/  S2R R3, SR_CgaCtaId ;  /* 0x0000000000037919 */ /* 0x000e220000008800 */
[----:B------:R-:W-:Y:S01]  /*1810*/  MOV R0, 0x400 ;  /* 0x0000040000007802 */ /* 0x000fe20000000f00 */
[----:B------:R-:W-:Y:S05]  /*1820*/  WARPSYNC.ALL ;  /* 0x0000000000007948 */ /* 0x000fea0003800000 */
[----:B------:R-:W1:Y:S01]  /*1830*/  S2R R15, SR_CTAID.X ;  /* 0x00000000000f7919 */ /* 0x000e620000002500 */
[----:B------:R-:W-:Y:S01]  /*1840*/  ULDC UR6, c[0x0][0x218] ;  /* 0x0000860000067ab9 */ /* 0x000fe20000000800 */
[----:B------:R-:W-:Y:S01]  /*1850*/  ULDC.64 UR12, c[0x0][0x2d0] ;  /* 0x0000b400000c7ab9 */ /* 0x000fe20000000a00 */
[----:B0-----:R-:W-:-:S04]  /*1860*/  LEA R0, R3, R0, 0x18 ;  /* 0x0000000003007211 */ /* 0x001fc800078ec0ff */
[C---:B------:R-:W-:Y:S01]  /*1870*/  LEA R2, R65.reuse, R0, 0x5 ;  /* 0x0000000041027211 */ /* 0x040fe200078e28ff */
[----:B------:R-:W-:-:S04]  /*1880*/  IMAD R0, R65, 0x4, R0 ;  /* 0x0000000441007824 */ /* 0x000fc800078e0200 */
        /* <DEDUP_REMOVED lines=9> */
[----:B------:R-:W-:Y:S04]  /*1920*/  LDS R10, [R0+0xc00] ;  /* 0x000c0000000a7984 */ /* 0x000fe80000000800 */
[----:B------:R-:W1:Y:S01]  /*1930*/  LDS R12, [R0+0xe00] ;  /* 0x000e0000000c7984 */ /* 0x000e620000000800 */
[----:B------:R-:W-:Y:S01]  /*1940*/  BAR.SYNC.DEFER_BLOCKING 0x0 ;  /* 0x0000000000007b1d */ /* 0x000fe20000010000 */
[----:B0-----:R-:W-:-:S04]  /*1950*/  FADD.FTZ R3, RZ, R3 ;  /* 0x00000003ff037221 */ /* 0x001fc80000010000 */
[----:B--2---:R-:W-:Y:S01]  /*1960*/  FADD.FTZ R3, R3, R6 ;  /* 0x0000000603037221 */ /* 0x004fe20000010000 */
[----:B---3--:R-:W-:-:S04]  /*1970*/  FADD.FTZ R4, RZ, R4 ;  /* 0x00000004ff047221 */ /* 0x008fc80000010000 */
[----:B----4-:R-:W-:Y:S01]  /*1980*/  FADD.FTZ R4, R4, R5 ;  /* 0x0000000504047221 */ /* 0x010fe20000010000 */
[----:B------:R-:W-:Y:S01]  /*1990*/  STS.128 [R2], R16 ;  /* 0x0000001002007388 */ /* 0x000fe20000000c00 */
[----:B-----5:R-:W-:-:S03]  /*19a0*/  FADD.FTZ R3, R3, R8 ;  /* 0x0000000803037221 */ /* 0x020fc60000010000 */
[----:B------:R0:W-:Y:S01]  /*19b0*/  STS.128 [R2+0x10], R20 ;  /* 0x0000101402007388 */ /* 0x0001e20000000c00 */
[----:B-1----:R-:W-:Y:S01]  /*19c0*/  FADD.FTZ R7, R4, R7 ;  /* 0x0000000704077221 */ /* 0x002fe20000010000 */
[----:B------:R-:W-:Y:S03]  /*19d0*/  BAR.SYNC.DEFER_BLOCKING 0x0 ;  /* 0x0000000000007b1d */ /* 0x000fe60000010000 */
[----:B------:R-:W-:Y:S01]  /*19e0*/  FADD.FTZ R7, R7, R12 ;  /* 0x0000000c07077221 */ /* 0x000fe20000010000 */
[----:B0-----:R-:W-:Y:S02]  /*19f0*/  IMAD R2, R15, UR6, RZ ;  /* 0x000000060f027c24 */ /* 0x001fe4000f8e02ff */
[----:B------:R-:W-:-:S03]  /*1a00*/  ULDC.64 UR6, c[0x0][0x2d8] ;  /* 0x0000b60000067ab9 */ /* 0x000fc60000000a00 */
[----:B------:R-:W-:-:S04]  /*1a10*/  IADD3 R65, P0, R2, R65, RZ ;  /* 0x0000004102417210 */ /* 0x000fc80007f1e0ff */
[----:B------:R-:W-:Y:S01]  /*1a20*/  SHF.L.U32 R4, R65, 0x2, RZ ;  /* 0x0000000241047819 */ /* 0x000fe200000006ff */
        /* <DEDUP_REMOVED lines=8> */
[----:B0-----:R-:W-:Y:S01]  /*1ab0*/  IADD3.X R0, RZ, RZ, RZ, P0, !PT ;  /* 0x000000ffff007210 */ /* 0x001fe200007fe4ff */
[----:B------:R-:W-:-:S03]  /*1ac0*/  FADD.FTZ R2, RZ, R9 ;  /* 0x00000009ff027221 */ /* 0x000fc60000010000 */
[----:B------:R-:W-:Y:S01]  /*1ad0*/  SHF.L.U64.HI R0, R65, 0x2, R0 ;  /* 0x0000000241007819 */ /* 0x000fe20000010200 */
[----:B------:R-:W-:Y:S01]  /*1ae0*/  FADD.FTZ R9, R3, R10 ;  /* 0x0000000a03097221 */ /* 0x000fe20000010000 */
[----:B-1----:R-:W-:Y:S01]  /*1af0*/  FADD.FTZ R11, RZ, R11 ;  /* 0x0000000bff0b7221 */ /* 0x002fe20000010000 */
[----:B--2---:R-:W-:Y:S01]  /*1b00*/  FADD.FTZ R13, R2, R13 ;  /* 0x0000000d020d7221 */ /* 0x004fe20000010000 */
[C---:B------:R-:W-:Y:S02]  /*1b10*/  IADD3 R2, P0, R4.reuse, UR6, RZ ;  /* 0x0000000604027c10 */ /* 0x040fe4000ff1e0ff */
[----:B------:R-:W-:Y:S01]  /*1b20*/  IADD3 R4, P1, R4, UR12, RZ ;  /* 0x0000000c04047c10 */ /* 0x000fe2000ff3e0ff */
[----:B---3--:R-:W-:Y:S01]  /*1b30*/  FADD.FTZ R11, R11, R14 ;  /* 0x0000000e0b0b7221 */ /* 0x008fe20000010000 */
[C---:B------:R-:W-:Y:S02]  /*1b40*/  IADD3.X R3, R0.reuse, UR7, RZ, P0, !PT ;  /* 0x0000000700037c10 */ /* 0x040fe400087fe4ff */
[----:B------:R-:W-:Y:S01]  /*1b50*/  IADD3.X R5, R0, UR13, RZ, P1, !PT ;  /* 0x0000000d00057c10 */ /* 0x000fe20008ffe4ff */
        /* <DEDUP_REMOVED lines=9> */
.L_x_92:
[----:B0-----:R-:W-:Y:S01]  /*1bf0*/  HFMA2.MMA R49, -RZ, RZ, 0, 1.847743988037109375e-06 ;  /* 0x0000001fff317435 */ /* 0x001fe200000001ff */
[----:B------:R-:W-:Y:S01]  /*1c00*/  BSSY B1, `(.L_x_118) ;  /* 0x0000007000017945 */ /* 0x000fe20003800000 */
[----:B------:R-:W-:Y:S01]  /*1c10*/  MOV R67, R46 ;  /* 0x0000002e00437202 */ /* 0x000fe20000000f00 */
[----:B------:R-:W-:Y:S01]  /*1c20*/  IMAD.MOV.U32 R48, RZ, RZ, 0x1 ;  /* 0x00000001ff307424 */ /* 0x000fe200078e00ff */
[----:B------:R-:W-:-:S07]  /*1c30*/  MOV R66, 0xffffffff ;  /* 0xffffffff00427802 */ /* 0x000fce0000000f00 */
[----:B-----5:R-:W-:Y:S05]  /*1c40*/  WARPSYNC.COLLECTIVE R66, `(.L_x_119) ;  /* 0x0000000042087348 */ /* 0x020fea0003c00000 */
[----:B------:R0:W1:Y:S02]  /*1c50*/  SHFL.BFLY P0, R68, R67, R48, R49 ;  /* 0x0c00003043447389 */ /* 0x0000640000000031 */
[----:B01---5:R-:W-:Y:S01]  /*1c60*/  ENDCOLLECTIVE ;  /* 0x000000000000791b */ /* 0x023fe20003800000 */
.L_x_119:
[----:B------:R-:W-:Y:S05]  /*1c70*/  BSYNC B1 ;  /* 0x0000000000017941 */ /* 0x000fea0003800000 */
.L_x_118:
[----:B------:R-:W-:Y:S01]  /*1c80*/  HFMA2.MMA R49, -RZ, RZ, 0, 1.847743988037109375e-06 ;  /* 0x0000001fff317435 */ /* 0x000fe200000001ff */
[----:B------:R-:W-:Y:S01]  /*1c90*/  MOV R67, R47 ;  /* 0x0000002f00437202 */ /* 0x000fe20000000f00 */
[----:B------:R-:W-:Y:S01]  /*1ca0*/  IMAD.MOV.U32 R48, RZ, RZ, 0x1 ;  /* 0x00000001ff307424 */ /* 0x000fe200078e00ff */
[----:B------:R-:W-:Y:S01]  /*1cb0*/  MOV R66, 0xffffffff ;  /* 0xffffffff00427802 */ /* 0x000fe20000000f00 */
[----:B------:R-:W-:-:S07]  /*1cc0*/  FADD.FTZ R46, R68, R46 ;  /* 0x0000002e442e7221 */ /* 0x000fce0000010000 */
[----:B------:R-:W-:Y:S05]  /*1cd0*/  WARPSYNC.COLLECTIVE R66, `(.L_x_120) ;  /* 0x0000000042087348 */ /* 0x000fea0003c00000 */
[----:B------:R0:W1:Y:S02]  /*1ce0*/  SHFL.BFLY P0, R68, R67, R48, R49 ;  /* 0x0c00003043447389 */ /* 0x0000640000000031 */
[----:B01----:R-:W-:Y:S01]  /*1cf0*/  ENDCOLLECTIVE ;  /* 0x000000000000791b */ /* 0x003fe20003800000 */
.L_x_120:
[----:B------:R-:W-:Y:S01]  /*1d00*/  MOV R67, R46 ;  /* 0x0000002e00437202 */ /* 0x000fe20000000f00 */
[----:B------:R-:W-:Y:S02]  /*1d10*/  IMAD.MOV.U32 R48, RZ, RZ, 0x2 ;  /* 0x00000002ff307424 */ /* 0x000fe400078e00ff */
[----:B------:R-:W-:-:S07]  /*1d20*/  FADD.FTZ R47, R68, R47 ;  /* 0x0000002f442f7221 */ /* 0x000fce0000010000 */
[----:B------:R-:W-:Y:S05]  /*1d30*/  WARPSYNC.COLLECTIVE R66, `(.L_x_121) ;  /* 0x0000000042087348 */ /* 0x000fea0003c00000 */
[----:B------:R0:W1:Y:S02]  /*1d40*/  SHFL.BFLY P0, R68, R67, R48, R49 ;  /* 0x0c00003043447389 */ /* 0x0000640000000031 */
[----:B01----:R-:W-:Y:S01]  /*1d50*/  ENDCOLLECTIVE ;  /* 0x000000000000791b */ /* 0x003fe20003800000 */
.L_x_121:
[----:B------:R-:W-:Y:S01]  /*1d60*/  MOV R67, R47 ;  /* 0x0000002f00437202 */ /* 0x000fe20000000f00 */
[----:B------:R-:W-:-:S07]  /*1d70*/  FADD.FTZ R46, R46, R68 ;  /* 0x000000442e2e7221 */ /* 0x000fce0000010000 */
[----:B------:R-:W-:Y:S05]  /*1d80*/  WARPSYNC.COLLECTIVE R66, `(.L_x_122) ;  /* 0x0000000042087348 */ /* 0x000fea0003c00000 */
[----:B------:R0:W1:Y:S02]  /*1d90*/  SHFL.BFLY P0, R68, R67, R48, R49 ;  /* 0x0c00003043447389 */ /* 0x0000640000000031 */
[----:B01----:R-:W-:Y:S01]  /*1da0*/  ENDCOLLECTIVE ;  /* 0x000000000000791b */ /* 0x003fe20003800000 */
.L_x_122:
[----:B------:R-:W-:Y:S01]  /*1db0*/  HFMA2.MMA R48, -RZ, RZ, 0, 2.384185791015625e-07 ;  /* 0x00000004ff307435 */ /* 0x000fe200000001ff */
[----:B------:R-:W-:Y:S01]  /*1dc0*/  MOV R67, R46 ;  /* 0x0000002e00437202 */ /* 0x000fe20000000f00 */
[----:B------:R-:W-:-:S09]  /*1dd0*/  FADD.FTZ R47, R47, R68 ;  /* 0x000000442f2f7221 */ /* 0x000fd20000010000 */
[----:B------:R-:W-:Y:S05]  /*1de0*/  WARPSYNC.COLLECTIVE R66, `(.L_x_123) ;  /* 0x0000000042087348 */ /* 0x000fea0003c00000 */
[----:B------:R0:W1:Y:S02]  /*1df0*/  SHFL.BFLY P0, R68, R67, R48, R49 ;  /* 0x0c00003043447389 */ /* 0x0000640000000031 */
[----:B01----:R-:W-:Y:S01]  /*1e00*/  ENDCOLLECTIVE ;  /* 0x000000000000791b */ /* 0x003fe20003800000 */
.L_x_123:
[----:B------:R-:W-:Y:S02]  /*1e10*/  IMAD.MOV.U32 R67, RZ, RZ, R47 ;  /* 0x000000ffff437224 */ /* 0x000fe400078e002f */
[----:B------:R-:W-:-:S07]  /*1e20*/  FADD.FTZ R46, R46, R68 ;  /* 0x000000442e2e7221 */ /* 0x000fce0000010000 */
[----:B------:R-:W-:Y:S05]  /*1e30*/  WARPSYNC.COLLECTIVE R66, `(.L_x_124) ;  /* 0x0000000042087348 */ /* 0x000fea0003c00000 */
[----:B------:R0:W1:Y:S02]  /*1e40*/  SHFL.BFLY P0, R68, R67, R48, R49 ;  /* 0x0c00003043447389 */ /* 0x0000640000000031 */
[----:B01----:R-:W-:Y:S01]  /*1e50*/  ENDCOLLECTIVE ;  /* 0x000000000000791b */ /* 0x003fe20003800000 */
.L_x_124:
[----:B------:R-:W-:Y:S01]  /*1e60*/  HFMA2.MMA R48, -RZ, RZ, 0, 4.76837158203125e-07 ;  /* 0x00000008ff307435 */ /* 0x000fe200000001ff */
[----:B------:R-:W-:Y:S01]  /*1e70*/  MOV R67, R46 ;  /* 0x0000002e00437202 */ /* 0x000fe20000000f00 */
[----:B------:R-:W-:-:S09]  /*1e80*/  FADD.FTZ R47, R47, R68 ;  /* 0x000000442f2f7221 */ /* 0x000fd20000010000 */
[----:B------:R-:W-:Y:S05]  /*1e90*/  WARPSYNC.COLLECTIVE R66, `(.L_x_125) ;  /* 0x0000000042087348 */ /* 0x000fea0003c00000 */
[----:B------:R0:W1:Y:S02]  /*1ea0*/  SHFL.BFLY P0, R68, R67, R48, R49 ;  /* 0x0c00003043447389 */ /* 0x0000640000000031 */
[----:B01----:R-:W-:Y:S01]  /*1eb0*/  ENDCOLLECTIVE ;  /* 0x000000000000791b */ /* 0x003fe20003800000 */
.L_x_125:
[----:B------:R-:W-:Y:S01]  /*1ec0*/  MOV R67, R47 ;  /* 0x0000002f00437202 */ /* 0x000fe20000000f00 */
[----:B------:R-:W-:-:S07]  /*1ed0*/  FADD.FTZ R46, R46, R68 ;  /* 0x000000442e2e7221 */ /* 0x000fce0000010000 */
[----:B------:R-:W-:Y:S05]  /*1ee0*/  WARPSYNC.COLLECTIVE R66, `(.L_x_126) ;  /* 0x0000000042087348 */ /* 0x000fea0003c00000 */
[----:B------:R0:W1:Y:S02]  /*1ef0*/  SHFL.BFLY P0, R68, R67, R48, R49 ;  /* 0x0c00003043447389 */ /* 0x0000640000000031 */
[----:B01----:R-:W-:Y:S01]  /*1f00*/  ENDCOLLECTIVE ;  /* 0x000000000000791b */ /* 0x003fe20003800000 */
.L_x_126:
[----:B------:R-:W-:Y:S01]  /*1f10*/  HFMA2.MMA R48, -RZ, RZ, 0, 9.5367431640625e-07 ;  /* 0x00000010ff307435 */ /* 0x000fe200000001ff */
[----:B------:R-:W-:Y:S02]  /*1f20*/  IMAD.MOV.U32 R67, RZ, RZ, R46 ;  /* 0x000000ffff437224 */ /* 0x000fe400078e002e */
[----:B------:R-:W-:-:S08]  /*1f30*/  FADD.FTZ R47, R47, R68 ;  /* 0x000000442f2f7221 */ /* 0x000fd00000010000 */
[----:B------:R-:W-:Y:S05]  /*1f40*/  WARPSYNC.COLLECTIVE R66, `(.L_x_127) ;  /* 0x0000000042087348 */ /* 0x000fea0003c00000 */
[----:B------:R0:W1:Y:S02]  /*1f50*/  SHFL.BFLY P0, R68, R67, R48, R49 ;  /* 0x0c00003043447389 */ /* 0x0000640000000031 */
[----:B01----:R-:W-:Y:S01]  /*1f60*/  ENDCOLLECTIVE ;  /* 0x000000000000791b */ /* 0x003fe20003800000 */
.L_x_127:
[----:B------:R-:W-:Y:S02]  /*1f70*/  MOV R67, R47 ;  /* 0x0000002f00437202 */ /* 0x000fe40000000f00 */
[----:B------:R-:W-:-:S07]  /*1f80*/  MOV R69, R68 ;  /* 0x0000004400457202 */ /* 0x000fce0000000f00 */
[----:B------:R-:W-:Y:S05]  /*1f90*/  WARPSYNC.COLLECTIVE R66, `(.L_x_128) ;  /* 0x0000000042087348 */ /* 0x000fea0003c00000 */
[----:B------:R0:W1:Y:S02]  /*1fa0*/  SHFL.BFLY P0, R68, R67, R48, R49 ;  /* 0x0c00003043447389 */ /* 0x0000640000000031 */
[----:B01----:R-:W-:Y:S01]  /*1fb0*/  ENDCOLLECTIVE ;  /* 0x000000000000791b */ /* 0x003fe20003800000 */
.L_x_128:
[----:B------:R-:W-:Y:S05]  /*1fc0*/  BRA `(.L_x_129) ;  /* 0xffffffec002c7947 */ /* 0x000fea000383ffff */
.L_x_130:
        /* <DEDUP_REMOVED lines=11> */
.L_x_6467:


//--------------------- .text._ZN10layer_norm13ln_bwd_kernelINS_13Kernel_traitsI13__nv_bfloat16S2_S2_S2_fjLj256ELj1ELj4ELj1ELj16ENS_18Kernel_traits_baseILj256ES2_S2_S2_S2_fjLj128EEEEELb0ELb1ELb0ELb0EEEvNS_9BwdParamsE --------------------------
	.section	.text._ZN10layer_norm13ln_bwd_kernelINS_13Kernel_traitsI13__nv_bfloat16S2_S2_S2_fjLj256ELj1ELj4ELj1ELj16ENS_18Kernel_traits_baseILj256ES2_S2_S2_S2_fjLj128EEEEELb0ELb1ELb0ELb0EEEvNS_9BwdParamsE,"ax",@progbits
	.align	128
        .global         _ZN10layer_norm13ln_bwd_kernelINS_13Kernel_traitsI13__nv_bfloat16S2_S2_S2_fjLj256ELj1ELj4ELj1ELj16ENS_18Kernel_traits_baseILj256ES2_S2_S2_S2_fjLj128EEEEELb0ELb1ELb0ELb0EEEvNS_9BwdParamsE
        .type           _ZN10layer_norm13ln_bwd_kernelINS_13Kernel_traitsI13__nv_bfloat16S2_S2_S2_fjLj256ELj1ELj4ELj1ELj16ENS_18Kernel_traits_baseILj256ES2_S2_S2_S2_fjLj128EEEEELb0ELb1ELb0ELb0EEEvNS_9BwdParamsE,@function
        .size           _ZN10layer_norm13ln_bwd_kernelINS_13Kernel_traitsI13__nv_bfloat16S2_S2_S2_fjLj256ELj1ELj4ELj1ELj16ENS_18Kernel_traits_baseILj256ES2_S2_S2_S2_fjLj128EEEEELb0ELb1ELb0ELb0EEEvNS_9BwdParamsE,(.L_x_6468 - _ZN10layer_norm13ln_bwd_kernelINS_13Kernel_traitsI13__nv_bfloat16S2_S2_S2_fjLj256ELj1ELj4ELj1ELj16ENS_18Kernel_traits_baseILj256ES2_S2_S2_S2_fjLj128EEEEELb0ELb1ELb0ELb0EEEvNS_9BwdParamsE)
        .other          _ZN10layer_norm13ln_bwd_kernelINS_13Kernel_traitsI13__nv_bfloat16S2_S2_S2_fjLj256ELj1ELj4ELj1ELj16ENS_18Kernel_traits_baseILj256ES2_S2_S2_S2_fjLj128EEEEELb0ELb1ELb0ELb0EEEvNS_9BwdParamsE,@"STO_CUDA_ENTRY STV_DEFAULT"
_ZN10layer_norm13ln_bwd_kernelINS_13Kernel_traitsI13__nv_bfloat16S2_S2_S2_fjLj256ELj1ELj4ELj1ELj16ENS_18Kernel_traits_baseILj256ES2_S2_S2_S2_fjLj128EEEEELb0ELb1ELb0ELb0EEEvNS_9BwdParamsE:
.text._ZN10layer_norm13ln_bwd_kernelINS_13Kernel_traitsI13__nv_bfloat16S2_S2_S2_fjLj256ELj1ELj4ELj1ELj16ENS_18Kernel_traits_baseILj256ES2_S2_S2_S2_fjLj128EEEEELb0ELb1ELb0ELb0EEEvNS_9BwdParamsE:
        /* <DEDUP_REMOVED lines=9> */
[----:B------:R-:W-:Y:S01]  /*0090*/  ULDC.64 UR8, c[0x0][0x2c8] ;  /* 0x0000b20000087ab9 */ /* 0x000fe20000000a00 */
        /* <DEDUP_REMOVED lines=8> */
[----:B------:R-:W0:Y:S08]  /*0120*/  @P2 LDC.64 R2, c[0x0][0x260] ;  /* 0x00009800ff022b82 */ /* 0x000e300000000a00 */
[----:B------:R-:W1:Y:S01]  /*0130*/  @P2 LDC.64 R8, c[0x0][0x278] ;  /* 0x00009e00ff082b82 */ /* 0x000e620000000a00 */
[----:B0-----:R-:W-:-:S05]  /*0140*/  @P2 IMAD.WIDE.U32 R2, R72, 0x10, R2 ;  /* 0x0000001048022825 */ /* 0x001fca00078e0002 */
[----:B------:R0:W5:Y:S01]  /*0150*/  @P2 LDG.E.128 R64, desc[UR4][R2.64] ;  /* 0x0000000402402981 */ /* 0x000162000c1e1d00 */
[----:B-1----:R-:W-:-:S05]  /*0160*/  @P2 IMAD.WIDE.U32 R8, R72, 0x10, R8 ;  /* 0x0000001048082825 */ /* 0x002fca00078e0008 */
[----:B------:R0:W5:Y:S01]  /*0170*/  @P2 LDG.E.128 R4, desc[UR4][R8.64] ;  /* 0x0000000408042981 */ /* 0x000162000c1e1d00 */
[----:B------:R-:W1:Y:S01]  /*0180*/  S2R R0, SR_CTAID.X ;  /* 0x0000000000007919 */ /* 0x000e620000002500 */
[----:B------:R-:W-:Y:S01]  /*0190*/  SHF.R.U32.HI R71, RZ, 0x5, R71 ;  /* 0x00000005ff477819 */ /* 0x000fe20000011647 */
[----:B------:R-:W-:Y:S01]  /*01a0*/  BSSY B0, `(.L_x_131) ;  /* 0x0000134000007945 */ /* 0x000fe20003800000 */
[----:B------:R-:W-:Y:S02]  /*01b0*/  CS2R R12, SRZ ;  /* 0x00000000000c7805 */ /* 0x000fe4000001ff00 */
[----:B------:R-:W-:Y:S02]  /*01c0*/  CS2R R14, SRZ ;  /* 0x00000000000e7805 */ /* 0x000fe4000001ff00 */
[----:B------:R-:W-:Y:S02]  /*01d0*/  CS2R R40, SRZ ;  /* 0x0000000000287805 */ /* 0x000fe4000001ff00 */
[----:B------:R-:W-:-:S02]  /*01e0*/  CS2R R42, SRZ ;  /* 0x00000000002a7805 */ /* 0x000fc4000001ff00 */
[----:B------:R-:W-:Y:S02]  /*01f0*/  CS2R R36, SRZ ;  /* 0x0000000000247805 */ /* 0x000fe4000001ff00 */
[----:B------:R-:W-:Y:S02]  /*0200*/  CS2R R38, SRZ ;  /* 0x0000000000267805 */ /* 0x000fe4000001ff00 */
[----:B------:R-:W-:Y:S02]  /*0210*/  CS2R R18, SRZ ;  /* 0x0000000000127805 */ /* 0x000fe4000001ff00 */
[----:B------:R-:W-:Y:S02]  /*0220*/  CS2R R16, SRZ ;  /* 0x0000000000107805 */ /* 0x000fe4000001ff00 */
[----:B------:R-:W-:Y:S02]  /*0230*/  CS2R R22, SRZ ;  /* 0x0000000000167805 */ /* 0x000fe4000001ff00 */
[----:B------:R-:W-:-:S02]  /*0240*/  CS2R R20, SRZ ;  /* 0x0000000000147805 */ /* 0x000fc4000001ff00 */
[----:B------:R-:W-:Y:S02]  /*0250*/  CS2R R26, SRZ ;  /* 0x00000000001a7805 */ /* 0x000fe4000001ff00 */
[----:B-1----:R-:W-:-:S04]  /*0260*/  LEA R71, R0, R71, 0x2 ;  /* 0x0000004700477211 */ /* 0x002fc800078e10ff */
[----:B------:R-:W-:Y:S02]  /*0270*/  ISETP.GE.AND P0, PT, R71, UR6, PT ;  /* 0x0000000647007c0c */ /* 0x000fe4000bf06270 */
[----:B------:R-:W-:-:S11]  /*0280*/  CS2R R24, SRZ ;  /* 0x0000000000187805 */ /* 0x000fd6000001ff00 */
[----:B0-----:R-:W-:Y:S05]  /*0290*/  @P0 BRA `(.L_x_132) ;  /* 0x0000001000900947 */ /* 0x001fea0003800000 */
[C---:B-----5:R-:W-:Y:S01]  /*02a0*/  @P2 PRMT R60, R65.reuse, 0x7632, R60 ;  /* 0x00007632413c2816 */ /* 0x060fe2000000003c */
[----:B------:R-:W-:Y:S01]  /*02b0*/  IMAD.U32 R69, R65, 0x10000, RZ ;  /* 0x0001000041457824 */ /* 0x000fe200078e00ff */
[----:B------:R-:W-:Y:S01]  /*02c0*/  ULDC.64 UR6, c[0x0][0x270] ;  /* 0x00009c0000067ab9 */ /* 0x000fe20000000a00 */
[----:B------:R-:W0:Y:S01]  /*02d0*/  LDC.U8 R65, c[0x0][0x2a0] ;  /* 0x0000a800ff417b82 */ /* 0x000e220000000000 */
[----:B------:R-:W-:Y:S01]  /*02e0*/  @P2 PRMT R61, R64, 0x7632, R61 ;  /* 0x00007632403d2816 */ /* 0x000fe2000000003d */
[----:B------:R-:W-:Y:S01]  /*02f0*/  HFMA2.MMA R13, -RZ, RZ, 0, 0 ;  /* 0x00000000ff0d7435 */ /* 0x000fe200000001ff */
[----:B------:R-:W-:Y:S02]  /*0300*/  @P2 PRMT R57, R4, 0x7632, R57 ;  /* 0x0000763204392816 */ /* 0x000fe40000000039 */
[----:B------:R-:W-:Y:S01]  /*0310*/  @P2 PRMT R59, R66, 0x7632, R59 ;  /* 0x00007632423b2816 */ /* 0x000fe2000000003b */
[----:B------:R-:W-:Y:S01]  /*0320*/  IMAD.U32 R61, R61, 0x10000, RZ ;  /* 0x000100003d3d7824 */ /* 0x000fe200078e00ff */
[----:B------:R-:W-:Y:S01]  /*0330*/  @P2 PRMT R58, R67, 0x7632, R58 ;  /* 0x00007632433a2816 */ /* 0x000fe2000000003a */
[----:B------:R-:W-:Y:S01]  /*0340*/  IMAD.U32 R57, R57, 0x10000, RZ ;  /* 0x0001000039397824 */ /* 0x000fe200078e00ff */
[----:B------:R-:W-:-:S02]  /*0350*/  @P2 PRMT R56, R5, 0x7632, R56 ;  /* 0x0000763205382816 */ /* 0x000fc40000000038 */
[----:B------:R-:W-:Y:S02]  /*0360*/  @P2 PRMT R55, R6, 0x7632, R55 ;  /* 0x0000763206372816 */ /* 0x000fe40000000037 */
[----:B------:R-:W-:Y:S02]  /*0370*/  ISETP.NE.U32.AND P0, PT, RZ, UR6, PT ;  /* 0x00000006ff007c0c */ /* 0x000fe4000bf05070 */
[----:B------:R-:W-:Y:S02]  /*0380*/  @P2 PRMT R54, R7, 0x7632, R54 ;  /* 0x0000763207362816 */ /* 0x000fe40000000036 */
[----:B------:R-:W-:Y:S01]  /*0390*/  SHF.L.U32 R70, R64, 0x10, RZ ;  /* 0x0000001040467819 */ /* 0x000fe200000006ff */
[----:B------:R-:W-:Y:S01]  /*03a0*/  IMAD.U32 R64, R5, 0x10000, RZ ;  /* 0x0001000005407824 */ /* 0x000fe200078e00ff */
[----:B------:R-:W-:Y:S02]  /*03b0*/  SHF.L.U32 R68, R66, 0x10, RZ ;  /* 0x0000001042447819 */ /* 0x000fe400000006ff */
[----:B------:R-:W-:-:S02]  /*03c0*/  SHF.L.U32 R67, R67, 0x10, RZ ;  /* 0x0000001043437819 */ /* 0x000fc400000006ff */
[----:B------:R-:W-:Y:S02]  /*03d0*/  SHF.L.U32 R66, R4, 0x10, RZ ;  /* 0x0000001004427819 */ /* 0x000fe400000006ff */
[----:B------:R-:W-:Y:S02]  /*03e0*/  SHF.L.U32 R63, R6, 0x10, RZ ;  /* 0x00000010063f7819 */ /* 0x000fe400000006ff */
[----:B------:R-:W-:Y:S02]  /*03f0*/  SHF.L.U32 R62, R7, 0x10, RZ ;  /* 0x00000010073e7819 */ /* 0x000fe400000006ff */
[----:B------:R-:W-:Y:S02]  /*0400*/  ISETP.NE.AND.EX P0, PT, RZ, UR7, PT, P0 ;  /* 0x00000007ff007c0c */ /* 0x000fe4000bf05300 */
[----:B------:R-:W-:Y:S02]  /*0410*/  SHF.L.U32 R60, R60, 0x10, RZ ;  /* 0x000000103c3c7819 */ /* 0x000fe400000006ff */
[----:B------:R-:W-:-:S02]  /*0420*/  SHF.L.U32 R59, R59, 0x10, RZ ;  /* 0x000000103b3b7819 */ /* 0x000fc400000006ff */
[----:B------:R-:W-:Y:S02]  /*0430*/  SHF.L.U32 R58, R58, 0x10, RZ ;  /* 0x000000103a3a7819 */ /* 0x000fe400000006ff */
[----:B------:R-:W-:Y:S02]  /*0440*/  SHF.L.U32 R56, R56, 0x10, RZ ;  /* 0x0000001038387819 */ /* 0x000fe400000006ff */
[----:B------:R-:W-:Y:S02]  /*0450*/  SHF.L.U32 R55, R55, 0x10, RZ ;  /* 0x0000001037377819 */ /* 0x000fe400000006ff */
[----:B------:R-:W-:-:S07]  /*0460*/  SHF.L.U32 R54, R54, 0x10, RZ ;  /* 0x0000001036367819 */ /* 0x000fce00000006ff */
.L_x_138:
[----:B-1----:R-:W1:Y:S01]  /*0470*/  @P0 LDC.64 R44, c[0x0][0x270] ;  /* 0x00009c00ff2c0b82 */ /* 0x002e620000000a00 */
[----:B------:R-:W-:-:S07]  /*0480*/  SHF.R.S32.HI R48, RZ, 0x1f, R71 ;  /* 0x0000001fff307819 */ /* 0x000fce0000011447 */
[----:B---3--:R-:W2:Y:S01]  /*0490*/  LDC.64 R46, c[0x0][0x258] ;  /* 0x00009600ff2e7b82 */ /* 0x008ea20000000a00 */
[----:B-1----:R-:W-:-:S04]  /*04a0*/  @P0 LEA R44, P1, R71, R44, 0x1 ;  /* 0x0000002c472c0211 */ /* 0x002fc800078208ff */
[C---:B------:R-:W-:Y:S01]  /*04b0*/  @P0 LEA.HI.X R45, R71.reuse, R45, R48, 0x1, P1 ;  /* 0x0000002d472d0211 */ /* 0x040fe200008f0c30 */
[----:B--2---:R-:W-:-:S04]  /*04c0*/  IMAD.WIDE R46, R71, 0x4, R46 ;  /* 0x00000004472e7825 */ /* 0x004fc800078e022e */
[----:B------:R1:W5:Y:S04]  /*04d0*/  @P0 LDG.E.U16 R44, desc[UR4][R44.64] ;  /* 0x000000042c2c0981 */ /* 0x000368000c1e1500 */
[----:B------:R1:W5:Y:S01]  /*04e0*/  LDG.E R49, desc[UR4][R46.64] ;  /* 0x000000042e317981 */ /* 0x000362000c1e1900 */
[----:B------:R-:W-:Y:S01]  /*04f0*/  IMAD.U32 R76, RZ, RZ, UR13 ;  /* 0x0000000dff4c7e24 */ /* 0x000fe2000f8e00ff */
[----:B------:R-:W-:Y:S01]  /*0500*/  BSSY B1, `(.L_x_133) ;  /* 0x0000069000017945 */ /* 0x000fe20003800000 */
[----:B------:R-:W-:Y:S02]  /*0510*/  MOV R50, RZ ;  /* 0x000000ff00327202 */ /* 0x000fe40000000f00 */
[----:B------:R-:W-:Y:S01]  /*0520*/  IMAD R48, R71, R76, RZ ;  /* 0x0000004c47307224 */ /* 0x000fe200078e02ff */
[----:B------:R-:W-:-:S04]  /*0530*/  MOV R52, RZ ;  /* 0x000000ff00347202 */ /* 0x000fc80000000f00 */
[----:B------:R-:W-:-:S04]  /*0540*/  SHF.R.S32.HI R51, RZ, 0x1f, R48 ;  /* 0x0000001fff337819 */ /* 0x000fc80000011430 */
[----:B------:R-:W-:Y:S02]  /*0550*/  LEA.HI R51, R51, R48, RZ, 0x3 ;  /* 0x0000003033337211 */ /* 0x000fe400078f18ff */
[----:B------:R-:W-:Y:S02]  /*0560*/  MOV R48, 0x3f800000 ;  /* 0x3f80000000307802 */ /* 0x000fe40000000f00 */
[----:B------:R-:W-:Y:S01]  /*0570*/  LEA.HI.SX32 R79, R51, R72, 0x1d ;  /* 0x00000048334f7211 */ /* 0x000fe200078feaff */
[----:B-1----:R-:W-:Y:S06]  /*0580*/  @!P2 BRA `(.L_x_134) ;  /* 0x000000040080a947 */ /* 0x002fec0003800000 */
[----:B------:R-:W1:Y:S01]  /*0590*/  LDC.64 R46, c[0x0][0x250] ;  /* 0x00009400ff2e7b82 */ /* 0x000e620000000a00 */
[----:B------:R-:W-:-:S04]  /*05a0*/  LEA R8, P1, R79, UR10, 0x4 ;  /* 0x0000000a4f087c11 */ /* 0x000fc8000f8220ff */
[----:B------:R-:W-:-:S03]  /*05b0*/  LEA.HI.X R9, R79, UR11, RZ, 0x4, P1 ;  /* 0x0000000b4f097c11 */ /* 0x000fc600088f24ff */
[----:B------:R-:W2:Y:S03]  /*05c0*/  LDC.64 R2, c[0x0][0x2b8] ;  /* 0x0000ae00ff027b82 */ /* 0x000ea60000000a00 */
[----:B------:R-:W3:Y:S01]  /*05d0*/  LDG.E.128 R8, desc[UR4][R8.64] ;  /* 0x0000000408087981 */ /* 0x000ee2000c1e1d00 */
[----:B-1----:R-:W-:-:S05]  /*05e0*/  IMAD.WIDE R46, R71, 0x4, R46 ;  /* 0x00000004472e7825 */ /* 0x002fca00078e022e */
[----:B------:R1:W4:Y:S01]  /*05f0*/  LDG.E R0, desc[UR4][R46.64] ;  /* 0x000000042e007981 */ /* 0x000322000c1e1900 */
[----:B--2---:R-:W-:-:S05]  /*0600*/  IMAD.WIDE.U32 R2, R79, 0x10, R2 ;  /* 0x000000104f027825 */ /* 0x004fca00078e0002 */
[----:B------:R2:W4:Y:S01]  /*0610*/  LDG.E.128 R4, desc[UR4][R2.64] ;  /* 0x0000000402047981 */ /* 0x000522000c1e1d00 */
[----:B------:R-:W-:-:S04]  /*0620*/  ISETP.NE.U32.AND P1, PT, RZ, UR8, PT ;  /* 0x00000008ff007c0c */ /* 0x000fc8000bf25070 */
[----:B------:R-:W-:-:S13]  /*0630*/  ISETP.NE.AND.EX P1, PT, RZ, UR9, PT, P1 ;  /* 0x00000009ff007c0c */ /* 0x000fda000bf25310 */
[----:B------:R-:W-:-:S04]  /*0640*/  @P1 LEA R50, P3, R79, UR8, 0x4 ;  /* 0x000000084f321c11 */ /* 0x000fc8000f8620ff */
[----:B------:R-:W-:-:S05]  /*0650*/  @P1 LEA.HI.X R51, R79, UR9, RZ, 0x4, P3 ;  /* 0x000000094f331c11 */ /* 0x000fca00098f24ff */
[----:B------:R4:W5:Y:S01]  /*0660*/  @P1 LDG.E.128 R28, desc[UR4][R50.64] ;  /* 0x00000004321c1981 */ /* 0x000962000c1e1d00 */
[----:B0-----:R-:W-:Y:S02]  /*0670*/  ISETP.NE.AND P1, PT, R65, RZ, PT ;  /* 0x000000ff4100720c */ /* 0x001fe40003f25270 */
[C---:B---3--:R-:W-:Y:S01]  /*0680*/  PRMT R45, R8.reuse, 0x7632, R45 ;  /* 0x00007632082d7816 */ /* 0x048fe2000000002d */
[----:B-1----:R-:W-:Y:S01]  /*0690*/  IMAD.U32 R47, R8, 0x10000, RZ ;  /* 0x00010000082f7824 */ /* 0x002fe200078e00ff */
[C---:B------:R-:W-:Y:S02]  /*06a0*/  PRMT R8, R9.reuse, 0x7632, R8 ;  /* 0x0000763209087816 */ /* 0x040fe40000000008 */
[----:B------:R-:W-:Y:S02]  /*06b0*/  SHF.L.U32 R9, R9, 0x10, RZ ;  /* 0x0000001009097819 */ /* 0x000fe400000006ff */
[C---:B------:R-:W-:Y:S02]  /*06c0*/  PRMT R46, R10.reuse, 0x7632, R46 ;  /* 0x000076320a2e7816 */ /* 0x040fe4000000002e */
[----:B------:R-:W-:-:S02]  /*06d0*/  SHF.L.U32 R53, R10, 0x10, RZ ;  /* 0x000000100a357819 */ /* 0x000fc400000006ff */
[----:B------:R-:W-:Y:S01]  /*06e0*/  PRMT R10, R11, 0x7632, R10 ;  /* 0x000076320b0a7816 */ /* 0x000fe2000000000a */
[----:B------:R-:W-:Y:S01]  /*06f0*/  IMAD.U32 R45, R45, 0x10000, RZ ;  /* 0x000100002d2d7824 */ /* 0x000fe200078e00ff */
[----:B--2---:R-:W-:Y:S02]  /*0700*/  SHF.L.U32 R3, R8, 0x10, RZ ;  /* 0x0000001008037819 */ /* 0x004fe400000006ff */
[----:B----4-:R-:W-:Y:S02]  /*0710*/  FSEL R0, R0, RZ, !P1 ;  /* 0x000000ff00007208 */ /* 0x010fe40004800000 */
[----:B------:R-:W-:-:S03]  /*0720*/  SHF.L.U32 R11, R11, 0x10, RZ ;  /* 0x000000100b0b7819 */ /* 0x000fc600000006ff */
[----:B------:R-:W-:Y:S01]  /*0730*/  FADD.FTZ R52, -R0, R9 ;  /* 0x0000000900347221 */ /* 0x000fe20000010100 */
[----:B------:R-:W-:Y:S01]  /*0740*/  SHF.L.U32 R9, R46, 0x10, RZ ;  /* 0x000000102e097819 */ /* 0x000fe200000006ff */
[----:B------:R-:W-:Y:S01]  /*0750*/  FADD.FTZ R2, -R0, R47 ;  /* 0x0000002f00027221 */ /* 0x000fe20000010100 */
[----:B------:R-:W-:Y:S02]  /*0760*/  SHF.L.U32 R47, R10, 0x10, RZ ;  /* 0x000000100a2f7819 */ /* 0x000fe400000006ff */
[----:B------:R-:W-:Y:S01]  /*0770*/  PRMT R8, R4, 0x7632, R8 ;  /* 0x0000763204087816 */ /* 0x000fe20000000008 */
[C---:B------:R-:W-:Y:S01]  /*0780*/  FADD.FTZ R10, -R0.reuse, R45 ;  /* 0x0000002d000a7221 */ /* 0x040fe20000010100 */
[C---:B------:R-:W-:Y:S01]  /*0790*/  FADD.FTZ R80, -R0.reuse, R3 ;  /* 0x0000000300507221 */ /* 0x040fe20000010100 */
[----:B------:R-:W-:Y:S01]  /*07a0*/  FADD.FTZ R74, -R0, R9 ;  /* 0x00000009004a7221 */ /* 0x000fe20000010100 */
[----:B------:R-:W-:Y:S02]  /*07b0*/  IMAD.U32 R9, R4, 0x10000, RZ ;  /* 0x0001000004097824 */ /* 0x000fe400078e00ff */
[----:B-----5:R-:W-:Y:S01]  /*07c0*/  FMUL.FTZ R3, R49, R2 ;  /* 0x0000000231037220 */ /* 0x020fe20000410000 */
[C---:B------:R-:W-:Y:S01]  /*07d0*/  FADD.FTZ R82, -R0.reuse, R53 ;  /* 0x0000003500527221 */ /* 0x040fe20000010100 */
[C---:B------:R-:W-:Y:S01]  /*07e0*/  FADD.FTZ R46, -R0.reuse, R11 ;  /* 0x0000000b002e7221 */ /* 0x040fe20000010100 */
[----:B------:R-:W-:Y:S01]  /*07f0*/  FADD.FTZ R0, -R0, R47 ;  /* 0x0000002f00007221 */ /* 0x000fe20000010100 */
[----:B------:R-:W-:Y:S01]  /*0800*/  PRMT R4, R5, 0x7632, R4 ;  /* 0x0000763205047816 */ /* 0x000fe20000000004 */
[----:B------:R-:W-:Y:S01]  /*0810*/  IMAD.U32 R50, R8, 0x10000, RZ ;  /* 0x0001000008327824 */ /* 0x000fe200078e00ff */
[----:B------:R-:W-:Y:S01]  /*0820*/  PRMT R11, R6, 0x7632, R11 ;  /* 0x00007632060b7816 */ /* 0x000fe2000000000b */
[----:B------:R-:W-:Y:S01]  /*0830*/  FMUL.FTZ R8, R49, R10 ;  /* 0x0000000a31087220 */ /* 0x000fe20000410000 */
[----:B------:R-:W-:Y:S01]  /*0840*/  SHF.L.U32 R5, R5, 0x10, RZ ;  /* 0x0000001005057819 */ /* 0x000fe200000006ff */
[----:B------:R-:W-:Y:S01]  /*0850*/  FADD.FTZ R16, R16, R9 ;  /* 0x0000000910107221 */ /* 0x000fe20000010000 */
[----:B------:R-:W-:Y:S01]  /*0860*/  PRMT R47, R7, 0x7632, R47 ;  /* 0x00007632072f7816 */ /* 0x000fe2000000002f */
[-C--:B------:R-:W-:Y:S01]  /*0870*/  FFMA.FTZ R24, R3, R9.reuse, R24 ;  /* 0x0000000903187223 */ /* 0x080fe20000010018 */
[----:B------:R-:W-:Y:S01]  /*0880*/  SHF.L.U32 R78, R7, 0x10, RZ ;  /* 0x00000010074e7819 */ /* 0x000fe200000006ff */
[----:B------:R-:W-:Y:S01]  /*0890*/  FMUL.FTZ R2, R70, R9 ;  /* 0x0000000946027220 */ /* 0x000fe20000410000 */
[C---:B------:R-:W-:Y:S01]  /*08a0*/  FMUL.FTZ R7, R49.reuse, R52 ;  /* 0x0000003431077220 */ /* 0x040fe20000410000 */
[----:B------:R-:W-:Y:S01]  /*08b0*/  SHF.L.U32 R45, R6, 0x10, RZ ;  /* 0x00000010062d7819 */ /* 0x000fe200000006ff */
[----:B------:R-:W-:Y:S01]  /*08c0*/  FMUL.FTZ R9, R49, R82 ;  /* 0x0000005231097220 */ /* 0x000fe20000410000 */
[----:B------:R-:W-:Y:S01]  /*08d0*/  SHF.L.U32 R82, R11, 0x10, RZ ;  /* 0x000000100b527819 */ /* 0x000fe200000006ff */
[----:B------:R-:W-:Y:S01]  /*08e0*/  FADD.FTZ R17, R17, R50 ;  /* 0x0000003211117221 */ /* 0x000fe20000010000 */
[----:B------:R-:W-:Y:S01]  /*08f0*/  SHF.L.U32 R73, R4, 0x10, RZ ;  /* 0x0000001004497819 */ /* 0x000fe200000006ff */
        /* <DEDUP_REMOVED lines=8> */
[-C--:B------:R-:W-:Y:S01]  /*0980*/  FFMA.FTZ R20, R9, R45.reuse, R20 ;  /* 0x0000002d09147223 */ /* 0x080fe20000010014 */
[----:B------:R-:W-:Y:S01]  /*0990*/  FMUL.FTZ R6, R68, R45 ;  /* 0x0000002d44067220 */ /* 0x000fe20000410000 */
[----:B------:R-:W-:Y:S01]  /*09a0*/  SHF.L.U32 R45, R47, 0x10, RZ ;  /* 0x000000102f2d7819 */ /* 0x000fe200000006ff */
        /* <DEDUP_REMOVED lines=8> */
[----:B------:R-:W-:-:S02]  /*0a30*/  FMUL.FTZ R75, R49, R46 ;  /* 0x0000002e314b7220 */ /* 0x000fc40000410000 */
        /* <DEDUP_REMOVED lines=11> */
[-C--:B------:R-:W-:Y:S01]  /*0af0*/  FMUL.FTZ R5, R58, R45.reuse ;  /* 0x0000002d3a057220 */ /* 0x080fe20000410000 */
        /* <DEDUP_REMOVED lines=9> */
.L_x_134:
[----:B------:R-:W-:Y:S05]  /*0b90*/  BSYNC B1 ;  /* 0x0000000000017941 */ /* 0x000fea0003800000 */
.L_x_133:
[----:B------:R-:W-:Y:S01]  /*0ba0*/  UMOV UR6, 0xffffffff ;  /* 0xffffffff00067882 */ /* 0x000fe20000000000 */
[----:B-----5:R-:W-:Y:S02]  /*0bb0*/  @P0 IMAD.U32 R48, R44, 0x10000, RZ ;  /* 0x000100002c300824 */ /* 0x020fe400078e00ff */
[----:B------:R-:W-:Y:S05]  /*0bc0*/  BRA.DIV UR6, `(.L_x_135) ;  /* 0x0000000e06fc7947 */ /* 0x000fea000b800000 */
[----:B------:R-:W1:Y:S04]  /*0bd0*/  SHFL.BFLY PT, R45, R50, 0x1, 0x1f ;  /* 0x0c201f00322d7f89 */ /* 0x000e6800000e0000 */
[----:B------:R-:W2:Y:S01]  /*0be0*/  SHFL.BFLY PT, R47, R52, 0x1, 0x1f ;  /* 0x0c201f00342f7f89 */ /* 0x000ea200000e0000 */
[----:B-1----:R-:W-:Y:S01]  /*0bf0*/  FADD.FTZ R45, R45, R50 ;  /* 0x000000322d2d7221 */ /* 0x002fe20000010000 */
[----:B--2---:R-:W-:-:S04]  /*0c00*/  FADD.FTZ R47, R47, R52 ;  /* 0x000000342f2f7221 */ /* 0x004fc80000010000 */
        /* <DEDUP_REMOVED lines=12> */
[----:B------:R1:W2:Y:S04]  /*0cd0*/  SHFL.BFLY PT, R45, R50, 0x10, 0x1f ;  /* 0x0e001f00322d7f89 */ /* 0x0002a800000e0000 */
[----:B------:R1:W3:Y:S02]  /*0ce0*/  SHFL.BFLY PT, R47, R52, 0x10, 0x1f ;  /* 0x0e001f00342f7f89 */ /* 0x0002e400000e0000 */
.L_x_152:
[----:B------:R-:W-:Y:S05]  /*0cf0*/  @!P2 BRA.U `(.L_x_136) ;  /* 0x0000000500e8a947 */ /* 0x000fea0003800000 */
[----:B--2---:R-:W-:Y:S01]  /*0d00*/  FADD.FTZ R45, R50, R45 ;  /* 0x0000002d322d7221 */ /* 0x004fe20000010000 */
[----:B---3--:R-:W-:Y:S01]  /*0d10*/  FADD.FTZ R47, R52, R47 ;  /* 0x0000002f342f7221 */ /* 0x008fe20000010000 */
[----:B------:R-:W-:Y:S02]  /*0d20*/  BSSY B1, `(.L_x_136) ;  /* 0x0000077000017945 */ /* 0x000fe40003800000 */
[----:B-1----:R-:W-:Y:S01]  /*0d30*/  FMUL.FTZ R50, R45, UR12 ;  /* 0x0000000c2d327c20 */ /* 0x002fe20008410000 */
[----:B------:R-:W-:Y:S01]  /*0d40*/  FMUL.FTZ R92, R47, UR12 ;  /* 0x0000000c2f5c7c20 */ /* 0x000fe20008410000 */
[----:B------:R-:W-:Y:S06]  /*0d50*/  @!P2 BRA `(.L_x_137) ;  /* 0x0000000400cca947 */ /* 0x000fec0003800000 */
[----:B------:R-:W1:Y:S02]  /*0d60*/  LDC.64 R44, c[0x0][0x220] ;  /* 0x00008800ff2c7b82 */ /* 0x000e640000000a00 */
[----:B-1----:R-:W-:-:S06]  /*0d70*/  IMAD.WIDE.U32 R44, R79, 0x10, R44 ;  /* 0x000000104f2c7825 */ /* 0x002fcc00078e002c */
[----:B------:R-:W2:Y:S01]  /*0d80*/  LDG.E.128 R44, desc[UR4][R44.64] ;  /* 0x000000042c2c7981 */ /* 0x000ea2000c1e1d00 */
[----:B0-----:R-:W-:-:S04]  /*0d90*/  ISETP.NE.AND P1, PT, R65, RZ, PT ;  /* 0x000000ff4100720c */ /* 0x001fc80003f25270 */
[----:B------:R-:W-:Y:S02]  /*0da0*/  FSEL R85, R50, RZ, !P1 ;  /* 0x000000ff32557208 */ /* 0x000fe40004800000 */
[----:B------:R-:W-:-:S03]  /*0db0*/  ISETP.NE.U32.AND P1, PT, RZ, UR8, PT ;  /* 0x00000008ff007c0c */ /* 0x000fc6000bf25070 */
[-CC-:B------:R-:W-:Y:S01]  /*0dc0*/  FFMA.FTZ R51, R3, R92.reuse, R85.reuse ;  /* 0x0000005c03337223 */ /* 0x180fe20000010055 */
[----:B------:R-:W-:Y:S01]  /*0dd0*/  ISETP.NE.AND.EX P3, PT, RZ, UR9, PT, P1 ;  /* 0x00000009ff007c0c */ /* 0x000fe2000bf65310 */
[-CC-:B------:R-:W-:Y:S01]  /*0de0*/  FFMA.FTZ R52, R8, R92.reuse, R85.reuse ;  /* 0x0000005c08347223 */ /* 0x180fe20000010055 */
[-CC-:B------:R-:W-:Y:S01]  /*0df0*/  FFMA.FTZ R53, R7, R92.reuse, R85.reuse ;  /* 0x0000005c07357223 */ /* 0x180fe20000010055 */
[-CC-:B------:R-:W-:Y:S01]  /*0e00*/  FFMA.FTZ R80, R10, R92.reuse, R85.reuse ;  /* 0x0000005c0a507223 */ /* 0x180fe20000010055 */
[-CC-:B------:R-:W-:Y:S01]  /*0e10*/  FFMA.FTZ R81, R9, R92.reuse, R85.reuse ;  /* 0x0000005c09517223 */ /* 0x180fe20000010055 */
[-CC-:B------:R-:W-:Y:S01]  /*0e20*/  FFMA.FTZ R88, R74, R92.reuse, R85.reuse ;  /* 0x0000005c4a587223 */ /* 0x180fe20000010055 */
[-CC-:B------:R-:W-:Y:S01]  /*0e30*/  FFMA.FTZ R83, R75, R92.reuse, R85.reuse ;  /* 0x0000005c4b537223 */ /* 0x180fe20000010055 */
[----:B------:R-:W-:Y:S01]  /*0e40*/  FFMA.FTZ R92, R0, R92, R85 ;  /* 0x0000005c005c7223 */ /* 0x000fe20000010055 */
[----:B------:R-:W-:Y:S01]  /*0e50*/  FADD.FTZ R50, R2, -R51 ;  /* 0x8000003302327221 */ /* 0x000fe20000010000 */
[----:B------:R-:W-:Y:S01]  /*0e60*/  FADD.FTZ R86, R6, -R81 ;  /* 0x8000005106567221 */ /* 0x000fe20000010000 */
[----:B------:R-:W-:Y:S01]  /*0e70*/  FADD.FTZ R52, R11, -R52 ;  /* 0x800000340b347221 */ /* 0x000fe20000010000 */
[----:B------:R-:W-:Y:S01]  /*0e80*/  FADD.FTZ R82, R4, -R53 ;  /* 0x8000003504527221 */ /* 0x000fe20000010000 */
[----:B------:R-:W-:Y:S01]  /*0e90*/  FADD.FTZ R84, R73, -R80 ;  /* 0x8000005049547221 */ /* 0x000fe20000010000 */
[----:B------:R-:W-:Y:S01]  /*0ea0*/  FADD.FTZ R88, R77, -R88 ;  /* 0x800000584d587221 */ /* 0x000fe20000010000 */
[----:B------:R-:W-:Y:S01]  /*0eb0*/  FADD.FTZ R90, R78, -R83 ;  /* 0x800000534e5a7221 */ /* 0x000fe20000010000 */
[----:B------:R-:W-:Y:S01]  /*0ec0*/  FADD.FTZ R92, R5, -R92 ;  /* 0x8000005c055c7221 */ /* 0x000fe20000010000 */
[C---:B------:R-:W-:Y:S01]  /*0ed0*/  FMUL.FTZ R81, R49.reuse, R50 ;  /* 0x0000003231517220 */ /* 0x040fe20000410000 */
[----:B------:R-:W-:Y:S01]  /*0ee0*/  @P3 PRMT R50, R28, 0x7632, R50 ;  /* 0x000076321c323816 */ /* 0x000fe20000000032 */
[C---:B------:R-:W-:Y:S01]  /*0ef0*/  FMUL.FTZ R80, R49.reuse, R52 ;  /* 0x0000003431507220 */ /* 0x040fe20000410000 */
[----:B------:R-:W-:Y:S01]  /*0f00*/  @P3 PRMT R51, R30, 0x7632, R51 ;  /* 0x000076321e333816 */ /* 0x000fe20000000033 */
[C---:B------:R-:W-:Y:S01]  /*0f10*/  FMUL.FTZ R83, R49.reuse, R82 ;  /* 0x0000005231537220 */ /* 0x040fe20000410000 */
[C---:B------:R-:W-:Y:S01]  /*0f20*/  FMUL.FTZ R85, R49.reuse, R84 ;  /* 0x0000005431557220 */ /* 0x040fe20000410000 */
[C---:B------:R-:W-:Y:S01]  /*0f30*/  FMUL.FTZ R93, R49.reuse, R86 ;  /* 0x00000056315d7220 */ /* 0x040fe20000410000 */
[C---:B------:R-:W-:Y:S01]  /*0f40*/  FMUL.FTZ R91, R49.reuse, R88 ;  /* 0x00000058315b7220 */ /* 0x040fe20000410000 */
[C---:B------:R-:W-:Y:S01]  /*0f50*/  FMUL.FTZ R87, R49.reuse, R90 ;  /* 0x0000005a31577220 */ /* 0x040fe20000410000 */
[----:B------:R-:W-:Y:S01]  /*0f60*/  FMUL.FTZ R53, R49, R92 ;  /* 0x0000005c31357220 */ /* 0x000fe20000410000 */
[----:B------:R-:W-:-:S02]  /*0f70*/  @P3 SHF.L.U32 R49, R50, 0x10, RZ ;  /* 0x0000001032313819 */ /* 0x000fc400000006ff */
[----:B------:R-:W-:Y:S02]  /*0f80*/  @P3 SHF.L.U32 R50, R51, 0x10, RZ ;  /* 0x0000001033323819 */ /* 0x000fe400000006ff */
[----:B------:R-:W-:Y:S01]  /*0f90*/  ISETP.NE.U32.AND P1, PT, RZ, UR14, PT ;  /* 0x0000000eff007c0c */ /* 0x000fe2000bf25070 */
[--C-:B------:R-:W-:Y:S01]  /*0fa0*/  @P3 FADD.FTZ R80, R80, R49.reuse ;  /* 0x0000003150503221 */ /* 0x100fe20000010000 */
[----:B------:R-:W-:Y:S01]  /*0fb0*/  @P3 PRMT R49, R29, 0x7632, R49 ;  /* 0x000076321d313816 */ /* 0x000fe20000000031 */
[----:B------:R-:W-:Y:S01]  /*0fc0*/  @P3 FADD.FTZ R91, R91, R50 ;  /* 0x000000325b5b3221 */ /* 0x000fe20000010000 */
[----:B------:R-:W-:Y:S02]  /*0fd0*/  @P3 SHF.L.U32 R50, R28, 0x10, RZ ;  /* 0x000000101c323819 */ /* 0x000fe400000006ff */
[----:B------:R-:W-:Y:S01]  /*0fe0*/  ISETP.NE.AND.EX P1, PT, RZ, UR15, PT, P1 ;  /* 0x0000000fff007c0c */ /* 0x000fe2000bf25310 */
[----:B------:R-:W-:Y:S01]  /*0ff0*/  @P3 IMAD.U32 R52, R49, 0x10000, RZ ;  /* 0x0001000031343824 */ /* 0x000fe200078e00ff */
[----:B------:R-:W-:Y:S01]  /*1000*/  @P3 PRMT R49, R31, 0x7632, R49 ;  /* 0x000076321f313816 */ /* 0x000fe20000000031 */
[----:B------:R-:W-:Y:S01]  /*1010*/  @P3 FADD.FTZ R81, R81, R50 ;  /* 0x0000003251513221 */ /* 0x000fe20000010000 */
[----:B------:R-:W-:Y:S01]  /*1020*/  @P3 SHF.L.U32 R50, R30, 0x10, RZ ;  /* 0x000000101e323819 */ /* 0x000fe200000006ff */
[----:B------:R-:W-:Y:S01]  /*1030*/  @P3 FADD.FTZ R85, R85, R52 ;  /* 0x0000003455553221 */ /* 0x000fe20000010000 */
[----:B------:R-:W-:Y:S01]  /*1040*/  @P3 IMAD.U32 R52, R31, 0x10000, RZ ;  /* 0x000100001f343824 */ /* 0x000fe200078e00ff */
[----:B------:R-:W-:Y:S01]  /*1050*/  @P3 SHF.L.U32 R82, R49, 0x10, RZ ;  /* 0x0000001031523819 */ /* 0x000fe200000006ff */
[-C--:B------:R-:W-:Y:S01]  /*1060*/  FMUL.FTZ R84, R91, R48.reuse ;  /* 0x000000305b547220 */ /* 0x080fe20000410000 */
[----:B------:R-:W-:Y:S01]  /*1070*/  @P3 FADD.FTZ R93, R93, R50 ;  /* 0x000000325d5d3221 */ /* 0x000fe20000010000 */
[----:B------:R-:W-:Y:S01]  /*1080*/  @P3 SHF.L.U32 R50, R29, 0x10, RZ ;  /* 0x000000101d323819 */ /* 0x000fe200000006ff */
[----:B------:R-:W-:Y:S01]  /*1090*/  @P3 FADD.FTZ R87, R87, R52 ;  /* 0x0000003457573221 */ /* 0x000fe20000010000 */
[----:B------:R-:W-:Y:S01]  /*10a0*/  @P3 FADD.FTZ R53, R53, R82 ;  /* 0x0000005235353221 */ /* 0x000fe20000010000 */
[----:B------:R-:W-:Y:S01]  /*10b0*/  @P1 F2FP.BF16.F32.PACK_AB R52, RZ, R81 ;  /* 0x00000051ff34123e */ /* 0x000fe200000010ff */
[-C--:B------:R-:W-:Y:S01]  /*10c0*/  FMUL.FTZ R81, R81, R48.reuse ;  /* 0x0000003051517220 */ /* 0x080fe20000410000 */
[----:B------:R-:W-:Y:S01]  /*10d0*/  @P3 FADD.FTZ R83, R83, R50 ;  /* 0x0000003253533221 */ /* 0x000fe20000010000 */
[----:B------:R-:W-:Y:S01]  /*10e0*/  @P1 F2FP.BF16.F32.PACK_AB R88, RZ, R93 ;  /* 0x0000005dff58123e */ /* 0x000fe200000010ff */
[-C--:B------:R-:W-:Y:S01]  /*10f0*/  FMUL.FTZ R82, R93, R48.reuse ;  /* 0x000000305d527220 */ /* 0x080fe20000410000 */
[----:B------:R-:W-:Y:S01]  /*1100*/  @P1 F2FP.BF16.F32.PACK_AB R90, RZ, R87 ;  /* 0x00000057ff5a123e */ /* 0x000fe200000010ff */
[-C--:B------:R-:W-:Y:S01]  /*1110*/  FMUL.FTZ R87, R87, R48.reuse ;  /* 0x0000003057577220 */ /* 0x080fe20000410000 */
[----:B------:R-:W-:Y:S01]  /*1120*/  @P1 F2FP.BF16.F32.PACK_AB R89, RZ, R83 ;  /* 0x00000053ff59123e */ /* 0x000fe200000010ff */
[----:B------:R-:W-:Y:S01]  /*1130*/  FMUL.FTZ R83, R83, R48 ;  /* 0x0000003053537220 */ /* 0x000fe20000410000 */
[----:B------:R-:W-:Y:S01]  /*1140*/  @P1 F2FP.BF16.F32.PACK_AB R49, RZ, R80 ;  /* 0x00000050ff31123e */ /* 0x000fe200000010ff */
[-C--:B------:R-:W-:Y:S01]  /*1150*/  FMUL.FTZ R80, R80, R48.reuse ;  /* 0x0000003050507220 */ /* 0x080fe20000410000 */
[----:B------:R-:W-:Y:S01]  /*1160*/  @P1 F2FP.BF16.F32.PACK_AB R51, RZ, R85 ;  /* 0x00000055ff33123e */ /* 0x000fe200000010ff */
[-C--:B------:R-:W-:Y:S01]  /*1170*/  FMUL.FTZ R85, R85, R48.reuse ;  /* 0x0000003055557220 */ /* 0x080fe20000410000 */
[----:B------:R-:W-:Y:S01]  /*1180*/  FMUL.FTZ R86, R53, R48 ;  /* 0x0000003035567220 */ /* 0x000fe20000410000 */
[----:B------:R-:W-:-:S02]  /*1190*/  @P1 PRMT R32, R52, 0x7610, R32 ;  /* 0x0000761034201816 */ /* 0x000fc40000000020 */
[----:B------:R-:W-:Y:S02]  /*11a0*/  @P1 F2FP.BF16.F32.PACK_AB R50, RZ, R91 ;  /* 0x0000005bff32123e */ /* 0x000fe400000010ff */
[----:B------:R-:W-:Y:S02]  /*11b0*/  @P1 F2FP.BF16.F32.PACK_AB R48, RZ, R53 ;  /* 0x00000035ff30123e */ /* 0x000fe400000010ff */
[----:B------:R-:W-:Y:S01]  /*11c0*/  @P1 PRMT R34, R88, 0x7610, R34 ;  /* 0x0000761058221816 */ /* 0x000fe20000000022 */
[----:B------:R-:W-:Y:S01]  /*11d0*/  FMUL.FTZ R88, R62, R87 ;  /* 0x000000573e587220 */ /* 0x000fe20000410000 */
[----:B------:R-:W-:Y:S01]  /*11e0*/  @P1 PRMT R33, R89, 0x7610, R33 ;  /* 0x0000761059211816 */ /* 0x000fe20000000021 */
[----:B------:R-:W-:Y:S01]  /*11f0*/  FMUL.FTZ R89, R54, R86 ;  /* 0x0000005636597220 */ /* 0x000fe20000410000 */
[----:B------:R-:W-:Y:S02]  /*1200*/  @P1 PRMT R35, R90, 0x7610, R35 ;  /* 0x000076105a231816 */ /* 0x000fe40000000023 */
[----:B------:R-:W-:-:S02]  /*1210*/  @P1 LEA R52, P3, R79, UR14, 0x4 ;  /* 0x0000000e4f341c11 */ /* 0x000fc4000f8620ff */
[----:B------:R-:W-:Y:S01]  /*1220*/  @P1 PRMT R32, R32, 0x5410, R49 ;  /* 0x0000541020201816 */ /* 0x000fe20000000031 */
[----:B------:R-:W-:Y:S01]  /*1230*/  FMUL.FTZ R49, R64, R83 ;  /* 0x0000005340317220 */ /* 0x000fe20000410000 */
[----:B------:R-:W-:Y:S01]  /*1240*/  @P1 PRMT R34, R34, 0x5410, R50 ;  /* 0x0000541022221816 */ /* 0x000fe20000000032 */
[----:B------:R-:W-:Y:S01]  /*1250*/  FMUL.FTZ R50, R63, R82 ;  /* 0x000000523f327220 */ /* 0x000fe20000410000 */
[----:B------:R-:W-:Y:S02]  /*1260*/  @P1 LEA.HI.X R53, R79, UR15, RZ, 0x4, P3 ;  /* 0x0000000f4f351c11 */ /* 0x000fe400098f24ff */
[----:B------:R-:W-:Y:S01]  /*1270*/  @P1 PRMT R33, R33, 0x5410, R51 ;  /* 0x0000541021211816 */ /* 0x000fe20000000033 */
[----:B------:R-:W-:Y:S01]  /*1280*/  FMUL.FTZ R51, R55, R84 ;  /* 0x0000005437337220 */ /* 0x000fe20000410000 */
[----:B------:R-:W-:Y:S01]  /*1290*/  @P1 PRMT R35, R35, 0x5410, R48 ;  /* 0x0000541023231816 */ /* 0x000fe20000000030 */
[----:B------:R-:W-:-:S03]  /*12a0*/  FMUL.FTZ R48, R56, R85 ;  /* 0x0000005538307220 */ /* 0x000fc60000410000 */
[----:B------:R-:W-:Y:S01]  /*12b0*/  F2FP.BF16.F32.PACK_AB R50, R51, R50 ;  /* 0x000000323332723e */ /* 0x000fe200000010ff */
[----:B------:R0:W-:Y:S01]  /*12c0*/  @P1 STG.E.128 desc[UR4][R52.64], R32 ;  /* 0x0000002034001986 */ /* 0x0001e2000c101d04 */
[----:B------:R-:W-:Y:S01]  /*12d0*/  F2FP.BF16.F32.PACK_AB R49, R48, R49 ;  /* 0x000000313031723e */ /* 0x000fe200000010ff */
[----:B------:R-:W-:Y:S01]  /*12e0*/  FMUL.FTZ R48, R66, R81 ;  /* 0x0000005142307220 */ /* 0x000fe20000410000 */
[----:B------:R-:W-:-:S05]  /*12f0*/  FMUL.FTZ R51, R57, R80 ;  /* 0x0000005039337220 */ /* 0x000fca0000410000 */
[----:B------:R-:W-:Y:S02]  /*1300*/  F2FP.BF16.F32.PACK_AB R48, R51, R48 ;  /* 0x000000303330723e */ /* 0x000fe400000010ff */
[----:B------:R-:W-:Y:S02]  /*1310*/  F2FP.BF16.F32.PACK_AB R51, R89, R88 ;  /* 0x000000585933723e */ /* 0x000fe400000010ff */
[----:B0-----:R-:W-:-:S04]  /*1320*/  LEA R52, P1, R79, UR16, 0x4 ;  /* 0x000000104f347c11 */ /* 0x001fc8000f8220ff */
[----:B------:R-:W-:-:S05]  /*1330*/  LEA.HI.X R53, R79, UR17, RZ, 0x4, P1 ;  /* 0x000000114f357c11 */ /* 0x000fca00088f24ff */
[----:B------:R0:W-:Y:S01]  /*1340*/  STG.E.128 desc[UR4][R52.64], R48 ;  /* 0x0000003034007986 */ /* 0x0001e2000c101d04 */
[C---:B--2---:R-:W-:Y:S01]  /*1350*/  SHF.L.U32 R79, R44.reuse, 0x10, RZ ;  /* 0x000000102c4f7819 */ /* 0x044fe200000006ff */
[C---:B------:R-:W-:Y:S01]  /*1360*/  IMAD.U32 R89, R47.reuse, 0x10000, RZ ;  /* 0x000100002f597824 */ /* 0x040fe200078e00ff */
[----:B------:R-:W-:Y:S02]  /*1370*/  PRMT R44, R44, 0x7632, R44 ;  /* 0x000076322c2c7816 */ /* 0x000fe4000000002c */
[----:B------:R-:W-:Y:S01]  /*1380*/  PRMT R47, R47, 0x7632, R47 ;  /* 0x000076322f2f7816 */ /* 0x000fe2000000002f */
[----:B------:R-:W-:Y:S01]  /*1390*/  FFMA.FTZ R40, R79, R81, R40 ;  /* 0x000000514f287223 */ /* 0x000fe20000010028 */
[----:B------:R-:W-:Y:S01]  /*13a0*/  SHF.L.U32 R44, R44, 0x10, RZ ;  /* 0x000000102c2c7819 */ /* 0x000fe200000006ff */
[----:B------:R-:W-:Y:S01]  /*13b0*/  FFMA.FTZ R38, R89, R87, R38 ;  /* 0x0000005759267223 */ /* 0x000fe20000010026 */
[----:B------:R-:W-:Y:S02]  /*13c0*/  SHF.L.U32 R81, R46, 0x10, RZ ;  /* 0x000000102e517819 */ /* 0x000fe400000006ff */
[----:B------:R-:W-:Y:S01]  /*13d0*/  SHF.L.U32 R79, R45, 0x10, RZ ;  /* 0x000000102d4f7819 */ /* 0x000fe200000006ff */
[----:B------:R-:W-:Y:S01]  /*13e0*/  FFMA.FTZ R41, R44, R80, R41 ;  /* 0x000000502c297223 */ /* 0x000fe20000010029 */
[----:B------:R-:W-:Y:S01]  /*13f0*/  PRMT R46, R46, 0x7632, R46 ;  /* 0x000076322e2e7816 */ /* 0x000fe2000000002e */
[----:B------:R-:W-:Y:S01]  /*1400*/  FFMA.FTZ R36, R81, R82, R36 ;  /* 0x0000005251247223 */ /* 0x000fe20000010024 */
[----:B------:R-:W-:Y:S01]  /*1410*/  PRMT R45, R45, 0x7632, R45 ;  /* 0x000076322d2d7816 */ /* 0x000fe2000000002d */
[----:B------:R-:W-:Y:S01]  /*1420*/  FFMA.FTZ R42, R79, R83, R42 ;  /* 0x000000534f2a7223 */ /* 0x000fe2000001002a */
[----:B------:R-:W-:-:S02]  /*1430*/  SHF.L.U32 R46, R46, 0x10, RZ ;  /* 0x000000102e2e7819 */ /* 0x000fc400000006ff */
[----:B------:R-:W-:Y:S02]  /*1440*/  SHF.L.U32 R44, R45, 0x10, RZ ;  /* 0x000000102d2c7819 */ /* 0x000fe400000006ff */
[----:B0-----:R-:W-:Y:S01]  /*1450*/  SHF.L.U32 R48, R47, 0x10, RZ ;  /* 0x000000102f307819 */ /* 0x001fe200000006ff */
[----:B------:R-:W-:Y:S02]  /*1460*/  FFMA.FTZ R37, R46, R84, R37 ;  /* 0x000000542e257223 */ /* 0x000fe40000010025 */
[----:B------:R-:W-:Y:S02]  /*1470*/  FFMA.FTZ R43, R44, R85, R43 ;  /* 0x000000552c2b7223 */ /* 0x000fe4000001002b */
[----:B------:R-:W-:-:S07]  /*1480*/  FFMA.FTZ R39, R48, R86, R39 ;  /* 0x0000005630277223 */ /* 0x000fce0000010027 */
.L_x_137:
[----:B------:R-:W-:Y:S05]  /*1490*/  BSYNC B1 ;  /* 0x0000000000017941 */ /* 0x000fea0003800000 */
.L_x_136:
[----:B--2---:R-:W2:Y:S02]  /*14a0*/  LDC.64 R44, c[0x0][0x210] ;  /* 0x00008400ff2c7b82 */ /* 0x004ea40000000a00 */
[----:B--2---:R-:W-:-:S04]  /*14b0*/  LEA R71, R44, R71, 0x2 ;  /* 0x000000472c477211 */ /* 0x004fc800078e10ff */
[----:B------:R-:W-:-:S13]  /*14c0*/  ISETP.GE.AND P1, PT, R71, R45, PT ;  /* 0x0000002d4700720c */ /* 0x000fda0003f26270 */
[----:B------:R-:W-:Y:S05]  /*14d0*/  @!P1 BRA `(.L_x_138) ;  /* 0xffffffec00e49947 */ /* 0x000fea000383ffff */
.L_x_132:
[----:B------:R-:W-:Y:S05]  /*14e0*/  BSYNC B0 ;  /* 0x0000000000007941 */ /* 0x000fea0003800000 */
.L_x_131:
[----:B------:R-:W2:Y:S01]  /*14f0*/  S2R R3, SR_CgaCtaId ;  /* 0x0000000000037919 */ /* 0x000ea20000008800 */
[----:B------:R-:W-:Y:S01]  /*1500*/  MOV R0, 0x400 ;  /* 0x0000040000007802 */ /* 0x000fe20000000f00 */
[----:B------:R-:W-:Y:S05]  /*1510*/  WARPSYNC.ALL ;  /* 0x0000000000007948 */ /* 0x000fea0003800000 */
[----:B------:R-:W4:Y:S01]  /*1520*/  S2R R35, SR_TID.X ;  /* 0x0000000000237919 */ /* 0x000f220000002100 */
[----:B------:R-:W-:Y:S01]  /*1530*/  ULDC.64 UR6, c[0x0][0x2d8] ;  /* 0x0000b60000067ab9 */ /* 0x000fe20000000a00 */
[----:B------:R-:W-:Y:S01]  /*1540*/  ULDC.64 UR18, c[0x0][0x2d0] ;  /* 0x0000b40000127ab9 */ /* 0x000fe20000000a00 */
[----:B------:R-:W-:Y:S01]  /*1550*/  ULDC.64 UR20, c[0x0][0x2f0] ;  /* 0x0000bc0000147ab9 */ /* 0x000fe20000000a00 */
[----:B------:R-:W0:Y:S01]  /*1560*/  S2R R33, SR_CTAID.X ;  /* 0x0000000000217919 */ /* 0x000e220000002500 */
[----:B------:R-:W-:Y:S01]  /*1570*/  BSSY B0, `(.L_x_139) ;  /* 0x000005a000007945 */ /* 0x000fe20003800000 */
[----:B--2---:R-:W-:-:S05]  /*1580*/  LEA R0, R3, R0, 0x18 ;  /* 0x0000000003007211 */ /* 0x004fca00078ec0ff */
[C---:B----4-:R-:W-:Y:S01]  /*1590*/  IMAD R2, R35.reuse, 0x20, R0 ;  /* 0x0000002023027824 */ /* 0x050fe200078e0200 */
[----:B------:R-:W-:-:S04]  /*15a0*/  LEA R0, R35, R0, 0x2 ;  /* 0x0000000023007211 */ /* 0x000fc800078e10ff */
[----:B------:R-:W-:Y:S04]  /*15b0*/  STS.128 [R2], R16 ;  /* 0x0000001002007388 */ /* 0x000fe80000000c00 */
[----:B------:R-:W-:Y:S01]  /*15c0*/  STS.128 [R2+0x10], R12 ;  /* 0x0000100c02007388 */ /* 0x000fe20000000c00 */
[----:B------:R-:W-:Y:S06]  /*15d0*/  BAR.SYNC.DEFER_BLOCKING 0x0 ;  /* 0x0000000000007b1d */ /* 0x000fec0000010000 */
[----:B------:R-:W2:Y:S04]  /*15e0*/  LDS R3, [R0] ;  /* 0x0000000000037984 */ /* 0x000ea80000000800 */
[----:B-----5:R-:W4:Y:S04]  /*15f0*/  LDS R6, [R0+0x400] ;  /* 0x0004000000067984 */ /* 0x020f280000000800 */
[----:B------:R-:W1:Y:S04]  /*1600*/  LDS R4, [R0+0x200] ;  /* 0x0002000000047984 */ /* 0x000e680000000800 */
[----:B------:R-:W3:Y:S04]  /*1610*/  LDS R5, [R0+0x600] ;  /* 0x0006000000057984 */ /* 0x000ee80000000800 */
[----:B------:R-:W0:Y:S04]  /*1620*/  LDS R8, [R0+0x800] ;  /* 0x0008000000087984 */ /* 0x000e280000000800 */
[----:B------:R-:W0:Y:S04]  /*1630*/  LDS R7, [R0+0xa00] ;  /* 0x000a000000077984 */ /* 0x000e280000000800 */
[----:B------:R-:W-:Y:S04]  /*1640*/  LDS R10, [R0+0xc00] ;  /* 0x000c0000000a7984 */ /* 0x000fe80000000800 */
[----:B------:R-:W0:Y:S01]  /*1650*/  LDS R11, [R0+0xe00] ;  /* 0x000e0000000b7984 */ /* 0x000e220000000800 */
[----:B------:R-:W-:Y:S01]  /*1660*/  BAR.SYNC.DEFER_BLOCKING 0x0 ;  /* 0x0000000000007b1d */ /* 0x000fe20000010000 */
[----:B--2---:R-:W-:-:S04]  /*1670*/  FADD.FTZ R3, RZ, R3 ;  /* 0x00000003ff037221 */ /* 0x004fc80000010000 */
[----:B----4-:R-:W-:Y:S01]  /*1680*/  FADD.FTZ R3, R3, R6 ;  /* 0x0000000603037221 */ /* 0x010fe20000010000 */
[----:B-1----:R-:W-:-:S04]  /*1690*/  FADD.FTZ R4, RZ, R4 ;  /* 0x00000004ff047221 */ /* 0x002fc80000010000 */
[----:B---3--:R-:W-:Y:S01]  /*16a0*/  FADD.FTZ R4, R4, R5 ;  /* 0x0000000504047221 */ /* 0x008fe20000010000 */
[----:B------:R-:W-:Y:S01]  /*16b0*/  STS.128 [R2], R24 ;  /* 0x0000001802007388 */ /* 0x000fe20000000c00 */
[----:B0-----:R-:W-:-:S03]  /*16c0*/  FADD.FTZ R3, R3, R8 ;  /* 0x0000000803037221 */ /* 0x001fc60000010000 */
[----:B------:R0:W-:Y:S01]  /*16d0*/  STS.128 [R2+0x10], R20 ;  /* 0x0000101402007388 */ /* 0x0001e20000000c00 */
[----:B------:R-:W-:Y:S01]  /*16e0*/  FADD.FTZ R4, R4, R7 ;  /* 0x0000000704047221 */ /* 0x000fe20000010000 */
[----:B------:R-:W-:Y:S03]  /*16f0*/  BAR.SYNC.DEFER_BLOCKING 0x0 ;  /* 0x0000000000007b1d */ /* 0x000fe60000010000 */
[----:B------:R-:W-:Y:S01]  /*1700*/  FADD.FTZ R11, R4, R11 ;  /* 0x0000000b040b7221 */ /* 0x000fe20000010000 */
        /* <DEDUP_REMOVED lines=10> */
[----:B------:R-:W4:Y:S04]  /*17b0*/  LDS R19, [R0+0xc00] ;  /* 0x000c000000137984 */ /* 0x000f280000000800 */
[----:B------:R-:W4:Y:S01]  /*17c0*/  LDS R29, [R0+0xe00] ;  /* 0x000e0000001d7984 */ /* 0x000f220000000800 */
[----:B------:R-:W-:Y:S01]  /*17d0*/  BAR.SYNC.DEFER_BLOCKING 0x0 ;  /* 0x0000000000007b1d */ /* 0x000fe20000010000 */
[----:B0-----:R-:W-:-:S04]  /*17e0*/  FADD.FTZ R9, RZ, R9 ;  /* 0x00000009ff097221 */ /* 0x001fc80000010000 */
[----:B-1----:R-:W-:Y:S01]  /*17f0*/  FADD.FTZ R14, R9, R14 ;  /* 0x0000000e090e7221 */ /* 0x002fe20000010000 */
[----:B------:R-:W-:Y:S01]  /*1800*/  FADD.FTZ R9, R3, R10 ;  /* 0x0000000a03097221 */ /* 0x000fe20000010000 */
[----:B--2---:R-:W-:-:S04]  /*1810*/  FADD.FTZ R12, RZ, R12 ;  /* 0x0000000cff0c7221 */ /* 0x004fc80000010000 */
[----:B---3--:R-:W-:Y:S01]  /*1820*/  FADD.FTZ R12, R12, R13 ;  /* 0x0000000d0c0c7221 */ /* 0x008fe20000010000 */
[----:B------:R-:W-:Y:S01]  /*1830*/  STS.128 [R2], R40 ;  /* 0x0000002802007388 */ /* 0x000fe20000000c00 */
[----:B----4-:R-:W-:-:S03]  /*1840*/  FADD.FTZ R14, R14, R15 ;  /* 0x0000000f0e0e7221 */ /* 0x010fc60000010000 */
[----:B------:R0:W-:Y:S01]  /*1850*/  STS.128 [R2+0x10], R36 ;  /* 0x0000102402007388 */ /* 0x0001e20000000c00 */
[----:B------:R-:W-:Y:S01]  /*1860*/  FADD.FTZ R12, R12, R17 ;  /* 0x000000110c0c7221 */ /* 0x000fe20000010000 */
[----:B------:R-:W-:Y:S01]  /*1870*/  BAR.SYNC.DEFER_BLOCKING 0x0 ;  /* 0x0000000000007b1d */ /* 0x000fe20000010000 */
[----:B------:R-:W-:Y:S02]  /*1880*/  FADD.FTZ R19, R14, R19 ;  /* 0x000000130e137221 */ /* 0x000fe40000010000 */
        /* <DEDUP_REMOVED lines=15> */
[C---:B------:R-:W-:Y:S01]  /*1980*/  IADD3 R8, P3, R0.reuse, UR18, RZ ;  /* 0x0000001200087c10 */ /* 0x040fe2000ff7e0ff */
[----:B-1----:R-:W-:Y:S01]  /*1990*/  FADD.FTZ R18, RZ, R18 ;  /* 0x00000012ff127221 */ /* 0x002fe20000010000 */
[----:B------:R-:W-:Y:S02]  /*19a0*/  IADD3 R0, P4, R0, UR20, RZ ;  /* 0x0000001400007c10 */ /* 0x000fe4000ff9e0ff */
[C---:B------:R-:W-:Y:S01]  /*19b0*/  IADD3.X R3, R13.reuse, UR7, RZ, P2, !PT ;  /* 0x000000070d037c10 */ /* 0x040fe200097fe4ff */
[----:B--2---:R-:W-:Y:S01]  /*19c0*/  FADD.FTZ R16, R16, R21 ;  /* 0x0000001510107221 */ /* 0x004fe20000010000 */
[C---:B------:R-:W-:Y:S02]  /*19d0*/  IADD3.X R15, R13.reuse, UR19, RZ, P3, !PT ;  /* 0x000000130d0f7c10 */ /* 0x040fe40009ffe4ff */
[----:B------:R-:W-:Y:S01]  /*19e0*/  IADD3.X R13, R13, UR21, RZ, P4, !PT ;  /* 0x000000150d0d7c10 */ /* 0x000fe2000a7fe4ff */
[----:B---3--:R-:W-:Y:S01]  /*19f0*/  FADD.FTZ R18, R18, R23 ;  /* 0x0000001712127221 */ /* 0x008fe20000010000 */
[----:B----4-:R-:W-:-:S03]  /*1a00*/  FADD.FTZ R16, R16, R25 ;  /* 0x0000001910107221 */ /* 0x010fc60000010000 */
[----:B------:R-:W-:Y:S01]  /*1a10*/  FADD.FTZ R18, R18, R27 ;  /* 0x0000001b12127221 */ /* 0x000fe20000010000 */
[----:B------:R-:W-:Y:S01]  /*1a20*/  FADD.FTZ R31, R16, R31 ;  /* 0x0000001f101f7221 */ /* 0x000fe20000010000 */
[----:B------:R-:W-:Y:S06]  /*1a30*/  @!P1 BRA `(.L_x_140) ;  /* 0x0000000000349947 */ /* 0x000fec0003800000 */
[----:B------:R-:W-:Y:S01]  /*1a40*/  MOV R4, R8 ;  /* 0x0000000800047202 */ /* 0x000fe20000000f00 */
[----:B------:R-:W-:Y:S01]  /*1a50*/  IMAD.MOV.U32 R5, RZ, RZ, R15 ;  /* 0x000000ffff057224 */ /* 0x000fe200078e000f */
[----:B------:R-:W-:Y:S01]  /*1a60*/  MOV R6, R0 ;  /* 0x0000000000067202 */ /* 0x000fe20000000f00 */
[----:B------:R0:W-:Y:S01]  /*1a70*/  STG.E desc[UR4][R2.64], R19 ;  /* 0x0000001302007986 */ /* 0x0001e2000c101904 */
[----:B------:R-:W-:Y:S02]  /*1a80*/  MOV R7, R13 ;  /* 0x0000000d00077202 */ /* 0x000fe40000000f00 */
[----:B------:R-:W-:Y:S01]  /*1a90*/  IADD3 R0, P3, R0, 0x200, RZ ;  /* 0x0000020000007810 */ /* 0x000fe20007f7e0ff */
[----:B------:R1:W-:Y:S01]  /*1aa0*/  STG.E desc[UR4][R4.64], R9 ;  /* 0x0000000904007986 */ /* 0x0003e2000c101904 */
[----:B------:R-:W-:-:S03]  /*1ab0*/  IADD3 R8, P2, R8, 0x200, RZ ;  /* 0x0000020008087810 */ /* 0x000fc60007f5e0ff */
[----:B------:R1:W-:Y:S01]  /*1ac0*/  STG.E desc[UR4][R6.64], R31 ;  /* 0x0000001f06007986 */ /* 0x0003e2000c101904 */
[----:B------:R-:W-:Y:S01]  /*1ad0*/  IADD3.X R15, RZ, R15, RZ, P2, !PT ;  /* 0x0000000fff0f7210 */ /* 0x000fe200017fe4ff */
[----:B------:R-:W-:Y:S01]  /*1ae0*/  IMAD.X R13, RZ, RZ, R13, P3 ;  /* 0x000000ffff0d7224 */ /* 0x000fe200018e060d */
[----:B0-----:R-:W-:-:S04]  /*1af0*/  IADD3 R2, P1, R2, 0x200, RZ ;  /* 0x0000020002027810 */ /* 0x001fc80007f3e0ff */
[----:B------:R-:W-:-:S09]  /*1b00*/  IADD3.X R3, RZ, R3, RZ, P1, !PT ;  /* 0x00000003ff037210 */ /* 0x000fd20000ffe4ff */
.L_x_140:
[----:B------:R-:W-:Y:S05]  /*1b10*/  BSYNC B0 ;  /* 0x0000000000007941 */ /* 0x000fea0003800000 */
.L_x_139:
[----:B------:R-:W-:Y:S01]  /*1b20*/  FADD.FTZ R33, R18, R33 ;  /* 0x0000002112217221 */ /* 0x000fe20000010000 */
[----:B------:R-:W-:Y:S06]  /*1b30*/  @!P0 EXIT ;  /* 0x000000000000894d */ /* 0x000fec0003800000 */
[----:B------:R0:W-:Y:S01]  /*1b40*/  STG.E desc[UR4][R2.64], R29 ;  /* 0x0000001d02007986 */ /* 0x0001e2000c101904 */
[----:B-1----:R-:W-:Y:S02]  /*1b50*/  MOV R4, R0 ;  /* 0x0000000000047202 */ /* 0x002fe40000000f00 */
[----:B------:R-:W-:Y:S02]  /*1b60*/  MOV R5, R13 ;  /* 0x0000000d00057202 */ /* 0x000fe40000000f00 */
[----:B0-----:R-:W-:Y:S02]  /*1b70*/  MOV R2, R8 ;  /* 0x0000000800027202 */ /* 0x001fe40000000f00 */
[----:B------:R-:W-:-:S05]  /*1b80*/  MOV R3, R15 ;  /* 0x0000000f00037202 */ /* 0x000fca0000000f00 */
[----:B------:R-:W-:Y:S04]  /*1b90*/  STG.E desc[UR4][R2.64], R11 ;  /* 0x0000000b02007986 */ /* 0x000fe8000c101904 */
[----:B------:R-:W-:Y:S01]  /*1ba0*/  STG.E desc[UR4][R4.64], R33 ;  /* 0x0000002104007986 */ /* 0x000fe2000c101904 */
[----:B------:R-:W-:Y:S05]  /*1bb0*/  EXIT ;  /* 0x000000000000794d */ /* 0x000fea0003800000 */
.L_x_135:
[----:B------:R-:W-:Y:S01]  /*1bc0*/  HFMA2.MMA R82, -RZ, RZ, 0, 5.9604644775390625e-08 ;  /* 0x00000001ff527435 */ /* 0x000fe200000001ff */
[----:B------:R-:W-:Y:S01]  /*1bd0*/  BSSY B1, `(.L_x_141) ;  /* 0x0000007000017945 */ /* 0x000fe20003800000 */
[----:B------:R-:W-:Y:S01]  /*1be0*/  IMAD.MOV.U32 R83, RZ, RZ, R50 ;  /* 0x000000ffff537224 */ /* 0x000fe200078e0032 */
[----:B------:R-:W-:Y:S02]  /*1bf0*/  MOV R85, 0x1f ;  /* 0x0000001f00557802 */ /* 0x000fe40000000f00 */
[----:B------:R-:W-:-:S07]  /*1c00*/  MOV R80, 0xffffffff ;  /* 0xffffffff00507802 */ /* 0x000fce0000000f00 */
[----:B0-----:R-:W-:Y:S05]  /*1c10*/  WARPSYNC.COLLECTIVE R80, `(.L_x_142) ;  /* 0x0000000050087348 */ /* 0x001fea0003c00000 */
[----:B------:R1:W2:Y:S02]  /*1c20*/  SHFL.BFLY P1, R81, R83, R82, R85 ;  /* 0x0c00005253517389 */ /* 0x0002a40000020055 */
[----:B012---:R-:W-:Y:S01]  /*1c30*/  ENDCOLLECTIVE ;  /* 0x000000000000791b */ /* 0x007fe20003800000 */
.L_x_142:
[----:B------:R-:W-:Y:S05]  /*1c40*/  BSYNC B1 ;  /* 0x0000000000017941 */ /* 0x000fea0003800000 */
.L_x_141:
[----:B------:R-:W-:Y:S01]  /*1c50*/  HFMA2.MMA R82, -RZ, RZ, 0, 5.9604644775390625e-08 ;  /* 0x00000001ff527435 */ /* 0x000fe200000001ff */
[----:B------:R-:W-:Y:S01]  /*1c60*/  IMAD.MOV.U32 R83, RZ, RZ, R52 ;  /* 0x000000ffff537224 */ /* 0x000fe200078e0034 */
[----:B------:R-:W-:Y:S02]  /*1c70*/  MOV R85, 0x1f ;  /* 0x0000001f00557802 */ /* 0x000fe40000000f00 */
[----:B------:R-:W-:Y:S02]  /*1c80*/  MOV R80, 0xffffffff ;  /* 0xffffffff00507802 */ /* 0x000fe40000000f00 */
[----:B------:R-:W-:-:S07]  /*1c90*/  MOV R45, R81 ;  /* 0x00000051002d7202 */ /* 0x000fce0000000f00 */
[----:B------:R-:W-:Y:S05]  /*1ca0*/  WARPSYNC.COLLECTIVE R80, `(.L_x_143) ;  /* 0x0000000050087348 */ /* 0x000fea0003c00000 */
[----:B------:R0:W1:Y:S02]  /*1cb0*/  SHFL.BFLY P1, R81, R83, R82, R85 ;  /* 0x0c00005253517389 */ /* 0x0000640000020055 */
[----:B01----:R-:W-:Y:S01]  /*1cc0*/  ENDCOLLECTIVE ;  /* 0x000000000000791b */ /* 0x003fe20003800000 */
.L_x_143:
[----:B------:R-:W-:Y:S01]  /*1cd0*/  FADD.FTZ R45, R45, R50 ;  /* 0x000000322d2d7221 */ /* 0x000fe20000010000 */
[----:B------:R-:W-:-:S03]  /*1ce0*/  HFMA2.MMA R82, -RZ, RZ, 0, 1.1920928955078125e-07 ;  /* 0x00000002ff527435 */ /* 0x000fc600000001ff */
[----:B------:R-:W-:Y:S01]  /*1cf0*/  IMAD.MOV.U32 R83, RZ, RZ, R45 ;  /* 0x000000ffff537224 */ /* 0x000fe200078e002d */
[----:B------:R-:W-:-:S07]  /*1d00*/  MOV R47, R81 ;  /* 0x00000051002f7202 */ /* 0x000fce0000000f00 */
[----:B------:R-:W-:Y:S05]  /*1d10*/  WARPSYNC.COLLECTIVE R80, `(.L_x_144) ;  /* 0x0000000050087348 */ /* 0x000fea0003c00000 */
[----:B------:R0:W1:Y:S02]  /*1d20*/  SHFL.BFLY P1, R81, R83, R82, R85 ;  /* 0x0c00005253517389 */ /* 0x0000640000020055 */
[----:B01----:R-:W-:Y:S01]  /*1d30*/  ENDCOLLECTIVE ;  /* 0x000000000000791b */ /* 0x003fe20003800000 */
.L_x_144:
[----:B------:R-:W-:-:S05]  /*1d40*/  FADD.FTZ R47, R47, R52 ;  /* 0x000000342f2f7221 */ /* 0x000fca0000010000 */
[----:B------:R-:W-:Y:S02]  /*1d50*/  MOV R83, R47 ;  /* 0x0000002f00537202 */ /* 0x000fe40000000f00 */
[----:B------:R-:W-:-:S07]  /*1d60*/  MOV R44, R81 ;  /* 0x00000051002c7202 */ /* 0x000fce0000000f00 */
[----:B------:R-:W-:Y:S05]  /*1d70*/  WARPSYNC.COLLECTIVE R80, `(.L_x_145) ;  /* 0x0000000050087348 */ /* 0x000fea0003c00000 */
[----:B------:R0:W1:Y:S02]  /*1d80*/  SHFL.BFLY P1, R81, R83, R82, R85 ;  /* 0x0c00005253517389 */ /* 0x0000640000020055 */
[----:B01----:R-:W-:Y:S01]  /*1d90*/  ENDCOLLECTIVE ;  /* 0x000000000000791b */ /* 0x003fe20003800000 */
.L_x_145:
[----:B------:R-:W-:Y:S01]  /*1da0*/  FADD.FTZ R44, R45, R44 ;  /* 0x0000002c2d2c7221 */ /* 0x000fe20000010000 */
[----:B------:R-:W-:-:S03]  /*1db0*/  HFMA2.MMA R82, -RZ, RZ, 0, 2.384185791015625e-07 ;  /* 0x00000004ff527435 */ /* 0x000fc600000001ff */
[----:B------:R-:W-:Y:S01]  /*1dc0*/  IMAD.MOV.U32 R83, RZ, RZ, R44 ;  /* 0x000000ffff537224 */ /* 0x000fe200078e002c */
[----:B------:R-:W-:-:S07]  /*1dd0*/  MOV R46, R81 ;  /* 0x00000051002e7202 */ /* 0x000fce0000000f00 */
[----:B------:R-:W-:Y:S05]  /*1de0*/  WARPSYNC.COLLECTIVE R80, `(.L_x_146) ;  /* 0x0000000050087348 */ /* 0x000fea0003c00000 */
[----:B------:R0:W1:Y:S02]  /*1df0*/  SHFL.BFLY P1, R81, R83, R82, R85 ;  /* 0x0c00005253517389 */ /* 0x0000640000020055 */
[----:B01----:R-:W-:Y:S01]  /*1e00*/  ENDCOLLECTIVE ;  /* 0x000000000000791b */ /* 0x003fe20003800000 */
.L_x_146:
[----:B------:R-:W-:-:S05]  /*1e10*/  FADD.FTZ R46, R47, R46 ;  /* 0x0000002e2f2e7221 */ /* 0x000fca0000010000 */
[----:B------:R-:W-:Y:S02]  /*1e20*/  MOV R83, R46 ;  /* 0x0000002e00537202 */ /* 0x000fe40000000f00 */
[----:B------:R-:W-:-:S07]  /*1e30*/  MOV R51, R81 ;  /* 0x0000005100337202 */ /* 0x000fce0000000f00 */
[----:B------:R-:W-:Y:S05]  /*1e40*/  WARPSYNC.COLLECTIVE R80, `(.L_x_147) ;  /* 0x0000000050087348 */ /* 0x000fea0003c00000 */
[----:B------:R0:W1:Y:S02]  /*1e50*/  SHFL.BFLY P1, R81, R83, R82, R85 ;  /* 0x0c00005253517389 */ /* 0x0000640000020055 */
[----:B01----:R-:W-:Y:S01]  /*1e60*/  ENDCOLLECTIVE ;  /* 0x000000000000791b */ /* 0x003fe20003800000 */
.L_x_147:
[----:B------:R-:W-:Y:S01]  /*1e70*/  FADD.FTZ R51, R44, R51 ;  /* 0x000000332c337221 */ /* 0x000fe20000010000 */
[----:B------:R-:W-:-:S03]  /*1e80*/  HFMA2.MMA R82, -RZ, RZ, 0, 4.76837158203125e-07 ;  /* 0x00000008ff527435 */ /* 0x000fc600000001ff */
[----:B------:R-:W-:Y:S01]  /*1e90*/  IMAD.MOV.U32 R83, RZ, RZ, R51 ;  /* 0x000000ffff537224 */ /* 0x000fe200078e0033 */
[----:B------:R-:W-:-:S07]  /*1ea0*/  MOV R53, R81 ;  /* 0x0000005100357202 */ /* 0x000fce0000000f00 */
[----:B------:R-:W-:Y:S05]  /*1eb0*/  WARPSYNC.COLLECTIVE R80, `(.L_x_148) ;  /* 0x0000000050087348 */ /* 0x000fea0003c00000 */
[----:B------:R0:W1:Y:S02]  /*1ec0*/  SHFL.BFLY P1, R81, R83, R82, R85 ;  /* 0x0c00005253517389 */ /* 0x0000640000020055 */
[----:B01----:R-:W-:Y:S01]  /*1ed0*/  ENDCOLLECTIVE ;  /* 0x000000000000791b */ /* 0x003fe20003800000 */
.L_x_148:
[----:B------:R-:W-:-:S05]  /*1ee0*/  FADD.FTZ R53, R46, R53 ;  /* 0x000000352e357221 */ /* 0x000fca0000010000 */
[----:B------:R-:W-:Y:S02]  /*1ef0*/  MOV R83, R53 ;  /* 0x0000003500537202 */ /* 0x000fe40000000f00 */
[----:B------:R-:W-:-:S07]  /*1f00*/  MOV R50, R81 ;  /* 0x0000005100327202 */ /* 0x000fce0000000f00 */
[----:B------:R-:W-:Y:S05]  /*1f10*/  WARPSYNC.COLLECTIVE R80, `(.L_x_149) ;  /* 0x0000000050087348 */ /* 0x000fea0003c00000 */
[----:B------:R0:W1:Y:S02]  /*1f20*/  SHFL.BFLY P1, R81, R83, R82, R85 ;  /* 0x0c00005253517389 */ /* 0x0000640000020055 */
[----:B01----:R-:W-:Y:S01]  /*1f30*/  ENDCOLLECTIVE ;  /* 0x000000000000791b */ /* 0x003fe20003800000 */
.L_x_149:
[----:B------:R-:W-:Y:S01]  /*1f40*/  FADD.FTZ R50, R51, R50 ;  /* 0x0000003233327221 */ /* 0x000fe20000010000 */
[----:B------:R-:W-:-:S03]  /*1f50*/  HFMA2.MMA R82, -RZ, RZ, 0, 9.5367431640625e-07 ;  /* 0x00000010ff527435 */ /* 0x000fc600000001ff */
[----:B------:R-:W-:Y:S01]  /*1f60*/  IMAD.MOV.U32 R83, RZ, RZ, R50 ;  /* 0x000000ffff537224 */ /* 0x000fe200078e0032 */
[----:B------:R-:W-:-:S07]  /*1f70*/  MOV R52, R81 ;  /* 0x0000005100347202 */ /* 0x000fce0000000f00 */
[----:B------:R-:W-:Y:S05]  /*1f80*/  WARPSYNC.COLLECTIVE R80, `(.L_x_150) ;  /* 0x0000000050087348 */ /* 0x000fea0003c00000 */
[----:B------:R0:W1:Y:S02]  /*1f90*/  SHFL.BFLY P1, R81, R83, R82, R85 ;  /* 0x0c00005253517389 */ /* 0x0000640000020055 */
[----:B01----:R-:W-:Y:S01]  /*1fa0*/  ENDCOLLECTIVE ;  /* 0x000000000000791b */ /* 0x003fe20003800000 */
.L_x_150:
[----:B------:R-:W-:-:S05]  /*1fb0*/  FADD.FTZ R52, R53, R52 ;  /* 0x0000003435347221 */ /* 0x000fca0000010000 */
[----:B------:R-:W-:Y:S02]  /*1fc0*/  MOV R83, R52 ;  /* 0x0000003400537202 */ /* 0x000fe40000000f00 */
[----:B------:R-:W-:-:S07]  /*1fd0*/  MOV R45, R81 ;  /* 0x00000051002d7202 */ /* 0x000fce0000000f00 */
[----:B------:R-:W-:Y:S05]  /*1fe0*/  WARPSYNC.COLLECTIVE R80, `(.L_x_151) ;  /* 0x0000000050087348 */ /* 0x000fea0003c00000 */
[----:B------:R0:W1:Y:S02]  /*1ff0*/  SHFL.BFLY P1, R81, R83, R82, R85 ;  /* 0x0c00005253517389 */ /* 0x0000640000020055 */
[----:B01----:R-:W-:Y:S01]  /*2000*/  ENDCOLLECTIVE ;  /* 0x000000000000791b */ /* 0x003fe20003800000 */
.L_x_151:
[----:B------:R-:W-:Y:S01]  /*2010*/  MOV R47, R81 ;  /* 0x00000051002f7202 */ /* 0x000fe20000000f00 */
[----:B------:R-:W-:Y:S06]  /*2020*/  BRA `(.L_x_152) ;  /* 0xffffffec00307947 */ /* 0x000fec000383ffff */
.L_x_153:
        /* <DEDUP_REMOVED lines=13> */
.L_x_6468:


//--------------------- .text._ZN10layer_norm13ln_bwd_kernelINS_13Kernel_traitsI13__nv_bfloat16S2_S2_S2_fjLj256ELj1ELj4ELj1ELj16ENS_18Kernel_traits_baseILj256ES2_S2_S2_S2_fjLj128EEEEELb0ELb1ELb0ELb1EEEvNS_9BwdParamsE --------------------------
	.section	.text._ZN10layer_norm13ln_bwd_kernelINS_13Kernel_traitsI13__nv_bfloat16S2_S2_S2_fjLj256ELj1ELj4ELj1ELj16ENS_18Kernel_traits_baseILj256ES2_S2_S2_S2_fjLj128EEEEELb0ELb1ELb0ELb1EEEvNS_9BwdParamsE,"ax",@progbits
	.align	128
        .global         _ZN10layer_norm13ln_bwd_kernelINS_13Kernel_traitsI13__nv_bfloat16S2_S2_S2_fjLj256ELj1ELj4ELj1ELj16ENS_18Kernel_traits_baseILj256ES2_S2_S2_S2_fjLj128EEEEELb0ELb1ELb0ELb1EEEvNS_9BwdParamsE
        .type           _ZN10layer_norm13ln_bwd_kernelINS_13Kernel_traitsI13__nv_bfloat16S2_S2_S2_fjLj256ELj1ELj4ELj1ELj16ENS_18Kernel_traits_baseILj256ES2_S2_S2_S2_fjLj128EEEEELb0ELb1ELb0ELb1EEEvNS_9BwdParamsE,@function
        .size           _ZN10layer_norm13ln_bwd_kernelINS_13Kernel_traitsI13__nv_bfloat16S2_S2_S2_fjLj256ELj1ELj4ELj1ELj16ENS_18Kernel_traits_baseILj256ES2_S2_S2_S2_fjLj128EEEEELb0ELb1ELb0ELb1EEEvNS_9BwdParamsE,(.L_x_6469 - _ZN10layer_norm13ln_bwd_kernelINS_13Kernel_traitsI13__nv_bfloat16S2_S2_S2_fjLj256ELj1ELj4ELj1ELj16ENS_18Kernel_traits_baseILj256ES2_S2_S2_S2_fjLj128EEEEELb0ELb1ELb0ELb1EEEvNS_9BwdParamsE)
        .other          _ZN10layer_norm13ln_bwd_kernelINS_13Kernel_traitsI13__nv_bfloat16S2_S2_S2_fjLj256ELj1ELj4ELj1ELj16ENS_18Kernel_traits_baseILj256ES2_S2_S2_S2_fjLj128EEEEELb0ELb1ELb0ELb1EEEvNS_9BwdParamsE,@"STO_CUDA_ENTRY STV_DEFAULT"
_ZN10layer_norm13ln_bwd_kernelINS_13Kernel_traitsI13__nv_bfloat16S2_S2_S2_fjLj256ELj1ELj4ELj1ELj16ENS_18Kernel_traits_baseILj256ES2_S2_S2_S2_fjLj128EEEEELb0ELb1ELb0ELb1EEEvNS_9BwdParamsE:
.text._ZN10layer_norm13ln_bwd_kernelINS_13Kernel_traitsI13__nv_bfloat16S2_S2_S2_fjLj256ELj1ELj4ELj1ELj16ENS_18Kernel_traits_baseILj256ES2_S2_S2_S2_fjLj128EEEEELb0ELb1ELb0ELb1EEEvNS_9BwdParamsE:
        /* <DEDUP_REMOVED lines=28> */
[----:B------:R-:W-:Y:S01]  /*01c0*/  CS2R R16, SRZ ;  /* 0x0000000000107805 */ /* 0x000fe2000001ff00 */
[----:B------:R-:W-:Y:S06]  /*01d0*/  BRA `(.L_x_156) ;  /* 0x0000001400287947 */ /* 0x000fec0003800000 */
.L_x_155:
[----:B------:R-:W-:Y:S01]  /*01e0*/  SHF.L.U32 R0, R74, 0x4, RZ ;  /* 0x000000044a007819 */ /* 0x000fe200000006ff */
[----:B------:R-:W-:-:S03]  /*01f0*/  ULDC.64 UR6, c[0x0][0x260] ;  /* 0x0000980000067ab9 */ /* 0x000fc60000000a00 */
[----:B------:R-:W-:-:S04]  /*0200*/  LOP3.LUT R0, R0, 0x1f0, RZ, 0xc0, !PT ;  /* 0x000001f000007812 */ /* 0x000fc800078ec0ff */
[----:B------:R-:W-:-:S05]  /*0210*/  IADD3 R2, P0, R0, UR6, RZ ;  /* 0x0000000600027c10 */ /* 0x000fca000ff1e0ff */
[----:B------:R-:W-:Y:S01]  /*0220*/  IMAD.X R3, RZ, RZ, UR7, P0 ;  /* 0x00000007ff037e24 */ /* 0x000fe200080e06ff */
[----:B------:R-:W-:Y:S02]  /*0230*/  ULDC.64 UR6, c[0x0][0x278] ;  /* 0x00009e0000067ab9 */ /* 0x000fe40000000a00 */
[----:B------:R-:W-:Y:S02]  /*0240*/  IADD3 R40, P0, R0, UR6, RZ ;  /* 0x0000000600287c10 */ /* 0x000fe4000ff1e0ff */
[----:B------:R0:W2:Y:S02]  /*0250*/  LDG.E.128 R52, desc[UR4][R2.64] ;  /* 0x0000000402347981 */ /* 0x0000a4000c1e1d00 */
[----:B------:R-:W-:Y:S01]  /*0260*/  IADD3.X R41, RZ, UR7, RZ, P0, !PT ;  /* 0x00000007ff297c10 */ /* 0x000fe200087fe4ff */
[----:B------:R-:W-:-:S05]  /*0270*/  ULDC.64 UR6, c[0x0][0x270] ;  /* 0x00009c0000067ab9 */ /* 0x000fca0000000a00 */
[----:B------:R-:W3:Y:S01]  /*0280*/  LDG.E.128 R40, desc[UR4][R40.64] ;  /* 0x0000000428287981 */ /* 0x000ee2000c1e1d00 */
[----:B------:R-:W-:Y:S01]  /*0290*/  ISETP.NE.U32.AND P0, PT, RZ, UR6, PT ;  /* 0x00000006ff007c0c */ /* 0x000fe2000bf05070 */
[----:B------:R-:W-:Y:S01]  /*02a0*/  HFMA2.MMA R0, -RZ, RZ, 0, 0 ;  /* 0x00000000ff007435 */ /* 0x000fe200000001ff */
[----:B------:R-:W-:Y:S01]  /*02b0*/  BSSY B1, `(.L_x_157) ;  /* 0x0000124000017945 */ /* 0x000fe20003800000 */
[----:B0-----:R-:W-:Y:S02]  /*02c0*/  CS2R R2, SRZ ;  /* 0x0000000000027805 */ /* 0x001fe4000001ff00 */
[----:B------:R-:W-:Y:S02]  /*02d0*/  ISETP.NE.AND.EX P0, PT, RZ, UR7, PT, P0 ;  /* 0x00000007ff007c0c */ /* 0x000fe4000bf05300 */
        /* <DEDUP_REMOVED lines=10> */
[----:B------:R-:W-:Y:S02]  /*0380*/  MOV R45, RZ ;  /* 0x000000ff002d7202 */ /* 0x000fe40000000f00 */
[C---:B--2---:R-:W-:Y:S01]  /*0390*/  PRMT R72, R52.reuse, 0x7632, R72 ;  /* 0x0000763234487816 */ /* 0x044fe20000000048 */
[----:B------:R-:W-:Y:S01]  /*03a0*/  IMAD.U32 R71, R53, 0x10000, RZ ;  /* 0x0001000035477824 */ /* 0x000fe200078e00ff */
[----:B------:R-:W-:Y:S02]  /*03b0*/  SHF.L.U32 R73, R52, 0x10, RZ ;  /* 0x0000001034497819 */ /* 0x000fe400000006ff */
[----:B------:R-:W-:Y:S01]  /*03c0*/  PRMT R68, R54, 0x7632, R68 ;  /* 0x0000763236447816 */ /* 0x000fe20000000044 */
[----:B------:R-:W-:Y:S01]  /*03d0*/  IMAD.U32 R72, R72, 0x10000, RZ ;  /* 0x0001000048487824 */ /* 0x000fe200078e00ff */
[----:B------:R-:W-:-:S02]  /*03e0*/  SHF.L.U32 R69, R54, 0x10, RZ ;  /* 0x0000001036457819 */ /* 0x000fc400000006ff */
[----:B------:R-:W-:Y:S02]  /*03f0*/  PRMT R70, R53, 0x7632, R70 ;  /* 0x0000763235467816 */ /* 0x000fe40000000046 */
[----:B------:R-:W-:Y:S02]  /*0400*/  PRMT R54, R55, 0x7632, R54 ;  /* 0x0000763237367816 */ /* 0x000fe40000000036 */
[----:B---3--:R-:W-:Y:S02]  /*0410*/  PRMT R52, R42, 0x7632, R52 ;  /* 0x000076322a347816 */ /* 0x008fe40000000034 */
[C---:B------:R-:W-:Y:S01]  /*0420*/  PRMT R50, R40.reuse, 0x7632, R50 ;  /* 0x0000763228327816 */ /* 0x040fe20000000032 */
[----:B------:R-:W-:Y:S01]  /*0430*/  IMAD.U32 R40, R40, 0x10000, RZ ;  /* 0x0001000028287824 */ /* 0x000fe200078e00ff */
[----:B------:R-:W-:Y:S01]  /*0440*/  PRMT R51, R41, 0x7632, R51 ;  /* 0x0000763229337816 */ /* 0x000fe20000000033 */
[----:B------:R-:W-:Y:S01]  /*0450*/  IMAD.U32 R54, R54, 0x10000, RZ ;  /* 0x0001000036367824 */ /* 0x000fe200078e00ff */
[C---:B------:R-:W-:Y:S01]  /*0460*/  PRMT R53, R43.reuse, 0x7632, R53 ;  /* 0x000076322b357816 */ /* 0x040fe20000000035 */
[----:B------:R-:W-:Y:S01]  /*0470*/  IMAD.U32 R43, R43, 0x10000, RZ ;  /* 0x000100002b2b7824 */ /* 0x000fe200078e00ff */
[----:B------:R-:W-:Y:S01]  /*0480*/  SHF.L.U32 R55, R55, 0x10, RZ ;  /* 0x0000001037377819 */ /* 0x000fe200000006ff */
[----:B------:R-:W-:Y:S01]  /*0490*/  IMAD.U32 R52, R52, 0x10000, RZ ;  /* 0x0001000034347824 */ /* 0x000fe200078e00ff */
[----:B------:R-:W-:-:S02]  /*04a0*/  SHF.L.U32 R41, R41, 0x10, RZ ;  /* 0x0000001029297819 */ /* 0x000fc400000006ff */
[----:B------:R-:W-:Y:S02]  /*04b0*/  SHF.L.U32 R42, R42, 0x10, RZ ;  /* 0x000000102a2a7819 */ /* 0x000fe400000006ff */
[----:B------:R-:W-:Y:S02]  /*04c0*/  SHF.L.U32 R70, R70, 0x10, RZ ;  /* 0x0000001046467819 */ /* 0x000fe400000006ff */
[----:B------:R-:W-:Y:S02]  /*04d0*/  SHF.L.U32 R68, R68, 0x10, RZ ;  /* 0x0000001044447819 */ /* 0x000fe400000006ff */
[----:B------:R-:W-:Y:S02]  /*04e0*/  SHF.L.U32 R50, R50, 0x10, RZ ;  /* 0x0000001032327819 */ /* 0x000fe400000006ff */
[----:B------:R-:W-:Y:S02]  /*04f0*/  SHF.L.U32 R51, R51, 0x10, RZ ;  /* 0x0000001033337819 */ /* 0x000fe400000006ff */
[----:B------:R-:W-:-:S07]  /*0500*/  SHF.L.U32 R53, R53, 0x10, RZ ;  /* 0x0000001035357819 */ /* 0x000fce00000006ff */
.L_x_159:
[----:B------:R-:W0:Y:S01]  /*0510*/  @P0 LDC.64 R24, c[0x0][0x270] ;  /* 0x00009c00ff180b82 */ /* 0x000e220000000a00 */
[----:B------:R-:W-:-:S05]  /*0520*/  IMAD R26, R44, UR8, RZ ;  /* 0x000000082c1a7c24 */ /* 0x000fca000f8e02ff */
[----:B------:R-:W-:Y:S02]  /*0530*/  SHF.R.S32.HI R27, RZ, 0x1f, R26 ;  /* 0x0000001fff1b7819 */ /* 0x000fe4000001141a */
[----:B------:R-:W1:Y:S02]  /*0540*/  LDC.64 R28, c[0x0][0x250] ;  /* 0x00009400ff1c7b82 */ /* 0x000e640000000a00 */
[----:B------:R-:W-:Y:S02]  /*0550*/  LEA.HI R27, R27, R26, RZ, 0x3 ;  /* 0x0000001a1b1b7211 */ /* 0x000fe400078f18ff */
[----:B------:R-:W-:-:S04]  /*0560*/  LOP3.LUT R26, R74, 0x1f, RZ, 0xc0, !PT ;  /* 0x0000001f4a1a7812 */ /* 0x000fc800078ec0ff */
[----:B------:R-:W-:Y:S01]  /*0570*/  LEA.HI.SX32 R57, R27, R26, 0x1d ;  /* 0x0000001a1b397211 */ /* 0x000fe200078feaff */
[----:B------:R-:W2:Y:S01]  /*0580*/  LDC.64 R30, c[0x0][0x2b8] ;  /* 0x0000ae00ff1e7b82 */ /* 0x000ea20000000a00 */
[----:B------:R-:W-:Y:S02]  /*0590*/  SHF.R.S32.HI R26, RZ, 0x1f, R44 ;  /* 0x0000001fff1a7819 */ /* 0x000fe4000001142c */
[----:B------:R-:W-:Y:S02]  /*05a0*/  SHF.L.U32 R49, R57, 0x4, RZ ;  /* 0x0000000439317819 */ /* 0x000fe400000006ff */
[----:B------:R-:W-:Y:S02]  /*05b0*/  SHF.R.U32.HI R48, RZ, 0x1c, R57 ;  /* 0x0000001cff307819 */ /* 0x000fe40000011639 */
[C---:B0-----:R-:W-:Y:S01]  /*05c0*/  @P0 LEA R24, P1, R44.reuse, R24, 0x1 ;  /* 0x000000182c180211 */ /* 0x041fe200078208ff */
[----:B------:R-:W0:Y:S03]  /*05d0*/  LDC.64 R46, c[0x0][0x258] ;  /* 0x00009600ff2e7b82 */ /* 0x000e260000000a00 */
[----:B------:R-:W-:-:S02]  /*05e0*/  @P0 LEA.HI.X R25, R44, R25, R26, 0x1, P1 ;  /* 0x000000192c190211 */ /* 0x000fc400008f0c1a */
[----:B------:R-:W-:Y:S01]  /*05f0*/  IADD3 R26, P1, R49, UR12, RZ ;  /* 0x0000000c311a7c10 */ /* 0x000fe2000ff3e0ff */
[----:B-1----:R-:W-:Y:S02]  /*0600*/  IMAD.WIDE R28, R44, 0x4, R28 ;  /* 0x000000042c1c7825 */ /* 0x002fe400078e021c */
[----:B------:R-:W3:Y:S01]  /*0610*/  @P0 LDG.E.U16 R58, desc[UR4][R24.64] ;  /* 0x00000004183a0981 */ /* 0x000ee2000c1e1500 */
[----:B------:R-:W-:Y:S01]  /*0620*/  IADD3.X R27, R48, UR13, RZ, P1, !PT ;  /* 0x0000000d301b7c10 */ /* 0x000fe20008ffe4ff */
[----:B------:R-:W1:Y:S02]  /*0630*/  LDC.U8 R60, c[0x0][0x2a0] ;  /* 0x0000a800ff3c7b82 */ /* 0x000e640000000000 */
[----:B------:R2:W4:Y:S04]  /*0640*/  LDG.E R59, desc[UR4][R28.64] ;  /* 0x000000041c3b7981 */ /* 0x000528000c1e1900 */
[----:B------:R-:W3:Y:S01]  /*0650*/  LDG.E.128 R24, desc[UR4][R26.64] ;  /* 0x000000041a187981 */ /* 0x000ee2000c1e1d00 */
        /* <DEDUP_REMOVED lines=10> */
[----:B0-----:R-:W-:Y:S01]  /*0700*/  IMAD.MOV.U32 R46, RZ, RZ, 0x3f800000 ;  /* 0x3f800000ff2e7424 */ /* 0x001fe200078e00ff */
[----:B------:R-:W-:Y:S01]  /*0710*/  UMOV UR6, 0xffffffff ;  /* 0xffffffff00067882 */ /* 0x000fe20000000000 */
[----:B----4-:R-:W-:Y:S02]  /*0720*/  FSEL R63, R59, RZ, !P2 ;  /* 0x000000ff3b3f7208 */ /* 0x010fe40005000000 */
[C---:B---3--:R-:W-:Y:S01]  /*0730*/  PRMT R57, R24.reuse, 0x7632, R57 ;  /* 0x0000763218397816 */ /* 0x048fe20000000039 */
[C---:B------:R-:W-:Y:S01]  /*0740*/  IMAD.U32 R60, R25.reuse, 0x10000, RZ ;  /* 0x00010000193c7824 */ /* 0x040fe200078e00ff */
[----:B------:R-:W-:Y:S02]  /*0750*/  SHF.L.U32 R24, R24, 0x10, RZ ;  /* 0x0000001018187819 */ /* 0x000fe400000006ff */
[----:B------:R-:W-:-:S02]  /*0760*/  PRMT R59, R25, 0x7632, R59 ;  /* 0x00007632193b7816 */ /* 0x000fc4000000003b */
[C---:B------:R-:W-:Y:S02]  /*0770*/  PRMT R25, R26.reuse, 0x7632, R25 ;  /* 0x000076321a197816 */ /* 0x040fe40000000019 */
[----:B------:R-:W-:Y:S02]  /*0780*/  SHF.L.U32 R62, R26, 0x10, RZ ;  /* 0x000000101a3e7819 */ /* 0x000fe400000006ff */
[C---:B------:R-:W-:Y:S02]  /*0790*/  PRMT R47, R27.reuse, 0x7632, R47 ;  /* 0x000076321b2f7816 */ /* 0x040fe4000000002f */
[----:B------:R-:W-:Y:S01]  /*07a0*/  SHF.L.U32 R64, R27, 0x10, RZ ;  /* 0x000000101b407819 */ /* 0x000fe200000006ff */
[C---:B------:R-:W-:Y:S01]  /*07b0*/  FADD.FTZ R27, -R63.reuse, R24 ;  /* 0x000000183f1b7221 */ /* 0x040fe20000010100 */
[----:B------:R-:W-:Y:S01]  /*07c0*/  @P0 SHF.L.U32 R46, R58, 0x10, RZ ;  /* 0x000000103a2e0819 */ /* 0x000fe200000006ff */
[----:B------:R-:W-:Y:S01]  /*07d0*/  FADD.FTZ R61, -R63, R60 ;  /* 0x0000003c3f3d7221 */ /* 0x000fe20000010100 */
[----:B------:R-:W-:Y:S01]  /*07e0*/  SHF.L.U32 R26, R59, 0x10, RZ ;  /* 0x000000103b1a7819 */ /* 0x000fe200000006ff */
[----:B------:R-:W-:Y:S01]  /*07f0*/  IMAD.U32 R58, R57, 0x10000, RZ ;  /* 0x00010000393a7824 */ /* 0x000fe200078e00ff */
[----:B------:R-:W-:Y:S01]  /*0800*/  SHF.L.U32 R24, R25, 0x10, RZ ;  /* 0x0000001019187819 */ /* 0x000fe200000006ff */
[----:B------:R-:W-:Y:S01]  /*0810*/  FADD.FTZ R60, -R63, R62 ;  /* 0x0000003e3f3c7221 */ /* 0x000fe20000010100 */
[----:B------:R-:W-:-:S02]  /*0820*/  IMAD.U32 R62, R47, 0x10000, RZ ;  /* 0x000100002f3e7824 */ /* 0x000fc400078e00ff */
[C---:B------:R-:W-:Y:S01]  /*0830*/  FADD.FTZ R59, -R63.reuse, R64 ;  /* 0x000000403f3b7221 */ /* 0x040fe20000010100 */
[C---:B------:R-:W-:Y:S01]  /*0840*/  FADD.FTZ R58, -R63.reuse, R58 ;  /* 0x0000003a3f3a7221 */ /* 0x040fe20000010100 */
[C---:B------:R-:W-:Y:S01]  /*0850*/  FADD.FTZ R26, -R63.reuse, R26 ;  /* 0x0000001a3f1a7221 */ /* 0x040fe20000010100 */
[C---:B------:R-:W-:Y:S01]  /*0860*/  FADD.FTZ R25, -R63.reuse, R24 ;  /* 0x000000183f197221 */ /* 0x040fe20000010100 */
[----:B------:R-:W-:Y:S01]  /*0870*/  FADD.FTZ R63, -R63, R62 ;  /* 0x0000003e3f3f7221 */ /* 0x000fe20000010100 */
[----:B--2---:R-:W-:Y:S01]  /*0880*/  PRMT R66, R28, 0x7632, R66 ;  /* 0x000076321c427816 */ /* 0x004fe20000000042 */
[----:B------:R-:W-:Y:S01]  /*0890*/  FMUL.FTZ R24, R56, R27 ;  /* 0x0000001b38187220 */ /* 0x000fe20000410000 */
[----:B------:R-:W-:Y:S01]  /*08a0*/  SHF.L.U32 R62, R28, 0x10, RZ ;  /* 0x000000101c3e7819 */ /* 0x000fe200000006ff */
[----:B------:R-:W-:Y:S01]  /*08b0*/  IMAD.U32 R64, R30, 0x10000, RZ ;  /* 0x000100001e407824 */ /* 0x000fe200078e00ff */
[----:B------:R-:W-:Y:S01]  /*08c0*/  SHF.L.U32 R27, R66, 0x10, RZ ;  /* 0x00000010421b7819 */ /* 0x000fe200000006ff */
[----:B------:R-:W-:Y:S01]  /*08d0*/  FMUL.FTZ R60, R56, R60 ;  /* 0x0000003c383c7220 */ /* 0x000fe20000410000 */
[----:B------:R-:W-:Y:S01]  /*08e0*/  PRMT R65, R29, 0x7632, R65 ;  /* 0x000076321d417816 */ /* 0x000fe20000000041 */
[----:B------:R-:W-:Y:S01]  /*08f0*/  FADD.FTZ R39, R62, R39 ;  /* 0x000000273e277221 */ /* 0x000fe20000010000 */
[----:B------:R-:W-:Y:S01]  /*0900*/  FFMA.FTZ R45, R24, R62, R45 ;  /* 0x0000003e182d7223 */ /* 0x000fe2000001002d */
[----:B------:R-:W-:Y:S01]  /*0910*/  FMUL.FTZ R58, R56, R58 ;  /* 0x0000003a383a7220 */ /* 0x000fe20000410000 */
[----:B------:R-:W-:Y:S01]  /*0920*/  FMUL.FTZ R62, R73, R62 ;  /* 0x0000003e493e7220 */ /* 0x000fe20000410000 */
[----:B------:R-:W-:Y:S01]  /*0930*/  PRMT R28, R30, 0x7632, R28 ;  /* 0x000076321e1c7816 */ /* 0x000fe2000000001c */
[----:B------:R-:W-:Y:S01]  /*0940*/  FMUL.FTZ R61, R56, R61 ;  /* 0x0000003d383d7220 */ /* 0x000fe20000410000 */
[----:B------:R-:W-:Y:S01]  /*0950*/  SHF.L.U32 R47, R29, 0x10, RZ ;  /* 0x000000101d2f7819 */ /* 0x000fe200000006ff */
[----:B------:R-:W-:Y:S01]  /*0960*/  FADD.FTZ R13, R64, R13 ;  /* 0x0000000d400d7221 */ /* 0x000fe20000010000 */
[C---:B------:R-:W-:Y:S01]  /*0970*/  PRMT R57, R31.reuse, 0x7632, R57 ;  /* 0x000076321f397816 */ /* 0x040fe20000000039 */
[-C--:B------:R-:W-:Y:S01]  /*0980*/  FFMA.FTZ R11, R60, R64.reuse, R11 ;  /* 0x000000403c0b7223 */ /* 0x080fe2000001000b */
[----:B------:R-:W-:Y:S01]  /*0990*/  SHF.L.U32 R30, R31, 0x10, RZ ;  /* 0x000000101f1e7819 */ /* 0x000fe200000006ff */
[----:B------:R-:W-:Y:S01]  /*09a0*/  FMUL.FTZ R31, R69, R64 ;  /* 0x00000040451f7220 */ /* 0x000fe20000410000 */
[----:B------:R-:W-:Y:S01]  /*09b0*/  FADD.FTZ R37, R27, R37 ;  /* 0x000000251b257221 */ /* 0x000fe20000010000 */
[----:B------:R-:W-:Y:S01]  /*09c0*/  FFMA.FTZ R38, R58, R27, R38 ;  /* 0x0000001b3a267223 */ /* 0x000fe20000010026 */
[----:B------:R-:W-:-:S02]  /*09d0*/  IMAD.U32 R29, R65, 0x10000, RZ ;  /* 0x00010000411d7824 */ /* 0x000fc400078e00ff */
[----:B------:R-:W-:Y:S01]  /*09e0*/  FMUL.FTZ R27, R72, R27 ;  /* 0x0000001b481b7220 */ /* 0x000fe20000410000 */
[----:B------:R-:W-:Y:S01]  /*09f0*/  FADD.FTZ R64, RZ, R62 ;  /* 0x0000003eff407221 */ /* 0x000fe20000010000 */
[----:B------:R-:W-:Y:S01]  /*0a00*/  FFMA.FTZ R65, R24, R62, RZ ;  /* 0x0000003e18417223 */ /* 0x000fe200000100ff */
[----:B------:R-:W-:Y:S01]  /*0a10*/  FADD.FTZ R35, R47, R35 ;  /* 0x000000232f237221 */ /* 0x000fe20000010000 */
[-C--:B------:R-:W-:Y:S01]  /*0a20*/  FFMA.FTZ R36, R61, R47.reuse, R36 ;  /* 0x0000002f3d247223 */ /* 0x080fe20000010024 */
        /* <DEDUP_REMOVED lines=9> */
[----:B------:R-:W-:Y:S01]  /*0ac0*/  SHF.L.U32 R28, R28, 0x10, RZ ;  /* 0x000000101c1c7819 */ /* 0x000fe200000006ff */
[----:B------:R-:W-:Y:S01]  /*0ad0*/  FMUL.FTZ R25, R56, R25 ;  /* 0x0000001938197220 */ /* 0x000fe20000410000 */
[----:B------:R-:W-:Y:S01]  /*0ae0*/  FADD.FTZ R64, R64, R29 ;  /* 0x0000001d40407221 */ /* 0x000fe20000010000 */
[----:B------:R-:W-:Y:S01]  /*0af0*/  FFMA.FTZ R65, R26, R29, R65 ;  /* 0x0000001d1a417223 */ /* 0x000fe20000010041 */
[----:B------:R-:W-:Y:S01]  /*0b00*/  FMUL.FTZ R59, R56, R59 ;  /* 0x0000003b383b7220 */ /* 0x000fe20000410000 */
[----:B------:R-:W-:Y:S01]  /*0b10*/  FADD.FTZ R32, R28, R32 ;  /* 0x000000201c207221 */ /* 0x000fe20000010000 */
[-C--:B------:R-:W-:Y:S01]  /*0b20*/  FFMA.FTZ R10, R25, R28.reuse, R10 ;  /* 0x0000001c190a7223 */ /* 0x080fe2000001000a */
[----:B------:R-:W-:Y:S01]  /*0b30*/  FADD.FTZ R67, R64, R31 ;  /* 0x0000001f40437221 */ /* 0x000fe20000010000 */
[----:B------:R-:W-:Y:S01]  /*0b40*/  FMUL.FTZ R28, R68, R28 ;  /* 0x0000001c441c7220 */ /* 0x000fe20000410000 */
[----:B------:R-:W-:Y:S01]  /*0b50*/  FFMA.FTZ R64, R60, R31, R65 ;  /* 0x0000001f3c407223 */ /* 0x000fe20000010041 */
[----:B------:R-:W-:Y:S01]  /*0b60*/  SHF.L.U32 R57, R57, 0x10, RZ ;  /* 0x0000001039397819 */ /* 0x000fe200000006ff */
        /* <DEDUP_REMOVED lines=32> */
.L_x_171:
[----:B-1----:R-:W-:Y:S01]  /*0d70*/  FADD.FTZ R66, R64, R66 ;  /* 0x0000004240427221 */ /* 0x002fe20000010000 */
[----:B0-2---:R-:W-:-:S03]  /*0d80*/  FADD.FTZ R65, R65, R67 ;  /* 0x0000004341417221 */ /* 0x005fc60000010000 */
[----:B------:R-:W-:Y:S01]  /*0d90*/  FMUL.FTZ R66, R66, UR9 ;  /* 0x0000000942427c20 */ /* 0x000fe20008410000 */
[----:B------:R-:W-:-:S04]  /*0da0*/  FMUL.FTZ R65, R65, UR9 ;  /* 0x0000000941417c20 */ /* 0x000fc80008410000 */
[----:B------:R-:W-:-:S05]  /*0db0*/  FSEL R66, R66, RZ, !P2 ;  /* 0x000000ff42427208 */ /* 0x000fca0005000000 */
[-CC-:B------:R-:W-:Y:S01]  /*0dc0*/  FFMA.FTZ R24, R24, R65.reuse, R66.reuse ;  /* 0x0000004118187223 */ /* 0x180fe20000010042 */
        /* <DEDUP_REMOVED lines=8> */
[----:B------:R-:W-:Y:S01]  /*0e50*/  IADD3 R24, P2, R49, UR14, RZ ;  /* 0x0000000e31187c10 */ /* 0x000fe2000ff5e0ff */
[----:B------:R-:W-:-:S03]  /*0e60*/  FADD.FTZ R67, R27, -R67 ;  /* 0x800000431b437221 */ /* 0x000fc60000010000 */
[----:B------:R-:W-:-:S06]  /*0e70*/  IADD3.X R25, R48, UR15, RZ, P2, !PT ;  /* 0x0000000f30197c10 */ /* 0x000fcc00097fe4ff */
[----:B------:R-:W2:Y:S01]  /*0e80*/  LDG.E.128 R24, desc[UR4][R24.64] ;  /* 0x0000000418187981 */ /* 0x000ea2000c1e1d00 */
[----:B------:R-:W-:Y:S01]  /*0e90*/  FADD.FTZ R61, R47, -R61 ;  /* 0x8000003d2f3d7221 */ /* 0x000fe20000010000 */
[----:B------:R-:W-:Y:S01]  /*0ea0*/  FADD.FTZ R47, R28, -R64 ;  /* 0x800000401c2f7221 */ /* 0x000fe20000010000 */
[----:B-----5:R-:W-:Y:S01]  /*0eb0*/  @P1 PRMT R28, R20, 0x7632, R28 ;  /* 0x00007632141c1816 */ /* 0x020fe2000000001c */
[----:B------:R-:W-:Y:S01]  /*0ec0*/  FADD.FTZ R65, R30, -R59 ;  /* 0x8000003b1e417221 */ /* 0x000fe20000010000 */
[----:B------:R-:W-:Y:S01]  /*0ed0*/  FADD.FTZ R29, R29, -R58 ;  /* 0x8000003a1d1d7221 */ /* 0x000fe20000010000 */
[----:B------:R-:W-:Y:S01]  /*0ee0*/  @P1 PRMT R30, R21, 0x7632, R30 ;  /* 0x00007632151e1816 */ /* 0x000fe2000000001e */
[----:B------:R-:W-:Y:S01]  /*0ef0*/  FMUL.FTZ R59, R56, R67 ;  /* 0x00000043383b7220 */ /* 0x000fe20000410000 */
[----:B------:R-:W-:Y:S02]  /*0f00*/  @P1 IMAD.U32 R28, R28, 0x10000, RZ ;  /* 0x000100001c1c1824 */ /* 0x000fe400078e00ff */
[----:B------:R-:W-:Y:S01]  /*0f10*/  FMUL.FTZ R77, R56, R29 ;  /* 0x0000001d384d7220 */ /* 0x000fe20000410000 */
[----:B------:R-:W-:Y:S01]  /*0f20*/  @P1 SHF.L.U32 R30, R30, 0x10, RZ ;  /* 0x000000101e1e1819 */ /* 0x000fe200000006ff */
[----:B------:R-:W-:Y:S01]  /*0f30*/  FADD.FTZ R66, R57, -R66 ;  /* 0x8000004239427221 */ /* 0x000fe20000010000 */
[----:B------:R-:W-:Y:S01]  /*0f40*/  @P1 PRMT R29, R22, 0x7632, R29 ;  /* 0x00007632161d1816 */ /* 0x000fe2000000001d */
[----:B------:R-:W-:Y:S01]  /*0f50*/  @P1 FADD.FTZ R59, R59, R28 ;  /* 0x0000001c3b3b1221 */ /* 0x000fe20000010000 */
[----:B------:R-:W-:Y:S01]  /*0f60*/  ISETP.NE.U32.AND P2, PT, RZ, UR16, PT ;  /* 0x00000010ff007c0c */ /* 0x000fe2000bf45070 */
[----:B------:R-:W-:Y:S01]  /*0f70*/  FADD.FTZ R31, R31, -R60 ;  /* 0x8000003c1f1f7221 */ /* 0x000fe20000010000 */
[----:B------:R-:W-:Y:S01]  /*0f80*/  @P1 SHF.L.U32 R28, R20, 0x10, RZ ;  /* 0x00000010141c1819 */ /* 0x000fe200000006ff */
[C---:B------:R-:W-:Y:S01]  /*0f90*/  FMUL.FTZ R57, R56.reuse, R63 ;  /* 0x0000003f38397220 */ /* 0x040fe20000410000 */
[C---:B------:R-:W-:Y:S01]  /*0fa0*/  FMUL.FTZ R75, R56.reuse, R61 ;  /* 0x0000003d384b7220 */ /* 0x040fe20000410000 */
[----:B------:R-:W-:Y:S01]  /*0fb0*/  @P1 FADD.FTZ R77, R77, R30 ;  /* 0x0000001e4d4d1221 */ /* 0x000fe20000010000 */
[C---:B------:R-:W-:Y:S01]  /*0fc0*/  FMUL.FTZ R61, R56.reuse, R47 ;  /* 0x0000002f383d7220 */ /* 0x040fe20000410000 */
[----:B------:R-:W-:Y:S01]  /*0fd0*/  @P1 IMAD.U32 R30, R29, 0x10000, RZ ;  /* 0x000100001d1e1824 */ /* 0x000fe200078e00ff */
[----:B------:R-:W-:Y:S01]  /*0fe0*/  ISETP.NE.AND.EX P2, PT, RZ, UR17, PT, P2 ;  /* 0x00000011ff007c0c */ /* 0x000fe2000bf45320 */
[C---:B------:R-:W-:Y:S01]  /*0ff0*/  FMUL.FTZ R63, R56.reuse, R65 ;  /* 0x00000041383f7220 */ /* 0x040fe20000410000 */
[C---:B------:R-:W-:Y:S01]  /*1000*/  FMUL.FTZ R67, R56.reuse, R31 ;  /* 0x0000001f38437220 */ /* 0x040fe20000410000 */
[----:B------:R-:W-:Y:S01]  /*1010*/  FMUL.FTZ R65, R56, R66 ;  /* 0x0000004238417220 */ /* 0x000fe20000410000 */
[----:B------:R-:W-:Y:S01]  /*1020*/  @P1 FADD.FTZ R57, R57, R28 ;  /* 0x0000001c39391221 */ /* 0x000fe20000010000 */
[----:B------:R-:W-:Y:S01]  /*1030*/  @P1 PRMT R29, R23, 0x7632, R29 ;  /* 0x00007632171d1816 */ /* 0x000fe2000000001d */
[----:B------:R-:W-:Y:S01]  /*1040*/  @P1 FADD.FTZ R61, R61, R30 ;  /* 0x0000001e3d3d1221 */ /* 0x000fe20000010000 */
[----:B------:R-:W-:Y:S01]  /*1050*/  @P1 SHF.L.U32 R28, R21, 0x10, RZ ;  /* 0x00000010151c1819 */ /* 0x000fe200000006ff */
[----:B------:R-:W-:Y:S01]  /*1060*/  @P1 IMAD.U32 R30, R22, 0x10000, RZ ;  /* 0x00010000161e1824 */ /* 0x000fe200078e00ff */
[----:B------:R-:W-:-:S02]  /*1070*/  @P1 SHF.L.U32 R56, R23, 0x10, RZ ;  /* 0x0000001017381819 */ /* 0x000fc400000006ff */
[----:B------:R-:W-:Y:S01]  /*1080*/  @P1 SHF.L.U32 R58, R29, 0x10, RZ ;  /* 0x000000101d3a1819 */ /* 0x000fe200000006ff */
[----:B------:R-:W-:Y:S01]  /*1090*/  @P1 FADD.FTZ R75, R75, R28 ;  /* 0x0000001c4b4b1221 */ /* 0x000fe20000010000 */
[----:B------:R-:W-:Y:S01]  /*10a0*/  @P1 FADD.FTZ R67, R67, R30 ;  /* 0x0000001e43431221 */ /* 0x000fe20000010000 */
[----:B------:R-:W-:Y:S01]  /*10b0*/  @P1 FADD.FTZ R63, R63, R56 ;  /* 0x000000383f3f1221 */ /* 0x000fe20000010000 */
[----:B------:R-:W-:Y:S01]  /*10c0*/  @P2 F2FP.BF16.F32.PACK_AB R28, RZ, R57 ;  /* 0x00000039ff1c223e */ /* 0x000fe200000010ff */
[----:B------:R-:W-:Y:S01]  /*10d0*/  @P1 FADD.FTZ R65, R65, R58 ;  /* 0x0000003a41411221 */ /* 0x000fe20000010000 */
[----:B------:R-:W-:Y:S01]  /*10e0*/  @P2 F2FP.BF16.F32.PACK_AB R64, RZ, R75 ;  /* 0x0000004bff40223e */ /* 0x000fe200000010ff */
[-C--:B------:R-:W-:Y:S01]  /*10f0*/  FMUL.FTZ R62, R63, R46.reuse ;  /* 0x0000002e3f3e7220 */ /* 0x080fe20000410000 */
[----:B------:R-:W-:Y:S01]  /*1100*/  @P2 F2FP.BF16.F32.PACK_AB R66, RZ, R67 ;  /* 0x00000043ff42223e */ /* 0x000fe200000010ff */
[-C--:B------:R-:W-:Y:S01]  /*1110*/  FMUL.FTZ R56, R57, R46.reuse ;  /* 0x0000002e39387220 */ /* 0x080fe20000410000 */
[----:B------:R-:W-:Y:S01]  /*1120*/  @P2 F2FP.BF16.F32.PACK_AB R47, RZ, R63 ;  /* 0x0000003fff2f223e */ /* 0x000fe200000010ff */
[-C--:B------:R-:W-:Y:S01]  /*1130*/  FMUL.FTZ R63, R65, R46.reuse ;  /* 0x0000002e413f7220 */ /* 0x080fe20000410000 */
[----:B------:R-:W-:Y:S01]  /*1140*/  @P2 F2FP.BF16.F32.PACK_AB R29, RZ, R59 ;  /* 0x0000003bff1d223e */ /* 0x000fe200000010ff */
[-C--:B------:R-:W-:Y:S01]  /*1150*/  FMUL.FTZ R57, R59, R46.reuse ;  /* 0x0000002e3b397220 */ /* 0x080fe20000410000 */
[----:B------:R-:W-:Y:S01]  /*1160*/  @P2 PRMT R16, R28, 0x7610, R16 ;  /* 0x000076101c102816 */ /* 0x000fe20000000010 */
[-C--:B------:R-:W-:Y:S01]  /*1170*/  FMUL.FTZ R58, R75, R46.reuse ;  /* 0x0000002e4b3a7220 */ /* 0x080fe20000410000 */
[----:B------:R-:W-:Y:S01]  /*1180*/  @P2 F2FP.BF16.F32.PACK_AB R30, RZ, R77 ;  /* 0x0000004dff1e223e */ /* 0x000fe200000010ff */
[-C--:B------:R-:W-:Y:S01]  /*1190*/  FMUL.FTZ R59, R77, R46.reuse ;  /* 0x0000002e4d3b7220 */ /* 0x080fe20000410000 */
[----:B------:R-:W-:Y:S01]  /*11a0*/  @P2 F2FP.BF16.F32.PACK_AB R31, RZ, R61 ;  /* 0x0000003dff1f223e */ /* 0x000fe200000010ff */
[-C--:B------:R-:W-:Y:S01]  /*11b0*/  FMUL.FTZ R60, R67, R46.reuse ;  /* 0x0000002e433c7220 */ /* 0x080fe20000410000 */
[----:B------:R-:W-:Y:S01]  /*11c0*/  @P2 F2FP.BF16.F32.PACK_AB R65, RZ, R65 ;  /* 0x00000041ff41223e */ /* 0x000fe200000010ff */
[----:B------:R-:W-:Y:S01]  /*11d0*/  FMUL.FTZ R61, R61, R46 ;  /* 0x0000002e3d3d7220 */ /* 0x000fe20000410000 */
[----:B------:R-:W-:Y:S01]  /*11e0*/  @P2 PRMT R17, R64, 0x7610, R17 ;  /* 0x0000761040112816 */ /* 0x000fe20000000011 */
[----:B------:R-:W-:Y:S01]  /*11f0*/  FMUL.FTZ R46, R41, R58 ;  /* 0x0000003a292e7220 */ /* 0x000fe20000410000 */
[----:B------:R-:W-:Y:S01]  /*1200*/  @P2 PRMT R18, R66, 0x7610, R18 ;  /* 0x0000761042122816 */ /* 0x000fe20000000012 */
[----:B------:R-:W-:Y:S01]  /*1210*/  FMUL.FTZ R64, R53, R63 ;  /* 0x0000003f35407220 */ /* 0x000fe20000410000 */
[----:B------:R-:W-:-:S02]  /*1220*/  @P2 IADD3 R28, P1, R49, UR16, RZ ;  /* 0x00000010311c2c10 */ /* 0x000fc4000ff3e0ff */
[----:B------:R-:W-:Y:S01]  /*1230*/  @P2 PRMT R19, R47, 0x7610, R19 ;  /* 0x000076102f132816 */ /* 0x000fe20000000013 */
[----:B------:R-:W-:Y:S01]  /*1240*/  FMUL.FTZ R47, R51, R59 ;  /* 0x0000003b332f7220 */ /* 0x000fe20000410000 */
[----:B------:R-:W-:Y:S02]  /*1250*/  @P2 PRMT R16, R16, 0x5410, R29 ;  /* 0x0000541010102816 */ /* 0x000fe4000000001d */
[----:B------:R-:W-:Y:S02]  /*1260*/  @P2 IADD3.X R29, R48, UR17, RZ, P1, !PT ;  /* 0x00000011301d2c10 */ /* 0x000fe40008ffe4ff */
[----:B------:R-:W-:Y:S01]  /*1270*/  @P2 PRMT R17, R17, 0x5410, R30 ;  /* 0x0000541011112816 */ /* 0x000fe2000000001e */
[----:B------:R-:W-:Y:S01]  /*1280*/  FMUL.FTZ R30, R40, R56 ;  /* 0x00000038281e7220 */ /* 0x000fe20000410000 */
[----:B------:R-:W-:Y:S01]  /*1290*/  @P2 PRMT R18, R18, 0x5410, R31 ;  /* 0x0000541012122816 */ /* 0x000fe2000000001f */
[----:B------:R-:W-:Y:S01]  /*12a0*/  FMUL.FTZ R31, R50, R57 ;  /* 0x00000039321f7220 */ /* 0x000fe20000410000 */
[----:B------:R-:W-:-:S05]  /*12b0*/  @P2 PRMT R19, R19, 0x5410, R65 ;  /* 0x0000541013132816 */ /* 0x000fca0000000041 */
[----:B------:R0:W-:Y:S02]  /*12c0*/  @P2 STG.E.128 desc[UR4][R28.64], R16 ;  /* 0x000000101c002986 */ /* 0x0001e4000c101d04 */
[----:B0-----:R-:W-:Y:S01]  /*12d0*/  F2FP.BF16.F32.PACK_AB R28, R31, R30 ;  /* 0x0000001e1f1c723e */ /* 0x001fe200000010ff */
[----:B------:R-:W-:Y:S01]  /*12e0*/  FMUL.FTZ R30, R42, R60 ;  /* 0x0000003c2a1e7220 */ /* 0x000fe20000410000 */
[----:B------:R-:W-:Y:S01]  /*12f0*/  F2FP.BF16.F32.PACK_AB R29, R47, R46 ;  /* 0x0000002e2f1d723e */ /* 0x000fe200000010ff */
[----:B------:R-:W-:Y:S01]  /*1300*/  FMUL.FTZ R31, R52, R61 ;  /* 0x0000003d341f7220 */ /* 0x000fe20000410000 */
[----:B------:R-:W-:Y:S01]  /*1310*/  FMUL.FTZ R47, R43, R62 ;  /* 0x0000003e2b2f7220 */ /* 0x000fe20000410000 */
[----:B------:R-:W-:-:S03]  /*1320*/  IADD3 R46, P1, R49, UR18, RZ ;  /* 0x00000012312e7c10 */ /* 0x000fc6000ff3e0ff */
[----:B------:R-:W-:Y:S02]  /*1330*/  F2FP.BF16.F32.PACK_AB R30, R31, R30 ;  /* 0x0000001e1f1e723e */ /* 0x000fe400000010ff */
[----:B------:R-:W-:Y:S02]  /*1340*/  F2FP.BF16.F32.PACK_AB R31, R64, R47 ;  /* 0x0000002f401f723e */ /* 0x000fe400000010ff */
[----:B------:R-:W-:Y:S02]  /*1350*/  IADD3.X R47, R48, UR19, RZ, P1, !PT ;  /* 0x00000013302f7c10 */ /* 0x000fe40008ffe4ff */
[----:B------:R-:W0:Y:S03]  /*1360*/  LDC.64 R48, c[0x0][0x210] ;  /* 0x00008400ff307b82 */ /* 0x000e260000000a00 */
[----:B------:R1:W-:Y:S01]  /*1370*/  STG.E.128 desc[UR4][R46.64], R28 ;  /* 0x0000001c2e007986 */ /* 0x0003e2000c101d04 */
[----:B0-----:R-:W-:-:S04]  /*1380*/  LEA R44, R48, R44, 0x2 ;  /* 0x0000002c302c7211 */ /* 0x001fc800078e10ff */
[----:B------:R-:W-:Y:S02]  /*1390*/  ISETP.GE.AND P1, PT, R44, R49, PT ;  /* 0x000000312c00720c */ /* 0x000fe40003f26270 */
[C---:B--2---:R-:W-:Y:S01]  /*13a0*/  SHF.L.U32 R64, R24.reuse, 0x10, RZ ;  /* 0x0000001018407819 */ /* 0x044fe200000006ff */
[C---:B------:R-:W-:Y:S01]  /*13b0*/  IMAD.U32 R65, R27.reuse, 0x10000, RZ ;  /* 0x000100001b417824 */ /* 0x040fe200078e00ff */
[----:B------:R-:W-:Y:S02]  /*13c0*/  PRMT R24, R24, 0x7632, R24 ;  /* 0x0000763218187816 */ /* 0x000fe40000000018 */
[----:B------:R-:W-:Y:S01]  /*13d0*/  PRMT R66, R27, 0x7632, R66 ;  /* 0x000076321b427816 */ /* 0x000fe20000000042 */
[----:B------:R-:W-:Y:S01]  /*13e0*/  FFMA.FTZ R7, R64, R56, R7 ;  /* 0x0000003840077223 */ /* 0x000fe20000010007 */
[C---:B------:R-:W-:Y:S01]  /*13f0*/  IMAD.U32 R56, R25.reuse, 0x10000, RZ ;  /* 0x0001000019387824 */ /* 0x040fe200078e00ff */
[----:B------:R-:W-:Y:S01]  /*1400*/  PRMT R64, R25, 0x7632, R64 ;  /* 0x0000763219407816 */ /* 0x000fe20000000040 */
[----:B------:R-:W-:Y:S01]  /*1410*/  FFMA.FTZ R0, R65, R62, R0 ;  /* 0x0000003e41007223 */ /* 0x000fe20000010000 */
[----:B------:R-:W-:Y:S01]  /*1420*/  SHF.L.U32 R25, R24, 0x10, RZ ;  /* 0x0000001018197819 */ /* 0x000fe200000006ff */
[----:B------:R-:W-:Y:S01]  /*1430*/  FFMA.FTZ R5, R56, R58, R5 ;  /* 0x0000003a38057223 */ /* 0x000fe20000010005 */
[----:B------:R-:W-:-:S02]  /*1440*/  SHF.L.U32 R24, R26, 0x10, RZ ;  /* 0x000000101a187819 */ /* 0x000fc400000006ff */
[----:B------:R-:W-:Y:S01]  /*1450*/  PRMT R26, R26, 0x7632, R26 ;  /* 0x000076321a1a7816 */ /* 0x000fe2000000001a */
[----:B------:R-:W-:Y:S01]  /*1460*/  FFMA.FTZ R8, R25, R57, R8 ;  /* 0x0000003919087223 */ /* 0x000fe20000010008 */
[----:B------:R-:W-:Y:S01]  /*1470*/  SHF.L.U32 R25, R64, 0x10, RZ ;  /* 0x0000001040197819 */ /* 0x000fe200000006ff */
[----:B------:R-:W-:Y:S01]  /*1480*/  FFMA.FTZ R3, R24, R60, R3 ;  /* 0x0000003c18037223 */ /* 0x000fe20000010003 */
[----:B-1----:R-:W-:Y:S01]  /*1490*/  SHF.L.U32 R29, R66, 0x10, RZ ;  /* 0x00000010421d7819 */ /* 0x002fe200000006ff */
[----:B------:R-:W-:Y:S02]  /*14a0*/  IMAD.U32 R27, R26, 0x10000, RZ ;  /* 0x000100001a1b7824 */ /* 0x000fe400078e00ff */
[----:B------:R-:W-:Y:S02]  /*14b0*/  FFMA.FTZ R6, R25, R59, R6 ;  /* 0x0000003b19067223 */ /* 0x000fe40000010006 */
[----:B------:R-:W-:Y:S01]  /*14c0*/  FFMA.FTZ R4, R27, R61, R4 ;  /* 0x0000003d1b047223 */ /* 0x000fe20000010004 */
[----:B------:R-:W-:Y:S01]  /*14d0*/  FFMA.FTZ R2, R29, R63, R2 ;  /* 0x0000003f1d027223 */ /* 0x000fe20000010002 */
[----:B------:R-:W-:Y:S06]  /*14e0*/  @!P1 BRA `(.L_x_159) ;  /* 0xfffffff000089947 */ /* 0x000fec000383ffff */
[----:B------:R-:W-:Y:S05]  /*14f0*/  BSYNC B1 ;  /* 0x0000000000017941 */ /* 0x000fea0003800000 */
.L_x_157:
[----:B------:R-:W-:Y:S01]  /*1500*/  MOV R28, R13 ;  /* 0x0000000d001c7202 */ /* 0x000fe20000000f00 */
[----:B------:R-:W-:Y:S01]  /*1510*/  IMAD.MOV.U32 R31, RZ, RZ, R14 ;  /* 0x000000ffff1f7224 */ /* 0x000fe200078e000e */
        /* <DEDUP_REMOVED lines=12> */
[----:B------:R-:W-:-:S02]  /*15e0*/  MOV R16, R45 ;  /* 0x0000002d00107202 */ /* 0x000fc40000000f00 */
[----:B------:R-:W-:Y:S02]  /*15f0*/  MOV R17, R38 ;  /* 0x0000002600117202 */ /* 0x000fe40000000f00 */
[----:B------:R-:W-:Y:S02]  /*1600*/  MOV R21, R37 ;  /* 0x0000002500157202 */ /* 0x000fe40000000f00 */
[----:B------:R-:W-:Y:S02]  /*1610*/  MOV R22, R35 ;  /* 0x0000002300167202 */ /* 0x000fe40000000f00 */
[----:B------:R-:W-:Y:S02]  /*1620*/  MOV R19, R34 ;  /* 0x0000002200137202 */ /* 0x000fe40000000f00 */
[----:B------:R-:W-:Y:S02]  /*1630*/  MOV R12, R7 ;  /* 0x00000007000c7202 */ /* 0x000fe40000000f00 */
[----:B------:R-:W-:-:S02]  /*1640*/  MOV R14, R5 ;  /* 0x00000005000e7202 */ /* 0x000fc40000000f00 */
[----:B------:R-:W-:Y:S02]  /*1650*/  MOV R8, R3 ;  /* 0x0000000300087202 */ /* 0x000fe40000000f00 */
[----:B------:R-:W-:Y:S02]  /*1660*/  MOV R9, R4 ;  /* 0x0000000400097202 */ /* 0x000fe40000000f00 */
[----:B------:R-:W-:-:S07]  /*1670*/  MOV R10, R0 ;  /* 0x00000000000a7202 */ /* 0x000fce0000000f00 */
.L_x_156:
[----:B------:R-:W-:Y:S05]  /*1680*/  BSYNC B0 ;  /* 0x0000000000007941 */ /* 0x000fea0003800000 */
.L_x_154:
        /* <DEDUP_REMOVED lines=29> */
[----:B------:R-:W-:Y:S01]  /*1860*/  BAR.SYNC.DEFER_BLOCKING 0x0 ;  /* 0x0000000000007b1d */ /* 0x000fe20000010000 */
[----:B------:R-:W-:Y:S02]  /*1870*/  FADD.FTZ R21, R2, R21 ;  /* 0x0000001502157221 */ /* 0x000fe40000010000 */
[----:B------:R-:W-:Y:S01]  /*1880*/  FADD.FTZ R23, R4, R23 ;  /* 0x0000001704177221 */ /* 0x000fe20000010000 */
[----:B0-----:R-:W-:Y:S02]  /*1890*/  IMAD R27, R32, UR6, RZ ;  /* 0x00000006201b7c24 */ /* 0x001fe4000f8e02ff */
[----:B------:R-:W-:-:S03]  /*18a0*/  ULDC.64 UR6, c[0x0][0x2d8] ;  /* 0x0000b60000067ab9 */ /* 0x000fc60000000a00 */
[----:B------:R-:W-:-:S04]  /*18b0*/  IADD3 R74, P0, R27, R74, RZ ;  /* 0x0000004a1b4a7210 */ /* 0x000fc80007f1e0ff */
[----:B------:R-:W-:Y:S01]  /*18c0*/  IADD3.X R7, RZ, RZ, RZ, P0, !PT ;  /* 0x000000ffff077210 */ /* 0x000fe200007fe4ff */
[----:B------:R-:W0:Y:S03]  /*18d0*/  LDS R6, [R3] ;  /* 0x0000000003067984 */ /* 0x000e260000000800 */
[----:B------:R-:W-:Y:S01]  /*18e0*/  SHF.L.U64.HI R7, R74, 0x2, R7 ;  /* 0x000000024a077819 */ /* 0x000fe20000010207 */
[----:B------:R-:W1:Y:S04]  /*18f0*/  LDS R20, [R3+0x200] ;  /* 0x0002000003147984 */ /* 0x000e680000000800 */
[----:B------:R-:W2:Y:S04]  /*1900*/  LDS R29, [R3+0x400] ;  /* 0x00040000031d7984 */ /* 0x000ea80000000800 */
[----:B------:R-:W3:Y:S04]  /*1910*/  LDS R31, [R3+0x600] ;  /* 0x00060000031f7984 */ /* 0x000ee80000000800 */
[----:B------:R-:W4:Y:S04]  /*1920*/  LDS R37, [R3+0x800] ;  /* 0x0008000003257984 */ /* 0x000f280000000800 */
[----:B------:R-:W5:Y:S04]  /*1930*/  LDS R39, [R3+0xa00] ;  /* 0x000a000003277984 */ /* 0x000f680000000800 */
[----:B------:R-:W5:Y:S04]  /*1940*/  LDS R41, [R3+0xc00] ;  /* 0x000c000003297984 */ /* 0x000f680000000800 */
[----:B------:R-:W5:Y:S01]  /*1950*/  LDS R43, [R3+0xe00] ;  /* 0x000e0000032b7984 */ /* 0x000f620000000800 */
[----:B------:R-:W-:Y:S01]  /*1960*/  BAR.SYNC.DEFER_BLOCKING 0x0 ;  /* 0x0000000000007b1d */ /* 0x000fe20000010000 */
[----:B0-----:R-:W-:Y:S01]  /*1970*/  FADD.FTZ R6, RZ, R6 ;  /* 0x00000006ff067221 */ /* 0x001fe20000010000 */
[----:B-1----:R-:W-:-:S03]  /*1980*/  FADD.FTZ R20, RZ, R20 ;  /* 0x00000014ff147221 */ /* 0x002fc60000010000 */
[----:B--2---:R-:W-:Y:S01]  /*1990*/  FADD.FTZ R6, R6, R29 ;  /* 0x0000001d06067221 */ /* 0x004fe20000010000 */
[----:B---3--:R-:W-:Y:S01]  /*19a0*/  FADD.FTZ R20, R20, R31 ;  /* 0x0000001f14147221 */ /* 0x008fe20000010000 */
[----:B------:R-:W-:Y:S02]  /*19b0*/  STS.128 [R0], R12 ;  /* 0x0000000c00007388 */ /* 0x000fe40000000c00 */
[----:B----4-:R-:W-:Y:S02]  /*19c0*/  FADD.FTZ R6, R6, R37 ;  /* 0x0000002506067221 */ /* 0x010fe40000010000 */
[----:B------:R-:W-:Y:S01]  /*19d0*/  STS.128 [R0+0x10], R8 ;  /* 0x0000100800007388 */ /* 0x000fe20000000c00 */
[----:B-----5:R-:W-:Y:S01]  /*19e0*/  FADD.FTZ R20, R20, R39 ;  /* 0x0000002714147221 */ /* 0x020fe20000010000 */
[----:B------:R-:W-:Y:S01]  /*19f0*/  BAR.SYNC.DEFER_BLOCKING 0x0 ;  /* 0x0000000000007b1d */ /* 0x000fe20000010000 */
[----:B------:R-:W-:Y:S01]  /*1a00*/  FADD.FTZ R41, R6, R41 ;  /* 0x0000002906297221 */ /* 0x000fe20000010000 */
[----:B------:R-:W-:-:S02]  /*1a10*/  IMAD.SHL.U32 R6, R74, 0x4, RZ ;  /* 0x000000044a067824 */ /* 0x000fc400078e00ff */
[----:B------:R-:W-:-:S03]  /*1a20*/  FADD.FTZ R43, R20, R43 ;  /* 0x0000002b142b7221 */ /* 0x000fc60000010000 */
[C---:B------:R-:W-:Y:S02]  /*1a30*/  IADD3 R2, P0, R6.reuse, UR6, RZ ;  /* 0x0000000606027c10 */ /* 0x040fe4000ff1e0ff */
[----:B------:R-:W-:-:S04]  /*1a40*/  IADD3 R4, P1, R6, UR20, RZ ;  /* 0x0000001406047c10 */ /* 0x000fc8000ff3e0ff */
[C---:B------:R-:W-:Y:S01]  /*1a50*/  IADD3.X R5, R7.reuse, UR21, RZ, P1, !PT ;  /* 0x0000001507057c10 */ /* 0x040fe20008ffe4ff */
        /* <DEDUP_REMOVED lines=8> */
[----:B0-----:R-:W-:Y:S01]  /*1ae0*/  IADD3.X R3, R7, UR7, RZ, P0, !PT ;  /* 0x0000000707037c10 */ /* 0x001fe200087fe4ff */
[----:B------:R-:W-:-:S02]  /*1af0*/  ULDC.64 UR6, c[0x0][0x2f0] ;  /* 0x0000bc0000067ab9 */ /* 0x000fc40000000a00 */
[----:B------:R-:W-:Y:S01]  /*1b00*/  IADD3 R6, P0, R6, UR6, RZ ;  /* 0x0000000606067c10 */ /* 0x000fe2000ff1e0ff */
[----:B------:R-:W-:Y:S01]  /*1b10*/  FADD.FTZ R16, RZ, R16 ;  /* 0x00000010ff107221 */ /* 0x000fe20000010000 */
[----:B------:R-:W-:Y:S02]  /*1b20*/  STG.E desc[UR4][R2.64], R41 ;  /* 0x0000002902007986 */ /* 0x000fe4000c101904 */
[----:B------:R-:W-:Y:S01]  /*1b30*/  IADD3.X R7, R7, UR7, RZ, P0, !PT ;  /* 0x0000000707077c10 */ /* 0x000fe200087fe4ff */
[----:B-1----:R-:W-:Y:S01]  /*1b40*/  FADD.FTZ R17, RZ, R17 ;  /* 0x00000011ff117221 */ /* 0x002fe20000010000 */
[----:B------:R-:W-:Y:S01]  /*1b50*/  STG.E desc[UR4][R4.64], R21 ;  /* 0x0000001504007986 */ /* 0x000fe2000c101904 */
[----:B--2---:R-:W-:Y:S02]  /*1b60*/  FADD.FTZ R16, R16, R19 ;  /* 0x0000001310107221 */ /* 0x004fe40000010000 */
[----:B---3--:R-:W-:Y:S02]  /*1b70*/  FADD.FTZ R17, R17, R18 ;  /* 0x0000001211117221 */ /* 0x008fe40000010000 */
[----:B----4-:R-:W-:-:S02]  /*1b80*/  FADD.FTZ R16, R16, R25 ;  /* 0x0000001910107221 */ /* 0x010fc40000010000 */
[----:B-----5:R-:W-:Y:S02]  /*1b90*/  FADD.FTZ R17, R17, R22 ;  /* 0x0000001611117221 */ /* 0x020fe40000010000 */
[----:B------:R-:W-:Y:S02]  /*1ba0*/  FADD.FTZ R13, R16, R13 ;  /* 0x0000000d100d7221 */ /* 0x000fe40000010000 */
[----:B------:R-:W-:-:S03]  /*1bb0*/  FADD.FTZ R17, R17, R0 ;  /* 0x0000000011117221 */ /* 0x000fc60000010000 */
[----:B------:R-:W-:Y:S04]  /*1bc0*/  STG.E desc[UR4][R6.64], R13 ;  /* 0x0000000d06007986 */ /* 0x000fe8000c101904 */
[----:B------:R-:W-:Y:S04]  /*1bd0*/  STG.E desc[UR4][R2.64+0x200], R43 ;  /* 0x0002002b02007986 */ /* 0x000fe8000c101904 */
[----:B------:R-:W-:Y:S04]  /*1be0*/  STG.E desc[UR4][R4.64+0x200], R23 ;  /* 0x0002001704007986 */ /* 0x000fe8000c101904 */
[----:B------:R-:W-:Y:S01]  /*1bf0*/  STG.E desc[UR4][R6.64+0x200], R17 ;  /* 0x0002001106007986 */ /* 0x000fe2000c101904 */
[----:B------:R-:W-:Y:S05]  /*1c00*/  EXIT ;  /* 0x000000000000794d */ /* 0x000fea0003800000 */
.L_x_158:
[----:B------:R-:W-:Y:S01]  /*1c10*/  HFMA2.MMA R76, -RZ, RZ, 0, 5.9604644775390625e-08 ;  /* 0x00000001ff4c7435 */ /* 0x000fe200000001ff */
[----:B------:R-:W-:Y:S01]  /*1c20*/  BSSY B2, `(.L_x_160) ;  /* 0x0000006000027945 */ /* 0x000fe20003800000 */
[----:B------:R-:W-:Y:S02]  /*1c30*/  MOV R75, 0x1f ;  /* 0x0000001f004b7802 */ /* 0x000fe40000000f00 */
[----:B------:R-:W-:-:S07]  /*1c40*/  MOV R67, 0xffffffff ;  /* 0xffffffff00437802 */ /* 0x000fce0000000f00 */
[----:B-----5:R-:W-:Y:S05]  /*1c50*/  WARPSYNC.COLLECTIVE R67, `(.L_x_161) ;  /* 0x0000000043087348 */ /* 0x020fea0003c00000 */
[----:B------:R0:W1:Y:S02]  /*1c60*/  SHFL.BFLY P3, R67, R77, R76, R75 ;  /* 0x0c00004c4d437389 */ /* 0x000064000006004b */
[----:B01---5:R-:W-:Y:S01]  /*1c70*/  ENDCOLLECTIVE ;  /* 0x000000000000791b */ /* 0x023fe20003800000 */
.L_x_161:
[----:B------:R-:W-:Y:S05]  /*1c80*/  BSYNC B2 ;  /* 0x0000000000027941 */ /* 0x000fea0003800000 */
.L_x_160:
        /* <DEDUP_REMOVED lines=8> */
.L_x_162:
        /* <DEDUP_REMOVED lines=8> */
.L_x_163:
[----:B------:R-:W-:Y:S01]  /*1d90*/  MOV R77, R65 ;  /* 0x00000041004d7202 */ /* 0x000fe20000000f00 */
[----:B------:R-:W-:Y:S01]  /*1da0*/  IMAD.MOV.U32 R66, RZ, RZ, R67 ;  /* 0x000000ffff427224 */ /* 0x000fe200078e0043 */
[----:B------:R-:W-:-:S03]  /*1db0*/  MOV R67, 0xffffffff ;  /* 0xffffffff00437802 */ /* 0x000fc60000000f00 */
[----:B------:R-:W-:-:S07]  /*1dc0*/  FADD.FTZ R64, R64, R66 ;  /* 0x0000004240407221 */ /* 0x000fce0000010000 */
[----:B------:R-:W-:Y:S05]  /*1dd0*/  WARPSYNC.COLLECTIVE R67, `(.L_x_164) ;  /* 0x0000000043087348 */ /* 0x000fea0003c00000 */
[----:B------:R0:W1:Y:S02]  /*1de0*/  SHFL.BFLY P3, R67, R77, R76, R75 ;  /* 0x0c00004c4d437389 */ /* 0x000064000006004b */
[----:B01----:R-:W-:Y:S01]  /*1df0*/  ENDCOLLECTIVE ;  /* 0x000000000000791b */ /* 0x003fe20003800000 */
.L_x_164:
        /* <DEDUP_REMOVED lines=8> */
.L_x_165:
[----:B------:R-:W-:Y:S01]  /*1e80*/  IMAD.MOV.U32 R77, RZ, RZ, R65 ;  /* 0x000000ffff4d7224 */ /* 0x000fe200078e0041 */
[----:B------:R-:W-:Y:S02]  /*1e90*/  MOV R66, R67 ;  /* 0x0000004300427202 */ /* 0x000fe40000000f00 */
[----:B------:R-:W-:-:S03]  /*1ea0*/  MOV R67, 0xffffffff ;  /* 0xffffffff00437802 */ /* 0x000fc60000000f00 */
[----:B------:R-:W-:-:S07]  /*1eb0*/  FADD.FTZ R64, R64, R66 ;  /* 0x0000004240407221 */ /* 0x000fce0000010000 */
[----:B------:R-:W-:Y:S05]  /*1ec0*/  WARPSYNC.COLLECTIVE R67, `(.L_x_166) ;  /* 0x0000000043087348 */ /* 0x000fea0003c00000 */
[----:B------:R0:W1:Y:S02]  /*1ed0*/  SHFL.BFLY P3, R67, R77, R76, R75 ;  /* 0x0c00004c4d437389 */ /* 0x000064000006004b */
[----:B01----:R-:W-:Y:S01]  /*1ee0*/  ENDCOLLECTIVE ;  /* 0x000000000000791b */ /* 0x003fe20003800000 */
.L_x_166:
        /* <DEDUP_REMOVED lines=8> */
.L_x_167:
[----:B------:R-:W-:Y:S02]  /*1f70*/  MOV R77, R65 ;  /* 0x00000041004d7202 */ /* 0x000fe40000000f00 */
[----:B------:R-:W-:Y:S01]  /*1f80*/  MOV R66, R67 ;  /* 0x0000004300427202 */ /* 0x000fe20000000f00 */
[----:B------:R-:W-:-:S04]  /*1f90*/  IMAD.MOV.U32 R67, RZ, RZ, -0x1 ;  /* 0xffffffffff437424 */ /* 0x000fc800078e00ff */
[----:B------:R-:W-:-:S07]  /*1fa0*/  FADD.FTZ R64, R64, R66 ;  /* 0x0000004240407221 */ /* 0x000fce0000010000 */
[----:B------:R-:W-:Y:S05]  /*1fb0*/  WARPSYNC.COLLECTIVE R67, `(.L_x_168) ;  /* 0x0000000043087348 */ /* 0x000fea0003c00000 */
[----:B------:R0:W1:Y:S02]  /*1fc0*/  SHFL.BFLY P3, R67, R77, R76, R75 ;  /* 0x0c00004c4d437389 */ /* 0x000064000006004b */
[----:B01----:R-:W-:Y:S01]  /*1fd0*/  ENDCOLLECTIVE ;  /* 0x000000000000791b */ /* 0x003fe20003800000 */
.L_x_168:
        /* <DEDUP_REMOVED lines=8> */
.L_x_169:
[----:B------:R-:W-:Y:S02]  /*2060*/  MOV R77, R65 ;  /* 0x00000041004d7202 */ /* 0x000fe40000000f00 */
[----:B------:R-:W-:Y:S02]  /*2070*/  MOV R66, R67 ;  /* 0x0000004300427202 */ /* 0x000fe40000000f00 */
[----:B------:R-:W-:-:S07]  /*2080*/  MOV R67, 0xffffffff ;  /* 0xffffffff00437802 */ /* 0x000fce0000000f00 */
[----:B------:R-:W-:Y:S05]  /*2090*/  WARPSYNC.COLLECTIVE R67, `(.L_x_170) ;  /* 0x0000000043087348 */ /* 0x000fea0003c00000 */
[----:B------:R0:W1:Y:S02]  /*20a0*/  SHFL.BFLY P3, R67, R77, R76, R75 ;  /* 0x0c00004c4d437389 */ /* 0x000064000006004b */
[----:B01----:R-:W-:Y:S01]  /*20b0*/  ENDCOLLECTIVE ;  /* 0x000000000000791b */ /* 0x003fe20003800000 */
.L_x_170:
[----:B------:R-:W-:Y:S05]  /*20c0*/  BRA `(.L_x_171) ;  /* 0xffffffec00287947 */ /* 0x000fea000383ffff */
.L_x_172:
        /* <DEDUP_REMOVED lines=11> */
.L_x_6469:


//--------------------- .text._ZN10layer_norm13ln_bwd_kernelINS_13Kernel_traitsI13__nv_bfloat16S2_S2_S2_fjLj256ELj1ELj4ELj1ELj16ENS_18Kernel_traits_baseILj256ES2_S2_S2_S2_fjLj128EEEEELb0ELb1ELb1ELb0EEEvNS_9BwdParamsE --------------------------
	.section	.text._ZN10layer_norm13ln_bwd_kernelINS_13Kernel_traitsI13__nv_bfloat16S2_S2_S2_fjLj256ELj1ELj4ELj1ELj16ENS_18Kernel_traits_baseILj256ES2_S2_S2_S2_fjLj128EEEEELb0ELb1ELb1ELb0EEEvNS_9BwdParamsE,"ax",@progbits
	.align	128
        .global         _ZN10layer_norm13ln_bwd_kernelINS_13Kernel_traitsI13__nv_bfloat16S2_S2_S2_fjLj256ELj1ELj4ELj1ELj16ENS_18Kernel_traits_baseILj256ES2_S2_S2_S2_fjLj128EEEEELb0ELb1ELb1ELb0EEEvNS_9BwdParamsE
        .type           _ZN10layer_norm13ln_bwd_kernelINS_13Kernel_traitsI13__nv_bfloat16S2_S2_S2_fjLj256ELj1ELj4ELj1ELj16ENS_18Kernel_traits_baseILj256ES2_S2_S2_S2_fjLj128EEEEELb0ELb1ELb1ELb0EEEvNS_9BwdParamsE,@function
        .size           _ZN10layer_norm13ln_bwd_kernelINS_13Kernel_traitsI13__nv_bfloat16S2_S2_S2_fjLj256ELj1ELj4ELj1ELj16ENS_18Kernel_traits_baseILj256ES2_S2_S2_S2_fjLj128EEEEELb0ELb1ELb1ELb0EEEvNS_9BwdParamsE,(.L_x_6470 - _ZN10layer_norm13ln_bwd_kernelINS_13Kernel_traitsI13__nv_bfloat16S2_S2_S2_fjLj256ELj1ELj4ELj1ELj16ENS_18Kernel_traits_baseILj256ES2_S2_S2_S2_fjLj128EEEEELb0ELb1ELb1ELb0EEEvNS_9BwdParamsE)
        .other          _ZN10layer_norm13ln_bwd_kernelINS_13Kernel_traitsI13__nv_bfloat16S2_S2_S2_fjLj256ELj1ELj4ELj1ELj16ENS_18Kernel_traits_baseILj256ES2_S2_S2_S2_fjLj128EEEEELb0ELb1ELb1ELb0EEEvNS_9BwdParamsE,@"STO_CUDA_ENTRY STV_DEFAULT"
_ZN10layer_norm13ln_bwd_kernelINS_13Kernel_traitsI13__nv_bfloat16S2_S2_S2_fjLj256ELj1ELj4ELj1ELj16ENS_18Kernel_traits_baseILj256ES2_S2_S2_S2_fjLj128EEEEELb0ELb1ELb1ELb0EEEvNS_9BwdParamsE:
.text._ZN10layer_norm13ln_bwd_kernelINS_13Kernel_traitsI13__nv_bfloat16S2_S2_S2_fjLj256ELj1ELj4ELj1ELj16ENS_18Kernel_traits_baseILj256ES2_S2_S2_S2_fjLj128EEEEELb0ELb1ELb1ELb0EEEvNS_9BwdParamsE:
        /* <DEDUP_REMOVED lines=34> */
[----:B-1----:R-:W-:-:S05]  /*0220*/  IMAD R67, R0, 0x4, R67 ;  /* 0x0000000400437824 */ /* 0x002fca00078e0243 */
[----:B------:R-:W-:Y:S01]  /*0230*/  ISETP.GE.AND P0, PT, R67, UR6, PT ;  /* 0x0000000643007c0c */ /* 0x000fe2000bf06270 */
[----:B------:R-:W-:Y:S01]  /*0240*/  ULDC.64 UR6, c[0x0][0x2c8] ;  /* 0x0000b20000067ab9 */ /* 0x000fe20000000a00 */
[----:B------:R-:W-:Y:S02]  /*0250*/  CS2R R18, SRZ ;  /* 0x0000000000127805 */ /* 0x000fe4000001ff00 */
[----:B------:R-:W-:-:S09]  /*0260*/  CS2R R16, SRZ ;  /* 0x0000000000107805 */ /* 0x000fd2000001ff00 */
[----:B0-----:R-:W-:Y:S05]  /*0270*/  @P0 BRA `(.L_x_174) ;  /* 0x0000001800600947 */ /* 0x001fea0003800000 */
[C---:B-----5:R-:W-:Y:S01]  /*0280*/  @P1 PRMT R12, R62.reuse, 0x7632, R12 ;  /* 0x000076323e0c1816 */ /* 0x060fe2000000000c */
[C---:B------:R-:W-:Y:S01]  /*0290*/  IMAD.U32 R65, R61.reuse, 0x10000, RZ ;  /* 0x000100003d417824 */ /* 0x040fe200078e00ff */
[----:B------:R-:W-:Y:S01]  /*02a0*/  SHF.L.U32 R64, R62, 0x10, RZ ;  /* 0x000000103e407819 */ /* 0x000fe200000006ff */
[----:B------:R-:W-:Y:S01]  /*02b0*/  HFMA2.MMA R41, -RZ, RZ, 0, 0 ;  /* 0x00000000ff297435 */ /* 0x000fe200000001ff */
[----:B------:R-:W0:Y:S01]  /*02c0*/  LDC.U8 R62, c[0x0][0x2a0] ;  /* 0x0000a800ff3e7b82 */ /* 0x000e220000000000 */
[----:B------:R-:W-:Y:S01]  /*02d0*/  @P1 PRMT R8, R61, 0x7632, R8 ;  /* 0x000076323d081816 */ /* 0x000fe20000000008 */
[----:B------:R-:W-:Y:S01]  /*02e0*/  IMAD.U32 R11, R6, 0x10000, RZ ;  /* 0x00010000060b7824 */ /* 0x000fe200078e00ff */
[----:B------:R-:W-:Y:S02]  /*02f0*/  @P1 PRMT R9, R60, 0x7632, R9 ;  /* 0x000076323c091816 */ /* 0x000fe40000000009 */
[C---:B------:R-:W-:Y:S01]  /*0300*/  @P1 PRMT R13, R63.reuse, 0x7632, R13 ;  /* 0x000076323f0d1816 */ /* 0x040fe2000000000d */
[----:B------:R-:W-:Y:S01]  /*0310*/  IMAD.U32 R63, R63, 0x10000, RZ ;  /* 0x000100003f3f7824 */ /* 0x000fe200078e00ff */
[C---:B------:R-:W-:Y:S01]  /*0320*/  @P1 PRMT R3, R4.reuse, 0x7632, R3 ;  /* 0x0000763204031816 */ /* 0x040fe20000000003 */
[----:B------:R-:W-:Y:S01]  /*0330*/  IMAD.U32 R9, R9, 0x10000, RZ ;  /* 0x0001000009097824 */ /* 0x000fe200078e00ff */
[----:B------:R-:W-:-:S02]  /*0340*/  SHF.L.U32 R61, R4, 0x10, RZ ;  /* 0x00000010043d7819 */ /* 0x000fc400000006ff */
[----:B------:R-:W-:Y:S01]  /*0350*/  @P1 PRMT R2, R6, 0x7632, R2 ;  /* 0x0000763206021816 */ /* 0x000fe20000000002 */
[----:B------:R-:W-:Y:S01]  /*0360*/  IMAD.U32 R6, R13, 0x10000, RZ ;  /* 0x000100000d067824 */ /* 0x000fe200078e00ff */
[----:B------:R-:W-:Y:S02]  /*0370*/  @P1 PRMT R4, R5, 0x7632, R4 ;  /* 0x0000763205041816 */ /* 0x000fe40000000004 */
[----:B------:R-:W-:Y:S01]  /*0380*/  @P1 PRMT R0, R7, 0x7632, R0 ;  /* 0x0000763207001816 */ /* 0x000fe20000000000 */
[----:B------:R-:W-:Y:S01]  /*0390*/  IMAD.U32 R2, R2, 0x10000, RZ ;  /* 0x0001000002027824 */ /* 0x000fe200078e00ff */
[----:B------:R-:W-:Y:S02]  /*03a0*/  SHF.L.U32 R66, R60, 0x10, RZ ;  /* 0x000000103c427819 */ /* 0x000fe400000006ff */
[----:B------:R-:W-:Y:S02]  /*03b0*/  SHF.L.U32 R60, R5, 0x10, RZ ;  /* 0x00000010053c7819 */ /* 0x000fe400000006ff */
[----:B------:R-:W-:-:S02]  /*03c0*/  SHF.L.U32 R10, R7, 0x10, RZ ;  /* 0x00000010070a7819 */ /* 0x000fc400000006ff */
[----:B------:R-:W-:Y:S02]  /*03d0*/  SHF.L.U32 R8, R8, 0x10, RZ ;  /* 0x0000001008087819 */ /* 0x000fe400000006ff */
[----:B------:R-:W-:Y:S02]  /*03e0*/  SHF.L.U32 R7, R12, 0x10, RZ ;  /* 0x000000100c077819 */ /* 0x000fe400000006ff */
[----:B------:R-:W-:Y:S02]  /*03f0*/  SHF.L.U32 R5, R3, 0x10, RZ ;  /* 0x0000001003057819 */ /* 0x000fe400000006ff */
[----:B------:R-:W-:Y:S02]  /*0400*/  SHF.L.U32 R4, R4, 0x10, RZ ;  /* 0x0000001004047819 */ /* 0x000fe400000006ff */
[----:B------:R-:W-:-:S07]  /*0410*/  SHF.L.U32 R0, R0, 0x10, RZ ;  /* 0x0000001000007819 */ /* 0x000fce00000006ff */
.L_x_207:
[----:B-----5:R-:W1:Y:S08]  /*0420*/  LDC.64 R70, c[0x0][0x288] ;  /* 0x0000a200ff467b82 */ /* 0x020e700000000a00 */
[----:B--2---:R-:W2:Y:S08]  /*0430*/  LDC.64 R58, c[0x0][0x258] ;  /* 0x00009600ff3a7b82 */ /* 0x004eb00000000a00 */
[----:B---3--:R-:W3:Y:S01]  /*0440*/  LDC.64 R56, c[0x0][0x280] ;  /* 0x0000a000ff387b82 */ /* 0x008ee20000000a00 */
[----:B-1----:R-:W-:-:S07]  /*0450*/  IMAD.WIDE R90, R67, 0x4, R70 ;  /* 0x00000004435a7825 */ /* 0x002fce00078e0246 */
[----:B------:R-:W1:Y:S01]  /*0460*/  LDC.64 R76, c[0x0][0x250] ;  /* 0x00009400ff4c7b82 */ /* 0x000e620000000a00 */
[----:B------:R-:W4:Y:S01]  /*0470*/  LDG.E R87, desc[UR4][R90.64] ;  /* 0x000000045a577981 */ /* 0x000f22000c1e1900 */
[----:B--2---:R-:W-:-:S06]  /*0480*/  IMAD.WIDE R58, R67, 0x4, R58 ;  /* 0x00000004433a7825 */ /* 0x004fcc00078e023a */
[----:B------:R-:W2:Y:S01]  /*0490*/  LDC.64 R72, c[0x0][0x2c8] ;  /* 0x0000b200ff487b82 */ /* 0x000ea20000000a00 */
[----:B------:R-:W5:Y:S01]  /*04a0*/  LDG.E R74, desc[UR4][R58.64] ;  /* 0x000000043a4a7981 */ /* 0x000f62000c1e1900 */
[----:B------:R-:W-:Y:S01]  /*04b0*/  MOV R70, UR9 ;  /* 0x0000000900467c02 */ /* 0x000fe20008000f00 */
[----:B---3--:R-:W-:-:S04]  /*04c0*/  IMAD.WIDE R56, R67, 0x4, R56 ;  /* 0x0000000443387825 */ /* 0x008fc800078e0238 */
[----:B------:R-:W-:Y:S01]  /*04d0*/  IMAD R69, R67, R70, RZ ;  /* 0x0000004643457224 */ /* 0x000fe200078e02ff */
[----:B------:R-:W-:Y:S01]  /*04e0*/  BSSY B1, `(.L_x_175) ;  /* 0x0000072000017945 */ /* 0x000fe20003800000 */
[----:B------:R3:W5:Y:S03]  /*04f0*/  LDG.E R71, desc[UR4][R56.64] ;  /* 0x0000000438477981 */ /* 0x000766000c1e1900 */
[----:B------:R-:W-:-:S04]  /*0500*/  SHF.R.S32.HI R92, RZ, 0x1f, R69 ;  /* 0x0000001fff5c7819 */ /* 0x000fc80000011445 */
[----:B------:R-:W-:-:S04]  /*0510*/  LEA.HI R69, R92, R69, RZ, 0x3 ;  /* 0x000000455c457211 */ /* 0x000fc800078f18ff */
[----:B------:R-:W-:Y:S01]  /*0520*/  LEA.HI.SX32 R69, R69, R68, 0x1d ;  /* 0x0000004445457211 */ /* 0x000fe200078feaff */
[----:B-1----:R-:W-:Y:S01]  /*0530*/  IMAD.WIDE R76, R67, 0x4, R76 ;  /* 0x00000004434c7825 */ /* 0x002fe200078e024c */
[----:B---3--:R-:W-:-:S03]  /*0540*/  MOV R56, RZ ;  /* 0x000000ff00387202 */ /* 0x008fc60000000f00 */
[----:B--2---:R-:W-:-:S04]  /*0550*/  IMAD.WIDE.U32 R72, R69, 0x10, R72 ;  /* 0x0000001045487825 */ /* 0x004fc800078e0048 */
[----:B------:R-:W-:Y:S01]  /*0560*/  IMAD.MOV.U32 R89, RZ, RZ, RZ ;  /* 0x000000ffff597224 */ /* 0x000fe200078e00ff */
[----:B----4-:R-:W-:-:S13]  /*0570*/  ISETP.GT.AND P2, PT, R87, RZ, PT ;  /* 0x000000ff5700720c */ /* 0x010fda0003f44270 */
[----:B------:R-:W-:Y:S05]  /*0580*/  @P2 BRA `(.L_x_176) ;  /* 0x0000000000142947 */ /* 0x000fea0003800000 */
[----:B------:R-:W-:-:S04]  /*0590*/  ISETP.EQ.U32.AND P0, PT, RZ, UR6, PT ;  /* 0x00000006ff007c0c */ /* 0x000fc8000bf02070 */
[----:B------:R-:W-:-:S13]  /*05a0*/  ISETP.EQ.OR.EX P0, PT, RZ, UR7, !P1, P0 ;  /* 0x00000007ff007c0c */ /* 0x000fda000cf02700 */
[----:B------:R-:W-:Y:S05]  /*05b0*/  @P0 BRA `(.L_x_177) ;  /* 0x0000000400900947 */ /* 0x000fea0003800000 */
[----:B------:R1:W5:Y:S01]  /*05c0*/  LDG.E.128 R12, desc[UR4][R72.64] ;  /* 0x00000004480c7981 */ /* 0x000362000c1e1d00 */
[----:B------:R-:W-:Y:S05]  /*05d0*/  BRA `(.L_x_177) ;  /* 0x0000000400887947 */ /* 0x000fea0003800000 */
.L_x_176:
[----:B------:R-:W-:Y:S05]  /*05e0*/  @!P1 BRA `(.L_x_177) ;  /* 0x0000000400849947 */ /* 0x000fea0003800000 */
[----:B------:R-:W1:Y:S01]  /*05f0*/  LDC.64 R52, c[0x0][0x238] ;  /* 0x00008e00ff347b82 */ /* 0x000e620000000a00 */
[----:B------:R-:W-:Y:S01]  /*0600*/  IADD3 R87, R87, -0x1, RZ ;  /* 0xffffffff57577810 */ /* 0x000fe20007ffe0ff */
[----:B------:R-:W2:Y:S04]  /*0610*/  LDG.E R75, desc[UR4][R76.64] ;  /* 0x000000044c4b7981 */ /* 0x000ea8000c1e1900 */
[----:B------:R-:W-:Y:S02]  /*0620*/  IMAD R87, R87, R70, RZ ;  /* 0x0000004657577224 */ /* 0x000fe400078e02ff */
[----:B------:R-:W3:Y:S03]  /*0630*/  LDC.64 R56, c[0x0][0x2b8] ;  /* 0x0000ae00ff387b82 */ /* 0x000ee60000000a00 */
[----:B------:R-:W-:-:S04]  /*0640*/  SHF.R.S32.HI R58, RZ, 0x1f, R87 ;  /* 0x0000001fff3a7819 */ /* 0x000fc80000011457 */
[----:B------:R-:W-:-:S04]  /*0650*/  LEA.HI R87, R58, R87, RZ, 0x3 ;  /* 0x000000573a577211 */ /* 0x000fc800078f18ff */
[----:B------:R-:W-:Y:S01]  /*0660*/  LEA.HI.SX32 R87, R87, R68, 0x1d ;  /* 0x0000004457577211 */ /* 0x000fe200078feaff */
[----:B-1----:R-:W-:-:S06]  /*0670*/  IMAD.WIDE.U32 R52, R69, 0x10, R52 ;  /* 0x0000001045347825 */ /* 0x002fcc00078e0034 */
[----:B------:R-:W4:Y:S01]  /*0680*/  LDG.E.128 R52, desc[UR4][R52.64] ;  /* 0x0000000434347981 */ /* 0x000f22000c1e1d00 */
[----:B---3--:R-:W-:-:S06]  /*0690*/  IMAD.WIDE.U32 R56, R87, 0x10, R56 ;  /* 0x0000001057387825 */ /* 0x008fcc00078e0038 */
[----:B------:R-:W3:Y:S01]  /*06a0*/  LDG.E.128 R56, desc[UR4][R56.64] ;  /* 0x0000000438387981 */ /* 0x000ee2000c1e1d00 */
[----:B------:R-:W-:-:S04]  /*06b0*/  ISETP.NE.U32.AND P0, PT, RZ, UR6, PT ;  /* 0x00000006ff007c0c */ /* 0x000fc8000bf05070 */
[----:B------:R-:W-:-:S13]  /*06c0*/  ISETP.NE.AND.EX P0, PT, RZ, UR7, PT, P0 ;  /* 0x00000007ff007c0c */ /* 0x000fda000bf05300 */
[----:B------:R3:W5:Y:S01]  /*06d0*/  @P0 LDG.E.128 R12, desc[UR4][R72.64] ;  /* 0x00000004480c0981 */ /* 0x000762000c1e1d00 */
[----:B0-----:R-:W-:-:S04]  /*06e0*/  ISETP.NE.AND P0, PT, R62, RZ, PT ;  /* 0x000000ff3e00720c */ /* 0x001fc80003f05270 */
[----:B--2---:R-:W-:Y:S02]  /*06f0*/  FSEL R75, R75, RZ, !P0 ;  /* 0x000000ff4b4b7208 */ /* 0x004fe40004000000 */
[C---:B----4-:R-:W-:Y:S01]  /*0700*/  PRMT R76, R52.reuse, 0x7632, R76 ;  /* 0x00007632344c7816 */ /* 0x050fe2000000004c */
[----:B------:R-:W-:Y:S01]  /*0710*/  IMAD.U32 R52, R52, 0x10000, RZ ;  /* 0x0001000034347824 */ /* 0x000fe200078e00ff */
[----:B------:R-:W-:Y:S02]  /*0720*/  PRMT R77, R53, 0x7632, R77 ;  /* 0x00007632354d7816 */ /* 0x000fe4000000004d */
[----:B------:R-:W-:Y:S02]  /*0730*/  PRMT R79, R54, 0x7632, R79 ;  /* 0x00007632364f7816 */ /* 0x000fe4000000004f */
[----:B------:R-:W-:Y:S02]  /*0740*/  PRMT R80, R55, 0x7632, R80 ;  /* 0x0000763237507816 */ /* 0x000fe40000000050 */
[----:B------:R-:W-:-:S02]  /*0750*/  SHF.L.U32 R78, R53, 0x10, RZ ;  /* 0x00000010354e7819 */ /* 0x000fc400000006ff */
[----:B------:R-:W-:Y:S01]  /*0760*/  SHF.L.U32 R54, R54, 0x10, RZ ;  /* 0x0000001036367819 */ /* 0x000fe200000006ff */
[----:B------:R-:W-:Y:S01]  /*0770*/  FADD.FTZ R3, -R75, R52 ;  /* 0x000000344b037221 */ /* 0x000fe20000010100 */
[----:B------:R-:W-:Y:S01]  /*0780*/  SHF.L.U32 R76, R76, 0x10, RZ ;  /* 0x000000104c4c7819 */ /* 0x000fe200000006ff */
[----:B------:R-:W-:Y:S01]  /*0790*/  IMAD.U32 R82, R55, 0x10000, RZ ;  /* 0x0001000037527824 */ /* 0x000fe200078e00ff */
[----:B------:R-:W-:Y:S02]  /*07a0*/  SHF.L.U32 R52, R77, 0x10, RZ ;  /* 0x000000104d347819 */ /* 0x000fe400000006ff */
[----:B------:R-:W-:Y:S01]  /*07b0*/  SHF.L.U32 R80, R80, 0x10, RZ ;  /* 0x0000001050507819 */ /* 0x000fe200000006ff */
[C---:B------:R-:W-:Y:S01]  /*07c0*/  FADD.FTZ R53, -R75.reuse, R78 ;  /* 0x0000004e4b357221 */ /* 0x040fe20000010100 */
[C---:B---3--:R-:W-:Y:S01]  /*07d0*/  PRMT R72, R56.reuse, 0x7632, R72 ;  /* 0x0000763238487816 */ /* 0x048fe20000000048 */
[----:B------:R-:W-:Y:S01]  /*07e0*/  FADD.FTZ R55, -R75, R54 ;  /* 0x000000364b377221 */ /* 0x000fe20000010100 */
[----:B------:R-:W-:Y:S01]  /*07f0*/  SHF.L.U32 R77, R56, 0x10, RZ ;  /* 0x00000010384d7819 */ /* 0x000fe200000006ff */
[----:B------:R-:W-:-:S02]  /*0800*/  IMAD.U32 R54, R79, 0x10000, RZ ;  /* 0x000100004f367824 */ /* 0x000fc400078e00ff */
[C---:B------:R-:W-:Y:S01]  /*0810*/  FADD.FTZ R79, -R75.reuse, R76 ;  /* 0x0000004c4b4f7221 */ /* 0x040fe20000010100 */
[----:B------:R-:W-:Y:S01]  /*0820*/  FADD.FTZ R73, -R75, R80 ;  /* 0x000000504b497221 */ /* 0x000fe20000010100 */
[C---:B------:R-:W-:Y:S01]  /*0830*/  PRMT R76, R57.reuse, 0x7632, R76 ;  /* 0x00007632394c7816 */ /* 0x040fe2000000004c */
[----:B------:R-:W-:Y:S02]  /*0840*/  IMAD.U32 R57, R57, 0x10000, RZ ;  /* 0x0001000039397824 */ /* 0x000fe400078e00ff */
[----:B-----5:R-:W-:Y:S01]  /*0850*/  FMUL.FTZ R53, R74, R53 ;  /* 0x000000354a357220 */ /* 0x020fe20000410000 */
[----:B------:R-:W-:Y:S02]  /*0860*/  IMAD.U32 R72, R72, 0x10000, RZ ;  /* 0x0001000048487824 */ /* 0x000fe400078e00ff */
[----:B------:R-:W-:Y:S01]  /*0870*/  FMUL.FTZ R80, R66, R77 ;  /* 0x0000004d42507220 */ /* 0x000fe20000410000 */
[----:B------:R-:W-:Y:S01]  /*0880*/  FMUL.FTZ R3, R74, R3 ;  /* 0x000000034a037220 */ /* 0x000fe20000410000 */
[C---:B------:R-:W-:Y:S01]  /*0890*/  FADD.FTZ R81, -R75.reuse, R52 ;  /* 0x000000344b517221 */ /* 0x040fe20000010100 */
[----:B------:R-:W-:Y:S01]  /*08a0*/  FADD.FTZ R89, -R75, R82 ;  /* 0x000000524b597221 */ /* 0x000fe20000010100 */
[----:B------:R-:W-:Y:S01]  /*08b0*/  PRMT R83, R58, 0x7632, R83 ;  /* 0x000076323a537816 */ /* 0x000fe20000000053 */
[----:B------:R-:W-:Y:S01]  /*08c0*/  FMUL.FTZ R52, R74, R79 ;  /* 0x0000004f4a347220 */ /* 0x000fe20000410000 */
[----:B------:R-:W-:Y:S01]  /*08d0*/  SHF.L.U32 R85, R58, 0x10, RZ ;  /* 0x000000103a557819 */ /* 0x000fe200000006ff */
[-C--:B------:R-:W-:Y:S01]  /*08e0*/  FFMA.FTZ R18, R53, R57.reuse, R18 ;  /* 0x0000003935127223 */ /* 0x080fe20000010012 */
[----:B------:R-:W-:Y:S01]  /*08f0*/  FADD.FTZ R42, R42, R57 ;  /* 0x000000392a2a7221 */ /* 0x000fe20000010000 */
[----:B------:R-:W-:Y:S01]  /*0900*/  FMUL.FTZ R82, R65, R57 ;  /* 0x0000003941527220 */ /* 0x000fe20000410000 */
[----:B------:R-:W-:Y:S01]  /*0910*/  FMUL.FTZ R79, R9, R72 ;  /* 0x00000048094f7220 */ /* 0x000fe20000410000 */
[----:B------:R-:W-:Y:S01]  /*0920*/  FADD.FTZ R58, RZ, R80 ;  /* 0x00000050ff3a7221 */ /* 0x000fe20000010000 */
[C---:B------:R-:W-:Y:S01]  /*0930*/  FFMA.FTZ R57, R3.reuse, R80, RZ ;  /* 0x0000005003397223 */ /* 0x040fe200000100ff */
[----:B------:R-:W-:Y:S01]  /*0940*/  FFMA.FTZ R16, R3, R77, R16 ;  /* 0x0000004d03107223 */ /* 0x000fe20000010010 */
[----:B------:R-:W-:Y:S01]  /*0950*/  FADD.FTZ R40, R40, R77 ;  /* 0x0000004d28287221 */ /* 0x000fe20000010000 */
[----:B------:R-:W-:Y:S01]  /*0960*/  SHF.L.U32 R76, R76, 0x10, RZ ;  /* 0x000000104c4c7819 */ /* 0x000fe200000006ff */
[----:B------:R-:W-:Y:S01]  /*0970*/  FADD.FTZ R77, R58, R79 ;  /* 0x0000004f3a4d7221 */ /* 0x000fe20000010000 */
[----:B------:R-:W-:Y:S01]  /*0980*/  FFMA.FTZ R58, R52, R79, R57 ;  /* 0x0000004f343a7223 */ /* 0x000fe20000010039 */
[----:B------:R-:W-:Y:S01]  /*0990*/  FADD.FTZ R87, -R75, R54 ;  /* 0x000000364b577221 */ /* 0x000fe20000010100 */
[----:B------:R-:W-:Y:S01]  /*09a0*/  FMUL.FTZ R54, R74, R81 ;  /* 0x000000514a367220 */ /* 0x000fe20000410000 */
[----:B------:R-:W-:Y:S01]  /*09b0*/  FFMA.FTZ R17, R52, R72, R17 ;  /* 0x0000004834117223 */ /* 0x000fe20000010011 */
[----:B------:R-:W-:Y:S01]  /*09c0*/  FADD.FTZ R41, R41, R72 ;  /* 0x0000004829297221 */ /* 0x000fe20000010000 */
[----:B------:R-:W-:Y:S01]  /*09d0*/  FMUL.FTZ R81, R8, R76 ;  /* 0x0000004c08517220 */ /* 0x000fe20000410000 */
[----:B------:R-:W-:Y:S01]  /*09e0*/  FADD.FTZ R72, R77, R82 ;  /* 0x000000524d487221 */ /* 0x000fe20000010000 */
[----:B------:R-:W-:Y:S01]  /*09f0*/  FFMA.FTZ R57, R53, R82, R58 ;  /* 0x0000005235397223 */ /* 0x000fe2000001003a */
[----:B------:R-:W-:Y:S01]  /*0a00*/  SHF.L.U32 R86, R83, 0x10, RZ ;  /* 0x0000001053567819 */ /* 0x000fe200000006ff */
[----:B------:R-:W-:Y:S01]  /*0a10*/  FMUL.FTZ R55, R74, R55 ;  /* 0x000000374a377220 */ /* 0x000fe20000410000 */
[----:B------:R-:W-:Y:S01]  /*0a20*/  FMUL.FTZ R84, R64, R85 ;  /* 0x0000005540547220 */ /* 0x000fe20000410000 */
[----:B------:R-:W-:Y:S01]  /*0a30*/  FADD.FTZ R77, R72, R81 ;  /* 0x00000051484d7221 */ /* 0x000fe20000010000 */
[----:B------:R-:W-:Y:S01]  /*0a40*/  FFMA.FTZ R58, R54, R81, R57 ;  /* 0x00000051363a7223 */ /* 0x000fe20000010039 */
[C---:B------:R-:W-:Y:S01]  /*0a50*/  PRMT R56, R59.reuse, 0x7632, R56 ;  /* 0x000076323b387816 */ /* 0x040fe20000000038 */
[C---:B------:R-:W-:Y:S01]  /*0a60*/  FMUL.FTZ R78, R74.reuse, R87 ;  /* 0x000000574a4e7220 */ /* 0x040fe20000410000 */
[----:B------:R-:W-:Y:S01]  /*0a70*/  SHF.L.U32 R59, R59, 0x10, RZ ;  /* 0x000000103b3b7819 */ /* 0x000fe200000006ff */
[----:B------:R-:W-:Y:S01]  /*0a80*/  FMUL.FTZ R75, R74, R89 ;  /* 0x000000594a4b7220 */ /* 0x000fe20000410000 */
[----:B------:R-:W-:Y:S01]  /*0a90*/  FMUL.FTZ R83, R7, R86 ;  /* 0x0000005607537220 */ /* 0x000fe20000410000 */
[----:B------:R-:W-:Y:S01]  /*0aa0*/  FADD.FTZ R72, R77, R84 ;  /* 0x000000544d487221 */ /* 0x000fe20000010000 */
[----:B------:R-:W-:Y:S01]  /*0ab0*/  FFMA.FTZ R57, R55, R84, R58 ;  /* 0x0000005437397223 */ /* 0x000fe2000001003a */
[----:B------:R-:W-:Y:S01]  /*0ac0*/  FFMA.FTZ R21, R78, R86, R21 ;  /* 0x000000564e157223 */ /* 0x000fe20000010015 */
[----:B------:R-:W-:Y:S01]  /*0ad0*/  FADD.FTZ R37, R37, R86 ;  /* 0x0000005625257221 */ /* 0x000fe20000010000 */
[-C--:B------:R-:W-:Y:S01]  /*0ae0*/  FFMA.FTZ R22, R75, R59.reuse, R22 ;  /* 0x0000003b4b167223 */ /* 0x080fe20000010016 */
[----:B------:R-:W-:Y:S01]  /*0af0*/  FADD.FTZ R38, R38, R59 ;  /* 0x0000003b26267221 */ /* 0x000fe20000010000 */
[----:B------:R-:W-:Y:S01]  /*0b00*/  FMUL.FTZ R86, R63, R59 ;  /* 0x0000003b3f567220 */ /* 0x000fe20000410000 */
[----:B------:R-:W-:-:S02]  /*0b10*/  IMAD.U32 R56, R56, 0x10000, RZ ;  /* 0x0001000038387824 */ /* 0x000fc400078e00ff */
[----:B------:R-:W-:Y:S01]  /*0b20*/  FADD.FTZ R59, R72, R83 ;  /* 0x00000053483b7221 */ /* 0x000fe20000010000 */
[----:B------:R-:W-:Y:S01]  /*0b30*/  FFMA.FTZ R58, R78, R83, R57 ;  /* 0x000000534e3a7223 */ /* 0x000fe20000010039 */
[----:B------:R-:W-:Y:S01]  /*0b40*/  FFMA.FTZ R20, R55, R85, R20 ;  /* 0x0000005537147223 */ /* 0x000fe20000010014 */
[----:B------:R-:W-:Y:S01]  /*0b50*/  FADD.FTZ R36, R36, R85 ;  /* 0x0000005524247221 */ /* 0x000fe20000010000 */
[----:B------:R-:W-:Y:S01]  /*0b60*/  FMUL.FTZ R88, R74, R73 ;  /* 0x000000494a587220 */ /* 0x000fe20000410000 */
[----:B------:R-:W-:Y:S01]  /*0b70*/  FMUL.FTZ R85, R6, R56 ;  /* 0x0000003806557220 */ /* 0x000fe20000410000 */
[----:B------:R-:W-:Y:S01]  /*0b80*/  FADD.FTZ R72, R59, R86 ;  /* 0x000000563b487221 */ /* 0x000fe20000010000 */
[----:B------:R-:W-:Y:S01]  /*0b90*/  FFMA.FTZ R58, R75, R86, R58 ;  /* 0x000000564b3a7223 */ /* 0x000fe2000001003a */
[----:B------:R-:W-:Y:S01]  /*0ba0*/  FFMA.FTZ R23, R88, R56, R23 ;  /* 0x0000003858177223 */ /* 0x000fe20000010017 */
[----:B------:R-:W-:Y:S01]  /*0bb0*/  FADD.FTZ R39, R39, R56 ;  /* 0x0000003827277221 */ /* 0x000fe20000010000 */
[----:B------:R-:W-:Y:S01]  /*0bc0*/  FFMA.FTZ R19, R54, R76, R19 ;  /* 0x0000004c36137223 */ /* 0x000fe20000010013 */
[----:B------:R-:W-:Y:S01]  /*0bd0*/  FADD.FTZ R43, R43, R76 ;  /* 0x0000004c2b2b7221 */ /* 0x000fe20000010000 */
[----:B------:R-:W-:Y:S01]  /*0be0*/  FADD.FTZ R89, R72, R85 ;  /* 0x0000005548597221 */ /* 0x000fe20000010000 */
[----:B------:R-:W-:-:S07]  /*0bf0*/  FFMA.FTZ R56, R88, R85, R58 ;  /* 0x0000005558387223 */ /* 0x000fce000001003a */
.L_x_177:
[----:B------:R-:W-:Y:S05]  /*0c00*/  BSYNC B1 ;  /* 0x0000000000017941 */ /* 0x000fea0003800000 */
.L_x_175:
[----:B------:R-:W-:-:S03]  /*0c10*/  UMOV UR12, 0xffffffff ;  /* 0xffffffff000c7882 */ /* 0x000fc60000000000 */
[----:B------:R-:W-:Y:S05]  /*0c20*/  BRA.DIV UR12, `(.L_x_178) ;  /* 0x000000160cac7947 */ /* 0x000fea000b800000 */
[----:B------:R-:W2:Y:S04]  /*0c30*/  SHFL.BFLY PT, R58, R89, 0x1, 0x1f ;  /* 0x0c201f00593a7f89 */ /* 0x000ea800000e0000 */
[----:B-1----:R-:W1:Y:S01]  /*0c40*/  SHFL.BFLY PT, R73, R56, 0x1, 0x1f ;  /* 0x0c201f0038497f89 */ /* 0x002e6200000e0000 */
[----:B--2---:R-:W-:Y:S01]  /*0c50*/  FADD.FTZ R72, R58, R89 ;  /* 0x000000593a487221 */ /* 0x004fe20000010000 */
[----:B-1----:R-:W-:-:S04]  /*0c60*/  FADD.FTZ R73, R73, R56 ;  /* 0x0000003849497221 */ /* 0x002fc80000010000 */
        /* <DEDUP_REMOVED lines=14> */
.L_x_221:
[----:B------:R-:W-:Y:S05]  /*0d50*/  @!P1 BRA.U `(.L_x_179) ;  /* 0x0000000d00989947 */ /* 0x000fea0003800000 */
[----:B-----5:R-:W-:Y:S01]  /*0d60*/  ISETP.GE.AND P4, PT, R71, 0x1, PT ;  /* 0x000000014700780c */ /* 0x020fe20003f86270 */
[----:B--2---:R-:W-:Y:S01]  /*0d70*/  FADD.FTZ R72, R89, R72 ;  /* 0x0000004859487221 */ /* 0x004fe20000010000 */
[----:B---3--:R-:W-:Y:S01]  /*0d80*/  FADD.FTZ R57, R56, R73 ;  /* 0x0000004938397221 */ /* 0x008fe20000010000 */
[----:B------:R-:W-:Y:S02]  /*0d90*/  BSSY B1, `(.L_x_179) ;  /* 0x00000e2000017945 */ /* 0x000fe40003800000 */
[----:B-1----:R-:W-:Y:S01]  /*0da0*/  FMUL.FTZ R56, R72, UR8 ;  /* 0x0000000848387c20 */ /* 0x002fe20008410000 */
[----:B------:R-:W-:-:S07]  /*0db0*/  FMUL.FTZ R57, R57, UR8 ;  /* 0x0000000839397c20 */ /* 0x000fce0008410000 */
[----:B------:R-:W-:-:S05]  /*0dc0*/  @P4 IADD3 R71, R71, -0x1, RZ ;  /* 0xffffffff47474810 */ /* 0x000fca0007ffe0ff */
[----:B------:R-:W-:-:S05]  /*0dd0*/  @P4 IMAD R71, R71, R70, RZ ;  /* 0x0000004647474224 */ /* 0x000fca00078e02ff */
[----:B------:R-:W-:-:S04]  /*0de0*/  @P4 SHF.R.S32.HI R58, RZ, 0x1f, R71 ;  /* 0x0000001fff3a4819 */ /* 0x000fc80000011447 */
[----:B------:R-:W-:Y:S01]  /*0df0*/  @P4 LEA.HI R59, R58, R71, RZ, 0x3 ;  /* 0x000000473a3b4211 */ /* 0x000fe200078f18ff */
[----:B------:R-:W-:-:S06]  /*0e00*/  HFMA2.MMA R71, -RZ, RZ, 0, 0 ;  /* 0x00000000ff477435 */ /* 0x000fcc00000001ff */
[----:B------:R-:W-:Y:S01]  /*0e10*/  @P4 LEA.HI.SX32 R71, R59, R68, 0x1d ;  /* 0x000000443b474211 */ /* 0x000fe200078feaff */
[----:B------:R-:W-:Y:S06]  /*0e20*/  @!P1 BRA `(.L_x_180) ;  /* 0x0000000c00609947 */ /* 0x000fec0003800000 */
[----:B------:R-:W-:Y:S04]  /*0e30*/  BSSY B2, `(.L_x_181) ;  /* 0x0000005000027945 */ /* 0x000fe80003800000 */
[----:B------:R-:W-:Y:S05]  /*0e40*/  @!P4 BRA `(.L_x_182) ;  /* 0x00000000000cc947 */ /* 0x000fea0003800000 */
[----:B------:R-:W1:Y:S02]  /*0e50*/  LDC.64 R48, c[0x0][0x220] ;  /* 0x00008800ff307b82 */ /* 0x000e640000000a00 */
[----:B-1----:R-:W-:-:S06]  /*0e60*/  IMAD.WIDE.U32 R48, R71, 0x10, R48 ;  /* 0x0000001047307825 */ /* 0x002fcc00078e0030 */
[----:B------:R-:W5:Y:S02]  /*0e70*/  LDG.E.128 R48, desc[UR4][R48.64] ;  /* 0x0000000430307981 */ /* 0x000f64000c1e1d00 */
.L_x_182:
[----:B------:R-:W-:Y:S05]  /*0e80*/  BSYNC B2 ;  /* 0x0000000000027941 */ /* 0x000fea0003800000 */
.L_x_181:
[----:B------:R-:W-:Y:S04]  /*0e90*/  BSSY B2, `(.L_x_183) ;  /* 0x0000013000027945 */ /* 0x000fe80003800000 */
[----:B------:R-:W-:Y:S05]  /*0ea0*/  @P2 BRA `(.L_x_184) ;  /* 0x00000000001c2947 */ /* 0x000fea0003800000 */
[----:B------:R-:W-:Y:S01]  /*0eb0*/  UISETP.NE.U32.AND UP0, UPT, UR6, URZ, UPT ;  /* 0x0000003f0600728c */ /* 0x000fe2000bf05070 */
[----:B------:R-:W-:-:S03]  /*0ec0*/  IMAD.MOV.U32 R59, RZ, RZ, RZ ;  /* 0x000000ffff3b7224 */ /* 0x000fc600078e00ff */
[----:B------:R-:W-:-:S06]  /*0ed0*/  UISETP.NE.AND.EX UP0, UPT, UR7, URZ, UPT, UP0 ;  /* 0x0000003f0700728c */ /* 0x000fcc000bf05300 */
[----:B------:R-:W-:-:S13]  /*0ee0*/  PLOP3.LUT P3, PT, PT, PT, UP0, 0x80, 0x0 ;  /* 0x000000000000781c */ /* 0x000fda0003f6f008 */
[----:B------:R-:W-:Y:S05]  /*0ef0*/  @!P3 BRA `(.L_x_185) ;  /* 0x000000000030b947 */ /* 0x000fea0003800000 */
[----:B------:R-:W-:Y:S01]  /*0f00*/  SHF.L.U32 R59, R12, 0x10, RZ ;  /* 0x000000100c3b7819 */ /* 0x000fe200000006ff */
[----:B------:R-:W-:Y:S06]  /*0f10*/  BRA `(.L_x_185) ;  /* 0x0000000000287947 */ /* 0x000fec0003800000 */
.L_x_184:
[----:B------:R-:W-:Y:S01]  /*0f20*/  UISETP.NE.U32.AND UP0, UPT, UR6, URZ, UPT ;  /* 0x0000003f0600728c */ /* 0x000fe2000bf05070 */
[----:B0-----:R-:W-:-:S03]  /*0f30*/  ISETP.NE.AND P0, PT, R62, RZ, PT ;  /* 0x000000ff3e00720c */ /* 0x001fc60003f05270 */
[----:B------:R-:W-:Y:S01]  /*0f40*/  UISETP.NE.AND.EX UP0, UPT, UR7, URZ, UPT, UP0 ;  /* 0x0000003f0700728c */ /* 0x000fe2000bf05300 */
[----:B------:R-:W-:-:S05]  /*0f50*/  FSEL R58, R56, RZ, !P0 ;  /* 0x000000ff383a7208 */ /* 0x000fca0004000000 */
[----:B------:R-:W-:Y:S01]  /*0f60*/  PLOP3.LUT P3, PT, PT, PT, UP0, 0x80, 0x0 ;  /* 0x000000000000781c */ /* 0x000fe20003f6f008 */
[----:B------:R-:W-:-:S04]  /*0f70*/  FFMA.FTZ R59, R3, R57, R58 ;  /* 0x00000039033b7223 */ /* 0x000fc8000001003a */
[----:B------:R-:W-:-:S04]  /*0f80*/  FADD.FTZ R59, R80, -R59 ;  /* 0x8000003b503b7221 */ /* 0x000fc80000010000 */
[----:B------:R-:W-:-:S04]  /*0f90*/  FMUL.FTZ R59, R74, R59 ;  /* 0x0000003b4a3b7220 */ /* 0x000fc80000410000 */
[----:B------:R-:W-:-:S05]  /*0fa0*/  @P3 SHF.L.U32 R58, R12, 0x10, RZ ;  /* 0x000000100c3a3819 */ /* 0x000fca00000006ff */
[----:B------:R-:W-:-:S07]  /*0fb0*/  @P3 FADD.FTZ R59, R59, R58 ;  /* 0x0000003a3b3b3221 */ /* 0x000fce0000010000 */
.L_x_185:
[----:B------:R-:W-:Y:S05]  /*0fc0*/  BSYNC B2 ;  /* 0x0000000000027941 */ /* 0x000fea0003800000 */
.L_x_183:
[----:B------:R-:W1:Y:S01]  /*0fd0*/  @P4 LDC R58, c[0x0][0x29c] ;  /* 0x0000a700ff3a4b82 */ /* 0x000e620000000800 */
[----:B------:R-:W-:Y:S01]  /*0fe0*/  ISETP.NE.U32.AND P0, PT, RZ, UR10, PT ;  /* 0x0000000aff007c0c */ /* 0x000fe2000bf05070 */
[----:B------:R-:W-:Y:S03]  /*0ff0*/  BSSY B2, `(.L_x_186) ;  /* 0x0000018000027945 */ /* 0x000fe60003800000 */
[----:B------:R-:W-:Y:S01]  /*1000*/  ISETP.NE.AND.EX P0, PT, RZ, UR11, PT, P0 ;  /* 0x0000000bff007c0c */ /* 0x000fe2000bf05300 */
[----:B-1----:R-:W-:-:S12]  /*1010*/  @P4 FMUL.FTZ R73, R59, R58 ;  /* 0x0000003a3b494220 */ /* 0x002fd80000410000 */
[----:B------:R-:W-:Y:S01]  /*1020*/  @P0 F2FP.BF16.F32.PACK_AB R59, RZ, R59 ;  /* 0x0000003bff3b023e */ /* 0x000fe200000010ff */
[----:B------:R-:W-:-:S03]  /*1030*/  @P4 FMUL.FTZ R58, R61, R73 ;  /* 0x000000493d3a4220 */ /* 0x000fc60000410000 */
[----:B------:R-:W-:Y:S02]  /*1040*/  @P0 PRMT R44, R59, 0x7610, R44 ;  /* 0x000076103b2c0816 */ /* 0x000fe4000000002c */
[----:B------:R-:W-:Y:S01]  /*1050*/  @P4 F2FP.BF16.F32.PACK_AB R72, RZ, R58 ;  /* 0x0000003aff48423e */ /* 0x000fe200000010ff */
[----:B-----5:R-:W-:-:S03]  /*1060*/  @P4 IMAD.U32 R58, R48, 0x10000, RZ ;  /* 0x00010000303a4824 */ /* 0x020fc600078e00ff */
[----:B------:R-:W-:Y:S01]  /*1070*/  @P4 PRMT R24, R72, 0x7610, R24 ;  /* 0x0000761048184816 */ /* 0x000fe20000000018 */
[----:B------:R-:W-:Y:S01]  /*1080*/  @P4 FFMA.FTZ R28, R73, R58, R28 ;  /* 0x0000003a491c4223 */ /* 0x000fe2000001001c */
[----:B------:R-:W-:Y:S06]  /*1090*/  @P2 BRA `(.L_x_187) ;  /* 0x0000000000142947 */ /* 0x000fec0003800000 */
[----:B------:R-:W-:Y:S01]  /*10a0*/  MOV R59, RZ ;  /* 0x000000ff003b7202 */ /* 0x000fe20000000f00 */
[----:B------:R-:W-:Y:S06]  /*10b0*/  @!P3 BRA `(.L_x_188) ;  /* 0x00000000002cb947 */ /* 0x000fec0003800000 */
[----:B------:R-:W-:-:S04]  /*10c0*/  PRMT R59, R12, 0x7632, R59 ;  /* 0x000076320c3b7816 */ /* 0x000fc8000000003b */
[----:B------:R-:W-:Y:S01]  /*10d0*/  SHF.L.U32 R59, R59, 0x10, RZ ;  /* 0x000000103b3b7819 */ /* 0x000fe200000006ff */
[----:B------:R-:W-:Y:S06]  /*10e0*/  BRA `(.L_x_188) ;  /* 0x0000000000207947 */ /* 0x000fec0003800000 */
.L_x_187:
[----:B0-----:R-:W-:Y:S02]  /*10f0*/  ISETP.NE.AND P5, PT, R62, RZ, PT ;  /* 0x000000ff3e00720c */ /* 0x001fe40003fa5270 */
[----:B------:R-:W-:Y:S02]  /*1100*/  @P3 PRMT R72, R12, 0x7632, R72 ;  /* 0x000076320c483816 */ /* 0x000fe40000000048 */
[----:B------:R-:W-:-:S03]  /*1110*/  FSEL R59, R56, RZ, !P5 ;  /* 0x000000ff383b7208 */ /* 0x000fc60006800000 */
[----:B------:R-:W-:Y:S02]  /*1120*/  @P3 IMAD.U32 R72, R72, 0x10000, RZ ;  /* 0x0001000048483824 */ /* 0x000fe400078e00ff */
[----:B------:R-:W-:-:S04]  /*1130*/  FFMA.FTZ R58, R52, R57, R59 ;  /* 0x00000039343a7223 */ /* 0x000fc8000001003b */
[----:B------:R-:W-:-:S04]  /*1140*/  FADD.FTZ R59, R79, -R58 ;  /* 0x8000003a4f3b7221 */ /* 0x000fc80000010000 */
[----:B------:R-:W-:-:S04]  /*1150*/  FMUL.FTZ R59, R74, R59 ;  /* 0x0000003b4a3b7220 */ /* 0x000fc80000410000 */
[----:B------:R-:W-:-:S07]  /*1160*/  @P3 FADD.FTZ R59, R59, R72 ;  /* 0x000000483b3b3221 */ /* 0x000fce0000010000 */
.L_x_188:
[----:B------:R-:W-:Y:S05]  /*1170*/  BSYNC B2 ;  /* 0x0000000000027941 */ /* 0x000fea0003800000 */
.L_x_186:
[----:B------:R-:W1:Y:S01]  /*1180*/  @P4 LDC R58, c[0x0][0x29c] ;  /* 0x0000a700ff3a4b82 */ /* 0x000e620000000800 */
[----:B------:R-:W-:Y:S01]  /*1190*/  @P4 PRMT R72, R48, 0x7632, R72 ;  /* 0x0000763230484816 */ /* 0x000fe20000000048 */
[----:B------:R-:W-:Y:S03]  /*11a0*/  BSSY B2, `(.L_x_189) ;  /* 0x0000015000027945 */ /* 0x000fe60003800000 */
[----:B------:R-:W-:Y:S01]  /*11b0*/  @P4 SHF.L.U32 R72, R72, 0x10, RZ ;  /* 0x0000001048484819 */ /* 0x000fe200000006ff */
[----:B-1----:R-:W-:Y:S01]  /*11c0*/  @P4 FMUL.FTZ R58, R59, R58 ;  /* 0x0000003a3b3a4220 */ /* 0x002fe20000410000 */
[----:B------:R-:W-:-:S03]  /*11d0*/  @P0 F2FP.BF16.F32.PACK_AB R59, RZ, R59 ;  /* 0x0000003bff3b023e */ /* 0x000fc600000010ff */
[----:B------:R-:W-:Y:S01]  /*11e0*/  @P4 FMUL.FTZ R73, R5, R58 ;  /* 0x0000003a05494220 */ /* 0x000fe20000410000 */
[----:B------:R-:W-:Y:S01]  /*11f0*/  @P4 FFMA.FTZ R29, R58, R72, R29 ;  /* 0x000000483a1d4223 */ /* 0x000fe2000001001d */
[----:B------:R-:W-:-:S03]  /*1200*/  @P0 PRMT R44, R44, 0x5410, R59 ;  /* 0x000054102c2c0816 */ /* 0x000fc6000000003b */
[----:B------:R-:W-:-:S04]  /*1210*/  @P4 F2FP.BF16.F32.PACK_AB R73, RZ, R73 ;  /* 0x00000049ff49423e */ /* 0x000fc800000010ff */
[----:B------:R-:W-:Y:S01]  /*1220*/  @P4 PRMT R24, R24, 0x5410, R73 ;  /* 0x0000541018184816 */ /* 0x000fe20000000049 */
[----:B------:R-:W-:Y:S06]  /*1230*/  @P2 BRA `(.L_x_190) ;  /* 0x0000000000102947 */ /* 0x000fec0003800000 */
[----:B------:R-:W-:Y:S01]  /*1240*/  HFMA2.MMA R59, -RZ, RZ, 0, 0 ;  /* 0x00000000ff3b7435 */ /* 0x000fe200000001ff */
[----:B------:R-:W-:Y:S10]  /*1250*/  @!P3 BRA `(.L_x_191) ;  /* 0x000000000024b947 */ /* 0x000ff40003800000 */
[----:B------:R-:W-:Y:S01]  /*1260*/  IMAD.U32 R59, R13, 0x10000, RZ ;  /* 0x000100000d3b7824 */ /* 0x000fe200078e00ff */
[----:B------:R-:W-:Y:S06]  /*1270*/  BRA `(.L_x_191) ;  /* 0x00000000001c7947 */ /* 0x000fec0003800000 */
.L_x_190:
[----:B0-----:R-:W-:-:S04]  /*1280*/  ISETP.NE.AND P5, PT, R62, RZ, PT ;  /* 0x000000ff3e00720c */ /* 0x001fc80003fa5270 */
[----:B------:R-:W-:-:S05]  /*1290*/  FSEL R58, R56, RZ, !P5 ;  /* 0x000000ff383a7208 */ /* 0x000fca0006800000 */
[----:B------:R-:W-:Y:S01]  /*12a0*/  FFMA.FTZ R59, R53, R57, R58 ;  /* 0x00000039353b7223 */ /* 0x000fe2000001003a */
[----:B------:R-:W-:-:S03]  /*12b0*/  @P3 SHF.L.U32 R58, R13, 0x10, RZ ;  /* 0x000000100d3a3819 */ /* 0x000fc600000006ff */
[----:B------:R-:W-:-:S04]  /*12c0*/  FADD.FTZ R59, R82, -R59 ;  /* 0x8000003b523b7221 */ /* 0x000fc80000010000 */
[----:B------:R-:W-:-:S04]  /*12d0*/  FMUL.FTZ R59, R74, R59 ;  /* 0x0000003b4a3b7220 */ /* 0x000fc80000410000 */
[----:B------:R-:W-:-:S07]  /*12e0*/  @P3 FADD.FTZ R59, R59, R58 ;  /* 0x0000003a3b3b3221 */ /* 0x000fce0000010000 */
.L_x_191:
[----:B------:R-:W-:Y:S05]  /*12f0*/  BSYNC B2 ;  /* 0x0000000000027941 */ /* 0x000fea0003800000 */
.L_x_189:
[----:B------:R-:W1:Y:S01]  /*1300*/  @P4 LDC R58, c[0x0][0x29c] ;  /* 0x0000a700ff3a4b82 */ /* 0x000e620000000800 */
[----:B------:R-:W-:Y:S01]  /*1310*/  BSSY B2, `(.L_x_192) ;  /* 0x0000017000027945 */ /* 0x000fe20003800000 */
[----:B-1----:R-:W-:Y:S01]  /*1320*/  @P4 FMUL.FTZ R73, R59, R58 ;  /* 0x0000003a3b494220 */ /* 0x002fe20000410000 */
[----:B------:R-:W-:-:S03]  /*1330*/  @P0 F2FP.BF16.F32.PACK_AB R59, RZ, R59 ;  /* 0x0000003bff3b023e */ /* 0x000fc600000010ff */
[----:B------:R-:W-:Y:S01]  /*1340*/  @P4 FMUL.FTZ R58, R60, R73 ;  /* 0x000000493c3a4220 */ /* 0x000fe20000410000 */
[----:B------:R-:W-:-:S04]  /*1350*/  @P0 PRMT R45, R59, 0x7610, R45 ;  /* 0x000076103b2d0816 */ /* 0x000fc8000000002d */
[----:B------:R-:W-:Y:S02]  /*1360*/  @P4 F2FP.BF16.F32.PACK_AB R72, RZ, R58 ;  /* 0x0000003aff48423e */ /* 0x000fe400000010ff */
[----:B------:R-:W-:Y:S02]  /*1370*/  @P4 SHF.L.U32 R58, R49, 0x10, RZ ;  /* 0x00000010313a4819 */ /* 0x000fe400000006ff */
[----:B------:R-:W-:-:S03]  /*1380*/  @P4 PRMT R25, R72, 0x7610, R25 ;  /* 0x0000761048194816 */ /* 0x000fc60000000019 */
[----:B------:R-:W-:Y:S01]  /*1390*/  @P4 FFMA.FTZ R30, R73, R58, R30 ;  /* 0x0000003a491e4223 */ /* 0x000fe2000001001e */
[----:B------:R-:W-:Y:S06]  /*13a0*/  @P2 BRA `(.L_x_193) ;  /* 0x0000000000142947 */ /* 0x000fec0003800000 */
[----:B------:R-:W-:Y:S01]  /*13b0*/  IMAD.MOV.U32 R59, RZ, RZ, RZ ;  /* 0x000000ffff3b7224 */ /* 0x000fe200078e00ff */
[----:B------:R-:W-:Y:S06]  /*13c0*/  @!P3 BRA `(.L_x_194) ;  /* 0x00000000002cb947 */ /* 0x000fec0003800000 */
[----:B------:R-:W-:-:S04]  /*13d0*/  PRMT R59, R13, 0x7632, R59 ;  /* 0x000076320d3b7816 */ /* 0x000fc8000000003b */
[----:B------:R-:W-:Y:S01]  /*13e0*/  SHF.L.U32 R59, R59, 0x10, RZ ;  /* 0x000000103b3b7819 */ /* 0x000fe200000006ff */
[----:B------:R-:W-:Y:S06]  /*13f0*/  BRA `(.L_x_194) ;  /* 0x0000000000207947 */ /* 0x000fec0003800000 */
.L_x_193:
[----:B0-----:R-:W-:Y:S02]  /*1400*/  ISETP.NE.AND P5, PT, R62, RZ, PT ;  /* 0x000000ff3e00720c */ /* 0x001fe40003fa5270 */
[----:B------:R-:W-:Y:S02]  /*1410*/  @P3 PRMT R72, R13, 0x7632, R72 ;  /* 0x000076320d483816 */ /* 0x000fe40000000048 */
[----:B------:R-:W-:Y:S02]  /*1420*/  FSEL R59, R56, RZ, !P5 ;  /* 0x000000ff383b7208 */ /* 0x000fe40006800000 */
[----:B------:R-:W-:-:S03]  /*1430*/  @P3 SHF.L.U32 R72, R72, 0x10, RZ ;  /* 0x0000001048483819 */ /* 0x000fc600000006ff */
[----:B------:R-:W-:-:S04]  /*1440*/  FFMA.FTZ R58, R54, R57, R59 ;  /* 0x00000039363a7223 */ /* 0x000fc8000001003b */
[----:B------:R-:W-:-:S04]  /*1450*/  FADD.FTZ R59, R81, -R58 ;  /* 0x8000003a513b7221 */ /* 0x000fc80000010000 */
[----:B------:R-:W-:-:S04]  /*1460*/  FMUL.FTZ R59, R74, R59 ;  /* 0x0000003b4a3b7220 */ /* 0x000fc80000410000 */
[----:B------:R-:W-:-:S07]  /*1470*/  @P3 FADD.FTZ R59, R59, R72 ;  /* 0x000000483b3b3221 */ /* 0x000fce0000010000 */
.L_x_194:
[----:B------:R-:W-:Y:S05]  /*1480*/  BSYNC B2 ;  /* 0x0000000000027941 */ /* 0x000fea0003800000 */
.L_x_192:
[----:B------:R-:W1:Y:S01]  /*1490*/  @P4 LDC R58, c[0x0][0x29c] ;  /* 0x0000a700ff3a4b82 */ /* 0x000e620000000800 */
[----:B------:R-:W-:Y:S01]  /*14a0*/  @P4 PRMT R72, R49, 0x7632, R72 ;  /* 0x0000763231484816 */ /* 0x000fe20000000048 */
[----:B------:R-:W-:Y:S04]  /*14b0*/  BSSY B2, `(.L_x_195) ;  /* 0x0000015000027945 */ /* 0x000fe80003800000 */
[----:B------:R-:W-:Y:S02]  /*14c0*/  @P4 IMAD.U32 R72, R72, 0x10000, RZ ;  /* 0x0001000048484824 */ /* 0x000fe400078e00ff */
        /* <DEDUP_REMOVED lines=8> */
[----:B------:R-:W-:Y:S01]  /*1550*/  MOV R59, RZ ;  /* 0x000000ff003b7202 */ /* 0x000fe20000000f00 */
[----:B------:R-:W-:Y:S06]  /*1560*/  @!P3 BRA `(.L_x_197) ;  /* 0x000000000024b947 */ /* 0x000fec0003800000 */
[----:B------:R-:W-:Y:S01]  /*1570*/  SHF.L.U32 R59, R14, 0x10, RZ ;  /* 0x000000100e3b7819 */ /* 0x000fe200000006ff */
[----:B------:R-:W-:Y:S06]  /*1580*/  BRA `(.L_x_197) ;  /* 0x00000000001c7947 */ /* 0x000fec0003800000 */
.L_x_196:
[----:B0-----:R-:W-:-:S04]  /*1590*/  ISETP.NE.AND P5, PT, R62, RZ, PT ;  /* 0x000000ff3e00720c */ /* 0x001fc80003fa5270 */
[----:B------:R-:W-:-:S05]  /*15a0*/  FSEL R58, R56, RZ, !P5 ;  /* 0x000000ff383a7208 */ /* 0x000fca0006800000 */
[----:B------:R-:W-:Y:S01]  /*15b0*/  FFMA.FTZ R59, R55, R57, R58 ;  /* 0x00000039373b7223 */ /* 0x000fe2000001003a */
[----:B------:R-:W-:-:S03]  /*15c0*/  @P3 IMAD.U32 R58, R14, 0x10000, RZ ;  /* 0x000100000e3a3824 */ /* 0x000fc600078e00ff */
[----:B------:R-:W-:-:S04]  /*15d0*/  FADD.FTZ R59, R84, -R59 ;  /* 0x8000003b543b7221 */ /* 0x000fc80000010000 */
[----:B------:R-:W-:-:S04]  /*15e0*/  FMUL.FTZ R59, R74, R59 ;  /* 0x0000003b4a3b7220 */ /* 0x000fc80000410000 */
[----:B------:R-:W-:-:S07]  /*15f0*/  @P3 FADD.FTZ R59, R59, R58 ;  /* 0x0000003a3b3b3221 */ /* 0x000fce0000010000 */
.L_x_197:
[----:B------:R-:W-:Y:S05]  /*1600*/  BSYNC B2 ;  /* 0x0000000000027941 */ /* 0x000fea0003800000 */
.L_x_195:
        /* <DEDUP_REMOVED lines=11> */
[----:B------:R-:W-:Y:S01]  /*16c0*/  HFMA2.MMA R59, -RZ, RZ, 0, 0 ;  /* 0x00000000ff3b7435 */ /* 0x000fe200000001ff */
[----:B------:R-:W-:Y:S10]  /*16d0*/  @!P3 BRA `(.L_x_200) ;  /* 0x00000000002cb947 */ /* 0x000ff40003800000 */
[----:B------:R-:W-:-:S05]  /*16e0*/  PRMT R59, R14, 0x7632, R59 ;  /* 0x000076320e3b7816 */ /* 0x000fca000000003b */
[----:B------:R-:W-:Y:S01]  /*16f0*/  IMAD.U32 R59, R59, 0x10000, RZ ;  /* 0x000100003b3b7824 */ /* 0x000fe200078e00ff */
[----:B------:R-:W-:Y:S06]  /*1700*/  BRA `(.L_x_200) ;  /* 0x0000000000207947 */ /* 0x000fec0003800000 */
.L_x_199:
        /* <DEDUP_REMOVED lines=8> */
.L_x_200:
[----:B------:R-:W-:Y:S05]  /*1790*/  BSYNC B2 ;  /* 0x0000000000027941 */ /* 0x000fea0003800000 */
.L_x_198:
        /* <DEDUP_REMOVED lines=12> */
[----:B------:R-:W-:Y:S01]  /*1860*/  IMAD.MOV.U32 R59, RZ, RZ, RZ ;  /* 0x000000ffff3b7224 */ /* 0x000fe200078e00ff */
[----:B------:R-:W-:Y:S06]  /*1870*/  @!P3 BRA `(.L_x_203) ;  /* 0x000000000024b947 */ /* 0x000fec0003800000 */
[----:B------:R-:W-:Y:S01]  /*1880*/  SHF.L.U32 R59, R15, 0x10, RZ ;  /* 0x000000100f3b7819 */ /* 0x000fe200000006ff */
[----:B------:R-:W-:Y:S06]  /*1890*/  BRA `(.L_x_203) ;  /* 0x00000000001c7947 */ /* 0x000fec0003800000 */
.L_x_202:
[----:B0-----:R-:W-:-:S04]  /*18a0*/  ISETP.NE.AND P5, PT, R62, RZ, PT ;  /* 0x000000ff3e00720c */ /* 0x001fc80003fa5270 */
[----:B------:R-:W-:-:S05]  /*18b0*/  FSEL R58, R56, RZ, !P5 ;  /* 0x000000ff383a7208 */ /* 0x000fca0006800000 */
[----:B------:R-:W-:Y:S01]  /*18c0*/  FFMA.FTZ R59, R75, R57, R58 ;  /* 0x000000394b3b7223 */ /* 0x000fe2000001003a */
[----:B------:R-:W-:-:S03]  /*18d0*/  @P3 SHF.L.U32 R58, R15, 0x10, RZ ;  /* 0x000000100f3a3819 */ /* 0x000fc600000006ff */
[----:B------:R-:W-:-:S04]  /*18e0*/  FADD.FTZ R59, R86, -R59 ;  /* 0x8000003b563b7221 */ /* 0x000fc80000010000 */
[----:B------:R-:W-:-:S04]  /*18f0*/  FMUL.FTZ R59, R74, R59 ;  /* 0x0000003b4a3b7220 */ /* 0x000fc80000410000 */
[----:B------:R-:W-:-:S07]  /*1900*/  @P3 FADD.FTZ R59, R59, R58 ;  /* 0x0000003a3b3b3221 */ /* 0x000fce0000010000 */
.L_x_203:
[----:B------:R-:W-:Y:S05]  /*1910*/  BSYNC B2 ;  /* 0x0000000000027941 */ /* 0x000fea0003800000 */
.L_x_201:
[----:B------:R-:W1:Y:S01]  /*1920*/  @P4 LDC R58, c[0x0][0x29c] ;  /* 0x0000a700ff3a4b82 */ /* 0x000e620000000800 */
[----:B------:R-:W-:Y:S01]  /*1930*/  BSSY B2, `(.L_x_204) ;  /* 0x0000017000027945 */ /* 0x000fe20003800000 */
[----:B-1----:R-:W-:Y:S01]  /*1940*/  @P4 FMUL.FTZ R73, R59, R58 ;  /* 0x0000003a3b494220 */ /* 0x002fe20000410000 */
[----:B------:R-:W-:-:S03]  /*1950*/  @P0 F2FP.BF16.F32.PACK_AB R59, RZ, R59 ;  /* 0x0000003bff3b023e */ /* 0x000fc600000010ff */
[----:B------:R-:W-:Y:S01]  /*1960*/  @P4 FMUL.FTZ R58, R10, R73 ;  /* 0x000000490a3a4220 */ /* 0x000fe20000410000 */
[----:B------:R-:W-:-:S04]  /*1970*/  @P0 PRMT R47, R59, 0x7610, R47 ;  /* 0x000076103b2f0816 */ /* 0x000fc8000000002f */
[----:B------:R-:W-:Y:S01]  /*1980*/  @P4 F2FP.BF16.F32.PACK_AB R72, RZ, R58 ;  /* 0x0000003aff48423e */ /* 0x000fe200000010ff */
[----:B------:R-:W-:-:S03]  /*1990*/  @P4 IMAD.U32 R58, R51, 0x10000, RZ ;  /* 0x00010000333a4824 */ /* 0x000fc600078e00ff */
        /* <DEDUP_REMOVED lines=8> */
.L_x_205:
[----:B0-----:R-:W-:Y:S02]  /*1a20*/  ISETP.NE.AND P2, PT, R62, RZ, PT ;  /* 0x000000ff3e00720c */ /* 0x001fe40003f45270 */
[----:B------:R-:W-:Y:S02]  /*1a30*/  @P3 PRMT R58, R15, 0x7632, R58 ;  /* 0x000076320f3a3816 */ /* 0x000fe4000000003a */
[----:B------:R-:W-:-:S05]  /*1a40*/  FSEL R59, R56, RZ, !P2 ;  /* 0x000000ff383b7208 */ /* 0x000fca0005000000 */
[----:B------:R-:W-:Y:S01]  /*1a50*/  FFMA.FTZ R56, R88, R57, R59 ;  /* 0x0000003958387223 */ /* 0x000fe2000001003b */
[----:B------:R-:W-:-:S03]  /*1a60*/  @P3 IMAD.U32 R59, R58, 0x10000, RZ ;  /* 0x000100003a3b3824 */ /* 0x000fc600078e00ff */
[----:B------:R-:W-:-:S04]  /*1a70*/  FADD.FTZ R57, R85, -R56 ;  /* 0x8000003855397221 */ /* 0x000fc80000010000 */
[----:B------:R-:W-:-:S04]  /*1a80*/  FMUL.FTZ R74, R74, R57 ;  /* 0x000000394a4a7220 */ /* 0x000fc80000410000 */
[----:B------:R-:W-:-:S07]  /*1a90*/  @P3 FADD.FTZ R74, R74, R59 ;  /* 0x0000003b4a4a3221 */ /* 0x000fce0000010000 */
.L_x_206:
[----:B------:R-:W-:Y:S05]  /*1aa0*/  BSYNC B2 ;  /* 0x0000000000027941 */ /* 0x000fea0003800000 */
.L_x_204:
[----:B------:R-:W1:Y:S08]  /*1ab0*/  @P4 LDC R73, c[0x0][0x29c] ;  /* 0x0000a700ff494b82 */ /* 0x000e700000000800 */
[----:B------:R-:W2:Y:S08]  /*1ac0*/  @P0 LDC.64 R56, c[0x0][0x308] ;  /* 0x0000c200ff380b82 */ /* 0x000eb00000000a00 */
[----:B------:R-:W3:Y:S01]  /*1ad0*/  @P4 LDC.64 R58, c[0x0][0x2f8] ;  /* 0x0000be00ff3a4b82 */ /* 0x000ee20000000a00 */
[----:B-1----:R-:W-:Y:S01]  /*1ae0*/  @P4 FMUL.FTZ R72, R74, R73 ;  /* 0x000000494a484220 */ /* 0x002fe20000410000 */
[----:B------:R-:W-:-:S03]  /*1af0*/  @P0 F2FP.BF16.F32.PACK_AB R74, RZ, R74 ;  /* 0x0000004aff4a023e */ /* 0x000fc600000010ff */
[----:B------:R-:W-:Y:S01]  /*1b00*/  @P4 FMUL.FTZ R73, R0, R72 ;  /* 0x0000004800494220 */ /* 0x000fe20000410000 */
[----:B------:R-:W-:Y:S01]  /*1b10*/  @P0 PRMT R47, R47, 0x5410, R74 ;  /* 0x000054102f2f0816 */ /* 0x000fe2000000004a */
[----:B--2---:R-:W-:-:S03]  /*1b20*/  @P0 IMAD.WIDE.U32 R56, R69, 0x10, R56 ;  /* 0x0000001045380825 */ /* 0x004fc600078e0038 */
[----:B------:R-:W-:Y:S02]  /*1b30*/  @P4 F2FP.BF16.F32.PACK_AB R73, RZ, R73 ;  /* 0x00000049ff49423e */ /* 0x000fe400000010ff */
[----:B------:R-:W-:Y:S02]  /*1b40*/  @P4 PRMT R69, R51, 0x7632, R69 ;  /* 0x0000763233454816 */ /* 0x000fe40000000045 */
[----:B------:R-:W-:Y:S01]  /*1b50*/  @P4 PRMT R27, R27, 0x5410, R73 ;  /* 0x000054101b1b4816 */ /* 0x000fe20000000049 */
[----:B------:R1:W-:Y:S01]  /*1b60*/  @P0 STG.E.128 desc[UR4][R56.64], R44 ;  /* 0x0000002c38000986 */ /* 0x0003e2000c101d04 */
[----:B------:R-:W-:Y:S01]  /*1b70*/  @P4 SHF.L.U32 R69, R69, 0x10, RZ ;  /* 0x0000001045454819 */ /* 0x000fe200000006ff */
[----:B---3--:R-:W-:-:S04]  /*1b80*/  @P4 IMAD.WIDE.U32 R58, R71, 0x10, R58 ;  /* 0x00000010473a4825 */ /* 0x008fc800078e003a */
[----:B------:R-:W-:Y:S01]  /*1b90*/  @P4 FFMA.FTZ R35, R72, R69, R35 ;  /* 0x0000004548234223 */ /* 0x000fe20000010023 */
[----:B------:R1:W-:Y:S06]  /*1ba0*/  @P4 STG.E.128 desc[UR4][R58.64], R24 ;  /* 0x000000183a004986 */ /* 0x0003ec000c101d04 */
.L_x_180:
[----:B------:R-:W-:Y:S05]  /*1bb0*/  BSYNC B1 ;  /* 0x0000000000017941 */ /* 0x000fea0003800000 */
.L_x_179:
[----:B-1----:R-:W1:Y:S02]  /*1bc0*/  LDC.64 R56, c[0x0][0x210] ;  /* 0x00008400ff387b82 */ /* 0x002e640000000a00 */
[----:B-1----:R-:W-:-:S04]  /*1bd0*/  LEA R67, R56, R67, 0x2 ;  /* 0x0000004338437211 */ /* 0x002fc800078e10ff */
[----:B------:R-:W-:-:S13]  /*1be0*/  ISETP.GE.AND P0, PT, R67, R57, PT ;  /* 0x000000394300720c */ /* 0x000fda0003f06270 */
[----:B------:R-:W-:Y:S05]  /*1bf0*/  @!P0 BRA `(.L_x_207) ;  /* 0xffffffe800088947 */ /* 0x000fea000383ffff */
.L_x_174:
[----:B------:R-:W-:Y:S05]  /*1c00*/  BSYNC B0 ;  /* 0x0000000000007941 */ /* 0x000fea0003800000 */
.L_x_173:
[----:B------:R-:W1:Y:S01]  /*1c10*/  S2R R3, SR_CgaCtaId ;  /* 0x0000000000037919 */ /* 0x000e620000008800 */
        /* <DEDUP_REMOVED lines=8> */
[----:B-1----:R-:W-:-:S05]  /*1ca0*/  LEA R0, R3, R0, 0x18 ;  /* 0x0000000003007211 */ /* 0x002fca00078ec0ff */
[C---:B----4-:R-:W-:Y:S01]  /*1cb0*/  IMAD R2, R47.reuse, 0x20, R0 ;  /* 0x000000202f027824 */ /* 0x050fe200078e0200 */
[----:B------:R-:W-:-:S04]  /*1cc0*/  LEA R0, R47, R0, 0x2 ;  /* 0x000000002f007211 */ /* 0x000fc800078e10ff */
[----:B------:R-:W-:Y:S04]  /*1cd0*/  STS.128 [R2], R40 ;  /* 0x0000002802007388 */ /* 0x000fe80000000c00 */
[----:B------:R-:W-:Y:S01]  /*1ce0*/  STS.128 [R2+0x10], R36 ;  /* 0x0000102402007388 */ /* 0x000fe20000000c00 */
[----:B------:R-:W-:Y:S06]  /*1cf0*/  BAR.SYNC.DEFER_BLOCKING 0x0 ;  /* 0x0000000000007b1d */ /* 0x000fec0000010000 */
[----:B------:R-:W1:Y:S04]  /*1d00*/  LDS R3, [R0] ;  /* 0x0000000000037984 */ /* 0x000e680000000800 */
[----:B-----5:R-:W4:Y:S04]  /*1d10*/  LDS R6, [R0+0x400] ;  /* 0x0004000000067984 */ /* 0x020f280000000800 */
[----:B------:R-:W2:Y:S04]  /*1d20*/  LDS R4, [R0+0x200] ;  /* 0x0002000000047984 */ /* 0x000ea80000000800 */
[----:B------:R-:W3:Y:S04]  /*1d30*/  LDS R5, [R0+0x600] ;  /* 0x0006000000057984 */ /* 0x000ee80000000800 */
[----:B------:R-:W0:Y:S04]  /*1d40*/  LDS R8, [R0+0x800] ;  /* 0x0008000000087984 */ /* 0x000e280000000800 */
[----:B------:R-:W0:Y:S04]  /*1d50*/  LDS R7, [R0+0xa00] ;  /* 0x000a000000077984 */ /* 0x000e280000000800 */
[----:B------:R-:W-:Y:S04]  /*1d60*/  LDS R10, [R0+0xc00] ;  /* 0x000c0000000a7984 */ /* 0x000fe80000000800 */
[----:B------:R-:W0:Y:S01]  /*1d70*/  LDS R11, [R0+0xe00] ;  /* 0x000e0000000b7984 */ /* 0x000e220000000800 */
[----:B------:R-:W-:Y:S01]  /*1d80*/  BAR.SYNC.DEFER_BLOCKING 0x0 ;  /* 0x0000000000007b1d */ /* 0x000fe20000010000 */
[----:B-1----:R-:W-:-:S04]  /*1d90*/  FADD.FTZ R3, RZ, R3 ;  /* 0x00000003ff037221 */ /* 0x002fc80000010000 */
[----:B----4-:R-:W-:Y:S01]  /*1da0*/  FADD.FTZ R3, R3, R6 ;  /* 0x0000000603037221 */ /* 0x010fe20000010000 */
[----:B--2---:R-:W-:-:S04]  /*1db0*/  FADD.FTZ R4, RZ, R4 ;  /* 0x00000004ff047221 */ /* 0x004fc80000010000 */
        /* <DEDUP_REMOVED lines=43> */
[----:B0-----:R-:W-:-:S02]  /*2070*/  IMAD.SHL.U32 R0, R2, 0x4, RZ ;  /* 0x0000000402007824 */ /* 0x001fc400078e00ff */
        /* <DEDUP_REMOVED lines=23> */
[----:B------:R-:W-:Y:S01]  /*21f0*/  IMAD.X R15, RZ, RZ, R15, P2 ;  /* 0x000000ffff0f7224 */ /* 0x000fe200010e060f */
[----:B------:R-:W-:Y:S02]  /*2200*/  IADD3.X R13, RZ, R13, RZ, P3, !PT ;  /* 0x0000000dff0d7210 */ /* 0x000fe40001ffe4ff */
[----:B0-----:R-:W-:-:S04]  /*2210*/  IADD3 R2, P1, R2, 0x200, RZ ;  /* 0x0000020002027810 */ /* 0x001fc80007f3e0ff */
[----:B------:R-:W-:-:S09]  /*2220*/  IADD3.X R3, RZ, R3, RZ, P1, !PT ;  /* 0x00000003ff037210 */ /* 0x000fd20000ffe4ff */
.L_x_209:
[----:B------:R-:W-:Y:S05]  /*2230*/  BSYNC B0 ;  /* 0x0000000000007941 */ /* 0x000fea0003800000 */
.L_x_208:
[----:B------:R-:W-:Y:S01]  /*2240*/  FADD.FTZ R17, R17, R22 ;  /* 0x0000001611117221 */ /* 0x000fe20000010000 */
[----:B------:R-:W-:Y:S06]  /*2250*/  @!P0 EXIT ;  /* 0x000000000000894d */ /* 0x000fec0003800000 */
[----:B------:R0:W-:Y:S01]  /*2260*/  STG.E desc[UR4][R2.64], R37 ;  /* 0x0000002502007986 */ /* 0x0001e2000c101904 */
[----:B-1----:R-:W-:Y:S02]  /*2270*/  MOV R4, R0 ;  /* 0x0000000000047202 */ /* 0x002fe40000000f00 */
[----:B------:R-:W-:Y:S02]  /*2280*/  MOV R5, R13 ;  /* 0x0000000d00057202 */ /* 0x000fe40000000f00 */
[----:B0-----:R-:W-:Y:S01]  /*2290*/  MOV R2, R8 ;  /* 0x0000000800027202 */ /* 0x001fe20000000f00 */
[----:B------:R-:W-:-:S05]  /*22a0*/  IMAD.MOV.U32 R3, RZ, RZ, R15 ;  /* 0x000000ffff037224 */ /* 0x000fca00078e000f */
[----:B------:R-:W-:Y:S04]  /*22b0*/  STG.E desc[UR4][R2.64], R11 ;  /* 0x0000000b02007986 */ /* 0x000fe8000c101904 */
[----:B------:R-:W-:Y:S01]  /*22c0*/  STG.E desc[UR4][R4.64], R17 ;  /* 0x0000001104007986 */ /* 0x000fe2000c101904 */
[----:B------:R-:W-:Y:S05]  /*22d0*/  EXIT ;  /* 0x000000000000794d */ /* 0x000fea0003800000 */
.L_x_178:
[----:B------:R-:W-:Y:S01]  /*22e0*/  HFMA2.MMA R57, -RZ, RZ, 0, 5.9604644775390625e-08 ;  /* 0x00000001ff397435 */ /* 0x000fe200000001ff */
[----:B------:R-:W-:Y:S01]  /*22f0*/  BSSY B1, `(.L_x_210) ;  /* 0x0000007000017945 */ /* 0x000fe20003800000 */
[----:B------:R-:W-:Y:S01]  /*2300*/  IMAD.MOV.U32 R92, RZ, RZ, R89 ;  /* 0x000000ffff5c7224 */ /* 0x000fe200078e0059 */
[----:B------:R-:W-:Y:S01]  /*2310*/  MOV R58, 0x1f ;  /* 0x0000001f003a7802 */ /* 0x000fe20000000f00 */
[----:B------:R-:W-:-:S07]  /*2320*/  IMAD.MOV.U32 R59, RZ, RZ, -0x1 ;  /* 0xffffffffff3b7424 */ /* 0x000fce00078e00ff */
[----:B01---5:R-:W-:Y:S05]  /*2330*/  WARPSYNC.COLLECTIVE R59, `(.L_x_211) ;  /* 0x000000003b087348 */ /* 0x023fea0003c00000 */
[----:B------:R2:W3:Y:S02]  /*2340*/  SHFL.BFLY P0, R91, R92, R57, R58 ;  /* 0x0c0000395c5b7389 */ /* 0x0004e4000000003a */
[----:B0123-5:R-:W-:Y:S01]  /*2350*/  ENDCOLLECTIVE ;  /* 0x000000000000791b */ /* 0x02ffe20003800000 */
.L_x_211:
[----:B------:R-:W-:Y:S05]  /*2360*/  BSYNC B1 ;  /* 0x0000000000017941 */ /* 0x000fea0003800000 */
.L_x_210:
[----:B------:R-:W-:Y:S01]  /*2370*/  MOV R58, R91 ;  /* 0x0000005b003a7202 */ /* 0x000fe20000000f00 */
[----:B------:R-:W-:Y:S01]  /*2380*/  IMAD.MOV.U32 R57, RZ, RZ, 0x1 ;  /* 0x00000001ff397424 */ /* 0x000fe200078e00ff */
[----:B------:R-:W-:Y:S02]  /*2390*/  MOV R92, R56 ;  /* 0x00000038005c7202 */ /* 0x000fe40000000f00 */
[----:B------:R-:W-:Y:S01]  /*23a0*/  MOV R59, 0xffffffff ;  /* 0xffffffff003b7802 */ /* 0x000fe20000000f00 */
[----:B------:R-:W-:Y:S01]  /*23b0*/  FADD.FTZ R72, R58, R89 ;  /* 0x000000593a487221 */ /* 0x000fe20000010000 */
[----:B------:R-:W-:-:S11]  /*23c0*/  HFMA2.MMA R58, -RZ, RZ, 0, 1.847743988037109375e-06 ;  /* 0x0000001fff3a7435 */ /* 0x000fd600000001ff */
[----:B------:R-:W-:Y:S05]  /*23d0*/  WARPSYNC.COLLECTIVE R59, `(.L_x_212) ;  /* 0x000000003b087348 */ /* 0x000fea0003c00000 */
[----:B------:R0:W1:Y:S02]  /*23e0*/  SHFL.BFLY P0, R91, R92, R57, R58 ;  /* 0x0c0000395c5b7389 */ /* 0x000064000000003a */
[----:B01----:R-:W-:Y:S01]  /*23f0*/  ENDCOLLECTIVE ;  /* 0x000000000000791b */ /* 0x003fe20003800000 */
.L_x_212:
[----:B------:R-:W-:Y:S01]  /*2400*/  HFMA2.MMA R57, -RZ, RZ, 0, 1.1920928955078125e-07 ;  /* 0x00000002ff397435 */ /* 0x000fe200000001ff */
[----:B------:R-:W-:Y:S01]  /*2410*/  MOV R92, R72 ;  /* 0x00000048005c7202 */ /* 0x000fe20000000f00 */
[----:B------:R-:W-:-:S09]  /*2420*/  IMAD.MOV.U32 R73, RZ, RZ, R91 ;  /* 0x000000ffff497224 */ /* 0x000fd200078e005b */
[----:B------:R-:W-:Y:S05]  /*2430*/  WARPSYNC.COLLECTIVE R59, `(.L_x_213) ;  /* 0x000000003b087348 */ /* 0x000fea0003c00000 */
[----:B------:R0:W1:Y:S02]  /*2440*/  SHFL.BFLY P0, R91, R92, R57, R58 ;  /* 0x0c0000395c5b7389 */ /* 0x000064000000003a */
[----:B01----:R-:W-:Y:S01]  /*2450*/  ENDCOLLECTIVE ;  /* 0x000000000000791b */ /* 0x003fe20003800000 */
.L_x_213:
[----:B------:R-:W-:-:S05]  /*2460*/  FADD.FTZ R73, R73, R56 ;  /* 0x0000003849497221 */ /* 0x000fca0000010000 */
[----:B------:R-:W-:Y:S01]  /*2470*/  MOV R92, R73 ;  /* 0x00000049005c7202 */ /* 0x000fe20000000f00 */
[----:B------:R-:W-:-:S07]  /*2480*/  IMAD.MOV.U32 R77, RZ, RZ, R91 ;  /* 0x000000ffff4d7224 */ /* 0x000fce00078e005b */
[----:B------:R-:W-:Y:S05]  /*2490*/  WARPSYNC.COLLECTIVE R59, `(.L_x_214) ;  /* 0x000000003b087348 */ /* 0x000fea0003c00000 */
[----:B------:R0:W1:Y:S02]  /*24a0*/  SHFL.BFLY P0, R91, R92, R57, R58 ;  /* 0x0c0000395c5b7389 */ /* 0x000064000000003a */
[----:B01----:R-:W-:Y:S01]  /*24b0*/  ENDCOLLECTIVE ;  /* 0x000000000000791b */ /* 0x003fe20003800000 */
.L_x_214:
[----:B------:R-:W-:Y:S01]  /*24c0*/  FADD.FTZ R77, R72, R77 ;  /* 0x0000004d484d7221 */ /* 0x000fe20000010000 */
[----:B------:R-:W-:-:S03]  /*24d0*/  HFMA2.MMA R57, -RZ, RZ, 0, 2.384185791015625e-07 ;  /* 0x00000004ff397435 */ /* 0x000fc600000001ff */
[----:B------:R-:W-:Y:S01]  /*24e0*/  IMAD.MOV.U32 R92, RZ, RZ, R77 ;  /* 0x000000ffff5c7224 */ /* 0x000fe200078e004d */
[----:B------:R-:W-:-:S07]  /*24f0*/  MOV R76, R91 ;  /* 0x0000005b004c7202 */ /* 0x000fce0000000f00 */
[----:B------:R-:W-:Y:S05]  /*2500*/  WARPSYNC.COLLECTIVE R59, `(.L_x_215) ;  /* 0x000000003b087348 */ /* 0x000fea0003c00000 */
[----:B------:R0:W1:Y:S02]  /*2510*/  SHFL.BFLY P0, R91, R92, R57, R58 ;  /* 0x0c0000395c5b7389 */ /* 0x000064000000003a */
[----:B01----:R-:W-:Y:S01]  /*2520*/  ENDCOLLECTIVE ;  /* 0x000000000000791b */ /* 0x003fe20003800000 */
.L_x_215:
[----:B------:R-:W-:-:S04]  /*2530*/  FADD.FTZ R76, R73, R76 ;  /* 0x0000004c494c7221 */ /* 0x000fc80000010000 */
[----:B------:R-:W-:Y:S01]  /*2540*/  IMAD.MOV.U32 R92, RZ, RZ, R76 ;  /* 0x000000ffff5c7224 */ /* 0x000fe200078e004c */
[----:B------:R-:W-:-:S07]  /*2550*/  MOV R90, R91 ;  /* 0x0000005b005a7202 */ /* 0x000fce0000000f00 */
[----:B------:R-:W-:Y:S05]  /*2560*/  WARPSYNC.COLLECTIVE R59, `(.L_x_216) ;  /* 0x000000003b087348 */ /* 0x000fea0003c00000 */
[----:B------:R0:W1:Y:S02]  /*2570*/  SHFL.BFLY P0, R91, R92, R57, R58 ;  /* 0x0c0000395c5b7389 */ /* 0x000064000000003a */
[----:B01----:R-:W-:Y:S01]  /*2580*/  ENDCOLLECTIVE ;  /* 0x000000000000791b */ /* 0x003fe20003800000 */
.L_x_216:
[----:B------:R-:W-:-:S05]  /*2590*/  FADD.FTZ R90, R77, R90 ;  /* 0x0000005a4d5a7221 */ /* 0x000fca0000010000 */
[----:B------:R-:W-:Y:S01]  /*25a0*/  MOV R92, R90 ;  /* 0x0000005a005c7202 */ /* 0x000fe20000000f00 */
[----:B------:R-:W-:Y:S01]  /*25b0*/  IMAD.MOV.U32 R57, RZ, RZ, 0x8 ;  /* 0x00000008ff397424 */ /* 0x000fe200078e00ff */
[----:B------:R-:W-:-:S07]  /*25c0*/  MOV R87, R91 ;  /* 0x0000005b00577202 */ /* 0x000fce0000000f00 */
[----:B------:R-:W-:Y:S05]  /*25d0*/  WARPSYNC.COLLECTIVE R59, `(.L_x_217) ;  /* 0x000000003b087348 */ /* 0x000fea0003c00000 */
[----:B------:R0:W1:Y:S02]  /*25e0*/  SHFL.BFLY P0, R91, R92, R57, R58 ;  /* 0x0c0000395c5b7389 */ /* 0x000064000000003a */
[----:B01----:R-:W-:Y:S01]  /*25f0*/  ENDCOLLECTIVE ;  /* 0x000000000000791b */ /* 0x003fe20003800000 */
.L_x_217:
[----:B------:R-:W-:-:S05]  /*2600*/  FADD.FTZ R87, R76, R87 ;  /* 0x000000574c577221 */ /* 0x000fca0000010000 */
[----:B------:R-:W-:Y:S02]  /*2610*/  MOV R92, R87 ;  /* 0x00000057005c7202 */ /* 0x000fe40000000f00 */
[----:B------:R-:W-:-:S07]  /*2620*/  MOV R89, R91 ;  /* 0x0000005b00597202 */ /* 0x000fce0000000f00 */
[----:B------:R-:W-:Y:S05]  /*2630*/  WARPSYNC.COLLECTIVE R59, `(.L_x_218) ;  /* 0x000000003b087348 */ /* 0x000fea0003c00000 */
[----:B------:R0:W1:Y:S02]  /*2640*/  SHFL.BFLY P0, R91, R92, R57, R58 ;  /* 0x0c0000395c5b7389 */ /* 0x000064000000003a */
[----:B01----:R-:W-:Y:S01]  /*2650*/  ENDCOLLECTIVE ;  /* 0x000000000000791b */ /* 0x003fe20003800000 */
.L_x_218:
[----:B------:R-:W-:Y:S01]  /*2660*/  FADD.FTZ R89, R90, R89 ;  /* 0x000000595a597221 */ /* 0x000fe20000010000 */
[----:B------:R-:W-:-:S04]  /*2670*/  HFMA2.MMA R57, -RZ, RZ, 0, 9.5367431640625e-07 ;  /* 0x00000010ff397435 */ /* 0x000fc800000001ff */
[----:B------:R-:W-:Y:S01]  /*2680*/  MOV R92, R89 ;  /* 0x00000059005c7202 */ /* 0x000fe20000000f00 */
[----:B------:R-:W-:-:S07]  /*2690*/  IMAD.MOV.U32 R56, RZ, RZ, R91 ;  /* 0x000000ffff387224 */ /* 0x000fce00078e005b */
[----:B------:R-:W-:Y:S05]  /*26a0*/  WARPSYNC.COLLECTIVE R59, `(.L_x_219) ;  /* 0x000000003b087348 */ /* 0x000fea0003c00000 */
[----:B------:R0:W1:Y:S02]  /*26b0*/  SHFL.BFLY P0, R91, R92, R57, R58 ;  /* 0x0c0000395c5b7389 */ /* 0x000064000000003a */
[----:B01----:R-:W-:Y:S01]  /*26c0*/  ENDCOLLECTIVE ;  /* 0x000000000000791b */ /* 0x003fe20003800000 */
.L_x_219:
[----:B------:R-:W-:-:S05]  /*26d0*/  FADD.FTZ R56, R87, R56 ;  /* 0x0000003857387221 */ /* 0x000fca0000010000 */
[----:B------:R-:W-:Y:S01]  /*26e0*/  MOV R92, R56 ;  /* 0x00000038005c7202 */ /* 0x000fe20000000f00 */
[----:B------:R-:W-:-:S07]  /*26f0*/  IMAD.MOV.U32 R72, RZ, RZ, R91 ;  /* 0x000000ffff487224 */ /* 0x000fce00078e005b */
[----:B------:R-:W-:Y:S05]  /*2700*/  WARPSYNC.COLLECTIVE R59, `(.L_x_220) ;  /* 0x000000003b087348 */ /* 0x000fea0003c00000 */
[----:B------:R0:W1:Y:S02]  /*2710*/  SHFL.BFLY P0, R91, R92, R57, R58 ;  /* 0x0c0000395c5b7389 */ /* 0x000064000000003a */
[----:B01----:R-:W-:Y:S01]  /*2720*/  ENDCOLLECTIVE ;  /* 0x000000000000791b */ /* 0x003fe20003800000 */
.L_x_220:
[----:B------:R-:W-:Y:S01]  /*2730*/  MOV R73, R91 ;  /* 0x0000005b00497202 */ /* 0x000fe20000000f00 */
[----:B------:R-:W-:Y:S06]  /*2740*/  BRA `(.L_x_221) ;  /* 0xffffffe400807947 */ /* 0x000fec000383ffff */
.L_x_222:
        /* <DEDUP_REMOVED lines=11> */
.L_x_6470:


//--------------------- .text._ZN10layer_norm13ln_bwd_kernelINS_13Kernel_traitsI13__nv_bfloat16S2_S2_S2_fjLj256ELj1ELj4ELj1ELj16ENS_18Kernel_traits_baseILj256ES2_S2_S2_S2_fjLj128EEEEELb0ELb1ELb1ELb1EEEvNS_9BwdParamsE --------------------------
	.section	.text._ZN10layer_norm13ln_bwd_kernelINS_13Kernel_traitsI13__nv_bfloat16S2_S2_S2_fjLj256ELj1ELj4ELj1ELj16ENS_18Kernel_traits_baseILj256ES2_S2_S2_S2_fjLj128EEEEELb0ELb1ELb1ELb1EEEvNS_9BwdParamsE,"ax",@progbits
	.align	128
        .global         _ZN10layer_norm13ln_bwd_kernelINS_13Kernel_traitsI13__nv_bfloat16S2_S2_S2_fjLj256ELj1ELj4ELj1ELj16ENS_18Kernel_traits_baseILj256ES2_S2_S2_S2_fjLj128EEEEELb0ELb1ELb1ELb1EEEvNS_9BwdParamsE
        .type           _ZN10layer_norm13ln_bwd_kernelINS_13Kernel_traitsI13__nv_bfloat16S2_S2_S2_fjLj256ELj1ELj4ELj1ELj16ENS_18Kernel_traits_baseILj256ES2_S2_S2_S2_fjLj128EEEEELb0ELb1ELb1ELb1EEEvNS_9BwdParamsE,@function
        .size           _ZN10layer_norm13ln_bwd_kernelINS_13Kernel_traitsI13__nv_bfloat16S2_S2_S2_fjLj256ELj1ELj4ELj1ELj16ENS_18Kernel_traits_baseILj256ES2_S2_S2_S2_fjLj128EEEEELb0ELb1ELb1ELb1EEEvNS_9BwdParamsE,(.L_x_6471 - _ZN10layer_norm13ln_bwd_kernelINS_13Kernel_traitsI13__nv_bfloat16S2_S2_S2_fjLj256ELj1ELj4ELj1ELj16ENS_18Kernel_traits_baseILj256ES2_S2_S2_S2_fjLj128EEEEELb0ELb1ELb1ELb1EEEvNS_9BwdParamsE)
        .other          _ZN10layer_norm13ln_bwd_kernelINS_13Kernel_traitsI13__nv_bfloat16S2_S2_S2_fjLj256ELj1ELj4ELj1ELj16ENS_18Kernel_traits_baseILj256ES2_S2_S2_S2_fjLj128EEEEELb0ELb1ELb1ELb1EEEvNS_9BwdParamsE,@"STO_CUDA_ENTRY STV_DEFAULT"
_ZN10layer_norm13ln_bwd_kernelINS_13Kernel_traitsI13__nv_bfloat16S2_S2_S2_fjLj256ELj1ELj4ELj1ELj16ENS_18Kernel_traits_baseILj256ES2_S2_S2_S2_fjLj128EEEEELb0ELb1ELb1ELb1EEEvNS_9BwdParamsE:
.text._ZN10layer_norm13ln_bwd_kernelINS_13Kernel_traitsI13__nv_bfloat16S2_S2_S2_fjLj256ELj1ELj4ELj1ELj16ENS_18Kernel_traits_baseILj256ES2_S2_S2_S2_fjLj128EEEEELb0ELb1ELb1ELb1EEEvNS_9BwdParamsE:
[----:B------:R-:W-:Y:S01]  /*0000*/  LDC R1, c[0x0][0x28] ;  /* 0x00000a00ff017b82 */ /* 0x000fe20000000800 */
[----:B------:R-:W0:Y:S01]  /*0010*/  S2R R2, SR_TID.X ;  /* 0x0000000000027919 */ /* 0x000e220000002100 */
[----:B------:R-:W-:Y:S01]  /*0020*/  ULDC.64 UR4, c[0x0][0x278] ;  /* 0x00009e0000047ab9 */ /* 0x000fe20000000a00 */
[----:B------:R-:W-:Y:S01]  /*0030*/  ULDC UR6, c[0x0][0x214] ;  /* 0x0000850000067ab9 */ /* 0x000fe20000000800 */
[----:B------:R-:W-:Y:S01]  /*0040*/  ULDC UR8, c[0x0][0x290] ;  /* 0x0000a40000087ab9 */ /* 0x000fe20000000800 */
[----:B------:R-:W1:Y:S01]  /*0050*/  S2R R3, SR_CTAID.X ;  /* 0x0000000000037919 */ /* 0x000e620000002500 */
[----:B------:R-:W-:Y:S01]  /*0060*/  ULDC.64 UR14, c[0x0][0x2c8] ;  /* 0x0000b200000e7ab9 */ /* 0x000fe20000000a00 */
[----:B------:R-:W-:Y:S01]  /*0070*/  ULDC.64 UR10, c[0x0][0x308] ;  /* 0x0000c200000a7ab9 */ /* 0x000fe20000000a00 */
[----:B0-----:R-:W-:-:S04]  /*0080*/  SHF.L.U32 R0, R2, 0x4, RZ ;  /* 0x0000000402007819 */ /* 0x001fc800000006ff */
[----:B------:R-:W-:-:S04]  /*0090*/  LOP3.LUT R0, R0, 0x1f0, RZ, 0xc0, !PT ;  /* 0x000001f000007812 */ /* 0x000fc800078ec0ff */
[----:B------:R-:W-:-:S05]  /*00a0*/  IADD3 R16, P0, R0, UR4, RZ ;  /* 0x0000000400107c10 */ /* 0x000fca000ff1e0ff */
[----:B------:R-:W-:Y:S01]  /*00b0*/  IMAD.X R17, RZ, RZ, UR5, P0 ;  /* 0x00000005ff117e24 */ /* 0x000fe200080e06ff */
[----:B------:R-:W-:-:S05]  /*00c0*/  ULDC.64 UR4, c[0x0][0x208] ;  /* 0x0000820000047ab9 */ /* 0x000fca0000000a00 */
[----:B------:R-:W5:Y:S01]  /*00d0*/  LDG.E.128 R16, desc[UR4][R16.64] ;  /* 0x0000000410107981 */ /* 0x000f62000c1e1d00 */
[----:B------:R-:W-:Y:S01]  /*00e0*/  SHF.R.U32.HI R0, RZ, 0x5, R2 ;  /* 0x00000005ff007819 */ /* 0x000fe20000011602 */
[----:B------:R-:W-:Y:S01]  /*00f0*/  BSSY B0, `(.L_x_223) ;  /* 0x00001b2000007945 */ /* 0x000fe20003800000 */
[----:B------:R-:W-:Y:S02]  /*0100*/  LOP3.LUT R2, R2, 0x1f, RZ, 0xc0, !PT ;  /* 0x0000001f02027812 */ /* 0x000fe400078ec0ff */
[----:B-1----:R-:W-:-:S04]  /*0110*/  LEA R0, R3, R0, 0x2 ;  /* 0x0000000003007211 */ /* 0x002fc800078e10ff */
[----:B------:R-:W-:-:S13]  /*0120*/  ISETP.GE.AND P0, PT, R0, UR6, PT ;  /* 0x0000000600007c0c */ /* 0x000fda000bf06270 */
        /* <DEDUP_REMOVED lines=14> */
.L_x_224:
[----:B------:R-:W-:Y:S01]  /*0210*/  ULDC.64 UR6, c[0x0][0x260] ;  /* 0x0000980000067ab9 */ /* 0x000fe20000000a00 */
[----:B------:R-:W0:Y:S01]  /*0220*/  LDC.U8 R8, c[0x0][0x2a0] ;  /* 0x0000a800ff087b82 */ /* 0x000e220000000000 */
[----:B------:R-:W-:-:S05]  /*0230*/  LEA R10, P0, R2, UR6, 0x4 ;  /* 0x00000006020a7c11 */ /* 0x000fca000f8020ff */
[----:B------:R-:W-:-:S05]  /*0240*/  IMAD.X R11, RZ, RZ, UR7, P0 ;  /* 0x00000007ff0b7e24 */ /* 0x000fca00080e06ff */
        /* <DEDUP_REMOVED lines=21> */
[----:B------:R-:W-:Y:S02]  /*03a0*/  SHF.L.U32 R4, R4, 0x10, RZ ;  /* 0x0000001004047819 */ /* 0x000fe400000006ff */
[----:B------:R-:W-:-:S02]  /*03b0*/  SHF.L.U32 R6, R6, 0x10, RZ ;  /* 0x0000001006067819 */ /* 0x000fc400000006ff */
[----:B------:R-:W-:Y:S02]  /*03c0*/  SHF.L.U32 R9, R9, 0x10, RZ ;  /* 0x0000001009097819 */ /* 0x000fe400000006ff */
[----:B0-----:R-:W-:-:S07]  /*03d0*/  SHF.L.U32 R11, R12, 0x10, RZ ;  /* 0x000000100c0b7819 */ /* 0x001fce00000006ff */
.L_x_254:
[----:B------:R-:W0:Y:S08]  /*03e0*/  LDC.64 R66, c[0x0][0x288] ;  /* 0x0000a200ff427b82 */ /* 0x000e300000000a00 */
[----:B------:R-:W1:Y:S08]  /*03f0*/  LDC.64 R72, c[0x0][0x280] ;  /* 0x0000a000ff487b82 */ /* 0x000e700000000a00 */
[----:B------:R-:W2:Y:S01]  /*0400*/  LDC.64 R70, c[0x0][0x258] ;  /* 0x00009600ff467b82 */ /* 0x000ea20000000a00 */
[----:B0-----:R-:W-:-:S07]  /*0410*/  IMAD.WIDE R80, R0, 0x4, R66 ;  /* 0x0000000400507825 */ /* 0x001fce00078e0242 */
[----:B------:R-:W0:Y:S01]  /*0420*/  LDC.64 R66, c[0x0][0x2c8] ;  /* 0x0000b200ff427b82 */ /* 0x000e220000000a00 */
[----:B------:R-:W3:Y:S01]  /*0430*/  LDG.E R80, desc[UR4][R80.64] ;  /* 0x0000000450507981 */ /* 0x000ee2000c1e1900 */
[----:B-1----:R-:W-:-:S06]  /*0440*/  IMAD.WIDE R82, R0, 0x4, R72 ;  /* 0x0000000400527825 */ /* 0x002fcc00078e0248 */
[----:B------:R-:W1:Y:S01]  /*0450*/  LDC R73, c[0x0][0x218] ;  /* 0x00008600ff497b82 */ /* 0x000e620000000800 */
[----:B-----5:R4:W5:Y:S01]  /*0460*/  LDG.E R82, desc[UR4][R82.64] ;  /* 0x0000000452527981 */ /* 0x020962000c1e1900 */
[----:B--2---:R-:W-:-:S06]  /*0470*/  IMAD.WIDE R84, R0, 0x4, R70 ;  /* 0x0000000400547825 */ /* 0x004fcc00078e0246 */
[----:B------:R-:W2:Y:S01]  /*0480*/  LDC.64 R70, c[0x0][0x250] ;  /* 0x00009400ff467b82 */ /* 0x000ea20000000a00 */
[----:B------:R4:W5:Y:S01]  /*0490*/  LDG.E R72, desc[UR4][R84.64] ;  /* 0x0000000454487981 */ /* 0x000962000c1e1900 */
[----:B-1----:R-:W-:-:S05]  /*04a0*/  IMAD R65, R0, R73, RZ ;  /* 0x0000004900417224 */ /* 0x002fca00078e02ff */
[----:B------:R-:W-:-:S04]  /*04b0*/  SHF.R.S32.HI R86, RZ, 0x1f, R65 ;  /* 0x0000001fff567819 */ /* 0x000fc80000011441 */
[----:B------:R-:W-:Y:S01]  /*04c0*/  LEA.HI R65, R86, R65, RZ, 0x3 ;  /* 0x0000004156417211 */ /* 0x000fe200078f18ff */
[----:B------:R-:W-:Y:S03]  /*04d0*/  BSSY B1, `(.L_x_226) ;  /* 0x0000071000017945 */ /* 0x000fe60003800000 */
[----:B------:R-:W-:Y:S01]  /*04e0*/  LEA.HI.SX32 R65, R65, R2, 0x1d ;  /* 0x0000000241417211 */ /* 0x000fe200078feaff */
[----:B--2---:R-:W-:-:S04]  /*04f0*/  IMAD.WIDE R70, R0, 0x4, R70 ;  /* 0x0000000400467825 */ /* 0x004fc800078e0246 */
[----:B0-----:R-:W-:Y:S01]  /*0500*/  IMAD.WIDE.U32 R66, R65, 0x10, R66 ;  /* 0x0000001041427825 */ /* 0x001fe200078e0042 */
[----:B---3--:R-:W-:-:S13]  /*0510*/  ISETP.GT.AND P2, PT, R80, RZ, PT ;  /* 0x000000ff5000720c */ /* 0x008fda0003f44270 */
[----:B----4-:R-:W-:Y:S05]  /*0520*/  @P2 BRA `(.L_x_227) ;  /* 0x0000000000202947 */ /* 0x010fea0003800000 */
[----:B------:R-:W-:Y:S01]  /*0530*/  MOV R79, UR14 ;  /* 0x0000000e004f7c02 */ /* 0x000fe20008000f00 */
[----:B------:R-:W-:Y:S01]  /*0540*/  IMAD.U32 R80, RZ, RZ, UR15 ;  /* 0x0000000fff507e24 */ /* 0x000fe2000f8e00ff */
[----:B------:R-:W-:Y:S02]  /*0550*/  CS2R R70, SRZ ;  /* 0x0000000000467805 */ /* 0x000fe4000001ff00 */
[----:B------:R-:W-:-:S04]  /*0560*/  ISETP.NE.U32.AND P0, PT, R79, RZ, PT ;  /* 0x000000ff4f00720c */ /* 0x000fc80003f05070 */
[----:B------:R-:W-:-:S13]  /*0570*/  ISETP.NE.AND.EX P0, PT, R80, RZ, PT, P0 ;  /* 0x000000ff5000720c */ /* 0x000fda0003f05300 */
[----:B------:R-:W-:Y:S05]  /*0580*/  @!P0 BRA `(.L_x_228) ;  /* 0x0000000400948947 */ /* 0x000fea0003800000 */
[----:B------:R0:W5:Y:S01]  /*0590*/  LDG.E.128 R12, desc[UR4][R66.64] ;  /* 0x00000004420c7981 */ /* 0x000162000c1e1d00 */
[----:B------:R-:W-:Y:S05]  /*05a0*/  BRA `(.L_x_228) ;  /* 0x00000004008c7947 */ /* 0x000fea0003800000 */
.L_x_227:
[----:B------:R-:W0:Y:S01]  /*05b0*/  LDC.64 R56, c[0x0][0x238] ;  /* 0x00008e00ff387b82 */ /* 0x000e220000000a00 */
[----:B------:R-:W-:Y:S01]  /*05c0*/  IADD3 R80, R80, -0x1, RZ ;  /* 0xffffffff50507810 */ /* 0x000fe20007ffe0ff */
[----:B------:R-:W2:Y:S04]  /*05d0*/  LDG.E R70, desc[UR4][R70.64] ;  /* 0x0000000446467981 */ /* 0x000ea8000c1e1900 */
[----:B------:R-:W-:Y:S02]  /*05e0*/  IMAD R80, R80, R73, RZ ;  /* 0x0000004950507224 */ /* 0x000fe400078e02ff */
[----:B------:R-:W1:Y:S03]  /*05f0*/  LDC.64 R60, c[0x0][0x2b8] ;  /* 0x0000ae00ff3c7b82 */ /* 0x000e660000000a00 */
[----:B------:R-:W-:-:S04]  /*0600*/  SHF.R.S32.HI R3, RZ, 0x1f, R80 ;  /* 0x0000001fff037819 */ /* 0x000fc80000011450 */
[----:B------:R-:W-:-:S04]  /*0610*/  LEA.HI R3, R3, R80, RZ, 0x3 ;  /* 0x0000005003037211 */ /* 0x000fc800078f18ff */
[----:B------:R-:W-:Y:S01]  /*0620*/  LEA.HI.SX32 R3, R3, R2, 0x1d ;  /* 0x0000000203037211 */ /* 0x000fe200078feaff */
[----:B0-----:R-:W-:-:S06]  /*0630*/  IMAD.WIDE.U32 R56, R65, 0x10, R56 ;  /* 0x0000001041387825 */ /* 0x001fcc00078e0038 */
[----:B------:R-:W3:Y:S01]  /*0640*/  LDG.E.128 R56, desc[UR4][R56.64] ;  /* 0x0000000438387981 */ /* 0x000ee2000c1e1d00 */
[----:B-1----:R-:W-:-:S06]  /*0650*/  IMAD.WIDE.U32 R60, R3, 0x10, R60 ;  /* 0x00000010033c7825 */ /* 0x002fcc00078e003c */
[----:B------:R-:W4:Y:S01]  /*0660*/  LDG.E.128 R60, desc[UR4][R60.64] ;  /* 0x000000043c3c7981 */ /* 0x000f22000c1e1d00 */
[----:B------:R-:W-:Y:S01]  /*0670*/  IMAD.U32 R79, RZ, RZ, UR14 ;  /* 0x0000000eff4f7e24 */ /* 0x000fe2000f8e00ff */
[----:B------:R-:W-:-:S04]  /*0680*/  MOV R80, UR15 ;  /* 0x0000000f00507c02 */ /* 0x000fc80008000f00 */
[----:B------:R-:W-:-:S04]  /*0690*/  ISETP.NE.U32.AND P0, PT, R79, RZ, PT ;  /* 0x000000ff4f00720c */ /* 0x000fc80003f05070 */
[----:B------:R-:W-:-:S13]  /*06a0*/  ISETP.NE.AND.EX P0, PT, R80, RZ, PT, P0 ;  /* 0x000000ff5000720c */ /* 0x000fda0003f05300 */
[----:B------:R0:W5:Y:S01]  /*06b0*/  @P0 LDG.E.128 R12, desc[UR4][R66.64] ;  /* 0x00000004420c0981 */ /* 0x000162000c1e1d00 */
[----:B------:R-:W-:-:S04]  /*06c0*/  ISETP.NE.AND P0, PT, R8, RZ, PT ;  /* 0x000000ff0800720c */ /* 0x000fc80003f05270 */
[----:B--2---:R-:W-:Y:S02]  /*06d0*/  FSEL R3, R70, RZ, !P0 ;  /* 0x000000ff46037208 */ /* 0x004fe40004000000 */
[----:B---3--:R-:W-:Y:S02]  /*06e0*/  PRMT R68, R56, 0x7632, R68 ;  /* 0x0000763238447816 */ /* 0x008fe40000000044 */
[C---:B------:R-:W-:Y:S01]  /*06f0*/  PRMT R71, R58.reuse, 0x7632, R71 ;  /* 0x000076323a477816 */ /* 0x040fe20000000047 */
[----:B------:R-:W-:Y:S01]  /*0700*/  IMAD.U32 R58, R58, 0x10000, RZ ;  /* 0x000100003a3a7824 */ /* 0x000fe200078e00ff */
[----:B------:R-:W-:Y:S01]  /*0710*/  PRMT R69, R57, 0x7632, R69 ;  /* 0x0000763239457816 */ /* 0x000fe20000000045 */
[----:B------:R-:W-:Y:S01]  /*0720*/  IMAD.U32 R56, R56, 0x10000, RZ ;  /* 0x0001000038387824 */ /* 0x000fe200078e00ff */
[----:B------:R-:W-:Y:S01]  /*0730*/  PRMT R74, R59, 0x7632, R74 ;  /* 0x000076323b4a7816 */ /* 0x000fe2000000004a */
[----:B------:R-:W-:Y:S01]  /*0740*/  IMAD.U32 R68, R68, 0x10000, RZ ;  /* 0x0001000044447824 */ /* 0x000fe200078e00ff */
[----:B------:R-:W-:Y:S01]  /*0750*/  SHF.L.U32 R70, R57, 0x10, RZ ;  /* 0x0000001039467819 */ /* 0x000fe200000006ff */
[C---:B------:R-:W-:Y:S01]  /*0760*/  FADD.FTZ R81, -R3.reuse, R58 ;  /* 0x0000003a03517221 */ /* 0x040fe20000010100 */
[----:B------:R-:W-:Y:S01]  /*0770*/  FADD.FTZ R57, -R3, R56 ;  /* 0x0000003803397221 */ /* 0x000fe20000010100 */
[----:B------:R-:W-:Y:S01]  /*0780*/  IMAD.U32 R58, R71, 0x10000, RZ ;  /* 0x00010000473a7824 */ /* 0x000fe200078e00ff */
[----:B------:R-:W-:Y:S01]  /*0790*/  SHF.L.U32 R56, R69, 0x10, RZ ;  /* 0x0000001045387819 */ /* 0x000fe200000006ff */
[----:B------:R-:W-:Y:S01]  /*07a0*/  FADD.FTZ R71, -R3, R68 ;  /* 0x0000004403477221 */ /* 0x000fe20000010100 */
[----:B------:R-:W-:-:S02]  /*07b0*/  SHF.L.U32 R76, R59, 0x10, RZ ;  /* 0x000000103b4c7819 */ /* 0x000fc400000006ff */
[----:B------:R-:W-:Y:S02]  /*07c0*/  SHF.L.U32 R74, R74, 0x10, RZ ;  /* 0x000000104a4a7819 */ /* 0x000fe400000006ff */
[C---:B----4-:R-:W-:Y:S01]  /*07d0*/  PRMT R68, R60.reuse, 0x7632, R68 ;  /* 0x000076323c447816 */ /* 0x050fe20000000044 */
[----:B------:R-:W-:Y:S02]  /*07e0*/  IMAD.U32 R69, R60, 0x10000, RZ ;  /* 0x000100003c457824 */ /* 0x000fe400078e00ff */
[C---:B------:R-:W-:Y:S01]  /*07f0*/  FADD.FTZ R59, -R3.reuse, R70 ;  /* 0x00000046033b7221 */ /* 0x040fe20000010100 */
[C---:B------:R-:W-:Y:S01]  /*0800*/  FADD.FTZ R77, -R3.reuse, R56 ;  /* 0x00000038034d7221 */ /* 0x040fe20000010100 */
[----:B------:R-:W-:Y:S01]  /*0810*/  SHF.L.U32 R70, R68, 0x10, RZ ;  /* 0x0000001044467819 */ /* 0x000fe200000006ff */
[C---:B------:R-:W-:Y:S01]  /*0820*/  FADD.FTZ R87, -R3.reuse, R76 ;  /* 0x0000004c03577221 */ /* 0x040fe20000010100 */
[C---:B------:R-:W-:Y:S01]  /*0830*/  FADD.FTZ R85, -R3.reuse, R58 ;  /* 0x0000003a03557221 */ /* 0x040fe20000010100 */
[----:B0-----:R-:W-:Y:S01]  /*0840*/  FADD.FTZ R67, -R3, R74 ;  /* 0x0000004a03437221 */ /* 0x001fe20000010100 */
[----:B------:R-:W-:Y:S01]  /*0850*/  PRMT R78, R62, 0x7632, R78 ;  /* 0x000076323e4e7816 */ /* 0x000fe2000000004e */
[----:B-----5:R-:W-:Y:S01]  /*0860*/  FMUL.FTZ R56, R72, R71 ;  /* 0x0000004748387220 */ /* 0x020fe20000410000 */
[----:B------:R-:W-:Y:S01]  /*0870*/  SHF.L.U32 R83, R62, 0x10, RZ ;  /* 0x000000103e537819 */ /* 0x000fe200000006ff */
[----:B------:R-:W-:Y:S01]  /*0880*/  FMUL.FTZ R3, R72, R57 ;  /* 0x0000003948037220 */ /* 0x000fe20000410000 */
[-C--:B------:R-:W-:Y:S01]  /*0890*/  FMUL.FTZ R62, R4, R69.reuse ;  /* 0x00000045043e7220 */ /* 0x080fe20000410000 */
[C---:B------:R-:W-:Y:S01]  /*08a0*/  PRMT R66, R63.reuse, 0x7632, R66 ;  /* 0x000076323f427816 */ /* 0x040fe20000000042 */
[----:B------:R-:W-:Y:S01]  /*08b0*/  IMAD.U32 R76, R63, 0x10000, RZ ;  /* 0x000100003f4c7824 */ /* 0x000fe200078e00ff */
[----:B------:R-:W-:Y:S01]  /*08c0*/  SHF.L.U32 R75, R61, 0x10, RZ ;  /* 0x000000103d4b7819 */ /* 0x000fe200000006ff */
[-C--:B------:R-:W-:Y:S01]  /*08d0*/  FFMA.FTZ R37, R56, R70.reuse, R37 ;  /* 0x0000004638257223 */ /* 0x080fe20000010025 */
[----:B------:R-:W-:Y:S01]  /*08e0*/  FADD.FTZ R45, R45, R70 ;  /* 0x000000462d2d7221 */ /* 0x000fe20000010000 */
[----:B------:R-:W-:Y:S01]  /*08f0*/  FMUL.FTZ R63, R9, R70 ;  /* 0x00000046093f7220 */ /* 0x000fe20000410000 */
[----:B------:R-:W-:Y:S01]  /*0900*/  PRMT R74, R61, 0x7632, R74 ;  /* 0x000076323d4a7816 */ /* 0x000fe2000000004a */
[C---:B------:R-:W-:Y:S01]  /*0910*/  FFMA.FTZ R36, R3.reuse, R69, R36 ;  /* 0x0000004503247223 */ /* 0x040fe20000010024 */
[----:B------:R-:W-:Y:S01]  /*0920*/  FADD.FTZ R44, R44, R69 ;  /* 0x000000452c2c7221 */ /* 0x000fe20000010000 */
[----:B------:R-:W-:Y:S01]  /*0930*/  FADD.FTZ R70, RZ, R62 ;  /* 0x0000003eff467221 */ /* 0x000fe20000010000 */
[----:B------:R-:W-:Y:S01]  /*0940*/  FFMA.FTZ R69, R3, R62, RZ ;  /* 0x0000003e03457223 */ /* 0x000fe200000100ff */
[----:B------:R-:W-:Y:S01]  /*0950*/  FMUL.FTZ R58, R72, R77 ;  /* 0x0000004d483a7220 */ /* 0x000fe20000410000 */
[----:B------:R-:W-:Y:S01]  /*0960*/  SHF.L.U32 R77, R74, 0x10, RZ ;  /* 0x000000104a4d7819 */ /* 0x000fe200000006ff */
[----:B------:R-:W-:Y:S01]  /*0970*/  FMUL.FTZ R68, R5, R75 ;  /* 0x0000004b05447220 */ /* 0x000fe20000410000 */
[----:B------:R-:W-:Y:S01]  /*0980*/  FADD.FTZ R71, R70, R63 ;  /* 0x0000003f46477221 */ /* 0x000fe20000010000 */
[----:B------:R-:W-:Y:S01]  /*0990*/  FMUL.FTZ R57, R72, R59 ;  /* 0x0000003b48397220 */ /* 0x000fe20000410000 */
[----:B------:R-:W-:Y:S01]  /*09a0*/  FFMA.FTZ R70, R56, R63, R69 ;  /* 0x0000003f38467223 */ /* 0x000fe20000010045 */
[----:B------:R-:W-:-:S02]  /*09b0*/  IMAD.U32 R84, R78, 0x10000, RZ ;  /* 0x000100004e547824 */ /* 0x000fc400078e00ff */
[----:B------:R-:W-:Y:S01]  /*09c0*/  FADD.FTZ R78, R71, R68 ;  /* 0x00000044474e7221 */ /* 0x000fe20000010000 */
[-C--:B------:R-:W-:Y:S01]  /*09d0*/  FMUL.FTZ R69, R10, R77.reuse ;  /* 0x0000004d0a457220 */ /* 0x080fe20000410000 */
[----:B------:R-:W-:Y:S01]  /*09e0*/  FFMA.FTZ R71, R57, R68, R70 ;  /* 0x0000004439477223 */ /* 0x000fe20000010046 */
[----:B------:R-:W-:Y:S01]  /*09f0*/  FFMA.FTZ R39, R58, R77, R39 ;  /* 0x0000004d3a277223 */ /* 0x000fe20000010027 */
[----:B------:R-:W-:Y:S01]  /*0a00*/  FADD.FTZ R47, R47, R77 ;  /* 0x0000004d2f2f7221 */ /* 0x000fe20000010000 */
[----:B------:R-:W-:Y:S01]  /*0a10*/  FMUL.FTZ R59, R72, R81 ;  /* 0x00000051483b7220 */ /* 0x000fe20000410000 */
[----:B------:R-:W-:Y:S01]  /*0a20*/  FMUL.FTZ R74, R6, R83 ;  /* 0x00000053064a7220 */ /* 0x000fe20000410000 */
[----:B------:R-:W-:Y:S01]  /*0a30*/  FADD.FTZ R77, R78, R69 ;  /* 0x000000454e4d7221 */ /* 0x000fe20000010000 */
[----:B------:R-:W-:Y:S01]  /*0a40*/  FFMA.FTZ R70, R58, R69, R71 ;  /* 0x000000453a467223 */ /* 0x000fe20000010047 */
[----:B------:R-:W-:Y:S01]  /*0a50*/  FMUL.FTZ R61, R72, R87 ;  /* 0x00000057483d7220 */ /* 0x000fe20000410000 */
[----:B------:R-:W-:Y:S01]  /*0a60*/  FFMA.FTZ R38, R57, R75, R38 ;  /* 0x0000004b39267223 */ /* 0x000fe20000010026 */
[----:B------:R-:W-:Y:S01]  /*0a70*/  FADD.FTZ R46, R46, R75 ;  /* 0x0000004b2e2e7221 */ /* 0x000fe20000010000 */
[----:B------:R-:W-:Y:S01]  /*0a80*/  FMUL.FTZ R60, R72, R85 ;  /* 0x00000055483c7220 */ /* 0x000fe20000410000 */
        /* <DEDUP_REMOVED lines=8> */
[C---:B------:R-:W-:Y:S01]  /*0b10*/  FFMA.FTZ R70, R60.reuse, R75, R71 ;  /* 0x0000004b3c467223 */ /* 0x040fe20000010047 */
        /* <DEDUP_REMOVED lines=12> */
.L_x_228:
[----:B------:R-:W-:Y:S05]  /*0be0*/  BSYNC B1 ;  /* 0x0000000000017941 */ /* 0x000fea0003800000 */
.L_x_226:
[----:B------:R-:W-:-:S03]  /*0bf0*/  UMOV UR6, 0xffffffff ;  /* 0xffffffff00067882 */ /* 0x000fc60000000000 */
[----:B------:R-:W-:Y:S05]  /*0c00*/  BRA.DIV UR6, `(.L_x_229) ;  /* 0x0000001606687947 */ /* 0x000fea000b800000 */
[----:B0-----:R-:W0:Y:S04]  /*0c10*/  SHFL.BFLY PT, R67, R70, 0x1, 0x1f ;  /* 0x0c201f0046437f89 */ /* 0x001e2800000e0000 */
        /* <DEDUP_REMOVED lines=17> */
.L_x_266:
[----:B-----5:R-:W-:Y:S01]  /*0d30*/  ISETP.GE.AND P3, PT, R82, 0x1, PT ;  /* 0x000000015200780c */ /* 0x020fe20003f66270 */
[----:B------:R-:W-:-:S12]  /*0d40*/  IMAD.MOV.U32 R81, RZ, RZ, RZ ;  /* 0x000000ffff517224 */ /* 0x000fd800078e00ff */
[----:B------:R-:W3:Y:S01]  /*0d50*/  @P3 LDC.64 R66, c[0x0][0x220] ;  /* 0x00008800ff423b82 */ /* 0x000ee20000000a00 */
[----:B------:R-:W-:-:S05]  /*0d60*/  @P3 IADD3 R82, R82, -0x1, RZ ;  /* 0xffffffff52523810 */ /* 0x000fca0007ffe0ff */
[----:B------:R-:W-:-:S05]  /*0d70*/  @P3 IMAD R82, R82, R73, RZ ;  /* 0x0000004952523224 */ /* 0x000fca00078e02ff */
[----:B------:R-:W-:-:S04]  /*0d80*/  @P3 SHF.R.S32.HI R73, RZ, 0x1f, R82 ;  /* 0x0000001fff493819 */ /* 0x000fc80000011452 */
[----:B------:R-:W-:-:S04]  /*0d90*/  @P3 LEA.HI R73, R73, R82, RZ, 0x3 ;  /* 0x0000005249493211 */ /* 0x000fc800078f18ff */
[----:B------:R-:W-:-:S05]  /*0da0*/  @P3 LEA.HI.SX32 R81, R73, R2, 0x1d ;  /* 0x0000000249513211 */ /* 0x000fca00078feaff */
[----:B---3--:R-:W-:-:S05]  /*0db0*/  @P3 IMAD.WIDE.U32 R66, R81, 0x10, R66 ;  /* 0x0000001051423825 */ /* 0x008fca00078e0042 */
[----:B------:R3:W5:Y:S01]  /*0dc0*/  @P3 LDG.E.128 R52, desc[UR4][R66.64] ;  /* 0x0000000442343981 */ /* 0x000762000c1e1d00 */
[----:B01----:R-:W-:Y:S01]  /*0dd0*/  FADD.FTZ R70, R70, R83 ;  /* 0x0000005346467221 */ /* 0x003fe20000010000 */
[----:B--2---:R-:W-:Y:S01]  /*0de0*/  FADD.FTZ R71, R71, R88 ;  /* 0x0000005847477221 */ /* 0x004fe20000010000 */
[----:B------:R-:W-:Y:S02]  /*0df0*/  BSSY B1, `(.L_x_230) ;  /* 0x0000013000017945 */ /* 0x000fe40003800000 */
[----:B------:R-:W-:Y:S01]  /*0e00*/  FMUL.FTZ R70, R70, UR8 ;  /* 0x0000000846467c20 */ /* 0x000fe20008410000 */
[----:B------:R-:W-:Y:S01]  /*0e10*/  FMUL.FTZ R71, R71, UR8 ;  /* 0x0000000847477c20 */ /* 0x000fe20008410000 */
[----:B------:R-:W-:Y:S06]  /*0e20*/  @P2 BRA `(.L_x_231) ;  /* 0x0000000000182947 */ /* 0x000fec0003800000 */
[----:B------:R-:W-:Y:S01]  /*0e30*/  ISETP.NE.U32.AND P0, PT, R79, RZ, PT ;  /* 0x000000ff4f00720c */ /* 0x000fe20003f05070 */
[----:B---3--:R-:W-:-:S03]  /*0e40*/  HFMA2.MMA R67, -RZ, RZ, 0, 0 ;  /* 0x00000000ff437435 */ /* 0x008fc600000001ff */
[----:B------:R-:W-:-:S13]  /*0e50*/  ISETP.NE.AND.EX P0, PT, R80, RZ, PT, P0 ;  /* 0x000000ff5000720c */ /* 0x000fda0003f05300 */
[----:B------:R-:W-:Y:S05]  /*0e60*/  @!P0 BRA `(.L_x_232) ;  /* 0x00000000002c8947 */ /* 0x000fea0003800000 */
[----:B------:R-:W-:Y:S01]  /*0e70*/  SHF.L.U32 R67, R12, 0x10, RZ ;  /* 0x000000100c437819 */ /* 0x000fe200000006ff */
[----:B------:R-:W-:Y:S06]  /*0e80*/  BRA `(.L_x_232) ;  /* 0x0000000000247947 */ /* 0x000fec0003800000 */
.L_x_231:
[----:B------:R-:W-:Y:S02]  /*0e90*/  ISETP.NE.U32.AND P0, PT, R79, RZ, PT ;  /* 0x000000ff4f00720c */ /* 0x000fe40003f05070 */
[----:B------:R-:W-:Y:S02]  /*0ea0*/  ISETP.NE.AND P1, PT, R8, RZ, PT ;  /* 0x000000ff0800720c */ /* 0x000fe40003f25270 */
[----:B------:R-:W-:Y:S02]  /*0eb0*/  ISETP.NE.AND.EX P0, PT, R80, RZ, PT, P0 ;  /* 0x000000ff5000720c */ /* 0x000fe40003f05300 */
[----:B---3--:R-:W-:-:S05]  /*0ec0*/  FSEL R66, R70, RZ, !P1 ;  /* 0x000000ff46427208 */ /* 0x008fca0004800000 */
[----:B------:R-:W-:-:S04]  /*0ed0*/  FFMA.FTZ R67, R3, R71, R66 ;  /* 0x0000004703437223 */ /* 0x000fc80000010042 */
[----:B------:R-:W-:Y:S02]  /*0ee0*/  FADD.FTZ R67, R62, -R67 ;  /* 0x800000433e437221 */ /* 0x000fe40000010000 */
[----:B------:R-:W-:Y:S02]  /*0ef0*/  @P0 IMAD.U32 R66, R12, 0x10000, RZ ;  /* 0x000100000c420824 */ /* 0x000fe400078e00ff */
[----:B------:R-:W-:-:S04]  /*0f00*/  FMUL.FTZ R67, R72, R67 ;  /* 0x0000004348437220 */ /* 0x000fc80000410000 */
[----:B------:R-:W-:-:S07]  /*0f10*/  @P0 FADD.FTZ R67, R67, R66 ;  /* 0x0000004243430221 */ /* 0x000fce0000010000 */
.L_x_232:
[----:B------:R-:W-:Y:S05]  /*0f20*/  BSYNC B1 ;  /* 0x0000000000017941 */ /* 0x000fea0003800000 */
.L_x_230:
[----:B------:R-:W0:Y:S01]  /*0f30*/  @P3 LDC R80, c[0x0][0x29c] ;  /* 0x0000a700ff503b82 */ /* 0x000e220000000800 */
[----:B------:R-:W-:Y:S01]  /*0f40*/  ISETP.NE.U32.AND P1, PT, RZ, UR10, PT ;  /* 0x0000000aff007c0c */ /* 0x000fe2000bf25070 */
[----:B------:R-:W-:Y:S01]  /*0f50*/  BSSY B1, `(.L_x_233) ;  /* 0x0000019000017945 */ /* 0x000fe20003800000 */
[----:B------:R-:W-:Y:S02]  /*0f60*/  @P3 SHF.L.U32 R66, R16, 0x10, RZ ;  /* 0x0000001010423819 */ /* 0x000fe400000006ff */
[----:B------:R-:W-:Y:S01]  /*0f70*/  ISETP.NE.AND.EX P1, PT, RZ, UR11, PT, P1 ;  /* 0x0000000bff007c0c */ /* 0x000fe2000bf25310 */
[----:B0-----:R-:W-:-:S12]  /*0f80*/  @P3 FMUL.FTZ R73, R67, R80 ;  /* 0x0000005043493220 */ /* 0x001fd80000410000 */
[----:B------:R-:W-:Y:S01]  /*0f90*/  @P1 F2FP.BF16.F32.PACK_AB R67, RZ, R67 ;  /* 0x00000043ff43123e */ /* 0x000fe200000010ff */
[----:B------:R-:W-:Y:S01]  /*0fa0*/  @P3 FMUL.FTZ R79, R73, R66 ;  /* 0x00000042494f3220 */ /* 0x000fe20000410000 */
[----:B-----5:R-:W-:Y:S02]  /*0fb0*/  @P3 SHF.L.U32 R66, R52, 0x10, RZ ;  /* 0x0000001034423819 */ /* 0x020fe400000006ff */
[----:B------:R-:W-:Y:S02]  /*0fc0*/  @P1 PRMT R48, R67, 0x7610, R48 ;  /* 0x0000761043301816 */ /* 0x000fe40000000030 */
[----:B------:R-:W-:Y:S01]  /*0fd0*/  @P3 F2FP.BF16.F32.PACK_AB R79, RZ, R79 ;  /* 0x0000004fff4f323e */ /* 0x000fe200000010ff */
[----:B------:R-:W-:-:S03]  /*0fe0*/  @P3 FFMA.FTZ R24, R73, R66, R24 ;  /* 0x0000004249183223 */ /* 0x000fc60000010018 */
[----:B------:R-:W-:Y:S01]  /*0ff0*/  @P3 PRMT R28, R79, 0x7610, R28 ;  /* 0x000076104f1c3816 */ /* 0x000fe2000000001c */
[----:B------:R-:W-:Y:S06]  /*1000*/  @P2 BRA `(.L_x_234) ;  /* 0x0000000000142947 */ /* 0x000fec0003800000 */
[----:B------:R-:W-:Y:S01]  /*1010*/  IMAD.MOV.U32 R67, RZ, RZ, RZ ;  /* 0x000000ffff437224 */ /* 0x000fe200078e00ff */
[----:B------:R-:W-:Y:S06]  /*1020*/  @!P0 BRA `(.L_x_235) ;  /* 0x00000000002c8947 */ /* 0x000fec0003800000 */
[----:B------:R-:W-:-:S04]  /*1030*/  PRMT R67, R12, 0x7632, R67 ;  /* 0x000076320c437816 */ /* 0x000fc80000000043 */
[----:B------:R-:W-:Y:S01]  /*1040*/  SHF.L.U32 R67, R67, 0x10, RZ ;  /* 0x0000001043437819 */ /* 0x000fe200000006ff */
[----:B------:R-:W-:Y:S06]  /*1050*/  BRA `(.L_x_235) ;  /* 0x0000000000207947 */ /* 0x000fec0003800000 */
.L_x_234:
[----:B------:R-:W-:Y:S02]  /*1060*/  ISETP.NE.AND P4, PT, R8, RZ, PT ;  /* 0x000000ff0800720c */ /* 0x000fe40003f85270 */
[----:B------:R-:W-:Y:S02]  /*1070*/  @P0 PRMT R73, R12, 0x7632, R73 ;  /* 0x000076320c490816 */ /* 0x000fe40000000049 */
[----:B------:R-:W-:-:S05]  /*1080*/  FSEL R67, R70, RZ, !P4 ;  /* 0x000000ff46437208 */ /* 0x000fca0006000000 */
[----:B------:R-:W-:-:S04]  /*1090*/  FFMA.FTZ R66, R56, R71, R67 ;  /* 0x0000004738427223 */ /* 0x000fc80000010043 */
[----:B------:R-:W-:Y:S01]  /*10a0*/  FADD.FTZ R67, R63, -R66 ;  /* 0x800000423f437221 */ /* 0x000fe20000010000 */
[----:B------:R-:W-:-:S03]  /*10b0*/  @P0 SHF.L.U32 R66, R73, 0x10, RZ ;  /* 0x0000001049420819 */ /* 0x000fc600000006ff */
[----:B------:R-:W-:-:S04]  /*10c0*/  FMUL.FTZ R67, R72, R67 ;  /* 0x0000004348437220 */ /* 0x000fc80000410000 */
[----:B------:R-:W-:-:S07]  /*10d0*/  @P0 FADD.FTZ R67, R67, R66 ;  /* 0x0000004243430221 */ /* 0x000fce0000010000 */
.L_x_235:
[----:B------:R-:W-:Y:S05]  /*10e0*/  BSYNC B1 ;  /* 0x0000000000017941 */ /* 0x000fea0003800000 */
.L_x_233:
[----:B------:R-:W0:Y:S01]  /*10f0*/  @P3 LDC R80, c[0x0][0x29c] ;  /* 0x0000a700ff503b82 */ /* 0x000e220000000800 */
[----:B------:R-:W-:Y:S01]  /*1100*/  @P3 PRMT R66, R16, 0x7632, R66 ;  /* 0x0000763210423816 */ /* 0x000fe20000000042 */
[----:B------:R-:W-:Y:S01]  /*1110*/  BSSY B1, `(.L_x_236) ;  /* 0x0000017000017945 */ /* 0x000fe20003800000 */
[----:B------:R-:W-:-:S03]  /*1120*/  @P3 PRMT R73, R52, 0x7632, R73 ;  /* 0x0000763234493816 */ /* 0x000fc60000000049 */
[----:B------:R-:W-:Y:S01]  /*1130*/  @P3 IMAD.U32 R79, R66, 0x10000, RZ ;  /* 0x00010000424f3824 */ /* 0x000fe200078e00ff */
[----:B------:R-:W-:Y:S01]  /*1140*/  @P3 SHF.L.U32 R73, R73, 0x10, RZ ;  /* 0x0000001049493819 */ /* 0x000fe200000006ff */
[----:B0-----:R-:W-:Y:S01]  /*1150*/  @P3 FMUL.FTZ R66, R67, R80 ;  /* 0x0000005043423220 */ /* 0x001fe20000410000 */
[----:B------:R-:W-:-:S03]  /*1160*/  @P1 F2FP.BF16.F32.PACK_AB R67, RZ, R67 ;  /* 0x00000043ff43123e */ /* 0x000fc600000010ff */
[C---:B------:R-:W-:Y:S01]  /*1170*/  @P3 FMUL.FTZ R79, R66.reuse, R79 ;  /* 0x0000004f424f3220 */ /* 0x040fe20000410000 */
[----:B------:R-:W-:Y:S01]  /*1180*/  @P3 FFMA.FTZ R25, R66, R73, R25 ;  /* 0x0000004942193223 */ /* 0x000fe20000010019 */
[----:B------:R-:W-:-:S03]  /*1190*/  @P1 PRMT R48, R48, 0x5410, R67 ;  /* 0x0000541030301816 */ /* 0x000fc60000000043 */
[----:B------:R-:W-:-:S04]  /*11a0*/  @P3 F2FP.BF16.F32.PACK_AB R79, RZ, R79 ;  /* 0x0000004fff4f323e */ /* 0x000fc800000010ff */
[----:B------:R-:W-:Y:S01]  /*11b0*/  @P3 PRMT R28, R28, 0x5410, R79 ;  /* 0x000054101c1c3816 */ /* 0x000fe2000000004f */
[----:B------:R-:W-:Y:S06]  /*11c0*/  @P2 BRA `(.L_x_237) ;  /* 0x0000000000102947 */ /* 0x000fec0003800000 */
[----:B------:R-:W-:Y:S01]  /*11d0*/  MOV R67, RZ ;  /* 0x000000ff00437202 */ /* 0x000fe20000000f00 */
[----:B------:R-:W-:Y:S06]  /*11e0*/  @!P0 BRA `(.L_x_238) ;  /* 0x0000000000248947 */ /* 0x000fec0003800000 */
[----:B------:R-:W-:Y:S01]  /*11f0*/  IMAD.U32 R67, R13, 0x10000, RZ ;  /* 0x000100000d437824 */ /* 0x000fe200078e00ff */
[----:B------:R-:W-:Y:S06]  /*1200*/  BRA `(.L_x_238) ;  /* 0x00000000001c7947 */ /* 0x000fec0003800000 */
.L_x_237:
[----:B------:R-:W-:-:S04]  /*1210*/  ISETP.NE.AND P4, PT, R8, RZ, PT ;  /* 0x000000ff0800720c */ /* 0x000fc80003f85270 */
[----:B------:R-:W-:-:S05]  /*1220*/  FSEL R66, R70, RZ, !P4 ;  /* 0x000000ff46427208 */ /* 0x000fca0006000000 */
[----:B------:R-:W-:Y:S01]  /*1230*/  FFMA.FTZ R67, R57, R71, R66 ;  /* 0x0000004739437223 */ /* 0x000fe20000010042 */
[----:B------:R-:W-:-:S03]  /*1240*/  @P0 SHF.L.U32 R66, R13, 0x10, RZ ;  /* 0x000000100d420819 */ /* 0x000fc600000006ff */
[----:B------:R-:W-:-:S04]  /*1250*/  FADD.FTZ R67, R68, -R67 ;  /* 0x8000004344437221 */ /* 0x000fc80000010000 */
[----:B------:R-:W-:-:S04]  /*1260*/  FMUL.FTZ R67, R72, R67 ;  /* 0x0000004348437220 */ /* 0x000fc80000410000 */
[----:B------:R-:W-:-:S07]  /*1270*/  @P0 FADD.FTZ R67, R67, R66 ;  /* 0x0000004243430221 */ /* 0x000fce0000010000 */
.L_x_238:
[----:B------:R-:W-:Y:S05]  /*1280*/  BSYNC B1 ;  /* 0x0000000000017941 */ /* 0x000fea0003800000 */
.L_x_236:
[----:B------:R-:W0:Y:S01]  /*1290*/  @P3 LDC R80, c[0x0][0x29c] ;  /* 0x0000a700ff503b82 */ /* 0x000e220000000800 */
[----:B------:R-:W-:Y:S01]  /*12a0*/  @P3 SHF.L.U32 R66, R17, 0x10, RZ ;  /* 0x0000001011423819 */ /* 0x000fe200000006ff */
[----:B------:R-:W-:Y:S01]  /*12b0*/  BSSY B1, `(.L_x_239) ;  /* 0x0000017000017945 */ /* 0x000fe20003800000 */
[----:B0-----:R-:W-:Y:S01]  /*12c0*/  @P3 FMUL.FTZ R73, R67, R80 ;  /* 0x0000005043493220 */ /* 0x001fe20000410000 */
[----:B------:R-:W-:-:S03]  /*12d0*/  @P1 F2FP.BF16.F32.PACK_AB R67, RZ, R67 ;  /* 0x00000043ff43123e */ /* 0x000fc600000010ff */
[----:B------:R-:W-:Y:S01]  /*12e0*/  @P3 FMUL.FTZ R79, R73, R66 ;  /* 0x00000042494f3220 */ /* 0x000fe20000410000 */
[----:B------:R-:W-:Y:S01]  /*12f0*/  @P3 IMAD.U32 R66, R53, 0x10000, RZ ;  /* 0x0001000035423824 */ /* 0x000fe200078e00ff */
[----:B------:R-:W-:-:S03]  /*1300*/  @P1 PRMT R49, R67, 0x7610, R49 ;  /* 0x0000761043311816 */ /* 0x000fc60000000031 */
[----:B------:R-:W-:Y:S01]  /*1310*/  @P3 F2FP.BF16.F32.PACK_AB R79, RZ, R79 ;  /* 0x0000004fff4f323e */ /* 0x000fe200000010ff */
[----:B------:R-:W-:-:S03]  /*1320*/  @P3 FFMA.FTZ R26, R73, R66, R26 ;  /* 0x00000042491a3223 */ /* 0x000fc6000001001a */
[----:B------:R-:W-:Y:S01]  /*1330*/  @P3 PRMT R29, R79, 0x7610, R29 ;  /* 0x000076104f1d3816 */ /* 0x000fe2000000001d */
[----:B------:R-:W-:Y:S06]  /*1340*/  @P2 BRA `(.L_x_240) ;  /* 0x0000000000142947 */ /* 0x000fec0003800000 */
[----:B------:R-:W-:Y:S01]  /*1350*/  HFMA2.MMA R67, -RZ, RZ, 0, 0 ;  /* 0x00000000ff437435 */ /* 0x000fe200000001ff */
[----:B------:R-:W-:Y:S10]  /*1360*/  @!P0 BRA `(.L_x_241) ;  /* 0x00000000002c8947 */ /* 0x000ff40003800000 */
[----:B------:R-:W-:-:S04]  /*1370*/  PRMT R67, R13, 0x7632, R67 ;  /* 0x000076320d437816 */ /* 0x000fc80000000043 */
[----:B------:R-:W-:Y:S01]  /*1380*/  SHF.L.U32 R67, R67, 0x10, RZ ;  /* 0x0000001043437819 */ /* 0x000fe200000006ff */
[----:B------:R-:W-:Y:S06]  /*1390*/  BRA `(.L_x_241) ;  /* 0x0000000000207947 */ /* 0x000fec0003800000 */
.L_x_240:
[----:B------:R-:W-:Y:S02]  /*13a0*/  ISETP.NE.AND P4, PT, R8, RZ, PT ;  /* 0x000000ff0800720c */ /* 0x000fe40003f85270 */
[----:B------:R-:W-:Y:S02]  /*13b0*/  @P0 PRMT R73, R13, 0x7632, R73 ;  /* 0x000076320d490816 */ /* 0x000fe40000000049 */
[----:B------:R-:W-:-:S05]  /*13c0*/  FSEL R67, R70, RZ, !P4 ;  /* 0x000000ff46437208 */ /* 0x000fca0006000000 */
[----:B------:R-:W-:-:S04]  /*13d0*/  FFMA.FTZ R66, R58, R71, R67 ;  /* 0x000000473a427223 */ /* 0x000fc80000010043 */
[----:B------:R-:W-:Y:S01]  /*13e0*/  FADD.FTZ R67, R69, -R66 ;  /* 0x8000004245437221 */ /* 0x000fe20000010000 */
[----:B------:R-:W-:-:S03]  /*13f0*/  @P0 IMAD.U32 R66, R73, 0x10000, RZ ;  /* 0x0001000049420824 */ /* 0x000fc600078e00ff */
[----:B------:R-:W-:-:S04]  /*1400*/  FMUL.FTZ R67, R72, R67 ;  /* 0x0000004348437220 */ /* 0x000fc80000410000 */
[----:B------:R-:W-:-:S07]  /*1410*/  @P0 FADD.FTZ R67, R67, R66 ;  /* 0x0000004243430221 */ /* 0x000fce0000010000 */
.L_x_241:
[----:B------:R-:W-:Y:S05]  /*1420*/  BSYNC B1 ;  /* 0x0000000000017941 */ /* 0x000fea0003800000 */
.L_x_239:
[----:B------:R-:W0:Y:S01]  /*1430*/  @P3 LDC R80, c[0x0][0x29c] ;  /* 0x0000a700ff503b82 */ /* 0x000e220000000800 */
[----:B------:R-:W-:Y:S01]  /*1440*/  @P3 PRMT R66, R17, 0x7632, R66 ;  /* 0x0000763211423816 */ /* 0x000fe20000000042 */
[----:B------:R-:W-:Y:S01]  /*1450*/  BSSY B1, `(.L_x_242) ;  /* 0x0000017000017945 */ /* 0x000fe20003800000 */
[----:B------:R-:W-:Y:S02]  /*1460*/  @P3 PRMT R73, R53, 0x7632, R73 ;  /* 0x0000763235493816 */ /* 0x000fe40000000049 */
[----:B------:R-:W-:Y:S02]  /*1470*/  @P3 SHF.L.U32 R79, R66, 0x10, RZ ;  /* 0x00000010424f3819 */ /* 0x000fe400000006ff */
        /* <DEDUP_REMOVED lines=13> */
.L_x_243:
[----:B------:R-:W-:-:S04]  /*1550*/  ISETP.NE.AND P4, PT, R8, RZ, PT ;  /* 0x000000ff0800720c */ /* 0x000fc80003f85270 */
[----:B------:R-:W-:-:S05]  /*1560*/  FSEL R66, R70, RZ, !P4 ;  /* 0x000000ff46427208 */ /* 0x000fca0006000000 */
[----:B------:R-:W-:Y:S01]  /*1570*/  FFMA.FTZ R67, R59, R71, R66 ;  /* 0x000000473b437223 */ /* 0x000fe20000010042 */
[----:B------:R-:W-:-:S03]  /*1580*/  @P0 SHF.L.U32 R66, R14, 0x10, RZ ;  /* 0x000000100e420819 */ /* 0x000fc600000006ff */
[----:B------:R-:W-:-:S04]  /*1590*/  FADD.FTZ R67, R74, -R67 ;  /* 0x800000434a437221 */ /* 0x000fc80000010000 */
[----:B------:R-:W-:-:S04]  /*15a0*/  FMUL.FTZ R67, R72, R67 ;  /* 0x0000004348437220 */ /* 0x000fc80000410000 */
[----:B------:R-:W-:-:S07]  /*15b0*/  @P0 FADD.FTZ R67, R67, R66 ;  /* 0x0000004243430221 */ /* 0x000fce0000010000 */
.L_x_244:
[----:B------:R-:W-:Y:S05]  /*15c0*/  BSYNC B1 ;  /* 0x0000000000017941 */ /* 0x000fea0003800000 */
.L_x_242:
[----:B------:R-:W0:Y:S01]  /*15d0*/  @P3 LDC R80, c[0x0][0x29c] ;  /* 0x0000a700ff503b82 */ /* 0x000e220000000800 */
[----:B------:R-:W-:Y:S01]  /*15e0*/  @P3 IMAD.U32 R66, R18, 0x10000, RZ ;  /* 0x0001000012423824 */ /* 0x000fe200078e00ff */
[----:B------:R-:W-:Y:S01]  /*15f0*/  BSSY B1, `(.L_x_245) ;  /* 0x0000017000017945 */ /* 0x000fe20003800000 */
[----:B0-----:R-:W-:Y:S01]  /*1600*/  @P3 FMUL.FTZ R73, R67, R80 ;  /* 0x0000005043493220 */ /* 0x001fe20000410000 */
[----:B------:R-:W-:-:S03]  /*1610*/  @P1 F2FP.BF16.F32.PACK_AB R67, RZ, R67 ;  /* 0x00000043ff43123e */ /* 0x000fc600000010ff */
[----:B------:R-:W-:Y:S01]  /*1620*/  @P3 FMUL.FTZ R79, R73, R66 ;  /* 0x00000042494f3220 */ /* 0x000fe20000410000 */
[----:B------:R-:W-:Y:S02]  /*1630*/  @P3 SHF.L.U32 R66, R54, 0x10, RZ ;  /* 0x0000001036423819 */ /* 0x000fe400000006ff */
[----:B------:R-:W-:Y:S02]  /*1640*/  @P1 PRMT R50, R67, 0x7610, R50 ;  /* 0x0000761043321816 */ /* 0x000fe40000000032 */
[----:B------:R-:W-:Y:S01]  /*1650*/  @P3 F2FP.BF16.F32.PACK_AB R79, RZ, R79 ;  /* 0x0000004fff4f323e */ /* 0x000fe200000010ff */
[----:B------:R-:W-:-:S03]  /*1660*/  @P3 FFMA.FTZ R20, R73, R66, R20 ;  /* 0x0000004249143223 */ /* 0x000fc60000010014 */
[----:B------:R-:W-:Y:S01]  /*1670*/  @P3 PRMT R30, R79, 0x7610, R30 ;  /* 0x000076104f1e3816 */ /* 0x000fe2000000001e */
[----:B------:R-:W-:Y:S06]  /*1680*/  @P2 BRA `(.L_x_246) ;  /* 0x0000000000142947 */ /* 0x000fec0003800000 */
[----:B------:R-:W-:Y:S01]  /*1690*/  MOV R67, RZ ;  /* 0x000000ff00437202 */ /* 0x000fe20000000f00 */
[----:B------:R-:W-:Y:S06]  /*16a0*/  @!P0 BRA `(.L_x_247) ;  /* 0x00000000002c8947 */ /* 0x000fec0003800000 */
[----:B------:R-:W-:-:S05]  /*16b0*/  PRMT R67, R14, 0x7632, R67 ;  /* 0x000076320e437816 */ /* 0x000fca0000000043 */
[----:B------:R-:W-:Y:S01]  /*16c0*/  IMAD.U32 R67, R67, 0x10000, RZ ;  /* 0x0001000043437824 */ /* 0x000fe200078e00ff */
[----:B------:R-:W-:Y:S06]  /*16d0*/  BRA `(.L_x_247) ;  /* 0x0000000000207947 */ /* 0x000fec0003800000 */
.L_x_246:
        /* <DEDUP_REMOVED lines=8> */
.L_x_247:
[----:B------:R-:W-:Y:S05]  /*1760*/  BSYNC B1 ;  /* 0x0000000000017941 */ /* 0x000fea0003800000 */
.L_x_245:
[----:B------:R-:W0:Y:S01]  /*1770*/  @P3 LDC R80, c[0x0][0x29c] ;  /* 0x0000a700ff503b82 */ /* 0x000e220000000800 */
[----:B------:R-:W-:Y:S01]  /*1780*/  @P3 PRMT R66, R18, 0x7632, R66 ;  /* 0x0000763212423816 */ /* 0x000fe20000000042 */
[----:B------:R-:W-:Y:S01]  /*1790*/  BSSY B1, `(.L_x_248) ;  /* 0x0000017000017945 */ /* 0x000fe20003800000 */
[----:B------:R-:W-:Y:S02]  /*17a0*/  @P3 PRMT R73, R54, 0x7632, R73 ;  /* 0x0000763236493816 */ /* 0x000fe40000000049 */
[----:B------:R-:W-:-:S03]  /*17b0*/  @P3 SHF.L.U32 R79, R66, 0x10, RZ ;  /* 0x00000010424f3819 */ /* 0x000fc600000006ff */
[----:B------:R-:W-:Y:S02]  /*17c0*/  @P3 IMAD.U32 R73, R73, 0x10000, RZ ;  /* 0x0001000049493824 */ /* 0x000fe400078e00ff */
        /* <DEDUP_REMOVED lines=8> */
[----:B------:R-:W-:Y:S01]  /*1850*/  HFMA2.MMA R67, -RZ, RZ, 0, 0 ;  /* 0x00000000ff437435 */ /* 0x000fe200000001ff */
[----:B------:R-:W-:Y:S10]  /*1860*/  @!P0 BRA `(.L_x_250) ;  /* 0x0000000000248947 */ /* 0x000ff40003800000 */
[----:B------:R-:W-:Y:S01]  /*1870*/  SHF.L.U32 R67, R15, 0x10, RZ ;  /* 0x000000100f437819 */ /* 0x000fe200000006ff */
[----:B------:R-:W-:Y:S06]  /*1880*/  BRA `(.L_x_250) ;  /* 0x00000000001c7947 */ /* 0x000fec0003800000 */
.L_x_249:
[----:B------:R-:W-:-:S04]  /*1890*/  ISETP.NE.AND P4, PT, R8, RZ, PT ;  /* 0x000000ff0800720c */ /* 0x000fc80003f85270 */
[----:B------:R-:W-:-:S05]  /*18a0*/  FSEL R66, R70, RZ, !P4 ;  /* 0x000000ff46427208 */ /* 0x000fca0006000000 */
[----:B------:R-:W-:Y:S01]  /*18b0*/  FFMA.FTZ R67, R61, R71, R66 ;  /* 0x000000473d437223 */ /* 0x000fe20000010042 */
[----:B------:R-:W-:-:S03]  /*18c0*/  @P0 IMAD.U32 R66, R15, 0x10000, RZ ;  /* 0x000100000f420824 */ /* 0x000fc600078e00ff */
[----:B------:R-:W-:-:S04]  /*18d0*/  FADD.FTZ R67, R76, -R67 ;  /* 0x800000434c437221 */ /* 0x000fc80000010000 */
[----:B------:R-:W-:-:S04]  /*18e0*/  FMUL.FTZ R67, R72, R67 ;  /* 0x0000004348437220 */ /* 0x000fc80000410000 */
[----:B------:R-:W-:-:S07]  /*18f0*/  @P0 FADD.FTZ R67, R67, R66 ;  /* 0x0000004243430221 */ /* 0x000fce0000010000 */
.L_x_250:
[----:B------:R-:W-:Y:S05]  /*1900*/  BSYNC B1 ;  /* 0x0000000000017941 */ /* 0x000fea0003800000 */
.L_x_248:
[----:B------:R-:W0:Y:S01]  /*1910*/  @P3 LDC R80, c[0x0][0x29c] ;  /* 0x0000a700ff503b82 */ /* 0x000e220000000800 */
[----:B------:R-:W-:Y:S01]  /*1920*/  @P3 SHF.L.U32 R66, R19, 0x10, RZ ;  /* 0x0000001013423819 */ /* 0x000fe200000006ff */
        /* <DEDUP_REMOVED lines=15> */
.L_x_252:
[----:B------:R-:W-:-:S04]  /*1a20*/  ISETP.NE.AND P2, PT, R8, RZ, PT ;  /* 0x000000ff0800720c */ /* 0x000fc80003f45270 */
[----:B------:R-:W-:Y:S02]  /*1a30*/  FSEL R67, R70, RZ, !P2 ;  /* 0x000000ff46437208 */ /* 0x000fe40005000000 */
[----:B------:R-:W-:-:S03]  /*1a40*/  @P0 PRMT R70, R15, 0x7632, R70 ;  /* 0x000076320f460816 */ /* 0x000fc60000000046 */
[----:B------:R-:W-:Y:S01]  /*1a50*/  FFMA.FTZ R66, R78, R71, R67 ;  /* 0x000000474e427223 */ /* 0x000fe20000010043 */
[----:B------:R-:W-:-:S03]  /*1a60*/  @P0 SHF.L.U32 R70, R70, 0x10, RZ ;  /* 0x0000001046460819 */ /* 0x000fc600000006ff */
[----:B------:R-:W-:-:S04]  /*1a70*/  FADD.FTZ R67, R77, -R66 ;  /* 0x800000424d437221 */ /* 0x000fc80000010000 */
[----:B------:R-:W-:-:S04]  /*1a80*/  FMUL.FTZ R79, R72, R67 ;  /* 0x00000043484f7220 */ /* 0x000fc80000410000 */
[----:B------:R-:W-:-:S07]  /*1a90*/  @P0 FADD.FTZ R79, R79, R70 ;  /* 0x000000464f4f0221 */ /* 0x000fce0000010000 */
.L_x_253:
[----:B------:R-:W-:Y:S05]  /*1aa0*/  BSYNC B1 ;  /* 0x0000000000017941 */ /* 0x000fea0003800000 */
.L_x_251:
[----:B------:R-:W0:Y:S01]  /*1ab0*/  @P3 LDC R82, c[0x0][0x29c] ;  /* 0x0000a700ff523b82 */ /* 0x000e220000000800 */
[----:B------:R-:W-:-:S05]  /*1ac0*/  @P3 PRMT R80, R19, 0x7632, R80 ;  /* 0x0000763213503816 */ /* 0x000fca0000000050 */
[----:B------:R-:W-:Y:S02]  /*1ad0*/  @P3 IMAD.U32 R83, R80, 0x10000, RZ ;  /* 0x0001000050533824 */ /* 0x000fe400078e00ff */
[----:B------:R-:W1:Y:S08]  /*1ae0*/  @P1 LDC.64 R66, c[0x0][0x308] ;  /* 0x0000c200ff421b82 */ /* 0x000e700000000a00 */
[----:B------:R-:W2:Y:S08]  /*1af0*/  @P3 LDC.64 R70, c[0x0][0x2f8] ;  /* 0x0000be00ff463b82 */ /* 0x000eb00000000a00 */
[----:B------:R-:W3:Y:S01]  /*1b00*/  LDC.64 R72, c[0x0][0x210] ;  /* 0x00008400ff487b82 */ /* 0x000ee20000000a00 */
[----:B0-----:R-:W-:Y:S01]  /*1b10*/  @P3 FMUL.FTZ R80, R79, R82 ;  /* 0x000000524f503220 */ /* 0x001fe20000410000 */
[----:B------:R-:W-:-:S03]  /*1b20*/  @P1 F2FP.BF16.F32.PACK_AB R79, RZ, R79 ;  /* 0x0000004fff4f123e */ /* 0x000fc600000010ff */
[----:B------:R-:W-:Y:S01]  /*1b30*/  @P3 FMUL.FTZ R83, R80, R83 ;  /* 0x0000005350533220 */ /* 0x000fe20000410000 */
[----:B------:R-:W-:Y:S01]  /*1b40*/  @P1 PRMT R51, R51, 0x5410, R79 ;  /* 0x0000541033331816 */ /* 0x000fe2000000004f */
[----:B-1----:R-:W-:Y:S01]  /*1b50*/  @P1 IMAD.WIDE.U32 R66, R65, 0x10, R66 ;  /* 0x0000001041421825 */ /* 0x002fe200078e0042 */
[----:B------:R-:W-:Y:S02]  /*1b60*/  @P3 PRMT R65, R55, 0x7632, R65 ;  /* 0x0000763237413816 */ /* 0x000fe40000000041 */
[----:B------:R-:W-:Y:S02]  /*1b70*/  @P3 F2FP.BF16.F32.PACK_AB R83, RZ, R83 ;  /* 0x00000053ff53323e */ /* 0x000fe400000010ff */
[----:B------:R0:W-:Y:S01]  /*1b80*/  @P1 STG.E.128 desc[UR4][R66.64], R48 ;  /* 0x0000003042001986 */ /* 0x0001e2000c101d04 */
[----:B------:R-:W-:Y:S01]  /*1b90*/  @P3 SHF.L.U32 R65, R65, 0x10, RZ ;  /* 0x0000001041413819 */ /* 0x000fe200000006ff */
[----:B--2---:R-:W-:Y:S01]  /*1ba0*/  @P3 IMAD.WIDE.U32 R70, R81, 0x10, R70 ;  /* 0x0000001051463825 */ /* 0x004fe200078e0046 */
[----:B------:R-:W-:-:S03]  /*1bb0*/  @P3 PRMT R31, R31, 0x5410, R83 ;  /* 0x000054101f1f3816 */ /* 0x000fc60000000053 */
[----:B------:R-:W-:Y:S02]  /*1bc0*/  @P3 FFMA.FTZ R23, R80, R65, R23 ;  /* 0x0000004150173223 */ /* 0x000fe40000010017 */
[----:B------:R0:W-:Y:S01]  /*1bd0*/  @P3 STG.E.128 desc[UR4][R70.64], R28 ;  /* 0x0000001c46003986 */ /* 0x0001e2000c101d04 */
[----:B---3--:R-:W-:-:S04]  /*1be0*/  LEA R0, R72, R0, 0x2 ;  /* 0x0000000048007211 */ /* 0x008fc800078e10ff */
[----:B------:R-:W-:-:S13]  /*1bf0*/  ISETP.GE.AND P0, PT, R0, R73, PT ;  /* 0x000000490000720c */ /* 0x000fda0003f06270 */
[----:B0-----:R-:W-:Y:S05]  /*1c00*/  @!P0 BRA `(.L_x_254) ;  /* 0xffffffe400f48947 */ /* 0x001fea000383ffff */
.L_x_225:
[----:B------:R-:W-:Y:S05]  /*1c10*/  BSYNC B0 ;  /* 0x0000000000007941 */ /* 0x000fea0003800000 */
.L_x_223:
[----:B------:R-:W0:Y:S01]  /*1c20*/  S2R R3, SR_CgaCtaId ;  /* 0x0000000000037919 */ /* 0x000e220000008800 */
[----:B------:R-:W-:Y:S01]  /*1c30*/  MOV R0, 0x400 ;  /* 0x0000040000007802 */ /* 0x000fe20000000f00 */
[----:B------:R-:W-:Y:S05]  /*1c40*/  WARPSYNC.ALL ;  /* 0x0000000000007948 */ /* 0x000fea0003800000 */
[----:B------:R-:W1:Y:S01]  /*1c50*/  S2R R49, SR_TID.X ;  /* 0x0000000000317919 */ /* 0x000e620000002100 */
[----:B------:R-:W-:Y:S01]  /*1c60*/  ULDC UR6, c[0x0][0x218] ;  /* 0x0000860000067ab9 */ /* 0x000fe20000000800 */
[----:B------:R-:W-:Y:S01]  /*1c70*/  ULDC.64 UR12, c[0x0][0x2d0] ;  /* 0x0000b400000c7ab9 */ /* 0x000fe20000000a00 */
[----:B------:R-:W2:Y:S01]  /*1c80*/  S2R R28, SR_CTAID.X ;  /* 0x00000000001c7919 */ /* 0x000ea20000002500 */
[----:B0-----:R-:W-:-:S05]  /*1c90*/  LEA R0, R3, R0, 0x18 ;  /* 0x0000000003007211 */ /* 0x001fca00078ec0ff */
[C---:B-1----:R-:W-:Y:S01]  /*1ca0*/  IMAD R2, R49.reuse, 0x20, R0 ;  /* 0x0000002031027824 */ /* 0x042fe200078e0200 */
[----:B------:R-:W-:Y:S01]  /*1cb0*/  LEA R0, R49, R0, 0x2 ;  /* 0x0000000031007211 */ /* 0x000fe200078e10ff */
[----:B--2---:R-:W-:-:S03]  /*1cc0*/  IMAD R28, R28, UR6, RZ ;  /* 0x000000061c1c7c24 */ /* 0x004fc6000f8e02ff */
[----:B------:R-:W-:Y:S01]  /*1cd0*/  STS.128 [R2], R44 ;  /* 0x0000002c02007388 */ /* 0x000fe20000000c00 */
[----:B------:R-:W-:-:S03]  /*1ce0*/  ULDC.64 UR6, c[0x0][0x2d8] ;  /* 0x0000b60000067ab9 */ /* 0x000fc60000000a00 */
[----:B------:R-:W-:Y:S01]  /*1cf0*/  STS.128 [R2+0x10], R40 ;  /* 0x0000102802007388 */ /* 0x000fe20000000c00 */
[----:B------:R-:W-:Y:S06]  /*1d00*/  BAR.SYNC.DEFER_BLOCKING 0x0 ;  /* 0x0000000000007b1d */ /* 0x000fec0000010000 */
        /* <DEDUP_REMOVED lines=15> */
[----:B------:R-:W-:Y:S01]  /*1e00*/  STS.128 [R2+0x10], R32 ;  /* 0x0000102002007388 */ /* 0x000fe20000000c00 */
[----:B------:R-:W-:Y:S01]  /*1e10*/  FADD.FTZ R4, R4, R7 ;  /* 0x0000000704047221 */ /* 0x000fe20000010000 */
[----:B------:R-:W-:Y:S03]  /*1e20*/  BAR.SYNC.DEFER_BLOCKING 0x0 ;  /* 0x0000000000007b1d */ /* 0x000fe60000010000 */
[----:B------:R-:W-:-:S03]  /*1e30*/  FADD.FTZ R11, R4, R11 ;  /* 0x0000000b040b7221 */ /* 0x000fc60000010000 */
[----:B------:R-:W0:Y:S04]  /*1e40*/  LDS R9, [R0] ;  /* 0x0000000000097984 */ /* 0x000e280000000800 */
[----:B------:R-:W1:Y:S04]  /*1e50*/  LDS R12, [R0+0x200] ;  /* 0x00020000000c7984 */ /* 0x000e680000000800 */
[----:B------:R-:W2:Y:S04]  /*1e60*/  LDS R14, [R0+0x400] ;  /* 0x00040000000e7984 */ /* 0x000ea80000000800 */
[----:B------:R-:W3:Y:S04]  /*1e70*/  LDS R13, [R0+0x600] ;  /* 0x00060000000d7984 */ /* 0x000ee80000000800 */
[----:B------:R-:W4:Y:S04]  /*1e80*/  LDS R15, [R0+0x800] ;  /* 0x00080000000f7984 */ /* 0x000f280000000800 */
[----:B-----5:R-:W4:Y:S04]  /*1e90*/  LDS R17, [R0+0xa00] ;  /* 0x000a000000117984 */ /* 0x020f280000000800 */
[----:B------:R-:W4:Y:S04]  /*1ea0*/  LDS R19, [R0+0xc00] ;  /* 0x000c000000137984 */ /* 0x000f280000000800 */
[----:B------:R-:W4:Y:S01]  /*1eb0*/  LDS R29, [R0+0xe00] ;  /* 0x000e0000001d7984 */ /* 0x000f220000000800 */
[----:B------:R-:W-:Y:S01]  /*1ec0*/  BAR.SYNC.DEFER_BLOCKING 0x0 ;  /* 0x0000000000007b1d */ /* 0x000fe20000010000 */
[----:B0-----:R-:W-:Y:S01]  /*1ed0*/  FADD.FTZ R9, RZ, R9 ;  /* 0x00000009ff097221 */ /* 0x001fe20000010000 */
[----:B-1----:R-:W-:-:S03]  /*1ee0*/  FADD.FTZ R12, RZ, R12 ;  /* 0x0000000cff0c7221 */ /* 0x002fc60000010000 */
[----:B--2---:R-:W-:Y:S01]  /*1ef0*/  FADD.FTZ R14, R9, R14 ;  /* 0x0000000e090e7221 */ /* 0x004fe20000010000 */
[----:B------:R-:W-:Y:S01]  /*1f00*/  FADD.FTZ R9, R3, R10 ;  /* 0x0000000a03097221 */ /* 0x000fe20000010000 */
        /* <DEDUP_REMOVED lines=9> */
[----:B------:R-:W-:Y:S01]  /*1fa0*/  IADD3.X R3, RZ, RZ, RZ, P0, !PT ;  /* 0x000000ffff037210 */ /* 0x000fe200007fe4ff */
[----:B------:R-:W-:-:S05]  /*1fb0*/  IMAD.SHL.U32 R6, R2, 0x4, RZ ;  /* 0x0000000402067824 */ /* 0x000fca00078e00ff */
[----:B------:R-:W-:Y:S01]  /*1fc0*/  IADD3 R4, P1, R6, UR12, RZ ;  /* 0x0000000c06047c10 */ /* 0x000fe2000ff3e0ff */
        /* <DEDUP_REMOVED lines=8> */
[----:B0-----:R-:W-:-:S02]  /*2050*/  SHF.L.U64.HI R0, R2, 0x2, R3 ;  /* 0x0000000202007819 */ /* 0x001fc40000010203 */
[----:B------:R-:W-:Y:S01]  /*2060*/  IADD3 R2, P0, R6, UR6, RZ ;  /* 0x0000000606027c10 */ /* 0x000fe2000ff1e0ff */
[----:B------:R-:W-:Y:S01]  /*2070*/  FADD.FTZ R16, RZ, R16 ;  /* 0x00000010ff107221 */ /* 0x000fe20000010000 */
[C---:B------:R-:W-:Y:S02]  /*2080*/  IADD3.X R5, R0.reuse, UR13, RZ, P1, !PT ;  /* 0x0000000d00057c10 */ /* 0x040fe40008ffe4ff */
[----:B------:R-:W-:Y:S01]  /*2090*/  IADD3.X R3, R0, UR7, RZ, P0, !PT ;  /* 0x0000000700037c10 */ /* 0x000fe200087fe4ff */
[----:B-1----:R-:W-:Y:S01]  /*20a0*/  FADD.FTZ R18, RZ, R18 ;  /* 0x00000012ff127221 */ /* 0x002fe20000010000 */
[----:B------:R-:W-:Y:S02]  /*20b0*/  ULDC.64 UR6, c[0x0][0x2f0] ;  /* 0x0000bc0000067ab9 */ /* 0x000fe40000000a00 */
[----:B------:R-:W-:Y:S01]  /*20c0*/  IADD3 R6, P0, R6, UR6, RZ ;  /* 0x0000000606067c10 */ /* 0x000fe2000ff1e0ff */
[----:B--2---:R-:W-:Y:S01]  /*20d0*/  FADD.FTZ R16, R16, R31 ;  /* 0x0000001f10107221 */ /* 0x004fe20000010000 */
[----:B------:R-:W-:Y:S02]  /*20e0*/  STG.E desc[UR4][R2.64], R19 ;  /* 0x0000001302007986 */ /* 0x000fe4000c101904 */
[----:B------:R-:W-:Y:S01]  /*20f0*/  IADD3.X R7, R0, UR7, RZ, P0, !PT ;  /* 0x0000000700077c10 */ /* 0x000fe200087fe4ff */
[----:B---3--:R-:W-:Y:S01]  /*2100*/  FADD.FTZ R18, R18, R33 ;  /* 0x0000002112127221 */ /* 0x008fe20000010000 */
[----:B------:R-:W-:Y:S01]  /*2110*/  STG.E desc[UR4][R4.64], R9 ;  /* 0x0000000904007986 */ /* 0x000fe2000c101904 */
[----:B----4-:R-:W-:-:S02]  /*2120*/  FADD.FTZ R16, R16, R35 ;  /* 0x0000002310107221 */ /* 0x010fc40000010000 */
[----:B------:R-:W-:Y:S02]  /*2130*/  FADD.FTZ R18, R18, R37 ;  /* 0x0000002512127221 */ /* 0x000fe40000010000 */
[----:B------:R-:W-:Y:S02]  /*2140*/  FADD.FTZ R25, R16, R25 ;  /* 0x0000001910197221 */ /* 0x000fe40000010000 */
[----:B------:R-:W-:-:S03]  /*2150*/  FADD.FTZ R21, R18, R21 ;  /* 0x0000001512157221 */ /* 0x000fc60000010000 */
[----:B------:R-:W-:Y:S04]  /*2160*/  STG.E desc[UR4][R6.64], R25 ;  /* 0x0000001906007986 */ /* 0x000fe8000c101904 */
[----:B------:R-:W-:Y:S04]  /*2170*/  STG.E desc[UR4][R2.64+0x200], R29 ;  /* 0x0002001d02007986 */ /* 0x000fe8000c101904 */
[----:B------:R-:W-:Y:S04]  /*2180*/  STG.E desc[UR4][R4.64+0x200], R11 ;  /* 0x0002000b04007986 */ /* 0x000fe8000c101904 */
[----:B------:R-:W-:Y:S01]  /*2190*/  STG.E desc[UR4][R6.64+0x200], R21 ;  /* 0x0002001506007986 */ /* 0x000fe2000c101904 */
[----:B------:R-:W-:Y:S05]  /*21a0*/  EXIT ;  /* 0x000000000000794d */ /* 0x000fea0003800000 */
.L_x_229:
[----:B------:R-:W-:Y:S01]  /*21b0*/  HFMA2.MMA R89, -RZ, RZ, 0, 5.9604644775390625e-08 ;  /* 0x00000001ff597435 */ /* 0x000fe200000001ff */
[----:B------:R-:W-:Y:S01]  /*21c0*/  BSSY B1, `(.L_x_255) ;  /* 0x0000007000017945 */ /* 0x000fe20003800000 */
[----:B------:R-:W-:Y:S01]  /*21d0*/  MOV R90, R70 ;  /* 0x00000046005a7202 */ /* 0x000fe20000000f00 */
[----:B------:R-:W-:Y:S01]  /*21e0*/  IMAD.MOV.U32 R92, RZ, RZ, 0x1f ;  /* 0x0000001fff5c7424 */ /* 0x000fe200078e00ff */
[----:B------:R-:W-:-:S07]  /*21f0*/  MOV R87, 0xffffffff ;  /* 0xffffffff00577802 */ /* 0x000fce0000000f00 */
[----:B0----5:R-:W-:Y:S05]  /*2200*/  WARPSYNC.COLLECTIVE R87, `(.L_x_256) ;  /* 0x0000000057087348 */ /* 0x021fea0003c00000 */
[----:B------:R1:W2:Y:S02]  /*2210*/  SHFL.BFLY P0, R88, R90, R89, R92 ;  /* 0x0c0000595a587389 */ /* 0x0002a4000000005c */
[----:B012--5:R-:W-:Y:S01]  /*2220*/  ENDCOLLECTIVE ;  /* 0x000000000000791b */ /* 0x027fe20003800000 */
.L_x_256:
[----:B------:R-:W-:Y:S05]  /*2230*/  BSYNC B1 ;  /* 0x0000000000017941 */ /* 0x000fea0003800000 */
.L_x_255:
[----:B------:R-:W-:Y:S01]  /*2240*/  HFMA2.MMA R89, -RZ, RZ, 0, 5.9604644775390625e-08 ;  /* 0x00000001ff597435 */ /* 0x000fe200000001ff */
[----:B------:R-:W-:Y:S01]  /*2250*/  IMAD.MOV.U32 R90, RZ, RZ, R71 ;  /* 0x000000ffff5a7224 */ /* 0x000fe200078e0047 */
[----:B------:R-:W-:Y:S01]  /*2260*/  MOV R92, 0x1f ;  /* 0x0000001f005c7802 */ /* 0x000fe20000000f00 */
[----:B------:R-:W-:Y:S01]  /*2270*/  IMAD.MOV.U32 R87, RZ, RZ, -0x1 ;  /* 0xffffffffff577424 */ /* 0x000fe200078e00ff */
[----:B------:R-:W-:-:S07]  /*2280*/  MOV R67, R88 ;  /* 0x0000005800437202 */ /* 0x000fce0000000f00 */
[----:B------:R-:W-:Y:S05]  /*2290*/  WARPSYNC.COLLECTIVE R87, `(.L_x_257) ;  /* 0x0000000057087348 */ /* 0x000fea0003c00000 */
[----:B------:R0:W1:Y:S02]  /*22a0*/  SHFL.BFLY P0, R88, R90, R89, R92 ;  /* 0x0c0000595a587389 */ /* 0x000064000000005c */
[----:B01----:R-:W-:Y:S01]  /*22b0*/  ENDCOLLECTIVE ;  /* 0x000000000000791b */ /* 0x003fe20003800000 */
.L_x_257:
[----:B------:R-:W-:-:S05]  /*22c0*/  FADD.FTZ R67, R67, R70 ;  /* 0x0000004643437221 */ /* 0x000fca0000010000 */
[----:B------:R-:W-:Y:S01]  /*22d0*/  MOV R90, R67 ;  /* 0x00000043005a7202 */ /* 0x000fe20000000f00 */
[----:B------:R-:W-:Y:S01]  /*22e0*/  IMAD.MOV.U32 R89, RZ, RZ, 0x2 ;  /* 0x00000002ff597424 */ /* 0x000fe200078e00ff */
[----:B------:R-:W-:-:S07]  /*22f0*/  MOV R66, R88 ;  /* 0x0000005800427202 */ /* 0x000fce0000000f00 */
[----:B------:R-:W-:Y:S05]  /*2300*/  WARPSYNC.COLLECTIVE R87, `(.L_x_258) ;  /* 0x0000000057087348 */ /* 0x000fea0003c00000 */
[----:B------:R0:W1:Y:S02]  /*2310*/  SHFL.BFLY P0, R88, R90, R89, R92 ;  /* 0x0c0000595a587389 */ /* 0x000064000000005c */
[----:B01----:R-:W-:Y:S01]  /*2320*/  ENDCOLLECTIVE ;  /* 0x000000000000791b */ /* 0x003fe20003800000 */
.L_x_258:
[----:B------:R-:W-:-:S05]  /*2330*/  FADD.FTZ R66, R66, R71 ;  /* 0x0000004742427221 */ /* 0x000fca0000010000 */
[----:B------:R-:W-:Y:S02]  /*2340*/  MOV R90, R66 ;  /* 0x00000042005a7202 */ /* 0x000fe40000000f00 */
[----:B------:R-:W-:-:S07]  /*2350*/  MOV R84, R88 ;  /* 0x0000005800547202 */ /* 0x000fce0000000f00 */
[----:B------:R-:W-:Y:S05]  /*2360*/  WARPSYNC.COLLECTIVE R87, `(.L_x_259) ;  /* 0x0000000057087348 */ /* 0x000fea0003c00000 */
[----:B------:R0:W1:Y:S02]  /*2370*/  SHFL.BFLY P0, R88, R90, R89, R92 ;  /* 0x0c0000595a587389 */ /* 0x000064000000005c */
[----:B01----:R-:W-:Y:S01]  /*2380*/  ENDCOLLECTIVE ;  /* 0x000000000000791b */ /* 0x003fe20003800000 */
.L_x_259:
[----:B------:R-:W-:Y:S01]  /*2390*/  FADD.FTZ R84, R67, R84 ;  /* 0x0000005443547221 */ /* 0x000fe20000010000 */
[----:B------:R-:W-:-:S04]  /*23a0*/  HFMA2.MMA R89, -RZ, RZ, 0, 2.384185791015625e-07 ;  /* 0x00000004ff597435 */ /* 0x000fc800000001ff */
[----:B------:R-:W-:Y:S01]  /*23b0*/  MOV R90, R84 ;  /* 0x00000054005a7202 */ /* 0x000fe20000000f00 */
[----:B------:R-:W-:-:S07]  /*23c0*/  IMAD.MOV.U32 R81, RZ, RZ, R88 ;  /* 0x000000ffff517224 */ /* 0x000fce00078e0058 */
[----:B------:R-:W-:Y:S05]  /*23d0*/  WARPSYNC.COLLECTIVE R87, `(.L_x_260) ;  /* 0x0000000057087348 */ /* 0x000fea0003c00000 */
[----:B------:R0:W1:Y:S02]  /*23e0*/  SHFL.BFLY P0, R88, R90, R89, R92 ;  /* 0x0c0000595a587389 */ /* 0x000064000000005c */
[----:B01----:R-:W-:Y:S01]  /*23f0*/  ENDCOLLECTIVE ;  /* 0x000000000000791b */ /* 0x003fe20003800000 */
.L_x_260:
[----:B------:R-:W-:-:S05]  /*2400*/  FADD.FTZ R81, R66, R81 ;  /* 0x0000005142517221 */ /* 0x000fca0000010000 */
[----:B------:R-:W-:Y:S01]  /*2410*/  MOV R90, R81 ;  /* 0x00000051005a7202 */ /* 0x000fe20000000f00 */
[----:B------:R-:W-:-:S07]  /*2420*/  IMAD.MOV.U32 R83, RZ, RZ, R88 ;  /* 0x000000ffff537224 */ /* 0x000fce00078e0058 */
[----:B------:R-:W-:Y:S05]  /*2430*/  WARPSYNC.COLLECTIVE R87, `(.L_x_261) ;  /* 0x0000000057087348 */ /* 0x000fea0003c00000 */
[----:B------:R0:W1:Y:S02]  /*2440*/  SHFL.BFLY P0, R88, R90, R89, R92 ;  /* 0x0c0000595a587389 */ /* 0x000064000000005c */
[----:B01----:R-:W-:Y:S01]  /*2450*/  ENDCOLLECTIVE ;  /* 0x000000000000791b */ /* 0x003fe20003800000 */
.L_x_261:
[----:B------:R-:W-:Y:S01]  /*2460*/  FADD.FTZ R85, R84, R83 ;  /* 0x0000005354557221 */ /* 0x000fe20000010000 */
[----:B------:R-:W-:-:S03]  /*2470*/  HFMA2.MMA R89, -RZ, RZ, 0, 4.76837158203125e-07 ;  /* 0x00000008ff597435 */ /* 0x000fc600000001ff */
[----:B------:R-:W-:Y:S01]  /*2480*/  IMAD.MOV.U32 R90, RZ, RZ, R85 ;  /* 0x000000ffff5a7224 */ /* 0x000fe200078e0055 */
[----:B------:R-:W-:-:S07]  /*2490*/  MOV R86, R88 ;  /* 0x0000005800567202 */ /* 0x000fce0000000f00 */
[----:B------:R-:W-:Y:S05]  /*24a0*/  WARPSYNC.COLLECTIVE R87, `(.L_x_262) ;  /* 0x0000000057087348 */ /* 0x000fea0003c00000 */
[----:B------:R0:W1:Y:S02]  /*24b0*/  SHFL.BFLY P0, R88, R90, R89, R92 ;  /* 0x0c0000595a587389 */ /* 0x000064000000005c */
[----:B01----:R-:W-:Y:S01]  /*24c0*/  ENDCOLLECTIVE ;  /* 0x000000000000791b */ /* 0x003fe20003800000 */
.L_x_262:
[----:B------:R-:W-:-:S04]  /*24d0*/  FADD.FTZ R86, R81, R86 ;  /* 0x0000005651567221 */ /* 0x000fc80000010000 */
[----:B------:R-:W-:Y:S01]  /*24e0*/  IMAD.MOV.U32 R90, RZ, RZ, R86 ;  /* 0x000000ffff5a7224 */ /* 0x000fe200078e0056 */
[----:B------:R-:W-:-:S07]  /*24f0*/  MOV R70, R88 ;  /* 0x0000005800467202 */ /* 0x000fce0000000f00 */
[----:B------:R-:W-:Y:S05]  /*2500*/  WARPSYNC.COLLECTIVE R87, `(.L_x_263) ;  /* 0x0000000057087348 */ /* 0x000fea0003c00000 */
[----:B------:R0:W1:Y:S02]  /*2510*/  SHFL.BFLY P0, R88, R90, R89, R92 ;  /* 0x0c0000595a587389 */ /* 0x000064000000005c */
[----:B01----:R-:W-:Y:S01]  /*2520*/  ENDCOLLECTIVE ;  /* 0x000000000000791b */ /* 0x003fe20003800000 */
.L_x_263:
[----:B------:R-:W-:-:S05]  /*2530*/  FADD.FTZ R70, R85, R70 ;  /* 0x0000004655467221 */ /* 0x000fca0000010000 */
[----:B------:R-:W-:Y:S01]  /*2540*/  MOV R90, R70 ;  /* 0x00000046005a7202 */ /* 0x000fe20000000f00 */
[----:B------:R-:W-:Y:S01]  /*2550*/  IMAD.MOV.U32 R89, RZ, RZ, 0x10 ;  /* 0x00000010ff597424 */ /* 0x000fe200078e00ff */
[----:B------:R-:W-:-:S07]  /*2560*/  MOV R71, R88 ;  /* 0x0000005800477202 */ /* 0x000fce0000000f00 */
[----:B------:R-:W-:Y:S05]  /*2570*/  WARPSYNC.COLLECTIVE R87, `(.L_x_264) ;  /* 0x0000000057087348 */ /* 0x000fea0003c00000 */
[----:B------:R0:W1:Y:S02]  /*2580*/  SHFL.BFLY P0, R88, R90, R89, R92 ;  /* 0x0c0000595a587389 */ /* 0x000064000000005c */
[----:B01----:R-:W-:Y:S01]  /*2590*/  ENDCOLLECTIVE ;  /* 0x000000000000791b */ /* 0x003fe20003800000 */
.L_x_264:
[----:B------:R-:W-:-:S05]  /*25a0*/  FADD.FTZ R71, R86, R71 ;  /* 0x0000004756477221 */ /* 0x000fca0000010000 */
[----:B------:R-:W-:Y:S02]  /*25b0*/  MOV R90, R71 ;  /* 0x00000047005a7202 */ /* 0x000fe40000000f00 */
[----:B------:R-:W-:-:S07]  /*25c0*/  MOV R83, R88 ;  /* 0x0000005800537202 */ /* 0x000fce0000000f00 */
[----:B------:R-:W-:Y:S05]  /*25d0*/  WARPSYNC.COLLECTIVE R87, `(.L_x_265) ;  /* 0x0000000057087348 */ /* 0x000fea0003c00000 */
[----:B------:R0:W1:Y:S02]  /*25e0*/  SHFL.BFLY P0, R88, R90, R89, R92 ;  /* 0x0c0000595a587389 */ /* 0x000064000000005c */
[----:B01----:R-:W-:Y:S01]  /*25f0*/  ENDCOLLECTIVE ;  /* 0x000000000000791b */ /* 0x003fe20003800000 */
.L_x_265:
[----:B------:R-:W-:Y:S05]  /*2600*/  BRA `(.L_x_266) ;  /* 0xffffffe400c87947 */ /* 0x000fea000383ffff */
.L_x_267:
        /* <DEDUP_REMOVED lines=15> */
.L_x_6471:


//--------------------- .text._ZN10layer_norm13ln_bwd_kernelINS_13Kernel_traitsI13__nv_bfloat16S2_S2_S2_fjLj256ELj1ELj4ELj1ELj16ENS_18Kernel_traits_baseILj256ES2_S2_S2_S2_fjLj128EEEEELb1ELb0ELb0ELb0EEEvNS_9BwdParamsE --------------------------
	.section	.text._ZN10layer_norm13ln_bwd_kernelINS_13Kernel_traitsI13__nv_bfloat16S2_S2_S2_fjLj256ELj1ELj4ELj1ELj16ENS_18Kernel_traits_baseILj256ES2_S2_S2_S2_fjLj128EEEEELb1ELb0ELb0ELb0EEEvNS_9BwdParamsE,"ax",@progbits
	.align	128
        .global         _ZN10layer_norm13ln_bwd_kernelINS_13Kernel_traitsI13__nv_bfloat16S2_S2_S2_fjLj256ELj1ELj4ELj1ELj16ENS_18Kernel_traits_baseILj256ES2_S2_S2_S2_fjLj128EEEEELb1ELb0ELb0ELb0EEEvNS_9BwdParamsE
        .type           _ZN10layer_norm13ln_bwd_kernelINS_13Kernel_traitsI13__nv_bfloat16S2_S2_S2_fjLj256ELj1ELj4ELj1ELj16ENS_18Kernel_traits_baseILj256ES2_S2_S2_S2_fjLj128EEEEELb1ELb0ELb0ELb0EEEvNS_9BwdParamsE,@function
        .size           _ZN10layer_norm13ln_bwd_kernelINS_13Kernel_traitsI13__nv_bfloat16S2_S2_S2_fjLj256ELj1ELj4ELj1ELj16ENS_18Kernel_traits_baseILj256ES2_S2_S2_S2_fjLj128EEEEELb1ELb0ELb0ELb0EEEvNS_9BwdParamsE,(.L_x_6472 - _ZN10layer_norm13ln_bwd_kernelINS_13Kernel_traitsI13__nv_bfloat16S2_S2_S2_fjLj256ELj1ELj4ELj1ELj16ENS_18Kernel_traits_baseILj256ES2_S2_S2_S2_fjLj128EEEEELb1ELb0ELb0ELb0EEEvNS_9BwdParamsE)
        .other          _ZN10layer_norm13ln_bwd_kernelINS_13Kernel_traitsI13__nv_bfloat16S2_S2_S2_fjLj256ELj1ELj4ELj1ELj16ENS_18Kernel_traits_baseILj256ES2_S2_S2_S2_fjLj128EEEEELb1ELb0ELb0ELb0EEEvNS_9BwdParamsE,@"STO_CUDA_ENTRY STV_DEFAULT"
_ZN10layer_norm13ln_bwd_kernelINS_13Kernel_traitsI13__nv_bfloat16S2_S2_S2_fjLj256ELj1ELj4ELj1ELj16ENS_18Kernel_traits_baseILj256ES2_S2_S2_S2_fjLj128EEEEELb1ELb0ELb0ELb0EEEvNS_9BwdParamsE:
.text._ZN10layer_norm13ln_bwd_kernelINS_13Kernel_traitsI13__nv_bfloat16S2_S2_S2_fjLj256ELj1ELj4ELj1ELj16ENS_18Kernel_traits_baseILj256ES2_S2_S2_S2_fjLj128EEEEELb1ELb0ELb0ELb0EEEvNS_9BwdParamsE:
        /* <DEDUP_REMOVED lines=10> */
[----:B------:R-:W-:Y:S01]  /*00a0*/  ULDC UR15, c[0x0][0x298] ;  /* 0x0000a600000f7ab9 */ /* 0x000fe20000000800 */
[----:B------:R-:W-:Y:S01]  /*00b0*/  ULDC.64 UR8, c[0x0][0x2c8] ;  /* 0x0000b20000087ab9 */ /* 0x000fe20000000a00 */
[----:B------:R-:W-:Y:S01]  /*00c0*/  LEA.HI R3, R3, R44, RZ, 0x3 ;  /* 0x0000002c03037211 */ /* 0x000fe200078f18ff */
[----:B------:R-:W-:Y:S01]  /*00d0*/  ULDC.64 UR10, c[0x0][0x238] ;  /* 0x00008e00000a7ab9 */ /* 0x000fe20000000a00 */
[----:B------:R-:W-:Y:S01]  /*00e0*/  ULDC.64 UR12, c[0x0][0x240] ;  /* 0x00009000000c7ab9 */ /* 0x000fe20000000a00 */
        /* <DEDUP_REMOVED lines=25> */
[C---:B------:R-:W-:Y:S01]  /*0280*/  IMAD.U32 R9, R12.reuse, 0x10000, RZ ;  /* 0x000100000c097824 */ /* 0x040fe200078e00ff */
[----:B------:R-:W-:Y:S01]  /*0290*/  @P3 PRMT R5, R12, 0x7632, R5 ;  /* 0x000076320c053816 */ /* 0x000fe20000000005 */
[C---:B------:R-:W-:Y:S01]  /*02a0*/  IMAD.U32 R6, R15.reuse, 0x10000, RZ ;  /* 0x000100000f067824 */ /* 0x040fe200078e00ff */
[----:B------:R-:W-:Y:S01]  /*02b0*/  @P3 PRMT R3, R14, 0x7632, R3 ;  /* 0x000076320e033816 */ /* 0x000fe20000000003 */
[----:B------:R-:W-:Y:S01]  /*02c0*/  IMAD.U32 R4, R4, 0x10000, RZ ;  /* 0x0001000004047824 */ /* 0x000fe200078e00ff */
[----:B------:R-:W-:Y:S02]  /*02d0*/  @P3 PRMT R2, R15, 0x7632, R2 ;  /* 0x000076320f023816 */ /* 0x000fe40000000002 */
[----:B------:R-:W-:-:S02]  /*02e0*/  ISETP.NE.AND.EX P0, PT, RZ, UR7, PT, P0 ;  /* 0x00000007ff007c0c */ /* 0x000fc4000bf05300 */
[----:B------:R-:W-:Y:S02]  /*02f0*/  SHF.L.U32 R8, R13, 0x10, RZ ;  /* 0x000000100d087819 */ /* 0x000fe400000006ff */
[----:B------:R-:W-:Y:S02]  /*0300*/  SHF.L.U32 R7, R14, 0x10, RZ ;  /* 0x000000100e077819 */ /* 0x000fe400000006ff */
[----:B------:R-:W-:Y:S02]  /*0310*/  SHF.L.U32 R5, R5, 0x10, RZ ;  /* 0x0000001005057819 */ /* 0x000fe400000006ff */
[----:B------:R-:W-:Y:S02]  /*0320*/  SHF.L.U32 R3, R3, 0x10, RZ ;  /* 0x0000001003037819 */ /* 0x000fe400000006ff */
[----:B------:R-:W-:-:S07]  /*0330*/  SHF.L.U32 R2, R2, 0x10, RZ ;  /* 0x0000001002027819 */ /* 0x000fce00000006ff */
.L_x_275:
[----:B0-----:R-:W0:Y:S01]  /*0340*/  @P0 LDC.64 R36, c[0x0][0x270] ;  /* 0x00009c00ff240b82 */ /* 0x001e220000000a00 */
[----:B------:R-:W-:-:S07]  /*0350*/  SHF.R.S32.HI R44, RZ, 0x1f, R10 ;  /* 0x0000001fff2c7819 */ /* 0x000fce000001140a */
[----:B------:R-:W1:Y:S01]  /*0360*/  LDC.64 R38, c[0x0][0x258] ;  /* 0x00009600ff267b82 */ /* 0x000e620000000a00 */
[----:B0-----:R-:W-:-:S04]  /*0370*/  @P0 LEA R36, P1, R10, R36, 0x1 ;  /* 0x000000240a240211 */ /* 0x001fc800078208ff */
[----:B------:R-:W-:-:S05]  /*0380*/  @P0 LEA.HI.X R37, R10, R37, R44, 0x1, P1 ;  /* 0x000000250a250211 */ /* 0x000fca00008f0c2c */
[----:B--2---:R1:W2:Y:S02]  /*0390*/  @P0 LDG.E.U16 R53, desc[UR4][R36.64] ;  /* 0x0000000424350981 */ /* 0x0042a4000c1e1500 */
[----:B-1----:R-:W-:-:S05]  /*03a0*/  IMAD.WIDE R36, R10, 0x4, R38 ;  /* 0x000000040a247825 */ /* 0x002fca00078e0226 */
[----:B-----5:R0:W5:Y:S01]  /*03b0*/  LDG.E R72, desc[UR4][R36.64] ;  /* 0x0000000424487981 */ /* 0x020162000c1e1900 */
[----:B------:R-:W-:Y:S01]  /*03c0*/  IMAD.U32 R44, RZ, RZ, UR20 ;  /* 0x00000014ff2c7e24 */ /* 0x000fe2000f8e00ff */
[----:B------:R-:W-:Y:S01]  /*03d0*/  BSSY B1, `(.L_x_270) ;  /* 0x0000074000017945 */ /* 0x000fe20003800000 */
[----:B------:R-:W-:Y:S02]  /*03e0*/  MOV R52, 0x3f800000 ;  /* 0x3f80000000347802 */ /* 0x000fe40000000f00 */
[----:B------:R-:W-:-:S05]  /*03f0*/  IMAD R38, R10, R44, RZ ;  /* 0x0000002c0a267224 */ /* 0x000fca00078e02ff */
[----:B------:R-:W-:-:S04]  /*0400*/  SHF.R.S32.HI R39, RZ, 0x1f, R38 ;  /* 0x0000001fff277819 */ /* 0x000fc80000011426 */
[----:B------:R-:W-:Y:S01]  /*0410*/  LEA.HI R54, R39, R38, RZ, 0x3 ;  /* 0x0000002627367211 */ /* 0x000fe200078f18ff */
[----:B------:R-:W-:-:S03]  /*0420*/  IMAD.MOV.U32 R39, RZ, RZ, RZ ;  /* 0x000000ffff277224 */ /* 0x000fc600078e00ff */
        /* <DEDUP_REMOVED lines=10> */
[----:B0-----:R-:W-:-:S06]  /*04d0*/  IMAD.WIDE R46, R10, 0x4, R46 ;  /* 0x000000040a2e7825 */ /* 0x001fcc00078e022e */
[----:B------:R-:W4:Y:S01]  /*04e0*/  LDG.E R46, desc[UR4][R46.64] ;  /* 0x000000042e2e7981 */ /* 0x000f22000c1e1900 */
[----:B-1----:R-:W-:-:S06]  /*04f0*/  IMAD.WIDE.U32 R40, R54, 0x10, R40 ;  /* 0x0000001036287825 */ /* 0x002fcc00078e0028 */
[----:B------:R-:W4:Y:S01]  /*0500*/  LDG.E.128 R40, desc[UR4][R40.64] ;  /* 0x0000000428287981 */ /* 0x000f22000c1e1d00 */
[----:B------:R-:W-:-:S04]  /*0510*/  LEA R48, P1, R54, UR12, 0x3 ;  /* 0x0000000c36307c11 */ /* 0x000fc8000f8218ff */
[----:B------:R-:W-:-:S06]  /*0520*/  LEA.HI.X R49, R54, UR13, RZ, 0x3, P1 ;  /* 0x0000000d36317c11 */ /* 0x000fcc00088f1cff */
[----:B------:R-:W4:Y:S01]  /*0530*/  LDG.E.64 R48, desc[UR4][R48.64] ;  /* 0x0000000430307981 */ /* 0x000f22000c1e1b00 */
[----:B------:R-:W-:-:S04]  /*0540*/  ISETP.NE.U32.AND P1, PT, RZ, UR8, PT ;  /* 0x00000008ff007c0c */ /* 0x000fc8000bf25070 */
[----:B------:R-:W-:-:S13]  /*0550*/  ISETP.NE.AND.EX P1, PT, RZ, UR9, PT, P1 ;  /* 0x00000009ff007c0c */ /* 0x000fda000bf25310 */
[----:B------:R-:W-:-:S04]  /*0560*/  @P1 LEA R50, P2, R54, UR8, 0x4 ;  /* 0x0000000836321c11 */ /* 0x000fc8000f8420ff */
[----:B------:R-:W-:-:S05]  /*0570*/  @P1 LEA.HI.X R51, R54, UR9, RZ, 0x4, P2 ;  /* 0x0000000936331c11 */ /* 0x000fca00090f24ff */
[----:B------:R0:W5:Y:S01]  /*0580*/  @P1 LDG.E.128 R12, desc[UR4][R50.64] ;  /* 0x00000004320c1981 */ /* 0x000162000c1e1d00 */
[----:B---3--:R-:W-:Y:S02]  /*0590*/  ISETP.NE.AND P1, PT, R55, RZ, PT ;  /* 0x000000ff3700720c */ /* 0x008fe40003f25270 */
[----:B--2---:R-:W-:Y:S02]  /*05a0*/  PRMT R45, R37, 0x7632, R45 ;  /* 0x00007632252d7816 */ /* 0x004fe4000000002d */
[C---:B------:R-:W-:Y:S02]  /*05b0*/  PRMT R0, R36.reuse, 0x7632, R0 ;  /* 0x0000763224007816 */ /* 0x040fe40000000000 */
[----:B------:R-:W-:Y:S02]  /*05c0*/  SHF.L.U32 R36, R36, 0x10, RZ ;  /* 0x0000001024247819 */ /* 0x000fe400000006ff */
[C---:B------:R-:W-:Y:S02]  /*05d0*/  PRMT R53, R39.reuse, 0x7632, R53 ;  /* 0x0000763227357816 */ /* 0x040fe40000000035 */
[----:B------:R-:W-:-:S02]  /*05e0*/  SHF.L.U32 R56, R39, 0x10, RZ ;  /* 0x0000001027387819 */ /* 0x000fc400000006ff */
[----:B----4-:R-:W-:Y:S01]  /*05f0*/  FSEL R61, R46, RZ, !P1 ;  /* 0x000000ff2e3d7208 */ /* 0x010fe20004800000 */
[----:B------:R-:W-:Y:S01]  /*0600*/  IMAD.U32 R46, R37, 0x10000, RZ ;  /* 0x00010000252e7824 */ /* 0x000fe200078e00ff */
[C---:B------:R-:W-:Y:S02]  /*0610*/  PRMT R37, R38.reuse, 0x7632, R37 ;  /* 0x0000763226257816 */ /* 0x040fe40000000025 */
[----:B------:R-:W-:Y:S01]  /*0620*/  SHF.L.U32 R38, R38, 0x10, RZ ;  /* 0x0000001026267819 */ /* 0x000fe200000006ff */
[----:B------:R-:W-:Y:S01]  /*0630*/  FADD.FTZ R39, -R61, R36 ;  /* 0x000000243d277221 */ /* 0x000fe20000010100 */
[----:B------:R-:W-:-:S03]  /*0640*/  SHF.L.U32 R36, R45, 0x10, RZ ;  /* 0x000000102d247819 */ /* 0x000fc600000006ff */
[----:B------:R-:W-:Y:S01]  /*0650*/  FADD.FTZ R55, -R61, R38 ;  /* 0x000000263d377221 */ /* 0x000fe20000010100 */
[----:B------:R-:W-:Y:S01]  /*0660*/  SHF.L.U32 R38, R37, 0x10, RZ ;  /* 0x0000001025267819 */ /* 0x000fe200000006ff */
[----:B------:R-:W-:Y:S02]  /*0670*/  IMAD.U32 R0, R0, 0x10000, RZ ;  /* 0x0001000000007824 */ /* 0x000fe400078e00ff */
[C-C-:B------:R-:W-:Y:S01]  /*0680*/  FADD.FTZ R37, -R61.reuse, R36.reuse ;  /* 0x000000243d257221 */ /* 0x140fe20000010100 */
[C---:B------:R-:W-:Y:S01]  /*0690*/  PRMT R36, R40.reuse, 0x7632, R36 ;  /* 0x0000763228247816 */ /* 0x040fe20000000024 */
[--C-:B------:R-:W-:Y:S01]  /*06a0*/  FADD.FTZ R59, -R61, R38.reuse ;  /* 0x000000263d3b7221 */ /* 0x100fe20000010100 */
[----:B------:R-:W-:Y:S01]  /*06b0*/  PRMT R38, R41, 0x7632, R38 ;  /* 0x0000763229267816 */ /* 0x000fe20000000026 */
[C---:B0-----:R-:W-:Y:S01]  /*06c0*/  FADD.FTZ R51, -R61.reuse, R0 ;  /* 0x000000003d337221 */ /* 0x041fe20000010100 */
[----:B------:R-:W-:Y:S01]  /*06d0*/  SHF.L.U32 R45, R40, 0x10, RZ ;  /* 0x00000010282d7819 */ /* 0x000fe200000006ff */
[----:B------:R-:W-:Y:S01]  /*06e0*/  FADD.FTZ R47, -R61, R46 ;  /* 0x0000002e3d2f7221 */ /* 0x000fe20000010100 */
[----:B------:R-:W-:-:S02]  /*06f0*/  IMAD.U32 R46, R53, 0x10000, RZ ;  /* 0x00010000352e7824 */ /* 0x000fc400078e00ff */
[----:B------:R-:W-:Y:S01]  /*0700*/  FADD.FTZ R57, -R61, R56 ;  /* 0x000000383d397221 */ /* 0x000fe20000010100 */
[----:B------:R-:W-:Y:S01]  /*0710*/  SHF.L.U32 R36, R36, 0x10, RZ ;  /* 0x0000001024247819 */ /* 0x000fe200000006ff */
[C---:B------:R-:W-:Y:S01]  /*0720*/  IMAD.U32 R50, R42.reuse, 0x10000, RZ ;  /* 0x000100002a327824 */ /* 0x040fe200078e00ff */
[----:B------:R-:W-:Y:S01]  /*0730*/  PRMT R40, R42, 0x7632, R40 ;  /* 0x000076322a287816 */ /* 0x000fe20000000028 */
[----:B------:R-:W-:Y:S02]  /*0740*/  IMAD.U32 R38, R38, 0x10000, RZ ;  /* 0x0001000026267824 */ /* 0x000fe400078e00ff */
[C---:B-----5:R-:W-:Y:S01]  /*0750*/  FMUL.FTZ R51, R72.reuse, R51 ;  /* 0x0000003348337220 */ /* 0x060fe20000410000 */
[C---:B------:R-:W-:Y:S01]  /*0760*/  FMUL.FTZ R56, R72.reuse, R37 ;  /* 0x0000002548387220 */ /* 0x040fe20000410000 */
[C---:B------:R-:W-:Y:S01]  /*0770*/  FMUL.FTZ R0, R72.reuse, R39 ;  /* 0x0000002748007220 */ /* 0x040fe20000410000 */
[----:B------:R-:W-:Y:S01]  /*0780*/  FMUL.FTZ R42, R9, R45 ;  /* 0x0000002d092a7220 */ /* 0x000fe20000410000 */
[----:B------:R-:W-:Y:S01]  /*0790*/  FADD.FTZ R61, -R61, R46 ;  /* 0x0000002e3d3d7221 */ /* 0x000fe20000010100 */
        /* <DEDUP_REMOVED lines=10> */
[C---:B------:R-:W-:Y:S01]  /*0840*/  PRMT R62, R43.reuse, 0x7632, R62 ;  /* 0x000076322b3e7816 */ /* 0x040fe2000000003e */
[----:B------:R-:W-:Y:S01]  /*0850*/  FMUL.FTZ R41, R72, R47 ;  /* 0x0000002f48297220 */ /* 0x000fe20000410000 */
[----:B------:R-:W-:Y:S01]  /*0860*/  SHF.L.U32 R63, R43, 0x10, RZ ;  /* 0x000000102b3f7819 */ /* 0x000fe200000006ff */
[----:B------:R-:W-:Y:S01]  /*0870*/  FMUL.FTZ R43, R8, R53 ;  /* 0x00000035082b7220 */ /* 0x000fe20000410000 */
[----:B------:R-:W-:Y:S01]  /*0880*/  FADD.FTZ R36, R36, R57 ;  /* 0x0000003924247221 */ /* 0x000fe20000010000 */
[----:B------:R-:W-:Y:S01]  /*0890*/  FFMA.FTZ R38, R51, R57, R38 ;  /* 0x0000003933267223 */ /* 0x000fe20000010026 */
[----:B------:R-:W-:-:S02]  /*08a0*/  SHF.L.U32 R60, R40, 0x10, RZ ;  /* 0x00000010283c7819 */ /* 0x000fc400000006ff */
[----:B------:R-:W-:Y:S01]  /*08b0*/  FADD.FTZ R37, R36, R43 ;  /* 0x0000002b24257221 */ /* 0x000fe20000010000 */
[----:B------:R-:W-:Y:S01]  /*08c0*/  FFMA.FTZ R39, R41, R43, R38 ;  /* 0x0000002b29277223 */ /* 0x000fe20000010026 */
[----:B------:R-:W-:Y:S01]  /*08d0*/  FADD.FTZ R24, R24, R45 ;  /* 0x0000002d18187221 */ /* 0x000fe20000010000 */
[----:B------:R-:W-:Y:S01]  /*08e0*/  FFMA.FTZ R28, R0, R45, R28 ;  /* 0x0000002d001c7223 */ /* 0x000fe2000001001c */
[C---:B------:R-:W-:Y:S01]  /*08f0*/  FMUL.FTZ R59, R72.reuse, R59 ;  /* 0x0000003b483b7220 */ /* 0x040fe20000410000 */
        /* <DEDUP_REMOVED lines=8> */
[C---:B------:R-:W-:Y:S01]  /*0980*/  FFMA.FTZ R38, R45.reuse, R47, R38 ;  /* 0x0000002f2d267223 */ /* 0x040fe20000010026 */
[----:B------:R-:W-:Y:S01]  /*0990*/  SHF.L.U32 R62, R62, 0x10, RZ ;  /* 0x000000103e3e7819 */ /* 0x000fe200000006ff */
        /* <DEDUP_REMOVED lines=11> */
[----:B------:R-:W-:Y:S01]  /*0a50*/  FADD.FTZ R26, R26, R53 ;  /* 0x000000351a1a7221 */ /* 0x000fe20000010000 */
[----:B------:R-:W-:Y:S01]  /*0a60*/  FFMA.FTZ R30, R41, R53, R30 ;  /* 0x00000035291e7223 */ /* 0x000fe2000001001e */
[----:B------:R-:W-:Y:S01]  /*0a70*/  FADD.FTZ R22, R22, R63 ;  /* 0x0000003f16167221 */ /* 0x000fe20000010000 */
[----:B------:R-:W-:Y:S01]  /*0a80*/  FFMA.FTZ R34, R46, R63, R34 ;  /* 0x0000003f2e227223 */ /* 0x000fe20000010022 */
[C-C-:B------:R-:W-:Y:S01]  /*0a90*/  SHF.R.U64 R63, R48.reuse, 0x8, R49.reuse ;  /* 0x00000008303f7819 */ /* 0x140fe20000001231 */
[----:B------:R-:W-:Y:S01]  /*0aa0*/  FADD.FTZ R39, R37, R62 ;  /* 0x0000003e25277221 */ /* 0x000fe20000010000 */
[C-C-:B------:R-:W-:Y:S01]  /*0ab0*/  SHF.R.U64 R64, R48.reuse, 0x10, R49.reuse ;  /* 0x0000001030407819 */ /* 0x140fe20000001231 */
[----:B------:R-:W-:Y:S01]  /*0ac0*/  FFMA.FTZ R53, R61, R62, R36 ;  /* 0x0000003e3d357223 */ /* 0x000fe20000010024 */
[----:B------:R-:W-:-:S02]  /*0ad0*/  SHF.R.U64 R65, R48, 0x18, R49 ;  /* 0x0000001830417819 */ /* 0x000fc40000001231 */
[--C-:B------:R-:W-:Y:S02]  /*0ae0*/  SHF.R.U32.HI R66, RZ, 0x8, R49.reuse ;  /* 0x00000008ff427819 */ /* 0x100fe40000011631 */
[--C-:B------:R-:W-:Y:S02]  /*0af0*/  SHF.R.U32.HI R67, RZ, 0x10, R49.reuse ;  /* 0x00000010ff437819 */ /* 0x100fe40000011631 */
[----:B------:R-:W-:-:S07]  /*0b00*/  SHF.R.U32.HI R40, RZ, 0x18, R49 ;  /* 0x00000018ff287819 */ /* 0x000fce0000011631 */
.L_x_271:
[----:B------:R-:W-:Y:S05]  /*0b10*/  BSYNC B1 ;  /* 0x0000000000017941 */ /* 0x000fea0003800000 */
.L_x_270:
        /* <DEDUP_REMOVED lines=20> */
.L_x_287:
        /* <DEDUP_REMOVED lines=8> */
[----:B------:R-:W-:Y:S02]  /*0ce0*/  LOP3.LUT P4, RZ, R49, 0xff, RZ, 0xc0, !PT ;  /* 0x000000ff31ff7812 */ /* 0x000fe4000788c0ff */
[----:B------:R-:W-:Y:S02]  /*0cf0*/  LOP3.LUT P5, RZ, R66, 0xff, RZ, 0xc0, !PT ;  /* 0x000000ff42ff7812 */ /* 0x000fe400078ac0ff */
[----:B------:R-:W-:Y:S02]  /*0d00*/  LOP3.LUT P6, RZ, R64, 0xff, RZ, 0xc0, !PT ;  /* 0x000000ff40ff7812 */ /* 0x000fe400078cc0ff */
[----:B-1----:R-:W-:-:S04]  /*0d10*/  ISETP.NE.AND P1, PT, R36, RZ, PT ;  /* 0x000000ff2400720c */ /* 0x002fc80003f25270 */
[----:B------:R-:W-:Y:S02]  /*0d20*/  FSEL R53, R53, RZ, !P1 ;  /* 0x000000ff35357208 */ /* 0x000fe40004800000 */
[----:B------:R-:W-:-:S03]  /*0d30*/  ISETP.NE.U32.AND P1, PT, RZ, UR8, PT ;  /* 0x00000008ff007c0c */ /* 0x000fc6000bf25070 */
[-CC-:B0-----:R-:W-:Y:S01]  /*0d40*/  FFMA.FTZ R39, R0, R70.reuse, R53.reuse ;  /* 0x0000004600277223 */ /* 0x181fe20000010035 */
        /* <DEDUP_REMOVED lines=16> */
[C---:B-----5:R-:W-:Y:S01]  /*0e50*/  FMUL.FTZ R36, R72.reuse, R39 ;  /* 0x0000002748247220 */ /* 0x060fe20000410000 */
[C---:B------:R-:W-:Y:S01]  /*0e60*/  FMUL.FTZ R39, R72.reuse, R69 ;  /* 0x0000004548277220 */ /* 0x040fe20000410000 */
[C---:B------:R-:W-:Y:S01]  /*0e70*/  FMUL.FTZ R76, R72.reuse, R71 ;  /* 0x00000047484c7220 */ /* 0x040fe20000410000 */
[C---:B------:R-:W-:Y:S01]  /*0e80*/  FMUL.FTZ R77, R72.reuse, R77 ;  /* 0x0000004d484d7220 */ /* 0x040fe20000410000 */
[C---:B------:R-:W-:Y:S01]  /*0e90*/  FMUL.FTZ R74, R72.reuse, R53 ;  /* 0x00000035484a7220 */ /* 0x040fe20000410000 */
[C---:B------:R-:W-:Y:S01]  /*0ea0*/  FMUL.FTZ R75, R72.reuse, R75 ;  /* 0x0000004b484b7220 */ /* 0x040fe20000410000 */
[C---:B------:R-:W-:Y:S01]  /*0eb0*/  FMUL.FTZ R55, R72.reuse, R55 ;  /* 0x0000003748377220 */ /* 0x040fe20000410000 */
[----:B------:R-:W-:Y:S01]  /*0ec0*/  FMUL.FTZ R72, R72, R37 ;  /* 0x0000002548487220 */ /* 0x000fe20000410000 */
[----:B------:R-:W-:-:S02]  /*0ed0*/  @P2 PRMT R37, R12, 0x7632, R37 ;  /* 0x000076320c252816 */ /* 0x000fc40000000025 */
[----:B------:R-:W-:Y:S02]  /*0ee0*/  ISETP.NE.U32.AND P1, PT, RZ, UR16, PT ;  /* 0x00000010ff007c0c */ /* 0x000fe4000bf25070 */
[----:B------:R-:W-:Y:S01]  /*0ef0*/  @P2 PRMT R53, R13, 0x7632, R53 ;  /* 0x000076320d352816 */ /* 0x000fe20000000035 */
[----:B------:R-:W-:Y:S01]  /*0f00*/  @P2 IMAD.U32 R38, R37, 0x10000, RZ ;  /* 0x0001000025262824 */ /* 0x000fe200078e00ff */
[----:B------:R-:W-:Y:S02]  /*0f10*/  @P2 PRMT R37, R15, 0x7632, R37 ;  /* 0x000076320f252816 */ /* 0x000fe40000000025 */
[----:B------:R-:W-:Y:S01]  /*0f20*/  ISETP.NE.AND.EX P1, PT, RZ, UR17, PT, P1 ;  /* 0x00000011ff007c0c */ /* 0x000fe2000bf25310 */
[----:B------:R-:W-:Y:S01]  /*0f30*/  @P2 FADD.FTZ R39, R39, R38 ;  /* 0x0000002627272221 */ /* 0x000fe20000010000 */
[----:B------:R-:W-:Y:S01]  /*0f40*/  @P2 SHF.L.U32 R68, R53, 0x10, RZ ;  /* 0x0000001035442819 */ /* 0x000fe200000006ff */
[----:B------:R-:W-:Y:S01]  /*0f50*/  @P2 IMAD.U32 R37, R37, 0x10000, RZ ;  /* 0x0001000025252824 */ /* 0x000fe200078e00ff */
[----:B------:R-:W-:-:S02]  /*0f60*/  @P2 SHF.L.U32 R53, R14, 0x10, RZ ;  /* 0x000000100e352819 */ /* 0x000fc400000006ff */
[----:B------:R-:W-:Y:S01]  /*0f70*/  @P2 PRMT R69, R14, 0x7632, R69 ;  /* 0x000076320e452816 */ /* 0x000fe20000000045 */
[----:B------:R-:W-:Y:S01]  /*0f80*/  @P2 FADD.FTZ R72, R72, R37 ;  /* 0x0000002548482221 */ /* 0x000fe20000010000 */
[----:B------:R-:W-:Y:S01]  /*0f90*/  @P2 SHF.L.U32 R37, R13, 0x10, RZ ;  /* 0x000000100d252819 */ /* 0x000fe200000006ff */
[----:B------:R-:W-:Y:S01]  /*0fa0*/  @P2 FADD.FTZ R74, R74, R53 ;  /* 0x000000354a4a2221 */ /* 0x000fe20000010000 */
[----:B------:R-:W-:Y:S01]  /*0fb0*/  @P2 SHF.L.U32 R70, R69, 0x10, RZ ;  /* 0x0000001045462819 */ /* 0x000fe200000006ff */
[----:B------:R-:W-:Y:S01]  /*0fc0*/  @P2 FADD.FTZ R77, R77, R68 ;  /* 0x000000444d4d2221 */ /* 0x000fe20000010000 */
[----:B------:R-:W-:Y:S01]  /*0fd0*/  @P2 SHF.L.U32 R38, R15, 0x10, RZ ;  /* 0x000000100f262819 */ /* 0x000fe200000006ff */
[----:B------:R-:W-:Y:S01]  /*0fe0*/  @P2 FADD.FTZ R76, R76, R37 ;  /* 0x000000254c4c2221 */ /* 0x000fe20000010000 */
[----:B------:R-:W-:Y:S02]  /*0ff0*/  @P2 IMAD.U32 R37, R12, 0x10000, RZ ;  /* 0x000100000c252824 */ /* 0x000fe400078e00ff */
[----:B------:R-:W-:Y:S01]  /*1000*/  @P2 FADD.FTZ R75, R75, R70 ;  /* 0x000000464b4b2221 */ /* 0x000fe20000010000 */
[----:B------:R-:W-:Y:S01]  /*1010*/  @P1 F2FP.BF16.F32.PACK_AB R71, RZ, R77 ;  /* 0x0000004dff47123e */ /* 0x000fe200000010ff */
[----:B------:R-:W-:Y:S01]  /*1020*/  @P2 FADD.FTZ R55, R55, R38 ;  /* 0x0000002637372221 */ /* 0x000fe20000010000 */
[----:B------:R-:W-:Y:S01]  /*1030*/  @P2 FADD.FTZ R36, R36, R37 ;  /* 0x0000002524242221 */ /* 0x000fe20000010000 */
[----:B------:R-:W-:Y:S01]  /*1040*/  @P1 F2FP.BF16.F32.PACK_AB R37, RZ, R74 ;  /* 0x0000004aff25123e */ /* 0x000fe200000010ff */
[-C--:B------:R-:W-:Y:S01]  /*1050*/  FMUL.FTZ R74, R74, R52.reuse ;  /* 0x000000344a4a7220 */ /* 0x080fe20000410000 */
[----:B------:R-:W-:Y:S01]  /*1060*/  ISETP.NE.U32.AND P2, PT, RZ, UR16, PT ;  /* 0x00000010ff007c0c */ /* 0x000fe2000bf45070 */
[----:B------:R-:W-:Y:S01]  /*1070*/  FMUL.FTZ R77, R77, R52 ;  /* 0x000000344d4d7220 */ /* 0x000fe20000410000 */
[----:B------:R-:W-:Y:S01]  /*1080*/  @P1 F2FP.BF16.F32.PACK_AB R38, RZ, R76 ;  /* 0x0000004cff26123e */ /* 0x000fe200000010ff */
[----:B------:R-:W-:Y:S01]  /*1090*/  FMUL.FTZ R74, R74, UR15 ;  /* 0x0000000f4a4a7c20 */ /* 0x000fe20008410000 */
[----:B------:R-:W-:Y:S01]  /*10a0*/  @P1 F2FP.BF16.F32.PACK_AB R68, RZ, R75 ;  /* 0x0000004bff44123e */ /* 0x000fe200000010ff */
[-C--:B------:R-:W-:Y:S01]  /*10b0*/  FMUL.FTZ R75, R75, R52.reuse ;  /* 0x000000344b4b7220 */ /* 0x080fe20000410000 */
[----:B------:R-:W-:Y:S01]  /*10c0*/  FMUL.FTZ R76, R76, R52 ;  /* 0x000000344c4c7220 */ /* 0x000fe20000410000 */
[----:B------:R-:W-:Y:S01]  /*10d0*/  ISETP.NE.AND.EX P2, PT, RZ, UR17, PT, P2 ;  /* 0x00000011ff007c0c */ /* 0x000fe2000bf45320 */
[----:B------:R-:W-:Y:S01]  /*10e0*/  FMUL.FTZ R77, R77, UR15 ;  /* 0x0000000f4d4d7c20 */ /* 0x000fe20008410000 */
[----:B------:R-:W-:Y:S01]  /*10f0*/  @P1 PRMT R17, R38, 0x7610, R17 ;  /* 0x0000761026111816 */ /* 0x000fe20000000011 */
[----:B------:R-:W-:Y:S01]  /*1100*/  FMUL.FTZ R75, R75, UR15 ;  /* 0x0000000f4b4b7c20 */ /* 0x000fe20008410000 */
[----:B------:R-:W-:Y:S01]  /*1110*/  FSEL R38, R74, RZ, P4 ;  /* 0x000000ff4a267208 */ /* 0x000fe20002000000 */
[----:B------:R-:W-:Y:S01]  /*1120*/  FMUL.FTZ R76, R76, UR15 ;  /* 0x0000000f4c4c7c20 */ /* 0x000fe20008410000 */
[----:B------:R-:W-:-:S02]  /*1130*/  LOP3.LUT P4, RZ, R65, 0xff, RZ, 0xc0, !PT ;  /* 0x000000ff41ff7812 */ /* 0x000fc4000788c0ff */
        /* <DEDUP_REMOVED lines=8> */
[----:B------:R-:W-:Y:S01]  /*11c0*/  @P1 PRMT R18, R37, 0x7610, R18 ;  /* 0x0000761025121816 */ /* 0x000fe20000000012 */
[----:B------:R-:W-:Y:S01]  /*11d0*/  FMUL.FTZ R36, R36, UR15 ;  /* 0x0000000f24247c20 */ /* 0x000fe20008410000 */
[----:B------:R-:W-:Y:S01]  /*11e0*/  FSEL R52, R77, RZ, P4 ;  /* 0x000000ff4d347208 */ /* 0x000fe20002000000 */
[----:B------:R-:W-:Y:S01]  /*11f0*/  FMUL.FTZ R39, R39, UR15 ;  /* 0x0000000f27277c20 */ /* 0x000fe20008410000 */
[----:B------:R-:W-:Y:S01]  /*1200*/  FSEL R75, R75, RZ, P5 ;  /* 0x000000ff4b4b7208 */ /* 0x000fe20002800000 */
[----:B------:R-:W-:Y:S01]  /*1210*/  FMUL.FTZ R55, R55, UR15 ;  /* 0x0000000f37377c20 */ /* 0x000fe20008410000 */
[----:B------:R-:W-:Y:S01]  /*1220*/  FSEL R37, R76, RZ, P6 ;  /* 0x000000ff4c257208 */ /* 0x000fe20003000000 */
[----:B------:R-:W-:Y:S01]  /*1230*/  FMUL.FTZ R72, R72, UR15 ;  /* 0x0000000f48487c20 */ /* 0x000fe20008410000 */
[----:B------:R-:W-:-:S02]  /*1240*/  @P1 PRMT R16, R53, 0x7610, R16 ;  /* 0x0000761035101816 */ /* 0x000fc40000000010 */
[----:B------:R-:W-:Y:S02]  /*1250*/  F2FP.BF16.F32.PACK_AB R37, R52, R37 ;  /* 0x000000253425723e */ /* 0x000fe400000010ff */
[----:B------:R-:W-:Y:S01]  /*1260*/  F2FP.BF16.F32.PACK_AB R38, R75, R38 ;  /* 0x000000264b26723e */ /* 0x000fe200000010ff */
[----:B------:R-:W0:Y:S01]  /*1270*/  @P2 LDC.64 R52, c[0x0][0x308] ;  /* 0x0000c200ff342b82 */ /* 0x000e220000000a00 */
[----:B------:R-:W-:Y:S02]  /*1280*/  LOP3.LUT P6, RZ, R48, 0xff, RZ, 0xc0, !PT ;  /* 0x000000ff30ff7812 */ /* 0x000fe400078cc0ff */
[----:B------:R-:W-:Y:S02]  /*1290*/  LOP3.LUT P5, RZ, R63, 0xff, RZ, 0xc0, !PT ;  /* 0x000000ff3fff7812 */ /* 0x000fe400078ac0ff */
[----:B------:R-:W-:Y:S02]  /*12a0*/  FSEL R36, R36, RZ, P6 ;  /* 0x000000ff24247208 */ /* 0x000fe40003000000 */
[----:B------:R-:W-:Y:S01]  /*12b0*/  LOP3.LUT P4, RZ, R67, 0xff, RZ, 0xc0, !PT ;  /* 0x000000ff43ff7812 */ /* 0x000fe2000788c0ff */
[----:B------:R-:W1:Y:S01]  /*12c0*/  LDC.64 R74, c[0x0][0x2f8] ;  /* 0x0000be00ff4a7b82 */ /* 0x000e620000000a00 */
[----:B------:R-:W-:-:S02]  /*12d0*/  LOP3.LUT P6, RZ, R40, 0xff, RZ, 0xc0, !PT ;  /* 0x000000ff28ff7812 */ /* 0x000fc400078cc0ff */
[----:B------:R-:W-:Y:S02]  /*12e0*/  FSEL R39, R39, RZ, P5 ;  /* 0x000000ff27277208 */ /* 0x000fe40002800000 */
[----:B------:R-:W-:Y:S02]  /*12f0*/  @P1 PRMT R19, R73, 0x7610, R19 ;  /* 0x0000761049131816 */ /* 0x000fe40000000013 */
[----:B------:R-:W-:Y:S02]  /*1300*/  FSEL R55, R55, RZ, P4 ;  /* 0x000000ff37377208 */ /* 0x000fe40002000000 */
[----:B------:R-:W-:Y:S02]  /*1310*/  FSEL R72, R72, RZ, P6 ;  /* 0x000000ff48487208 */ /* 0x000fe40003000000 */
[----:B------:R-:W-:Y:S02]  /*1320*/  F2FP.BF16.F32.PACK_AB R36, R39, R36 ;  /* 0x000000242724723e */ /* 0x000fe400000010ff */
[----:B------:R-:W-:-:S02]  /*1330*/  F2FP.BF16.F32.PACK_AB R39, R72, R55 ;  /* 0x000000374827723e */ /* 0x000fc400000010ff */
[----:B------:R-:W-:Y:S01]  /*1340*/  @P1 PRMT R18, R18, 0x5410, R68 ;  /* 0x0000541012121816 */ /* 0x000fe20000000044 */
[----:B0-----:R-:W-:Y:S01]  /*1350*/  @P2 IMAD.WIDE.U32 R52, R54, 0x10, R52 ;  /* 0x0000001036342825 */ /* 0x001fe200078e0034 */
[----:B------:R-:W-:Y:S02]  /*1360*/  @P1 PRMT R17, R17, 0x5410, R71 ;  /* 0x0000541011111816 */ /* 0x000fe40000000047 */
[----:B------:R-:W-:Y:S02]  /*1370*/  @P1 PRMT R16, R16, 0x5410, R70 ;  /* 0x0000541010101816 */ /* 0x000fe40000000046 */
[----:B------:R-:W-:Y:S01]  /*1380*/  @P1 PRMT R19, R19, 0x5410, R69 ;  /* 0x0000541013131816 */ /* 0x000fe20000000045 */
[----:B-1----:R-:W-:-:S04]  /*1390*/  IMAD.WIDE.U32 R54, R54, 0x10, R74 ;  /* 0x0000001036367825 */ /* 0x002fc800078e004a */
[----:B------:R1:W-:Y:S04]  /*13a0*/  @P2 STG.E.128 desc[UR4][R52.64], R16 ;  /* 0x0000001034002986 */ /* 0x0003e8000c101d04 */
[----:B------:R1:W-:Y:S02]  /*13b0*/  STG.E.128 desc[UR4][R54.64], R36 ;  /* 0x0000002436007986 */ /* 0x0003e4000c101d04 */
.L_x_274:
[----:B------:R-:W-:Y:S05]  /*13c0*/  BSYNC B1 ;  /* 0x0000000000017941 */ /* 0x000fea0003800000 */
.L_x_273:
[----:B-1----:R-:W1:Y:S02]  /*13d0*/  LDC.64 R36, c[0x0][0x210] ;  /* 0x00008400ff247b82 */ /* 0x002e640000000a00 */
[----:B-1----:R-:W-:-:S04]  /*13e0*/  LEA R10, R36, R10, 0x2 ;  /* 0x0000000a240a7211 */ /* 0x002fc800078e10ff */
[----:B------:R-:W-:-:S13]  /*13f0*/  ISETP.GE.AND P1, PT, R10, R37, PT ;  /* 0x000000250a00720c */ /* 0x000fda0003f26270 */
[----:B------:R-:W-:Y:S05]  /*1400*/  @!P1 BRA `(.L_x_275) ;  /* 0xffffffec00cc9947 */ /* 0x000fea000383ffff */
.L_x_269:
[----:B------:R-:W-:Y:S05]  /*1410*/  BSYNC B0 ;  /* 0x0000000000007941 */ /* 0x000fea0003800000 */
.L_x_268:
[----:B------:R-:W1:Y:S01]  /*1420*/  S2R R3, SR_CgaCtaId ;  /* 0x0000000000037919 */ /* 0x000e620000008800 */
[----:B------:R-:W-:Y:S01]  /*1430*/  MOV R0, 0x400 ;  /* 0x0000040000007802 */ /* 0x000fe20000000f00 */
[----:B------:R-:W-:Y:S05]  /*1440*/  WARPSYNC.ALL ;  /* 0x0000000000007948 */ /* 0x000fea0003800000 */
[----:B------:R-:W3:Y:S01]  /*1450*/  S2R R17, SR_TID.X ;  /* 0x0000000000117919 */ /* 0x000ee20000002100 */
[----:B------:R-:W-:Y:S01]  /*1460*/  ULDC.64 UR6, c[0x0][0x2d8] ;  /* 0x0000b60000067ab9 */ /* 0x000fe20000000a00 */
[----:B------:R-:W-:Y:S01]  /*1470*/  ULDC.64 UR18, c[0x0][0x2d0] ;  /* 0x0000b40000127ab9 */ /* 0x000fe20000000a00 */
[----:B-----5:R-:W4:Y:S01]  /*1480*/  S2R R15, SR_CTAID.X ;  /* 0x00000000000f7919 */ /* 0x020f220000002500 */
[----:B-1----:R-:W-:-:S05]  /*1490*/  LEA R0, R3, R0, 0x18 ;  /* 0x0000000003007211 */ /* 0x002fca00078ec0ff */
[C---:B---3--:R-:W-:Y:S01]  /*14a0*/  IMAD R2, R17.reuse, 0x20, R0 ;  /* 0x0000002011027824 */ /* 0x048fe200078e0200 */
[----:B------:R-:W-:-:S04]  /*14b0*/  LEA R0, R17, R0, 0x2 ;  /* 0x0000000011007211 */ /* 0x000fc800078e10ff */
[----:B------:R4:W-:Y:S04]  /*14c0*/  STS.128 [R2], R24 ;  /* 0x0000001802007388 */ /* 0x0009e80000000c00 */
[----:B------:R-:W-:Y:S01]  /*14d0*/  STS.128 [R2+0x10], R20 ;  /* 0x0000101402007388 */ /* 0x000fe20000000c00 */
[----:B------:R-:W-:Y:S01]  /*14e0*/  BAR.SYNC.DEFER_BLOCKING 0x0 ;  /* 0x0000000000007b1d */ /* 0x000fe20000010000 */
[----:B----4-:R-:W-:Y:S01]  /*14f0*/  IMAD R24, R15, R44, RZ ;  /* 0x0000002c0f187224 */ /* 0x010fe200078e02ff */
[----:B------:R-:W-:-:S04]  /*1500*/  IADD3 R44, R44, 0x7f, -R17 ;  /* 0x0000007f2c2c7810 */ /* 0x000fc80007ffe811 */
[C---:B------:R-:W-:Y:S02]  /*1510*/  LOP3.LUT P0, RZ, R44.reuse, 0xffffff80, RZ, 0xc0, !PT ;  /* 0xffffff802cff7812 */ /* 0x040fe4000780c0ff */
[----:B------:R-:W-:Y:S01]  /*1520*/  ISETP.GE.U32.AND P1, PT, R44, 0x100, PT ;  /* 0x000001002c00780c */ /* 0x000fe20003f26070 */
[----:B------:R-:W1:Y:S04]  /*1530*/  LDS R3, [R0] ;  /* 0x0000000000037984 */ /* 0x000e680000000800 */
[----:B------:R-:W3:Y:S04]  /*1540*/  LDS R6, [R0+0x400] ;  /* 0x0004000000067984 */ /* 0x000ee80000000800 */
[----:B------:R-:W4:Y:S04]  /*1550*/  LDS R4, [R0+0x200] ;  /* 0x0002000000047984 */ /* 0x000f280000000800 */
[----:B------:R-:W0:Y:S04]  /*1560*/  LDS R5, [R0+0x600] ;  /* 0x0006000000057984 */ /* 0x000e280000000800 */
[----:B------:R-:W2:Y:S04]  /*1570*/  LDS R8, [R0+0x800] ;  /* 0x0008000000087984 */ /* 0x000ea80000000800 */
[----:B------:R-:W2:Y:S04]  /*1580*/  LDS R7, [R0+0xa00] ;  /* 0x000a000000077984 */ /* 0x000ea80000000800 */
[----:B------:R-:W-:Y:S04]  /*1590*/  LDS R10, [R0+0xc00] ;  /* 0x000c0000000a7984 */ /* 0x000fe80000000800 */
[----:B------:R-:W2:Y:S01]  /*15a0*/  LDS R12, [R0+0xe00] ;  /* 0x000e0000000c7984 */ /* 0x000ea20000000800 */
[----:B------:R-:W-:Y:S01]  /*15b0*/  BAR.SYNC.DEFER_BLOCKING 0x0 ;  /* 0x0000000000007b1d */ /* 0x000fe20000010000 */
[----:B-1----:R-:W-:-:S04]  /*15c0*/  FADD.FTZ R3, RZ, R3 ;  /* 0x00000003ff037221 */ /* 0x002fc80000010000 */
[----:B---3--:R-:W-:Y:S01]  /*15d0*/  FADD.FTZ R3, R3, R6 ;  /* 0x0000000603037221 */ /* 0x008fe20000010000 */
[----:B----4-:R-:W-:-:S04]  /*15e0*/  FADD.FTZ R4, RZ, R4 ;  /* 0x00000004ff047221 */ /* 0x010fc80000010000 */
[----:B0-----:R-:W-:Y:S01]  /*15f0*/  FADD.FTZ R4, R4, R5 ;  /* 0x0000000504047221 */ /* 0x001fe20000010000 */
[----:B------:R-:W-:Y:S01]  /*1600*/  STS.128 [R2], R28 ;  /* 0x0000001c02007388 */ /* 0x000fe20000000c00 */
[----:B--2---:R-:W-:-:S03]  /*1610*/  FADD.FTZ R3, R3, R8 ;  /* 0x0000000803037221 */ /* 0x004fc60000010000 */
        /* <DEDUP_REMOVED lines=18> */
[----:B------:R-:W-:Y:S01]  /*1740*/  IADD3 R0, P3, R0, UR18, RZ ;  /* 0x0000001200007c10 */ /* 0x000fe2000ff7e0ff */
[----:B-1----:R-:W-:Y:S01]  /*1750*/  FADD.FTZ R9, R9, R14 ;  /* 0x0000000e09097221 */ /* 0x002fe20000010000 */
[C---:B------:R-:W-:Y:S02]  /*1760*/  IADD3.X R17, R15.reuse, UR7, RZ, P2, !PT ;  /* 0x000000070f117c10 */ /* 0x040fe400097fe4ff */
[----:B------:R-:W-:Y:S01]  /*1770*/  IADD3.X R15, R15, UR19, RZ, P3, !PT ;  /* 0x000000130f0f7c10 */ /* 0x000fe20009ffe4ff */
[----:B--2---:R-:W-:Y:S01]  /*1780*/  FADD.FTZ R18, R9, R18 ;  /* 0x0000001209127221 */ /* 0x004fe20000010000 */
[----:B------:R-:W-:Y:S02]  /*1790*/  @P0 IMAD.MOV.U32 R4, RZ, RZ, R0 ;  /* 0x000000ffff040224 */ /* 0x000fe400078e0000 */
[----:B------:R-:W-:Y:S01]  /*17a0*/  FADD.FTZ R9, R3, R10 ;  /* 0x0000000a03097221 */ /* 0x000fe20000010000 */
[----:B------:R-:W-:Y:S01]  /*17b0*/  @P0 IADD3 R0, P3, R0, 0x200, RZ ;  /* 0x0000020000000810 */ /* 0x000fe20007f7e0ff */
[----:B---3--:R-:W-:Y:S01]  /*17c0*/  FADD.FTZ R11, RZ, R11 ;  /* 0x0000000bff0b7221 */ /* 0x008fe20000010000 */
[----:B------:R-:W-:-:S02]  /*17d0*/  @P0 MOV R2, R6 ;  /* 0x0000000600020202 */ /* 0x000fc40000000f00 */
[----:B------:R-:W-:Y:S01]  /*17e0*/  @P0 MOV R3, R17 ;  /* 0x0000001100030202 */ /* 0x000fe20000000f00 */
[----:B----4-:R-:W-:Y:S01]  /*17f0*/  FADD.FTZ R13, R18, R13 ;  /* 0x0000000d120d7221 */ /* 0x010fe20000010000 */
[----:B------:R-:W-:Y:S01]  /*1800*/  @P0 MOV R5, R15 ;  /* 0x0000000f00050202 */ /* 0x000fe20000000f00 */
[----:B------:R-:W-:Y:S01]  /*1810*/  @P0 IMAD.X R15, RZ, RZ, R15, P3 ;  /* 0x000000ffff0f0224 */ /* 0x000fe200018e060f */
[----:B------:R-:W-:Y:S01]  /*1820*/  @P0 IADD3 R6, P2, R6, 0x200, RZ ;  /* 0x0000020006060810 */ /* 0x000fe20007f5e0ff */
[----:B------:R-:W-:Y:S01]  /*1830*/  FADD.FTZ R11, R11, R16 ;  /* 0x000000100b0b7221 */ /* 0x000fe20000010000 */
[----:B------:R0:W-:Y:S02]  /*1840*/  @P0 STG.E desc[UR4][R2.64], R13 ;  /* 0x0000000d02000986 */ /* 0x0001e4000c101904 */
[----:B------:R-:W-:Y:S01]  /*1850*/  @P0 IADD3.X R17, RZ, R17, RZ, P2, !PT ;  /* 0x00000011ff110210 */ /* 0x000fe200017fe4ff */
[----:B------:R-:W-:Y:S01]  /*1860*/  FADD.FTZ R11, R11, R20 ;  /* 0x000000140b0b7221 */ /* 0x000fe20000010000 */
[----:B------:R1:W-:Y:S03]  /*1870*/  @P0 STG.E desc[UR4][R4.64], R9 ;  /* 0x0000000904000986 */ /* 0x0003e6000c101904 */
[----:B------:R-:W-:Y:S01]  /*1880*/  FADD.FTZ R11, R11, R22 ;  /* 0x000000160b0b7221 */ /* 0x000fe20000010000 */
[----:B0-----:R-:W-:-:S02]  /*1890*/  MOV R2, R6 ;  /* 0x0000000600027202 */ /* 0x001fc40000000f00 */
[----:B------:R-:W-:Y:S01]  /*18a0*/  MOV R3, R17 ;  /* 0x0000001100037202 */ /* 0x000fe20000000f00 */
[----:B-1----:R-:W-:Y:S01]  /*18b0*/  IMAD.MOV.U32 R4, RZ, RZ, R0 ;  /* 0x000000ffff047224 */ /* 0x002fe200078e0000 */
[----:B------:R-:W-:Y:S01]  /*18c0*/  MOV R5, R15 ;  /* 0x0000000f00057202 */ /* 0x000fe20000000f00 */
[----:B------:R-:W-:Y:S06]  /*18d0*/  @!P1 EXIT ;  /* 0x000000000000994d */ /* 0x000fec0003800000 */
[----:B------:R-:W-:Y:S04]  /*18e0*/  STG.E desc[UR4][R2.64], R11 ;  /* 0x0000000b02007986 */ /* 0x000fe8000c101904 */
[----:B------:R-:W-:Y:S01]  /*18f0*/  STG.E desc[UR4][R4.64], R7 ;  /* 0x0000000704007986 */ /* 0x000fe2000c101904 */
[----:B------:R-:W-:Y:S05]  /*1900*/  EXIT ;  /* 0x000000000000794d */ /* 0x000fea0003800000 */
.L_x_272:
[----:B------:R-:W-:Y:S01]  /*1910*/  HFMA2.MMA R36, -RZ, RZ, 0, 5.9604644775390625e-08 ;  /* 0x00000001ff247435 */ /* 0x000fe200000001ff */
[----:B------:R-:W-:Y:S01]  /*1920*/  BSSY B1, `(.L_x_276) ;  /* 0x0000007000017945 */ /* 0x000fe20003800000 */
[----:B------:R-:W-:Y:S01]  /*1930*/  MOV R75, R39 ;  /* 0x00000027004b7202 */ /* 0x000fe20000000f00 */
[----:B------:R-:W-:Y:S01]  /*1940*/  IMAD.MOV.U32 R37, RZ, RZ, 0x1f ;  /* 0x0000001fff257424 */ /* 0x000fe200078e00ff */
[----:B------:R-:W-:-:S07]  /*1950*/  MOV R38, 0xffffffff ;  /* 0xffffffff00267802 */ /* 0x000fce0000000f00 */
[----:B-----5:R-:W-:Y:S05]  /*1960*/  WARPSYNC.COLLECTIVE R38, `(.L_x_277) ;  /* 0x0000000026087348 */ /* 0x020fea0003c00000 */
[----:B------:R0:W1:Y:S02]  /*1970*/  SHFL.BFLY P1, R73, R75, R36, R37 ;  /* 0x0c0000244b497389 */ /* 0x0000640000020025 */
[----:B01---5:R-:W-:Y:S01]  /*1980*/  ENDCOLLECTIVE ;  /* 0x000000000000791b */ /* 0x023fe20003800000 */
.L_x_277:
[----:B------:R-:W-:Y:S05]  /*1990*/  BSYNC B1 ;  /* 0x0000000000017941 */ /* 0x000fea0003800000 */
.L_x_276:
[----:B------:R-:W-:Y:S01]  /*19a0*/  MOV R36, R73 ;  /* 0x0000004900247202 */ /* 0x000fe20000000f00 */
[----:B------:R-:W-:Y:S01]  /*19b0*/  HFMA2.MMA R37, -RZ, RZ, 0, 1.847743988037109375e-06 ;  /* 0x0000001fff257435 */ /* 0x000fe200000001ff */
[----:B------:R-:W-:Y:S02]  /*19c0*/  MOV R75, R53 ;  /* 0x00000035004b7202 */ /* 0x000fe40000000f00 */
[----:B------:R-:W-:Y:S01]  /*19d0*/  MOV R38, 0xffffffff ;  /* 0xffffffff00267802 */ /* 0x000fe20000000f00 */
[----:B------:R-:W-:Y:S01]  /*19e0*/  FADD.FTZ R55, R36, R39 ;  /* 0x0000002724377221 */ /* 0x000fe20000010000 */
[----:B------:R-:W-:-:S07]  /*19f0*/  IMAD.MOV.U32 R36, RZ, RZ, 0x1 ;  /* 0x00000001ff247424 */ /* 0x000fce00078e00ff */
[----:B------:R-:W-:Y:S05]  /*1a00*/  WARPSYNC.COLLECTIVE R38, `(.L_x_278) ;  /* 0x0000000026087348 */ /* 0x000fea0003c00000 */
[----:B------:R0:W1:Y:S02]  /*1a10*/  SHFL.BFLY P1, R73, R75, R36, R37 ;  /* 0x0c0000244b497389 */ /* 0x0000640000020025 */
[----:B01----:R-:W-:Y:S01]  /*1a20*/  ENDCOLLECTIVE ;  /* 0x000000000000791b */ /* 0x003fe20003800000 */
.L_x_278:
[----:B------:R-:W-:Y:S01]  /*1a30*/  HFMA2.MMA R36, -RZ, RZ, 0, 1.1920928955078125e-07 ;  /* 0x00000002ff247435 */ /* 0x000fe200000001ff */
[----:B------:R-:W-:Y:S01]  /*1a40*/  IMAD.MOV.U32 R75, RZ, RZ, R55 ;  /* 0x000000ffff4b7224 */ /* 0x000fe200078e0037 */
[----:B------:R-:W-:-:S09]  /*1a50*/  MOV R68, R73 ;  /* 0x0000004900447202 */ /* 0x000fd20000000f00 */
[----:B------:R-:W-:Y:S05]  /*1a60*/  WARPSYNC.COLLECTIVE R38, `(.L_x_279) ;  /* 0x0000000026087348 */ /* 0x000fea0003c00000 */
[----:B------:R0:W1:Y:S02]  /*1a70*/  SHFL.BFLY P1, R73, R75, R36, R37 ;  /* 0x0c0000244b497389 */ /* 0x0000640000020025 */
[----:B01----:R-:W-:Y:S01]  /*1a80*/  ENDCOLLECTIVE ;  /* 0x000000000000791b */ /* 0x003fe20003800000 */
.L_x_279:
[----:B------:R-:W-:-:S05]  /*1a90*/  FADD.FTZ R68, R68, R53 ;  /* 0x0000003544447221 */ /* 0x000fca0000010000 */
[----:B------:R-:W-:Y:S02]  /*1aa0*/  MOV R75, R68 ;  /* 0x00000044004b7202 */ /* 0x000fe40000000f00 */
[----:B------:R-:W-:-:S07]  /*1ab0*/  MOV R70, R73 ;  /* 0x0000004900467202 */ /* 0x000fce0000000f00 */
[----:B------:R-:W-:Y:S05]  /*1ac0*/  WARPSYNC.COLLECTIVE R38, `(.L_x_280) ;  /* 0x0000000026087348 */ /* 0x000fea0003c00000 */
[----:B------:R0:W1:Y:S02]  /*1ad0*/  SHFL.BFLY P1, R73, R75, R36, R37 ;  /* 0x0c0000244b497389 */ /* 0x0000640000020025 */
[----:B01----:R-:W-:Y:S01]  /*1ae0*/  ENDCOLLECTIVE ;  /* 0x000000000000791b */ /* 0x003fe20003800000 */
.L_x_280:
[----:B------:R-:W-:Y:S01]  /*1af0*/  FADD.FTZ R70, R55, R70 ;  /* 0x0000004637467221 */ /* 0x000fe20000010000 */
[----:B------:R-:W-:-:S04]  /*1b00*/  HFMA2.MMA R36, -RZ, RZ, 0, 2.384185791015625e-07 ;  /* 0x00000004ff247435 */ /* 0x000fc800000001ff */
[----:B------:R-:W-:Y:S01]  /*1b10*/  MOV R75, R70 ;  /* 0x00000046004b7202 */ /* 0x000fe20000000f00 */
[----:B------:R-:W-:-:S07]  /*1b20*/  IMAD.MOV.U32 R69, RZ, RZ, R73 ;  /* 0x000000ffff457224 */ /* 0x000fce00078e0049 */
[----:B------:R-:W-:Y:S05]  /*1b30*/  WARPSYNC.COLLECTIVE R38, `(.L_x_281) ;  /* 0x0000000026087348 */ /* 0x000fea0003c00000 */
[----:B------:R0:W1:Y:S02]  /*1b40*/  SHFL.BFLY P1, R73, R75, R36, R37 ;  /* 0x0c0000244b497389 */ /* 0x0000640000020025 */
[----:B01----:R-:W-:Y:S01]  /*1b50*/  ENDCOLLECTIVE ;  /* 0x000000000000791b */ /* 0x003fe20003800000 */
.L_x_281:
[----:B------:R-:W-:-:S04]  /*1b60*/  FADD.FTZ R69, R68, R69 ;  /* 0x0000004544457221 */ /* 0x000fc80000010000 */
[----:B------:R-:W-:Y:S01]  /*1b70*/  IMAD.MOV.U32 R75, RZ, RZ, R69 ;  /* 0x000000ffff4b7224 */ /* 0x000fe200078e0045 */
[----:B------:R-:W-:-:S07]  /*1b80*/  MOV R71, R73 ;  /* 0x0000004900477202 */ /* 0x000fce0000000f00 */
[----:B------:R-:W-:Y:S05]  /*1b90*/  WARPSYNC.COLLECTIVE R38, `(.L_x_282) ;  /* 0x0000000026087348 */ /* 0x000fea0003c00000 */
[----:B------:R0:W1:Y:S02]  /*1ba0*/  SHFL.BFLY P1, R73, R75, R36, R37 ;  /* 0x0c0000244b497389 */ /* 0x0000640000020025 */
[----:B01----:R-:W-:Y:S01]  /*1bb0*/  ENDCOLLECTIVE ;  /* 0x000000000000791b */ /* 0x003fe20003800000 */
.L_x_282:
[----:B------:R-:W-:Y:S01]  /*1bc0*/  FADD.FTZ R71, R70, R71 ;  /* 0x0000004746477221 */ /* 0x000fe20000010000 */
[----:B------:R-:W-:-:S04]  /*1bd0*/  HFMA2.MMA R36, -RZ, RZ, 0, 4.76837158203125e-07 ;  /* 0x00000008ff247435 */ /* 0x000fc800000001ff */
[----:B------:R-:W-:Y:S02]  /*1be0*/  MOV R75, R71 ;  /* 0x00000047004b7202 */ /* 0x000fe40000000f00 */
[----:B------:R-:W-:-:S07]  /*1bf0*/  MOV R74, R73 ;  /* 0x00000049004a7202 */ /* 0x000fce0000000f00 */
[----:B------:R-:W-:Y:S05]  /*1c00*/  WARPSYNC.COLLECTIVE R38, `(.L_x_283) ;  /* 0x0000000026087348 */ /* 0x000fea0003c00000 */
[----:B------:R0:W1:Y:S02]  /*1c10*/  SHFL.BFLY P1, R73, R75, R36, R37 ;  /* 0x0c0000244b497389 */ /* 0x0000640000020025 */
[----:B01----:R-:W-:Y:S01]  /*1c20*/  ENDCOLLECTIVE ;  /* 0x000000000000791b */ /* 0x003fe20003800000 */
.L_x_283:
[----:B------:R-:W-:-:S05]  /*1c30*/  FADD.FTZ R74, R69, R74 ;  /* 0x0000004a454a7221 */ /* 0x000fca0000010000 */
[----:B------:R-:W-:Y:S01]  /*1c40*/  MOV R75, R74 ;  /* 0x0000004a004b7202 */ /* 0x000fe20000000f00 */
[----:B------:R-:W-:-:S07]  /*1c50*/  IMAD.MOV.U32 R76, RZ, RZ, R73 ;  /* 0x000000ffff4c7224 */ /* 0x000fce00078e0049 */
[----:B------:R-:W-:Y:S05]  /*1c60*/  WARPSYNC.COLLECTIVE R38, `(.L_x_284) ;  /* 0x0000000026087348 */ /* 0x000fea0003c00000 */
[----:B------:R0:W1:Y:S02]  /*1c70*/  SHFL.BFLY P1, R73, R75, R36, R37 ;  /* 0x0c0000244b497389 */ /* 0x0000640000020025 */
[----:B01----:R-:W-:Y:S01]  /*1c80*/  ENDCOLLECTIVE ;  /* 0x000000000000791b */ /* 0x003fe20003800000 */
.L_x_284:
[----:B------:R-:W-:-:S05]  /*1c90*/  FADD.FTZ R76, R71, R76 ;  /* 0x0000004c474c7221 */ /* 0x000fca0000010000 */
[----:B------:R-:W-:Y:S01]  /*1ca0*/  MOV R75, R76 ;  /* 0x0000004c004b7202 */ /* 0x000fe20000000f00 */
[----:B------:R-:W-:Y:S01]  /*1cb0*/  IMAD.MOV.U32 R36, RZ, RZ, 0x10 ;  /* 0x00000010ff247424 */ /* 0x000fe200078e00ff */
[----:B------:R-:W-:-:S07]  /*1cc0*/  MOV R39, R73 ;  /* 0x0000004900277202 */ /* 0x000fce0000000f00 */
[----:B------:R-:W-:Y:S05]  /*1cd0*/  WARPSYNC.COLLECTIVE R38, `(.L_x_285) ;  /* 0x0000000026087348 */ /* 0x000fea0003c00000 */
[----:B------:R0:W1:Y:S02]  /*1ce0*/  SHFL.BFLY P1, R73, R75, R36, R37 ;  /* 0x0c0000244b497389 */ /* 0x0000640000020025 */
[----:B01----:R-:W-:Y:S01]  /*1cf0*/  ENDCOLLECTIVE ;  /* 0x000000000000791b */ /* 0x003fe20003800000 */
.L_x_285:
[----:B------:R-:W-:-:S05]  /*1d00*/  FADD.FTZ R39, R74, R39 ;  /* 0x000000274a277221 */ /* 0x000fca0000010000 */
[----:B------:R-:W-:Y:S02]  /*1d10*/  MOV R75, R39 ;  /* 0x00000027004b7202 */ /* 0x000fe40000000f00 */
[----:B------:R-:W-:-:S07]  /*1d20*/  MOV R53, R73 ;  /* 0x0000004900357202 */ /* 0x000fce0000000f00 */
[----:B------:R-:W-:Y:S05]  /*1d30*/  WARPSYNC.COLLECTIVE R38, `(.L_x_286) ;  /* 0x0000000026087348 */ /* 0x000fea0003c00000 */
[----:B------:R0:W1:Y:S02]  /*1d40*/  SHFL.BFLY P1, R73, R75, R36, R37 ;  /* 0x0c0000244b497389 */ /* 0x0000640000020025 */
[----:B01----:R-:W-:Y:S01]  /*1d50*/  ENDCOLLECTIVE ;  /* 0x000000000000791b */ /* 0x003fe20003800000 */
.L_x_286:
[----:B------:R-:W-:Y:S01]  /*1d60*/  MOV R68, R73 ;  /* 0x0000004900447202 */ /* 0x000fe20000000f00 */
[----:B------:R-:W-:Y:S06]  /*1d70*/  BRA `(.L_x_287) ;  /* 0xffffffec00b87947 */ /* 0x000fec000383ffff */
.L_x_288:
        /* <DEDUP_REMOVED lines=16> */
.L_x_6472:


//--------------------- .text._ZN10layer_norm13ln_bwd_kernelINS_13Kernel_traitsI13__nv_bfloat16S2_S2_S2_fjLj256ELj1ELj4ELj1ELj16ENS_18Kernel_traits_baseILj256ES2_S2_S2_S2_fjLj128EEEEELb1ELb0ELb0ELb1EEEvNS_9BwdParamsE --------------------------
	.section	.text._ZN10layer_norm13ln_bwd_kernelINS_13Kernel_traitsI13__nv_bfloat16S2_S2_S2_fjLj256ELj1ELj4ELj1ELj16ENS_18Kernel_traits_baseILj256ES2_S2_S2_S2_fjLj128EEEEELb1ELb0ELb0ELb1EEEvNS_9BwdParamsE,"ax",@progbits
	.align	128
        .global         _ZN10layer_norm13ln_bwd_kernelINS_13Kernel_traitsI13__nv_bfloat16S2_S2_S2_fjLj256ELj1ELj4ELj1ELj16ENS_18Kernel_traits_baseILj256ES2_S2_S2_S2_fjLj128EEEEELb1ELb0ELb0ELb1EEEvNS_9BwdParamsE
        .type           _ZN10layer_norm13ln_bwd_kernelINS_13Kernel_traitsI13__nv_bfloat16S2_S2_S2_fjLj256ELj1ELj4ELj1ELj16ENS_18Kernel_traits_baseILj256ES2_S2_S2_S2_fjLj128EEEEELb1ELb0ELb0ELb1EEEvNS_9BwdParamsE,@function
        .size           _ZN10layer_norm13ln_bwd_kernelINS_13Kernel_traitsI13__nv_bfloat16S2_S2_S2_fjLj256ELj1ELj4ELj1ELj16ENS_18Kernel_traits_baseILj256ES2_S2_S2_S2_fjLj128EEEEELb1ELb0ELb0ELb1EEEvNS_9BwdParamsE,(.L_x_6473 - _ZN10layer_norm13ln_bwd_kernelINS_13Kernel_traitsI13__nv_bfloat16S2_S2_S2_fjLj256ELj1ELj4ELj1ELj16ENS_18Kernel_traits_baseILj256ES2_S2_S2_S2_fjLj128EEEEELb1ELb0ELb0ELb1EEEvNS_9BwdParamsE)
        .other          _ZN10layer_norm13ln_bwd_kernelINS_13Kernel_traitsI13__nv_bfloat16S2_S2_S2_fjLj256ELj1ELj4ELj1ELj16ENS_18Kernel_traits_baseILj256ES2_S2_S2_S2_fjLj128EEEEELb1ELb0ELb0ELb1EEEvNS_9BwdParamsE,@"STO_CUDA_ENTRY STV_DEFAULT"
_ZN10layer_norm13ln_bwd_kernelINS_13Kernel_traitsI13__nv_bfloat16S2_S2_S2_fjLj256ELj1ELj4ELj1ELj16ENS_18Kernel_traits_baseILj256ES2_S2_S2_S2_fjLj128EEEEELb1ELb0ELb0ELb1EEEvNS_9BwdParamsE:
.text._ZN10layer_norm13ln_bwd_kernelINS_13Kernel_traitsI13__nv_bfloat16S2_S2_S2_fjLj256ELj1ELj4ELj1ELj16ENS_18Kernel_traits_baseILj256ES2_S2_S2_S2_fjLj128EEEEELb1ELb0ELb0ELb1EEEvNS_9BwdParamsE:
[----:B------:R-:W-:Y:S01]  /*0000*/  LDC R1, c[0x0][0x28] ;  /* 0x00000a00ff017b82 */ /* 0x000fe20000000800 */
[----:B------:R-:W0:Y:S01]  /*0010*/  S2R R10, SR_TID.X ;  /* 0x00000000000a7919 */ /* 0x000e220000002100 */
[----:B------:R-:W-:Y:S01]  /*0020*/  ULDC UR6, c[0x0][0x214] ;  /* 0x0000850000067ab9 */ /* 0x000fe20000000800 */
[----:B------:R-:W-:Y:S01]  /*0030*/  ULDC.64 UR4, c[0x0][0x208] ;  /* 0x0000820000047ab9 */ /* 0x000fe20000000a00 */
[----:B------:R-:W-:Y:S01]  /*0040*/  ULDC UR8, c[0x0][0x218] ;  /* 0x0000860000087ab9 */ /* 0x000fe20000000800 */
[----:B------:R-:W1:Y:S01]  /*0050*/  S2R R3, SR_CTAID.X ;  /* 0x0000000000037919 */ /* 0x000e620000002500 */
[----:B------:R-:W-:Y:S01]  /*0060*/  ULDC UR9, c[0x0][0x290] ;  /* 0x0000a40000097ab9 */ /* 0x000fe20000000800 */
[----:B------:R-:W-:Y:S01]  /*0070*/  ULDC UR18, c[0x0][0x298] ;  /* 0x0000a60000127ab9 */ /* 0x000fe20000000800 */
        /* <DEDUP_REMOVED lines=19> */
.L_x_290:
[----:B------:R-:W-:Y:S01]  /*01b0*/  SHF.L.U32 R0, R10, 0x4, RZ ;  /* 0x000000040a007819 */ /* 0x000fe200000006ff */
[----:B------:R-:W-:Y:S01]  /*01c0*/  ULDC.64 UR6, c[0x0][0x260] ;  /* 0x0000980000067ab9 */ /* 0x000fe20000000a00 */
[----:B------:R-:W0:Y:S02]  /*01d0*/  LDC.U8 R38, c[0x0][0x2a0] ;  /* 0x0000a800ff267b82 */ /* 0x000e240000000000 */
[----:B------:R-:W-:-:S04]  /*01e0*/  LOP3.LUT R0, R0, 0x1f0, RZ, 0xc0, !PT ;  /* 0x000001f000007812 */ /* 0x000fc800078ec0ff */
[----:B------:R-:W-:-:S05]  /*01f0*/  IADD3 R2, P0, R0, UR6, RZ ;  /* 0x0000000600027c10 */ /* 0x000fca000ff1e0ff */
[----:B------:R-:W-:Y:S01]  /*0200*/  IMAD.X R3, RZ, RZ, UR7, P0 ;  /* 0x00000007ff037e24 */ /* 0x000fe200080e06ff */
        /* <DEDUP_REMOVED lines=9> */
[----:B------:R-:W-:Y:S01]  /*02a0*/  CS2R R14, SRZ ;  /* 0x00000000000e7805 */ /* 0x000fe2000001ff00 */
[----:B------:R-:W-:Y:S01]  /*02b0*/  IMAD.MOV.U32 R39, RZ, RZ, RZ ;  /* 0x000000ffff277224 */ /* 0x000fe200078e00ff */
[----:B-1----:R-:W-:Y:S02]  /*02c0*/  CS2R R2, SRZ ;  /* 0x0000000000027805 */ /* 0x002fe4000001ff00 */
[C---:B--2---:R-:W-:Y:S01]  /*02d0*/  PRMT R35, R6.reuse, 0x7632, R35 ;  /* 0x0000763206237816 */ /* 0x044fe20000000023 */
[----:B------:R-:W-:Y:S01]  /*02e0*/  IMAD.U32 R41, R6, 0x10000, RZ ;  /* 0x0001000006297824 */ /* 0x000fe200078e00ff */
[----:B------:R-:W-:Y:S02]  /*02f0*/  PRMT R37, R4, 0x7632, R37 ;  /* 0x0000763204257816 */ /* 0x000fe40000000025 */
[----:B------:R-:W-:Y:S01]  /*0300*/  PRMT R36, R5, 0x7632, R36 ;  /* 0x0000763205247816 */ /* 0x000fe20000000024 */
[----:B------:R-:W-:Y:S01]  /*0310*/  IMAD.U32 R35, R35, 0x10000, RZ ;  /* 0x0001000023237824 */ /* 0x000fe200078e00ff */
[----:B------:R-:W-:-:S02]  /*0320*/  PRMT R34, R7, 0x7632, R34 ;  /* 0x0000763207227816 */ /* 0x000fc40000000022 */
[----:B------:R-:W-:Y:S02]  /*0330*/  SHF.L.U32 R45, R4, 0x10, RZ ;  /* 0x00000010042d7819 */ /* 0x000fe400000006ff */
[----:B------:R-:W-:Y:S02]  /*0340*/  SHF.L.U32 R44, R5, 0x10, RZ ;  /* 0x00000010052c7819 */ /* 0x000fe400000006ff */
[----:B------:R-:W-:Y:S02]  /*0350*/  CS2R R4, SRZ ;  /* 0x0000000000047805 */ /* 0x000fe4000001ff00 */
[----:B------:R-:W-:Y:S02]  /*0360*/  SHF.L.U32 R40, R7, 0x10, RZ ;  /* 0x0000001007287819 */ /* 0x000fe400000006ff */
[----:B------:R-:W-:Y:S02]  /*0370*/  CS2R R6, SRZ ;  /* 0x0000000000067805 */ /* 0x000fe4000001ff00 */
[----:B------:R-:W-:-:S02]  /*0380*/  SHF.L.U32 R37, R37, 0x10, RZ ;  /* 0x0000001025257819 */ /* 0x000fc400000006ff */
[----:B------:R-:W-:Y:S02]  /*0390*/  SHF.L.U32 R36, R36, 0x10, RZ ;  /* 0x0000001024247819 */ /* 0x000fe400000006ff */
[----:B0-----:R-:W-:-:S07]  /*03a0*/  SHF.L.U32 R34, R34, 0x10, RZ ;  /* 0x0000001022227819 */ /* 0x001fce00000006ff */
.L_x_294:
[----:B-1----:R-:W0:Y:S01]  /*03b0*/  @P0 LDC.64 R24, c[0x0][0x270] ;  /* 0x00009c00ff180b82 */ /* 0x002e220000000a00 */
        /* <DEDUP_REMOVED lines=10> */
[----:B0-----:R-:W-:-:S04]  /*0460*/  @P0 LEA R54, P1, R46, R24, 0x1 ;  /* 0x000000182e360211 */ /* 0x001fc800078208ff */
[----:B------:R-:W-:Y:S02]  /*0470*/  @P0 LEA.HI.X R55, R46, R25, R0, 0x1, P1 ;  /* 0x000000192e370211 */ /* 0x000fe400008f0c00 */
[----:B------:R-:W0:Y:S01]  /*0480*/  LDC.64 R24, c[0x0][0x2b8] ;  /* 0x0000ae00ff187b82 */ /* 0x000e220000000a00 */
[----:B------:R-:W-:Y:S01]  /*0490*/  IADD3 R28, P1, R48, UR12, RZ ;  /* 0x0000000c301c7c10 */ /* 0x000fe2000ff3e0ff */
[----:B-1----:R-:W-:Y:S01]  /*04a0*/  IMAD.WIDE R56, R46, 0x4, R26 ;  /* 0x000000042e387825 */ /* 0x002fe200078e021a */
[----:B------:R-:W3:Y:S02]  /*04b0*/  @P0 LDG.E.U16 R54, desc[UR4][R54.64] ;  /* 0x0000000436360981 */ /* 0x000ee4000c1e1500 */
[----:B------:R-:W-:-:S03]  /*04c0*/  IADD3.X R29, R47, UR13, RZ, P1, !PT ;  /* 0x0000000d2f1d7c10 */ /* 0x000fc60008ffe4ff */
[----:B------:R-:W4:Y:S04]  /*04d0*/  LDG.E R57, desc[UR4][R56.64] ;  /* 0x0000000438397981 */ /* 0x000f28000c1e1900 */
[----:B------:R-:W4:Y:S01]  /*04e0*/  LDG.E.128 R28, desc[UR4][R28.64] ;  /* 0x000000041c1c7981 */ /* 0x000f22000c1e1d00 */
[----:B--2---:R-:W-:-:S06]  /*04f0*/  IMAD.WIDE R50, R46, 0x4, R42 ;  /* 0x000000042e327825 */ /* 0x004fcc00078e022a */
[----:B------:R-:W2:Y:S01]  /*0500*/  LDG.E R50, desc[UR4][R50.64] ;  /* 0x0000000432327981 */ /* 0x000ea2000c1e1900 */
[----:B0-----:R-:W-:-:S06]  /*0510*/  IMAD.WIDE.U32 R24, R49, 0x10, R24 ;  /* 0x0000001031187825 */ /* 0x001fcc00078e0018 */
[----:B------:R-:W2:Y:S01]  /*0520*/  LDG.E.128 R24, desc[UR4][R24.64] ;  /* 0x0000000418187981 */ /* 0x000ea2000c1e1d00 */
[----:B------:R-:W-:-:S04]  /*0530*/  LEA R42, P3, R49, UR14, 0x3 ;  /* 0x0000000e312a7c11 */ /* 0x000fc8000f8618ff */
[----:B------:R-:W-:-:S06]  /*0540*/  LEA.HI.X R43, R49, UR15, RZ, 0x3, P3 ;  /* 0x0000000f312b7c11 */ /* 0x000fcc00098f1cff */
[----:B------:R-:W5:Y:S01]  /*0550*/  LDG.E.64 R42, desc[UR4][R42.64] ;  /* 0x000000042a2a7981 */ /* 0x000f62000c1e1b00 */
[----:B------:R-:W-:-:S04]  /*0560*/  ISETP.NE.U32.AND P1, PT, RZ, UR10, PT ;  /* 0x0000000aff007c0c */ /* 0x000fc8000bf25070 */
[----:B------:R-:W-:-:S13]  /*0570*/  ISETP.NE.AND.EX P1, PT, RZ, UR11, PT, P1 ;  /* 0x0000000bff007c0c */ /* 0x000fda000bf25310 */
[----:B------:R-:W-:-:S04]  /*0580*/  @P1 LEA R52, P2, R49, UR10, 0x4 ;  /* 0x0000000a31341c11 */ /* 0x000fc8000f8420ff */
[----:B------:R-:W-:Y:S02]  /*0590*/  @P1 LEA.HI.X R53, R49, UR11, RZ, 0x4, P2 ;  /* 0x0000000b31351c11 */ /* 0x000fe400090f24ff */
[----:B------:R-:W-:Y:S01]  /*05a0*/  ISETP.NE.AND P2, PT, R38, RZ, PT ;  /* 0x000000ff2600720c */ /* 0x000fe20003f45270 */
[----:B------:R-:W-:Y:S02]  /*05b0*/  IMAD.MOV.U32 R49, RZ, RZ, 0x3f800000 ;  /* 0x3f800000ff317424 */ /* 0x000fe400078e00ff */
[----:B------:R0:W5:Y:S01]  /*05c0*/  @P1 LDG.E.128 R16, desc[UR4][R52.64] ;  /* 0x0000000434101981 */ /* 0x000162000c1e1d00 */
[----:B------:R-:W-:Y:S01]  /*05d0*/  UMOV UR6, 0xffffffff ;  /* 0xffffffff00067882 */ /* 0x000fe20000000000 */
[----:B---3--:R-:W-:Y:S02]  /*05e0*/  @P0 SHF.L.U32 R49, R54, 0x10, RZ ;  /* 0x0000001036310819 */ /* 0x008fe400000006ff */
[----:B----4-:R-:W-:Y:S02]  /*05f0*/  FSEL R57, R57, RZ, !P2 ;  /* 0x000000ff39397208 */ /* 0x010fe40005000000 */
[----:B------:R-:W-:-:S02]  /*0600*/  PRMT R0, R28, 0x7632, R0 ;  /* 0x000076321c007816 */ /* 0x000fc40000000000 */
[----:B------:R-:W-:Y:S02]  /*0610*/  SHF.L.U32 R28, R28, 0x10, RZ ;  /* 0x000000101c1c7819 */ /* 0x000fe400000006ff */
[C---:B------:R-:W-:Y:S02]  /*0620*/  PRMT R55, R30.reuse, 0x7632, R55 ;  /* 0x000076321e377816 */ /* 0x040fe40000000037 */
[----:B------:R-:W-:Y:S02]  /*0630*/  PRMT R54, R29, 0x7632, R54 ;  /* 0x000076321d367816 */ /* 0x000fe40000000036 */
[----:B------:R-:W-:Y:S02]  /*0640*/  SHF.L.U32 R30, R30, 0x10, RZ ;  /* 0x000000101e1e7819 */ /* 0x000fe400000006ff */
[----:B0-----:R-:W-:Y:S01]  /*0650*/  PRMT R52, R31, 0x7632, R52 ;  /* 0x000076321f347816 */ /* 0x001fe20000000034 */
[----:B------:R-:W-:Y:S01]  /*0660*/  FADD.FTZ R51, -R57, R28 ;  /* 0x0000001c39337221 */ /* 0x000fe20000010100 */
[----:B------:R-:W-:Y:S01]  /*0670*/  IMAD.U32 R0, R0, 0x10000, RZ ;  /* 0x0001000000007824 */ /* 0x000fe200078e00ff */
[----:B------:R-:W-:Y:S01]  /*0680*/  SHF.L.U32 R58, R31, 0x10, RZ ;  /* 0x000000101f3a7819 */ /* 0x000fe200000006ff */
[----:B------:R-:W-:Y:S01]  /*0690*/  IMAD.U32 R56, R29, 0x10000, RZ ;  /* 0x000100001d387824 */ /* 0x000fe200078e00ff */
[----:B------:R-:W-:Y:S01]  /*06a0*/  SHF.L.U32 R54, R54, 0x10, RZ ;  /* 0x0000001036367819 */ /* 0x000fe200000006ff */
[--C-:B------:R-:W-:Y:S01]  /*06b0*/  FADD.FTZ R29, -R57, R30.reuse ;  /* 0x0000001e391d7221 */ /* 0x100fe20000010100 */
[----:B------:R-:W-:Y:S01]  /*06c0*/  SHF.L.U32 R28, R55, 0x10, RZ ;  /* 0x00000010371c7819 */ /* 0x000fe200000006ff */
[----:B------:R-:W-:Y:S01]  /*06d0*/  IMAD.U32 R52, R52, 0x10000, RZ ;  /* 0x0001000034347824 */ /* 0x000fe200078e00ff */
[C---:B--2---:R-:W-:Y:S01]  /*06e0*/  PRMT R30, R24.reuse, 0x7632, R30 ;  /* 0x00007632181e7816 */ /* 0x044fe2000000001e */
[C---:B------:R-:W-:Y:S01]  /*06f0*/  FADD.FTZ R31, -R57.reuse, R0 ;  /* 0x00000000391f7221 */ /* 0x040fe20000010100 */
[----:B------:R-:W-:Y:S01]  /*0700*/  SHF.L.U32 R24, R24, 0x10, RZ ;  /* 0x0000001018187819 */ /* 0x000fe200000006ff */
[----:B------:R-:W-:Y:S01]  /*0710*/  FMUL.FTZ R0, R50, R51 ;  /* 0x0000003332007220 */ /* 0x000fe20000410000 */
[C---:B------:R-:W-:Y:S01]  /*0720*/  FADD.FTZ R61, -R57.reuse, R56 ;  /* 0x00000038393d7221 */ /* 0x040fe20000010100 */
[C---:B------:R-:W-:Y:S01]  /*0730*/  FADD.FTZ R59, -R57.reuse, R58 ;  /* 0x0000003a393b7221 */ /* 0x040fe20000010100 */
[C---:B------:R-:W-:Y:S01]  /*0740*/  FADD.FTZ R53, -R57.reuse, R54 ;  /* 0x0000003639357221 */ /* 0x040fe20000010100 */
[C---:B------:R-:W-:Y:S01]  /*0750*/  FADD.FTZ R55, -R57.reuse, R28 ;  /* 0x0000001c39377221 */ /* 0x040fe20000010100 */
[--C-:B------:R-:W-:Y:S01]  /*0760*/  FADD.FTZ R57, -R57, R52.reuse ;  /* 0x0000003439397221 */ /* 0x100fe20000010100 */
[C---:B------:R-:W-:Y:S01]  /*0770*/  PRMT R52, R25.reuse, 0x7632, R52 ;  /* 0x0000763219347816 */ /* 0x040fe20000000034 */
[----:B------:R-:W-:Y:S01]  /*0780*/  FADD.FTZ R33, R24, R33 ;  /* 0x0000002118217221 */ /* 0x000fe20000010000 */
[----:B------:R-:W-:Y:S01]  /*0790*/  SHF.L.U32 R58, R25, 0x10, RZ ;  /* 0x00000010193a7819 */ /* 0x000fe200000006ff */
[-C--:B------:R-:W-:Y:S01]  /*07a0*/  FFMA.FTZ R39, R0, R24.reuse, R39 ;  /* 0x0000001800277223 */ /* 0x080fe20000010027 */
[----:B------:R-:W-:Y:S01]  /*07b0*/  FMUL.FTZ R25, R45, R24 ;  /* 0x000000182d197220 */ /* 0x000fe20000410000 */
[----:B------:R-:W-:Y:S01]  /*07c0*/  IMAD.U32 R28, R26, 0x10000, RZ ;  /* 0x000100001a1c7824 */ /* 0x000fe200078e00ff */
[----:B------:R-:W-:Y:S01]  /*07d0*/  SHF.L.U32 R30, R30, 0x10, RZ ;  /* 0x000000101e1e7819 */ /* 0x000fe200000006ff */
[C---:B------:R-:W-:Y:S01]  /*07e0*/  FMUL.FTZ R24, R50.reuse, R29 ;  /* 0x0000001d32187220 */ /* 0x040fe20000410000 */
[----:B------:R-:W-:Y:S01]  /*07f0*/  FMUL.FTZ R31, R50, R31 ;  /* 0x0000001f321f7220 */ /* 0x000fe20000410000 */
[C---:B------:R-:W-:Y:S01]  /*0800*/  PRMT R56, R27.reuse, 0x7632, R56 ;  /* 0x000076321b387816 */ /* 0x040fe20000000038 */
[----:B------:R-:W-:Y:S01]  /*0810*/  FADD.FTZ R7, R28, R7 ;  /* 0x000000071c077221 */ /* 0x000fe20000010000 */
[----:B------:R-:W-:Y:S01]  /*0820*/  SHF.L.U32 R51, R27, 0x10, RZ ;  /* 0x000000101b337819 */ /* 0x000fe200000006ff */
[-C--:B------:R-:W-:Y:S01]  /*0830*/  FFMA.FTZ R3, R24, R28.reuse, R3 ;  /* 0x0000001c18037223 */ /* 0x080fe20000010003 */
[----:B------:R-:W-:Y:S01]  /*0840*/  FMUL.FTZ R29, R41, R28 ;  /* 0x0000001c291d7220 */ /* 0x000fe20000410000 */
[C---:B------:R-:W-:Y:S01]  /*0850*/  FMUL.FTZ R27, R50.reuse, R61 ;  /* 0x0000003d321b7220 */ /* 0x040fe20000410000 */
[----:B------:R-:W-:Y:S01]  /*0860*/  FMUL.FTZ R28, R50, R59 ;  /* 0x0000003b321c7220 */ /* 0x000fe20000410000 */
[----:B------:R-:W-:Y:S01]  /*0870*/  FADD.FTZ R15, R30, R15 ;  /* 0x0000000f1e0f7221 */ /* 0x000fe20000010000 */
[-C--:B------:R-:W-:Y:S01]  /*0880*/  FFMA.FTZ R32, R31, R30.reuse, R32 ;  /* 0x0000001e1f207223 */ /* 0x080fe20000010020 */
[----:B------:R-:W-:Y:S01]  /*0890*/  SHF.L.U32 R59, R56, 0x10, RZ ;  /* 0x00000010383b7819 */ /* 0x000fe200000006ff */
[----:B------:R-:W-:Y:S01]  /*08a0*/  FMUL.FTZ R30, R37, R30 ;  /* 0x0000001e251e7220 */ /* 0x000fe20000410000 */
[----:B------:R-:W-:Y:S01]  /*08b0*/  FADD.FTZ R61, RZ, R25 ;  /* 0x00000019ff3d7221 */ /* 0x000fe20000010000 */
[----:B------:R-:W-:Y:S01]  /*08c0*/  FFMA.FTZ R56, R0, R25, RZ ;  /* 0x0000001900387223 */ /* 0x000fe200000100ff */
[----:B------:R-:W-:Y:S01]  /*08d0*/  PRMT R54, R26, 0x7632, R54 ;  /* 0x000076321a367816 */ /* 0x000fe20000000036 */
[----:B------:R-:W-:-:S02]  /*08e0*/  IMAD.U32 R52, R52, 0x10000, RZ ;  /* 0x0001000034347824 */ /* 0x000fc400078e00ff */
        /* <DEDUP_REMOVED lines=44> */
[----:B------:R-:W0:Y:S04]  /*0bb0*/  SHFL.BFLY PT, R59, R68, 0x4, 0x1f ;  /* 0x0c801f00443b7f89 */ /* 0x000e2800000e0000 */
[----:B------:R-:W1:Y:S01]  /*0bc0*/  SHFL.BFLY PT, R61, R69, 0x8, 0x1f ;  /* 0x0d001f00453d7f89 */ /* 0x000e6200000e0000 */
[----:B0-----:R-:W-:Y:S01]  /*0bd0*/  FADD.FTZ R59, R68, R59 ;  /* 0x0000003b443b7221 */ /* 0x001fe20000010000 */
[----:B-1----:R-:W-:-:S04]  /*0be0*/  FADD.FTZ R58, R69, R61 ;  /* 0x0000003d453a7221 */ /* 0x002fc80000010000 */
[----:B------:R-:W0:Y:S02]  /*0bf0*/  SHFL.BFLY PT, R61, R59, 0x8, 0x1f ;  /* 0x0d001f003b3d7f89 */ /* 0x000e2400000e0000 */
[----:B0-----:R-:W-:Y:S02]  /*0c00*/  FADD.FTZ R59, R59, R61 ;  /* 0x0000003d3b3b7221 */ /* 0x001fe40000010000 */
[----:B------:R0:W1:Y:S04]  /*0c10*/  SHFL.BFLY PT, R61, R58, 0x10, 0x1f ;  /* 0x0e001f003a3d7f89 */ /* 0x00006800000e0000 */
[----:B------:R0:W2:Y:S02]  /*0c20*/  SHFL.BFLY PT, R60, R59, 0x10, 0x1f ;  /* 0x0e001f003b3c7f89 */ /* 0x0000a400000e0000 */
.L_x_306:
[----:B-1----:R-:W-:Y:S01]  /*0c30*/  FADD.FTZ R61, R58, R61 ;  /* 0x0000003d3a3d7221 */ /* 0x002fe20000010000 */
[----:B--2---:R-:W-:Y:S01]  /*0c40*/  FADD.FTZ R60, R59, R60 ;  /* 0x0000003c3b3c7221 */ /* 0x004fe20000010000 */
[----:B-----5:R-:W-:Y:S02]  /*0c50*/  LOP3.LUT P6, RZ, R43, 0xff, RZ, 0xc0, !PT ;  /* 0x000000ff2bff7812 */ /* 0x020fe400078cc0ff */
[----:B------:R-:W-:Y:S01]  /*0c60*/  FMUL.FTZ R61, R61, UR9 ;  /* 0x000000093d3d7c20 */ /* 0x000fe20008410000 */
[----:B------:R-:W-:Y:S01]  /*0c70*/  FMUL.FTZ R60, R60, UR9 ;  /* 0x000000093c3c7c20 */ /* 0x000fe20008410000 */
[----:B------:R-:W-:Y:S02]  /*0c80*/  LOP3.LUT P5, RZ, R43, 0xff00, RZ, 0xc0, !PT ;  /* 0x0000ff002bff7812 */ /* 0x000fe400078ac0ff */
[----:B------:R-:W-:Y:S02]  /*0c90*/  LOP3.LUT P4, RZ, R42, 0xff00, RZ, 0xc0, !PT ;  /* 0x0000ff002aff7812 */ /* 0x000fe4000788c0ff */
[----:B------:R-:W-:-:S02]  /*0ca0*/  FSEL R63, R61, RZ, !P2 ;  /* 0x000000ff3d3f7208 */ /* 0x000fc40005000000 */
[C---:B------:R-:W-:Y:S02]  /*0cb0*/  LOP3.LUT P2, RZ, R42.reuse, 0xff0000, RZ, 0xc0, !PT ;  /* 0x00ff00002aff7812 */ /* 0x040fe4000784c0ff */
[----:B------:R-:W-:Y:S01]  /*0cc0*/  LOP3.LUT P3, RZ, R42, 0xff000000, RZ, 0xc0, !PT ;  /* 0xff0000002aff7812 */ /* 0x000fe2000786c0ff */
[-CC-:B------:R-:W-:Y:S01]  /*0cd0*/  FFMA.FTZ R0, R0, R60.reuse, R63.reuse ;  /* 0x0000003c00007223 */ /* 0x180fe2000001003f */
[-CC-:B------:R-:W-:Y:S01]  /*0ce0*/  FFMA.FTZ R31, R31, R60.reuse, R63.reuse ;  /* 0x0000003c1f1f7223 */ /* 0x180fe2000001003f */
[-CC-:B------:R-:W-:Y:S01]  /*0cf0*/  FFMA.FTZ R27, R27, R60.reuse, R63.reuse ;  /* 0x0000003c1b1b7223 */ /* 0x180fe2000001003f */
[-CC-:B------:R-:W-:Y:S01]  /*0d00*/  FFMA.FTZ R24, R24, R60.reuse, R63.reuse ;  /* 0x0000003c18187223 */ /* 0x180fe2000001003f */
[--C-:B------:R-:W-:Y:S01]  /*0d10*/  FADD.FTZ R25, R25, -R0.reuse ;  /* 0x8000000019197221 */ /* 0x100fe20000010000 */
[-CC-:B------:R-:W-:Y:S01]  /*0d20*/  FFMA.FTZ R28, R28, R60.reuse, R63.reuse ;  /* 0x0000003c1c1c7223 */ /* 0x180fe2000001003f */
[-CC-:B0-----:R-:W-:Y:S01]  /*0d30*/  FFMA.FTZ R59, R53, R60.reuse, R63.reuse ;  /* 0x0000003c353b7223 */ /* 0x181fe2000001003f */
[----:B------:R-:W-:Y:S01]  /*0d40*/  @P1 PRMT R0, R16, 0x7632, R0 ;  /* 0x0000763210001816 */ /* 0x000fe20000000000 */
[-C--:B------:R-:W-:Y:S01]  /*0d50*/  FFMA.FTZ R61, R55, R60.reuse, R63 ;  /* 0x0000003c373d7223 */ /* 0x080fe2000001003f */
[----:B------:R-:W-:Y:S01]  /*0d60*/  FADD.FTZ R31, R30, -R31 ;  /* 0x8000001f1e1f7221 */ /* 0x000fe20000010000 */
[----:B------:R-:W-:Y:S01]  /*0d70*/  FADD.FTZ R53, R26, -R27 ;  /* 0x8000001b1a357221 */ /* 0x000fe20000010000 */
[----:B------:R-:W-:Y:S01]  /*0d80*/  FFMA.FTZ R63, R57, R60, R63 ;  /* 0x0000003c393f7223 */ /* 0x000fe2000001003f */
[----:B------:R-:W-:Y:S01]  /*0d90*/  FADD.FTZ R55, R29, -R24 ;  /* 0x800000181d377221 */ /* 0x000fe20000010000 */
[----:B------:R-:W-:Y:S01]  /*0da0*/  FADD.FTZ R57, R51, -R28 ;  /* 0x8000001c33397221 */ /* 0x000fe20000010000 */
[----:B------:R-:W-:Y:S01]  /*0db0*/  @P1 SHF.L.U32 R51, R17, 0x10, RZ ;  /* 0x0000001011331819 */ /* 0x000fe200000006ff */
[----:B------:R-:W-:Y:S01]  /*0dc0*/  FMUL.FTZ R26, R50, R31 ;  /* 0x0000001f321a7220 */ /* 0x000fe20000410000 */
[----:B------:R-:W-:Y:S01]  /*0dd0*/  @P1 SHF.L.U32 R29, R0, 0x10, RZ ;  /* 0x00000010001d1819 */ /* 0x000fe200000006ff */
[----:B------:R-:W-:Y:S01]  /*0de0*/  FMUL.FTZ R0, R50, R53 ;  /* 0x0000003532007220 */ /* 0x000fe20000410000 */
[----:B------:R-:W-:-:S02]  /*0df0*/  @P1 IMAD.U32 R27, R16, 0x10000, RZ ;  /* 0x00010000101b1824 */ /* 0x000fc400078e00ff */
[----:B------:R-:W-:Y:S01]  /*0e00*/  FMUL.FTZ R28, R50, R25 ;  /* 0x00000019321c7220 */ /* 0x000fe20000410000 */
[----:B------:R-:W-:Y:S01]  /*0e10*/  FADD.FTZ R59, R52, -R59 ;  /* 0x8000003b343b7221 */ /* 0x000fe20000010000 */
[----:B------:R-:W-:Y:S01]  /*0e20*/  @P1 FADD.FTZ R26, R26, R29 ;  /* 0x0000001d1a1a1221 */ /* 0x000fe20000010000 */
[----:B------:R-:W-:Y:S01]  /*0e30*/  @P1 FADD.FTZ R0, R0, R51 ;  /* 0x0000003300001221 */ /* 0x000fe20000010000 */
[----:B------:R-:W-:Y:S01]  /*0e40*/  FADD.FTZ R61, R54, -R61 ;  /* 0x8000003d363d7221 */ /* 0x000fe20000010000 */
[----:B------:R-:W-:Y:S01]  /*0e50*/  @P1 PRMT R25, R17, 0x7632, R25 ;  /* 0x0000763211191816 */ /* 0x000fe20000000019 */
[----:B------:R-:W-:Y:S01]  /*0e60*/  FADD.FTZ R63, R56, -R63 ;  /* 0x8000003f383f7221 */ /* 0x000fe20000010000 */
[----:B------:R-:W-:Y:S01]  /*0e70*/  @P1 PRMT R29, R18, 0x7632, R29 ;  /* 0x00007632121d1816 */ /* 0x000fe2000000001d */
[----:B------:R-:W-:Y:S01]  /*0e80*/  @P1 FADD.FTZ R28, R28, R27 ;  /* 0x0000001b1c1c1221 */ /* 0x000fe20000010000 */
[----:B------:R-:W-:Y:S01]  /*0e90*/  @P1 PRMT R51, R19, 0x7632, R51 ;  /* 0x0000763213331816 */ /* 0x000fe20000000033 */
[C---:B------:R-:W-:Y:S01]  /*0ea0*/  FMUL.FTZ R24, R50.reuse, R59 ;  /* 0x0000003b32187220 */ /* 0x040fe20000410000 */
[C---:B------:R-:W-:Y:S01]  /*0eb0*/  FMUL.FTZ R54, R50.reuse, R55 ;  /* 0x0000003732367220 */ /* 0x040fe20000410000 */
[C---:B------:R-:W-:Y:S01]  /*0ec0*/  FMUL.FTZ R30, R50.reuse, R61 ;  /* 0x0000003d321e7220 */ /* 0x040fe20000410000 */
[----:B------:R-:W-:Y:S01]  /*0ed0*/  FMUL.FTZ R52, R50, R57 ;  /* 0x0000003932347220 */ /* 0x000fe20000410000 */
[----:B------:R-:W-:Y:S01]  /*0ee0*/  @P1 SHF.L.U32 R27, R18, 0x10, RZ ;  /* 0x00000010121b1819 */ /* 0x000fe200000006ff */
[----:B------:R-:W-:Y:S01]  /*0ef0*/  FMUL.FTZ R50, R50, R63 ;  /* 0x0000003f32327220 */ /* 0x000fe20000410000 */
[----:B------:R-:W-:Y:S01]  /*0f00*/  @P1 SHF.L.U32 R29, R29, 0x10, RZ ;  /* 0x000000101d1d1819 */ /* 0x000fe200000006ff */
[----:B------:R-:W-:Y:S01]  /*0f10*/  @P1 IMAD.U32 R25, R25, 0x10000, RZ ;  /* 0x0001000019191824 */ /* 0x000fe200078e00ff */
[----:B------:R-:W-:Y:S01]  /*0f20*/  @P1 SHF.L.U32 R51, R51, 0x10, RZ ;  /* 0x0000001033331819 */ /* 0x000fe200000006ff */
[----:B------:R-:W-:-:S02]  /*0f30*/  @P1 IMAD.U32 R31, R19, 0x10000, RZ ;  /* 0x00010000131f1824 */ /* 0x000fc400078e00ff */
[----:B------:R-:W-:Y:S01]  /*0f40*/  @P1 FADD.FTZ R54, R54, R27 ;  /* 0x0000001b36361221 */ /* 0x000fe20000010000 */
[----:B------:R-:W-:Y:S01]  /*0f50*/  @P1 FADD.FTZ R24, R24, R25 ;  /* 0x0000001918181221 */ /* 0x000fe20000010000 */
[----:B------:R-:W-:Y:S01]  /*0f60*/  @P1 FADD.FTZ R30, R30, R29 ;  /* 0x0000001d1e1e1221 */ /* 0x000fe20000010000 */
[----:B------:R-:W-:Y:S01]  /*0f70*/  @P1 FADD.FTZ R52, R52, R31 ;  /* 0x0000001f34341221 */ /* 0x000fe20000010000 */
[----:B------:R-:W-:Y:S01]  /*0f80*/  @P1 FADD.FTZ R50, R50, R51 ;  /* 0x0000003332321221 */ /* 0x000fe20000010000 */
[----:B------:R-:W-:Y:S01]  /*0f90*/  ISETP.NE.U32.AND P1, PT, RZ, UR16, PT ;  /* 0x00000010ff007c0c */ /* 0x000fe2000bf25070 */
[-C--:B------:R-:W-:Y:S01]  /*0fa0*/  FMUL.FTZ R25, R54, R49.reuse ;  /* 0x0000003136197220 */ /* 0x080fe20000410000 */
[-C--:B------:R-:W-:Y:S01]  /*0fb0*/  FMUL.FTZ R27, R30, R49.reuse ;  /* 0x000000311e1b7220 */ /* 0x080fe20000410000 */
[----:B------:R-:W-:Y:S01]  /*0fc0*/  FMUL.FTZ R29, R52, R49 ;  /* 0x00000031341d7220 */ /* 0x000fe20000410000 */
[----:B------:R-:W-:Y:S01]  /*0fd0*/  ISETP.NE.AND.EX P1, PT, RZ, UR17, PT, P1 ;  /* 0x00000011ff007c0c */ /* 0x000fe2000bf25310 */
[----:B------:R-:W-:Y:S01]  /*0fe0*/  FMUL.FTZ R25, R25, UR18 ;  /* 0x0000001219197c20 */ /* 0x000fe20008410000 */
[----:B------:R-:W-:Y:S01]  /*0ff0*/  FMUL.FTZ R27, R27, UR18 ;  /* 0x000000121b1b7c20 */ /* 0x000fe20008410000 */
[----:B------:R-:W-:-:S03]  /*1000*/  FMUL.FTZ R31, R29, UR18 ;  /* 0x000000121d1f7c20 */ /* 0x000fc60008410000 */
[----:B------:R-:W-:Y:S01]  /*1010*/  FSEL R29, R25, RZ, P6 ;  /* 0x000000ff191d7208 */ /* 0x000fe20003000000 */
[-C--:B------:R-:W-:Y:S01]  /*1020*/  FMUL.FTZ R25, R26, R49.reuse ;  /* 0x000000311a197220 */ /* 0x080fe20000410000 */
[----:B------:R-:W-:Y:S02]  /*1030*/  LOP3.LUT P6, RZ, R43, 0xff0000, RZ, 0xc0, !PT ;  /* 0x00ff00002bff7812 */ /* 0x000fe400078cc0ff */
[----:B------:R-:W-:Y:S01]  /*1040*/  FSEL R56, R27, RZ, P5 ;  /* 0x000000ff1b387208 */ /* 0x000fe20002800000 */
[----:B------:R-:W-:Y:S01]  /*1050*/  FMUL.FTZ R25, R25, UR18 ;  /* 0x0000001219197c20 */ /* 0x000fe20008410000 */
[----:B------:R-:W-:Y:S02]  /*1060*/  LOP3.LUT P5, RZ, R43, 0xff000000, RZ, 0xc0, !PT ;  /* 0xff0000002bff7812 */ /* 0x000fe400078ac0ff */
[----:B------:R-:W-:Y:S01]  /*1070*/  FSEL R53, R31, RZ, P6 ;  /* 0x000000ff1f357208 */ /* 0x000fe20003000000 */
[-C--:B------:R-:W-:Y:S01]  /*1080*/  FMUL.FTZ R31, R28, R49.reuse ;  /* 0x000000311c1f7220 */ /* 0x080fe20000410000 */
[----:B------:R-:W-:Y:S01]  /*1090*/  @P1 F2FP.BF16.F32.PACK_AB R43, RZ, R0 ;  /* 0x00000000ff2b123e */ /* 0x000fe200000010ff */
[-C--:B------:R-:W-:Y:S01]  /*10a0*/  FMUL.FTZ R0, R0, R49.reuse ;  /* 0x0000003100007220 */ /* 0x080fe20000410000 */
[----:B------:R-:W-:Y:S01]  /*10b0*/  @P1 F2FP.BF16.F32.PACK_AB R51, RZ, R24 ;  /* 0x00000018ff33123e */ /* 0x000fe200000010ff */
[-C--:B------:R-:W-:Y:S01]  /*10c0*/  FMUL.FTZ R24, R24, R49.reuse ;  /* 0x0000003118187220 */ /* 0x080fe20000410000 */
[----:B------:R-:W-:Y:S01]  /*10d0*/  FMUL.FTZ R49, R50, R49 ;  /* 0x0000003132317220 */ /* 0x000fe20000410000 */
[----:B------:R-:W-:Y:S01]  /*10e0*/  LOP3.LUT P6, RZ, R42, 0xff, RZ, 0xc0, !PT ;  /* 0x000000ff2aff7812 */ /* 0x000fe200078cc0ff */
[----:B------:R-:W-:Y:S01]  /*10f0*/  FMUL.FTZ R0, R0, UR18 ;  /* 0x0000001200007c20 */ /* 0x000fe20008410000 */
[----:B------:R-:W-:Y:S01]  /*1100*/  @P1 F2FP.BF16.F32.PACK_AB R27, RZ, R28 ;  /* 0x0000001cff1b123e */ /* 0x000fe200000010ff */
[----:B------:R-:W-:Y:S01]  /*1110*/  FMUL.FTZ R49, R49, UR18 ;  /* 0x0000001231317c20 */ /* 0x000fe20008410000 */
[----:B------:R-:W-:Y:S01]  /*1120*/  @P1 F2FP.BF16.F32.PACK_AB R42, RZ, R26 ;  /* 0x0000001aff2a123e */ /* 0x000fe200000010ff */
[----:B------:R-:W-:Y:S01]  /*1130*/  FMUL.FTZ R24, R24, UR18 ;  /* 0x0000001218187c20 */ /* 0x000fe20008410000 */
[----:B------:R-:W-:Y:S01]  /*1140*/  @P1 PRMT R20, R27, 0x7610, R20 ;  /* 0x000076101b141816 */ /* 0x000fe20000000014 */
[----:B------:R-:W-:Y:S01]  /*1150*/  FMUL.FTZ R31, R31, UR18 ;  /* 0x000000121f1f7c20 */ /* 0x000fe20008410000 */
[----:B------:R-:W-:-:S02]  /*1160*/  FSEL R26, R49, RZ, P5 ;  /* 0x000000ff311a7208 */ /* 0x000fc40002800000 */
[----:B------:R-:W-:Y:S02]  /*1170*/  @P1 F2FP.BF16.F32.PACK_AB R54, RZ, R54 ;  /* 0x00000036ff36123e */ /* 0x000fe400000010ff */
[----:B------:R-:W-:Y:S02]  /*1180*/  F2FP.BF16.F32.PACK_AB R27, R26, R53 ;  /* 0x000000351a1b723e */ /* 0x000fe400000010ff */
[----:B------:R-:W-:Y:S02]  /*1190*/  F2FP.BF16.F32.PACK_AB R26, R56, R29 ;  /* 0x0000001d381a723e */ /* 0x000fe400000010ff */
[----:B------:R-:W0:Y:S01]  /*11a0*/  LDC.64 R28, c[0x0][0x210] ;  /* 0x00008400ff1c7b82 */ /* 0x000e220000000a00 */
[----:B------:R-:W-:Y:S02]  /*11b0*/  @P1 F2FP.BF16.F32.PACK_AB R30, RZ, R30 ;  /* 0x0000001eff1e123e */ /* 0x000fe400000010ff */
[----:B------:R-:W-:Y:S02]  /*11c0*/  @P1 PRMT R22, R54, 0x7610, R22 ;  /* 0x0000761036161816 */ /* 0x000fe40000000016 */
[----:B------:R-:W-:-:S02]  /*11d0*/  @P1 PRMT R21, R43, 0x7610, R21 ;  /* 0x000076102b151816 */ /* 0x000fc40000000015 */
[----:B------:R-:W-:Y:S02]  /*11e0*/  @P1 F2FP.BF16.F32.PACK_AB R52, RZ, R52 ;  /* 0x00000034ff34123e */ /* 0x000fe400000010ff */
[----:B------:R-:W-:Y:S02]  /*11f0*/  @P1 PRMT R22, R22, 0x5410, R30 ;  /* 0x0000541016161816 */ /* 0x000fe4000000001e */
[----:B------:R-:W-:Y:S02]  /*1200*/  @P1 PRMT R21, R21, 0x5410, R51 ;  /* 0x0000541015151816 */ /* 0x000fe40000000033 */
[----:B------:R-:W-:Y:S02]  /*1210*/  IADD3 R30, P5, R48, UR20, RZ ;  /* 0x00000014301e7c10 */ /* 0x000fe4000ffbe0ff */
[----:B------:R-:W-:Y:S02]  /*1220*/  FSEL R0, R0, RZ, P2 ;  /* 0x000000ff00007208 */ /* 0x000fe40001000000 */
[----:B------:R-:W-:-:S02]  /*1230*/  @P1 F2FP.BF16.F32.PACK_AB R50, RZ, R50 ;  /* 0x00000032ff32123e */ /* 0x000fc400000010ff */
[----:B------:R-:W-:Y:S02]  /*1240*/  @P1 PRMT R23, R52, 0x7610, R23 ;  /* 0x0000761034171816 */ /* 0x000fe40000000017 */
[----:B------:R-:W-:Y:S02]  /*1250*/  @P1 IADD3 R48, P2, R48, UR16, RZ ;  /* 0x0000001030301c10 */ /* 0x000fe4000ff5e0ff */
[----:B------:R-:W-:Y:S02]  /*1260*/  FSEL R51, R24, RZ, P3 ;  /* 0x000000ff18337208 */ /* 0x000fe40001800000 */
[----:B------:R-:W-:Y:S02]  /*1270*/  FSEL R24, R31, RZ, P6 ;  /* 0x000000ff1f187208 */ /* 0x000fe40003000000 */
[----:B------:R-:W-:Y:S02]  /*1280*/  FSEL R43, R25, RZ, P4 ;  /* 0x000000ff192b7208 */ /* 0x000fe40002000000 */
[----:B------:R-:W-:-:S02]  /*1290*/  @P1 PRMT R20, R20, 0x5410, R42 ;  /* 0x0000541014141816 */ /* 0x000fc4000000002a */
[----:B------:R-:W-:Y:S02]  /*12a0*/  @P1 IADD3.X R49, R47, UR17, RZ, P2, !PT ;  /* 0x000000112f311c10 */ /* 0x000fe400097fe4ff */
[----:B------:R-:W-:Y:S02]  /*12b0*/  @P1 PRMT R23, R23, 0x5410, R50 ;  /* 0x0000541017171816 */ /* 0x000fe40000000032 */
[----:B------:R-:W-:Y:S02]  /*12c0*/  F2FP.BF16.F32.PACK_AB R25, R51, R0 ;  /* 0x000000003319723e */ /* 0x000fe400000010ff */
[----:B------:R-:W-:Y:S01]  /*12d0*/  IADD3.X R31, R47, UR21, RZ, P5, !PT ;  /* 0x000000152f1f7c10 */ /* 0x000fe2000affe4ff */
[----:B------:R1:W-:Y:S01]  /*12e0*/  @P1 STG.E.128 desc[UR4][R48.64], R20 ;  /* 0x0000001430001986 */ /* 0x0003e2000c101d04 */
[----:B------:R-:W-:Y:S02]  /*12f0*/  F2FP.BF16.F32.PACK_AB R24, R43, R24 ;  /* 0x000000182b18723e */ /* 0x000fe400000010ff */
[----:B0-----:R-:W-:-:S03]  /*1300*/  LEA R46, R28, R46, 0x2 ;  /* 0x0000002e1c2e7211 */ /* 0x001fc600078e10ff */
[----:B------:R1:W-:Y:S01]  /*1310*/  STG.E.128 desc[UR4][R30.64], R24 ;  /* 0x000000181e007986 */ /* 0x0003e2000c101d04 */
[----:B------:R-:W-:-:S13]  /*1320*/  ISETP.GE.AND P1, PT, R46, R29, PT ;  /* 0x0000001d2e00720c */ /* 0x000fda0003f26270 */
[----:B------:R-:W-:Y:S05]  /*1330*/  @!P1 BRA `(.L_x_294) ;  /* 0xfffffff0001c9947 */ /* 0x000fea000383ffff */
[----:B------:R-:W-:Y:S05]  /*1340*/  BSYNC B1 ;  /* 0x0000000000017941 */ /* 0x000fea0003800000 */
.L_x_292:
[----:B-1----:R-:W-:Y:S01]  /*1350*/  IMAD.MOV.U32 R21, RZ, RZ, R15 ;  /* 0x000000ffff157224 */ /* 0x002fe200078e000f */
        /* <DEDUP_REMOVED lines=14> */
[----:B------:R-:W-:-:S07]  /*1440*/  MOV R15, R4 ;  /* 0x00000004000f7202 */ /* 0x000fce0000000f00 */
.L_x_291:
[----:B------:R-:W-:Y:S05]  /*1450*/  BSYNC B0 ;  /* 0x0000000000007941 */ /* 0x000fea0003800000 */
.L_x_289:
        /* <DEDUP_REMOVED lines=44> */
[----:B0-----:R-:W-:Y:S01]  /*1720*/  IMAD.X R3, RZ, RZ, RZ, P0 ;  /* 0x000000ffff037224 */ /* 0x001fe200000e06ff */
[----:B------:R-:W-:-:S02]  /*1730*/  IADD3 R2, P0, R4, UR6, RZ ;  /* 0x0000000604027c10 */ /* 0x000fc4000ff1e0ff */
[----:B------:R-:W-:Y:S01]  /*1740*/  IADD3 R4, P1, R4, UR22, RZ ;  /* 0x0000001604047c10 */ /* 0x000fe2000ff3e0ff */
[----:B------:R-:W-:Y:S01]  /*1750*/  FADD.FTZ R8, RZ, R8 ;  /* 0x00000008ff087221 */ /* 0x000fe20000010000 */
[----:B------:R-:W-:Y:S01]  /*1760*/  SHF.L.U64.HI R0, R10, 0x2, R3 ;  /* 0x000000020a007819 */ /* 0x000fe20000010203 */
[----:B-1----:R-:W-:-:S03]  /*1770*/  FADD.FTZ R20, RZ, R20 ;  /* 0x00000014ff147221 */ /* 0x002fc60000010000 */
        /* <DEDUP_REMOVED lines=13> */
.L_x_293:
[----:B------:R-:W-:Y:S01]  /*1850*/  HFMA2.MMA R64, -RZ, RZ, 0, 5.9604644775390625e-08 ;  /* 0x00000001ff407435 */ /* 0x000fe200000001ff */
[----:B------:R-:W-:Y:S01]  /*1860*/  BSSY B2, `(.L_x_295) ;  /* 0x0000006000027945 */ /* 0x000fe20003800000 */
[----:B------:R-:W-:Y:S01]  /*1870*/  IMAD.MOV.U32 R63, RZ, RZ, 0x1f ;  /* 0x0000001fff3f7424 */ /* 0x000fe200078e00ff */
[----:B------:R-:W-:-:S08]  /*1880*/  MOV R62, 0xffffffff ;  /* 0xffffffff003e7802 */ /* 0x000fd00000000f00 */
[----:B-----5:R-:W-:Y:S05]  /*1890*/  WARPSYNC.COLLECTIVE R62, `(.L_x_296) ;  /* 0x000000003e087348 */ /* 0x020fea0003c00000 */
[----:B------:R0:W1:Y:S02]  /*18a0*/  SHFL.BFLY P3, R62, R65, R64, R63 ;  /* 0x0c000040413e7389 */ /* 0x000064000006003f */
[----:B01---5:R-:W-:Y:S01]  /*18b0*/  ENDCOLLECTIVE ;  /* 0x000000000000791b */ /* 0x023fe20003800000 */
.L_x_296:
[----:B------:R-:W-:Y:S05]  /*18c0*/  BSYNC B2 ;  /* 0x0000000000027941 */ /* 0x000fea0003800000 */
.L_x_295:
[----:B------:R-:W-:Y:S01]  /*18d0*/  MOV R60, R62 ;  /* 0x0000003e003c7202 */ /* 0x000fe20000000f00 */
[----:B------:R-:W-:Y:S01]  /*18e0*/  HFMA2.MMA R64, -RZ, RZ, 0, 5.9604644775390625e-08 ;  /* 0x00000001ff407435 */ /* 0x000fe200000001ff */
[----:B------:R-:W-:Y:S01]  /*18f0*/  IMAD.MOV.U32 R62, RZ, RZ, -0x1 ;  /* 0xffffffffff3e7424 */ /* 0x000fe200078e00ff */
[----:B------:R-:W-:Y:S02]  /*1900*/  MOV R63, 0x1f ;  /* 0x0000001f003f7802 */ /* 0x000fe40000000f00 */
[----:B------:R-:W-:Y:S01]  /*1910*/  FADD.FTZ R60, R65, R60 ;  /* 0x0000003c413c7221 */ /* 0x000fe20000010000 */
[----:B------:R-:W-:-:S07]  /*1920*/  IMAD.MOV.U32 R65, RZ, RZ, R58 ;  /* 0x000000ffff417224 */ /* 0x000fce00078e003a */
[----:B------:R-:W-:Y:S05]  /*1930*/  WARPSYNC.COLLECTIVE R62, `(.L_x_297) ;  /* 0x000000003e087348 */ /* 0x000fea0003c00000 */
[----:B------:R0:W1:Y:S02]  /*1940*/  SHFL.BFLY P3, R62, R65, R64, R63 ;  /* 0x0c000040413e7389 */ /* 0x000064000006003f */
[----:B01----:R-:W-:Y:S01]  /*1950*/  ENDCOLLECTIVE ;  /* 0x000000000000791b */ /* 0x003fe20003800000 */
.L_x_297:
        /* <DEDUP_REMOVED lines=8> */
.L_x_298:
[----:B------:R-:W-:Y:S01]  /*19e0*/  IMAD.MOV.U32 R65, RZ, RZ, R66 ;  /* 0x000000ffff417224 */ /* 0x000fe200078e0042 */
[----:B------:R-:W-:Y:S02]  /*19f0*/  MOV R59, R62 ;  /* 0x0000003e003b7202 */ /* 0x000fe40000000f00 */
[----:B------:R-:W-:-:S03]  /*1a00*/  MOV R62, 0xffffffff ;  /* 0xffffffff003e7802 */ /* 0x000fc60000000f00 */
[----:B------:R-:W-:-:S07]  /*1a10*/  FADD.FTZ R67, R60, R59 ;  /* 0x0000003b3c437221 */ /* 0x000fce0000010000 */
[----:B------:R-:W-:Y:S05]  /*1a20*/  WARPSYNC.COLLECTIVE R62, `(.L_x_299) ;  /* 0x000000003e087348 */ /* 0x000fea0003c00000 */
[----:B------:R0:W1:Y:S02]  /*1a30*/  SHFL.BFLY P3, R62, R65, R64, R63 ;  /* 0x0c000040413e7389 */ /* 0x000064000006003f */
[----:B01----:R-:W-:Y:S01]  /*1a40*/  ENDCOLLECTIVE ;  /* 0x000000000000791b */ /* 0x003fe20003800000 */
.L_x_299:
        /* <DEDUP_REMOVED lines=8> */
.L_x_300:
[----:B------:R-:W-:Y:S02]  /*1ad0*/  MOV R65, R68 ;  /* 0x0000004400417202 */ /* 0x000fe40000000f00 */
[----:B------:R-:W-:Y:S01]  /*1ae0*/  MOV R59, R62 ;  /* 0x0000003e003b7202 */ /* 0x000fe20000000f00 */
[----:B------:R-:W-:-:S04]  /*1af0*/  IMAD.MOV.U32 R62, RZ, RZ, -0x1 ;  /* 0xffffffffff3e7424 */ /* 0x000fc800078e00ff */
[----:B------:R-:W-:-:S07]  /*1b00*/  FADD.FTZ R69, R67, R59 ;  /* 0x0000003b43457221 */ /* 0x000fce0000010000 */
[----:B------:R-:W-:Y:S05]  /*1b10*/  WARPSYNC.COLLECTIVE R62, `(.L_x_301) ;  /* 0x000000003e087348 */ /* 0x000fea0003c00000 */
[----:B------:R0:W1:Y:S02]  /*1b20*/  SHFL.BFLY P3, R62, R65, R64, R63 ;  /* 0x0c000040413e7389 */ /* 0x000064000006003f */
[----:B01----:R-:W-:Y:S01]  /*1b30*/  ENDCOLLECTIVE ;  /* 0x000000000000791b */ /* 0x003fe20003800000 */
.L_x_301:
[----:B------:R-:W-:Y:S01]  /*1b40*/  HFMA2.MMA R64, -RZ, RZ, 0, 4.76837158203125e-07 ;  /* 0x00000008ff407435 */ /* 0x000fe200000001ff */
[----:B------:R-:W-:Y:S02]  /*1b50*/  MOV R65, R69 ;  /* 0x0000004500417202 */ /* 0x000fe40000000f00 */
[----:B------:R-:W-:Y:S01]  /*1b60*/  MOV R59, R62 ;  /* 0x0000003e003b7202 */ /* 0x000fe20000000f00 */
[----:B------:R-:W-:-:S04]  /*1b70*/  IMAD.MOV.U32 R62, RZ, RZ, -0x1 ;  /* 0xffffffffff3e7424 */ /* 0x000fc800078e00ff */
[----:B------:R-:W-:-:S07]  /*1b80*/  FADD.FTZ R59, R68, R59 ;  /* 0x0000003b443b7221 */ /* 0x000fce0000010000 */
[----:B------:R-:W-:Y:S05]  /*1b90*/  WARPSYNC.COLLECTIVE R62, `(.L_x_302) ;  /* 0x000000003e087348 */ /* 0x000fea0003c00000 */
[----:B------:R0:W1:Y:S02]  /*1ba0*/  SHFL.BFLY P3, R62, R65, R64, R63 ;  /* 0x0c000040413e7389 */ /* 0x000064000006003f */
[----:B01----:R-:W-:Y:S01]  /*1bb0*/  ENDCOLLECTIVE ;  /* 0x000000000000791b */ /* 0x003fe20003800000 */
.L_x_302:
[----:B------:R-:W-:Y:S02]  /*1bc0*/  MOV R65, R59 ;  /* 0x0000003b00417202 */ /* 0x000fe40000000f00 */
[----:B------:R-:W-:Y:S02]  /*1bd0*/  MOV R61, R62 ;  /* 0x0000003e003d7202 */ /* 0x000fe40000000f00 */
[----:B------:R-:W-:-:S03]  /*1be0*/  MOV R62, 0xffffffff ;  /* 0xffffffff003e7802 */ /* 0x000fc60000000f00 */
[----:B------:R-:W-:-:S07]  /*1bf0*/  FADD.FTZ R58, R69, R61 ;  /* 0x0000003d453a7221 */ /* 0x000fce0000010000 */
[----:B------:R-:W-:Y:S05]  /*1c00*/  WARPSYNC.COLLECTIVE R62, `(.L_x_303) ;  /* 0x000000003e087348 */ /* 0x000fea0003c00000 */
[----:B------:R0:W1:Y:S02]  /*1c10*/  SHFL.BFLY P3, R62, R65, R64, R63 ;  /* 0x0c000040413e7389 */ /* 0x000064000006003f */
[----:B01----:R-:W-:Y:S01]  /*1c20*/  ENDCOLLECTIVE ;  /* 0x000000000000791b */ /* 0x003fe20003800000 */
.L_x_303:
[----:B------:R-:W-:Y:S01]  /*1c30*/  HFMA2.MMA R64, -RZ, RZ, 0, 9.5367431640625e-07 ;  /* 0x00000010ff407435 */ /* 0x000fe200000001ff */
[----:B------:R-:W-:Y:S01]  /*1c40*/  MOV R65, R58 ;  /* 0x0000003a00417202 */ /* 0x000fe20000000f00 */
[----:B------:R-:W-:Y:S01]  /*1c50*/  IMAD.MOV.U32 R61, RZ, RZ, R62 ;  /* 0x000000ffff3d7224 */ /* 0x000fe200078e003e */
[----:B------:R-:W-:-:S03]  /*1c60*/  MOV R62, 0xffffffff ;  /* 0xffffffff003e7802 */ /* 0x000fc60000000f00 */
[----:B------:R-:W-:-:S07]  /*1c70*/  FADD.FTZ R59, R59, R61 ;  /* 0x0000003d3b3b7221 */ /* 0x000fce0000010000 */
[----:B------:R-:W-:Y:S05]  /*1c80*/  WARPSYNC.COLLECTIVE R62, `(.L_x_304) ;  /* 0x000000003e087348 */ /* 0x000fea0003c00000 */
[----:B------:R0:W1:Y:S02]  /*1c90*/  SHFL.BFLY P3, R62, R65, R64, R63 ;  /* 0x0c000040413e7389 */ /* 0x000064000006003f */
[----:B01----:R-:W-:Y:S01]  /*1ca0*/  ENDCOLLECTIVE ;  /* 0x000000000000791b */ /* 0x003fe20003800000 */
.L_x_304:
[----:B------:R-:W-:Y:S01]  /*1cb0*/  MOV R65, R59 ;  /* 0x0000003b00417202 */ /* 0x000fe20000000f00 */
[----:B------:R-:W-:Y:S01]  /*1cc0*/  IMAD.MOV.U32 R61, RZ, RZ, R62 ;  /* 0x000000ffff3d7224 */ /* 0x000fe200078e003e */
[----:B------:R-:W-:-:S07]  /*1cd0*/  MOV R62, 0xffffffff ;  /* 0xffffffff003e7802 */ /* 0x000fce0000000f00 */
[----:B------:R-:W-:Y:S05]  /*1ce0*/  WARPSYNC.COLLECTIVE R62, `(.L_x_305) ;  /* 0x000000003e087348 */ /* 0x000fea0003c00000 */
[----:B------:R0:W1:Y:S02]  /*1cf0*/  SHFL.BFLY P3, R62, R65, R64, R63 ;  /* 0x0c000040413e7389 */ /* 0x000064000006003f */
[----:B01----:R-:W-:Y:S01]  /*1d00*/  ENDCOLLECTIVE ;  /* 0x000000000000791b */ /* 0x003fe20003800000 */
.L_x_305:
[----:B------:R-:W-:Y:S01]  /*1d10*/  MOV R60, R62 ;  /* 0x0000003e003c7202 */ /* 0x000fe20000000f00 */
[----:B------:R-:W-:Y:S06]  /*1d20*/  BRA `(.L_x_306) ;  /* 0xffffffec00c07947 */ /* 0x000fec000383ffff */
.L_x_307:
        /* <DEDUP_REMOVED lines=13> */
.L_x_6473:


//--------------------- .text._ZN10layer_norm22ln_bwd_finalize_kernelINS_22Kernel_traits_finalizeILj256E13__nv_bfloat16S2_S2_S2_fjLb0ELj1024ELj4ENS_18Kernel_traits_baseILj256ES2_S2_S2_S2_fjLj1024EEEEELb0ELb0EEEvNS_9BwdParamsE --------------------------
	.section	.text._ZN10layer_norm22ln_bwd_finalize_kernelINS_22Kernel_traits_finalizeILj256E13__nv_bfloat16S2_S2_S2_fjLb0ELj1024ELj4ENS_18Kernel_traits_baseILj256ES2_S2_S2_S2_fjLj1024EEEEELb0ELb0EEEvNS_9BwdParamsE,"ax",@progbits
	.align	128
        .global         _ZN10layer_norm22ln_bwd_finalize_kernelINS_22Kernel_traits_finalizeILj256E13__nv_bfloat16S2_S2_S2_fjLb0ELj1024ELj4ENS_18Kernel_traits_baseILj256ES2_S2_S2_S2_fjLj1024EEEEELb0ELb0EEEvNS_9BwdParamsE
        .type           _ZN10layer_norm22ln_bwd_finalize_kernelINS_22Kernel_traits_finalizeILj256E13__nv_bfloat16S2_S2_S2_fjLb0ELj1024ELj4ENS_18Kernel_traits_baseILj256ES2_S2_S2_S2_fjLj1024EEEEELb0ELb0EEEvNS_9BwdParamsE,@function
        .size           _ZN10layer_norm22ln_bwd_finalize_kernelINS_22Kernel_traits_finalizeILj256E13__nv_bfloat16S2_S2_S2_fjLb0ELj1024ELj4ENS_18Kernel_traits_baseILj256ES2_S2_S2_S2_fjLj1024EEEEELb0ELb0EEEvNS_9BwdParamsE,(.L_x_6474 - _ZN10layer_norm22ln_bwd_finalize_kernelINS_22Kernel_traits_finalizeILj256E13__nv_bfloat16S2_S2_S2_fjLb0ELj1024ELj4ENS_18Kernel_traits_baseILj256ES2_S2_S2_S2_fjLj1024EEEEELb0ELb0EEEvNS_9BwdParamsE)
        .other          _ZN10layer_norm22ln_bwd_finalize_kernelINS_22Kernel_traits_finalizeILj256E13__nv_bfloat16S2_S2_S2_fjLb0ELj1024ELj4ENS_18Kernel_traits_baseILj256ES2_S2_S2_S2_fjLj1024EEEEELb0ELb0EEEvNS_9BwdParamsE,@"STO_CUDA_ENTRY STV_DEFAULT"
_ZN10layer_norm22ln_bwd_finalize_kernelINS_22Kernel_traits_finalizeILj256E13__nv_bfloat16S2_S2_S2_fjLb0ELj1024ELj4ENS_18Kernel_traits_baseILj256ES2_S2_S2_S2_fjLj1024EEEEELb0ELb0EEEvNS_9BwdParamsE:
.text._ZN10layer_norm22ln_bwd_finalize_kernelINS_22Kernel_traits_finalizeILj256E13__nv_bfloat16S2_S2_S2_fjLb0ELj1024ELj4ENS_18Kernel_traits_baseILj256ES2_S2_S2_S2_fjLj1024EEEEELb0ELb0EEEvNS_9BwdParamsE:
[----:B------:R-:W-:Y:S01]  /*0000*/  LDC R1, c[0x0][0x28] ;  /* 0x00000a00ff017b82 */ /* 0x000fe20000000800 */
[----:B------:R-:W0:Y:S01]  /*0010*/  S2R R0, SR_TID.X ;  /* 0x0000000000007919 */ /* 0x000e220000002100 */
[----:B------:R-:W1:Y:S01]  /*0020*/  S2R R6, SR_CTAID.X ;  /* 0x0000000000067919 */ /* 0x000e620000002500 */
[----:B0-----:R-:W-:Y:S02]  /*0030*/  LOP3.LUT R2, R0, 0x1f, RZ, 0xc0, !PT ;  /* 0x0000001f00027812 */ /* 0x001fe400078ec0ff */
[----:B-1----:R-:W-:-:S04]  /*0040*/  SHF.L.U32 R3, R6, 0x5, RZ ;  /* 0x0000000506037819 */ /* 0x002fc800000006ff */
[----:B------:R-:W-:-:S04]  /*0050*/  LOP3.LUT R3, R3, 0xffffffe0, R2, 0xe2, !PT ;  /* 0xffffffe003037812 */ /* 0x000fc800078ee202 */
[----:B------:R-:W-:-:S13]  /*0060*/  ISETP.GT.U32.AND P0, PT, R3, 0xff, PT ;  /* 0x000000ff0300780c */ /* 0x000fda0003f04070 */
[----:B------:R-:W-:Y:S05]  /*0070*/  @P0 EXIT ;  /* 0x000000000000094d */ /* 0x000fea0003800000 */
[----:B------:R-:W0:Y:S01]  /*0080*/  S2UR UR5, SR_CgaCtaId ;  /* 0x00000000000579c3 */ /* 0x000e220000008800 */
[--C-:B------:R-:W-:Y:S01]  /*0090*/  SHF.R.U32.HI R5, RZ, 0x5, R0.reuse ;  /* 0x00000005ff057819 */ /* 0x100fe20000011600 */
[----:B------:R-:W-:Y:S01]  /*00a0*/  UMOV UR4, 0x400 ;  /* 0x0000040000047882 */ /* 0x000fe20000000000 */
[----:B------:R-:W-:Y:S01]  /*00b0*/  LOP3.LUT R4, R0, 0x3fffffe0, RZ, 0xc0, !PT ;  /* 0x3fffffe000047812 */ /* 0x000fe200078ec0ff */
[----:B------:R-:W-:Y:S01]  /*00c0*/  ULDC.64 UR6, c[0x0][0x208] ;  /* 0x0000820000067ab9 */ /* 0x000fe20000000a00 */
[C---:B------:R-:W-:Y:S02]  /*00d0*/  LOP3.LUT R7, R5.reuse, 0x1f, R0, 0x78, !PT ;  /* 0x0000001f05077812 */ /* 0x040fe400078e7800 */
[----:B------:R-:W-:Y:S02]  /*00e0*/  SHF.L.U32 R6, R6, 0x4, RZ ;  /* 0x0000000406067819 */ /* 0x000fe400000006ff */
[----:B------:R-:W-:Y:S01]  /*00f0*/  IADD3 R8, R4, R7, RZ ;  /* 0x0000000704087210 */ /* 0x000fe20007ffe0ff */
[----:B------:R-:W-:Y:S01]  /*0100*/  IMAD R9, R2, 0x20, R7 ;  /* 0x0000002002097824 */ /* 0x000fe200078e0207 */
[----:B------:R-:W-:-:S02]  /*0110*/  ISETP.NE.AND P0, PT, R5, 0x1f, PT ;  /* 0x0000001f0500780c */ /* 0x000fc40003f05270 */
[----:B------:R-:W-:Y:S02]  /*0120*/  LOP3.LUT R11, R6, 0x7ffffff0, RZ, 0xc0, !PT ;  /* 0x7ffffff0060b7812 */ /* 0x000fe400078ec0ff */
[C---:B------:R-:W-:Y:S02]  /*0130*/  ISETP.GT.U32.OR P0, PT, R2.reuse, 0xf, P0 ;  /* 0x0000000f0200780c */ /* 0x040fe40000704470 */
[----:B------:R-:W-:Y:S01]  /*0140*/  IADD3 R4, R2, R11, RZ ;  /* 0x0000000b02047210 */ /* 0x000fe20007ffe0ff */
[----:B0-----:R-:W-:-:S06]  /*0150*/  ULEA UR4, UR5, UR4, 0x18 ;  /* 0x0000000405047291 */ /* 0x001fcc000f8ec03f */
[----:B------:R-:W-:Y:S02]  /*0160*/  LEA R7, R8, UR4, 0x2 ;  /* 0x0000000408077c11 */ /* 0x000fe4000f8e10ff */
[----:B------:R-:W-:Y:S02]  /*0170*/  LEA R6, R5, UR4, 0x2 ;  /* 0x0000000405067c11 */ /* 0x000fe4000f8e10ff */
[----:B------:R-:W-:-:S07]  /*0180*/  LEA R8, R9, UR4, 0x2 ;  /* 0x0000000409087c11 */ /* 0x000fce000f8e10ff */
.L_x_320:
[----:B0-2---:R-:W0:Y:S01]  /*0190*/  LDC R10, c[0x0][0x210] ;  /* 0x00008400ff0a7b82 */ /* 0x005e220000000800 */
[----:B------:R-:W-:Y:S01]  /*01a0*/  BSSY B0, `(.L_x_308) ;  /* 0x0000068000007945 */ /* 0x000fe20003800000 */
[----:B------:R-:W-:Y:S01]  /*01b0*/  HFMA2.MMA R22, -RZ, RZ, 0, 0 ;  /* 0x00000000ff167435 */ /* 0x000fe200000001ff */
[----:B------:R-:W-:-:S05]  /*01c0*/  MOV R11, RZ ;  /* 0x000000ff000b7202 */ /* 0x000fca0000000f00 */
[----:B-1----:R-:W1:Y:S01]  /*01d0*/  LDC R12, c[0x0][0x218] ;  /* 0x00008600ff0c7b82 */ /* 0x002e620000000800 */
[----:B0-----:R-:W-:-:S04]  /*01e0*/  ISETP.GE.U32.AND P1, PT, R5, R10, PT ;  /* 0x0000000a0500720c */ /* 0x001fc80003f26070 */
[----:B-1----:R-:W-:-:S13]  /*01f0*/  ISETP.GE.U32.OR P1, PT, R3, R12, P1 ;  /* 0x0000000c0300720c */ /* 0x002fda0000f26470 */
[----:B------:R-:W-:Y:S05]  /*0200*/  @P1 BRA `(.L_x_309) ;  /* 0x0000000400841947 */ /* 0x000fea0003800000 */
[----:B------:R-:W-:Y:S01]  /*0210*/  ISETP.GE.U32.AND P2, PT, R5, R10, PT ;  /* 0x0000000a0500720c */ /* 0x000fe20003f46070 */
[----:B------:R-:W-:-:S12]  /*0220*/  IMAD.MOV.U32 R21, RZ, RZ, R5 ;  /* 0x000000ffff157224 */ /* 0x000fd800078e0005 */
[----:B------:R-:W0:Y:S01]  /*0230*/  @P2 LDC.64 R16, c[0x0][0x2d0] ;  /* 0x0000b400ff102b82 */ /* 0x000e220000000a00 */
[----:B------:R-:W-:-:S07]  /*0240*/  @P2 IMAD R9, R21, R12, R3 ;  /* 0x0000000c15092224 */ /* 0x000fce00078e0203 */
[----:B------:R-:W1:Y:S01]  /*0250*/  @P2 LDC.64 R14, c[0x0][0x2d8] ;  /* 0x0000b600ff0e2b82 */ /* 0x000e620000000a00 */
[----:B0-----:R-:W-:-:S06]  /*0260*/  @P2 IMAD.WIDE.U32 R16, R9, 0x4, R16 ;  /* 0x0000000409102825 */ /* 0x001fcc00078e0010 */
[----:B------:R-:W2:Y:S01]  /*0270*/  @P2 LDG.E R16, desc[UR6][R16.64] ;  /* 0x0000000610102981 */ /* 0x000ea2000c1e1900 */
[----:B-1----:R-:W-:-:S06]  /*0280*/  @P2 IMAD.WIDE.U32 R14, R9, 0x4, R14 ;  /* 0x00000004090e2825 */ /* 0x002fcc00078e000e */
[----:B------:R-:W3:Y:S01]  /*0290*/  @P2 LDG.E R15, desc[UR6][R14.64] ;  /* 0x000000060e0f2981 */ /* 0x000ee2000c1e1900 */
[----:B------:R-:W-:-:S04]  /*02a0*/  @P2 IADD3 R21, R21, 0x20, RZ ;  /* 0x0000002015152810 */ /* 0x000fc80007ffe0ff */
[CC--:B------:R-:W-:Y:S02]  /*02b0*/  ISETP.GE.U32.AND P1, PT, R21.reuse, R10.reuse, PT ;  /* 0x0000000a1500720c */ /* 0x0c0fe40003f26070 */
[----:B------:R-:W-:-:S04]  /*02c0*/  IADD3 R9, -R21, R10, RZ ;  /* 0x0000000a15097210 */ /* 0x000fc80007ffe1ff */
[----:B------:R-:W-:Y:S01]  /*02d0*/  ISETP.LE.U32.OR P1, PT, R9, 0x60, P1 ;  /* 0x000000600900780c */ /* 0x000fe20000f23470 */
[----:B------:R-:W-:Y:S01]  /*02e0*/  IMAD.MOV.U32 R22, RZ, RZ, RZ ;  /* 0x000000ffff167224 */ /* 0x000fe200078e00ff */
[----:B------:R-:W-:Y:S01]  /*02f0*/  MOV R11, RZ ;  /* 0x000000ff000b7202 */ /* 0x000fe20000000f00 */
[----:B------:R-:W-:Y:S04]  /*0300*/  BSSY B1, `(.L_x_310) ;  /* 0x000002b000017945 */ /* 0x000fe80003800000 */
[----:B--2---:R-:W-:Y:S01]  /*0310*/  @P2 FADD.FTZ R11, R11, R16 ;  /* 0x000000100b0b2221 */ /* 0x004fe20000010000 */
[----:B---3--:R-:W-:Y:S01]  /*0320*/  @P2 FADD.FTZ R22, R22, R15 ;  /* 0x0000000f16162221 */ /* 0x008fe20000010000 */
[----:B------:R-:W-:-:S04]  /*0330*/  PLOP3.LUT P2, PT, P2, PT, PT, 0x8, 0x0 ;  /* 0x000000000000781c */ /* 0x000fc8000174e170 */
[----:B------:R-:W-:Y:S09]  /*0340*/  @P1 BRA `(.L_x_311) ;  /* 0x0000000000981947 */ /* 0x000ff20003800000 */
[----:B------:R-:W-:Y:S02]  /*0350*/  PLOP3.LUT P2, PT, PT, PT, PT, 0x8, 0x0 ;  /* 0x000000000000781c */ /* 0x000fe40003f4e170 */
[----:B------:R-:W-:-:S11]  /*0360*/  IADD3 R13, R10, -0x60, RZ ;  /* 0xffffffa00a0d7810 */ /* 0x000fd60007ffe0ff */
.L_x_312:
[----:B------:R-:W0:Y:S01]  /*0370*/  LDC.64 R18, c[0x0][0x2d0] ;  /* 0x0000b400ff127b82 */ /* 0x000e220000000a00 */
[C---:B------:R-:W-:Y:S01]  /*0380*/  IADD3 R25, R21.reuse, 0x20, RZ ;  /* 0x0000002015197810 */ /* 0x040fe20007ffe0ff */
[C---:B------:R-:W-:Y:S01]  /*0390*/  IMAD R23, R21.reuse, R12, R3 ;  /* 0x0000000c15177224 */ /* 0x040fe200078e0203 */
[----:B------:R-:W-:-:S03]  /*03a0*/  IADD3 R17, R21, 0x40, RZ ;  /* 0x0000004015117810 */ /* 0x000fc60007ffe0ff */
[-CC-:B------:R-:W-:Y:S02]  /*03b0*/  IMAD R25, R25, R12.reuse, R3.reuse ;  /* 0x0000000c19197224 */ /* 0x180fe400078e0203 */
[----:B------:R-:W1:Y:S01]  /*03c0*/  LDC.64 R14, c[0x0][0x2d8] ;  /* 0x0000b600ff0e7b82 */ /* 0x000e620000000a00 */
[----:B------:R-:W-:Y:S02]  /*03d0*/  IMAD R17, R17, R12, R3 ;  /* 0x0000000c11117224 */ /* 0x000fe400078e0203 */
[----:B------:R-:W-:Y:S02]  /*03e0*/  VIADD R16, R21, 0x60 ;  /* 0x0000006015107836 */ /* 0x000fe40000000000 */
[----:B0-----:R-:W-:-:S04]  /*03f0*/  IMAD.WIDE.U32 R26, R23, 0x4, R18 ;  /* 0x00000004171a7825 */ /* 0x001fc800078e0012 */
[--C-:B------:R-:W-:Y:S01]  /*0400*/  IMAD.WIDE.U32 R28, R25, 0x4, R18.reuse ;  /* 0x00000004191c7825 */ /* 0x100fe200078e0012 */
[----:B------:R0:W2:Y:S04]  /*0410*/  LDG.E R24, desc[UR6][R26.64] ;  /* 0x000000061a187981 */ /* 0x0000a8000c1e1900 */
[----:B------:R1:W3:Y:S01]  /*0420*/  LDG.E R9, desc[UR6][R28.64] ;  /* 0x000000061c097981 */ /* 0x0002e2000c1e1900 */
[----:B0-----:R-:W-:-:S04]  /*0430*/  IMAD.WIDE.U32 R26, R17, 0x4, R18 ;  /* 0x00000004111a7825 */ /* 0x001fc800078e0012 */
[--C-:B-1----:R-:W-:Y:S01]  /*0440*/  IMAD.WIDE.U32 R28, R23, 0x4, R14.reuse ;  /* 0x00000004171c7825 */ /* 0x102fe200078e000e */
[----:B------:R0:W4:Y:S04]  /*0450*/  LDG.E R20, desc[UR6][R26.64] ;  /* 0x000000061a147981 */ /* 0x000128000c1e1900 */
[----:B------:R-:W5:Y:S01]  /*0460*/  LDG.E R23, desc[UR6][R28.64] ;  /* 0x000000061c177981 */ /* 0x000f62000c1e1900 */
[----:B0-----:R-:W-:-:S04]  /*0470*/  IMAD.WIDE.U32 R26, R25, 0x4, R14 ;  /* 0x00000004191a7825 */ /* 0x001fc800078e000e */
[----:B------:R-:W-:Y:S02]  /*0480*/  IMAD R25, R16, R12, R3 ;  /* 0x0000000c10197224 */ /* 0x000fe400078e0203 */
[----:B------:R-:W-:Y:S01]  /*0490*/  IMAD.WIDE.U32 R16, R17, 0x4, R14 ;  /* 0x0000000411107825 */ /* 0x000fe200078e000e */
[----:B------:R-:W4:Y:S03]  /*04a0*/  LDG.E R26, desc[UR6][R26.64] ;  /* 0x000000061a1a7981 */ /* 0x000f26000c1e1900 */
[C---:B------:R-:W-:Y:S02]  /*04b0*/  IMAD.WIDE.U32 R18, R25.reuse, 0x4, R18 ;  /* 0x0000000419127825 */ /* 0x040fe400078e0012 */
[----:B------:R-:W4:Y:S02]  /*04c0*/  LDG.E R16, desc[UR6][R16.64] ;  /* 0x0000000610107981 */ /* 0x000f24000c1e1900 */
[----:B------:R-:W-:-:S02]  /*04d0*/  IMAD.WIDE.U32 R14, R25, 0x4, R14 ;  /* 0x00000004190e7825 */ /* 0x000fc400078e000e */
[----:B------:R-:W4:Y:S04]  /*04e0*/  LDG.E R18, desc[UR6][R18.64] ;  /* 0x0000000612127981 */ /* 0x000f28000c1e1900 */
[----:B------:R-:W4:Y:S01]  /*04f0*/  LDG.E R14, desc[UR6][R14.64] ;  /* 0x000000060e0e7981 */ /* 0x000f22000c1e1900 */
[----:B------:R-:W-:-:S04]  /*0500*/  IADD3 R21, R21, 0x80, RZ ;  /* 0x0000008015157810 */ /* 0x000fc80007ffe0ff */
[----:B------:R-:W-:Y:S01]  /*0510*/  ISETP.GE.U32.AND P1, PT, R21, R13, PT ;  /* 0x0000000d1500720c */ /* 0x000fe20003f26070 */
[----:B--2---:R-:W-:-:S04]  /*0520*/  FADD.FTZ R24, R24, R11 ;  /* 0x0000000b18187221 */ /* 0x004fc80000010000 */
[----:B---3--:R-:W-:Y:S01]  /*0530*/  FADD.FTZ R9, R24, R9 ;  /* 0x0000000918097221 */ /* 0x008fe20000010000 */
[----:B-----5:R-:W-:-:S03]  /*0540*/  FADD.FTZ R23, R23, R22 ;  /* 0x0000001617177221 */ /* 0x020fc60000010000 */
[----:B----4-:R-:W-:Y:S01]  /*0550*/  FADD.FTZ R9, R9, R20 ;  /* 0x0000001409097221 */ /* 0x010fe20000010000 */
[----:B------:R-:W-:-:S04]  /*0560*/  FADD.FTZ R23, R23, R26 ;  /* 0x0000001a17177221 */ /* 0x000fc80000010000 */
[----:B------:R-:W-:Y:S01]  /*0570*/  FADD.FTZ R23, R23, R16 ;  /* 0x0000001017177221 */ /* 0x000fe20000010000 */
[----:B------:R-:W-:-:S03]  /*0580*/  FADD.FTZ R11, R9, R18 ;  /* 0x00000012090b7221 */ /* 0x000fc60000010000 */
[----:B------:R-:W-:Y:S01]  /*0590*/  FADD.FTZ R22, R23, R14 ;  /* 0x0000000e17167221 */ /* 0x000fe20000010000 */
[----:B------:R-:W-:Y:S06]  /*05a0*/  @!P1 BRA `(.L_x_312) ;  /* 0xfffffffc00709947 */ /* 0x000fec000383ffff */
.L_x_311:
[----:B------:R-:W-:Y:S05]  /*05b0*/  BSYNC B1 ;  /* 0x0000000000017941 */ /* 0x000fea0003800000 */
.L_x_310:
[CC--:B------:R-:W-:Y:S01]  /*05c0*/  ISETP.GE.U32.AND P1, PT, R21.reuse, R10.reuse, PT ;  /* 0x0000000a1500720c */ /* 0x0c0fe20003f26070 */
[----:B------:R-:W-:Y:S01]  /*05d0*/  BSSY B1, `(.L_x_313) ;  /* 0x0000017000017945 */ /* 0x000fe20003800000 */
[----:B------:R-:W-:-:S04]  /*05e0*/  IADD3 R9, -R21, R10, RZ ;  /* 0x0000000a15097210 */ /* 0x000fc80007ffe1ff */
[----:B------:R-:W-:-:S13]  /*05f0*/  ISETP.LE.U32.OR P1, PT, R9, 0x20, P1 ;  /* 0x000000200900780c */ /* 0x000fda0000f23470 */
[----:B------:R-:W-:Y:S05]  /*0600*/  @P1 BRA `(.L_x_314) ;  /* 0x00000000004c1947 */ /* 0x000fea0003800000 */
[----:B------:R-:W0:Y:S01]  /*0610*/  LDC.64 R24, c[0x0][0x2d0] ;  /* 0x0000b400ff187b82 */ /* 0x000e220000000a00 */
[C---:B------:R-:W-:Y:S01]  /*0620*/  IMAD R15, R21.reuse, R12, R3 ;  /* 0x0000000c150f7224 */ /* 0x040fe200078e0203 */
[----:B------:R-:W-:-:S05]  /*0630*/  IADD3 R9, R21, 0x20, RZ ;  /* 0x0000002015097810 */ /* 0x000fca0007ffe0ff */
[----:B------:R-:W-:Y:S01]  /*0640*/  IMAD R9, R9, R12, R3 ;  /* 0x0000000c09097224 */ /* 0x000fe200078e0203 */
[----:B------:R-:W1:Y:S01]  /*0650*/  LDC.64 R16, c[0x0][0x2d8] ;  /* 0x0000b600ff107b82 */ /* 0x000e620000000a00 */
[----:B0-----:R-:W-:-:S04]  /*0660*/  IMAD.WIDE.U32 R18, R15, 0x4, R24 ;  /* 0x000000040f127825 */ /* 0x001fc800078e0018 */
[----:B------:R-:W-:Y:S02]  /*0670*/  IMAD.WIDE.U32 R24, R9, 0x4, R24 ;  /* 0x0000000409187825 */ /* 0x000fe400078e0018 */
[----:B------:R-:W2:Y:S02]  /*0680*/  LDG.E R18, desc[UR6][R18.64] ;  /* 0x0000000612127981 */ /* 0x000ea4000c1e1900 */
[--C-:B-1----:R-:W-:Y:S02]  /*0690*/  IMAD.WIDE.U32 R14, R15, 0x4, R16.reuse ;  /* 0x000000040f0e7825 */ /* 0x102fe400078e0010 */
[----:B------:R-:W3:Y:S02]  /*06a0*/  LDG.E R24, desc[UR6][R24.64] ;  /* 0x0000000618187981 */ /* 0x000ee4000c1e1900 */
[----:B------:R-:W-:Y:S02]  /*06b0*/  IMAD.WIDE.U32 R16, R9, 0x4, R16 ;  /* 0x0000000409107825 */ /* 0x000fe400078e0010 */
[----:B------:R-:W4:Y:S04]  /*06c0*/  LDG.E R15, desc[UR6][R14.64] ;  /* 0x000000060e0f7981 */ /* 0x000f28000c1e1900 */
[----:B------:R-:W5:Y:S01]  /*06d0*/  LDG.E R17, desc[UR6][R16.64] ;  /* 0x0000000610117981 */ /* 0x000f62000c1e1900 */
[----:B------:R-:W-:Y:S01]  /*06e0*/  PLOP3.LUT P2, PT, PT, PT, PT, 0x8, 0x0 ;  /* 0x000000000000781c */ /* 0x000fe20003f4e170 */
[----:B------:R-:W-:-:S02]  /*06f0*/  VIADD R21, R21, 0x40 ;  /* 0x0000004015157836 */ /* 0x000fc40000000000 */
[----:B--2---:R-:W-:-:S04]  /*0700*/  FADD.FTZ R11, R11, R18 ;  /* 0x000000120b0b7221 */ /* 0x004fc80000010000 */
[----:B---3--:R-:W-:Y:S01]  /*0710*/  FADD.FTZ R11, R11, R24 ;  /* 0x000000180b0b7221 */ /* 0x008fe20000010000 */
[----:B----4-:R-:W-:-:S04]  /*0720*/  FADD.FTZ R22, R22, R15 ;  /* 0x0000000f16167221 */ /* 0x010fc80000010000 */
[----:B-----5:R-:W-:-:S07]  /*0730*/  FADD.FTZ R22, R22, R17 ;  /* 0x0000001116167221 */ /* 0x020fce0000010000 */
.L_x_314:
[----:B------:R-:W-:Y:S05]  /*0740*/  BSYNC B1 ;  /* 0x0000000000017941 */ /* 0x000fea0003800000 */
.L_x_313:
[----:B------:R-:W-:Y:S01]  /*0750*/  ISETP.LT.U32.OR P2, PT, R21, R10, P2 ;  /* 0x0000000a1500720c */ /* 0x000fe20001741470 */
[----:B------:R-:W-:-:S12]  /*0760*/  BSSY B1, `(.L_x_309) ;  /* 0x000000b000017945 */ /* 0x000fd80003800000 */
[----:B------:R-:W-:Y:S05]  /*0770*/  @!P2 BRA `(.L_x_315) ;  /* 0x000000000024a947 */ /* 0x000fea0003800000 */
[----:B------:R-:W0:Y:S01]  /*0780*/  LDC.64 R16, c[0x0][0x2d0] ;  /* 0x0000b400ff107b82 */ /* 0x000e220000000a00 */
[----:B------:R-:W-:-:S07]  /*0790*/  IMAD R9, R21, R12, R3 ;  /* 0x0000000c15097224 */ /* 0x000fce00078e0203 */
[----:B------:R-:W1:Y:S01]  /*07a0*/  LDC.64 R14, c[0x0][0x2d8] ;  /* 0x0000b600ff0e7b82 */ /* 0x000e620000000a00 */
[----:B0-----:R-:W-:-:S06]  /*07b0*/  IMAD.WIDE.U32 R16, R9, 0x4, R16 ;  /* 0x0000000409107825 */ /* 0x001fcc00078e0010 */
[----:B------:R-:W2:Y:S01]  /*07c0*/  LDG.E R16, desc[UR6][R16.64] ;  /* 0x0000000610107981 */ /* 0x000ea2000c1e1900 */
[----:B-1----:R-:W-:-:S06]  /*07d0*/  IMAD.WIDE.U32 R14, R9, 0x4, R14 ;  /* 0x00000004090e7825 */ /* 0x002fcc00078e000e */
[----:B------:R-:W3:Y:S01]  /*07e0*/  LDG.E R15, desc[UR6][R14.64] ;  /* 0x000000060e0f7981 */ /* 0x000ee2000c1e1900 */
[----:B--2---:R-:W-:Y:S01]  /*07f0*/  FADD.FTZ R11, R11, R16 ;  /* 0x000000100b0b7221 */ /* 0x004fe20000010000 */
[----:B---3--:R-:W-:-:S07]  /*0800*/  FADD.FTZ R22, R22, R15 ;  /* 0x0000000f16167221 */ /* 0x008fce0000010000 */
.L_x_315:
[----:B------:R-:W-:Y:S05]  /*0810*/  BSYNC B1 ;  /* 0x0000000000017941 */ /* 0x000fea0003800000 */
.L_x_309:
[----:B------:R-:W-:Y:S05]  /*0820*/  BSYNC B0 ;  /* 0x0000000000007941 */ /* 0x000fea0003800000 */
.L_x_308:
[----:B------:R-:W-:Y:S01]  /*0830*/  ISETP.GT.U32.AND P1, PT, R0, 0x3ff, PT ;  /* 0x000003ff0000780c */ /* 0x000fe20003f24070 */
[----:B------:R0:W-:Y:S01]  /*0840*/  STS [R7], R22 ;  /* 0x0000001607007388 */ /* 0x0001e20000000800 */
[----:B------:R-:W-:Y:S05]  /*0850*/  WARPSYNC.ALL ;  /* 0x0000000000007948 */ /* 0x000fea0003800000 */
[----:B------:R0:W-:Y:S01]  /*0860*/  STS [R7+0x1000], R11 ;  /* 0x0010000b07007388 */ /* 0x0001e20000000800 */
[----:B------:R-:W-:Y:S06]  /*0870*/  BAR.SYNC.DEFER_BLOCKING 0x0 ;  /* 0x0000000000007b1d */ /* 0x000fec0000010000 */
[----:B------:R-:W-:Y:S05]  /*0880*/  @P1 BRA `(.L_x_316) ;  /* 0x00000000006c1947 */ /* 0x000fea0003800000 */
[----:B------:R1:W2:Y:S01]  /*0890*/  LDS R9, [R8] ;  /* 0x0000000008097984 */ /* 0x0002a20000000800 */
[----:B------:R-:W-:Y:S01]  /*08a0*/  UMOV UR5, 0xffffffff ;  /* 0xffffffff00057882 */ /* 0x000fe20000000000 */
[----:B------:R-:W-:Y:S02]  /*08b0*/  ISETP.NE.AND P1, PT, R2, RZ, PT ;  /* 0x000000ff0200720c */ /* 0x000fe40003f25270 */
[----:B------:R1:W3:Y:S01]  /*08c0*/  LDS R10, [R8+0x1000] ;  /* 0x00100000080a7984 */ /* 0x0002e20000000800 */
[----:B------:R-:W-:Y:S10]  /*08d0*/  BRA.DIV UR5, `(.L_x_317) ;  /* 0x0000000205b87947 */ /* 0x000ff4000b800000 */
[----:B0--3--:R-:W0:Y:S04]  /*08e0*/  SHFL.BFLY PT, R11, R10, 0x1, 0x1f ;  /* 0x0c201f000a0b7f89 */ /* 0x009e2800000e0000 */
[----:B--2---:R-:W2:Y:S01]  /*08f0*/  SHFL.BFLY PT, R14, R9, 0x1, 0x1f ;  /* 0x0c201f00090e7f89 */ /* 0x004ea200000e0000 */
[----:B0-----:R-:W-:Y:S01]  /*0900*/  FADD.FTZ R11, R10, R11 ;  /* 0x0000000b0a0b7221 */ /* 0x001fe20000010000 */
[----:B--2---:R-:W-:-:S04]  /*0910*/  FADD.FTZ R15, R9, R14 ;  /* 0x0000000e090f7221 */ /* 0x004fc80000010000 */
[----:B------:R-:W0:Y:S04]  /*0920*/  SHFL.BFLY PT, R14, R11, 0x2, 0x1f ;  /* 0x0c401f000b0e7f89 */ /* 0x000e2800000e0000 */
[----:B------:R-:W2:Y:S01]  /*0930*/  SHFL.BFLY PT, R16, R15, 0x2, 0x1f ;  /* 0x0c401f000f107f89 */ /* 0x000ea200000e0000 */
        /* <DEDUP_REMOVED lines=10> */
[----:B------:R0:W2:Y:S04]  /*09e0*/  SHFL.BFLY PT, R11, R10, 0x10, 0x1f ;  /* 0x0e001f000a0b7f89 */ /* 0x0000a800000e0000 */
[----:B------:R0:W3:Y:S02]  /*09f0*/  SHFL.BFLY PT, R9, R18, 0x10, 0x1f ;  /* 0x0e001f0012097f89 */ /* 0x0000e400000e0000 */
.L_x_331:
[----:B---3--:R-:W-:Y:S01]  /*0a00*/  FADD.FTZ R9, R18, R9 ;  /* 0x0000000912097221 */ /* 0x008fe20000010000 */
[----:B--2---:R-:W-:-:S04]  /*0a10*/  FADD.FTZ R11, R10, R11 ;  /* 0x0000000b0a0b7221 */ /* 0x004fc80000010000 */
[----:B------:R2:W-:Y:S04]  /*0a20*/  @!P1 STS [R6+0x2000], R9 ;  /* 0x0020000906009388 */ /* 0x0005e80000000800 */
[----:B------:R2:W-:Y:S02]  /*0a30*/  @!P1 STS [R6+0x2080], R11 ;  /* 0x0020800b06009388 */ /* 0x0005e40000000800 */
.L_x_316:
[----:B--2---:R-:W-:Y:S01]  /*0a40*/  SHF.L.U32 R9, R4, 0x1, RZ ;  /* 0x0000000104097819 */ /* 0x004fe200000006ff */
[----:B------:R-:W-:Y:S05]  /*0a50*/  WARPSYNC.ALL ;  /* 0x0000000000007948 */ /* 0x000fea0003800000 */
[----:B------:R-:W-:Y:S01]  /*0a60*/  BAR.SYNC.DEFER_BLOCKING 0x0 ;  /* 0x0000000000007b1d */ /* 0x000fe20000010000 */
[----:B------:R-:W-:-:S05]  /*0a70*/  ISETP.GE.U32.OR P1, PT, R9, R12, P0 ;  /* 0x0000000c0900720c */ /* 0x000fca0000726470 */
[----:B------:R-:W-:Y:S08]  /*0a80*/  BSSY B0, `(.L_x_318) ;  /* 0x000000e000007945 */ /* 0x000ff00003800000 */
[----:B------:R-:W-:Y:S05]  /*0a90*/  @P1 BRA `(.L_x_319) ;  /* 0x0000000000301947 */ /* 0x000fea0003800000 */
[----:B------:R-:W-:Y:S01]  /*0aa0*/  SHF.L.U32 R9, R0, 0x3, RZ ;  /* 0x0000000300097819 */ /* 0x000fe200000006ff */
[----:B------:R-:W2:Y:S03]  /*0ab0*/  LDC.64 R12, c[0x0][0x318] ;  /* 0x0000c600ff0c7b82 */ /* 0x000ea60000000a00 */
[----:B------:R-:W-:-:S05]  /*0ac0*/  LOP3.LUT R9, R9, 0xf8, RZ, 0xc0, !PT ;  /* 0x000000f809097812 */ /* 0x000fca00078ec0ff */
[----:B------:R-:W3:Y:S01]  /*0ad0*/  LDS.64 R14, [R9+UR4+0x2000] ;  /* 0x00200004090e7984 */ /* 0x000ee20008000a00 */
[----:B0-----:R-:W0:Y:S03]  /*0ae0*/  LDC.64 R10, c[0x0][0x310] ;  /* 0x0000c400ff0a7b82 */ /* 0x001e260000000a00 */
[----:B------:R-:W4:Y:S01]  /*0af0*/  LDS.64 R16, [R9+UR4+0x2080] ;  /* 0x0020800409107984 */ /* 0x000f220008000a00 */
[----:B--2---:R-:W-:-:S04]  /*0b00*/  IMAD.WIDE.U32 R12, R4, 0x4, R12 ;  /* 0x00000004040c7825 */ /* 0x004fc800078e000c */
[----:B0-----:R-:W-:Y:S01]  /*0b10*/  IMAD.WIDE.U32 R10, R4, 0x4, R10 ;  /* 0x00000004040a7825 */ /* 0x001fe200078e000a */
[----:B---3--:R-:W-:Y:S02]  /*0b20*/  F2FP.BF16.F32.PACK_AB R15, R15, R14 ;  /* 0x0000000e0f0f723e */ /* 0x008fe400000010ff */
[----:B----4-:R-:W-:-:S03]  /*0b30*/  F2FP.BF16.F32.PACK_AB R17, R17, R16 ;  /* 0x000000101111723e */ /* 0x010fc600000010ff */
[----:B------:R2:W-:Y:S04]  /*0b40*/  STG.E desc[UR6][R12.64], R15 ;  /* 0x0000000f0c007986 */ /* 0x0005e8000c101906 */
[----:B------:R2:W-:Y:S02]  /*0b50*/  STG.E desc[UR6][R10.64], R17 ;  /* 0x000000110a007986 */ /* 0x0005e4000c101906 */
.L_x_319:
[----:B------:R-:W-:Y:S05]  /*0b60*/  BSYNC B0 ;  /* 0x0000000000007941 */ /* 0x000fea0003800000 */
.L_x_318:
[C---:B------:R-:W-:Y:S01]  /*0b70*/  ISETP.GT.U32.AND P1, PT, R3.reuse, -0x101, PT ;  /* 0xfffffeff0300780c */ /* 0x040fe20003f24070 */
[----:B------:R-:W-:Y:S01]  /*0b80*/  VIADD R4, R4, 0x80 ;  /* 0x0000008004047836 */ /* 0x000fe20000000000 */
[----:B------:R-:W-:-:S11]  /*0b90*/  IADD3 R3, R3, 0x100, RZ ;  /* 0x0000010003037810 */ /* 0x000fd60007ffe0ff */
[----:B------:R-:W-:Y:S05]  /*0ba0*/  @P1 BRA `(.L_x_320) ;  /* 0xfffffff400781947 */ /* 0x000fea000383ffff */
[----:B------:R-:W-:Y:S05]  /*0bb0*/  EXIT ;  /* 0x000000000000794d */ /* 0x000fea0003800000 */
.L_x_317:
[----:B------:R-:W-:Y:S01]  /*0bc0*/  HFMA2.MMA R21, -RZ, RZ, 0, 5.9604644775390625e-08 ;  /* 0x00000001ff157435 */ /* 0x000fe200000001ff */
[----:B0--3--:R-:W-:Y:S01]  /*0bd0*/  MOV R22, R10 ;  /* 0x0000000a00167202 */ /* 0x009fe20000000f00 */
[----:B------:R-:W-:Y:S01]  /*0be0*/  IMAD.MOV.U32 R19, RZ, RZ, -0x1 ;  /* 0xffffffffff137424 */ /* 0x000fe200078e00ff */
[----:B------:R-:W-:-:S08]  /*0bf0*/  MOV R24, 0x1f ;  /* 0x0000001f00187802 */ /* 0x000fd00000000f00 */
[----:B-12---:R-:W-:Y:S05]  /*0c00*/  WARPSYNC.COLLECTIVE R19, `(.L_x_321) ;  /* 0x0000000013087348 */ /* 0x006fea0003c00000 */
[----:B------:R0:W3:Y:S02]  /*0c10*/  SHFL.BFLY P2, R20, R22, R21, R24 ;  /* 0x0c00001516147389 */ /* 0x0000e40000040018 */
[----:B0123--:R-:W-:Y:S01]  /*0c20*/  ENDCOLLECTIVE ;  /* 0x000000000000791b */ /* 0x00ffe20003800000 */
.L_x_321:
[----:B------:R-:W-:Y:S01]  /*0c30*/  HFMA2.MMA R21, -RZ, RZ, 0, 1.1920928955078125e-07 ;  /* 0x00000002ff157435 */ /* 0x000fe200000001ff */
[----:B------:R-:W-:-:S05]  /*0c40*/  MOV R11, R20 ;  /* 0x00000014000b7202 */ /* 0x000fca0000000f00 */
[----:B------:R-:W-:-:S05]  /*0c50*/  FADD.FTZ R11, R10, R11 ;  /* 0x0000000b0a0b7221 */ /* 0x000fca0000010000 */
[----:B------:R-:W-:-:S07]  /*0c60*/  MOV R22, R11 ;  /* 0x0000000b00167202 */ /* 0x000fce0000000f00 */
[----:B------:R-:W-:Y:S05]  /*0c70*/  WARPSYNC.COLLECTIVE R19, `(.L_x_322) ;  /* 0x0000000013087348 */ /* 0x000fea0003c00000 */
[----:B------:R0:W1:Y:S02]  /*0c80*/  SHFL.BFLY P2, R20, R22, R21, R24 ;  /* 0x0c00001516147389 */ /* 0x0000640000040018 */
[----:B01----:R-:W-:Y:S01]  /*0c90*/  ENDCOLLECTIVE ;  /* 0x000000000000791b */ /* 0x003fe20003800000 */
.L_x_322:
[----:B------:R-:W-:Y:S01]  /*0ca0*/  HFMA2.MMA R21, -RZ, RZ, 0, 2.384185791015625e-07 ;  /* 0x00000004ff157435 */ /* 0x000fe200000001ff */
[----:B------:R-:W-:-:S04]  /*0cb0*/  IMAD.MOV.U32 R14, RZ, RZ, R20 ;  /* 0x000000ffff0e7224 */ /* 0x000fc800078e0014 */
[----:B------:R-:W-:-:S05]  /*0cc0*/  FADD.FTZ R14, R11, R14 ;  /* 0x0000000e0b0e7221 */ /* 0x000fca0000010000 */
[----:B------:R-:W-:-:S07]  /*0cd0*/  MOV R22, R14 ;  /* 0x0000000e00167202 */ /* 0x000fce0000000f00 */
[----:B------:R-:W-:Y:S05]  /*0ce0*/  WARPSYNC.COLLECTIVE R19, `(.L_x_323) ;  /* 0x0000000013087348 */ /* 0x000fea0003c00000 */
[----:B------:R0:W1:Y:S02]  /*0cf0*/  SHFL.BFLY P2, R20, R22, R21, R24 ;  /* 0x0c00001516147389 */ /* 0x0000640000040018 */
[----:B01----:R-:W-:Y:S01]  /*0d00*/  ENDCOLLECTIVE ;  /* 0x000000000000791b */ /* 0x003fe20003800000 */
.L_x_323:
[----:B------:R-:W-:Y:S01]  /*0d10*/  HFMA2.MMA R21, -RZ, RZ, 0, 4.76837158203125e-07 ;  /* 0x00000008ff157435 */ /* 0x000fe200000001ff */
[----:B------:R-:W-:-:S05]  /*0d20*/  MOV R13, R20 ;  /* 0x00000014000d7202 */ /* 0x000fca0000000f00 */
[----:B------:R-:W-:-:S04]  /*0d30*/  FADD.FTZ R13, R14, R13 ;  /* 0x0000000d0e0d7221 */ /* 0x000fc80000010000 */
[----:B------:R-:W-:-:S07]  /*0d40*/  IMAD.MOV.U32 R22, RZ, RZ, R13 ;  /* 0x000000ffff167224 */ /* 0x000fce00078e000d */
[----:B------:R-:W-:Y:S05]  /*0d50*/  WARPSYNC.COLLECTIVE R19, `(.L_x_324) ;  /* 0x0000000013087348 */ /* 0x000fea0003c00000 */
[----:B------:R0:W1:Y:S02]  /*0d60*/  SHFL.BFLY P2, R20, R22, R21, R24 ;  /* 0x0c00001516147389 */ /* 0x0000640000040018 */
[----:B01----:R-:W-:Y:S01]  /*0d70*/  ENDCOLLECTIVE ;  /* 0x000000000000791b */ /* 0x003fe20003800000 */
.L_x_324:
[----:B------:R-:W-:Y:S01]  /*0d80*/  IMAD.MOV.U32 R21, RZ, RZ, 0x10 ;  /* 0x00000010ff157424 */ /* 0x000fe200078e00ff */
[----:B------:R-:W-:-:S05]  /*0d90*/  MOV R10, R20 ;  /* 0x00000014000a7202 */ /* 0x000fca0000000f00 */
[----:B------:R-:W-:-:S05]  /*0da0*/  FADD.FTZ R10, R13, R10 ;  /* 0x0000000a0d0a7221 */ /* 0x000fca0000010000 */
[----:B------:R-:W-:-:S07]  /*0db0*/  MOV R22, R10 ;  /* 0x0000000a00167202 */ /* 0x000fce0000000f00 */
[----:B------:R-:W-:Y:S05]  /*0dc0*/  WARPSYNC.COLLECTIVE R19, `(.L_x_325) ;  /* 0x0000000013087348 */ /* 0x000fea0003c00000 */
[----:B------:R0:W1:Y:S02]  /*0dd0*/  SHFL.BFLY P2, R20, R22, R21, R24 ;  /* 0x0c00001516147389 */ /* 0x0000640000040018 */
[----:B01----:R-:W-:Y:S01]  /*0de0*/  ENDCOLLECTIVE ;  /* 0x000000000000791b */ /* 0x003fe20003800000 */
.L_x_325:
[----:B------:R-:W-:Y:S01]  /*0df0*/  HFMA2.MMA R21, -RZ, RZ, 0, 5.9604644775390625e-08 ;  /* 0x00000001ff157435 */ /* 0x000fe200000001ff */
[----:B------:R-:W-:Y:S02]  /*0e00*/  MOV R22, R9 ;  /* 0x0000000900167202 */ /* 0x000fe40000000f00 */
[----:B------:R-:W-:-:S08]  /*0e10*/  MOV R11, R20 ;  /* 0x00000014000b7202 */ /* 0x000fd00000000f00 */
[----:B------:R-:W-:Y:S05]  /*0e20*/  WARPSYNC.COLLECTIVE R19, `(.L_x_326) ;  /* 0x0000000013087348 */ /* 0x000fea0003c00000 */
[----:B------:R0:W1:Y:S02]  /*0e30*/  SHFL.BFLY P2, R20, R22, R21, R24 ;  /* 0x0c00001516147389 */ /* 0x0000640000040018 */
[----:B01----:R-:W-:Y:S01]  /*0e40*/  ENDCOLLECTIVE ;  /* 0x000000000000791b */ /* 0x003fe20003800000 */
.L_x_326:
[----:B------:R-:W-:Y:S01]  /*0e50*/  HFMA2.MMA R21, -RZ, RZ, 0, 1.1920928955078125e-07 ;  /* 0x00000002ff157435 */ /* 0x000fe200000001ff */
[----:B------:R-:W-:-:S04]  /*0e60*/  IMAD.MOV.U32 R14, RZ, RZ, R20 ;  /* 0x000000ffff0e7224 */ /* 0x000fc800078e0014 */
[----:B------:R-:W-:-:S05]  /*0e70*/  FADD.FTZ R15, R9, R14 ;  /* 0x0000000e090f7221 */ /* 0x000fca0000010000 */
[----:B------:R-:W-:-:S07]  /*0e80*/  MOV R22, R15 ;  /* 0x0000000f00167202 */ /* 0x000fce0000000f00 */
[----:B------:R-:W-:Y:S05]  /*0e90*/  WARPSYNC.COLLECTIVE R19, `(.L_x_327) ;  /* 0x0000000013087348 */ /* 0x000fea0003c00000 */
[----:B------:R0:W1:Y:S02]  /*0ea0*/  SHFL.BFLY P2, R20, R22, R21, R24 ;  /* 0x0c00001516147389 */ /* 0x0000640000040018 */
[----:B01----:R-:W-:Y:S01]  /*0eb0*/  ENDCOLLECTIVE ;  /* 0x000000000000791b */ /* 0x003fe20003800000 */
.L_x_327:
[----:B------:R-:W-:Y:S01]  /*0ec0*/  HFMA2.MMA R21, -RZ, RZ, 0, 2.384185791015625e-07 ;  /* 0x00000004ff157435 */ /* 0x000fe200000001ff */
[----:B------:R-:W-:-:S05]  /*0ed0*/  MOV R16, R20 ;  /* 0x0000001400107202 */ /* 0x000fca0000000f00 */
[----:B------:R-:W-:-:S04]  /*0ee0*/  FADD.FTZ R16, R15, R16 ;  /* 0x000000100f107221 */ /* 0x000fc80000010000 */
[----:B------:R-:W-:-:S07]  /*0ef0*/  IMAD.MOV.U32 R22, RZ, RZ, R16 ;  /* 0x000000ffff167224 */ /* 0x000fce00078e0010 */
[----:B------:R-:W-:Y:S05]  /*0f00*/  WARPSYNC.COLLECTIVE R19, `(.L_x_328) ;  /* 0x0000000013087348 */ /* 0x000fea0003c00000 */
[----:B------:R0:W1:Y:S02]  /*0f10*/  SHFL.BFLY P2, R20, R22, R21, R24 ;  /* 0x0c00001516147389 */ /* 0x0000640000040018 */
[----:B01----:R-:W-:Y:S01]  /*0f20*/  ENDCOLLECTIVE ;  /* 0x000000000000791b */ /* 0x003fe20003800000 */
.L_x_328:
[----:B------:R-:W-:Y:S01]  /*0f30*/  IMAD.MOV.U32 R21, RZ, RZ, 0x8 ;  /* 0x00000008ff157424 */ /* 0x000fe200078e00ff */
[----:B------:R-:W-:-:S05]  /*0f40*/  MOV R17, R20 ;  /* 0x0000001400117202 */ /* 0x000fca0000000f00 */
[----:B------:R-:W-:-:S05]  /*0f50*/  FADD.FTZ R17, R16, R17 ;  /* 0x0000001110117221 */ /* 0x000fca0000010000 */
[----:B------:R-:W-:-:S07]  /*0f60*/  MOV R22, R17 ;  /* 0x0000001100167202 */ /* 0x000fce0000000f00 */
[----:B------:R-:W-:Y:S05]  /*0f70*/  WARPSYNC.COLLECTIVE R19, `(.L_x_329) ;  /* 0x0000000013087348 */ /* 0x000fea0003c00000 */
[----:B------:R0:W1:Y:S02]  /*0f80*/  SHFL.BFLY P2, R20, R22, R21, R24 ;  /* 0x0c00001516147389 */ /* 0x0000640000040018 */
[----:B01----:R-:W-:Y:S01]  /*0f90*/  ENDCOLLECTIVE ;  /* 0x000000000000791b */ /* 0x003fe20003800000 */
.L_x_329:
[----:B------:R-:W-:Y:S01]  /*0fa0*/  HFMA2.MMA R21, -RZ, RZ, 0, 9.5367431640625e-07 ;  /* 0x00000010ff157435 */ /* 0x000fe200000001ff */
[----:B------:R-:W-:-:S05]  /*0fb0*/  MOV R18, R20 ;  /* 0x0000001400127202 */ /* 0x000fca0000000f00 */
[----:B------:R-:W-:-:S05]  /*0fc0*/  FADD.FTZ R18, R17, R18 ;  /* 0x0000001211127221 */ /* 0x000fca0000010000 */
[----:B------:R-:W-:-:S07]  /*0fd0*/  MOV R22, R18 ;  /* 0x0000001200167202 */ /* 0x000fce0000000f00 */
[----:B------:R-:W-:Y:S05]  /*0fe0*/  WARPSYNC.COLLECTIVE R19, `(.L_x_330) ;  /* 0x0000000013087348 */ /* 0x000fea0003c00000 */
[----:B------:R0:W1:Y:S02]  /*0ff0*/  SHFL.BFLY P2, R20, R22, R21, R24 ;  /* 0x0c00001516147389 */ /* 0x0000640000040018 */
[----:B01----:R-:W-:Y:S01]  /*1000*/  ENDCOLLECTIVE ;  /* 0x000000000000791b */ /* 0x003fe20003800000 */
.L_x_330:
[----:B------:R-:W-:Y:S01]  /*1010*/  MOV R9, R20 ;  /* 0x0000001400097202 */ /* 0x000fe20000000f00 */
[----:B------:R-:W-:Y:S06]  /*1020*/  BRA `(.L_x_331) ;  /* 0xfffffff800747947 */ /* 0x000fec000383ffff */
.L_x_332:
        /* <DEDUP_REMOVED lines=13> */
.L_x_6474:


//--------------------- .text._ZN10layer_norm13ln_bwd_kernelINS_13Kernel_traitsI13__nv_bfloat16S2_S2_S2_fjLj256ELj1ELj4ELj1ELj16ENS_18Kernel_traits_baseILj256ES2_S2_S2_S2_fjLj128EEEEELb1ELb0ELb1ELb0EEEvNS_9BwdParamsE --------------------------
	.section	.text._ZN10layer_norm13ln_bwd_kernelINS_13Kernel_traitsI13__nv_bfloat16S2_S2_S2_fjLj256ELj1ELj4ELj1ELj16ENS_18Kernel_traits_baseILj256ES2_S2_S2_S2_fjLj128EEEEELb1ELb0ELb1ELb0EEEvNS_9BwdParamsE,"ax",@progbits
	.align	128
        .global         _ZN10layer_norm13ln_bwd_kernelINS_13Kernel_traitsI13__nv_bfloat16S2_S2_S2_fjLj256ELj1ELj4ELj1ELj16ENS_18Kernel_traits_baseILj256ES2_S2_S2_S2_fjLj128EEEEELb1ELb0ELb1ELb0EEEvNS_9BwdParamsE
        .type           _ZN10layer_norm13ln_bwd_kernelINS_13Kernel_traitsI13__nv_bfloat16S2_S2_S2_fjLj256ELj1ELj4ELj1ELj16ENS_18Kernel_traits_baseILj256ES2_S2_S2_S2_fjLj128EEEEELb1ELb0ELb1ELb0EEEvNS_9BwdParamsE,@function
        .size           _ZN10layer_norm13ln_bwd_kernelINS_13Kernel_traitsI13__nv_bfloat16S2_S2_S2_fjLj256ELj1ELj4ELj1ELj16ENS_18Kernel_traits_baseILj256ES2_S2_S2_S2_fjLj128EEEEELb1ELb0ELb1ELb0EEEvNS_9BwdParamsE,(.L_x_6475 - _ZN10layer_norm13ln_bwd_kernelINS_13Kernel_traitsI13__nv_bfloat16S2_S2_S2_fjLj256ELj1ELj4ELj1ELj16ENS_18Kernel_traits_baseILj256ES2_S2_S2_S2_fjLj128EEEEELb1ELb0ELb1ELb0EEEvNS_9BwdParamsE)
        .other          _ZN10layer_norm13ln_bwd_kernelINS_13Kernel_traitsI13__nv_bfloat16S2_S2_S2_fjLj256ELj1ELj4ELj1ELj16ENS_18Kernel_traits_baseILj256ES2_S2_S2_S2_fjLj128EEEEELb1ELb0ELb1ELb0EEEvNS_9BwdParamsE,@"STO_CUDA_ENTRY STV_DEFAULT"
_ZN10layer_norm13ln_bwd_kernelINS_13Kernel_traitsI13__nv_bfloat16S2_S2_S2_fjLj256ELj1ELj4ELj1ELj16ENS_18Kernel_traits_baseILj256ES2_S2_S2_S2_fjLj128EEEEELb1ELb0ELb1ELb0EEEvNS_9BwdParamsE:
.text._ZN10layer_norm13ln_bwd_kernelINS_13Kernel_traitsI13__nv_bfloat16S2_S2_S2_fjLj256ELj1ELj4ELj1ELj16ENS_18Kernel_traits_baseILj256ES2_S2_S2_S2_fjLj128EEEEELb1ELb0ELb1ELb0EEEvNS_9BwdParamsE:
        /* <DEDUP_REMOVED lines=10> */
[----:B------:R-:W-:-:S02]  /*00a0*/  ULDC.64 UR10, c[0x0][0x308] ;  /* 0x0000c200000a7ab9 */ /* 0x000fc40000000a00 */
[----:B------:R-:W-:Y:S02]  /*00b0*/  LEA.HI R3, R3, R0, RZ, 0x3 ;  /* 0x0000000003037211 */ /* 0x000fe400078f18ff */
[----:B0-----:R-:W-:-:S04]  /*00c0*/  LOP3.LUT R2, R6, 0x1f, RZ, 0xc, !PT ;  /* 0x0000001f06027812 */ /* 0x001fc800078e0cff */
[----:B------:R-:W-:-:S04]  /*00d0*/  LEA.HI.SX32 R2, R3, R2, 0x1d ;  /* 0x0000000203027211 */ /* 0x000fc800078feaff */
[----:B------:R-:W-:Y:S02]  /*00e0*/  LOP3.LUT P1, RZ, R2, 0xffffffe0, RZ, 0xc0, !PT ;  /* 0xffffffe002ff7812 */ /* 0x000fe4000782c0ff */
[----:B------:R-:W-:-:S11]  /*00f0*/  LOP3.LUT R2, R6, 0x1f, RZ, 0xc0, !PT ;  /* 0x0000001f06027812 */ /* 0x000fd600078ec0ff */
[----:B------:R-:W0:Y:S02]  /*0100*/  @P1 LDC.64 R4, c[0x0][0x260] ;  /* 0x00009800ff041b82 */ /* 0x000e240000000a00 */
[----:B0-----:R-:W-:-:S05]  /*0110*/  @P1 IMAD.WIDE.U32 R4, R2, 0x10, R4 ;  /* 0x0000001002041825 */ /* 0x001fca00078e0004 */
[----:B------:R0:W5:Y:S01]  /*0120*/  @P1 LDG.E.128 R8, desc[UR4][R4.64] ;  /* 0x0000000404081981 */ /* 0x000162000c1e1d00 */
[----:B------:R-:W-:Y:S01]  /*0130*/  SHF.R.U32.HI R3, RZ, 0x5, R6 ;  /* 0x00000005ff037819 */ /* 0x000fe20000011606 */
[----:B------:R-:W-:Y:S01]  /*0140*/  BSSY B0, `(.L_x_333) ;  /* 0x00001a4000007945 */ /* 0x000fe20003800000 */
[----:B------:R-:W-:Y:S02]  /*0150*/  CS2R R24, SRZ ;  /* 0x0000000000187805 */ /* 0x000fe4000001ff00 */
[----:B------:R-:W-:Y:S02]  /*0160*/  CS2R R26, SRZ ;  /* 0x00000000001a7805 */ /* 0x000fe4000001ff00 */
[----:B------:R-:W-:Y:S01]  /*0170*/  CS2R R20, SRZ ;  /* 0x0000000000147805 */ /* 0x000fe2000001ff00 */
[----:B-1----:R-:W-:Y:S01]  /*0180*/  IMAD R3, R12, 0x4, R3 ;  /* 0x000000040c037824 */ /* 0x002fe200078e0203 */
[----:B------:R-:W-:Y:S02]  /*0190*/  CS2R R22, SRZ ;  /* 0x0000000000167805 */ /* 0x000fe4000001ff00 */
[----:B------:R-:W-:-:S02]  /*01a0*/  CS2R R18, SRZ ;  /* 0x0000000000127805 */ /* 0x000fc4000001ff00 */
[----:B------:R-:W-:Y:S02]  /*01b0*/  CS2R R16, SRZ ;  /* 0x0000000000107805 */ /* 0x000fe4000001ff00 */
[----:B------:R-:W-:Y:S02]  /*01c0*/  CS2R R14, SRZ ;  /* 0x00000000000e7805 */ /* 0x000fe4000001ff00 */
[----:B------:R-:W-:Y:S01]  /*01d0*/  ISETP.GE.AND P0, PT, R3, UR6, PT ;  /* 0x0000000603007c0c */ /* 0x000fe2000bf06270 */
[----:B------:R-:W-:Y:S01]  /*01e0*/  ULDC.64 UR6, c[0x0][0x2c8] ;  /* 0x0000b20000067ab9 */ /* 0x000fe20000000a00 */
[----:B------:R-:W-:-:S11]  /*01f0*/  CS2R R12, SRZ ;  /* 0x00000000000c7805 */ /* 0x000fd6000001ff00 */
[----:B0-----:R-:W-:Y:S05]  /*0200*/  @P0 BRA `(.L_x_334) ;  /* 0x00000018005c0947 */ /* 0x001fea0003800000 */
[----:B------:R-:W0:Y:S01]  /*0210*/  LDC.U8 R4, c[0x0][0x2a0] ;  /* 0x0000a800ff047b82 */ /* 0x000e220000000000 */
[----:B-----5:R-:W-:Y:S01]  /*0220*/  @P1 PRMT R0, R8, 0x7632, R0 ;  /* 0x0000763208001816 */ /* 0x020fe20000000000 */
[----:B------:R-:W-:Y:S01]  /*0230*/  HFMA2.MMA R25, -RZ, RZ, 0, 0 ;  /* 0x00000000ff197435 */ /* 0x000fe200000001ff */
[----:B------:R-:W-:Y:S01]  /*0240*/  @P1 PRMT R29, R10, 0x7632, R29 ;  /* 0x000076320a1d1816 */ /* 0x000fe2000000001d */
[C---:B------:R-:W-:Y:S01]  /*0250*/  IMAD.U32 R6, R9.reuse, 0x10000, RZ ;  /* 0x0001000009067824 */ /* 0x040fe200078e00ff */
[----:B------:R-:W-:Y:S01]  /*0260*/  @P1 PRMT R28, R9, 0x7632, R28 ;  /* 0x00007632091c1816 */ /* 0x000fe2000000001c */
[----:B------:R-:W-:Y:S01]  /*0270*/  IMAD.U32 R9, R0, 0x10000, RZ ;  /* 0x0001000000097824 */ /* 0x000fe200078e00ff */
[C---:B------:R-:W-:Y:S02]  /*0280*/  @P1 PRMT R48, R11.reuse, 0x7632, R48 ;  /* 0x000076320b301816 */ /* 0x040fe40000000030 */
[----:B------:R-:W-:Y:S01]  /*0290*/  SHF.L.U32 R5, R8, 0x10, RZ ;  /* 0x0000001008057819 */ /* 0x000fe200000006ff */
[----:B------:R-:W-:Y:S01]  /*02a0*/  IMAD.U32 R8, R11, 0x10000, RZ ;  /* 0x000100000b087824 */ /* 0x000fe200078e00ff */
[----:B------:R-:W-:Y:S01]  /*02b0*/  SHF.L.U32 R7, R10, 0x10, RZ ;  /* 0x000000100a077819 */ /* 0x000fe200000006ff */
[----:B------:R-:W-:Y:S01]  /*02c0*/  IMAD.U32 R11, R29, 0x10000, RZ ;  /* 0x000100001d0b7824 */ /* 0x000fe200078e00ff */
[----:B------:R-:W-:-:S02]  /*02d0*/  SHF.L.U32 R10, R28, 0x10, RZ ;  /* 0x000000101c0a7819 */ /* 0x000fc400000006ff */
[----:B------:R-:W-:-:S07]  /*02e0*/  SHF.L.U32 R48, R48, 0x10, RZ ;  /* 0x0000001030307819 */ /* 0x000fce00000006ff */
.L_x_365:
[----:B-1----:R-:W1:Y:S08]  /*02f0*/  LDC.64 R50, c[0x0][0x288] ;  /* 0x0000a200ff327b82 */ /* 0x002e700000000a00 */
[----:B--2---:R-:W2:Y:S08]  /*0300*/  LDC.64 R76, c[0x0][0x258] ;  /* 0x00009600ff4c7b82 */ /* 0x004eb00000000a00 */
[----:B0-----:R-:W3:Y:S01]  /*0310*/  LDC.64 R74, c[0x0][0x280] ;  /* 0x0000a000ff4a7b82 */ /* 0x001ee20000000a00 */
[----:B-1----:R-:W-:-:S07]  /*0320*/  IMAD.WIDE R54, R3, 0x4, R50 ;  /* 0x0000000403367825 */ /* 0x002fce00078e0232 */
[----:B------:R-:W1:Y:S01]  /*0330*/  LDC.64 R72, c[0x0][0x250] ;  /* 0x00009400ff487b82 */ /* 0x000e620000000a00 */
[----:B------:R4:W4:Y:S01]  /*0340*/  LDG.E R55, desc[UR4][R54.64] ;  /* 0x0000000436377981 */ /* 0x000922000c1e1900 */
[----:B--2---:R-:W-:-:S06]  /*0350*/  IMAD.WIDE R76, R3, 0x4, R76 ;  /* 0x00000004034c7825 */ /* 0x004fcc00078e024c */
[----:B------:R-:W2:Y:S01]  /*0360*/  LDC.64 R70, c[0x0][0x2c8] ;  /* 0x0000b200ff467b82 */ /* 0x000ea20000000a00 */
[----:B-----5:R0:W5:Y:S01]  /*0370*/  LDG.E R50, desc[UR4][R76.64] ;  /* 0x000000044c327981 */ /* 0x020162000c1e1900 */
[----:B---3--:R-:W-:-:S05]  /*0380*/  IMAD.WIDE R74, R3, 0x4, R74 ;  /* 0x00000004034a7825 */ /* 0x008fca00078e024a */
[----:B------:R3:W5:Y:S01]  /*0390*/  LDG.E R51, desc[UR4][R74.64] ;  /* 0x000000044a337981 */ /* 0x000762000c1e1900 */
[----:B------:R-:W-:-:S04]  /*03a0*/  IMAD.U32 R0, RZ, RZ, UR9 ;  /* 0x00000009ff007e24 */ /* 0x000fc8000f8e00ff */
[----:B------:R-:W-:-:S05]  /*03b0*/  IMAD R49, R3, R0, RZ ;  /* 0x0000000003317224 */ /* 0x000fca00078e02ff */
[----:B----4-:R-:W-:-:S04]  /*03c0*/  SHF.R.S32.HI R54, RZ, 0x1f, R49 ;  /* 0x0000001fff367819 */ /* 0x010fc80000011431 */
[----:B------:R-:W-:Y:S01]  /*03d0*/  LEA.HI R49, R54, R49, RZ, 0x3 ;  /* 0x0000003136317211 */ /* 0x000fe200078f18ff */
[----:B------:R-:W-:Y:S03]  /*03e0*/  BSSY B1, `(.L_x_335) ;  /* 0x0000093000017945 */ /* 0x000fe60003800000 */
[----:B------:R-:W-:Y:S01]  /*03f0*/  LEA.HI.SX32 R49, R49, R2, 0x1d ;  /* 0x0000000231317211 */ /* 0x000fe200078feaff */
[----:B-1----:R-:W-:-:S04]  /*0400*/  IMAD.WIDE R72, R3, 0x4, R72 ;  /* 0x0000000403487825 */ /* 0x002fc800078e0248 */
[----:B--2---:R-:W-:Y:S01]  /*0410*/  IMAD.WIDE.U32 R70, R49, 0x10, R70 ;  /* 0x0000001031467825 */ /* 0x004fe200078e0046 */
[----:B------:R-:W-:-:S13]  /*0420*/  ISETP.GT.AND P2, PT, R55, RZ, PT ;  /* 0x000000ff3700720c */ /* 0x000fda0003f44270 */
[----:B0--3--:R-:W-:Y:S05]  /*0430*/  @P2 BRA `(.L_x_336) ;  /* 0x0000000000642947 */ /* 0x009fea0003800000 */
[----:B-----5:R-:W-:Y:S01]  /*0440*/  ISETP.GE.AND P3, PT, R51, 0x1, PT ;  /* 0x000000013300780c */ /* 0x020fe20003f66270 */
[----:B------:R-:W-:Y:S01]  /*0450*/  IMAD.MOV.U32 R73, RZ, RZ, RZ ;  /* 0x000000ffff497224 */ /* 0x000fe200078e00ff */
[----:B------:R-:W-:-:S11]  /*0460*/  CS2R R74, SRZ ;  /* 0x00000000004a7805 */ /* 0x000fd6000001ff00 */
[----:B------:R-:W-:-:S05]  /*0470*/  @P3 IADD3 R55, R51, -0x1, RZ ;  /* 0xffffffff33373810 */ /* 0x000fca0007ffe0ff */
[----:B------:R-:W-:-:S05]  /*0480*/  @P3 IMAD R55, R55, R0, RZ ;  /* 0x0000000037373224 */ /* 0x000fca00078e02ff */
[----:B------:R-:W-:-:S04]  /*0490*/  @P3 SHF.R.S32.HI R54, RZ, 0x1f, R55 ;  /* 0x0000001fff363819 */ /* 0x000fc80000011437 */
[----:B------:R-:W-:-:S04]  /*04a0*/  @P3 LEA.HI R55, R54, R55, RZ, 0x3 ;  /* 0x0000003736373211 */ /* 0x000fc800078f18ff */
[----:B------:R-:W-:Y:S01]  /*04b0*/  @P3 LEA.HI.SX32 R73, R55, R2, 0x1d ;  /* 0x0000000237493211 */ /* 0x000fe200078feaff */
[----:B------:R-:W-:Y:S06]  /*04c0*/  @!P1 BRA `(.L_x_337) ;  /* 0x0000000800109947 */ /* 0x000fec0003800000 */
[----:B------:R-:W0:Y:S01]  /*04d0*/  LDC.64 R54, c[0x0][0x240] ;  /* 0x00009000ff367b82 */ /* 0x000e220000000a00 */
[----:B------:R-:W-:-:S04]  /*04e0*/  ISETP.NE.U32.AND P0, PT, RZ, UR6, PT ;  /* 0x00000006ff007c0c */ /* 0x000fc8000bf05070 */
[----:B------:R-:W-:-:S13]  /*04f0*/  ISETP.NE.AND.EX P0, PT, RZ, UR7, PT, P0 ;  /* 0x00000007ff007c0c */ /* 0x000fda000bf05300 */
[----:B------:R1:W5:Y:S01]  /*0500*/  @P0 LDG.E.128 R28, desc[UR4][R70.64] ;  /* 0x00000004461c0981 */ /* 0x000362000c1e1d00 */
[----:B0-----:R-:W-:-:S06]  /*0510*/  IMAD.WIDE.U32 R54, R73, 0x8, R54 ;  /* 0x0000000849367825 */ /* 0x001fcc00078e0036 */
[----:B------:R-:W2:Y:S01]  /*0520*/  LDG.E.64 R54, desc[UR4][R54.64] ;  /* 0x0000000436367981 */ /* 0x000ea2000c1e1b00 */
[----:B------:R-:W-:Y:S02]  /*0530*/  MOV R75, RZ ;  /* 0x000000ff004b7202 */ /* 0x000fe40000000f00 */
[C-C-:B--2---:R-:W-:Y:S02]  /*0540*/  SHF.R.U64 R69, R54.reuse, 0x8, R55.reuse ;  /* 0x0000000836457819 */ /* 0x144fe40000001237 */
[C-C-:B------:R-:W-:Y:S02]  /*0550*/  SHF.R.U64 R68, R54.reuse, 0x10, R55.reuse ;  /* 0x0000001036447819 */ /* 0x140fe40000001237 */
[C-C-:B------:R-:W-:Y:S02]  /*0560*/  SHF.R.U64 R67, R54.reuse, 0x18, R55.reuse ;  /* 0x0000001836437819 */ /* 0x140fe40000001237 */
[----:B------:R-:W-:Y:S02]  /*0570*/  PRMT R60, R54, 0x7610, R60 ;  /* 0x00007610363c7816 */ /* 0x000fe4000000003c */
[----:B------:R-:W-:-:S02]  /*0580*/  SHF.R.U32.HI R65, RZ, 0x8, R55 ;  /* 0x00000008ff417819 */ /* 0x000fc40000011637 */
[--C-:B------:R-:W-:Y:S02]  /*0590*/  SHF.R.U32.HI R64, RZ, 0x10, R55.reuse ;  /* 0x00000010ff407819 */ /* 0x100fe40000011637 */
[----:B------:R-:W-:Y:S02]  /*05a0*/  SHF.R.U32.HI R62, RZ, 0x18, R55 ;  /* 0x00000018ff3e7819 */ /* 0x000fe40000011637 */
[----:B------:R-:W-:Y:S01]  /*05b0*/  PRMT R66, R55, 0x7610, R66 ;  /* 0x0000761037427816 */ /* 0x000fe20000000042 */
[----:B-1----:R-:W-:Y:S06]  /*05c0*/  BRA `(.L_x_337) ;  /* 0x0000000400d07947 */ /* 0x002fec0003800000 */
.L_x_336:
[----:B-----5:R-:W-:-:S13]  /*05d0*/  ISETP.GE.AND P3, PT, R51, 0x1, PT ;  /* 0x000000013300780c */ /* 0x020fda0003f66270 */
[----:B------:R-:W-:-:S04]  /*05e0*/  @P3 VIADD R75, R51, 0xffffffff ;  /* 0xffffffff334b3836 */ /* 0x000fc80000000000 */
[----:B------:R-:W-:-:S05]  /*05f0*/  @P3 IMAD R75, R75, R0, RZ ;  /* 0x000000004b4b3224 */ /* 0x000fca00078e02ff */
[----:B------:R-:W-:-:S04]  /*0600*/  @P3 SHF.R.S32.HI R54, RZ, 0x1f, R75 ;  /* 0x0000001fff363819 */ /* 0x000fc8000001144b */
[----:B------:R-:W-:Y:S01]  /*0610*/  @P3 LEA.HI R75, R54, R75, RZ, 0x3 ;  /* 0x0000004b364b3211 */ /* 0x000fe200078f18ff */
[----:B------:R-:W-:-:S06]  /*0620*/  HFMA2.MMA R54, -RZ, RZ, 0, 0 ;  /* 0x00000000ff367435 */ /* 0x000fcc00000001ff */
[----:B------:R-:W-:Y:S02]  /*0630*/  @P3 LEA.HI.SX32 R54, R75, R2, 0x1d ;  /* 0x000000024b363211 */ /* 0x000fe400078feaff */
[----:B------:R-:W-:Y:S01]  /*0640*/  CS2R R74, SRZ ;  /* 0x00000000004a7805 */ /* 0x000fe2000001ff00 */
[----:B------:R-:W-:Y:S06]  /*0650*/  @!P1 BRA `(.L_x_337) ;  /* 0x0000000400ac9947 */ /* 0x000fec0003800000 */
[----:B------:R-:W0:Y:S01]  /*0660*/  LDC.64 R40, c[0x0][0x238] ;  /* 0x00008e00ff287b82 */ /* 0x000e220000000a00 */
[----:B------:R-:W-:Y:S01]  /*0670*/  VIADD R55, R55, 0xffffffff ;  /* 0xffffffff37377836 */ /* 0x000fe20000000000 */
[----:B------:R-:W2:Y:S03]  /*0680*/  LDG.E R59, desc[UR4][R72.64] ;  /* 0x00000004483b7981 */ /* 0x000ea6000c1e1900 */
[----:B------:R-:W-:-:S03]  /*0690*/  IMAD R55, R55, R0, RZ ;  /* 0x0000000037377224 */ /* 0x000fc600078e02ff */
[----:B------:R-:W1:Y:S02]  /*06a0*/  LDC.64 R44, c[0x0][0x2b8] ;  /* 0x0000ae00ff2c7b82 */ /* 0x000e640000000a00 */
[----:B------:R-:W-:-:S06]  /*06b0*/  SHF.R.S32.HI R46, RZ, 0x1f, R55 ;  /* 0x0000001fff2e7819 */ /* 0x000fcc0000011437 */
[----:B------:R-:W3:Y:S01]  /*06c0*/  LDC.64 R52, c[0x0][0x240] ;  /* 0x00009000ff347b82 */ /* 0x000ee20000000a00 */
[----:B------:R-:W-:Y:S01]  /*06d0*/  LEA.HI R55, R46, R55, RZ, 0x3 ;  /* 0x000000372e377211 */ /* 0x000fe200078f18ff */
[----:B0-----:R-:W-:-:S03]  /*06e0*/  IMAD.WIDE.U32 R40, R49, 0x10, R40 ;  /* 0x0000001031287825 */ /* 0x001fc600078e0028 */
[----:B------:R-:W-:-:S03]  /*06f0*/  LEA.HI.SX32 R55, R55, R2, 0x1d ;  /* 0x0000000237377211 */ /* 0x000fc600078feaff */
[----:B------:R-:W4:Y:S02]  /*0700*/  LDG.E.128 R40, desc[UR4][R40.64] ;  /* 0x0000000428287981 */ /* 0x000f24000c1e1d00 */
[----:B-1----:R-:W-:-:S06]  /*0710*/  IMAD.WIDE.U32 R44, R55, 0x10, R44 ;  /* 0x00000010372c7825 */ /* 0x002fcc00078e002c */
[----:B------:R-:W4:Y:S01]  /*0720*/  LDG.E.128 R44, desc[UR4][R44.64] ;  /* 0x000000042c2c7981 */ /* 0x000f22000c1e1d00 */
[----:B---3--:R-:W-:-:S05]  /*0730*/  IMAD.WIDE.U32 R52, R54, 0x8, R52 ;  /* 0x0000000836347825 */ /* 0x008fca00078e0034 */
[----:B------:R4:W3:Y:S01]  /*0740*/  LDG.E.64 R60, desc[UR4][R52.64] ;  /* 0x00000004343c7981 */ /* 0x0008e2000c1e1b00 */
[----:B------:R-:W-:-:S04]  /*0750*/  ISETP.NE.U32.AND P0, PT, RZ, UR6, PT ;  /* 0x00000006ff007c0c */ /* 0x000fc8000bf05070 */
[----:B------:R-:W-:-:S13]  /*0760*/  ISETP.NE.AND.EX P0, PT, RZ, UR7, PT, P0 ;  /* 0x00000007ff007c0c */ /* 0x000fda000bf05300 */
[----:B------:R0:W5:Y:S01]  /*0770*/  @P0 LDG.E.128 R28, desc[UR4][R70.64] ;  /* 0x00000004461c0981 */ /* 0x000162000c1e1d00 */
[----:B------:R-:W-:-:S04]  /*0780*/  ISETP.NE.AND P0, PT, R4, RZ, PT ;  /* 0x000000ff0400720c */ /* 0x000fc80003f05270 */
[----:B--2---:R-:W-:Y:S02]  /*0790*/  FSEL R59, R59, RZ, !P0 ;  /* 0x000000ff3b3b7208 */ /* 0x004fe40004000000 */
[----:B----4-:R-:W-:Y:S01]  /*07a0*/  SHF.L.U32 R52, R42, 0x10, RZ ;  /* 0x000000102a347819 */ /* 0x010fe200000006ff */
[C---:B------:R-:W-:Y:S01]  /*07b0*/  IMAD.U32 R56, R41.reuse, 0x10000, RZ ;  /* 0x0001000029387824 */ /* 0x040fe200078e00ff */
[----:B------:R-:W-:Y:S02]  /*07c0*/  PRMT R54, R40, 0x7632, R54 ;  /* 0x0000763228367816 */ /* 0x000fe40000000036 */
[----:B------:R-:W-:Y:S02]  /*07d0*/  PRMT R55, R41, 0x7632, R55 ;  /* 0x0000763229377816 */ /* 0x000fe40000000037 */
[----:B------:R-:W-:Y:S01]  /*07e0*/  PRMT R57, R42, 0x7632, R57 ;  /* 0x000076322a397816 */ /* 0x000fe20000000039 */
[C---:B------:R-:W-:Y:S01]  /*07f0*/  IMAD.U32 R58, R43.reuse, 0x10000, RZ ;  /* 0x000100002b3a7824 */ /* 0x040fe200078e00ff */
[----:B------:R-:W-:Y:S01]  /*0800*/  PRMT R53, R43, 0x7632, R53 ;  /* 0x000076322b357816 */ /* 0x000fe20000000035 */
[C---:B------:R-:W-:Y:S01]  /*0810*/  FADD.FTZ R43, -R59.reuse, R52 ;  /* 0x000000343b2b7221 */ /* 0x040fe20000010100 */
[----:B------:R-:W-:Y:S01]  /*0820*/  SHF.L.U32 R40, R40, 0x10, RZ ;  /* 0x0000001028287819 */ /* 0x000fe200000006ff */
[----:B------:R-:W-:Y:S01]  /*0830*/  FADD.FTZ R41, -R59, R56 ;  /* 0x000000383b297221 */ /* 0x000fe20000010100 */
[----:B------:R-:W-:Y:S01]  /*0840*/  SHF.L.U32 R54, R54, 0x10, RZ ;  /* 0x0000001036367819 */ /* 0x000fe200000006ff */
[----:B------:R-:W-:Y:S01]  /*0850*/  IMAD.U32 R42, R55, 0x10000, RZ ;  /* 0x00010000372a7824 */ /* 0x000fe200078e00ff */
[----:B------:R-:W-:Y:S01]  /*0860*/  SHF.L.U32 R52, R57, 0x10, RZ ;  /* 0x0000001039347819 */ /* 0x000fe200000006ff */
[----:B------:R-:W-:-:S02]  /*0870*/  IMAD.U32 R56, R53, 0x10000, RZ ;  /* 0x0001000035387824 */ /* 0x000fc400078e00ff */
[C---:B------:R-:W-:Y:S01]  /*0880*/  FADD.FTZ R63, -R59.reuse, R40 ;  /* 0x000000283b3f7221 */ /* 0x040fe20000010100 */
[C---:B------:R-:W-:Y:S01]  /*0890*/  FADD.FTZ R40, -R59.reuse, R58 ;  /* 0x0000003a3b287221 */ /* 0x040fe20000010100 */
[C---:B------:R-:W-:Y:S01]  /*08a0*/  FADD.FTZ R77, -R59.reuse, R54 ;  /* 0x000000363b4d7221 */ /* 0x040fe20000010100 */
[C---:B------:R-:W-:Y:S01]  /*08b0*/  FADD.FTZ R75, -R59.reuse, R42 ;  /* 0x0000002a3b4b7221 */ /* 0x040fe20000010100 */
[C---:B------:R-:W-:Y:S01]  /*08c0*/  FADD.FTZ R73, -R59.reuse, R52 ;  /* 0x000000343b497221 */ /* 0x040fe20000010100 */
[----:B------:R-:W-:Y:S01]  /*08d0*/  FADD.FTZ R59, -R59, R56 ;  /* 0x000000383b3b7221 */ /* 0x000fe20000010100 */
[C---:B------:R-:W-:Y:S02]  /*08e0*/  PRMT R52, R44.reuse, 0x7632, R52 ;  /* 0x000076322c347816 */ /* 0x040fe40000000034 */
[----:B------:R-:W-:Y:S01]  /*08f0*/  SHF.L.U32 R56, R44, 0x10, RZ ;  /* 0x000000102c387819 */ /* 0x000fe200000006ff */
[----:B------:R-:W-:Y:S01]  /*0900*/  FMUL.FTZ R63, R50, R63 ;  /* 0x0000003f323f7220 */ /* 0x000fe20000410000 */
[----:B------:R-:W-:Y:S01]  /*0910*/  PRMT R53, R45, 0x7632, R53 ;  /* 0x000076322d357816 */ /* 0x000fe20000000035 */
[C---:B------:R-:W-:Y:S01]  /*0920*/  IMAD.U32 R55, R47.reuse, 0x10000, RZ ;  /* 0x000100002f377824 */ /* 0x040fe200078e00ff */
[----:B------:R-:W-:Y:S01]  /*0930*/  SHF.L.U32 R58, R46, 0x10, RZ ;  /* 0x000000102e3a7819 */ /* 0x000fe200000006ff */
[----:B------:R-:W-:Y:S01]  /*0940*/  FMUL.FTZ R43, R50, R43 ;  /* 0x0000002b322b7220 */ /* 0x000fe20000410000 */
[----:B------:R-:W-:Y:S01]  /*0950*/  PRMT R57, R47, 0x7632, R57 ;  /* 0x000076322f397816 */ /* 0x000fe20000000039 */
[-C--:B------:R-:W-:Y:S01]  /*0960*/  FMUL.FTZ R47, R5, R56.reuse ;  /* 0x00000038052f7220 */ /* 0x080fe20000410000 */
[----:B0-----:R-:W-:Y:S01]  /*0970*/  SHF.L.U32 R70, R52, 0x10, RZ ;  /* 0x0000001034467819 */ /* 0x001fe200000006ff */
[----:B------:R-:W-:Y:S01]  /*0980*/  FFMA.FTZ R12, R63, R56, R12 ;  /* 0x000000383f0c7223 */ /* 0x000fe2000001000c */
[----:B------:R-:W-:Y:S01]  /*0990*/  FADD.FTZ R24, R24, R56 ;  /* 0x0000003818187221 */ /* 0x000fe20000010000 */
[----:B------:R-:W-:Y:S01]  /*09a0*/  IMAD.U32 R71, R45, 0x10000, RZ ;  /* 0x000100002d477824 */ /* 0x000fe200078e00ff */
[C-C-:B---3--:R-:W-:Y:S01]  /*09b0*/  SHF.R.U64 R69, R60.reuse, 0x8, R61.reuse ;  /* 0x000000083c457819 */ /* 0x148fe2000000123d */
[----:B------:R-:W-:Y:S01]  /*09c0*/  IMAD.U32 R72, R53, 0x10000, RZ ;  /* 0x0001000035487824 */ /* 0x000fe200078e00ff */
[C-C-:B------:R-:W-:Y:S01]  /*09d0*/  SHF.R.U64 R68, R60.reuse, 0x10, R61.reuse ;  /* 0x000000103c447819 */ /* 0x140fe2000000123d */
[-C--:B------:R-:W-:Y:S01]  /*09e0*/  FFMA.FTZ R16, R43, R58.reuse, R16 ;  /* 0x0000003a2b107223 */ /* 0x080fe20000010010 */
[--C-:B------:R-:W-:Y:S01]  /*09f0*/  SHF.R.U64 R67, R60, 0x18, R61.reuse ;  /* 0x000000183c437819 */ /* 0x100fe2000000123d */
[----:B------:R-:W-:Y:S01]  /*0a00*/  FADD.FTZ R20, R20, R58 ;  /* 0x0000003a14147221 */ /* 0x000fe20000010000 */
[--C-:B------:R-:W-:Y:S01]  /*0a10*/  SHF.R.U32.HI R65, RZ, 0x8, R61.reuse ;  /* 0x00000008ff417819 */ /* 0x100fe2000001163d */
[----:B------:R-:W-:Y:S01]  /*0a20*/  FMUL.FTZ R56, R7, R58 ;  /* 0x0000003a07387220 */ /* 0x000fe20000410000 */
[--C-:B------:R-:W-:Y:S01]  /*0a30*/  SHF.R.U32.HI R64, RZ, 0x10, R61.reuse ;  /* 0x00000010ff407819 */ /* 0x100fe2000001163d */
[----:B------:R-:W-:Y:S01]  /*0a40*/  FMUL.FTZ R45, R50, R40 ;  /* 0x00000028322d7220 */ /* 0x000fe20000410000 */
[----:B------:R-:W-:Y:S01]  /*0a50*/  SHF.R.U32.HI R62, RZ, 0x18, R61 ;  /* 0x00000018ff3e7819 */ /* 0x000fe2000001163d */
[----:B------:R-:W-:Y:S01]  /*0a60*/  FMUL.FTZ R53, R9, R70 ;  /* 0x0000004609357220 */ /* 0x000fe20000410000 */
[----:B------:R-:W-:Y:S01]  /*0a70*/  PRMT R66, R61, 0x7610, R66 ;  /* 0x000076103d427816 */ /* 0x000fe20000000042 */
[----:B------:R-:W-:-:S02]  /*0a80*/  IMAD.U32 R61, R57, 0x10000, RZ ;  /* 0x00010000393d7824 */ /* 0x000fc400078e00ff */
[----:B------:R-:W-:Y:S01]  /*0a90*/  FADD.FTZ R58, RZ, R47 ;  /* 0x0000002fff3a7221 */ /* 0x000fe20000010000 */
[----:B------:R-:W-:Y:S01]  /*0aa0*/  FMUL.FTZ R40, R50, R77 ;  /* 0x0000004d32287220 */ /* 0x000fe20000410000 */
[----:B------:R-:W-:Y:S01]  /*0ab0*/  FFMA.FTZ R57, R63, R47, RZ ;  /* 0x0000002f3f397223 */ /* 0x000fe200000100ff */
[----:B------:R-:W-:Y:S01]  /*0ac0*/  PRMT R54, R46, 0x7632, R54 ;  /* 0x000076322e367816 */ /* 0x000fe20000000036 */
[----:B------:R-:W-:Y:S01]  /*0ad0*/  FMUL.FTZ R46, R50, R59 ;  /* 0x0000003b322e7220 */ /* 0x000fe20000410000 */
[----:B------:R-:W-:Y:S01]  /*0ae0*/  FMUL.FTZ R52, R6, R71 ;  /* 0x0000004706347220 */ /* 0x000fe20000410000 */
[----:B------:R-:W-:Y:S01]  /*0af0*/  FADD.FTZ R59, R58, R53 ;  /* 0x000000353a3b7221 */ /* 0x000fe20000010000 */
[----:B------:R-:W-:Y:S01]  /*0b00*/  FMUL.FTZ R41, R50, R41 ;  /* 0x0000002932297220 */ /* 0x000fe20000410000 */
[C---:B------:R-:W-:Y:S01]  /*0b10*/  FFMA.FTZ R58, R40.reuse, R53, R57 ;  /* 0x00000035283a7223 */ /* 0x040fe20000010039 */
[----:B------:R-:W-:Y:S01]  /*0b20*/  FFMA.FTZ R13, R40, R70, R13 ;  /* 0x00000046280d7223 */ /* 0x000fe2000001000d */
[----:B------:R-:W-:Y:S01]  /*0b30*/  FADD.FTZ R25, R25, R70 ;  /* 0x0000004619197221 */ /* 0x000fe20000010000 */
[----:B------:R-:W-:Y:S01]  /*0b40*/  FMUL.FTZ R57, R10, R72 ;  /* 0x000000480a397220 */ /* 0x000fe20000410000 */
[----:B------:R-:W-:Y:S01]  /*0b50*/  FADD.FTZ R70, R59, R52 ;  /* 0x000000343b467221 */ /* 0x000fe20000010000 */
[----:B------:R-:W-:Y:S01]  /*0b60*/  FMUL.FTZ R42, R50, R75 ;  /* 0x0000004b322a7220 */ /* 0x000fe20000410000 */
[C---:B------:R-:W-:Y:S01]  /*0b70*/  FFMA.FTZ R59, R41.reuse, R52, R58 ;  /* 0x00000034293b7223 */ /* 0x040fe2000001003a */
[----:B------:R-:W-:Y:S01]  /*0b80*/  SHF.L.U32 R54, R54, 0x10, RZ ;  /* 0x0000001036367819 */ /* 0x000fe200000006ff */
[----:B------:R-:W-:Y:S01]  /*0b90*/  FMUL.FTZ R44, R50, R73 ;  /* 0x00000049322c7220 */ /* 0x000fe20000410000 */
[----:B------:R-:W-:Y:S01]  /*0ba0*/  FFMA.FTZ R14, R41, R71, R14 ;  /* 0x00000047290e7223 */ /* 0x000fe2000001000e */
[----:B------:R-:W-:Y:S01]  /*0bb0*/  FADD.FTZ R26, R26, R71 ;  /* 0x000000471a1a7221 */ /* 0x000fe20000010000 */
[----:B------:R-:W-:Y:S01]  /*0bc0*/  FADD.FTZ R71, R70, R57 ;  /* 0x0000003946477221 */ /* 0x000fe20000010000 */
[----:B------:R-:W-:Y:S01]  /*0bd0*/  FFMA.FTZ R58, R42, R57, R59 ;  /* 0x000000392a3a7223 */ /* 0x000fe2000001003b */
        /* <DEDUP_REMOVED lines=15> */
[----:B------:R-:W-:Y:S01]  /*0cd0*/  FFMA.FTZ R15, R42, R72, R15 ;  /* 0x000000482a0f7223 */ /* 0x000fe2000001000f */
[----:B------:R-:W-:Y:S01]  /*0ce0*/  FADD.FTZ R27, R27, R72 ;  /* 0x000000481b1b7221 */ /* 0x000fe20000010000 */
[----:B------:R-:W-:Y:S01]  /*0cf0*/  FADD.FTZ R74, R74, R61 ;  /* 0x0000003d4a4a7221 */ /* 0x000fe20000010000 */
[----:B------:R-:W-:-:S07]  /*0d00*/  FFMA.FTZ R75, R46, R61, R75 ;  /* 0x0000003d2e4b7223 */ /* 0x000fce000001004b */
.L_x_337:
[----:B------:R-:W-:Y:S05]  /*0d10*/  BSYNC B1 ;  /* 0x0000000000017941 */ /* 0x000fea0003800000 */
.L_x_335:
        /* <DEDUP_REMOVED lines=20> */
.L_x_377:
[----:B------:R-:W-:Y:S05]  /*0e60*/  @!P1 BRA.U `(.L_x_339) ;  /* 0x0000000d00349947 */ /* 0x000fea0003800000 */
[----:B------:R-:W-:Y:S01]  /*0e70*/  @P3 IADD3 R51, R51, -0x1, RZ ;  /* 0xffffffff33333810 */ /* 0x000fe20007ffe0ff */
[----:B-1----:R-:W-:Y:S01]  /*0e80*/  FADD.FTZ R75, R74, R75 ;  /* 0x0000004b4a4b7221 */ /* 0x002fe20000010000 */
[----:B0-2---:R-:W-:Y:S01]  /*0e90*/  FADD.FTZ R72, R72, R73 ;  /* 0x0000004948487221 */ /* 0x005fe20000010000 */
[----:B------:R-:W-:Y:S01]  /*0ea0*/  BSSY B1, `(.L_x_339) ;  /* 0x00000c9000017945 */ /* 0x000fe20003800000 */
[----:B------:R-:W-:Y:S02]  /*0eb0*/  IMAD.MOV.U32 R70, RZ, RZ, RZ ;  /* 0x000000ffff467224 */ /* 0x000fe400078e00ff */
[----:B------:R-:W-:Y:S02]  /*0ec0*/  @P3 IMAD R51, R51, R0, RZ ;  /* 0x0000000033333224 */ /* 0x000fe400078e02ff */
[----:B------:R-:W-:-:S03]  /*0ed0*/  FMUL.FTZ R72, R72, UR8 ;  /* 0x0000000848487c20 */ /* 0x000fc60008410000 */
[----:B------:R-:W-:-:S04]  /*0ee0*/  @P3 SHF.R.S32.HI R54, RZ, 0x1f, R51 ;  /* 0x0000001fff363819 */ /* 0x000fc80000011433 */
[----:B------:R-:W-:-:S04]  /*0ef0*/  @P3 LEA.HI R51, R54, R51, RZ, 0x3 ;  /* 0x0000003336333211 */ /* 0x000fc800078f18ff */
[----:B------:R-:W-:Y:S01]  /*0f00*/  @P3 LEA.HI.SX32 R70, R51, R2, 0x1d ;  /* 0x0000000233463211 */ /* 0x000fe200078feaff */
[----:B------:R-:W-:Y:S01]  /*0f10*/  FMUL.FTZ R51, R75, UR8 ;  /* 0x000000084b337c20 */ /* 0x000fe20008410000 */
[----:B------:R-:W-:Y:S06]  /*0f20*/  @!P1 BRA `(.L_x_340) ;  /* 0x0000000c00009947 */ /* 0x000fec0003800000 */
[----:B------:R-:W-:Y:S01]  /*0f30*/  ISETP.NE.AND P0, PT, R4, RZ, PT ;  /* 0x000000ff0400720c */ /* 0x000fe20003f05270 */
        /* <DEDUP_REMOVED lines=8> */
[----:B-----5:R-:W-:Y:S01]  /*0fc0*/  IMAD.U32 R74, R28, 0x10000, RZ ;  /* 0x000100001c4a7824 */ /* 0x020fe200078e00ff */
[----:B------:R-:W-:Y:S06]  /*0fd0*/  BRA `(.L_x_343) ;  /* 0x0000000000207947 */ /* 0x000fec0003800000 */
.L_x_342:
[----:B------:R-:W-:Y:S01]  /*0fe0*/  UISETP.NE.U32.AND UP0, UPT, UR6, URZ, UPT ;  /* 0x0000003f0600728c */ /* 0x000fe2000bf05070 */
[----:B------:R-:W-:-:S03]  /*0ff0*/  FFMA.FTZ R54, R63, R72, R51 ;  /* 0x000000483f367223 */ /* 0x000fc60000010033 */
[----:B------:R-:W-:Y:S01]  /*1000*/  UISETP.NE.AND.EX UP0, UPT, UR7, URZ, UPT, UP0 ;  /* 0x0000003f0700728c */ /* 0x000fe2000bf05300 */
[----:B------:R-:W-:-:S04]  /*1010*/  FADD.FTZ R55, R47, -R54 ;  /* 0x800000362f377221 */ /* 0x000fc80000010000 */
[----:B------:R-:W-:Y:S01]  /*1020*/  FMUL.FTZ R74, R50, R55 ;  /* 0x00000037324a7220 */ /* 0x000fe20000410000 */
[----:B------:R-:W-:-:S13]  /*1030*/  PLOP3.LUT P4, PT, PT, PT, UP0, 0x80, 0x0 ;  /* 0x000000000000781c */ /* 0x000fda0003f8f008 */
[----:B-----5:R-:W-:-:S05]  /*1040*/  @P4 SHF.L.U32 R55, R28, 0x10, RZ ;  /* 0x000000101c374819 */ /* 0x020fca00000006ff */
[----:B------:R-:W-:-:S07]  /*1050*/  @P4 FADD.FTZ R74, R74, R55 ;  /* 0x000000374a4a4221 */ /* 0x000fce0000010000 */
.L_x_343:
[----:B------:R-:W-:Y:S05]  /*1060*/  BSYNC B2 ;  /* 0x0000000000027941 */ /* 0x000fea0003800000 */
.L_x_341:
[----:B------:R-:W0:Y:S01]  /*1070*/  @P3 LDC.64 R54, c[0x0][0x298] ;  /* 0x0000a600ff363b82 */ /* 0x000e220000000a00 */
[----:B------:R-:W-:Y:S01]  /*1080*/  ISETP.NE.U32.AND P0, PT, RZ, UR10, PT ;  /* 0x0000000aff007c0c */ /* 0x000fe2000bf05070 */
[----:B------:R-:W-:Y:S01]  /*1090*/  BSSY B2, `(.L_x_344) ;  /* 0x0000016000027945 */ /* 0x000fe20003800000 */
[----:B------:R-:W-:Y:S02]  /*10a0*/  @P3 LOP3.LUT P5, RZ, R60, 0xff, RZ, 0xc0, !PT ;  /* 0x000000ff3cff3812 */ /* 0x000fe400078ac0ff */
[----:B------:R-:W-:Y:S01]  /*10b0*/  ISETP.NE.AND.EX P0, PT, RZ, UR11, PT, P0 ;  /* 0x0000000bff007c0c */ /* 0x000fe2000bf05300 */
[----:B0-----:R-:W-:-:S12]  /*10c0*/  @P3 FMUL.FTZ R55, R74, R55 ;  /* 0x000000374a373220 */ /* 0x001fd80000410000 */
[----:B------:R-:W-:Y:S01]  /*10d0*/  @P0 F2FP.BF16.F32.PACK_AB R74, RZ, R74 ;  /* 0x0000004aff4a023e */ /* 0x000fe200000010ff */
[----:B------:R-:W-:-:S03]  /*10e0*/  @P3 FMUL.FTZ R54, R55, R54 ;  /* 0x0000003637363220 */ /* 0x000fc60000410000 */
[----:B------:R-:W-:Y:S02]  /*10f0*/  @P0 PRMT R32, R74, 0x7610, R32 ;  /* 0x000076104a200816 */ /* 0x000fe40000000020 */
[----:B------:R-:W-:-:S04]  /*1100*/  @P3 FSEL R54, R54, RZ, P5 ;  /* 0x000000ff36363208 */ /* 0x000fc80002800000 */
[----:B------:R-:W-:-:S04]  /*1110*/  @P3 F2FP.BF16.F32.PACK_AB R54, RZ, R54 ;  /* 0x00000036ff36323e */ /* 0x000fc800000010ff */
[----:B------:R-:W-:Y:S01]  /*1120*/  @P3 PRMT R36, R54, 0x7610, R36 ;  /* 0x0000761036243816 */ /* 0x000fe20000000024 */
[----:B------:R-:W-:Y:S06]  /*1130*/  @P2 BRA `(.L_x_345) ;  /* 0x0000000000142947 */ /* 0x000fec0003800000 */
[----:B------:R-:W-:Y:S01]  /*1140*/  IMAD.MOV.U32 R74, RZ, RZ, RZ ;  /* 0x000000ffff4a7224 */ /* 0x000fe200078e00ff */
[----:B------:R-:W-:Y:S06]  /*1150*/  @!P4 BRA `(.L_x_346) ;  /* 0x000000000024c947 */ /* 0x000fec0003800000 */
[----:B-----5:R-:W-:-:S04]  /*1160*/  PRMT R74, R28, 0x7632, R74 ;  /* 0x000076321c4a7816 */ /* 0x020fc8000000004a */
[----:B------:R-:W-:Y:S01]  /*1170*/  SHF.L.U32 R74, R74, 0x10, RZ ;  /* 0x000000104a4a7819 */ /* 0x000fe200000006ff */
[----:B------:R-:W-:Y:S06]  /*1180*/  BRA `(.L_x_346) ;  /* 0x0000000000187947 */ /* 0x000fec0003800000 */
.L_x_345:
[----:B------:R-:W-:-:S04]  /*1190*/  FFMA.FTZ R54, R40, R72, R51 ;  /* 0x0000004828367223 */ /* 0x000fc80000010033 */
[--C-:B------:R-:W-:Y:S01]  /*11a0*/  FADD.FTZ R55, R53, -R54.reuse ;  /* 0x8000003635377221 */ /* 0x100fe20000010000 */
[----:B-----5:R-:W-:-:S03]  /*11b0*/  @P4 PRMT R54, R28, 0x7632, R54 ;  /* 0x000076321c364816 */ /* 0x020fc60000000036 */
[----:B------:R-:W-:Y:S02]  /*11c0*/  FMUL.FTZ R74, R50, R55 ;  /* 0x00000037324a7220 */ /* 0x000fe40000410000 */
[----:B------:R-:W-:-:S04]  /*11d0*/  @P4 IMAD.U32 R71, R54, 0x10000, RZ ;  /* 0x0001000036474824 */ /* 0x000fc800078e00ff */
[----:B------:R-:W-:-:S07]  /*11e0*/  @P4 FADD.FTZ R74, R74, R71 ;  /* 0x000000474a4a4221 */ /* 0x000fce0000010000 */
.L_x_346:
[----:B------:R-:W-:Y:S05]  /*11f0*/  BSYNC B2 ;  /* 0x0000000000027941 */ /* 0x000fea0003800000 */
.L_x_344:
[----:B------:R-:W0:Y:S01]  /*1200*/  @P3 LDC.64 R54, c[0x0][0x298] ;  /* 0x0000a600ff363b82 */ /* 0x000e220000000a00 */
[----:B------:R-:W-:Y:S01]  /*1210*/  @P3 LOP3.LUT P5, RZ, R69, 0xff, RZ, 0xc0, !PT ;  /* 0x000000ff45ff3812 */ /* 0x000fe200078ac0ff */
[----:B------:R-:W-:Y:S01]  /*1220*/  BSSY B2, `(.L_x_347) ;  /* 0x0000012000027945 */ /* 0x000fe20003800000 */
[----:B0-----:R-:W-:Y:S01]  /*1230*/  @P3 FMUL.FTZ R55, R74, R55 ;  /* 0x000000374a373220 */ /* 0x001fe20000410000 */
[----:B------:R-:W-:-:S03]  /*1240*/  @P0 F2FP.BF16.F32.PACK_AB R74, RZ, R74 ;  /* 0x0000004aff4a023e */ /* 0x000fc600000010ff */
[----:B------:R-:W-:Y:S01]  /*1250*/  @P3 FMUL.FTZ R54, R55, R54 ;  /* 0x0000003637363220 */ /* 0x000fe20000410000 */
[----:B------:R-:W-:-:S04]  /*1260*/  @P0 PRMT R32, R32, 0x5410, R74 ;  /* 0x0000541020200816 */ /* 0x000fc8000000004a */
[----:B------:R-:W-:-:S04]  /*1270*/  @P3 FSEL R54, R54, RZ, P5 ;  /* 0x000000ff36363208 */ /* 0x000fc80002800000 */
[----:B------:R-:W-:-:S04]  /*1280*/  @P3 F2FP.BF16.F32.PACK_AB R54, RZ, R54 ;  /* 0x00000036ff36323e */ /* 0x000fc800000010ff */
[----:B------:R-:W-:Y:S01]  /*1290*/  @P3 PRMT R36, R36, 0x5410, R54 ;  /* 0x0000541024243816 */ /* 0x000fe20000000036 */
[----:B------:R-:W-:Y:S06]  /*12a0*/  @P2 BRA `(.L_x_348) ;  /* 0x0000000000102947 */ /* 0x000fec0003800000 */
[----:B------:R-:W-:Y:S01]  /*12b0*/  MOV R74, RZ ;  /* 0x000000ff004a7202 */ /* 0x000fe20000000f00 */
[----:B------:R-:W-:Y:S06]  /*12c0*/  @!P4 BRA `(.L_x_349) ;  /* 0x00000000001cc947 */ /* 0x000fec0003800000 */
[----:B-----5:R-:W-:Y:S01]  /*12d0*/  IMAD.U32 R74, R29, 0x10000, RZ ;  /* 0x000100001d4a7824 */ /* 0x020fe200078e00ff */
[----:B------:R-:W-:Y:S06]  /*12e0*/  BRA `(.L_x_349) ;  /* 0x0000000000147947 */ /* 0x000fec0003800000 */
.L_x_348:
[----:B------:R-:W-:-:S04]  /*12f0*/  FFMA.FTZ R55, R41, R72, R51 ;  /* 0x0000004829377223 */ /* 0x000fc80000010033 */
[----:B------:R-:W-:-:S04]  /*1300*/  FADD.FTZ R55, R52, -R55 ;  /* 0x8000003734377221 */ /* 0x000fc80000010000 */
[----:B------:R-:W-:Y:S01]  /*1310*/  FMUL.FTZ R74, R50, R55 ;  /* 0x00000037324a7220 */ /* 0x000fe20000410000 */
[----:B-----5:R-:W-:-:S05]  /*1320*/  @P4 SHF.L.U32 R55, R29, 0x10, RZ ;  /* 0x000000101d374819 */ /* 0x020fca00000006ff */
[----:B------:R-:W-:-:S07]  /*1330*/  @P4 FADD.FTZ R74, R74, R55 ;  /* 0x000000374a4a4221 */ /* 0x000fce0000010000 */
.L_x_349:
[----:B------:R-:W-:Y:S05]  /*1340*/  BSYNC B2 ;  /* 0x0000000000027941 */ /* 0x000fea0003800000 */
.L_x_347:
        /* <DEDUP_REMOVED lines=16> */
.L_x_351:
[----:B------:R-:W-:-:S04]  /*1450*/  FFMA.FTZ R54, R42, R72, R51 ;  /* 0x000000482a367223 */ /* 0x000fc80000010033 */
[--C-:B------:R-:W-:Y:S01]  /*1460*/  FADD.FTZ R55, R57, -R54.reuse ;  /* 0x8000003639377221 */ /* 0x100fe20000010000 */
[----:B-----5:R-:W-:-:S03]  /*1470*/  @P4 PRMT R54, R29, 0x7632, R54 ;  /* 0x000076321d364816 */ /* 0x020fc60000000036 */
[----:B------:R-:W-:Y:S02]  /*1480*/  FMUL.FTZ R74, R50, R55 ;  /* 0x00000037324a7220 */ /* 0x000fe40000410000 */
[----:B------:R-:W-:-:S04]  /*1490*/  @P4 IMAD.U32 R71, R54, 0x10000, RZ ;  /* 0x0001000036474824 */ /* 0x000fc800078e00ff */
[----:B------:R-:W-:-:S07]  /*14a0*/  @P4 FADD.FTZ R74, R74, R71 ;  /* 0x000000474a4a4221 */ /* 0x000fce0000010000 */
.L_x_352:
[----:B------:R-:W-:Y:S05]  /*14b0*/  BSYNC B2 ;  /* 0x0000000000027941 */ /* 0x000fea0003800000 */
.L_x_350:
        /* <DEDUP_REMOVED lines=11> */
[----:B------:R-:W-:Y:S01]  /*1570*/  HFMA2.MMA R74, -RZ, RZ, 0, 0 ;  /* 0x00000000ff4a7435 */ /* 0x000fe200000001ff */
[----:B------:R-:W-:Y:S10]  /*1580*/  @!P4 BRA `(.L_x_355) ;  /* 0x00000000001cc947 */ /* 0x000ff40003800000 */
[----:B-----5:R-:W-:Y:S01]  /*1590*/  IMAD.U32 R74, R30, 0x10000, RZ ;  /* 0x000100001e4a7824 */ /* 0x020fe200078e00ff */
[----:B------:R-:W-:Y:S06]  /*15a0*/  BRA `(.L_x_355) ;  /* 0x0000000000147947 */ /* 0x000fec0003800000 */
.L_x_354:
[----:B------:R-:W-:-:S04]  /*15b0*/  FFMA.FTZ R55, R43, R72, R51 ;  /* 0x000000482b377223 */ /* 0x000fc80000010033 */
[----:B------:R-:W-:-:S04]  /*15c0*/  FADD.FTZ R55, R56, -R55 ;  /* 0x8000003738377221 */ /* 0x000fc80000010000 */
[----:B------:R-:W-:Y:S01]  /*15d0*/  FMUL.FTZ R74, R50, R55 ;  /* 0x00000037324a7220 */ /* 0x000fe20000410000 */
[----:B-----5:R-:W-:-:S05]  /*15e0*/  @P4 SHF.L.U32 R55, R30, 0x10, RZ ;  /* 0x000000101e374819 */ /* 0x020fca00000006ff */
[----:B------:R-:W-:-:S07]  /*15f0*/  @P4 FADD.FTZ R74, R74, R55 ;  /* 0x000000374a4a4221 */ /* 0x000fce0000010000 */
.L_x_355:
[----:B------:R-:W-:Y:S05]  /*1600*/  BSYNC B2 ;  /* 0x0000000000027941 */ /* 0x000fea0003800000 */
.L_x_353:
        /* <DEDUP_REMOVED lines=16> */
.L_x_357:
[----:B------:R-:W-:-:S04]  /*1710*/  FFMA.FTZ R54, R44, R72, R51 ;  /* 0x000000482c367223 */ /* 0x000fc80000010033 */
[--C-:B------:R-:W-:Y:S01]  /*1720*/  FADD.FTZ R55, R59, -R54.reuse ;  /* 0x800000363b377221 */ /* 0x100fe20000010000 */
[----:B-----5:R-:W-:-:S03]  /*1730*/  @P4 PRMT R54, R30, 0x7632, R54 ;  /* 0x000076321e364816 */ /* 0x020fc60000000036 */
[----:B------:R-:W-:Y:S02]  /*1740*/  FMUL.FTZ R74, R50, R55 ;  /* 0x00000037324a7220 */ /* 0x000fe40000410000 */
[----:B------:R-:W-:-:S04]  /*1750*/  @P4 IMAD.U32 R71, R54, 0x10000, RZ ;  /* 0x0001000036474824 */ /* 0x000fc800078e00ff */
[----:B------:R-:W-:-:S07]  /*1760*/  @P4 FADD.FTZ R74, R74, R71 ;  /* 0x000000474a4a4221 */ /* 0x000fce0000010000 */
.L_x_358:
[----:B------:R-:W-:Y:S05]  /*1770*/  BSYNC B2 ;  /* 0x0000000000027941 */ /* 0x000fea0003800000 */
.L_x_356:
        /* <DEDUP_REMOVED lines=15> */
.L_x_360:
[----:B------:R-:W-:-:S04]  /*1870*/  FFMA.FTZ R55, R45, R72, R51 ;  /* 0x000000482d377223 */ /* 0x000fc80000010033 */
[----:B------:R-:W-:-:S04]  /*1880*/  FADD.FTZ R55, R58, -R55 ;  /* 0x800000373a377221 */ /* 0x000fc80000010000 */
[----:B------:R-:W-:Y:S01]  /*1890*/  FMUL.FTZ R74, R50, R55 ;  /* 0x00000037324a7220 */ /* 0x000fe20000410000 */
[----:B-----5:R-:W-:-:S05]  /*18a0*/  @P4 SHF.L.U32 R55, R31, 0x10, RZ ;  /* 0x000000101f374819 */ /* 0x020fca00000006ff */
[----:B------:R-:W-:-:S07]  /*18b0*/  @P4 FADD.FTZ R74, R74, R55 ;  /* 0x000000374a4a4221 */ /* 0x000fce0000010000 */
.L_x_361:
[----:B------:R-:W-:Y:S05]  /*18c0*/  BSYNC B2 ;  /* 0x0000000000027941 */ /* 0x000fea0003800000 */
.L_x_359:
        /* <DEDUP_REMOVED lines=16> */
.L_x_363:
[----:B------:R-:W-:Y:S01]  /*19d0*/  FFMA.FTZ R72, R46, R72, R51 ;  /* 0x000000482e487223 */ /* 0x000fe20000010033 */
[----:B-----5:R-:W-:-:S03]  /*19e0*/  @P4 PRMT R54, R31, 0x7632, R54 ;  /* 0x000076321f364816 */ /* 0x020fc60000000036 */
[----:B------:R-:W-:-:S04]  /*19f0*/  FADD.FTZ R51, R61, -R72 ;  /* 0x800000483d337221 */ /* 0x000fc80000010000 */
[----:B------:R-:W-:Y:S01]  /*1a00*/  FMUL.FTZ R74, R50, R51 ;  /* 0x00000033324a7220 */ /* 0x000fe20000410000 */
[----:B------:R-:W-:-:S04]  /*1a10*/  @P4 IMAD.U32 R51, R54, 0x10000, RZ ;  /* 0x0001000036334824 */ /* 0x000fc800078e00ff */
[----:B------:R-:W-:-:S07]  /*1a20*/  @P4 FADD.FTZ R74, R74, R51 ;  /* 0x000000334a4a4221 */ /* 0x000fce0000010000 */
.L_x_364:
[----:B------:R-:W-:Y:S05]  /*1a30*/  BSYNC B2 ;  /* 0x0000000000027941 */ /* 0x000fea0003800000 */
.L_x_362:
[----:B------:R-:W0:Y:S01]  /*1a40*/  @P3 LDC.64 R50, c[0x0][0x298] ;  /* 0x0000a600ff323b82 */ /* 0x000e220000000a00 */
[----:B------:R-:W-:-:S07]  /*1a50*/  @P3 LOP3.LUT P2, RZ, R62, 0xff, RZ, 0xc0, !PT ;  /* 0x000000ff3eff3812 */ /* 0x000fce000784c0ff */
[----:B------:R-:W1:Y:S08]  /*1a60*/  @P0 LDC.64 R72, c[0x0][0x308] ;  /* 0x0000c200ff480b82 */ /* 0x000e700000000a00 */
[----:B------:R-:W2:Y:S01]  /*1a70*/  @P3 LDC.64 R54, c[0x0][0x2f8] ;  /* 0x0000be00ff363b82 */ /* 0x000ea20000000a00 */
[----:B0-----:R-:W-:Y:S01]  /*1a80*/  @P3 FMUL.FTZ R51, R74, R51 ;  /* 0x000000334a333220 */ /* 0x001fe20000410000 */
[----:B------:R-:W-:-:S03]  /*1a90*/  @P0 F2FP.BF16.F32.PACK_AB R74, RZ, R74 ;  /* 0x0000004aff4a023e */ /* 0x000fc600000010ff */
[----:B------:R-:W-:Y:S01]  /*1aa0*/  @P3 FMUL.FTZ R50, R51, R50 ;  /* 0x0000003233323220 */ /* 0x000fe20000410000 */
[----:B------:R-:W-:Y:S01]  /*1ab0*/  @P0 PRMT R35, R35, 0x5410, R74 ;  /* 0x0000541023230816 */ /* 0x000fe2000000004a */
[----:B-1----:R-:W-:-:S03]  /*1ac0*/  @P0 IMAD.WIDE.U32 R72, R49, 0x10, R72 ;  /* 0x0000001031480825 */ /* 0x002fc600078e0048 */
[----:B------:R-:W-:-:S04]  /*1ad0*/  @P3 FSEL R50, R50, RZ, P2 ;  /* 0x000000ff32323208 */ /* 0x000fc80001000000 */
[----:B------:R-:W-:Y:S01]  /*1ae0*/  @P3 F2FP.BF16.F32.PACK_AB R50, RZ, R50 ;  /* 0x00000032ff32323e */ /* 0x000fe200000010ff */
[----:B------:R0:W-:Y:S01]  /*1af0*/  @P0 STG.E.128 desc[UR4][R72.64], R32 ;  /* 0x0000002048000986 */ /* 0x0001e2000c101d04 */
[----:B--2---:R-:W-:Y:S02]  /*1b00*/  @P3 IMAD.WIDE.U32 R54, R70, 0x10, R54 ;  /* 0x0000001046363825 */ /* 0x004fe400078e0036 */
[----:B------:R-:W-:-:S05]  /*1b10*/  @P3 PRMT R39, R39, 0x5410, R50 ;  /* 0x0000541027273816 */ /* 0x000fca0000000032 */
[----:B------:R0:W-:Y:S02]  /*1b20*/  @P3 STG.E.128 desc[UR4][R54.64], R36 ;  /* 0x0000002436003986 */ /* 0x0001e4000c101d04 */
.L_x_340:
[----:B------:R-:W-:Y:S05]  /*1b30*/  BSYNC B1 ;  /* 0x0000000000017941 */ /* 0x000fea0003800000 */
.L_x_339:
[----:B------:R-:W3:Y:S02]  /*1b40*/  LDC.64 R50, c[0x0][0x210] ;  /* 0x00008400ff327b82 */ /* 0x000ee40000000a00 */
[----:B---3--:R-:W-:-:S04]  /*1b50*/  LEA R3, R50, R3, 0x2 ;  /* 0x0000000332037211 */ /* 0x008fc800078e10ff */
[----:B------:R-:W-:-:S13]  /*1b60*/  ISETP.GE.AND P0, PT, R3, R51, PT ;  /* 0x000000330300720c */ /* 0x000fda0003f06270 */
[----:B------:R-:W-:Y:S05]  /*1b70*/  @!P0 BRA `(.L_x_365) ;  /* 0xffffffe400dc8947 */ /* 0x000fea000383ffff */
.L_x_334:
[----:B------:R-:W-:Y:S05]  /*1b80*/  BSYNC B0 ;  /* 0x0000000000007941 */ /* 0x000fea0003800000 */
.L_x_333:
[----:B------:R-:W3:Y:S01]  /*1b90*/  S2R R3, SR_CgaCtaId ;  /* 0x0000000000037919 */ /* 0x000ee20000008800 */
[----:B------:R-:W-:Y:S01]  /*1ba0*/  MOV R2, 0x400 ;  /* 0x0000040000027802 */ /* 0x000fe20000000f00 */
[----:B------:R-:W-:Y:S05]  /*1bb0*/  WARPSYNC.ALL ;  /* 0x0000000000007948 */ /* 0x000fea0003800000 */
[----:B0-----:R-:W0:Y:S01]  /*1bc0*/  S2R R35, SR_TID.X ;  /* 0x0000000000237919 */ /* 0x001e220000002100 */
[----:B------:R-:W-:Y:S01]  /*1bd0*/  ULDC.64 UR12, c[0x0][0x2d8] ;  /* 0x0000b600000c7ab9 */ /* 0x000fe20000000a00 */
[----:B------:R-:W-:Y:S01]  /*1be0*/  ULDC.64 UR14, c[0x0][0x2d0] ;  /* 0x0000b400000e7ab9 */ /* 0x000fe20000000a00 */
[----:B------:R-:W4:Y:S01]  /*1bf0*/  S2R R33, SR_CTAID.X ;  /* 0x0000000000217919 */ /* 0x000f220000002500 */
[----:B---3--:R-:W-:-:S05]  /*1c00*/  LEA R2, R3, R2, 0x18 ;  /* 0x0000000203027211 */ /* 0x008fca00078ec0ff */
[C---:B0-----:R-:W-:Y:S01]  /*1c10*/  IMAD R3, R35.reuse, 0x20, R2 ;  /* 0x0000002023037824 */ /* 0x041fe200078e0202 */
[----:B------:R-:W-:-:S04]  /*1c20*/  LEA R2, R35, R2, 0x2 ;  /* 0x0000000223027211 */ /* 0x000fc800078e10ff */
[----:B------:R-:W-:Y:S04]  /*1c30*/  STS.128 [R3], R24 ;  /* 0x0000001803007388 */ /* 0x000fe80000000c00 */
[----:B------:R4:W-:Y:S01]  /*1c40*/  STS.128 [R3+0x10], R20 ;  /* 0x0000101403007388 */ /* 0x0009e20000000c00 */
[----:B------:R-:W-:Y:S01]  /*1c50*/  BAR.SYNC.DEFER_BLOCKING 0x0 ;  /* 0x0000000000007b1d */ /* 0x000fe20000010000 */
[----:B----4-:R-:W-:Y:S01]  /*1c60*/  IMAD R22, R33, R0, RZ ;  /* 0x0000000021167224 */ /* 0x010fe200078e02ff */
[----:B------:R-:W-:-:S04]  /*1c70*/  IADD3 R0, R0, 0x7f, -R35 ;  /* 0x0000007f00007810 */ /* 0x000fc80007ffe823 */
[C---:B------:R-:W-:Y:S02]  /*1c80*/  LOP3.LUT P1, RZ, R0.reuse, 0xffffff80, RZ, 0xc0, !PT ;  /* 0xffffff8000ff7812 */ /* 0x040fe4000782c0ff */
[----:B------:R-:W-:Y:S01]  /*1c90*/  ISETP.GE.U32.AND P0, PT, R0, 0x100, PT ;  /* 0x000001000000780c */ /* 0x000fe20003f06070 */
[----:B------:R-:W0:Y:S04]  /*1ca0*/  LDS R4, [R2] ;  /* 0x0000000002047984 */ /* 0x000e280000000800 */
[----:B------:R-:W3:Y:S04]  /*1cb0*/  LDS R7, [R2+0x400] ;  /* 0x0004000002077984 */ /* 0x000ee80000000800 */
[----:B------:R-:W4:Y:S04]  /*1cc0*/  LDS R5, [R2+0x200] ;  /* 0x0002000002057984 */ /* 0x000f280000000800 */
[----:B------:R-:W1:Y:S04]  /*1cd0*/  LDS R6, [R2+0x600] ;  /* 0x0006000002067984 */ /* 0x000e680000000800 */
[----:B-----5:R-:W2:Y:S04]  /*1ce0*/  LDS R9, [R2+0x800] ;  /* 0x0008000002097984 */ /* 0x020ea80000000800 */
[----:B------:R-:W2:Y:S04]  /*1cf0*/  LDS R8, [R2+0xa00] ;  /* 0x000a000002087984 */ /* 0x000ea80000000800 */
[----:B------:R-:W2:Y:S04]  /*1d00*/  LDS R11, [R2+0xc00] ;  /* 0x000c0000020b7984 */ /* 0x000ea80000000800 */
[----:B------:R-:W2:Y:S01]  /*1d10*/  LDS R21, [R2+0xe00] ;  /* 0x000e000002157984 */ /* 0x000ea20000000800 */
[----:B------:R-:W-:Y:S01]  /*1d20*/  BAR.SYNC.DEFER_BLOCKING 0x0 ;  /* 0x0000000000007b1d */ /* 0x000fe20000010000 */
[----:B0-----:R-:W-:-:S04]  /*1d30*/  FADD.FTZ R4, RZ, R4 ;  /* 0x00000004ff047221 */ /* 0x001fc80000010000 */
[----:B---3--:R-:W-:Y:S01]  /*1d40*/  FADD.FTZ R4, R4, R7 ;  /* 0x0000000704047221 */ /* 0x008fe20000010000 */
[----:B----4-:R-:W-:-:S04]  /*1d50*/  FADD.FTZ R5, RZ, R5 ;  /* 0x00000005ff057221 */ /* 0x010fc80000010000 */
[----:B-1----:R-:W-:Y:S01]  /*1d60*/  FADD.FTZ R5, R5, R6 ;  /* 0x0000000605057221 */ /* 0x002fe20000010000 */
[----:B------:R-:W-:Y:S01]  /*1d70*/  STS.128 [R3], R12 ;  /* 0x0000000c03007388 */ /* 0x000fe20000000c00 */
[----:B--2---:R-:W-:-:S03]  /*1d80*/  FADD.FTZ R4, R4, R9 ;  /* 0x0000000904047221 */ /* 0x004fc60000010000 */
        /* <DEDUP_REMOVED lines=8> */
[----:B------:R-:W-:Y:S01]  /*1e10*/  IMAD.SHL.U32 R0, R3, 0x4, RZ ;  /* 0x0000000403007824 */ /* 0x000fe200078e00ff */
[----:B------:R-:W0:Y:S04]  /*1e20*/  LDS R10, [R2] ;  /* 0x00000000020a7984 */ /* 0x000e280000000800 */
[C---:B------:R-:W-:Y:S01]  /*1e30*/  IADD3 R6, P2, R0.reuse, UR12, RZ ;  /* 0x0000000c00067c10 */ /* 0x040fe2000ff5e0ff */
[----:B------:R-:W1:Y:S01]  /*1e40*/  LDS R23, [R2+0x400] ;  /* 0x0004000002177984 */ /* 0x000e620000000800 */
[----:B------:R-:W-:Y:S02]  /*1e50*/  IADD3 R0, P3, R0, UR14, RZ ;  /* 0x0000000e00007c10 */ /* 0x000fe4000ff7e0ff */
[C---:B------:R-:W-:Y:S01]  /*1e60*/  IADD3.X R9, R7.reuse, UR13, RZ, P2, !PT ;  /* 0x0000000d07097c10 */ /* 0x040fe200097fe4ff */
[----:B------:R-:W2:Y:S01]  /*1e70*/  LDS R27, [R2+0x800] ;  /* 0x00080000021b7984 */ /* 0x000ea20000000800 */
[----:B------:R-:W-:Y:S01]  /*1e80*/  IADD3.X R7, R7, UR15, RZ, P3, !PT ;  /* 0x0000000f07077c10 */ /* 0x000fe20009ffe4ff */
[----:B------:R-:W-:Y:S01]  /*1e90*/  @P1 IMAD.MOV.U32 R4, RZ, RZ, R0 ;  /* 0x000000ffff041224 */ /* 0x000fe200078e0000 */
[----:B------:R-:W-:Y:S01]  /*1ea0*/  @P1 IADD3 R0, P3, R0, 0x200, RZ ;  /* 0x0000020000001810 */ /* 0x000fe20007f7e0ff */
[----:B------:R-:W3:Y:S01]  /*1eb0*/  LDS R20, [R2+0x200] ;  /* 0x0002000002147984 */ /* 0x000ee20000000800 */
[----:B------:R-:W-:-:S02]  /*1ec0*/  @P1 MOV R3, R9 ;  /* 0x0000000900031202 */ /* 0x000fc40000000f00 */
[----:B------:R-:W-:Y:S01]  /*1ed0*/  @P1 MOV R5, R7 ;  /* 0x0000000700051202 */ /* 0x000fe20000000f00 */
[----:B------:R-:W4:Y:S01]  /*1ee0*/  LDS R31, [R2+0xc00] ;  /* 0x000c0000021f7984 */ /* 0x000f220000000800 */
[----:B------:R-:W-:-:S03]  /*1ef0*/  @P1 IMAD.X R7, RZ, RZ, R7, P3 ;  /* 0x000000ffff071224 */ /* 0x000fc600018e0607 */
[----:B------:R-:W4:Y:S04]  /*1f00*/  LDS R25, [R2+0x600] ;  /* 0x0006000002197984 */ /* 0x000f280000000800 */
[----:B------:R-:W4:Y:S04]  /*1f10*/  LDS R29, [R2+0xa00] ;  /* 0x000a0000021d7984 */ /* 0x000f280000000800 */
[----:B------:R0:W4:Y:S02]  /*1f20*/  LDS R13, [R2+0xe00] ;  /* 0x000e0000020d7984 */ /* 0x0001240000000800 */
[----:B0-----:R-:W-:-:S02]  /*1f30*/  @P1 MOV R2, R6 ;  /* 0x0000000600021202 */ /* 0x001fc40000000f00 */
[----:B------:R-:W-:Y:S01]  /*1f40*/  @P1 IADD3 R6, P2, R6, 0x200, RZ ;  /* 0x0000020006061810 */ /* 0x000fe20007f5e0ff */
[----:B------:R-:W-:-:S03]  /*1f50*/  FADD.FTZ R10, RZ, R10 ;  /* 0x0000000aff0a7221 */ /* 0x000fc60000010000 */
[----:B------:R-:W-:Y:S01]  /*1f60*/  @P1 IADD3.X R9, RZ, R9, RZ, P2, !PT ;  /* 0x00000009ff091210 */ /* 0x000fe200017fe4ff */
[----:B-1----:R-:W-:-:S04]  /*1f70*/  FADD.FTZ R10, R10, R23 ;  /* 0x000000170a0a7221 */ /* 0x002fc80000010000 */
[----:B--2---:R-:W-:Y:S01]  /*1f80*/  FADD.FTZ R10, R10, R27 ;  /* 0x0000001b0a0a7221 */ /* 0x004fe20000010000 */
[----:B---3--:R-:W-:-:S03]  /*1f90*/  FADD.FTZ R20, RZ, R20 ;  /* 0x00000014ff147221 */ /* 0x008fc60000010000 */
[----:B----4-:R-:W-:Y:S01]  /*1fa0*/  FADD.FTZ R31, R10, R31 ;  /* 0x0000001f0a1f7221 */ /* 0x010fe20000010000 */
[----:B------:R-:W-:-:S04]  /*1fb0*/  FADD.FTZ R20, R20, R25 ;  /* 0x0000001914147221 */ /* 0x000fc80000010000 */
[----:B------:R0:W-:Y:S01]  /*1fc0*/  @P1 STG.E desc[UR4][R2.64], R31 ;  /* 0x0000001f02001986 */ /* 0x0001e2000c101904 */
[----:B------:R-:W-:-:S03]  /*1fd0*/  FADD.FTZ R20, R20, R29 ;  /* 0x0000001d14147221 */ /* 0x000fc60000010000 */
[----:B------:R1:W-:Y:S01]  /*1fe0*/  @P1 STG.E desc[UR4][R4.64], R11 ;  /* 0x0000000b04001986 */ /* 0x0003e2000c101904 */
[----:B------:R-:W-:Y:S01]  /*1ff0*/  FADD.FTZ R13, R20, R13 ;  /* 0x0000000d140d7221 */ /* 0x000fe20000010000 */
[----:B0-----:R-:W-:Y:S02]  /*2000*/  MOV R2, R6 ;  /* 0x0000000600027202 */ /* 0x001fe40000000f00 */
[----:B------:R-:W-:Y:S01]  /*2010*/  MOV R3, R9 ;  /* 0x0000000900037202 */ /* 0x000fe20000000f00 */
[----:B-1----:R-:W-:Y:S01]  /*2020*/  IMAD.MOV.U32 R4, RZ, RZ, R0 ;  /* 0x000000ffff047224 */ /* 0x002fe200078e0000 */
[----:B------:R-:W-:Y:S01]  /*2030*/  MOV R5, R7 ;  /* 0x0000000700057202 */ /* 0x000fe20000000f00 */
[----:B------:R-:W-:Y:S06]  /*2040*/  @!P0 EXIT ;  /* 0x000000000000894d */ /* 0x000fec0003800000 */
[----:B------:R-:W-:Y:S04]  /*2050*/  STG.E desc[UR4][R2.64], R13 ;  /* 0x0000000d02007986 */ /* 0x000fe8000c101904 */
[----:B------:R-:W-:Y:S01]  /*2060*/  STG.E desc[UR4][R4.64], R21 ;  /* 0x0000001504007986 */ /* 0x000fe2000c101904 */
[----:B------:R-:W-:Y:S05]  /*2070*/  EXIT ;  /* 0x000000000000794d */ /* 0x000fea0003800000 */
.L_x_338:
[----:B------:R-:W-:Y:S01]  /*2080*/  HFMA2.MMA R55, -RZ, RZ, 0, 1.847743988037109375e-06 ;  /* 0x0000001fff377435 */ /* 0x000fe200000001ff */
[----:B------:R-:W-:Y:S01]  /*2090*/  BSSY B1, `(.L_x_366) ;  /* 0x0000007000017945 */ /* 0x000fe20003800000 */
[----:B------:R-:W-:Y:S01]  /*20a0*/  MOV R71, R74 ;  /* 0x0000004a00477202 */ /* 0x000fe20000000f00 */
[----:B------:R-:W-:Y:S01]  /*20b0*/  IMAD.MOV.U32 R70, RZ, RZ, 0x1 ;  /* 0x00000001ff467424 */ /* 0x000fe200078e00ff */
[----:B------:R-:W-:-:S07]  /*20c0*/  MOV R54, 0xffffffff ;  /* 0xffffffff00367802 */ /* 0x000fce0000000f00 */
[----:B-----5:R-:W-:Y:S05]  /*20d0*/  WARPSYNC.COLLECTIVE R54, `(.L_x_367) ;  /* 0x0000000036087348 */ /* 0x020fea0003c00000 */
[----:B------:R0:W1:Y:S02]  /*20e0*/  SHFL.BFLY P0, R73, R71, R70, R55 ;  /* 0x0c00004647497389 */ /* 0x0000640000000037 */
[----:B01---5:R-:W-:Y:S01]  /*20f0*/  ENDCOLLECTIVE ;  /* 0x000000000000791b */ /* 0x023fe20003800000 */
.L_x_367:
[----:B------:R-:W-:Y:S05]  /*2100*/  BSYNC B1 ;  /* 0x0000000000017941 */ /* 0x000fea0003800000 */
.L_x_366:
[----:B------:R-:W-:Y:S01]  /*2110*/  HFMA2.MMA R70, -RZ, RZ, 0, 5.9604644775390625e-08 ;  /* 0x00000001ff467435 */ /* 0x000fe200000001ff */
[----:B------:R-:W-:Y:S01]  /*2120*/  IMAD.MOV.U32 R71, RZ, RZ, R75 ;  /* 0x000000ffff477224 */ /* 0x000fe200078e004b */
[----:B------:R-:W-:Y:S01]  /*2130*/  MOV R55, 0x1f ;  /* 0x0000001f00377802 */ /* 0x000fe20000000f00 */
[----:B------:R-:W-:Y:S02]  /*2140*/  IMAD.MOV.U32 R54, RZ, RZ, -0x1 ;  /* 0xffffffffff367424 */ /* 0x000fe400078e00ff */
[----:B------:R-:W-:-:S07]  /*2150*/  FADD.FTZ R72, R73, R74 ;  /* 0x0000004a49487221 */ /* 0x000fce0000010000 */
[----:B------:R-:W-:Y:S05]  /*2160*/  WARPSYNC.COLLECTIVE R54, `(.L_x_368) ;  /* 0x0000000036087348 */ /* 0x000fea0003c00000 */
[----:B------:R0:W1:Y:S02]  /*2170*/  SHFL.BFLY P0, R73, R71, R70, R55 ;  /* 0x0c00004647497389 */ /* 0x0000640000000037 */
[----:B01----:R-:W-:Y:S01]  /*2180*/  ENDCOLLECTIVE ;  /* 0x000000000000791b */ /* 0x003fe20003800000 */
.L_x_368:
[----:B------:R-:W-:Y:S01]  /*2190*/  MOV R71, R72 ;  /* 0x0000004800477202 */ /* 0x000fe20000000f00 */
[----:B------:R-:W-:Y:S01]  /*21a0*/  IMAD.MOV.U32 R70, RZ, RZ, 0x2 ;  /* 0x00000002ff467424 */ /* 0x000fe200078e00ff */
[----:B------:R-:W-:-:S07]  /*21b0*/  MOV R76, R73 ;  /* 0x00000049004c7202 */ /* 0x000fce0000000f00 */
[----:B------:R-:W-:Y:S05]  /*21c0*/  WARPSYNC.COLLECTIVE R54, `(.L_x_369) ;  /* 0x0000000036087348 */ /* 0x000fea0003c00000 */
[----:B------:R0:W1:Y:S02]  /*21d0*/  SHFL.BFLY P0, R73, R71, R70, R55 ;  /* 0x0c00004647497389 */ /* 0x0000640000000037 */
[----:B01----:R-:W-:Y:S01]  /*21e0*/  ENDCOLLECTIVE ;  /* 0x000000000000791b */ /* 0x003fe20003800000 */
.L_x_369:
[----:B------:R-:W-:-:S05]  /*21f0*/  FADD.FTZ R75, R76, R75 ;  /* 0x0000004b4c4b7221 */ /* 0x000fca0000010000 */
[----:B------:R-:W-:Y:S01]  /*2200*/  MOV R71, R75 ;  /* 0x0000004b00477202 */ /* 0x000fe20000000f00 */
[----:B------:R-:W-:-:S07]  /*2210*/  FADD.FTZ R76, R72, R73 ;  /* 0x00000049484c7221 */ /* 0x000fce0000010000 */
[----:B------:R-:W-:Y:S05]  /*2220*/  WARPSYNC.COLLECTIVE R54, `(.L_x_370) ;  /* 0x0000000036087348 */ /* 0x000fea0003c00000 */
[----:B------:R0:W1:Y:S02]  /*2230*/  SHFL.BFLY P0, R73, R71, R70, R55 ;  /* 0x0c00004647497389 */ /* 0x0000640000000037 */
[----:B01----:R-:W-:Y:S01]  /*2240*/  ENDCOLLECTIVE ;  /* 0x000000000000791b */ /* 0x003fe20003800000 */
.L_x_370:
[----:B------:R-:W-:Y:S01]  /*2250*/  HFMA2.MMA R70, -RZ, RZ, 0, 2.384185791015625e-07 ;  /* 0x00000004ff467435 */ /* 0x000fe200000001ff */
[----:B------:R-:W-:Y:S01]  /*2260*/  IMAD.MOV.U32 R71, RZ, RZ, R76 ;  /* 0x000000ffff477224 */ /* 0x000fe200078e004c */
[----:B------:R-:W-:-:S09]  /*2270*/  MOV R77, R73 ;  /* 0x00000049004d7202 */ /* 0x000fd20000000f00 */
[----:B------:R-:W-:Y:S05]  /*2280*/  WARPSYNC.COLLECTIVE R54, `(.L_x_371) ;  /* 0x0000000036087348 */ /* 0x000fea0003c00000 */
[----:B------:R0:W1:Y:S02]  /*2290*/  SHFL.BFLY P0, R73, R71, R70, R55 ;  /* 0x0c00004647497389 */ /* 0x0000640000000037 */
[----:B01----:R-:W-:Y:S01]  /*22a0*/  ENDCOLLECTIVE ;  /* 0x000000000000791b */ /* 0x003fe20003800000 */
.L_x_371:
[----:B------:R-:W-:-:S05]  /*22b0*/  FADD.FTZ R72, R75, R77 ;  /* 0x0000004d4b487221 */ /* 0x000fca0000010000 */
[----:B------:R-:W-:Y:S01]  /*22c0*/  MOV R71, R72 ;  /* 0x0000004800477202 */ /* 0x000fe20000000f00 */
[----:B------:R-:W-:-:S07]  /*22d0*/  FADD.FTZ R77, R76, R73 ;  /* 0x000000494c4d7221 */ /* 0x000fce0000010000 */
[----:B------:R-:W-:Y:S05]  /*22e0*/  WARPSYNC.COLLECTIVE R54, `(.L_x_372) ;  /* 0x0000000036087348 */ /* 0x000fea0003c00000 */
[----:B------:R0:W1:Y:S02]  /*22f0*/  SHFL.BFLY P0, R73, R71, R70, R55 ;  /* 0x0c00004647497389 */ /* 0x0000640000000037 */
[----:B01----:R-:W-:Y:S01]  /*2300*/  ENDCOLLECTIVE ;  /* 0x000000000000791b */ /* 0x003fe20003800000 */
.L_x_372:
[----:B------:R-:W-:Y:S01]  /*2310*/  HFMA2.MMA R70, -RZ, RZ, 0, 4.76837158203125e-07 ;  /* 0x00000008ff467435 */ /* 0x000fe200000001ff */
[----:B------:R-:W-:Y:S01]  /*2320*/  MOV R71, R77 ;  /* 0x0000004d00477202 */ /* 0x000fe20000000f00 */
[----:B------:R-:W-:-:S09]  /*2330*/  IMAD.MOV.U32 R74, RZ, RZ, R73 ;  /* 0x000000ffff4a7224 */ /* 0x000fd200078e0049 */
[----:B------:R-:W-:Y:S05]  /*2340*/  WARPSYNC.COLLECTIVE R54, `(.L_x_373) ;  /* 0x0000000036087348 */ /* 0x000fea0003c00000 */
[----:B------:R0:W1:Y:S02]  /*2350*/  SHFL.BFLY P0, R73, R71, R70, R55 ;  /* 0x0c00004647497389 */ /* 0x0000640000000037 */
[----:B01----:R-:W-:Y:S01]  /*2360*/  ENDCOLLECTIVE ;  /* 0x000000000000791b */ /* 0x003fe20003800000 */
.L_x_373:
[----:B------:R-:W-:-:S04]  /*2370*/  FADD.FTZ R76, R72, R74 ;  /* 0x0000004a484c7221 */ /* 0x000fc80000010000 */
[----:B------:R-:W-:Y:S02]  /*2380*/  IMAD.MOV.U32 R71, RZ, RZ, R76 ;  /* 0x000000ffff477224 */ /* 0x000fe400078e004c */
[----:B------:R-:W-:-:S07]  /*2390*/  FADD.FTZ R74, R77, R73 ;  /* 0x000000494d4a7221 */ /* 0x000fce0000010000 */
[----:B------:R-:W-:Y:S05]  /*23a0*/  WARPSYNC.COLLECTIVE R54, `(.L_x_374) ;  /* 0x0000000036087348 */ /* 0x000fea0003c00000 */
[----:B------:R0:W1:Y:S02]  /*23b0*/  SHFL.BFLY P0, R73, R71, R70, R55 ;  /* 0x0c00004647497389 */ /* 0x0000640000000037 */
[----:B01----:R-:W-:Y:S01]  /*23c0*/  ENDCOLLECTIVE ;  /* 0x000000000000791b */ /* 0x003fe20003800000 */
.L_x_374:
[----:B------:R-:W-:Y:S01]  /*23d0*/  MOV R71, R74 ;  /* 0x0000004a00477202 */ /* 0x000fe20000000f00 */
[----:B------:R-:W-:Y:S01]  /*23e0*/  IMAD.MOV.U32 R70, RZ, RZ, 0x10 ;  /* 0x00000010ff467424 */ /* 0x000fe200078e00ff */
[----:B------:R-:W-:-:S07]  /*23f0*/  MOV R75, R73 ;  /* 0x00000049004b7202 */ /* 0x000fce0000000f00 */
[----:B------:R-:W-:Y:S05]  /*2400*/  WARPSYNC.COLLECTIVE R54, `(.L_x_375) ;  /* 0x0000000036087348 */ /* 0x000fea0003c00000 */
[----:B------:R0:W1:Y:S02]  /*2410*/  SHFL.BFLY P0, R73, R71, R70, R55 ;  /* 0x0c00004647497389 */ /* 0x0000640000000037 */
[----:B01----:R-:W-:Y:S01]  /*2420*/  ENDCOLLECTIVE ;  /* 0x000000000000791b */ /* 0x003fe20003800000 */
.L_x_375:
[----:B------:R-:W-:-:S05]  /*2430*/  FADD.FTZ R72, R76, R75 ;  /* 0x0000004b4c487221 */ /* 0x000fca0000010000 */
[----:B------:R-:W-:Y:S02]  /*2440*/  MOV R71, R72 ;  /* 0x0000004800477202 */ /* 0x000fe40000000f00 */
[----:B------:R-:W-:-:S07]  /*2450*/  MOV R75, R73 ;  /* 0x00000049004b7202 */ /* 0x000fce0000000f00 */
[----:B------:R-:W-:Y:S05]  /*2460*/  WARPSYNC.COLLECTIVE R54, `(.L_x_376) ;  /* 0x0000000036087348 */ /* 0x000fea0003c00000 */
[----:B------:R0:W1:Y:S02]  /*2470*/  SHFL.BFLY P0, R73, R71, R70, R55 ;  /* 0x0c00004647497389 */ /* 0x0000640000000037 */
[----:B01----:R-:W-:Y:S01]  /*2480*/  ENDCOLLECTIVE ;  /* 0x000000000000791b */ /* 0x003fe20003800000 */
.L_x_376:
[----:B------:R-:W-:Y:S05]  /*2490*/  BRA `(.L_x_377) ;  /* 0xffffffe800707947 */ /* 0x000fea000383ffff */
.L_x_378:
        /* <DEDUP_REMOVED lines=14> */
.L_x_6475:


//--------------------- .text._ZN10layer_norm22ln_bwd_finalize_kernelINS_22Kernel_traits_finalizeILj256E13__nv_bfloat16S2_S2_S2_fjLb0ELj1024ELj4ENS_18Kernel_traits_baseILj256ES2_S2_S2_S2_fjLj1024EEEEELb0ELb1EEEvNS_9BwdParamsE --------------------------
	.section	.text._ZN10layer_norm22ln_bwd_finalize_kernelINS_22Kernel_traits_finalizeILj256E13__nv_bfloat16S2_S2_S2_fjLb0ELj1024ELj4ENS_18Kernel_traits_baseILj256ES2_S2_S2_S2_fjLj1024EEEEELb0ELb1EEEvNS_9BwdParamsE,"ax",@progbits
	.align	128
        .global         _ZN10layer_norm22ln_bwd_finalize_kernelINS_22Kernel_traits_finalizeILj256E13__nv_bfloat16S2_S2_S2_fjLb0ELj1024ELj4ENS_18Kernel_traits_baseILj256ES2_S2_S2_S2_fjLj1024EEEEELb0ELb1EEEvNS_9BwdParamsE
        .type           _ZN10layer_norm22ln_bwd_finalize_kernelINS_22Kernel_traits_finalizeILj256E13__nv_bfloat16S2_S2_S2_fjLb0ELj1024ELj4ENS_18Kernel_traits_baseILj256ES2_S2_S2_S2_fjLj1024EEEEELb0ELb1EEEvNS_9BwdParamsE,@function
        .size           _ZN10layer_norm22ln_bwd_finalize_kernelINS_22Kernel_traits_finalizeILj256E13__nv_bfloat16S2_S2_S2_fjLb0ELj1024ELj4ENS_18Kernel_traits_baseILj256ES2_S2_S2_S2_fjLj1024EEEEELb0ELb1EEEvNS_9BwdParamsE,(.L_x_6476 - _ZN10layer_norm22ln_bwd_finalize_kernelINS_22Kernel_traits_finalizeILj256E13__nv_bfloat16S2_S2_S2_fjLb0ELj1024ELj4ENS_18Kernel_traits_baseILj256ES2_S2_S2_S2_fjLj1024EEEEELb0ELb1EEEvNS_9BwdParamsE)
        .other          _ZN10layer_norm22ln_bwd_finalize_kernelINS_22Kernel_traits_finalizeILj256E13__nv_bfloat16S2_S2_S2_fjLb0ELj1024ELj4ENS_18Kernel_traits_baseILj256ES2_S2_S2_S2_fjLj1024EEEEELb0ELb1EEEvNS_9BwdParamsE,@"STO_CUDA_ENTRY STV_DEFAULT"
_ZN10layer_norm22ln_bwd_finalize_kernelINS_22Kernel_traits_finalizeILj256E13__nv_bfloat16S2_S2_S2_fjLb0ELj1024ELj4ENS_18Kernel_traits_baseILj256ES2_S2_S2_S2_fjLj1024EEEEELb0ELb1EEEvNS_9BwdParamsE:
.text._ZN10layer_norm22ln_bwd_finalize_kernelINS_22Kernel_traits_finalizeILj256E13__nv_bfloat16S2_S2_S2_fjLb0ELj1024ELj4ENS_18Kernel_traits_baseILj256ES2_S2_S2_S2_fjLj1024EEEEELb0ELb1EEEvNS_9BwdParamsE:
        /* <DEDUP_REMOVED lines=13> */
[----:B------:R-:W-:Y:S02]  /*00d0*/  LOP3.LUT R7, R5, 0x1f, R0, 0x78, !PT ;  /* 0x0000001f05077812 */ /* 0x000fe400078e7800 */
[----:B------:R-:W-:Y:S02]  /*00e0*/  SHF.L.U32 R6, R6, 0x4, RZ ;  /* 0x0000000406067819 */ /* 0x000fe400000006ff */
[----:B------:R-:W-:Y:S01]  /*00f0*/  IADD3 R8, R4, R7, RZ ;  /* 0x0000000704087210 */ /* 0x000fe20007ffe0ff */
[C---:B------:R-:W-:Y:S01]  /*0100*/  IMAD R9, R2.reuse, 0x20, R7 ;  /* 0x0000002002097824 */ /* 0x040fe200078e0207 */
[----:B------:R-:W-:-:S02]  /*0110*/  ISETP.GE.U32.AND P0, PT, R2, 0x10, PT ;  /* 0x000000100200780c */ /* 0x000fc40003f06070 */
[----:B------:R-:W-:Y:S02]  /*0120*/  LOP3.LUT R11, R6, 0x7ffffff0, RZ, 0xc0, !PT ;  /* 0x7ffffff0060b7812 */ /* 0x000fe400078ec0ff */
[----:B------:R-:W-:Y:S02]  /*0130*/  ISETP.EQ.AND P0, PT, R5, 0x1f, !P0 ;  /* 0x0000001f0500780c */ /* 0x000fe40004702270 */
[----:B------:R-:W-:Y:S01]  /*0140*/  IADD3 R4, R2, R11, RZ ;  /* 0x0000000b02047210 */ /* 0x000fe20007ffe0ff */
[----:B0-----:R-:W-:-:S03]  /*0150*/  ULEA UR4, UR5, UR4, 0x18 ;  /* 0x0000000405047291 */ /* 0x001fc6000f8ec03f */
[----:B------:R-:W-:-:S03]  /*0160*/  ULDC UR5, c[0x0][0x218] ;  /* 0x0000860000057ab9 */ /* 0x000fc60000000800 */
[----:B------:R-:W-:Y:S02]  /*0170*/  LEA R7, R8, UR4, 0x2 ;  /* 0x0000000408077c11 */ /* 0x000fe4000f8e10ff */
[----:B------:R-:W-:Y:S02]  /*0180*/  LEA R6, R2, UR4, 0x3 ;  /* 0x0000000402067c11 */ /* 0x000fe4000f8e18ff */
[----:B------:R-:W-:-:S07]  /*0190*/  LEA R8, R9, UR4, 0x2 ;  /* 0x0000000409087c11 */ /* 0x000fce000f8e10ff */
.L_x_390:
[----:B0-2-4-:R-:W0:Y:S01]  /*01a0*/  LDC R10, c[0x0][0x210] ;  /* 0x00008400ff0a7b82 */ /* 0x015e220000000800 */
[----:B------:R-:W-:Y:S01]  /*01b0*/  BSSY B0, `(.L_x_379) ;  /* 0x0000067000007945 */ /* 0x000fe20003800000 */
[----:B------:R-:W-:Y:S01]  /*01c0*/  HFMA2.MMA R26, -RZ, RZ, 0, 0 ;  /* 0x00000000ff1a7435 */ /* 0x000fe200000001ff */
[----:B------:R-:W-:Y:S02]  /*01d0*/  MOV R20, RZ ;  /* 0x000000ff00147202 */ /* 0x000fe40000000f00 */
[----:B0-----:R-:W-:-:S13]  /*01e0*/  ISETP.GE.U32.AND P1, PT, R5, R10, PT ;  /* 0x0000000a0500720c */ /* 0x001fda0003f26070 */
[----:B-1-3--:R-:W-:Y:S05]  /*01f0*/  @P1 BRA `(.L_x_380) ;  /* 0x0000000400881947 */ /* 0x00afea0003800000 */
[----:B------:R-:W-:Y:S01]  /*0200*/  ISETP.GE.U32.AND P2, PT, R5, R10, PT ;  /* 0x0000000a0500720c */ /* 0x000fe20003f46070 */
[----:B------:R-:W-:-:S12]  /*0210*/  IMAD.MOV.U32 R21, RZ, RZ, R5 ;  /* 0x000000ffff157224 */ /* 0x000fd800078e0005 */
[----:B------:R-:W0:Y:S08]  /*0220*/  @P2 LDC R16, c[0x0][0x218] ;  /* 0x00008600ff102b82 */ /* 0x000e300000000800 */
[----:B------:R-:W1:Y:S08]  /*0230*/  @P2 LDC.64 R14, c[0x0][0x2d0] ;  /* 0x0000b400ff0e2b82 */ /* 0x000e700000000a00 */
[----:B------:R-:W2:Y:S01]  /*0240*/  @P2 LDC.64 R12, c[0x0][0x2d8] ;  /* 0x0000b600ff0c2b82 */ /* 0x000ea20000000a00 */
[----:B0-----:R-:W-:-:S04]  /*0250*/  @P2 IMAD R9, R21, R16, R3 ;  /* 0x0000001015092224 */ /* 0x001fc800078e0203 */
[----:B-1----:R-:W-:-:S06]  /*0260*/  @P2 IMAD.WIDE.U32 R14, R9, 0x4, R14 ;  /* 0x00000004090e2825 */ /* 0x002fcc00078e000e */
[----:B------:R-:W3:Y:S01]  /*0270*/  @P2 LDG.E R15, desc[UR6][R14.64] ;  /* 0x000000060e0f2981 */ /* 0x000ee2000c1e1900 */
[----:B--2---:R-:W-:-:S06]  /*0280*/  @P2 IMAD.WIDE.U32 R12, R9, 0x4, R12 ;  /* 0x00000004090c2825 */ /* 0x004fcc00078e000c */
[----:B------:R-:W2:Y:S01]  /*0290*/  @P2 LDG.E R13, desc[UR6][R12.64] ;  /* 0x000000060c0d2981 */ /* 0x000ea2000c1e1900 */
[----:B------:R-:W-:-:S04]  /*02a0*/  @P2 IADD3 R21, R21, 0x20, RZ ;  /* 0x0000002015152810 */ /* 0x000fc80007ffe0ff */
[CC--:B------:R-:W-:Y:S02]  /*02b0*/  ISETP.GE.U32.AND P1, PT, R21.reuse, R10.reuse, PT ;  /* 0x0000000a1500720c */ /* 0x0c0fe40003f26070 */
[----:B------:R-:W-:-:S04]  /*02c0*/  IADD3 R9, -R21, R10, RZ ;  /* 0x0000000a15097210 */ /* 0x000fc80007ffe1ff */
[----:B------:R-:W-:Y:S01]  /*02d0*/  ISETP.LE.U32.OR P1, PT, R9, 0x60, P1 ;  /* 0x000000600900780c */ /* 0x000fe20000f23470 */
[----:B------:R-:W-:Y:S01]  /*02e0*/  IMAD.MOV.U32 R26, RZ, RZ, RZ ;  /* 0x000000ffff1a7224 */ /* 0x000fe200078e00ff */
[----:B------:R-:W-:Y:S01]  /*02f0*/  MOV R20, RZ ;  /* 0x000000ff00147202 */ /* 0x000fe20000000f00 */
[----:B------:R-:W-:Y:S04]  /*0300*/  BSSY B1, `(.L_x_381) ;  /* 0x000002b000017945 */ /* 0x000fe80003800000 */
[----:B---3--:R-:W-:Y:S01]  /*0310*/  @P2 FADD.FTZ R20, R20, R15 ;  /* 0x0000000f14142221 */ /* 0x008fe20000010000 */
[----:B--2---:R-:W-:Y:S01]  /*0320*/  @P2 FADD.FTZ R26, R26, R13 ;  /* 0x0000000d1a1a2221 */ /* 0x004fe20000010000 */
[----:B------:R-:W-:-:S04]  /*0330*/  PLOP3.LUT P2, PT, P2, PT, PT, 0x8, 0x0 ;  /* 0x000000000000781c */ /* 0x000fc8000174e170 */
[----:B------:R-:W-:Y:S09]  /*0340*/  @P1 BRA `(.L_x_382) ;  /* 0x0000000000981947 */ /* 0x000ff20003800000 */
[----:B------:R-:W0:Y:S01]  /*0350*/  LDC.64 R12, c[0x0][0x2d0] ;  /* 0x0000b400ff0c7b82 */ /* 0x000e220000000a00 */
[----:B------:R-:W-:Y:S02]  /*0360*/  PLOP3.LUT P2, PT, PT, PT, PT, 0x8, 0x0 ;  /* 0x000000000000781c */ /* 0x000fe40003f4e170 */
[----:B------:R-:W-:-:S05]  /*0370*/  IADD3 R9, R10, -0x60, RZ ;  /* 0xffffffa00a097810 */ /* 0x000fca0007ffe0ff */
[----:B------:R-:W1:Y:S06]  /*0380*/  LDC.64 R14, c[0x0][0x2d8] ;  /* 0x0000b600ff0e7b82 */ /* 0x000e6c0000000a00 */
.L_x_383:
[C---:B------:R-:W-:Y:S01]  /*0390*/  IADD3 R16, R21.reuse, 0x20, RZ ;  /* 0x0000002015107810 */ /* 0x040fe20007ffe0ff */
[C---:B------:R-:W-:Y:S01]  /*03a0*/  IMAD R25, R21.reuse, UR5, R3 ;  /* 0x0000000515197c24 */ /* 0x040fe2000f8e0203 */
[----:B------:R-:W-:-:S03]  /*03b0*/  IADD3 R18, R21, 0x40, RZ ;  /* 0x0000004015127810 */ /* 0x000fc60007ffe0ff */
[----:B------:R-:W-:Y:S02]  /*03c0*/  IMAD R17, R16, UR5, R3 ;  /* 0x0000000510117c24 */ /* 0x000fe4000f8e0203 */
[----:B0-----:R-:W-:-:S04]  /*03d0*/  IMAD.WIDE.U32 R22, R25, 0x4, R12 ;  /* 0x0000000419167825 */ /* 0x001fc800078e000c */
[----:B------:R-:W-:Y:S01]  /*03e0*/  IMAD.WIDE.U32 R28, R17, 0x4, R12 ;  /* 0x00000004111c7825 */ /* 0x000fe200078e000c */
[----:B------:R0:W2:Y:S03]  /*03f0*/  LDG.E R11, desc[UR6][R22.64] ;  /* 0x00000006160b7981 */ /* 0x0000a6000c1e1900 */
[--C-:B-1----:R-:W-:Y:S02]  /*0400*/  IMAD.WIDE.U32 R24, R25, 0x4, R14.reuse ;  /* 0x0000000419187825 */ /* 0x102fe400078e000e */
[----:B------:R-:W3:Y:S02]  /*0410*/  LDG.E R28, desc[UR6][R28.64] ;  /* 0x000000061c1c7981 */ /* 0x000ee4000c1e1900 */
[----:B------:R-:W-:Y:S02]  /*0420*/  IMAD.WIDE.U32 R16, R17, 0x4, R14 ;  /* 0x0000000411107825 */ /* 0x000fe400078e000e */
[----:B------:R1:W4:Y:S02]  /*0430*/  LDG.E R27, desc[UR6][R24.64] ;  /* 0x00000006181b7981 */ /* 0x000324000c1e1900 */
[----:B------:R-:W-:-:S02]  /*0440*/  IMAD R19, R18, UR5, R3 ;  /* 0x0000000512137c24 */ /* 0x000fc4000f8e0203 */
[----:B0-----:R-:W-:Y:S01]  /*0450*/  VIADD R22, R21, 0x60 ;  /* 0x0000006015167836 */ /* 0x001fe20000000000 */
[----:B------:R0:W5:Y:S03]  /*0460*/  LDG.E R29, desc[UR6][R16.64] ;  /* 0x00000006101d7981 */ /* 0x000166000c1e1900 */
[----:B-1----:R-:W-:Y:S02]  /*0470*/  IMAD R25, R22, UR5, R3 ;  /* 0x0000000516197c24 */ /* 0x002fe4000f8e0203 */
[----:B0-----:R-:W-:-:S04]  /*0480*/  IMAD.WIDE.U32 R16, R19, 0x4, R12 ;  /* 0x0000000413107825 */ /* 0x001fc800078e000c */
[----:B------:R-:W-:Y:S02]  /*0490*/  IMAD.WIDE.U32 R18, R19, 0x4, R14 ;  /* 0x0000000413127825 */ /* 0x000fe400078e000e */
[----:B------:R-:W5:Y:S02]  /*04a0*/  LDG.E R16, desc[UR6][R16.64] ;  /* 0x0000000610107981 */ /* 0x000f64000c1e1900 */
[C---:B------:R-:W-:Y:S02]  /*04b0*/  IMAD.WIDE.U32 R22, R25.reuse, 0x4, R12 ;  /* 0x0000000419167825 */ /* 0x040fe400078e000c */
[----:B------:R-:W5:Y:S02]  /*04c0*/  LDG.E R18, desc[UR6][R18.64] ;  /* 0x0000000612127981 */ /* 0x000f64000c1e1900 */
[----:B------:R-:W-:Y:S02]  /*04d0*/  IMAD.WIDE.U32 R24, R25, 0x4, R14 ;  /* 0x0000000419187825 */ /* 0x000fe400078e000e */
[----:B------:R-:W5:Y:S04]  /*04e0*/  LDG.E R22, desc[UR6][R22.64] ;  /* 0x0000000616167981 */ /* 0x000f68000c1e1900 */
[----:B------:R-:W5:Y:S01]  /*04f0*/  LDG.E R24, desc[UR6][R24.64] ;  /* 0x0000000618187981 */ /* 0x000f62000c1e1900 */
[----:B------:R-:W-:-:S04]  /*0500*/  IADD3 R21, R21, 0x80, RZ ;  /* 0x0000008015157810 */ /* 0x000fc80007ffe0ff */
[----:B------:R-:W-:Y:S01]  /*0510*/  ISETP.GE.U32.AND P1, PT, R21, R9, PT ;  /* 0x000000091500720c */ /* 0x000fe20003f26070 */
[----:B--2---:R-:W-:-:S04]  /*0520*/  FADD.FTZ R11, R11, R20 ;  /* 0x000000140b0b7221 */ /* 0x004fc80000010000 */
[----:B---3--:R-:W-:Y:S01]  /*0530*/  FADD.FTZ R11, R11, R28 ;  /* 0x0000001c0b0b7221 */ /* 0x008fe20000010000 */
[----:B----4-:R-:W-:-:S04]  /*0540*/  FADD.FTZ R26, R27, R26 ;  /* 0x0000001a1b1a7221 */ /* 0x010fc80000010000 */
[----:B-----5:R-:W-:Y:S01]  /*0550*/  FADD.FTZ R29, R26, R29 ;  /* 0x0000001d1a1d7221 */ /* 0x020fe20000010000 */
[----:B------:R-:W-:-:S03]  /*0560*/  FADD.FTZ R11, R11, R16 ;  /* 0x000000100b0b7221 */ /* 0x000fc60000010000 */
[----:B------:R-:W-:Y:S01]  /*0570*/  FADD.FTZ R29, R29, R18 ;  /* 0x000000121d1d7221 */ /* 0x000fe20000010000 */
[----:B------:R-:W-:-:S03]  /*0580*/  FADD.FTZ R20, R11, R22 ;  /* 0x000000160b147221 */ /* 0x000fc60000010000 */
[----:B------:R-:W-:Y:S01]  /*0590*/  FADD.FTZ R26, R29, R24 ;  /* 0x000000181d1a7221 */ /* 0x000fe20000010000 */
[----:B------:R-:W-:Y:S06]  /*05a0*/  @!P1 BRA `(.L_x_383) ;  /* 0xfffffffc00789947 */ /* 0x000fec000383ffff */
.L_x_382:
[----:B------:R-:W-:Y:S05]  /*05b0*/  BSYNC B1 ;  /* 0x0000000000017941 */ /* 0x000fea0003800000 */
.L_x_381:
[CC--:B------:R-:W-:Y:S01]  /*05c0*/  ISETP.GE.U32.AND P1, PT, R21.reuse, R10.reuse, PT ;  /* 0x0000000a1500720c */ /* 0x0c0fe20003f26070 */
[----:B------:R-:W-:Y:S01]  /*05d0*/  BSSY B1, `(.L_x_384) ;  /* 0x0000018000017945 */ /* 0x000fe20003800000 */
[----:B------:R-:W-:-:S04]  /*05e0*/  IADD3 R9, -R21, R10, RZ ;  /* 0x0000000a15097210 */ /* 0x000fc80007ffe1ff */
[----:B------:R-:W-:-:S13]  /*05f0*/  ISETP.LE.U32.OR P1, PT, R9, 0x20, P1 ;  /* 0x000000200900780c */ /* 0x000fda0000f23470 */
[----:B------:R-:W-:Y:S05]  /*0600*/  @P1 BRA `(.L_x_385) ;  /* 0x0000000000501947 */ /* 0x000fea0003800000 */
[----:B------:R-:W0:Y:S01]  /*0610*/  LDC.64 R18, c[0x0][0x2d0] ;  /* 0x0000b400ff127b82 */ /* 0x000e220000000a00 */
[----:B------:R-:W-:Y:S01]  /*0620*/  ULDC UR8, c[0x0][0x218] ;  /* 0x0000860000087ab9 */ /* 0x000fe20000000800 */
[C---:B------:R-:W-:Y:S01]  /*0630*/  IADD3 R14, R21.reuse, 0x20, RZ ;  /* 0x00000020150e7810 */ /* 0x040fe20007ffe0ff */
[----:B------:R-:W-:-:S04]  /*0640*/  IMAD R15, R21, UR8, R3 ;  /* 0x00000008150f7c24 */ /* 0x000fc8000f8e0203 */
[----:B------:R-:W-:Y:S01]  /*0650*/  IMAD R9, R14, UR8, R3 ;  /* 0x000000080e097c24 */ /* 0x000fe2000f8e0203 */
        /* <DEDUP_REMOVED lines=15> */
.L_x_385:
[----:B------:R-:W-:Y:S05]  /*0750*/  BSYNC B1 ;  /* 0x0000000000017941 */ /* 0x000fea0003800000 */
.L_x_384:
[----:B------:R-:W-:-:S13]  /*0760*/  ISETP.LT.U32.OR P2, PT, R21, R10, P2 ;  /* 0x0000000a1500720c */ /* 0x000fda0001741470 */
[----:B------:R-:W-:Y:S05]  /*0770*/  @!P2 BRA `(.L_x_380) ;  /* 0x000000000028a947 */ /* 0x000fea0003800000 */
[----:B------:R-:W0:Y:S01]  /*0780*/  LDC.64 R12, c[0x0][0x2d0] ;  /* 0x0000b400ff0c7b82 */ /* 0x000e220000000a00 */
[----:B------:R-:W-:Y:S02]  /*0790*/  ULDC UR8, c[0x0][0x218] ;  /* 0x0000860000087ab9 */ /* 0x000fe40000000800 */
[----:B------:R-:W-:-:S05]  /*07a0*/  IMAD R9, R21, UR8, R3 ;  /* 0x0000000815097c24 */ /* 0x000fca000f8e0203 */
[----:B------:R-:W1:Y:S01]  /*07b0*/  LDC.64 R10, c[0x0][0x2d8] ;  /* 0x0000b600ff0a7b82 */ /* 0x000e620000000a00 */
[----:B0-----:R-:W-:-:S06]  /*07c0*/  IMAD.WIDE.U32 R12, R9, 0x4, R12 ;  /* 0x00000004090c7825 */ /* 0x001fcc00078e000c */
[----:B------:R-:W2:Y:S01]  /*07d0*/  LDG.E R13, desc[UR6][R12.64] ;  /* 0x000000060c0d7981 */ /* 0x000ea2000c1e1900 */
[----:B-1----:R-:W-:-:S06]  /*07e0*/  IMAD.WIDE.U32 R10, R9, 0x4, R10 ;  /* 0x00000004090a7825 */ /* 0x002fcc00078e000a */
[----:B------:R-:W3:Y:S01]  /*07f0*/  LDG.E R11, desc[UR6][R10.64] ;  /* 0x000000060a0b7981 */ /* 0x000ee2000c1e1900 */
[----:B--2---:R-:W-:Y:S01]  /*0800*/  FADD.FTZ R20, R20, R13 ;  /* 0x0000000d14147221 */ /* 0x004fe20000010000 */
[----:B---3--:R-:W-:-:S07]  /*0810*/  FADD.FTZ R26, R26, R11 ;  /* 0x0000000b1a1a7221 */ /* 0x008fce0000010000 */
.L_x_380:
[----:B------:R-:W-:Y:S05]  /*0820*/  BSYNC B0 ;  /* 0x0000000000007941 */ /* 0x000fea0003800000 */
.L_x_379:
        /* <DEDUP_REMOVED lines=11> */
[----:B---3--:R-:W3:Y:S04]  /*08e0*/  SHFL.BFLY PT, R11, R10, 0x1, 0x1f ;  /* 0x0c201f000a0b7f89 */ /* 0x008ee800000e0000 */
[----:B--2---:R-:W2:Y:S01]  /*08f0*/  SHFL.BFLY PT, R12, R9, 0x1, 0x1f ;  /* 0x0c201f00090c7f89 */ /* 0x004ea200000e0000 */
[----:B---3--:R-:W-:Y:S01]  /*0900*/  FADD.FTZ R11, R10, R11 ;  /* 0x0000000b0a0b7221 */ /* 0x008fe20000010000 */
[----:B--2---:R-:W-:-:S04]  /*0910*/  FADD.FTZ R14, R9, R12 ;  /* 0x0000000c090e7221 */ /* 0x004fc80000010000 */
        /* <DEDUP_REMOVED lines=14> */
.L_x_401:
[----:B------:R-:W-:Y:S01]  /*0a00*/  @!P1 SHF.R.U32.HI R12, RZ, 0x3, R0 ;  /* 0x00000003ff0c9819 */ /* 0x000fe20000011600 */
[----:B----4-:R-:W-:Y:S01]  /*0a10*/  FADD.FTZ R14, R9, R14 ;  /* 0x0000000e090e7221 */ /* 0x010fe20000010000 */
[----:B---3--:R-:W-:Y:S02]  /*0a20*/  FADD.FTZ R11, R10, R11 ;  /* 0x0000000b0a0b7221 */ /* 0x008fe40000010000 */
[----:B------:R-:W-:-:S05]  /*0a30*/  @!P1 LOP3.LUT R12, R12, 0x1ffffffc, RZ, 0xc0, !PT ;  /* 0x1ffffffc0c0c9812 */ /* 0x000fca00078ec0ff */
[----:B------:R3:W-:Y:S04]  /*0a40*/  @!P1 STS [R12+UR4+0x2000], R14 ;  /* 0x0020000e0c009988 */ /* 0x0007e80008000804 */
[----:B------:R3:W-:Y:S02]  /*0a50*/  @!P1 STS [R12+UR4+0x2080], R11 ;  /* 0x0020800b0c009988 */ /* 0x0007e40008000804 */
.L_x_386:
[----:B------:R-:W-:Y:S05]  /*0a60*/  WARPSYNC.ALL ;  /* 0x0000000000007948 */ /* 0x000fea0003800000 */
[----:B------:R-:W-:Y:S06]  /*0a70*/  BAR.SYNC.DEFER_BLOCKING 0x0 ;  /* 0x0000000000007b1d */ /* 0x000fec0000010000 */
[----:B------:R-:W-:Y:S04]  /*0a80*/  BSSY B0, `(.L_x_388) ;  /* 0x000000c000007945 */ /* 0x000fe80003800000 */
[----:B------:R-:W-:Y:S05]  /*0a90*/  @!P0 BRA `(.L_x_389) ;  /* 0x0000000000288947 */ /* 0x000fea0003800000 */
[----:B---3--:R-:W3:Y:S01]  /*0aa0*/  LDS.64 R14, [R6+0x2000] ;  /* 0x00200000060e7984 */ /* 0x008ee20000000a00 */
[----:B------:R-:W4:Y:S03]  /*0ab0*/  LDC.64 R12, c[0x0][0x318] ;  /* 0x0000c600ff0c7b82 */ /* 0x000f260000000a00 */
[----:B------:R-:W5:Y:S05]  /*0ac0*/  LDS.64 R16, [R6+0x2080] ;  /* 0x0020800006107984 */ /* 0x000f6a0000000a00 */
[----:B--2---:R-:W2:Y:S01]  /*0ad0*/  LDC.64 R10, c[0x0][0x310] ;  /* 0x0000c400ff0a7b82 */ /* 0x004ea20000000a00 */
[----:B----4-:R-:W-:-:S04]  /*0ae0*/  IMAD.WIDE.U32 R12, R4, 0x4, R12 ;  /* 0x00000004040c7825 */ /* 0x010fc800078e000c */
[----:B--2---:R-:W-:Y:S01]  /*0af0*/  IMAD.WIDE.U32 R10, R4, 0x4, R10 ;  /* 0x00000004040a7825 */ /* 0x004fe200078e000a */
[----:B---3--:R-:W-:Y:S02]  /*0b00*/  F2FP.BF16.F32.PACK_AB R15, R15, R14 ;  /* 0x0000000e0f0f723e */ /* 0x008fe400000010ff */
[----:B-----5:R-:W-:-:S03]  /*0b10*/  F2FP.BF16.F32.PACK_AB R17, R17, R16 ;  /* 0x000000101111723e */ /* 0x020fc600000010ff */
[----:B------:R4:W-:Y:S04]  /*0b20*/  STG.E desc[UR6][R12.64], R15 ;  /* 0x0000000f0c007986 */ /* 0x0009e8000c101906 */
[----:B------:R4:W-:Y:S02]  /*0b30*/  STG.E desc[UR6][R10.64], R17 ;  /* 0x000000110a007986 */ /* 0x0009e4000c101906 */
.L_x_389:
[----:B------:R-:W-:Y:S05]  /*0b40*/  BSYNC B0 ;  /* 0x0000000000007941 */ /* 0x000fea0003800000 */
.L_x_388:
[C---:B------:R-:W-:Y:S02]  /*0b50*/  ISETP.GT.U32.AND P1, PT, R3.reuse, -0x101, PT ;  /* 0xfffffeff0300780c */ /* 0x040fe40003f24070 */
[----:B------:R-:W-:Y:S02]  /*0b60*/  IADD3 R3, R3, 0x100, RZ ;  /* 0x0000010003037810 */ /* 0x000fe40007ffe0ff */
[----:B------:R-:W-:-:S09]  /*0b70*/  IADD3 R4, R4, 0x80, RZ ;  /* 0x0000008004047810 */ /* 0x000fd20007ffe0ff */
[----:B------:R-:W-:Y:S05]  /*0b80*/  @P1 BRA `(.L_x_390) ;  /* 0xfffffff400841947 */ /* 0x000fea000383ffff */
[----:B------:R-:W-:Y:S05]  /*0b90*/  EXIT ;  /* 0x000000000000794d */ /* 0x000fea0003800000 */
.L_x_387:
[----:B------:R-:W-:Y:S01]  /*0ba0*/  HFMA2.MMA R22, -RZ, RZ, 0, 1.847743988037109375e-06 ;  /* 0x0000001fff167435 */ /* 0x000fe200000001ff */
[----:B0--3--:R-:W-:Y:S01]  /*0bb0*/  MOV R20, R10 ;  /* 0x0000000a00147202 */ /* 0x009fe20000000f00 */
[----:B------:R-:W-:Y:S01]  /*0bc0*/  IMAD.MOV.U32 R19, RZ, RZ, 0x1 ;  /* 0x00000001ff137424 */ /* 0x000fe200078e00ff */
[----:B------:R-:W-:-:S08]  /*0bd0*/  MOV R17, 0xffffffff ;  /* 0xffffffff00117802 */ /* 0x000fd00000000f00 */
[----:B-12---:R-:W-:Y:S05]  /*0be0*/  WARPSYNC.COLLECTIVE R17, `(.L_x_391) ;  /* 0x0000000011087348 */ /* 0x006fea0003c00000 */
[----:B------:R0:W3:Y:S02]  /*0bf0*/  SHFL.BFLY P2, R18, R20, R19, R22 ;  /* 0x0c00001314127389 */ /* 0x0000e40000040016 */
[----:B0123--:R-:W-:Y:S01]  /*0c00*/  ENDCOLLECTIVE ;  /* 0x000000000000791b */ /* 0x00ffe20003800000 */
.L_x_391:
[----:B------:R-:W-:Y:S01]  /*0c10*/  HFMA2.MMA R19, -RZ, RZ, 0, 1.1920928955078125e-07 ;  /* 0x00000002ff137435 */ /* 0x000fe200000001ff */
[----:B------:R-:W-:-:S05]  /*0c20*/  MOV R11, R18 ;  /* 0x00000012000b7202 */ /* 0x000fca0000000f00 */
[----:B------:R-:W-:-:S04]  /*0c30*/  FADD.FTZ R11, R10, R11 ;  /* 0x0000000b0a0b7221 */ /* 0x000fc80000010000 */
[----:B------:R-:W-:-:S07]  /*0c40*/  IMAD.MOV.U32 R20, RZ, RZ, R11 ;  /* 0x000000ffff147224 */ /* 0x000fce00078e000b */
[----:B------:R-:W-:Y:S05]  /*0c50*/  WARPSYNC.COLLECTIVE R17, `(.L_x_392) ;  /* 0x0000000011087348 */ /* 0x000fea0003c00000 */
[----:B------:R0:W1:Y:S02]  /*0c60*/  SHFL.BFLY P2, R18, R20, R19, R22 ;  /* 0x0c00001314127389 */ /* 0x0000640000040016 */
[----:B01----:R-:W-:Y:S01]  /*0c70*/  ENDCOLLECTIVE ;  /* 0x000000000000791b */ /* 0x003fe20003800000 */
.L_x_392:
[----:B------:R-:W-:Y:S01]  /*0c80*/  IMAD.MOV.U32 R19, RZ, RZ, 0x4 ;  /* 0x00000004ff137424 */ /* 0x000fe200078e00ff */
[----:B------:R-:W-:-:S05]  /*0c90*/  MOV R12, R18 ;  /* 0x00000012000c7202 */ /* 0x000fca0000000f00 */
[----:B------:R-:W-:-:S05]  /*0ca0*/  FADD.FTZ R12, R11, R12 ;  /* 0x0000000c0b0c7221 */ /* 0x000fca0000010000 */
[----:B------:R-:W-:-:S07]  /*0cb0*/  MOV R20, R12 ;  /* 0x0000000c00147202 */ /* 0x000fce0000000f00 */
[----:B------:R-:W-:Y:S05]  /*0cc0*/  WARPSYNC.COLLECTIVE R17, `(.L_x_393) ;  /* 0x0000000011087348 */ /* 0x000fea0003c00000 */
[----:B------:R0:W1:Y:S02]  /*0cd0*/  SHFL.BFLY P2, R18, R20, R19, R22 ;  /* 0x0c00001314127389 */ /* 0x0000640000040016 */
[----:B01----:R-:W-:Y:S01]  /*0ce0*/  ENDCOLLECTIVE ;  /* 0x000000000000791b */ /* 0x003fe20003800000 */
.L_x_393:
[----:B------:R-:W-:Y:S01]  /*0cf0*/  HFMA2.MMA R19, -RZ, RZ, 0, 4.76837158203125e-07 ;  /* 0x00000008ff137435 */ /* 0x000fe200000001ff */
[----:B------:R-:W-:-:S05]  /*0d00*/  MOV R13, R18 ;  /* 0x00000012000d7202 */ /* 0x000fca0000000f00 */
[----:B------:R-:W-:-:S05]  /*0d10*/  FADD.FTZ R13, R12, R13 ;  /* 0x0000000d0c0d7221 */ /* 0x000fca0000010000 */
[----:B------:R-:W-:-:S07]  /*0d20*/  MOV R20, R13 ;  /* 0x0000000d00147202 */ /* 0x000fce0000000f00 */
[----:B------:R-:W-:Y:S05]  /*0d30*/  WARPSYNC.COLLECTIVE R17, `(.L_x_394) ;  /* 0x0000000011087348 */ /* 0x000fea0003c00000 */
[----:B------:R0:W1:Y:S02]  /*0d40*/  SHFL.BFLY P2, R18, R20, R19, R22 ;  /* 0x0c00001314127389 */ /* 0x0000640000040016 */
[----:B01----:R-:W-:Y:S01]  /*0d50*/  ENDCOLLECTIVE ;  /* 0x000000000000791b */ /* 0x003fe20003800000 */
.L_x_394:
[----:B------:R-:W-:Y:S01]  /*0d60*/  HFMA2.MMA R19, -RZ, RZ, 0, 9.5367431640625e-07 ;  /* 0x00000010ff137435 */ /* 0x000fe200000001ff */
[----:B------:R-:W-:-:S04]  /*0d70*/  IMAD.MOV.U32 R10, RZ, RZ, R18 ;  /* 0x000000ffff0a7224 */ /* 0x000fc800078e0012 */
[----:B------:R-:W-:-:S05]  /*0d80*/  FADD.FTZ R10, R13, R10 ;  /* 0x0000000a0d0a7221 */ /* 0x000fca0000010000 */
[----:B------:R-:W-:-:S07]  /*0d90*/  MOV R20, R10 ;  /* 0x0000000a00147202 */ /* 0x000fce0000000f00 */
[----:B------:R-:W-:Y:S05]  /*0da0*/  WARPSYNC.COLLECTIVE R17, `(.L_x_395) ;  /* 0x0000000011087348 */ /* 0x000fea0003c00000 */
[----:B------:R0:W1:Y:S02]  /*0db0*/  SHFL.BFLY P2, R18, R20, R19, R22 ;  /* 0x0c00001314127389 */ /* 0x0000640000040016 */
[----:B01----:R-:W-:Y:S01]  /*0dc0*/  ENDCOLLECTIVE ;  /* 0x000000000000791b */ /* 0x003fe20003800000 */
.L_x_395:
[----:B------:R-:W-:Y:S01]  /*0dd0*/  HFMA2.MMA R19, -RZ, RZ, 0, 5.9604644775390625e-08 ;  /* 0x00000001ff137435 */ /* 0x000fe200000001ff */
[----:B------:R-:W-:Y:S01]  /*0de0*/  IMAD.MOV.U32 R20, RZ, RZ, R9 ;  /* 0x000000ffff147224 */ /* 0x000fe200078e0009 */
[----:B------:R-:W-:-:S09]  /*0df0*/  MOV R11, R18 ;  /* 0x00000012000b7202 */ /* 0x000fd20000000f00 */
[----:B------:R-:W-:Y:S05]  /*0e00*/  WARPSYNC.COLLECTIVE R17, `(.L_x_396) ;  /* 0x0000000011087348 */ /* 0x000fea0003c00000 */
[----:B------:R0:W1:Y:S02]  /*0e10*/  SHFL.BFLY P2, R18, R20, R19, R22 ;  /* 0x0c00001314127389 */ /* 0x0000640000040016 */
[----:B01----:R-:W-:Y:S01]  /*0e20*/  ENDCOLLECTIVE ;  /* 0x000000000000791b */ /* 0x003fe20003800000 */
.L_x_396:
[----:B------:R-:W-:Y:S01]  /*0e30*/  HFMA2.MMA R19, -RZ, RZ, 0, 1.1920928955078125e-07 ;  /* 0x00000002ff137435 */ /* 0x000fe200000001ff */
[----:B------:R-:W-:-:S05]  /*0e40*/  MOV R12, R18 ;  /* 0x00000012000c7202 */ /* 0x000fca0000000f00 */
[----:B------:R-:W-:-:S05]  /*0e50*/  FADD.FTZ R14, R9, R12 ;  /* 0x0000000c090e7221 */ /* 0x000fca0000010000 */
[----:B------:R-:W-:-:S07]  /*0e60*/  MOV R20, R14 ;  /* 0x0000000e00147202 */ /* 0x000fce0000000f00 */
[----:B------:R-:W-:Y:S05]  /*0e70*/  WARPSYNC.COLLECTIVE R17, `(.L_x_397) ;  /* 0x0000000011087348 */ /* 0x000fea0003c00000 */
[----:B------:R0:W1:Y:S02]  /*0e80*/  SHFL.BFLY P2, R18, R20, R19, R22 ;  /* 0x0c00001314127389 */ /* 0x0000640000040016 */
[----:B01----:R-:W-:Y:S01]  /*0e90*/  ENDCOLLECTIVE ;  /* 0x000000000000791b */ /* 0x003fe20003800000 */
.L_x_397:
[----:B------:R-:W-:Y:S01]  /*0ea0*/  HFMA2.MMA R19, -RZ, RZ, 0, 2.384185791015625e-07 ;  /* 0x00000004ff137435 */ /* 0x000fe200000001ff */
[----:B------:R-:W-:-:S04]  /*0eb0*/  IMAD.MOV.U32 R13, RZ, RZ, R18 ;  /* 0x000000ffff0d7224 */ /* 0x000fc800078e0012 */
[----:B------:R-:W-:-:S05]  /*0ec0*/  FADD.FTZ R15, R14, R13 ;  /* 0x0000000d0e0f7221 */ /* 0x000fca0000010000 */
[----:B------:R-:W-:-:S07]  /*0ed0*/  MOV R20, R15 ;  /* 0x0000000f00147202 */ /* 0x000fce0000000f00 */
[----:B------:R-:W-:Y:S05]  /*0ee0*/  WARPSYNC.COLLECTIVE R17, `(.L_x_398) ;  /* 0x0000000011087348 */ /* 0x000fea0003c00000 */
[----:B------:R0:W1:Y:S02]  /*0ef0*/  SHFL.BFLY P2, R18, R20, R19, R22 ;  /* 0x0c00001314127389 */ /* 0x0000640000040016 */
[----:B01----:R-:W-:Y:S01]  /*0f00*/  ENDCOLLECTIVE ;  /* 0x000000000000791b */ /* 0x003fe20003800000 */
.L_x_398:
[----:B------:R-:W-:Y:S01]  /*0f10*/  IMAD.MOV.U32 R19, RZ, RZ, 0x8 ;  /* 0x00000008ff137424 */ /* 0x000fe200078e00ff */
[----:B------:R-:W-:-:S05]  /*0f20*/  MOV R16, R18 ;  /* 0x0000001200107202 */ /* 0x000fca0000000f00 */
[----:B------:R-:W-:-:S05]  /*0f30*/  FADD.FTZ R16, R15, R16 ;  /* 0x000000100f107221 */ /* 0x000fca0000010000 */
[----:B------:R-:W-:-:S07]  /*0f40*/  MOV R20, R16 ;  /* 0x0000001000147202 */ /* 0x000fce0000000f00 */
[----:B------:R-:W-:Y:S05]  /*0f50*/  WARPSYNC.COLLECTIVE R17, `(.L_x_399) ;  /* 0x0000000011087348 */ /* 0x000fea0003c00000 */
[----:B------:R0:W1:Y:S02]  /*0f60*/  SHFL.BFLY P2, R18, R20, R19, R22 ;  /* 0x0c00001314127389 */ /* 0x0000640000040016 */
[----:B01----:R-:W-:Y:S01]  /*0f70*/  ENDCOLLECTIVE ;  /* 0x000000000000791b */ /* 0x003fe20003800000 */
.L_x_399:
[----:B------:R-:W-:Y:S01]  /*0f80*/  HFMA2.MMA R19, -RZ, RZ, 0, 9.5367431640625e-07 ;  /* 0x00000010ff137435 */ /* 0x000fe200000001ff */
[----:B------:R-:W-:-:S05]  /*0f90*/  MOV R9, R18 ;  /* 0x0000001200097202 */ /* 0x000fca0000000f00 */
[----:B------:R-:W-:-:S05]  /*0fa0*/  FADD.FTZ R9, R16, R9 ;  /* 0x0000000910097221 */ /* 0x000fca0000010000 */
[----:B------:R-:W-:-:S07]  /*0fb0*/  MOV R20, R9 ;  /* 0x0000000900147202 */ /* 0x000fce0000000f00 */
[----:B------:R-:W-:Y:S05]  /*0fc0*/  WARPSYNC.COLLECTIVE R17, `(.L_x_400) ;  /* 0x0000000011087348 */ /* 0x000fea0003c00000 */
[----:B------:R0:W1:Y:S02]  /*0fd0*/  SHFL.BFLY P2, R18, R20, R19, R22 ;  /* 0x0c00001314127389 */ /* 0x0000640000040016 */
[----:B01----:R-:W-:Y:S01]  /*0fe0*/  ENDCOLLECTIVE ;  /* 0x000000000000791b */ /* 0x003fe20003800000 */
.L_x_400:
[----:B------:R-:W-:Y:S01]  /*0ff0*/  MOV R14, R18 ;  /* 0x00000012000e7202 */ /* 0x000fe20000000f00 */
[----:B------:R-:W-:Y:S06]  /*1000*/  BRA `(.L_x_401) ;  /* 0xfffffff8007c7947 */ /* 0x000fec000383ffff */
.L_x_402:
        /* <DEDUP_REMOVED lines=15> */
.L_x_6476:


//--------------------- .text._ZN10layer_norm13ln_bwd_kernelINS_13Kernel_traitsI13__nv_bfloat16S2_S2_S2_fjLj256ELj1ELj4ELj1ELj16ENS_18Kernel_traits_baseILj256ES2_S2_S2_S2_fjLj128EEEEELb1ELb0ELb1ELb1EEEvNS_9BwdParamsE --------------------------
	.section	.text._ZN10layer_norm13ln_bwd_kernelINS_13Kernel_traitsI13__nv_bfloat16S2_S2_S2_fjLj256ELj1ELj4ELj1ELj16ENS_18Kernel_traits_baseILj256ES2_S2_S2_S2_fjLj128EEEEELb1ELb0ELb1ELb1EEEvNS_9BwdParamsE,"ax",@progbits
	.align	128
        .global         _ZN10layer_norm13ln_bwd_kernelINS_13Kernel_traitsI13__nv_bfloat16S2_S2_S2_fjLj256ELj1ELj4ELj1ELj16ENS_18Kernel_traits_baseILj256ES2_S2_S2_S2_fjLj128EEEEELb1ELb0ELb1ELb1EEEvNS_9BwdParamsE
        .type           _ZN10layer_norm13ln_bwd_kernelINS_13Kernel_traitsI13__nv_bfloat16S2_S2_S2_fjLj256ELj1ELj4ELj1ELj16ENS_18Kernel_traits_baseILj256ES2_S2_S2_S2_fjLj128EEEEELb1ELb0ELb1ELb1EEEvNS_9BwdParamsE,@function
        .size           _ZN10layer_norm13ln_bwd_kernelINS_13Kernel_traitsI13__nv_bfloat16S2_S2_S2_fjLj256ELj1ELj4ELj1ELj16ENS_18Kernel_traits_baseILj256ES2_S2_S2_S2_fjLj128EEEEELb1ELb0ELb1ELb1EEEvNS_9BwdParamsE,(.L_x_6477 - _ZN10layer_norm13ln_bwd_kernelINS_13Kernel_traitsI13__nv_bfloat16S2_S2_S2_fjLj256ELj1ELj4ELj1ELj16ENS_18Kernel_traits_baseILj256ES2_S2_S2_S2_fjLj128EEEEELb1ELb0ELb1ELb1EEEvNS_9BwdParamsE)
        .other          _ZN10layer_norm13ln_bwd_kernelINS_13Kernel_traitsI13__nv_bfloat16S2_S2_S2_fjLj256ELj1ELj4ELj1ELj16ENS_18Kernel_traits_baseILj256ES2_S2_S2_S2_fjLj128EEEEELb1ELb0ELb1ELb1EEEvNS_9BwdParamsE,@"STO_CUDA_ENTRY STV_DEFAULT"
_ZN10layer_norm13ln_bwd_kernelINS_13Kernel_traitsI13__nv_bfloat16S2_S2_S2_fjLj256ELj1ELj4ELj1ELj16ENS_18Kernel_traits_baseILj256ES2_S2_S2_S2_fjLj128EEEEELb1ELb0ELb1ELb1EEEvNS_9BwdParamsE:
.text._ZN10layer_norm13ln_bwd_kernelINS_13Kernel_traitsI13__nv_bfloat16S2_S2_S2_fjLj256ELj1ELj4ELj1ELj16ENS_18Kernel_traits_baseILj256ES2_S2_S2_S2_fjLj128EEEEELb1ELb0ELb1ELb1EEEvNS_9BwdParamsE:
        /* <DEDUP_REMOVED lines=22> */
.L_x_404:
[----:B------:R-:W-:Y:S01]  /*0160*/  IMAD.SHL.U32 R0, R2, 0x10, RZ ;  /* 0x0000001002007824 */ /* 0x000fe200078e00ff */
[----:B------:R-:W-:-:S04]  /*0170*/  ULDC.64 UR6, c[0x0][0x260] ;  /* 0x0000980000067ab9 */ /* 0x000fc80000000a00 */
[----:B------:R-:W-:-:S04]  /*0180*/  LOP3.LUT R0, R0, 0x1f0, RZ, 0xc0, !PT ;  /* 0x000001f000007812 */ /* 0x000fc800078ec0ff */
[----:B------:R-:W-:-:S04]  /*0190*/  IADD3 R4, P0, R0, UR6, RZ ;  /* 0x0000000600047c10 */ /* 0x000fc8000ff1e0ff */
[----:B------:R-:W-:-:S06]  /*01a0*/  IADD3.X R5, RZ, UR7, RZ, P0, !PT ;  /* 0x00000007ff057c10 */ /* 0x000fcc00087fe4ff */
[----:B------:R-:W2:Y:S01]  /*01b0*/  LDG.E.128 R4, desc[UR4][R4.64] ;  /* 0x0000000404047981 */ /* 0x000ea2000c1e1d00 */
[----:B------:R-:W-:Y:S02]  /*01c0*/  LOP3.LUT R2, R2, 0x1f, RZ, 0xc0, !PT ;  /* 0x0000001f02027812 */ /* 0x000fe400078ec0ff */
        /* <DEDUP_REMOVED lines=17> */
[----:B------:R-:W-:Y:S02]  /*02e0*/  SHF.L.U32 R55, R7, 0x10, RZ ;  /* 0x0000001007377819 */ /* 0x000fe400000006ff */
[----:B------:R-:W-:Y:S02]  /*02f0*/  SHF.L.U32 R62, R62, 0x10, RZ ;  /* 0x000000103e3e7819 */ /* 0x000fe400000006ff */
[----:B------:R-:W-:-:S07]  /*0300*/  SHF.L.U32 R54, R54, 0x10, RZ ;  /* 0x0000001036367819 */ /* 0x000fce00000006ff */
.L_x_434:
[----:B------:R-:W0:Y:S08]  /*0310*/  LDC.64 R46, c[0x0][0x288] ;  /* 0x0000a200ff2e7b82 */ /* 0x000e300000000a00 */
[----:B------:R-:W1:Y:S08]  /*0320*/  LDC.64 R48, c[0x0][0x258] ;  /* 0x00009600ff307b82 */ /* 0x000e700000000a00 */
[----:B------:R-:W2:Y:S01]  /*0330*/  LDC.64 R50, c[0x0][0x280] ;  /* 0x0000a000ff327b82 */ /* 0x000ea20000000a00 */
[----:B0-----:R-:W-:-:S07]  /*0340*/  IMAD.WIDE R46, R45, 0x4, R46 ;  /* 0x000000042d2e7825 */ /* 0x001fce00078e022e */
[----:B------:R-:W0:Y:S01]  /*0350*/  LDC R66, c[0x0][0x218] ;  /* 0x00008600ff427b82 */ /* 0x000e220000000800 */
[----:B------:R1:W3:Y:S02]  /*0360*/  LDG.E R56, desc[UR4][R46.64] ;  /* 0x000000042e387981 */ /* 0x0002e4000c1e1900 */
[----:B-1----:R-:W-:-:S04]  /*0370*/  IMAD.WIDE R46, R45, 0x4, R48 ;  /* 0x000000042d2e7825 */ /* 0x002fc800078e0230 */
[C---:B--2---:R-:W-:Y:S01]  /*0380*/  IMAD.WIDE R48, R45.reuse, 0x4, R50 ;  /* 0x000000042d307825 */ /* 0x044fe200078e0232 */
[----:B------:R-:W1:Y:S04]  /*0390*/  S2R R69, SR_TID.X ;  /* 0x0000000000457919 */ /* 0x000e680000002100 */
[----:B------:R2:W5:Y:S01]  /*03a0*/  LDG.E R53, desc[UR4][R48.64] ;  /* 0x0000000430357981 */ /* 0x000562000c1e1900 */
[----:B0-----:R-:W-:-:S03]  /*03b0*/  IMAD R50, R45, R66, RZ ;  /* 0x000000422d327224 */ /* 0x001fc600078e02ff */
[----:B------:R0:W5:Y:S02]  /*03c0*/  LDG.E R47, desc[UR4][R46.64] ;  /* 0x000000042e2f7981 */ /* 0x000164000c1e1900 */
[----:B------:R-:W-:-:S04]  /*03d0*/  SHF.R.S32.HI R51, RZ, 0x1f, R50 ;  /* 0x0000001fff337819 */ /* 0x000fc80000011432 */
[----:B------:R-:W-:Y:S01]  /*03e0*/  LEA.HI R57, R51, R50, RZ, 0x3 ;  /* 0x0000003233397211 */ /* 0x000fe200078f18ff */
[----:B--2---:R-:W2:Y:S08]  /*03f0*/  LDC.64 R48, c[0x0][0x250] ;  /* 0x00009400ff307b82 */ /* 0x004eb00000000a00 */
[----:B------:R-:W4:Y:S01]  /*0400*/  LDC.64 R50, c[0x0][0x2c8] ;  /* 0x0000b200ff327b82 */ /* 0x000f220000000a00 */
[----:B0-----:R-:W-:Y:S01]  /*0410*/  LEA.HI.SX32 R46, R57, R2, 0x1d ;  /* 0x00000002392e7211 */ /* 0x001fe200078feaff */
[----:B------:R-:W-:Y:S01]  /*0420*/  BSSY B1, `(.L_x_406) ;  /* 0x0000087000017945 */ /* 0x000fe20003800000 */
[----:B--2---:R-:W-:-:S04]  /*0430*/  IMAD.WIDE R48, R45, 0x4, R48 ;  /* 0x000000042d307825 */ /* 0x004fc800078e0230 */
[----:B----4-:R-:W-:Y:S01]  /*0440*/  IMAD.WIDE.U32 R50, R46, 0x10, R50 ;  /* 0x000000102e327825 */ /* 0x010fe200078e0032 */
[----:B---3--:R-:W-:-:S13]  /*0450*/  ISETP.GT.AND P2, PT, R56, RZ, PT ;  /* 0x000000ff3800720c */ /* 0x008fda0003f44270 */
[----:B-1----:R-:W-:Y:S05]  /*0460*/  @P2 BRA `(.L_x_407) ;  /* 0x00000000004c2947 */ /* 0x002fea0003800000 */
[----:B-----5:R-:W-:Y:S01]  /*0470*/  ISETP.GE.AND P3, PT, R53, 0x1, PT ;  /* 0x000000013500780c */ /* 0x020fe20003f66270 */
[----:B------:R-:W-:Y:S01]  /*0480*/  HFMA2.MMA R57, -RZ, RZ, 0, 0 ;  /* 0x00000000ff397435 */ /* 0x000fe200000001ff */
[----:B------:R-:W-:Y:S01]  /*0490*/  IMAD.U32 R58, RZ, RZ, UR14 ;  /* 0x0000000eff3a7e24 */ /* 0x000fe2000f8e00ff */
[----:B------:R-:W-:-:S04]  /*04a0*/  MOV R59, UR15 ;  /* 0x0000000f003b7c02 */ /* 0x000fc80008000f00 */
[----:B------:R-:W-:-:S04]  /*04b0*/  ISETP.NE.U32.AND P0, PT, R58, RZ, PT ;  /* 0x000000ff3a00720c */ /* 0x000fc80003f05070 */
[----:B------:R-:W-:Y:S02]  /*04c0*/  ISETP.NE.AND.EX P0, PT, R59, RZ, PT, P0 ;  /* 0x000000ff3b00720c */ /* 0x000fe40003f05300 */
[----:B------:R-:W-:-:S04]  /*04d0*/  @P3 VIADD R48, R53, 0xffffffff ;  /* 0xffffffff35303836 */ /* 0x000fc80000000000 */
[----:B------:R-:W-:-:S05]  /*04e0*/  @P3 IMAD R48, R48, R66, RZ ;  /* 0x0000004230303224 */ /* 0x000fca00078e02ff */
[----:B------:R-:W-:Y:S02]  /*04f0*/  @P3 SHF.R.S32.HI R49, RZ, 0x1f, R48 ;  /* 0x0000001fff313819 */ /* 0x000fe40000011430 */
[----:B------:R-:W-:Y:S01]  /*0500*/  @P3 LOP3.LUT R2, R69, 0x1f, RZ, 0xc0, !PT ;  /* 0x0000001f45023812 */ /* 0x000fe200078ec0ff */
[----:B------:R0:W5:Y:S01]  /*0510*/  @P0 LDG.E.128 R12, desc[UR4][R50.64] ;  /* 0x00000004320c0981 */ /* 0x000162000c1e1d00 */
[----:B------:R-:W-:-:S04]  /*0520*/  @P3 LEA.HI R49, R49, R48, RZ, 0x3 ;  /* 0x0000003031313211 */ /* 0x000fc800078f18ff */
[----:B------:R-:W-:Y:S02]  /*0530*/  @P3 LEA.HI.SX32 R57, R49, R2, 0x1d ;  /* 0x0000000231393211 */ /* 0x000fe400078feaff */
[----:B------:R-:W1:Y:S03]  /*0540*/  LDC.64 R48, c[0x0][0x240] ;  /* 0x00009000ff307b82 */ /* 0x000e660000000a00 */
[----:B-1----:R-:W-:-:S06]  /*0550*/  IMAD.WIDE.U32 R48, R57, 0x8, R48 ;  /* 0x0000000839307825 */ /* 0x002fcc00078e0030 */
[----:B------:R-:W5:Y:S01]  /*0560*/  LDG.E.64 R48, desc[UR4][R48.64] ;  /* 0x0000000430307981 */ /* 0x000f62000c1e1b00 */
[----:B------:R-:W-:Y:S01]  /*0570*/  IMAD.MOV.U32 R67, RZ, RZ, RZ ;  /* 0x000000ffff437224 */ /* 0x000fe200078e00ff */
[----:B------:R-:W-:Y:S01]  /*0580*/  MOV R68, RZ ;  /* 0x000000ff00447202 */ /* 0x000fe20000000f00 */
[----:B0-----:R-:W-:Y:S06]  /*0590*/  BRA `(.L_x_408) ;  /* 0x0000000400bc7947 */ /* 0x001fec0003800000 */
.L_x_407:
[----:B------:R-:W0:Y:S01]  /*05a0*/  LDC.64 R2, c[0x0][0x238] ;  /* 0x00008e00ff027b82 */ /* 0x000e220000000a00 */
[----:B------:R-:W-:Y:S01]  /*05b0*/  VIADD R56, R56, 0xffffffff ;  /* 0xffffffff38387836 */ /* 0x000fe20000000000 */
[----:B------:R1:W2:Y:S03]  /*05c0*/  LDG.E R0, desc[UR4][R48.64] ;  /* 0x0000000430007981 */ /* 0x0002a6000c1e1900 */
[----:B------:R-:W-:-:S03]  /*05d0*/  IMAD R56, R56, R66, RZ ;  /* 0x0000004238387224 */ /* 0x000fc600078e02ff */
[----:B------:R-:W3:Y:S01]  /*05e0*/  LDC.64 R8, c[0x0][0x2b8] ;  /* 0x0000ae00ff087b82 */ /* 0x000ee20000000a00 */
[----:B-----5:R-:W-:-:S07]  /*05f0*/  ISETP.GE.AND P3, PT, R53, 0x1, PT ;  /* 0x000000013500780c */ /* 0x020fce0003f66270 */
[----:B-1----:R-:W1:Y:S01]  /*0600*/  LDC.64 R48, c[0x0][0x240] ;  /* 0x00009000ff307b82 */ /* 0x002e620000000a00 */
[----:B0-----:R-:W-:Y:S01]  /*0610*/  IMAD.WIDE.U32 R4, R46, 0x10, R2 ;  /* 0x000000102e047825 */ /* 0x001fe200078e0002 */
[----:B------:R-:W-:-:S06]  /*0620*/  SHF.R.S32.HI R3, RZ, 0x1f, R56 ;  /* 0x0000001fff037819 */ /* 0x000fcc0000011438 */
[----:B------:R-:W0:Y:S01]  /*0630*/  LDC.U8 R57, c[0x0][0x2a0] ;  /* 0x0000a800ff397b82 */ /* 0x000e220000000000 */
[----:B------:R-:W-:Y:S02]  /*0640*/  LOP3.LUT R2, R69, 0x1f, RZ, 0xc0, !PT ;  /* 0x0000001f45027812 */ /* 0x000fe400078ec0ff */
[----:B------:R-:W-:Y:S01]  /*0650*/  LEA.HI R3, R3, R56, RZ, 0x3 ;  /* 0x0000003803037211 */ /* 0x000fe200078f18ff */
[----:B------:R-:W4:Y:S03]  /*0660*/  LDG.E.128 R4, desc[UR4][R4.64] ;  /* 0x0000000404047981 */ /* 0x000f26000c1e1d00 */
[----:B------:R-:W-:-:S05]  /*0670*/  LEA.HI.SX32 R3, R3, R2, 0x1d ;  /* 0x0000000203037211 */ /* 0x000fca00078feaff */
[----:B---3--:R-:W-:-:S06]  /*0680*/  IMAD.WIDE.U32 R8, R3, 0x10, R8 ;  /* 0x0000001003087825 */ /* 0x008fcc00078e0008 */
[----:B------:R-:W3:Y:S01]  /*0690*/  LDG.E.128 R8, desc[UR4][R8.64] ;  /* 0x0000000408087981 */ /* 0x000ee2000c1e1d00 */
[----:B------:R-:W-:-:S05]  /*06a0*/  @P3 IADD3 R3, R53, -0x1, RZ ;  /* 0xffffffff35033810 */ /* 0x000fca0007ffe0ff */
[----:B------:R-:W-:-:S05]  /*06b0*/  @P3 IMAD R3, R3, R66, RZ ;  /* 0x0000004203033224 */ /* 0x000fca00078e02ff */
[----:B------:R-:W-:-:S04]  /*06c0*/  @P3 SHF.R.S32.HI R40, RZ, 0x1f, R3 ;  /* 0x0000001fff283819 */ /* 0x000fc80000011403 */
[----:B------:R-:W-:Y:S01]  /*06d0*/  @P3 LEA.HI R41, R40, R3, RZ, 0x3 ;  /* 0x0000000328293211 */ /* 0x000fe200078f18ff */
[----:B------:R-:W-:-:S03]  /*06e0*/  IMAD.MOV.U32 R3, RZ, RZ, RZ ;  /* 0x000000ffff037224 */ /* 0x000fc600078e00ff */
[----:B------:R-:W-:-:S05]  /*06f0*/  @P3 LEA.HI.SX32 R3, R41, R2, 0x1d ;  /* 0x0000000229033211 */ /* 0x000fca00078feaff */
[----:B-1----:R-:W-:-:S06]  /*0700*/  IMAD.WIDE.U32 R48, R3, 0x8, R48 ;  /* 0x0000000803307825 */ /* 0x002fcc00078e0030 */
[----:B------:R-:W5:Y:S01]  /*0710*/  LDG.E.64 R48, desc[UR4][R48.64] ;  /* 0x0000000430307981 */ /* 0x000f62000c1e1b00 */
[----:B------:R-:W-:Y:S01]  /*0720*/  IMAD.U32 R58, RZ, RZ, UR14 ;  /* 0x0000000eff3a7e24 */ /* 0x000fe2000f8e00ff */
[----:B------:R-:W-:-:S04]  /*0730*/  MOV R59, UR15 ;  /* 0x0000000f003b7c02 */ /* 0x000fc80008000f00 */
[----:B------:R-:W-:-:S04]  /*0740*/  ISETP.NE.U32.AND P0, PT, R58, RZ, PT ;  /* 0x000000ff3a00720c */ /* 0x000fc80003f05070 */
[----:B------:R-:W-:-:S13]  /*0750*/  ISETP.NE.AND.EX P0, PT, R59, RZ, PT, P0 ;  /* 0x000000ff3b00720c */ /* 0x000fda0003f05300 */
[----:B------:R1:W5:Y:S01]  /*0760*/  @P0 LDG.E.128 R12, desc[UR4][R50.64] ;  /* 0x00000004320c0981 */ /* 0x000362000c1e1d00 */
[----:B0-----:R-:W-:-:S04]  /*0770*/  ISETP.NE.AND P0, PT, R57, RZ, PT ;  /* 0x000000ff3900720c */ /* 0x001fc80003f05270 */
[----:B--2---:R-:W-:Y:S02]  /*0780*/  FSEL R40, R0, RZ, !P0 ;  /* 0x000000ff00287208 */ /* 0x004fe40004000000 */
[C---:B----4-:R-:W-:Y:S01]  /*0790*/  SHF.L.U32 R41, R4.reuse, 0x10, RZ ;  /* 0x0000001004297819 */ /* 0x050fe200000006ff */
[C---:B------:R-:W-:Y:S01]  /*07a0*/  IMAD.U32 R43, R5.reuse, 0x10000, RZ ;  /* 0x00010000052b7824 */ /* 0x040fe200078e00ff */
[----:B------:R-:W-:Y:S02]  /*07b0*/  PRMT R3, R4, 0x7632, R3 ;  /* 0x0000763204037816 */ /* 0x000fe40000000003 */
[C---:B------:R-:W-:Y:S02]  /*07c0*/  PRMT R42, R6.reuse, 0x7632, R42 ;  /* 0x00007632062a7816 */ /* 0x040fe4000000002a */
[----:B------:R-:W-:Y:S02]  /*07d0*/  SHF.L.U32 R57, R6, 0x10, RZ ;  /* 0x0000001006397819 */ /* 0x000fe400000006ff */
[----:B------:R-:W-:-:S02]  /*07e0*/  PRMT R4, R5, 0x7632, R4 ;  /* 0x0000763205047816 */ /* 0x000fc40000000004 */
[----:B------:R-:W-:Y:S01]  /*07f0*/  PRMT R6, R7, 0x7632, R6 ;  /* 0x0000763207067816 */ /* 0x000fe20000000006 */
[C---:B------:R-:W-:Y:S01]  /*0800*/  FADD.FTZ R0, -R40.reuse, R41 ;  /* 0x0000002928007221 */ /* 0x040fe20000010100 */
[----:B------:R-:W-:Y:S01]  /*0810*/  SHF.L.U32 R5, R3, 0x10, RZ ;  /* 0x0000001003057819 */ /* 0x000fe200000006ff */
[----:B-1----:R-:W-:Y:S02]  /*0820*/  IMAD.U32 R51, R7, 0x10000, RZ ;  /* 0x0001000007337824 */ /* 0x002fe400078e00ff */
[----:B------:R-:W-:Y:S01]  /*0830*/  FADD.FTZ R3, -R40, R43 ;  /* 0x0000002b28037221 */ /* 0x000fe20000010100 */
[----:B------:R-:W-:Y:S01]  /*0840*/  SHF.L.U32 R41, R42, 0x10, RZ ;  /* 0x000000102a297819 */ /* 0x000fe200000006ff */
[----:B------:R-:W-:Y:S02]  /*0850*/  IMAD.U32 R7, R4, 0x10000, RZ ;  /* 0x0001000004077824 */ /* 0x000fe400078e00ff */
[----:B------:R-:W-:Y:S02]  /*0860*/  IMAD.U32 R43, R6, 0x10000, RZ ;  /* 0x00010000062b7824 */ /* 0x000fe400078e00ff */
[C---:B------:R-:W-:Y:S01]  /*0870*/  FADD.FTZ R4, -R40.reuse, R57 ;  /* 0x0000003928047221 */ /* 0x040fe20000010100 */
[C---:B------:R-:W-:Y:S01]  /*0880*/  FADD.FTZ R68, -R40.reuse, R51 ;  /* 0x0000003328447221 */ /* 0x040fe20000010100 */
[C---:B------:R-:W-:Y:S01]  /*0890*/  FADD.FTZ R6, -R40.reuse, R5 ;  /* 0x0000000528067221 */ /* 0x040fe20000010100 */
[C---:B------:R-:W-:Y:S01]  /*08a0*/  FADD.FTZ R66, -R40.reuse, R7 ;  /* 0x0000000728427221 */ /* 0x040fe20000010100 */
[C---:B------:R-:W-:Y:S01]  /*08b0*/  FADD.FTZ R56, -R40.reuse, R41 ;  /* 0x0000002928387221 */ /* 0x040fe20000010100 */
[----:B------:R-:W-:Y:S01]  /*08c0*/  FADD.FTZ R50, -R40, R43 ;  /* 0x0000002b28327221 */ /* 0x000fe20000010100 */
[----:B---3--:R-:W-:-:S02]  /*08d0*/  PRMT R40, R8, 0x7632, R40 ;  /* 0x0000763208287816 */ /* 0x008fc40000000028 */
[----:B------:R-:W-:Y:S01]  /*08e0*/  SHF.L.U32 R51, R8, 0x10, RZ ;  /* 0x0000001008337819 */ /* 0x000fe200000006ff */
[C---:B------:R-:W-:Y:S01]  /*08f0*/  IMAD.U32 R52, R9.reuse, 0x10000, RZ ;  /* 0x0001000009347824 */ /* 0x040fe200078e00ff */
[----:B------:R-:W-:Y:S01]  /*0900*/  PRMT R41, R9, 0x7632, R41 ;  /* 0x0000763209297816 */ /* 0x000fe20000000029 */
[C---:B------:R-:W-:Y:S01]  /*0910*/  FMUL.FTZ R9, R47.reuse, R50 ;  /* 0x000000322f097220 */ /* 0x040fe20000410000 */
[C---:B------:R-:W-:Y:S01]  /*0920*/  PRMT R42, R10.reuse, 0x7632, R42 ;  /* 0x000076320a2a7816 */ /* 0x040fe2000000002a */
[C---:B------:R-:W-:Y:S01]  /*0930*/  FMUL.FTZ R0, R47.reuse, R0 ;  /* 0x000000002f007220 */ /* 0x040fe20000410000 */
[----:B------:R-:W-:Y:S01]  /*0940*/  SHF.L.U32 R57, R10, 0x10, RZ ;  /* 0x000000100a397819 */ /* 0x000fe200000006ff */
[----:B------:R-:W-:Y:S01]  /*0950*/  FMUL.FTZ R3, R47, R3 ;  /* 0x000000032f037220 */ /* 0x000fe20000410000 */
[----:B------:R-:W-:Y:S01]  /*0960*/  SHF.L.U32 R50, R40, 0x10, RZ ;  /* 0x0000001028327819 */ /* 0x000fe200000006ff */
[----:B------:R-:W-:Y:S01]  /*0970*/  FMUL.FTZ R10, R65, R51 ;  /* 0x00000033410a7220 */ /* 0x000fe20000410000 */
[C---:B------:R-:W-:Y:S01]  /*0980*/  PRMT R44, R11.reuse, 0x7632, R44 ;  /* 0x000076320b2c7816 */ /* 0x040fe2000000002c */
[----:B------:R-:W-:-:S02]  /*0990*/  IMAD.U32 R43, R11, 0x10000, RZ ;  /* 0x000100000b2b7824 */ /* 0x000fc400078e00ff */
[C---:B------:R-:W-:Y:S01]  /*09a0*/  FMUL.FTZ R8, R47.reuse, R56 ;  /* 0x000000382f087220 */ /* 0x040fe20000410000 */
[----:B------:R-:W-:Y:S01]  /*09b0*/  FMUL.FTZ R6, R47, R6 ;  /* 0x000000062f067220 */ /* 0x000fe20000410000 */
[----:B------:R-:W-:Y:S01]  /*09c0*/  FFMA.FTZ R16, R0, R51, R16 ;  /* 0x0000003300107223 */ /* 0x000fe20000010010 */
[----:B------:R-:W-:Y:S01]  /*09d0*/  FADD.FTZ R24, R24, R51 ;  /* 0x0000003318187221 */ /* 0x000fe20000010000 */
[----:B------:R-:W-:Y:S02]  /*09e0*/  IMAD.U32 R56, R41, 0x10000, RZ ;  /* 0x0001000029387824 */ /* 0x000fe400078e00ff */
[-C--:B------:R-:W-:Y:S01]  /*09f0*/  FFMA.FTZ R18, R3, R52.reuse, R18 ;  /* 0x0000003403127223 */ /* 0x080fe20000010012 */
[----:B------:R-:W-:Y:S01]  /*0a00*/  FADD.FTZ R26, R26, R52 ;  /* 0x000000341a1a7221 */ /* 0x000fe20000010000 */
[----:B------:R-:W-:Y:S01]  /*0a10*/  FMUL.FTZ R11, R63, R52 ;  /* 0x000000343f0b7220 */ /* 0x000fe20000410000 */
[----:B------:R-:W-:Y:S01]  /*0a20*/  FMUL.FTZ R52, R64, R50 ;  /* 0x0000003240347220 */ /* 0x000fe20000410000 */
[----:B------:R-:W-:Y:S01]  /*0a30*/  FADD.FTZ R41, RZ, R10 ;  /* 0x0000000aff297221 */ /* 0x000fe20000010000 */
[----:B------:R-:W-:Y:S01]  /*0a40*/  FFMA.FTZ R51, R0, R10, RZ ;  /* 0x0000000a00337223 */ /* 0x000fe200000100ff */
[----:B------:R-:W-:Y:S01]  /*0a50*/  FMUL.FTZ R7, R47, R66 ;  /* 0x000000422f077220 */ /* 0x000fe20000410000 */
[C---:B------:R-:W-:Y:S01]  /*0a60*/  FFMA.FTZ R17, R6.reuse, R50, R17 ;  /* 0x0000003206117223 */ /* 0x040fe20000010011 */
[----:B------:R-:W-:Y:S01]  /*0a70*/  FADD.FTZ R25, R25, R50 ;  /* 0x0000003219197221 */ /* 0x000fe20000010000 */
[----:B------:R-:W-:Y:S01]  /*0a80*/  FADD.FTZ R50, R41, R52 ;  /* 0x0000003429327221 */ /* 0x000fe20000010000 */
[----:B------:R-:W-:Y:S01]  /*0a90*/  FFMA.FTZ R66, R6, R52, R51 ;  /* 0x0000003406427223 */ /* 0x000fe20000010033 */
        /* <DEDUP_REMOVED lines=10> */
[----:B------:R-:W-:Y:S01]  /*0b40*/  FMUL.FTZ R5, R47, R68 ;  /* 0x000000442f057220 */ /* 0x000fe20000410000 */
[-C--:B------:R-:W-:Y:S01]  /*0b50*/  FFMA.FTZ R21, R8, R42.reuse, R21 ;  /* 0x0000002a08157223 */ /* 0x080fe20000010015 */
[----:B------:R-:W-:Y:S01]  /*0b60*/  FADD.FTZ R29, R29, R42 ;  /* 0x0000002a1d1d7221 */ /* 0x000fe20000010000 */
[----:B------:R-:W-:Y:S01]  /*0b70*/  FMUL.FTZ R42, R60, R42 ;  /* 0x0000002a3c2a7220 */ /* 0x000fe20000410000 */
[----:B------:R-:W-:Y:S01]  /*0b80*/  FADD.FTZ R51, R51, R40 ;  /* 0x0000002833337221 */ /* 0x000fe20000010000 */
[----:B------:R-:W-:Y:S01]  /*0b90*/  FFMA.FTZ R57, R4, R40, R57 ;  /* 0x0000002804397223 */ /* 0x000fe20000010039 */
[----:B------:R-:W-:-:S02]  /*0ba0*/  IMAD.U32 R44, R44, 0x10000, RZ ;  /* 0x000100002c2c7824 */ /* 0x000fc400078e00ff */
[-C--:B------:R-:W-:Y:S01]  /*0bb0*/  FFMA.FTZ R22, R5, R43.reuse, R22 ;  /* 0x0000002b05167223 */ /* 0x080fe20000010016 */
[----:B------:R-:W-:Y:S01]  /*0bc0*/  FFMA.FTZ R19, R7, R56, R19 ;  /* 0x0000003807137223 */ /* 0x000fe20000010013 */
[----:B------:R-:W-:Y:S01]  /*0bd0*/  FADD.FTZ R27, R27, R56 ;  /* 0x000000381b1b7221 */ /* 0x000fe20000010000 */
        /* <DEDUP_REMOVED lines=11> */
.L_x_408:
[----:B------:R-:W-:Y:S05]  /*0c90*/  BSYNC B1 ;  /* 0x0000000000017941 */ /* 0x000fea0003800000 */
.L_x_406:
[----:B------:R-:W-:Y:S01]  /*0ca0*/  UMOV UR6, 0xffffffff ;  /* 0xffffffff00067882 */ /* 0x000fe20000000000 */
[----:B-----5:R-:W-:Y:S02]  /*0cb0*/  MOV R50, R48 ;  /* 0x0000003000327202 */ /* 0x020fe40000000f00 */
[----:B------:R-:W-:Y:S05]  /*0cc0*/  BRA.DIV UR6, `(.L_x_409) ;  /* 0x00000012068c7947 */ /* 0x000fea000b800000 */
        /* <DEDUP_REMOVED lines=18> */
.L_x_446:
[----:B------:R-:W3:Y:S01]  /*0df0*/  LDC R56, c[0x0][0x218] ;  /* 0x00008600ff387b82 */ /* 0x000ee20000000800 */
[----:B------:R-:W4:Y:S01]  /*0e00*/  S2R R66, SR_TID.X ;  /* 0x0000000000427919 */ /* 0x000f220000002100 */
[----:B------:R-:W-:Y:S01]  /*0e10*/  @P3 IADD3 R53, R53, -0x1, RZ ;  /* 0xffffffff35353810 */ /* 0x000fe20007ffe0ff */
[----:B-1----:R-:W-:Y:S01]  /*0e20*/  FADD.FTZ R69, R67, R69 ;  /* 0x0000004543457221 */ /* 0x002fe20000010000 */
[----:B--2---:R-:W-:Y:S01]  /*0e30*/  FADD.FTZ R51, R68, R51 ;  /* 0x0000003344337221 */ /* 0x004fe20000010000 */
[----:B------:R-:W-:Y:S03]  /*0e40*/  BSSY B1, `(.L_x_410) ;  /* 0x000001a000017945 */ /* 0x000fe60003800000 */
[----:B------:R-:W1:Y:S01]  /*0e50*/  LDC.U8 R57, c[0x0][0x2a0] ;  /* 0x0000a800ff397b82 */ /* 0x000e620000000000 */
[----:B---3--:R-:W-:-:S05]  /*0e60*/  @P3 IMAD R53, R53, R56, RZ ;  /* 0x0000003835353224 */ /* 0x008fca00078e02ff */
[----:B------:R-:W-:Y:S02]  /*0e70*/  @P3 SHF.R.S32.HI R56, RZ, 0x1f, R53 ;  /* 0x0000001fff383819 */ /* 0x000fe40000011435 */
[----:B-1----:R-:W-:Y:S01]  /*0e80*/  ISETP.NE.AND P0, PT, R57, RZ, PT ;  /* 0x000000ff3900720c */ /* 0x002fe20003f05270 */
[----:B------:R-:W-:Y:S01]  /*0e90*/  FMUL.FTZ R57, R69, UR8 ;  /* 0x0000000845397c20 */ /* 0x000fe20008410000 */
[----:B0-----:R-:W-:Y:S01]  /*0ea0*/  @P3 LEA.HI R67, R56, R53, RZ, 0x3 ;  /* 0x0000003538433211 */ /* 0x001fe200078f18ff */
[----:B------:R-:W-:Y:S01]  /*0eb0*/  IMAD.MOV.U32 R53, RZ, RZ, RZ ;  /* 0x000000ffff357224 */ /* 0x000fe200078e00ff */
[----:B----4-:R-:W-:Y:S01]  /*0ec0*/  @P3 LOP3.LUT R2, R66, 0x1f, RZ, 0xc0, !PT ;  /* 0x0000001f42023812 */ /* 0x010fe200078ec0ff */
[----:B------:R-:W-:Y:S01]  /*0ed0*/  FMUL.FTZ R56, R51, UR8 ;  /* 0x0000000833387c20 */ /* 0x000fe20008410000 */
[----:B------:R-:W-:Y:S02]  /*0ee0*/  FSEL R57, R57, RZ, !P0 ;  /* 0x000000ff39397208 */ /* 0x000fe40004000000 */
[----:B------:R-:W-:Y:S01]  /*0ef0*/  @P3 LEA.HI.SX32 R53, R67, R2, 0x1d ;  /* 0x0000000243353211 */ /* 0x000fe200078feaff */
[----:B------:R-:W-:Y:S06]  /*0f00*/  @P2 BRA `(.L_x_411) ;  /* 0x0000000000182947 */ /* 0x000fec0003800000 */
[----:B------:R-:W-:Y:S01]  /*0f10*/  ISETP.NE.U32.AND P0, PT, R58, RZ, PT ;  /* 0x000000ff3a00720c */ /* 0x000fe20003f05070 */
[----:B------:R-:W-:-:S03]  /*0f20*/  HFMA2.MMA R58, -RZ, RZ, 0, 0 ;  /* 0x00000000ff3a7435 */ /* 0x000fc600000001ff */
[----:B------:R-:W-:-:S13]  /*0f30*/  ISETP.NE.AND.EX P0, PT, R59, RZ, PT, P0 ;  /* 0x000000ff3b00720c */ /* 0x000fda0003f05300 */
[----:B------:R-:W-:Y:S05]  /*0f40*/  @!P0 BRA `(.L_x_412) ;  /* 0x0000000000248947 */ /* 0x000fea0003800000 */
[----:B------:R-:W-:Y:S01]  /*0f50*/  SHF.L.U32 R58, R12, 0x10, RZ ;  /* 0x000000100c3a7819 */ /* 0x000fe200000006ff */
[----:B------:R-:W-:Y:S06]  /*0f60*/  BRA `(.L_x_412) ;  /* 0x00000000001c7947 */ /* 0x000fec0003800000 */
.L_x_411:
[----:B------:R-:W-:Y:S01]  /*0f70*/  ISETP.NE.U32.AND P0, PT, R58, RZ, PT ;  /* 0x000000ff3a00720c */ /* 0x000fe20003f05070 */
[----:B------:R-:W-:-:S03]  /*0f80*/  FFMA.FTZ R51, R0, R56, R57 ;  /* 0x0000003800337223 */ /* 0x000fc60000010039 */
[----:B------:R-:W-:Y:S01]  /*0f90*/  ISETP.NE.AND.EX P0, PT, R59, RZ, PT, P0 ;  /* 0x000000ff3b00720c */ /* 0x000fe20003f05300 */
[----:B------:R-:W-:-:S04]  /*0fa0*/  FADD.FTZ R58, R10, -R51 ;  /* 0x800000330a3a7221 */ /* 0x000fc80000010000 */
[----:B------:R-:W-:-:S08]  /*0fb0*/  FMUL.FTZ R58, R47, R58 ;  /* 0x0000003a2f3a7220 */ /* 0x000fd00000410000 */
[----:B------:R-:W-:-:S04]  /*0fc0*/  @P0 IMAD.U32 R51, R12, 0x10000, RZ ;  /* 0x000100000c330824 */ /* 0x000fc800078e00ff */
[----:B------:R-:W-:-:S07]  /*0fd0*/  @P0 FADD.FTZ R58, R58, R51 ;  /* 0x000000333a3a0221 */ /* 0x000fce0000010000 */
.L_x_412:
[----:B------:R-:W-:Y:S05]  /*0fe0*/  BSYNC B1 ;  /* 0x0000000000017941 */ /* 0x000fea0003800000 */
.L_x_410:
[----:B------:R-:W-:Y:S01]  /*0ff0*/  ISETP.NE.U32.AND P1, PT, RZ, UR10, PT ;  /* 0x0000000aff007c0c */ /* 0x000fe2000bf25070 */
[----:B------:R-:W-:Y:S01]  /*1000*/  BSSY B1, `(.L_x_413) ;  /* 0x0000017000017945 */ /* 0x000fe20003800000 */
[----:B------:R-:W-:Y:S02]  /*1010*/  @P3 LOP3.LUT P4, RZ, R50, 0xff, RZ, 0xc0, !PT ;  /* 0x000000ff32ff3812 */ /* 0x000fe4000788c0ff */
[----:B------:R-:W-:-:S13]  /*1020*/  ISETP.NE.AND.EX P1, PT, RZ, UR11, PT, P1 ;  /* 0x0000000bff007c0c */ /* 0x000fda000bf25310 */
[----:B------:R-:W-:-:S04]  /*1030*/  @P1 F2FP.BF16.F32.PACK_AB R50, RZ, R58 ;  /* 0x0000003aff32123e */ /* 0x000fc800000010ff */
[----:B------:R-:W-:Y:S02]  /*1040*/  @P1 PRMT R32, R50, 0x7610, R32 ;  /* 0x0000761032201816 */ /* 0x000fe40000000020 */
[----:B------:R-:W0:Y:S02]  /*1050*/  @P3 LDC.64 R50, c[0x0][0x298] ;  /* 0x0000a600ff323b82 */ /* 0x000e240000000a00 */
[----:B0-----:R-:W-:-:S04]  /*1060*/  @P3 FMUL.FTZ R51, R58, R51 ;  /* 0x000000333a333220 */ /* 0x001fc80000410000 */
[----:B------:R-:W-:-:S05]  /*1070*/  @P3 FMUL.FTZ R50, R51, R50 ;  /* 0x0000003233323220 */ /* 0x000fca0000410000 */
[----:B------:R-:W-:-:S04]  /*1080*/  @P3 FSEL R50, R50, RZ, P4 ;  /* 0x000000ff32323208 */ /* 0x000fc80002000000 */
[----:B------:R-:W-:-:S04]  /*1090*/  @P3 F2FP.BF16.F32.PACK_AB R50, RZ, R50 ;  /* 0x00000032ff32323e */ /* 0x000fc800000010ff */
[----:B------:R-:W-:Y:S01]  /*10a0*/  @P3 PRMT R36, R50, 0x7610, R36 ;  /* 0x0000761032243816 */ /* 0x000fe20000000024 */
[----:B------:R-:W-:Y:S06]  /*10b0*/  @P2 BRA `(.L_x_414) ;  /* 0x0000000000142947 */ /* 0x000fec0003800000 */
[----:B------:R-:W-:Y:S01]  /*10c0*/  MOV R58, RZ ;  /* 0x000000ff003a7202 */ /* 0x000fe20000000f00 */
[----:B------:R-:W-:Y:S06]  /*10d0*/  @!P0 BRA `(.L_x_415) ;  /* 0x0000000000248947 */ /* 0x000fec0003800000 */
[----:B------:R-:W-:-:S04]  /*10e0*/  PRMT R58, R12, 0x7632, R58 ;  /* 0x000076320c3a7816 */ /* 0x000fc8000000003a */
[----:B------:R-:W-:Y:S01]  /*10f0*/  SHF.L.U32 R58, R58, 0x10, RZ ;  /* 0x000000103a3a7819 */ /* 0x000fe200000006ff */
[----:B------:R-:W-:Y:S06]  /*1100*/  BRA `(.L_x_415) ;  /* 0x0000000000187947 */ /* 0x000fec0003800000 */
.L_x_414:
[----:B------:R-:W-:-:S04]  /*1110*/  FFMA.FTZ R51, R6, R56, R57 ;  /* 0x0000003806337223 */ /* 0x000fc80000010039 */
[--C-:B------:R-:W-:Y:S01]  /*1120*/  FADD.FTZ R50, R52, -R51.reuse ;  /* 0x8000003334327221 */ /* 0x100fe20000010000 */
[----:B------:R-:W-:-:S03]  /*1130*/  @P0 PRMT R51, R12, 0x7632, R51 ;  /* 0x000076320c330816 */ /* 0x000fc60000000033 */
[----:B------:R-:W-:Y:S02]  /*1140*/  FMUL.FTZ R58, R47, R50 ;  /* 0x000000322f3a7220 */ /* 0x000fe40000410000 */
[----:B------:R-:W-:-:S04]  /*1150*/  @P0 IMAD.U32 R51, R51, 0x10000, RZ ;  /* 0x0001000033330824 */ /* 0x000fc800078e00ff */
[----:B------:R-:W-:-:S07]  /*1160*/  @P0 FADD.FTZ R58, R58, R51 ;  /* 0x000000333a3a0221 */ /* 0x000fce0000010000 */
.L_x_415:
[----:B------:R-:W-:Y:S05]  /*1170*/  BSYNC B1 ;  /* 0x0000000000017941 */ /* 0x000fea0003800000 */
.L_x_413:
[----:B------:R-:W-:Y:S01]  /*1180*/  @P1 F2FP.BF16.F32.PACK_AB R50, RZ, R58 ;  /* 0x0000003aff32123e */ /* 0x000fe200000010ff */
[----:B------:R-:W-:Y:S01]  /*1190*/  BSSY B1, `(.L_x_416) ;  /* 0x0000013000017945 */ /* 0x000fe20003800000 */
[----:B------:R-:W-:Y:S02]  /*11a0*/  @P3 LOP3.LUT P4, RZ, R48, 0xff00, RZ, 0xc0, !PT ;  /* 0x0000ff0030ff3812 */ /* 0x000fe4000788c0ff */
        /* <DEDUP_REMOVED lines=8> */
[----:B------:R-:W-:Y:S01]  /*1230*/  HFMA2.MMA R58, -RZ, RZ, 0, 0 ;  /* 0x00000000ff3a7435 */ /* 0x000fe200000001ff */
[----:B------:R-:W-:Y:S10]  /*1240*/  @!P0 BRA `(.L_x_418) ;  /* 0x00000000001c8947 */ /* 0x000ff40003800000 */
[----:B------:R-:W-:Y:S01]  /*1250*/  SHF.L.U32 R58, R13, 0x10, RZ ;  /* 0x000000100d3a7819 */ /* 0x000fe200000006ff */
[----:B------:R-:W-:Y:S06]  /*1260*/  BRA `(.L_x_418) ;  /* 0x0000000000147947 */ /* 0x000fec0003800000 */
.L_x_417:
[----:B------:R-:W-:Y:S01]  /*1270*/  FFMA.FTZ R50, R3, R56, R57 ;  /* 0x0000003803327223 */ /* 0x000fe20000010039 */
[----:B------:R-:W-:-:S03]  /*1280*/  @P0 IMAD.U32 R51, R13, 0x10000, RZ ;  /* 0x000100000d330824 */ /* 0x000fc600078e00ff */
[----:B------:R-:W-:-:S04]  /*1290*/  FADD.FTZ R50, R11, -R50 ;  /* 0x800000320b327221 */ /* 0x000fc80000010000 */
[----:B------:R-:W-:-:S04]  /*12a0*/  FMUL.FTZ R58, R47, R50 ;  /* 0x000000322f3a7220 */ /* 0x000fc80000410000 */
[----:B------:R-:W-:-:S07]  /*12b0*/  @P0 FADD.FTZ R58, R58, R51 ;  /* 0x000000333a3a0221 */ /* 0x000fce0000010000 */
.L_x_418:
[----:B------:R-:W-:Y:S05]  /*12c0*/  BSYNC B1 ;  /* 0x0000000000017941 */ /* 0x000fea0003800000 */
.L_x_416:
        /* <DEDUP_REMOVED lines=16> */
.L_x_420:
[----:B------:R-:W-:Y:S01]  /*13d0*/  FFMA.FTZ R50, R7, R56, R57 ;  /* 0x0000003807327223 */ /* 0x000fe20000010039 */
[----:B------:R-:W-:-:S03]  /*13e0*/  @P0 PRMT R51, R13, 0x7632, R51 ;  /* 0x000076320d330816 */ /* 0x000fc60000000033 */
[----:B------:R-:W-:Y:S02]  /*13f0*/  FADD.FTZ R50, R41, -R50 ;  /* 0x8000003229327221 */ /* 0x000fe40000010000 */
[----:B------:R-:W-:Y:S02]  /*1400*/  @P0 IMAD.U32 R51, R51, 0x10000, RZ ;  /* 0x0001000033330824 */ /* 0x000fe400078e00ff */
[----:B------:R-:W-:-:S04]  /*1410*/  FMUL.FTZ R58, R47, R50 ;  /* 0x000000322f3a7220 */ /* 0x000fc80000410000 */
[----:B------:R-:W-:-:S07]  /*1420*/  @P0 FADD.FTZ R58, R58, R51 ;  /* 0x000000333a3a0221 */ /* 0x000fce0000010000 */
.L_x_421:
[----:B------:R-:W-:Y:S05]  /*1430*/  BSYNC B1 ;  /* 0x0000000000017941 */ /* 0x000fea0003800000 */
.L_x_419:
        /* <DEDUP_REMOVED lines=15> */
.L_x_423:
[----:B------:R-:W-:-:S04]  /*1530*/  FFMA.FTZ R51, R4, R56, R57 ;  /* 0x0000003804337223 */ /* 0x000fc80000010039 */
[----:B------:R-:W-:Y:S01]  /*1540*/  FADD.FTZ R50, R40, -R51 ;  /* 0x8000003328327221 */ /* 0x000fe20000010000 */
[----:B------:R-:W-:-:S03]  /*1550*/  @P0 IMAD.U32 R51, R14, 0x10000, RZ ;  /* 0x000100000e330824 */ /* 0x000fc600078e00ff */
[----:B------:R-:W-:-:S04]  /*1560*/  FMUL.FTZ R58, R47, R50 ;  /* 0x000000322f3a7220 */ /* 0x000fc80000410000 */
[----:B------:R-:W-:-:S07]  /*1570*/  @P0 FADD.FTZ R58, R58, R51 ;  /* 0x000000333a3a0221 */ /* 0x000fce0000010000 */
.L_x_424:
[----:B------:R-:W-:Y:S05]  /*1580*/  BSYNC B1 ;  /* 0x0000000000017941 */ /* 0x000fea0003800000 */
.L_x_422:
        /* <DEDUP_REMOVED lines=16> */
.L_x_426:
[----:B------:R-:W-:-:S04]  /*1690*/  FFMA.FTZ R51, R8, R56, R57 ;  /* 0x0000003808337223 */ /* 0x000fc80000010039 */
[--C-:B------:R-:W-:Y:S01]  /*16a0*/  FADD.FTZ R50, R42, -R51.reuse ;  /* 0x800000332a327221 */ /* 0x100fe20000010000 */
[----:B------:R-:W-:-:S03]  /*16b0*/  @P0 PRMT R51, R14, 0x7632, R51 ;  /* 0x000076320e330816 */ /* 0x000fc60000000033 */
[----:B------:R-:W-:Y:S02]  /*16c0*/  FMUL.FTZ R58, R47, R50 ;  /* 0x000000322f3a7220 */ /* 0x000fe40000410000 */
[----:B------:R-:W-:-:S04]  /*16d0*/  @P0 IMAD.U32 R51, R51, 0x10000, RZ ;  /* 0x0001000033330824 */ /* 0x000fc800078e00ff */
[----:B------:R-:W-:-:S07]  /*16e0*/  @P0 FADD.FTZ R58, R58, R51 ;  /* 0x000000333a3a0221 */ /* 0x000fce0000010000 */
.L_x_427:
[----:B------:R-:W-:Y:S05]  /*16f0*/  BSYNC B1 ;  /* 0x0000000000017941 */ /* 0x000fea0003800000 */
.L_x_425:
        /* <DEDUP_REMOVED lines=15> */
.L_x_429:
[----:B------:R-:W-:Y:S01]  /*17f0*/  FFMA.FTZ R50, R5, R56, R57 ;  /* 0x0000003805327223 */ /* 0x000fe20000010039 */
[----:B------:R-:W-:-:S03]  /*1800*/  @P0 IMAD.U32 R51, R15, 0x10000, RZ ;  /* 0x000100000f330824 */ /* 0x000fc600078e00ff */
[----:B------:R-:W-:-:S04]  /*1810*/  FADD.FTZ R50, R43, -R50 ;  /* 0x800000322b327221 */ /* 0x000fc80000010000 */
[----:B------:R-:W-:-:S04]  /*1820*/  FMUL.FTZ R58, R47, R50 ;  /* 0x000000322f3a7220 */ /* 0x000fc80000410000 */
[----:B------:R-:W-:-:S07]  /*1830*/  @P0 FADD.FTZ R58, R58, R51 ;  /* 0x000000333a3a0221 */ /* 0x000fce0000010000 */
.L_x_430:
[----:B------:R-:W-:Y:S05]  /*1840*/  BSYNC B1 ;  /* 0x0000000000017941 */ /* 0x000fea0003800000 */
.L_x_428:
        /* <DEDUP_REMOVED lines=16> */
.L_x_432:
[----:B------:R-:W-:-:S04]  /*1950*/  FFMA.FTZ R57, R9, R56, R57 ;  /* 0x0000003809397223 */ /* 0x000fc80000010039 */
[----:B------:R-:W-:-:S04]  /*1960*/  FADD.FTZ R58, R44, -R57 ;  /* 0x800000392c3a7221 */ /* 0x000fc80000010000 */
[----:B------:R-:W-:Y:S01]  /*1970*/  FMUL.FTZ R58, R47, R58 ;  /* 0x0000003a2f3a7220 */ /* 0x000fe20000410000 */
[----:B------:R-:W-:-:S05]  /*1980*/  @P0 PRMT R47, R15, 0x7632, R47 ;  /* 0x000076320f2f0816 */ /* 0x000fca000000002f */
[----:B------:R-:W-:-:S04]  /*1990*/  @P0 IMAD.U32 R47, R47, 0x10000, RZ ;  /* 0x000100002f2f0824 */ /* 0x000fc800078e00ff */
[----:B------:R-:W-:-:S07]  /*19a0*/  @P0 FADD.FTZ R58, R58, R47 ;  /* 0x0000002f3a3a0221 */ /* 0x000fce0000010000 */
.L_x_433:
[----:B------:R-:W-:Y:S05]  /*19b0*/  BSYNC B1 ;  /* 0x0000000000017941 */ /* 0x000fea0003800000 */
.L_x_431:
        /* <DEDUP_REMOVED lines=9> */
[----:B------:R-:W-:Y:S01]  /*1a50*/  @P3 FSEL R59, R59, RZ, P0 ;  /* 0x000000ff3b3b3208 */ /* 0x000fe20000000000 */
[----:B------:R-:W0:Y:S03]  /*1a60*/  LDC.64 R46, c[0x0][0x210] ;  /* 0x00008400ff2e7b82 */ /* 0x000e260000000a00 */
[----:B------:R-:W-:Y:S01]  /*1a70*/  @P3 F2FP.BF16.F32.PACK_AB R59, RZ, R59 ;  /* 0x0000003bff3b323e */ /* 0x000fe200000010ff */
[----:B------:R1:W-:Y:S01]  /*1a80*/  @P1 STG.E.128 desc[UR4][R50.64], R32 ;  /* 0x0000002032001986 */ /* 0x0003e2000c101d04 */
[----:B--2---:R-:W-:Y:S02]  /*1a90*/  @P3 IMAD.WIDE.U32 R48, R53, 0x10, R48 ;  /* 0x0000001035303825 */ /* 0x004fe400078e0030 */
[----:B------:R-:W-:-:S05]  /*1aa0*/  @P3 PRMT R39, R39, 0x5410, R59 ;  /* 0x0000541027273816 */ /* 0x000fca000000003b */
[----:B------:R1:W-:Y:S01]  /*1ab0*/  @P3 STG.E.128 desc[UR4][R48.64], R36 ;  /* 0x0000002430003986 */ /* 0x0003e2000c101d04 */
[----:B0-----:R-:W-:-:S04]  /*1ac0*/  LEA R45, R46, R45, 0x2 ;  /* 0x0000002d2e2d7211 */ /* 0x001fc800078e10ff */
[----:B------:R-:W-:-:S13]  /*1ad0*/  ISETP.GE.AND P0, PT, R45, R47, PT ;  /* 0x0000002f2d00720c */ /* 0x000fda0003f06270 */
[----:B-1----:R-:W-:Y:S05]  /*1ae0*/  @!P0 BRA `(.L_x_434) ;  /* 0xffffffe800088947 */ /* 0x002fea000383ffff */
.L_x_405:
[----:B------:R-:W-:Y:S05]  /*1af0*/  BSYNC B0 ;  /* 0x0000000000007941 */ /* 0x000fea0003800000 */
.L_x_403:
[----:B------:R-:W0:Y:S01]  /*1b00*/  S2R R3, SR_CgaCtaId ;  /* 0x0000000000037919 */ /* 0x000e220000008800 */
[----:B------:R-:W-:Y:S01]  /*1b10*/  MOV R0, 0x400 ;  /* 0x0000040000007802 */ /* 0x000fe20000000f00 */
[----:B------:R-:W-:Y:S05]  /*1b20*/  WARPSYNC.ALL ;  /* 0x0000000000007948 */ /* 0x000fea0003800000 */
[----:B------:R-:W1:Y:S01]  /*1b30*/  S2R R46, SR_TID.X ;  /* 0x00000000002e7919 */ /* 0x000e620000002100 */
[----:B------:R-:W-:Y:S01]  /*1b40*/  ULDC UR6, c[0x0][0x218] ;  /* 0x0000860000067ab9 */ /* 0x000fe20000000800 */
[----:B------:R-:W-:Y:S01]  /*1b50*/  ULDC.64 UR12, c[0x0][0x2d0] ;  /* 0x0000b400000c7ab9 */ /* 0x000fe20000000a00 */
[----:B------:R-:W2:Y:S01]  /*1b60*/  S2R R15, SR_CTAID.X ;  /* 0x00000000000f7919 */ /* 0x000ea20000002500 */
[----:B0-----:R-:W-:-:S04]  /*1b70*/  LEA R0, R3, R0, 0x18 ;  /* 0x0000000003007211 */ /* 0x001fc800078ec0ff */
[C---:B-1----:R-:W-:Y:S01]  /*1b80*/  LEA R2, R46.reuse, R0, 0x5 ;  /* 0x000000002e027211 */ /* 0x042fe200078e28ff */
[----:B------:R-:W-:Y:S02]  /*1b90*/  IMAD R0, R46, 0x4, R0 ;  /* 0x000000042e007824 */ /* 0x000fe400078e0200 */
[----:B--2---:R-:W-:Y:S02]  /*1ba0*/  IMAD R15, R15, UR6, RZ ;  /* 0x000000060f0f7c24 */ /* 0x004fe4000f8e02ff */
        /* <DEDUP_REMOVED lines=9> */
[----:B------:R-:W5:Y:S04]  /*1c40*/  LDS R7, [R0+0xa00] ;  /* 0x000a000000077984 */ /* 0x000f680000000800 */
[----:B------:R-:W-:Y:S04]  /*1c50*/  LDS R10, [R0+0xc00] ;  /* 0x000c0000000a7984 */ /* 0x000fe80000000800 */
[----:B------:R-:W5:Y:S01]  /*1c60*/  LDS R12, [R0+0xe00] ;  /* 0x000e0000000c7984 */ /* 0x000f620000000800 */
[----:B------:R-:W-:Y:S01]  /*1c70*/  BAR.SYNC.DEFER_BLOCKING 0x0 ;  /* 0x0000000000007b1d */ /* 0x000fe20000010000 */
[----:B0-----:R-:W-:-:S04]  /*1c80*/  FADD.FTZ R3, RZ, R3 ;  /* 0x00000003ff037221 */ /* 0x001fc80000010000 */
[----:B-1----:R-:W-:Y:S01]  /*1c90*/  FADD.FTZ R3, R3, R6 ;  /* 0x0000000603037221 */ /* 0x002fe20000010000 */
[----:B--2---:R-:W-:-:S04]  /*1ca0*/  FADD.FTZ R4, RZ, R4 ;  /* 0x00000004ff047221 */ /* 0x004fc80000010000 */
[----:B---3--:R-:W-:Y:S01]  /*1cb0*/  FADD.FTZ R4, R4, R5 ;  /* 0x0000000504047221 */ /* 0x008fe20000010000 */
[----:B------:R-:W-:Y:S01]  /*1cc0*/  IADD3 R5, P0, R15, R46, RZ ;  /* 0x0000002e0f057210 */ /* 0x000fe20007f1e0ff */
[----:B------:R-:W-:Y:S01]  /*1cd0*/  STS.128 [R2], R16 ;  /* 0x0000001002007388 */ /* 0x000fe20000000c00 */
[----:B----4-:R-:W-:-:S03]  /*1ce0*/  FADD.FTZ R3, R3, R8 ;  /* 0x0000000803037221 */ /* 0x010fc60000010000 */
[----:B------:R-:W-:Y:S01]  /*1cf0*/  STS.128 [R2+0x10], R20 ;  /* 0x0000101402007388 */ /* 0x000fe20000000c00 */
[----:B-----5:R-:W-:Y:S01]  /*1d00*/  FADD.FTZ R7, R4, R7 ;  /* 0x0000000704077221 */ /* 0x020fe20000010000 */
[----:B------:R-:W-:Y:S01]  /*1d10*/  SHF.L.U32 R4, R5, 0x2, RZ ;  /* 0x0000000205047819 */ /* 0x000fe200000006ff */
[----:B------:R-:W-:Y:S02]  /*1d20*/  BAR.SYNC.DEFER_BLOCKING 0x0 ;  /* 0x0000000000007b1d */ /* 0x000fe40000010000 */
[----:B------:R-:W-:-:S04]  /*1d30*/  FADD.FTZ R7, R7, R12 ;  /* 0x0000000c07077221 */ /* 0x000fc80000010000 */
        /* <DEDUP_REMOVED lines=28> */
.L_x_409:
[----:B------:R-:W-:Y:S01]  /*1f00*/  HFMA2.MMA R57, -RZ, RZ, 0, 5.9604644775390625e-08 ;  /* 0x00000001ff397435 */ /* 0x000fe200000001ff */
[----:B------:R-:W-:Y:S01]  /*1f10*/  BSSY B1, `(.L_x_435) ;  /* 0x0000007000017945 */ /* 0x000fe20003800000 */
[----:B------:R-:W-:Y:S01]  /*1f20*/  IMAD.MOV.U32 R66, RZ, RZ, R67 ;  /* 0x000000ffff427224 */ /* 0x000fe200078e0043 */
[----:B------:R-:W-:Y:S01]  /*1f30*/  MOV R56, 0x1f ;  /* 0x0000001f00387802 */ /* 0x000fe20000000f00 */
[----:B------:R-:W-:-:S07]  /*1f40*/  IMAD.MOV.U32 R51, RZ, RZ, -0x1 ;  /* 0xffffffffff337424 */ /* 0x000fce00078e00ff */
[----:B------:R-:W-:Y:S05]  /*1f50*/  WARPSYNC.COLLECTIVE R51, `(.L_x_436) ;  /* 0x0000000033087348 */ /* 0x000fea0003c00000 */
[----:B------:R0:W1:Y:S02]  /*1f60*/  SHFL.BFLY P0, R51, R66, R57, R56 ;  /* 0x0c00003942337389 */ /* 0x0000640000000038 */
[----:B01----:R-:W-:Y:S01]  /*1f70*/  ENDCOLLECTIVE ;  /* 0x000000000000791b */ /* 0x003fe20003800000 */
.L_x_436:
[----:B------:R-:W-:Y:S05]  /*1f80*/  BSYNC B1 ;  /* 0x0000000000017941 */ /* 0x000fea0003800000 */
.L_x_435:
[----:B------:R-:W-:Y:S01]  /*1f90*/  FADD.FTZ R67, R51, R67 ;  /* 0x0000004333437221 */ /* 0x000fe20000010000 */
[----:B------:R-:W-:Y:S01]  /*1fa0*/  HFMA2.MMA R57, -RZ, RZ, 0, 5.9604644775390625e-08 ;  /* 0x00000001ff397435 */ /* 0x000fe200000001ff */
[----:B------:R-:W-:Y:S01]  /*1fb0*/  MOV R51, 0xffffffff ;  /* 0xffffffff00337802 */ /* 0x000fe20000000f00 */
[----:B------:R-:W-:Y:S01]  /*1fc0*/  IMAD.MOV.U32 R56, RZ, RZ, 0x1f ;  /* 0x0000001fff387424 */ /* 0x000fe200078e00ff */
[----:B------:R-:W-:-:S08]  /*1fd0*/  MOV R66, R68 ;  /* 0x0000004400427202 */ /* 0x000fd00000000f00 */
[----:B------:R-:W-:Y:S05]  /*1fe0*/  WARPSYNC.COLLECTIVE R51, `(.L_x_437) ;  /* 0x0000000033087348 */ /* 0x000fea0003c00000 */
[----:B------:R0:W1:Y:S02]  /*1ff0*/  SHFL.BFLY P0, R51, R66, R57, R56 ;  /* 0x0c00003942337389 */ /* 0x0000640000000038 */
[----:B01----:R-:W-:Y:S01]  /*2000*/  ENDCOLLECTIVE ;  /* 0x000000000000791b */ /* 0x003fe20003800000 */
.L_x_437:
[----:B------:R-:W-:Y:S01]  /*2010*/  HFMA2.MMA R57, -RZ, RZ, 0, 1.1920928955078125e-07 ;  /* 0x00000002ff397435 */ /* 0x000fe200000001ff */
[----:B------:R-:W-:Y:S01]  /*2020*/  IMAD.MOV.U32 R66, RZ, RZ, R67 ;  /* 0x000000ffff427224 */ /* 0x000fe200078e0043 */
[----:B------:R-:W-:Y:S02]  /*2030*/  MOV R69, R51 ;  /* 0x0000003300457202 */ /* 0x000fe40000000f00 */
[----:B------:R-:W-:-:S03]  /*2040*/  MOV R51, 0xffffffff ;  /* 0xffffffff00337802 */ /* 0x000fc60000000f00 */
[----:B------:R-:W-:-:S07]  /*2050*/  FADD.FTZ R68, R69, R68 ;  /* 0x0000004445447221 */ /* 0x000fce0000010000 */
[----:B------:R-:W-:Y:S05]  /*2060*/  WARPSYNC.COLLECTIVE R51, `(.L_x_438) ;  /* 0x0000000033087348 */ /* 0x000fea0003c00000 */
[----:B------:R0:W1:Y:S02]  /*2070*/  SHFL.BFLY P0, R51, R66, R57, R56 ;  /* 0x0c00003942337389 */ /* 0x0000640000000038 */
[----:B01----:R-:W-:Y:S01]  /*2080*/  ENDCOLLECTIVE ;  /* 0x000000000000791b */ /* 0x003fe20003800000 */
.L_x_438:
[----:B------:R-:W-:Y:S01]  /*2090*/  MOV R66, R68 ;  /* 0x0000004400427202 */ /* 0x000fe20000000f00 */
[----:B------:R-:W-:Y:S01]  /*20a0*/  IMAD.MOV.U32 R69, RZ, RZ, R51 ;  /* 0x000000ffff457224 */ /* 0x000fe200078e0033 */
[----:B------:R-:W-:-:S03]  /*20b0*/  MOV R51, 0xffffffff ;  /* 0xffffffff00337802 */ /* 0x000fc60000000f00 */
[----:B------:R-:W-:-:S07]  /*20c0*/  FADD.FTZ R67, R67, R69 ;  /* 0x0000004543437221 */ /* 0x000fce0000010000 */
[----:B------:R-:W-:Y:S05]  /*20d0*/  WARPSYNC.COLLECTIVE R51, `(.L_x_439) ;  /* 0x0000000033087348 */ /* 0x000fea0003c00000 */
[----:B------:R0:W1:Y:S02]  /*20e0*/  SHFL.BFLY P0, R51, R66, R57, R56 ;  /* 0x0c00003942337389 */ /* 0x0000640000000038 */
[----:B01----:R-:W-:Y:S01]  /*20f0*/  ENDCOLLECTIVE ;  /* 0x000000000000791b */ /* 0x003fe20003800000 */
.L_x_439:
[----:B------:R-:W-:Y:S01]  /*2100*/  HFMA2.MMA R57, -RZ, RZ, 0, 2.384185791015625e-07 ;  /* 0x00000004ff397435 */ /* 0x000fe200000001ff */
[----:B------:R-:W-:Y:S01]  /*2110*/  MOV R66, R67 ;  /* 0x0000004300427202 */ /* 0x000fe20000000f00 */
[----:B------:R-:W-:Y:S02]  /*2120*/  IMAD.MOV.U32 R69, RZ, RZ, R51 ;  /* 0x000000ffff457224 */ /* 0x000fe400078e0033 */
[----:B------:R-:W-:Y:S02]  /*2130*/  IMAD.MOV.U32 R51, RZ, RZ, -0x1 ;  /* 0xffffffffff337424 */ /* 0x000fe400078e00ff */
[----:B------:R-:W-:-:S07]  /*2140*/  FADD.FTZ R68, R68, R69 ;  /* 0x0000004544447221 */ /* 0x000fce0000010000 */
[----:B------:R-:W-:Y:S05]  /*2150*/  WARPSYNC.COLLECTIVE R51, `(.L_x_440) ;  /* 0x0000000033087348 */ /* 0x000fea0003c00000 */
[----:B------:R0:W1:Y:S02]  /*2160*/  SHFL.BFLY P0, R51, R66, R57, R56 ;  /* 0x0c00003942337389 */ /* 0x0000640000000038 */
[----:B01----:R-:W-:Y:S01]  /*2170*/  ENDCOLLECTIVE ;  /* 0x000000000000791b */ /* 0x003fe20003800000 */
.L_x_440:
[----:B------:R-:W-:Y:S02]  /*2180*/  MOV R66, R68 ;  /* 0x0000004400427202 */ /* 0x000fe40000000f00 */
[----:B------:R-:W-:Y:S01]  /*2190*/  MOV R69, R51 ;  /* 0x0000003300457202 */ /* 0x000fe20000000f00 */
[----:B------:R-:W-:-:S04]  /*21a0*/  IMAD.MOV.U32 R51, RZ, RZ, -0x1 ;  /* 0xffffffffff337424 */ /* 0x000fc800078e00ff */
[----:B------:R-:W-:-:S07]  /*21b0*/  FADD.FTZ R67, R67, R69 ;  /* 0x0000004543437221 */ /* 0x000fce0000010000 */
[----:B------:R-:W-:Y:S05]  /*21c0*/  WARPSYNC.COLLECTIVE R51, `(.L_x_441) ;  /* 0x0000000033087348 */ /* 0x000fea0003c00000 */
[----:B------:R0:W1:Y:S02]  /*21d0*/  SHFL.BFLY P0, R51, R66, R57, R56 ;  /* 0x0c00003942337389 */ /* 0x0000640000000038 */
[----:B01----:R-:W-:Y:S01]  /*21e0*/  ENDCOLLECTIVE ;  /* 0x000000000000791b */ /* 0x003fe20003800000 */
.L_x_441:
        /* <DEDUP_REMOVED lines=8> */
.L_x_442:
[----:B------:R-:W-:Y:S01]  /*2270*/  IMAD.MOV.U32 R66, RZ, RZ, R68 ;  /* 0x000000ffff427224 */ /* 0x000fe200078e0044 */
[----:B------:R-:W-:Y:S02]  /*2280*/  MOV R69, R51 ;  /* 0x0000003300457202 */ /* 0x000fe40000000f00 */
[----:B------:R-:W-:-:S03]  /*2290*/  MOV R51, 0xffffffff ;  /* 0xffffffff00337802 */ /* 0x000fc60000000f00 */
[----:B------:R-:W-:-:S07]  /*22a0*/  FADD.FTZ R67, R67, R69 ;  /* 0x0000004543437221 */ /* 0x000fce0000010000 */
[----:B------:R-:W-:Y:S05]  /*22b0*/  WARPSYNC.COLLECTIVE R51, `(.L_x_443) ;  /* 0x0000000033087348 */ /* 0x000fea0003c00000 */
[----:B------:R0:W1:Y:S02]  /*22c0*/  SHFL.BFLY P0, R51, R66, R57, R56 ;  /* 0x0c00003942337389 */ /* 0x0000640000000038 */
[----:B01----:R-:W-:Y:S01]  /*22d0*/  ENDCOLLECTIVE ;  /* 0x000000000000791b */ /* 0x003fe20003800000 */
.L_x_443:
[----:B------:R-:W-:Y:S01]  /*22e0*/  HFMA2.MMA R57, -RZ, RZ, 0, 9.5367431640625e-07 ;  /* 0x00000010ff397435 */ /* 0x000fe200000001ff */
[----:B------:R-:W-:Y:S01]  /*22f0*/  IMAD.MOV.U32 R66, RZ, RZ, R67 ;  /* 0x000000ffff427224 */ /* 0x000fe200078e0043 */
[----:B------:R-:W-:Y:S02]  /*2300*/  MOV R69, R51 ;  /* 0x0000003300457202 */ /* 0x000fe40000000f00 */
[----:B------:R-:W-:-:S03]  /*2310*/  MOV R51, 0xffffffff ;  /* 0xffffffff00337802 */ /* 0x000fc60000000f00 */
[----:B------:R-:W-:-:S07]  /*2320*/  FADD.FTZ R68, R68, R69 ;  /* 0x0000004544447221 */ /* 0x000fce0000010000 */
[----:B------:R-:W-:Y:S05]  /*2330*/  WARPSYNC.COLLECTIVE R51, `(.L_x_444) ;  /* 0x0000000033087348 */ /* 0x000fea0003c00000 */
[----:B------:R0:W1:Y:S02]  /*2340*/  SHFL.BFLY P0, R51, R66, R57, R56 ;  /* 0x0c00003942337389 */ /* 0x0000640000000038 */
[----:B01----:R-:W-:Y:S01]  /*2350*/  ENDCOLLECTIVE ;  /* 0x000000000000791b */ /* 0x003fe20003800000 */
.L_x_444:
[----:B------:R-:W-:Y:S01]  /*2360*/  MOV R66, R68 ;  /* 0x0000004400427202 */ /* 0x000fe20000000f00 */
[----:B------:R-:W-:Y:S01]  /*2370*/  IMAD.MOV.U32 R69, RZ, RZ, R51 ;  /* 0x000000ffff457224 */ /* 0x000fe200078e0033 */
[----:B------:R-:W-:-:S07]  /*2380*/  MOV R51, 0xffffffff ;  /* 0xffffffff00337802 */ /* 0x000fce0000000f00 */
[----:B------:R-:W-:Y:S05]  /*2390*/  WARPSYNC.COLLECTIVE R51, `(.L_x_445) ;  /* 0x0000000033087348 */ /* 0x000fea0003c00000 */
[----:B------:R0:W1:Y:S02]  /*23a0*/  SHFL.BFLY P0, R51, R66, R57, R56 ;  /* 0x0c00003942337389 */ /* 0x0000640000000038 */
[----:B01----:R-:W-:Y:S01]  /*23b0*/  ENDCOLLECTIVE ;  /* 0x000000000000791b */ /* 0x003fe20003800000 */
.L_x_445:
[----:B------:R-:W-:Y:S05]  /*23c0*/  BRA `(.L_x_446) ;  /* 0xffffffe800887947 */ /* 0x000fea000383ffff */
.L_x_447:
        /* <DEDUP_REMOVED lines=11> */
.L_x_6477:


//--------------------- .text._ZN10layer_norm13ln_bwd_kernelINS_13Kernel_traitsI13__nv_bfloat16S2_S2_S2_fjLj256ELj1ELj4ELj1ELj16ENS_18Kernel_traits_baseILj256ES2_S2_S2_S2_fjLj128EEEEELb1ELb1ELb0ELb0EEEvNS_9BwdParamsE --------------------------
	.section	.text._ZN10layer_norm13ln_bwd_kernelINS_13Kernel_traitsI13__nv_bfloat16S2_S2_S2_fjLj256ELj1ELj4ELj1ELj16ENS_18Kernel_traits_baseILj256ES2_S2_S2_S2_fjLj128EEEEELb1ELb1ELb0ELb0EEEvNS_9BwdParamsE,"ax",@progbits
	.align	128
        .global         _ZN10layer_norm13ln_bwd_kernelINS_13Kernel_traitsI13__nv_bfloat16S2_S2_S2_fjLj256ELj1ELj4ELj1ELj16ENS_18Kernel_traits_baseILj256ES2_S2_S2_S2_fjLj128EEEEELb1ELb1ELb0ELb0EEEvNS_9BwdParamsE
        .type           _ZN10layer_norm13ln_bwd_kernelINS_13Kernel_traitsI13__nv_bfloat16S2_S2_S2_fjLj256ELj1ELj4ELj1ELj16ENS_18Kernel_traits_baseILj256ES2_S2_S2_S2_fjLj128EEEEELb1ELb1ELb0ELb0EEEvNS_9BwdParamsE,@function
        .size           _ZN10layer_norm13ln_bwd_kernelINS_13Kernel_traitsI13__nv_bfloat16S2_S2_S2_fjLj256ELj1ELj4ELj1ELj16ENS_18Kernel_traits_baseILj256ES2_S2_S2_S2_fjLj128EEEEELb1ELb1ELb0ELb0EEEvNS_9BwdParamsE,(.L_x_6478 - _ZN10layer_norm13ln_bwd_kernelINS_13Kernel_traitsI13__nv_bfloat16S2_S2_S2_fjLj256ELj1ELj4ELj1ELj16ENS_18Kernel_traits_baseILj256ES2_S2_S2_S2_fjLj128EEEEELb1ELb1ELb0ELb0EEEvNS_9BwdParamsE)
        .other          _ZN10layer_norm13ln_bwd_kernelINS_13Kernel_traitsI13__nv_bfloat16S2_S2_S2_fjLj256ELj1ELj4ELj1ELj16ENS_18Kernel_traits_baseILj256ES2_S2_S2_S2_fjLj128EEEEELb1ELb1ELb0ELb0EEEvNS_9BwdParamsE,@"STO_CUDA_ENTRY STV_DEFAULT"
_ZN10layer_norm13ln_bwd_kernelINS_13Kernel_traitsI13__nv_bfloat16S2_S2_S2_fjLj256ELj1ELj4ELj1ELj16ENS_18Kernel_traits_baseILj256ES2_S2_S2_S2_fjLj128EEEEELb1ELb1ELb0ELb0EEEvNS_9BwdParamsE:
.text._ZN10layer_norm13ln_bwd_kernelINS_13Kernel_traitsI13__nv_bfloat16S2_S2_S2_fjLj256ELj1ELj4ELj1ELj16ENS_18Kernel_traits_baseILj256ES2_S2_S2_S2_fjLj128EEEEELb1ELb1ELb0ELb0EEEvNS_9BwdParamsE:
        /* <DEDUP_REMOVED lines=9> */
[----:B------:R-:W-:Y:S01]  /*0090*/  ULDC UR15, c[0x0][0x298] ;  /* 0x0000a600000f7ab9 */ /* 0x000fe20000000800 */
[----:B------:R-:W-:Y:S01]  /*00a0*/  ULDC.64 UR8, c[0x0][0x2c8] ;  /* 0x0000b20000087ab9 */ /* 0x000fe20000000a00 */
        /* <DEDUP_REMOVED lines=34> */
[----:B------:R-:W-:Y:S01]  /*02d0*/  ULDC.64 UR6, c[0x0][0x270] ;  /* 0x00009c0000067ab9 */ /* 0x000fe20000000a00 */
[----:B------:R-:W-:Y:S01]  /*02e0*/  SHF.L.U32 R57, R13, 0x10, RZ ;  /* 0x000000100d397819 */ /* 0x000fe200000006ff */
[----:B------:R-:W-:Y:S01]  /*02f0*/  IMAD.U32 R58, R12, 0x10000, RZ ;  /* 0x000100000c3a7824 */ /* 0x000fe200078e00ff */
[----:B------:R-:W0:Y:S01]  /*0300*/  LDC.U8 R13, c[0x0][0x2a0] ;  /* 0x0000a800ff0d7b82 */ /* 0x000e220000000000 */
[----:B------:R-:W-:Y:S01]  /*0310*/  @P3 PRMT R0, R14, 0x7632, R0 ;  /* 0x000076320e003816 */ /* 0x000fe20000000000 */
[----:B------:R-:W-:Y:S01]  /*0320*/  IMAD.U32 R11, R6, 0x10000, RZ ;  /* 0x00010000060b7824 */ /* 0x000fe200078e00ff */
[----:B------:R-:W-:Y:S01]  /*0330*/  SHF.L.U32 R56, R14, 0x10, RZ ;  /* 0x000000100e387819 */ /* 0x000fe200000006ff */
[----:B------:R-:W-:Y:S01]  /*0340*/  HFMA2.MMA R29, -RZ, RZ, 0, 0 ;  /* 0x00000000ff1d7435 */ /* 0x000fe200000001ff */
[C---:B------:R-:W-:Y:S01]  /*0350*/  @P3 PRMT R2, R15.reuse, 0x7632, R2 ;  /* 0x000076320f023816 */ /* 0x040fe20000000002 */
[----:B------:R-:W-:Y:S01]  /*0360*/  IMAD.U32 R15, R15, 0x10000, RZ ;  /* 0x000100000f0f7824 */ /* 0x000fe200078e00ff */
[----:B------:R-:W-:-:S02]  /*0370*/  @P3 PRMT R9, R12, 0x7632, R9 ;  /* 0x000076320c093816 */ /* 0x000fc40000000009 */
[C---:B------:R-:W-:Y:S02]  /*0380*/  @P3 PRMT R3, R4.reuse, 0x7632, R3 ;  /* 0x0000763204033816 */ /* 0x040fe40000000003 */
[----:B------:R-:W-:Y:S01]  /*0390*/  SHF.L.U32 R14, R4, 0x10, RZ ;  /* 0x00000010040e7819 */ /* 0x000fe200000006ff */
[----:B------:R-:W-:Y:S01]  /*03a0*/  IMAD.U32 R9, R9, 0x10000, RZ ;  /* 0x0001000009097824 */ /* 0x000fe200078e00ff */
[----:B------:R-:W-:Y:S01]  /*03b0*/  @P3 PRMT R16, R6, 0x7632, R16 ;  /* 0x0000763206103816 */ /* 0x000fe20000000010 */
[----:B------:R-:W-:Y:S01]  /*03c0*/  IMAD.U32 R6, R2, 0x10000, RZ ;  /* 0x0001000002067824 */ /* 0x000fe200078e00ff */
[----:B------:R-:W-:Y:S02]  /*03d0*/  @P3 PRMT R4, R5, 0x7632, R4 ;  /* 0x0000763205043816 */ /* 0x000fe40000000004 */
[----:B------:R-:W-:Y:S01]  /*03e0*/  ISETP.NE.U32.AND P0, PT, RZ, UR6, PT ;  /* 0x00000006ff007c0c */ /* 0x000fe2000bf05070 */
[----:B------:R-:W-:Y:S01]  /*03f0*/  IMAD.U32 R2, R16, 0x10000, RZ ;  /* 0x0001000010027824 */ /* 0x000fe200078e00ff */
[----:B------:R-:W-:-:S02]  /*0400*/  @P3 PRMT R17, R7, 0x7632, R17 ;  /* 0x0000763207113816 */ /* 0x000fc40000000011 */
[----:B------:R-:W-:Y:S02]  /*0410*/  SHF.L.U32 R10, R7, 0x10, RZ ;  /* 0x00000010070a7819 */ /* 0x000fe400000006ff */
[----:B------:R-:W-:Y:S02]  /*0420*/  SHF.L.U32 R12, R5, 0x10, RZ ;  /* 0x00000010050c7819 */ /* 0x000fe400000006ff */
[----:B------:R-:W-:Y:S02]  /*0430*/  SHF.L.U32 R7, R0, 0x10, RZ ;  /* 0x0000001000077819 */ /* 0x000fe400000006ff */
[----:B------:R-:W-:Y:S02]  /*0440*/  ISETP.NE.AND.EX P0, PT, RZ, UR7, PT, P0 ;  /* 0x00000007ff007c0c */ /* 0x000fe4000bf05300 */
[----:B------:R-:W-:Y:S02]  /*0450*/  SHF.L.U32 R8, R8, 0x10, RZ ;  /* 0x0000001008087819 */ /* 0x000fe400000006ff */
[----:B------:R-:W-:-:S02]  /*0460*/  SHF.L.U32 R5, R3, 0x10, RZ ;  /* 0x0000001003057819 */ /* 0x000fc400000006ff */
[----:B------:R-:W-:Y:S02]  /*0470*/  SHF.L.U32 R4, R4, 0x10, RZ ;  /* 0x0000001004047819 */ /* 0x000fe400000006ff */
[----:B------:R-:W-:-:S07]  /*0480*/  SHF.L.U32 R0, R17, 0x10, RZ ;  /* 0x0000001011007819 */ /* 0x000fce00000006ff */
.L_x_455:
[----:B------:R-:W1:Y:S01]  /*0490*/  @P0 LDC.64 R48, c[0x0][0x270] ;  /* 0x00009c00ff300b82 */ /* 0x000e620000000a00 */
[----:B------:R-:W-:-:S07]  /*04a0*/  SHF.R.S32.HI R62, RZ, 0x1f, R59 ;  /* 0x0000001fff3e7819 */ /* 0x000fce000001143b */
[----:B--2---:R-:W2:Y:S01]  /*04b0*/  LDC.64 R50, c[0x0][0x258] ;  /* 0x00009600ff327b82 */ /* 0x004ea20000000a00 */
[----:B-1----:R-:W-:-:S04]  /*04c0*/  @P0 LEA R48, P1, R59, R48, 0x1 ;  /* 0x000000303b300211 */ /* 0x002fc800078208ff */
[C---:B------:R-:W-:Y:S01]  /*04d0*/  @P0 LEA.HI.X R49, R59.reuse, R49, R62, 0x1, P1 ;  /* 0x000000313b310211 */ /* 0x040fe200008f0c3e */
[----:B--2---:R-:W-:-:S04]  /*04e0*/  IMAD.WIDE R50, R59, 0x4, R50 ;  /* 0x000000043b327825 */ /* 0x004fc800078e0232 */
[----:B------:R-:W2:Y:S04]  /*04f0*/  @P0 LDG.E.U16 R48, desc[UR4][R48.64] ;  /* 0x0000000430300981 */ /* 0x000ea8000c1e1500 */
[----:B-----5:R1:W5:Y:S01]  /*0500*/  LDG.E R66, desc[UR4][R50.64] ;  /* 0x0000000432427981 */ /* 0x020362000c1e1900 */
[----:B------:R-:W-:Y:S01]  /*0510*/  MOV R62, UR24 ;  /* 0x00000018003e7c02 */ /* 0x000fe20008000f00 */
[----:B------:R-:W-:Y:S01]  /*0520*/  BSSY B1, `(.L_x_450) ;  /* 0x0000072000017945 */ /* 0x000fe20003800000 */
[----:B------:R-:W-:-:S03]  /*0530*/  IMAD.MOV.U32 R67, RZ, RZ, 0x3f800000 ;  /* 0x3f800000ff437424 */ /* 0x000fc600078e00ff */
[----:B------:R-:W-:-:S05]  /*0540*/  IMAD R61, R59, R62, RZ ;  /* 0x0000003e3b3d7224 */ /* 0x000fca00078e02ff */
[----:B------:R-:W-:-:S04]  /*0550*/  SHF.R.S32.HI R84, RZ, 0x1f, R61 ;  /* 0x0000001fff547819 */ /* 0x000fc8000001143d */
[----:B------:R-:W-:Y:S02]  /*0560*/  LEA.HI R61, R84, R61, RZ, 0x3 ;  /* 0x0000003d543d7211 */ /* 0x000fe400078f18ff */
[----:B------:R-:W-:Y:S02]  /*0570*/  CS2R R84, SRZ ;  /* 0x0000000000547805 */ /* 0x000fe4000001ff00 */
[----:B------:R-:W-:Y:S02]  /*0580*/  LEA.HI.SX32 R61, R61, R60, 0x1d ;  /* 0x0000003c3d3d7211 */ /* 0x000fe400078feaff */
[----:B--2---:R-:W-:Y:S01]  /*0590*/  @P0 SHF.L.U32 R67, R48, 0x10, RZ ;  /* 0x0000001030430819 */ /* 0x004fe200000006ff */
[----:B-1-3--:R-:W-:Y:S06]  /*05a0*/  @!P3 BRA `(.L_x_451) ;  /* 0x0000000400a4b947 */ /* 0x00afec0003800000 */
[----:B------:R-:W1:Y:S01]  /*05b0*/  LDC.64 R68, c[0x0][0x250] ;  /* 0x00009400ff447b82 */ /* 0x000e620000000a00 */
[----:B------:R-:W-:-:S04]  /*05c0*/  LEA R48, P1, R61, UR10, 0x4 ;  /* 0x0000000a3d307c11 */ /* 0x000fc8000f8220ff */
[----:B------:R-:W-:-:S03]  /*05d0*/  LEA.HI.X R49, R61, UR11, RZ, 0x4, P1 ;  /* 0x0000000b3d317c11 */ /* 0x000fc600088f24ff */
[----:B------:R-:W2:Y:S03]  /*05e0*/  LDC.64 R52, c[0x0][0x2b8] ;  /* 0x0000ae00ff347b82 */ /* 0x000ea60000000a00 */
[----:B------:R-:W3:Y:S01]  /*05f0*/  LDG.E.128 R48, desc[UR4][R48.64] ;  /* 0x0000000430307981 */ /* 0x000ee2000c1e1d00 */
[----:B-1----:R-:W-:-:S05]  /*0600*/  IMAD.WIDE R68, R59, 0x4, R68 ;  /* 0x000000043b447825 */ /* 0x002fca00078e0244 */
[----:B------:R1:W4:Y:S01]  /*0610*/  LDG.E R3, desc[UR4][R68.64] ;  /* 0x0000000444037981 */ /* 0x000322000c1e1900 */
[----:B--2---:R-:W-:-:S06]  /*0620*/  IMAD.WIDE.U32 R52, R61, 0x10, R52 ;  /* 0x000000103d347825 */ /* 0x004fcc00078e0034 */
[----:B------:R-:W2:Y:S01]  /*0630*/  LDG.E.128 R52, desc[UR4][R52.64] ;  /* 0x0000000434347981 */ /* 0x000ea2000c1e1d00 */
[----:B------:R-:W-:-:S04]  /*0640*/  LEA R64, P1, R61, UR12, 0x3 ;  /* 0x0000000c3d407c11 */ /* 0x000fc8000f8218ff */
[----:B------:R-:W-:-:S06]  /*0650*/  LEA.HI.X R65, R61, UR13, RZ, 0x3, P1 ;  /* 0x0000000d3d417c11 */ /* 0x000fcc00088f1cff */
[----:B------:R-:W2:Y:S01]  /*0660*/  LDG.E.64 R64, desc[UR4][R64.64] ;  /* 0x0000000440407981 */ /* 0x000ea2000c1e1b00 */
[----:B------:R-:W-:-:S04]  /*0670*/  ISETP.NE.U32.AND P1, PT, RZ, UR8, PT ;  /* 0x00000008ff007c0c */ /* 0x000fc8000bf25070 */
[----:B------:R-:W-:-:S13]  /*0680*/  ISETP.NE.AND.EX P1, PT, RZ, UR9, PT, P1 ;  /* 0x00000009ff007c0c */ /* 0x000fda000bf25310 */
[----:B------:R-:W-:-:S04]  /*0690*/  @P1 LEA R70, P2, R61, UR8, 0x4 ;  /* 0x000000083d461c11 */ /* 0x000fc8000f8420ff */
[----:B------:R-:W-:-:S05]  /*06a0*/  @P1 LEA.HI.X R71, R61, UR9, RZ, 0x4, P2 ;  /* 0x000000093d471c11 */ /* 0x000fca00090f24ff */
[----:B------:R4:W5:Y:S01]  /*06b0*/  @P1 LDG.E.128 R16, desc[UR4][R70.64] ;  /* 0x0000000446101981 */ /* 0x000962000c1e1d00 */
[----:B0-----:R-:W-:Y:S02]  /*06c0*/  ISETP.NE.AND P1, PT, R13, RZ, PT ;  /* 0x000000ff0d00720c */ /* 0x001fe40003f25270 */
[C---:B---3--:R-:W-:Y:S02]  /*06d0*/  PRMT R63, R48.reuse, 0x7632, R63 ;  /* 0x00007632303f7816 */ /* 0x048fe4000000003f */
[----:B------:R-:W-:Y:S02]  /*06e0*/  SHF.L.U32 R48, R48, 0x10, RZ ;  /* 0x0000001030307819 */ /* 0x000fe400000006ff */
[C---:B-1----:R-:W-:Y:S02]  /*06f0*/  PRMT R68, R49.reuse, 0x7632, R68 ;  /* 0x0000763231447816 */ /* 0x042fe40000000044 */
[----:B------:R-:W-:Y:S02]  /*0700*/  SHF.L.U32 R72, R49, 0x10, RZ ;  /* 0x0000001031487819 */ /* 0x000fe400000006ff */
[C---:B------:R-:W-:Y:S01]  /*0710*/  PRMT R49, R50.reuse, 0x7632, R49 ;  /* 0x0000763232317816 */ /* 0x040fe20000000031 */
[----:B------:R-:W-:Y:S01]  /*0720*/  IMAD.U32 R50, R50, 0x10000, RZ ;  /* 0x0001000032327824 */ /* 0x000fe200078e00ff */
[----:B------:R-:W-:-:S02]  /*0730*/  PRMT R69, R51, 0x7632, R69 ;  /* 0x0000763233457816 */ /* 0x000fc40000000045 */
[----:B------:R-:W-:Y:S02]  /*0740*/  SHF.L.U32 R74, R51, 0x10, RZ ;  /* 0x00000010334a7819 */ /* 0x000fe400000006ff */
[----:B----4-:R-:W-:Y:S02]  /*0750*/  FSEL R3, R3, RZ, !P1 ;  /* 0x000000ff03037208 */ /* 0x010fe40004800000 */
[----:B------:R-:W-:Y:S02]  /*0760*/  SHF.L.U32 R68, R68, 0x10, RZ ;  /* 0x0000001044447819 */ /* 0x000fe400000006ff */
[----:B------:R-:W-:Y:S01]  /*0770*/  SHF.L.U32 R70, R69, 0x10, RZ ;  /* 0x0000001045467819 */ /* 0x000fe200000006ff */
[----:B------:R-:W-:Y:S01]  /*0780*/  FADD.FTZ R73, -R3, R48 ;  /* 0x0000003003497221 */ /* 0x000fe20000010100 */
[----:B------:R-:W-:Y:S01]  /*0790*/  SHF.L.U32 R48, R63, 0x10, RZ ;  /* 0x000000103f307819 */ /* 0x000fe200000006ff */
[----:B------:R-:W-:Y:S01]  /*07a0*/  FADD.FTZ R77, -R3, R50 ;  /* 0x00000032034d7221 */ /* 0x000fe20000010100 */
[----:B------:R-:W-:-:S02]  /*07b0*/  IMAD.U32 R50, R49, 0x10000, RZ ;  /* 0x0001000031327824 */ /* 0x000fc400078e00ff */
[C---:B------:R-:W-:Y:S01]  /*07c0*/  FADD.FTZ R75, -R3.reuse, R72 ;  /* 0x00000048034b7221 */ /* 0x040fe20000010100 */
[C---:B------:R-:W-:Y:S01]  /*07d0*/  FADD.FTZ R81, -R3.reuse, R74 ;  /* 0x0000004a03517221 */ /* 0x040fe20000010100 */
[C---:B------:R-:W-:Y:S01]  /*07e0*/  FADD.FTZ R71, -R3.reuse, R48 ;  /* 0x0000003003477221 */ /* 0x040fe20000010100 */
[C---:B------:R-:W-:Y:S01]  /*07f0*/  FADD.FTZ R69, -R3.reuse, R68 ;  /* 0x0000004403457221 */ /* 0x040fe20000010100 */
[C---:B------:R-:W-:Y:S01]  /*0800*/  FADD.FTZ R51, -R3.reuse, R50 ;  /* 0x0000003203337221 */ /* 0x040fe20000010100 */
[----:B------:R-:W-:Y:S01]  /*0810*/  FADD.FTZ R49, -R3, R70 ;  /* 0x0000004603317221 */ /* 0x000fe20000010100 */
[----:B--2---:R-:W-:Y:S01]  /*0820*/  SHF.L.U32 R63, R52, 0x10, RZ ;  /* 0x00000010343f7819 */ /* 0x004fe200000006ff */
[----:B-----5:R-:W-:Y:S01]  /*0830*/  FMUL.FTZ R3, R66, R73 ;  /* 0x0000004942037220 */ /* 0x020fe20000410000 */
[----:B------:R-:W-:Y:S02]  /*0840*/  PRMT R48, R52, 0x7632, R48 ;  /* 0x0000763234307816 */ /* 0x000fe40000000030 */
[----:B------:R-:W-:Y:S01]  /*0850*/  PRMT R72, R55, 0x7632, R72 ;  /* 0x0000763237487816 */ /* 0x000fe20000000048 */
[----:B------:R-:W-:Y:S01]  /*0860*/  FADD.FTZ R32, R32, R63 ;  /* 0x0000003f20207221 */ /* 0x000fe20000010000 */
[----:B------:R-:W-:Y:S01]  /*0870*/  PRMT R70, R54, 0x7632, R70 ;  /* 0x0000763236467816 */ /* 0x000fe20000000046 */
[-C--:B------:R-:W-:Y:S01]  /*0880*/  FFMA.FTZ R36, R3, R63.reuse, R36 ;  /* 0x0000003f03247223 */ /* 0x080fe20000010024 */
[C---:B------:R-:W-:Y:S01]  /*0890*/  PRMT R50, R53.reuse, 0x7632, R50 ;  /* 0x0000763235327816 */ /* 0x040fe20000000032 */
[----:B------:R-:W-:Y:S01]  /*08a0*/  FMUL.FTZ R52, R58, R63 ;  /* 0x0000003f3a347220 */ /* 0x000fe20000410000 */
[----:B------:R-:W-:Y:S01]  /*08b0*/  SHF.L.U32 R68, R53, 0x10, RZ ;  /* 0x0000001035447819 */ /* 0x000fe200000006ff */
[C---:B------:R-:W-:Y:S01]  /*08c0*/  FMUL.FTZ R53, R66.reuse, R75 ;  /* 0x0000004b42357220 */ /* 0x040fe20000410000 */
[----:B------:R-:W-:Y:S01]  /*08d0*/  SHF.L.U32 R74, R55, 0x10, RZ ;  /* 0x00000010374a7819 */ /* 0x000fe200000006ff */
[----:B------:R-:W-:Y:S01]  /*08e0*/  FMUL.FTZ R63, R66, R81 ;  /* 0x00000051423f7220 */ /* 0x000fe20000410000 */
[----:B------:R-:W-:-:S02]  /*08f0*/  SHF.L.U32 R48, R48, 0x10, RZ ;  /* 0x0000001030307819 */ /* 0x000fc400000006ff */
[----:B------:R-:W-:Y:S01]  /*0900*/  SHF.L.U32 R75, R72, 0x10, RZ ;  /* 0x00000010484b7819 */ /* 0x000fe200000006ff */
[----:B------:R-:W-:Y:S01]  /*0910*/  FMUL.FTZ R72, R66, R71 ;  /* 0x0000004742487220 */ /* 0x000fe20000410000 */
[----:B------:R-:W-:Y:S02]  /*0920*/  IMAD.U32 R78, R70, 0x10000, RZ ;  /* 0x00010000464e7824 */ /* 0x000fe400078e00ff */
[----:B------:R-:W-:Y:S01]  /*0930*/  FADD.FTZ R30, R30, R74 ;  /* 0x0000004a1e1e7221 */ /* 0x000fe20000010000 */
[-C--:B------:R-:W-:Y:S01]  /*0940*/  FFMA.FTZ R42, R63, R74.reuse, R42 ;  /* 0x0000004a3f2a7223 */ /* 0x080fe2000001002a */
[----:B------:R-:W-:Y:S01]  /*0950*/  FMUL.FTZ R70, R15, R74 ;  /* 0x0000004a0f467220 */ /* 0x000fe20000410000 */
[----:B------:R-:W-:Y:S01]  /*0960*/  FMUL.FTZ R74, R66, R69 ;  /* 0x00000045424a7220 */ /* 0x000fe20000410000 */
[----:B------:R-:W-:Y:S01]  /*0970*/  FADD.FTZ R33, R33, R48 ;  /* 0x0000003021217221 */ /* 0x000fe20000010000 */
[-C--:B------:R-:W-:Y:S01]  /*0980*/  FFMA.FTZ R37, R72, R48.reuse, R37 ;  /* 0x0000003048257223 */ /* 0x080fe20000010025 */
[----:B------:R-:W-:Y:S01]  /*0990*/  FMUL.FTZ R69, R9, R48 ;  /* 0x0000003009457220 */ /* 0x000fe20000410000 */
[----:B------:R-:W-:Y:S01]  /*09a0*/  FADD.FTZ R48, RZ, R52 ;  /* 0x00000034ff307221 */ /* 0x000fe20000010000 */
[----:B------:R-:W-:Y:S01]  /*09b0*/  FFMA.FTZ R73, R3, R52, RZ ;  /* 0x0000003403497223 */ /* 0x000fe200000100ff */
[----:B------:R-:W-:Y:S01]  /*09c0*/  SHF.L.U32 R50, R50, 0x10, RZ ;  /* 0x0000001032327819 */ /* 0x000fe200000006ff */
        /* <DEDUP_REMOVED lines=18> */
[----:B------:R-:W-:Y:S01]  /*0af0*/  FMUL.FTZ R55, R66, R77 ;  /* 0x0000004d42377220 */ /* 0x000fe20000410000 */
[----:B------:R-:W-:-:S02]  /*0b00*/  FFMA.FTZ R48, R74, R71, R51 ;  /* 0x000000474a307223 */ /* 0x000fc40000010033 */
[----:B------:R-:W-:Y:S02]  /*0b10*/  FADD.FTZ R50, R49, R68 ;  /* 0x0000004431327221 */ /* 0x000fe40000010000 */
[----:B------:R-:W-:Y:S02]  /*0b20*/  FFMA.FTZ R49, R55, R68, R48 ;  /* 0x0000004437317223 */ /* 0x000fe40000010030 */
[----:B------:R-:W-:Y:S02]  /*0b30*/  FADD.FTZ R51, R50, R73 ;  /* 0x0000004932337221 */ /* 0x000fe40000010000 */
        /* <DEDUP_REMOVED lines=8> */
[----:B------:R-:W-:Y:S01]  /*0bc0*/  SHF.R.U64 R77, R64, 0x8, R65 ;  /* 0x00000008404d7819 */ /* 0x000fe20000001241 */
[----:B------:R-:W-:Y:S01]  /*0bd0*/  FADD.FTZ R84, R84, R75 ;  /* 0x0000004b54547221 */ /* 0x000fe20000010000 */
[----:B------:R-:W-:Y:S01]  /*0be0*/  SHF.R.U64 R79, R64, 0x10, R65 ;  /* 0x00000010404f7819 */ /* 0x000fe20000001241 */
[----:B------:R-:W-:Y:S01]  /*0bf0*/  FFMA.FTZ R85, R78, R75, R85 ;  /* 0x0000004b4e557223 */ /* 0x000fe20000010055 */
[----:B------:R-:W-:-:S02]  /*0c00*/  SHF.R.U64 R80, R64, 0x18, R65 ;  /* 0x0000001840507819 */ /* 0x000fc40000001241 */
[--C-:B------:R-:W-:Y:S02]  /*0c10*/  SHF.R.U32.HI R81, RZ, 0x8, R65.reuse ;  /* 0x00000008ff517819 */ /* 0x100fe40000011641 */
[--C-:B------:R-:W-:Y:S02]  /*0c20*/  SHF.R.U32.HI R82, RZ, 0x10, R65.reuse ;  /* 0x00000010ff527819 */ /* 0x100fe40000011641 */
[----:B------:R-:W-:-:S07]  /*0c30*/  SHF.R.U32.HI R83, RZ, 0x18, R65 ;  /* 0x00000018ff537819 */ /* 0x000fce0000011641 */
.L_x_451:
[----:B------:R-:W-:Y:S05]  /*0c40*/  BSYNC B1 ;  /* 0x0000000000017941 */ /* 0x000fea0003800000 */
.L_x_450:
[----:B------:R-:W-:-:S03]  /*0c50*/  UMOV UR6, 0xffffffff ;  /* 0xffffffff00067882 */ /* 0x000fc60000000000 */
        /* <DEDUP_REMOVED lines=19> */
.L_x_469:
[----:B------:R-:W-:Y:S05]  /*0d90*/  @!P3 BRA.U `(.L_x_453) ;  /* 0x000000090088b947 */ /* 0x000fea0003800000 */
[----:B--2---:R-:W-:Y:S01]  /*0da0*/  FADD.FTZ R51, R84, R51 ;  /* 0x0000003354337221 */ /* 0x004fe20000010000 */
[----:B-1-3--:R-:W-:Y:S01]  /*0db0*/  FADD.FTZ R84, R85, R86 ;  /* 0x0000005655547221 */ /* 0x00afe20000010000 */
[----:B------:R-:W-:Y:S02]  /*0dc0*/  BSSY B1, `(.L_x_453) ;  /* 0x000009f000017945 */ /* 0x000fe40003800000 */
[----:B------:R-:W-:Y:S01]  /*0dd0*/  FMUL.FTZ R85, R51, UR14 ;  /* 0x0000000e33557c20 */ /* 0x000fe20008410000 */
[----:B------:R-:W-:Y:S01]  /*0de0*/  FMUL.FTZ R84, R84, UR14 ;  /* 0x0000000e54547c20 */ /* 0x000fe20008410000 */
[----:B------:R-:W-:Y:S06]  /*0df0*/  @!P3 BRA `(.L_x_454) ;  /* 0x00000008006cb947 */ /* 0x000fec0003800000 */
[----:B------:R-:W1:Y:S02]  /*0e00*/  LDC.64 R48, c[0x0][0x220] ;  /* 0x00008800ff307b82 */ /* 0x000e640000000a00 */
[----:B-1----:R-:W-:-:S06]  /*0e10*/  IMAD.WIDE.U32 R48, R61, 0x10, R48 ;  /* 0x000000103d307825 */ /* 0x002fcc00078e0030 */
[----:B------:R-:W2:Y:S01]  /*0e20*/  LDG.E.128 R48, desc[UR4][R48.64] ;  /* 0x0000000430307981 */ /* 0x000ea2000c1e1d00 */
[----:B0-----:R-:W-:Y:S01]  /*0e30*/  ISETP.NE.AND P1, PT, R13, RZ, PT ;  /* 0x000000ff0d00720c */ /* 0x001fe20003f25270 */
[----:B------:R-:W-:Y:S01]  /*0e40*/  HFMA2.MMA R89, -RZ, RZ, 0, 0 ;  /* 0x00000000ff597435 */ /* 0x000fe200000001ff */
[----:B------:R-:W-:Y:S02]  /*0e50*/  ISETP.NE.U32.AND P2, PT, RZ, UR8, PT ;  /* 0x00000008ff007c0c */ /* 0x000fe4000bf45070 */
[----:B------:R-:W-:Y:S02]  /*0e60*/  FSEL R85, R85, RZ, !P1 ;  /* 0x000000ff55557208 */ /* 0x000fe40004800000 */
[----:B------:R-:W-:Y:S02]  /*0e70*/  ISETP.NE.AND.EX P2, PT, RZ, UR9, PT, P2 ;  /* 0x00000009ff007c0c */ /* 0x000fe4000bf45320 */
[----:B------:R-:W-:Y:S01]  /*0e80*/  ISETP.NE.U32.AND P1, PT, RZ, UR16, PT ;  /* 0x00000010ff007c0c */ /* 0x000fe2000bf25070 */
[----:B------:R-:W-:Y:S01]  /*0e90*/  FFMA.FTZ R87, R3, R84, R85 ;  /* 0x0000005403577223 */ /* 0x000fe20000010055 */
[----:B------:R-:W-:-:S02]  /*0ea0*/  LOP3.LUT P4, RZ, R64, 0xff, RZ, 0xc0, !PT ;  /* 0x000000ff40ff7812 */ /* 0x000fc4000788c0ff */
[----:B------:R-:W-:Y:S01]  /*0eb0*/  ISETP.NE.AND.EX P1, PT, RZ, UR17, PT, P1 ;  /* 0x00000011ff007c0c */ /* 0x000fe2000bf25310 */
[----:B------:R-:W-:-:S04]  /*0ec0*/  FADD.FTZ R87, R52, -R87 ;  /* 0x8000005734577221 */ /* 0x000fc80000010000 */
[----:B-----5:R-:W-:Y:S02]  /*0ed0*/  FMUL.FTZ R86, R66, R87 ;  /* 0x0000005742567220 */ /* 0x020fe40000410000 */
[----:B------:R-:W-:-:S05]  /*0ee0*/  @P2 SHF.L.U32 R87, R16, 0x10, RZ ;  /* 0x0000001010572819 */ /* 0x000fca00000006ff */
[----:B------:R-:W-:-:S05]  /*0ef0*/  @P2 FADD.FTZ R86, R86, R87 ;  /* 0x0000005756562221 */ /* 0x000fca0000010000 */
[----:B------:R-:W-:Y:S01]  /*0f00*/  @P1 F2FP.BF16.F32.PACK_AB R87, RZ, R86 ;  /* 0x00000056ff57123e */ /* 0x000fe200000010ff */
[----:B------:R-:W-:-:S03]  /*0f10*/  FMUL.FTZ R86, R86, R67 ;  /* 0x0000004356567220 */ /* 0x000fc60000410000 */
[----:B------:R-:W-:Y:S01]  /*0f20*/  @P1 PRMT R44, R87, 0x7610, R44 ;  /* 0x00007610572c1816 */ /* 0x000fe2000000002c */
[----:B------:R-:W-:Y:S01]  /*0f30*/  FMUL.FTZ R88, R86, UR15 ;  /* 0x0000000f56587c20 */ /* 0x000fe20008410000 */
[----:B------:R-:W-:-:S03]  /*0f40*/  MOV R86, RZ ;  /* 0x000000ff00567202 */ /* 0x000fc60000000f00 */
[----:B------:R-:W-:Y:S01]  /*0f50*/  @P4 FMUL.FTZ R86, R14, R88 ;  /* 0x000000580e564220 */ /* 0x000fe20000410000 */
[----:B--2---:R-:W-:Y:S01]  /*0f60*/  @P4 IMAD.U32 R87, R48, 0x10000, RZ ;  /* 0x0001000030574824 */ /* 0x004fe200078e00ff */
[----:B------:R-:W-:-:S03]  /*0f70*/  @P2 PRMT R48, R16, 0x7632, R48 ;  /* 0x0000763210302816 */ /* 0x000fc60000000030 */
[----:B------:R-:W-:Y:S01]  /*0f80*/  @P4 FMUL.FTZ R89, R88, R87 ;  /* 0x0000005758594220 */ /* 0x000fe20000410000 */
[----:B------:R-:W-:Y:S01]  /*0f90*/  FFMA.FTZ R88, R72, R84, R85 ;  /* 0x0000005448587223 */ /* 0x000fe20000010055 */
[----:B------:R-:W-:Y:S02]  /*0fa0*/  LOP3.LUT P4, RZ, R77, 0xff, RZ, 0xc0, !PT ;  /* 0x000000ff4dff7812 */ /* 0x000fe4000788c0ff */
[----:B------:R-:W-:Y:S01]  /*0fb0*/  @P2 SHF.L.U32 R91, R48, 0x10, RZ ;  /* 0x00000010305b2819 */ /* 0x000fe200000006ff */
[----:B------:R-:W-:Y:S01]  /*0fc0*/  FADD.FTZ R87, R69, -R88 ;  /* 0x8000005845577221 */ /* 0x000fe20000010000 */
[----:B------:R-:W-:Y:S01]  /*0fd0*/  FADD.FTZ R20, R20, R89 ;  /* 0x0000005914147221 */ /* 0x000fe20000010000 */
[----:B------:R-:W-:Y:S02]  /*0fe0*/  @P2 SHF.L.U32 R89, R17, 0x10, RZ ;  /* 0x0000001011592819 */ /* 0x000fe400000006ff */
[----:B------:R-:W-:-:S04]  /*0ff0*/  FMUL.FTZ R88, R66, R87 ;  /* 0x0000005742587220 */ /* 0x000fc80000410000 */
[----:B------:R-:W-:Y:S01]  /*1000*/  @P2 FADD.FTZ R88, R88, R91 ;  /* 0x0000005b58582221 */ /* 0x000fe20000010000 */
[----:B------:R-:W-:Y:S01]  /*1010*/  FFMA.FTZ R91, R53, R84, R85 ;  /* 0x00000054355b7223 */ /* 0x000fe20000010055 */
[----:B------:R-:W-:-:S03]  /*1020*/  @P4 PRMT R48, R48, 0x7632, R48 ;  /* 0x0000763230304816 */ /* 0x000fc60000000030 */
[----:B------:R-:W-:Y:S01]  /*1030*/  @P1 F2FP.BF16.F32.PACK_AB R87, RZ, R88 ;  /* 0x00000058ff57123e */ /* 0x000fe200000010ff */
[----:B------:R-:W-:Y:S01]  /*1040*/  FMUL.FTZ R88, R88, R67 ;  /* 0x0000004358587220 */ /* 0x000fe20000410000 */
[----:B------:R-:W-:Y:S02]  /*1050*/  FADD.FTZ R91, R54, -R91 ;  /* 0x8000005b365b7221 */ /* 0x000fe40000010000 */
[----:B------:R-:W-:Y:S01]  /*1060*/  @P1 PRMT R44, R44, 0x5410, R87 ;  /* 0x000054102c2c1816 */ /* 0x000fe20000000057 */
[----:B------:R-:W-:Y:S01]  /*1070*/  FMUL.FTZ R88, R88, UR15 ;  /* 0x0000000f58587c20 */ /* 0x000fe20008410000 */
[----:B------:R-:W-:Y:S01]  /*1080*/  @P4 SHF.L.U32 R87, R48, 0x10, RZ ;  /* 0x0000001030574819 */ /* 0x000fe200000006ff */
[----:B------:R-:W-:-:S04]  /*1090*/  IMAD.MOV.U32 R48, RZ, RZ, RZ ;  /* 0x000000ffff307224 */ /* 0x000fc800078e00ff */
[----:B------:R-:W-:Y:S01]  /*10a0*/  @P4 FMUL.FTZ R48, R88, R87 ;  /* 0x0000005758304220 */ /* 0x000fe20000410000 */
[----:B------:R-:W-:-:S03]  /*10b0*/  HFMA2.MMA R87, -RZ, RZ, 0, 0 ;  /* 0x00000000ff577435 */ /* 0x000fc600000001ff */
[----:B------:R-:W-:-:S03]  /*10c0*/  FADD.FTZ R21, R21, R48 ;  /* 0x0000003015157221 */ /* 0x000fc60000010000 */
[----:B------:R-:W-:Y:S01]  /*10d0*/  @P4 FMUL.FTZ R87, R5, R88 ;  /* 0x0000005805574220 */ /* 0x000fe20000410000 */
[----:B------:R-:W-:Y:S01]  /*10e0*/  FMUL.FTZ R88, R66, R91 ;  /* 0x0000005b42587220 */ /* 0x000fe20000410000 */
[----:B------:R-:W-:-:S03]  /*10f0*/  LOP3.LUT P4, RZ, R79, 0xff, RZ, 0xc0, !PT ;  /* 0x000000ff4fff7812 */ /* 0x000fc6000788c0ff */
[----:B------:R-:W-:-:S05]  /*1100*/  @P2 FADD.FTZ R88, R88, R89 ;  /* 0x0000005958582221 */ /* 0x000fca0000010000 */
[----:B------:R-:W-:Y:S01]  /*1110*/  @P1 F2FP.BF16.F32.PACK_AB R89, RZ, R88 ;  /* 0x00000058ff59123e */ /* 0x000fe200000010ff */
[----:B------:R-:W-:-:S03]  /*1120*/  FMUL.FTZ R88, R88, R67 ;  /* 0x0000004358587220 */ /* 0x000fc60000410000 */
[----:B------:R-:W-:Y:S01]  /*1130*/  @P1 PRMT R45, R89, 0x7610, R45 ;  /* 0x00007610592d1816 */ /* 0x000fe2000000002d */
[----:B------:R-:W-:Y:S01]  /*1140*/  FMUL.FTZ R91, R88, UR15 ;  /* 0x0000000f585b7c20 */ /* 0x000fe20008410000 */
[----:B------:R-:W-:Y:S01]  /*1150*/  @P4 IMAD.U32 R48, R49, 0x10000, RZ ;  /* 0x0001000031304824 */ /* 0x000fe200078e00ff */
[----:B------:R-:W-:Y:S01]  /*1160*/  MOV R89, RZ ;  /* 0x000000ff00597202 */ /* 0x000fe20000000f00 */
[----:B------:R-:W-:Y:S01]  /*1170*/  FFMA.FTZ R88, R74, R84, R85 ;  /* 0x000000544a587223 */ /* 0x000fe20000010055 */
[----:B------:R-:W-:Y:S01]  /*1180*/  @P2 PRMT R49, R17, 0x7632, R49 ;  /* 0x0000763211312816 */ /* 0x000fe20000000031 */
[----:B------:R-:W-:Y:S01]  /*1190*/  @P4 FMUL.FTZ R89, R91, R48 ;  /* 0x000000305b594220 */ /* 0x000fe20000410000 */
[----:B------:R-:W-:-:S03]  /*11a0*/  HFMA2.MMA R48, -RZ, RZ, 0, 0 ;  /* 0x00000000ff307435 */ /* 0x000fc600000001ff */
[----:B------:R-:W-:Y:S01]  /*11b0*/  FADD.FTZ R22, R22, R89 ;  /* 0x0000005916167221 */ /* 0x000fe20000010000 */
[----:B------:R-:W-:Y:S02]  /*11c0*/  FADD.FTZ R89, R71, -R88 ;  /* 0x8000005847597221 */ /* 0x000fe40000010000 */
[----:B------:R-:W-:Y:S01]  /*11d0*/  @P4 FMUL.FTZ R48, R12, R91 ;  /* 0x0000005b0c304220 */ /* 0x000fe20000410000 */
[----:B------:R-:W-:Y:S01]  /*11e0*/  LOP3.LUT P4, RZ, R80, 0xff, RZ, 0xc0, !PT ;  /* 0x000000ff50ff7812 */ /* 0x000fe2000788c0ff */
[----:B------:R-:W-:Y:S01]  /*11f0*/  FMUL.FTZ R88, R66, R89 ;  /* 0x0000005942587220 */ /* 0x000fe20000410000 */
[----:B------:R-:W-:-:S05]  /*1200*/  @P2 SHF.L.U32 R91, R49, 0x10, RZ ;  /* 0x00000010315b2819 */ /* 0x000fca00000006ff */
[----:B------:R-:W-:-:S05]  /*1210*/  @P2 FADD.FTZ R88, R88, R91 ;  /* 0x0000005b58582221 */ /* 0x000fca0000010000 */
[----:B------:R-:W-:Y:S01]  /*1220*/  @P1 F2FP.BF16.F32.PACK_AB R89, RZ, R88 ;  /* 0x00000058ff59123e */ /* 0x000fe200000010ff */
[----:B------:R-:W-:Y:S01]  /*1230*/  FMUL.FTZ R88, R88, R67 ;  /* 0x0000004358587220 */ /* 0x000fe20000410000 */
[----:B------:R-:W-:Y:S02]  /*1240*/  @P4 PRMT R49, R49, 0x7632, R49 ;  /* 0x0000763231314816 */ /* 0x000fe40000000031 */
[----:B------:R-:W-:Y:S01]  /*1250*/  @P1 PRMT R45, R45, 0x5410, R89 ;  /* 0x000054102d2d1816 */ /* 0x000fe20000000059 */
[----:B------:R-:W-:Y:S01]  /*1260*/  FMUL.FTZ R89, R88, UR15 ;  /* 0x0000000f58597c20 */ /* 0x000fe20008410000 */
[----:B------:R-:W-:Y:S01]  /*1270*/  @P4 SHF.L.U32 R49, R49, 0x10, RZ ;  /* 0x0000001031314819 */ /* 0x000fe200000006ff */
[----:B------:R-:W-:-:S04]  /*1280*/  IMAD.MOV.U32 R88, RZ, RZ, RZ ;  /* 0x000000ffff587224 */ /* 0x000fc800078e00ff */
[----:B------:R-:W-:Y:S01]  /*1290*/  @P4 FMUL.FTZ R88, R89, R49 ;  /* 0x0000003159584220 */ /* 0x000fe20000410000 */
[----:B------:R-:W-:Y:S01]  /*12a0*/  MOV R49, RZ ;  /* 0x000000ff00317202 */ /* 0x000fe20000000f00 */
[----:B------:R-:W-:Y:S01]  /*12b0*/  @P4 FMUL.FTZ R49, R4, R89 ;  /* 0x0000005904314220 */ /* 0x000fe20000410000 */
[----:B------:R-:W-:Y:S01]  /*12c0*/  FFMA.FTZ R89, R55, R84, R85 ;  /* 0x0000005437597223 */ /* 0x000fe20000010055 */
[----:B------:R-:W-:Y:S01]  /*12d0*/  FADD.FTZ R23, R23, R88 ;  /* 0x0000005817177221 */ /* 0x000fe20000010000 */
[----:B------:R-:W-:Y:S02]  /*12e0*/  LOP3.LUT P4, RZ, R65, 0xff, RZ, 0xc0, !PT ;  /* 0x000000ff41ff7812 */ /* 0x000fe4000788c0ff */
[----:B------:R-:W-:Y:S01]  /*12f0*/  FADD.FTZ R89, R68, -R89 ;  /* 0x8000005944597221 */ /* 0x000fe20000010000 */
[----:B------:R-:W-:Y:S02]  /*1300*/  F2FP.BF16.F32.PACK_AB R49, R49, R48 ;  /* 0x000000303131723e */ /* 0x000fe400000010ff */
[----:B------:R-:W-:Y:S01]  /*1310*/  F2FP.BF16.F32.PACK_AB R48, R87, R86 ;  /* 0x000000565730723e */ /* 0x000fe200000010ff */
[----:B------:R-:W-:Y:S01]  /*1320*/  FMUL.FTZ R88, R66, R89 ;  /* 0x0000005942587220 */ /* 0x000fe20000410000 */
[----:B------:R-:W-:-:S05]  /*1330*/  @P2 SHF.L.U32 R89, R18, 0x10, RZ ;  /* 0x0000001012592819 */ /* 0x000fca00000006ff */
[----:B------:R-:W-:-:S05]  /*1340*/  @P2 FADD.FTZ R88, R88, R89 ;  /* 0x0000005958582221 */ /* 0x000fca0000010000 */
[----:B------:R-:W-:Y:S01]  /*1350*/  @P1 F2FP.BF16.F32.PACK_AB R89, RZ, R88 ;  /* 0x00000058ff59123e */ /* 0x000fe200000010ff */
[----:B------:R-:W-:-:S03]  /*1360*/  FMUL.FTZ R88, R88, R67 ;  /* 0x0000004358587220 */ /* 0x000fc60000410000 */
[----:B------:R-:W-:Y:S01]  /*1370*/  @P1 PRMT R46, R89, 0x7610, R46 ;  /* 0x00007610592e1816 */ /* 0x000fe2000000002e */
[----:B------:R-:W-:Y:S01]  /*1380*/  HFMA2.MMA R89, -RZ, RZ, 0, 0 ;  /* 0x00000000ff597435 */ /* 0x000fe200000001ff */
[----:B------:R-:W-:Y:S01]  /*1390*/  FMUL.FTZ R90, R88, UR15 ;  /* 0x0000000f585a7c20 */ /* 0x000fe20008410000 */
[----:B------:R-:W-:Y:S01]  /*13a0*/  @P4 IMAD.U32 R88, R50, 0x10000, RZ ;  /* 0x0001000032584824 */ /* 0x000fe200078e00ff */
[----:B------:R-:W-:-:S03]  /*13b0*/  @P2 PRMT R50, R18, 0x7632, R50 ;  /* 0x0000763212322816 */ /* 0x000fc60000000032 */
[----:B------:R-:W-:Y:S01]  /*13c0*/  @P4 FMUL.FTZ R89, R90, R88 ;  /* 0x000000585a594220 */ /* 0x000fe20000410000 */
[----:B------:R-:W-:Y:S01]  /*13d0*/  MOV R88, RZ ;  /* 0x000000ff00587202 */ /* 0x000fe20000000f00 */
[----:B------:R-:W-:Y:S01]  /*13e0*/  @P4 FMUL.FTZ R88, R11, R90 ;  /* 0x0000005a0b584220 */ /* 0x000fe20000410000 */
[----:B------:R-:W-:Y:S01]  /*13f0*/  FFMA.FTZ R90, R76, R84, R85 ;  /* 0x000000544c5a7223 */ /* 0x000fe20000010055 */
[----:B------:R-:W-:Y:S01]  /*1400*/  FADD.FTZ R24, R24, R89 ;  /* 0x0000005918187221 */ /* 0x000fe20000010000 */
[----:B------:R-:W-:Y:S02]  /*1410*/  LOP3.LUT P4, RZ, R81, 0xff, RZ, 0xc0, !PT ;  /* 0x000000ff51ff7812 */ /* 0x000fe4000788c0ff */
[----:B------:R-:W-:Y:S01]  /*1420*/  FADD.FTZ R89, R73, -R90 ;  /* 0x8000005a49597221 */ /* 0x000fe20000010000 */
[----:B------:R-:W-:-:S03]  /*1430*/  @P2 SHF.L.U32 R91, R50, 0x10, RZ ;  /* 0x00000010325b2819 */ /* 0x000fc600000006ff */
[----:B------:R-:W-:-:S04]  /*1440*/  FMUL.FTZ R90, R66, R89 ;  /* 0x00000059425a7220 */ /* 0x000fc80000410000 */
[----:B------:R-:W-:Y:S01]  /*1450*/  @P2 FADD.FTZ R90, R90, R91 ;  /* 0x0000005b5a5a2221 */ /* 0x000fe20000010000 */
[----:B------:R-:W-:Y:S02]  /*1460*/  HFMA2.MMA R91, -RZ, RZ, 0, 0 ;  /* 0x00000000ff5b7435 */ /* 0x000fe400000001ff */
[----:B------:R-:W-:Y:S02]  /*1470*/  @P4 PRMT R50, R50, 0x7632, R50 ;  /* 0x0000763232324816 */ /* 0x000fe40000000032 */
[----:B------:R-:W-:Y:S01]  /*1480*/  @P1 F2FP.BF16.F32.PACK_AB R89, RZ, R90 ;  /* 0x0000005aff59123e */ /* 0x000fe200000010ff */
[----:B------:R-:W-:-:S03]  /*1490*/  FMUL.FTZ R90, R90, R67 ;  /* 0x000000435a5a7220 */ /* 0x000fc60000410000 */
[----:B------:R-:W-:Y:S01]  /*14a0*/  @P1 PRMT R46, R46, 0x5410, R89 ;  /* 0x000054102e2e1816 */ /* 0x000fe20000000059 */
[----:B------:R-:W-:Y:S01]  /*14b0*/  FMUL.FTZ R90, R90, UR15 ;  /* 0x0000000f5a5a7c20 */ /* 0x000fe20008410000 */
[----:B------:R-:W-:Y:S01]  /*14c0*/  @P4 SHF.L.U32 R89, R50, 0x10, RZ ;  /* 0x0000001032594819 */ /* 0x000fe200000006ff */
[----:B------:R-:W-:Y:S02]  /*14d0*/  IMAD.MOV.U32 R50, RZ, RZ, RZ ;  /* 0x000000ffff327224 */ /* 0x000fe400078e00ff */
[----:B------:R-:W-:Y:S02]  /*14e0*/  @P4 FMUL.FTZ R91, R2, R90 ;  /* 0x0000005a025b4220 */ /* 0x000fe40000410000 */
[----:B------:R-:W-:Y:S01]  /*14f0*/  @P4 FMUL.FTZ R50, R90, R89 ;  /* 0x000000595a324220 */ /* 0x000fe20000410000 */
[----:B------:R-:W-:Y:S01]  /*1500*/  LOP3.LUT P4, RZ, R83, 0xff, RZ, 0xc0, !PT ;  /* 0x000000ff53ff7812 */ /* 0x000fe2000788c0ff */
[----:B------:R-:W-:Y:S02]  /*1510*/  IMAD.MOV.U32 R90, RZ, RZ, RZ ;  /* 0x000000ffff5a7224 */ /* 0x000fe400078e00ff */
[----:B------:R-:W-:Y:S01]  /*1520*/  FADD.FTZ R25, R25, R50 ;  /* 0x0000003219197221 */ /* 0x000fe20000010000 */
[-CC-:B------:R-:W-:Y:S01]  /*1530*/  FFMA.FTZ R50, R78, R84.reuse, R85.reuse ;  /* 0x000000544e327223 */ /* 0x180fe20000010055 */
[----:B------:R-:W-:-:S03]  /*1540*/  FFMA.FTZ R85, R63, R84, R85 ;  /* 0x000000543f557223 */ /* 0x000fc60000010055 */
[--C-:B------:R-:W-:Y:S01]  /*1550*/  FADD.FTZ R89, R75, -R50.reuse ;  /* 0x800000324b597221 */ /* 0x100fe20000010000 */
[----:B------:R-:W-:Y:S01]  /*1560*/  FADD.FTZ R85, R70, -R85 ;  /* 0x8000005546557221 */ /* 0x000fe20000010000 */
[C---:B------:R-:W-:Y:S02]  /*1570*/  @P2 PRMT R50, R19.reuse, 0x7632, R50 ;  /* 0x0000763213322816 */ /* 0x040fe40000000032 */
[C---:B------:R-:W-:Y:S01]  /*1580*/  FMUL.FTZ R84, R66.reuse, R89 ;  /* 0x0000005942547220 */ /* 0x040fe20000410000 */
[----:B------:R-:W-:Y:S01]  /*1590*/  FMUL.FTZ R66, R66, R85 ;  /* 0x0000005542427220 */ /* 0x000fe20000410000 */
[----:B------:R-:W-:Y:S01]  /*15a0*/  @P2 SHF.L.U32 R93, R50, 0x10, RZ ;  /* 0x00000010325d2819 */ /* 0x000fe200000006ff */
[----:B------:R-:W-:Y:S01]  /*15b0*/  IMAD.MOV.U32 R89, RZ, RZ, RZ ;  /* 0x000000ffff597224 */ /* 0x000fe200078e00ff */
[----:B------:R-:W-:-:S03]  /*15c0*/  @P2 SHF.L.U32 R85, R19, 0x10, RZ ;  /* 0x0000001013552819 */ /* 0x000fc600000006ff */
[----:B------:R-:W-:Y:S02]  /*15d0*/  @P2 FADD.FTZ R84, R84, R93 ;  /* 0x0000005d54542221 */ /* 0x000fe40000010000 */
[----:B------:R-:W-:Y:S01]  /*15e0*/  @P2 FADD.FTZ R66, R66, R85 ;  /* 0x0000005542422221 */ /* 0x000fe20000010000 */
[----:B------:R-:W-:-:S04]  /*15f0*/  LOP3.LUT P2, RZ, R82, 0xff, RZ, 0xc0, !PT ;  /* 0x000000ff52ff7812 */ /* 0x000fc8000784c0ff */
[----:B------:R-:W-:Y:S01]  /*1600*/  @P1 F2FP.BF16.F32.PACK_AB R50, RZ, R66 ;  /* 0x00000042ff32123e */ /* 0x000fe200000010ff */
[-C--:B------:R-:W-:Y:S01]  /*1610*/  FMUL.FTZ R66, R66, R67.reuse ;  /* 0x0000004342427220 */ /* 0x080fe20000410000 */
[----:B------:R-:W-:Y:S01]  /*1620*/  FMUL.FTZ R67, R84, R67 ;  /* 0x0000004354437220 */ /* 0x000fe20000410000 */
[----:B------:R-:W-:Y:S02]  /*1630*/  @P1 F2FP.BF16.F32.PACK_AB R84, RZ, R84 ;  /* 0x00000054ff54123e */ /* 0x000fe400000010ff */
[----:B------:R-:W-:Y:S01]  /*1640*/  FMUL.FTZ R85, R66, UR15 ;  /* 0x0000000f42557c20 */ /* 0x000fe20008410000 */
[----:B------:R-:W-:Y:S01]  /*1650*/  FMUL.FTZ R67, R67, UR15 ;  /* 0x0000000f43437c20 */ /* 0x000fe20008410000 */
[----:B------:R-:W-:Y:S02]  /*1660*/  @P1 PRMT R47, R50, 0x7610, R47 ;  /* 0x00007610322f1816 */ /* 0x000fe4000000002f */
[C---:B------:R-:W-:Y:S02]  /*1670*/  @P2 SHF.L.U32 R66, R51.reuse, 0x10, RZ ;  /* 0x0000001033422819 */ /* 0x040fe400000006ff */
[----:B------:R-:W-:-:S02]  /*1680*/  @P4 PRMT R51, R51, 0x7632, R51 ;  /* 0x0000763233334816 */ /* 0x000fc40000000033 */
[----:B------:R-:W-:Y:S01]  /*1690*/  @P1 PRMT R47, R47, 0x5410, R84 ;  /* 0x000054102f2f1816 */ /* 0x000fe20000000054 */
[----:B------:R-:W-:Y:S01]  /*16a0*/  @P2 FMUL.FTZ R89, R85, R66 ;  /* 0x0000004255592220 */ /* 0x000fe20000410000 */
[----:B------:R-:W-:Y:S02]  /*16b0*/  @P4 SHF.L.U32 R51, R51, 0x10, RZ ;  /* 0x0000001033334819 */ /* 0x000fe400000006ff */
[----:B------:R-:W-:Y:S01]  /*16c0*/  MOV R66, RZ ;  /* 0x000000ff00427202 */ /* 0x000fe20000000f00 */
[----:B------:R-:W-:Y:S01]  /*16d0*/  @P2 FMUL.FTZ R66, R10, R85 ;  /* 0x000000550a422220 */ /* 0x000fe20000410000 */
[----:B------:R-:W-:Y:S01]  /*16e0*/  @P1 LEA R84, P2, R61, UR16, 0x4 ;  /* 0x000000103d541c11 */ /* 0x000fe2000f8420ff */
[----:B------:R-:W-:Y:S01]  /*16f0*/  @P4 FMUL.FTZ R90, R67, R51 ;  /* 0x00000033435a4220 */ /* 0x000fe20000410000 */
[----:B------:R-:W-:Y:S01]  /*1700*/  HFMA2.MMA R51, -RZ, RZ, 0, 0 ;  /* 0x00000000ff337435 */ /* 0x000fe200000001ff */
[----:B------:R-:W-:Y:S01]  /*1710*/  F2FP.BF16.F32.PACK_AB R50, R91, R88 ;  /* 0x000000585b32723e */ /* 0x000fe200000010ff */
[----:B------:R-:W-:Y:S01]  /*1720*/  FADD.FTZ R26, R26, R89 ;  /* 0x000000591a1a7221 */ /* 0x000fe20000010000 */
[----:B------:R-:W-:Y:S01]  /*1730*/  @P1 LEA.HI.X R85, R61, UR17, RZ, 0x4, P2 ;  /* 0x000000113d551c11 */ /* 0x000fe200090f24ff */
[----:B------:R-:W-:-:S02]  /*1740*/  FADD.FTZ R27, R27, R90 ;  /* 0x0000005a1b1b7221 */ /* 0x000fc40000010000 */
[----:B------:R-:W-:Y:S02]  /*1750*/  @P4 FMUL.FTZ R51, R0, R67 ;  /* 0x0000004300334220 */ /* 0x000fe40000410000 */
[----:B------:R1:W-:Y:S03]  /*1760*/  @P1 STG.E.128 desc[UR4][R84.64], R44 ;  /* 0x0000002c54001986 */ /* 0x0003e6000c101d04 */
[----:B------:R-:W-:Y:S02]  /*1770*/  F2FP.BF16.F32.PACK_AB R51, R51, R66 ;  /* 0x000000423333723e */ /* 0x000fe400000010ff */
[----:B------:R-:W-:-:S04]  /*1780*/  LEA R66, P1, R61, UR18, 0x4 ;  /* 0x000000123d427c11 */ /* 0x000fc8000f8220ff */
[----:B------:R-:W-:-:S05]  /*1790*/  LEA.HI.X R67, R61, UR19, RZ, 0x4, P1 ;  /* 0x000000133d437c11 */ /* 0x000fca00088f24ff */
[----:B------:R1:W-:Y:S04]  /*17a0*/  STG.E.128 desc[UR4][R66.64], R48 ;  /* 0x0000003042007986 */ /* 0x0003e8000c101d04 */
.L_x_454:
[----:B------:R-:W-:Y:S05]  /*17b0*/  BSYNC B1 ;  /* 0x0000000000017941 */ /* 0x000fea0003800000 */
.L_x_453:
[----:B-1----:R-:W1:Y:S02]  /*17c0*/  LDC.64 R48, c[0x0][0x210] ;  /* 0x00008400ff307b82 */ /* 0x002e640000000a00 */
[----:B-1----:R-:W-:-:S04]  /*17d0*/  LEA R59, R48, R59, 0x2 ;  /* 0x0000003b303b7211 */ /* 0x002fc800078e10ff */
[----:B------:R-:W-:-:S13]  /*17e0*/  ISETP.GE.AND P1, PT, R59, R49, PT ;  /* 0x000000313b00720c */ /* 0x000fda0003f26270 */
[----:B------:R-:W-:Y:S05]  /*17f0*/  @!P1 BRA `(.L_x_455) ;  /* 0xffffffec00249947 */ /* 0x000fea000383ffff */
.L_x_449:
[----:B------:R-:W-:Y:S05]  /*1800*/  BSYNC B0 ;  /* 0x0000000000007941 */ /* 0x000fea0003800000 */
.L_x_448:
        /* <DEDUP_REMOVED lines=9> */
[----:B-1----:R-:W-:-:S04]  /*18a0*/  LEA R0, R3, R0, 0x18 ;  /* 0x0000000003007211 */ /* 0x002fc800078ec0ff */
[C---:B----4-:R-:W-:Y:S01]  /*18b0*/  LEA R2, R47.reuse, R0, 0x5 ;  /* 0x000000002f027211 */ /* 0x050fe200078e28ff */
[----:B------:R-:W-:-:S04]  /*18c0*/  IMAD R0, R47, 0x4, R0 ;  /* 0x000000042f007824 */ /* 0x000fc800078e0200 */
[----:B------:R-:W-:Y:S04]  /*18d0*/  STS.128 [R2], R32 ;  /* 0x0000002002007388 */ /* 0x000fe80000000c00 */
[----:B------:R0:W-:Y:S01]  /*18e0*/  STS.128 [R2+0x10], R28 ;  /* 0x0000101c02007388 */ /* 0x0001e20000000c00 */
[----:B------:R-:W-:Y:S01]  /*18f0*/  BAR.SYNC.DEFER_BLOCKING 0x0 ;  /* 0x0000000000007b1d */ /* 0x000fe20000010000 */
[----:B0-----:R-:W-:Y:S01]  /*1900*/  IMAD R28, R45, R62, RZ ;  /* 0x0000003e2d1c7224 */ /* 0x001fe200078e02ff */
[----:B------:R-:W-:-:S04]  /*1910*/  IADD3 R62, R62, 0x7f, -R47 ;  /* 0x0000007f3e3e7810 */ /* 0x000fc80007ffe82f */
[C---:B------:R-:W-:Y:S02]  /*1920*/  LOP3.LUT P1, RZ, R62.reuse, 0xffffff80, RZ, 0xc0, !PT ;  /* 0xffffff803eff7812 */ /* 0x040fe4000782c0ff */
[----:B------:R-:W-:Y:S01]  /*1930*/  ISETP.GE.U32.AND P0, PT, R62, 0x100, PT ;  /* 0x000001003e00780c */ /* 0x000fe20003f06070 */
[----:B------:R-:W0:Y:S04]  /*1940*/  LDS R3, [R0] ;  /* 0x0000000000037984 */ /* 0x000e280000000800 */
[----:B-----5:R-:W1:Y:S04]  /*1950*/  LDS R6, [R0+0x400] ;  /* 0x0004000000067984 */ /* 0x020e680000000800 */
[----:B------:R-:W4:Y:S04]  /*1960*/  LDS R4, [R0+0x200] ;  /* 0x0002000000047984 */ /* 0x000f280000000800 */
[----:B------:R-:W2:Y:S04]  /*1970*/  LDS R5, [R0+0x600] ;  /* 0x0006000000057984 */ /* 0x000ea80000000800 */
[----:B------:R-:W3:Y:S04]  /*1980*/  LDS R8, [R0+0x800] ;  /* 0x0008000000087984 */ /* 0x000ee80000000800 */
[----:B------:R-:W3:Y:S04]  /*1990*/  LDS R7, [R0+0xa00] ;  /* 0x000a000000077984 */ /* 0x000ee80000000800 */
[----:B------:R-:W-:Y:S04]  /*19a0*/  LDS R10, [R0+0xc00] ;  /* 0x000c0000000a7984 */ /* 0x000fe80000000800 */
[----:B------:R-:W3:Y:S01]  /*19b0*/  LDS R11, [R0+0xe00] ;  /* 0x000e0000000b7984 */ /* 0x000ee20000000800 */
[----:B------:R-:W-:Y:S01]  /*19c0*/  BAR.SYNC.DEFER_BLOCKING 0x0 ;  /* 0x0000000000007b1d */ /* 0x000fe20000010000 */
[----:B0-----:R-:W-:-:S04]  /*19d0*/  FADD.FTZ R3, RZ, R3 ;  /* 0x00000003ff037221 */ /* 0x001fc80000010000 */
[----:B-1----:R-:W-:Y:S01]  /*19e0*/  FADD.FTZ R3, R3, R6 ;  /* 0x0000000603037221 */ /* 0x002fe20000010000 */
[----:B----4-:R-:W-:-:S04]  /*19f0*/  FADD.FTZ R4, RZ, R4 ;  /* 0x00000004ff047221 */ /* 0x010fc80000010000 */
[----:B--2---:R-:W-:Y:S01]  /*1a00*/  FADD.FTZ R4, R4, R5 ;  /* 0x0000000504047221 */ /* 0x004fe20000010000 */
[----:B------:R-:W-:Y:S01]  /*1a10*/  STS.128 [R2], R36 ;  /* 0x0000002402007388 */ /* 0x000fe20000000c00 */
[----:B---3--:R-:W-:-:S03]  /*1a20*/  FADD.FTZ R3, R3, R8 ;  /* 0x0000000803037221 */ /* 0x008fc60000010000 */
        /* <DEDUP_REMOVED lines=64> */
.L_x_457:
[----:B------:R-:W-:Y:S05]  /*1e30*/  BSYNC B0 ;  /* 0x0000000000007941 */ /* 0x000fea0003800000 */
.L_x_456:
[----:B------:R-:W-:Y:S01]  /*1e40*/  FADD.FTZ R21, R18, R21 ;  /* 0x0000001512157221 */ /* 0x000fe20000010000 */
[----:B------:R-:W-:Y:S06]  /*1e50*/  @!P0 EXIT ;  /* 0x000000000000894d */ /* 0x000fec0003800000 */
[----:B------:R0:W-:Y:S01]  /*1e60*/  STG.E desc[UR4][R2.64], R29 ;  /* 0x0000001d02007986 */ /* 0x0001e2000c101904 */
[----:B-1----:R-:W-:Y:S01]  /*1e70*/  IMAD.MOV.U32 R4, RZ, RZ, R0 ;  /* 0x000000ffff047224 */ /* 0x002fe200078e0000 */
[----:B------:R-:W-:Y:S02]  /*1e80*/  MOV R5, R13 ;  /* 0x0000000d00057202 */ /* 0x000fe40000000f00 */
[----:B0-----:R-:W-:Y:S02]  /*1e90*/  MOV R2, R8 ;  /* 0x0000000800027202 */ /* 0x001fe40000000f00 */
[----:B------:R-:W-:-:S05]  /*1ea0*/  MOV R3, R15 ;  /* 0x0000000f00037202 */ /* 0x000fca0000000f00 */
[----:B------:R-:W-:Y:S04]  /*1eb0*/  STG.E desc[UR4][R2.64], R11 ;  /* 0x0000000b02007986 */ /* 0x000fe8000c101904 */
[----:B------:R-:W-:Y:S01]  /*1ec0*/  STG.E desc[UR4][R4.64], R21 ;  /* 0x0000001504007986 */ /* 0x000fe2000c101904 */
[----:B------:R-:W-:Y:S05]  /*1ed0*/  EXIT ;  /* 0x000000000000794d */ /* 0x000fea0003800000 */
.L_x_452:
        /* <DEDUP_REMOVED lines=8> */
.L_x_459:
[----:B------:R-:W-:Y:S05]  /*1f60*/  BSYNC B1 ;  /* 0x0000000000017941 */ /* 0x000fea0003800000 */
.L_x_458:
        /* <DEDUP_REMOVED lines=9> */
.L_x_460:
[----:B------:R-:W-:Y:S01]  /*2000*/  HFMA2.MMA R48, -RZ, RZ, 0, 1.1920928955078125e-07 ;  /* 0x00000002ff307435 */ /* 0x000fe200000001ff */
[----:B------:R-:W-:Y:S01]  /*2010*/  IMAD.MOV.U32 R93, RZ, RZ, R51 ;  /* 0x000000ffff5d7224 */ /* 0x000fe200078e0033 */
[----:B------:R-:W-:-:S09]  /*2020*/  MOV R86, R91 ;  /* 0x0000005b00567202 */ /* 0x000fd20000000f00 */
[----:B------:R-:W-:Y:S05]  /*2030*/  WARPSYNC.COLLECTIVE R50, `(.L_x_461) ;  /* 0x0000000032087348 */ /* 0x000fea0003c00000 */
[----:B------:R0:W1:Y:S02]  /*2040*/  SHFL.BFLY P1, R91, R93, R48, R49 ;  /* 0x0c0000305d5b7389 */ /* 0x0000640000020031 */
[----:B01----:R-:W-:Y:S01]  /*2050*/  ENDCOLLECTIVE ;  /* 0x000000000000791b */ /* 0x003fe20003800000 */
.L_x_461:
[----:B------:R-:W-:-:S05]  /*2060*/  FADD.FTZ R86, R86, R85 ;  /* 0x0000005556567221 */ /* 0x000fca0000010000 */
[----:B------:R-:W-:Y:S02]  /*2070*/  MOV R93, R86 ;  /* 0x00000056005d7202 */ /* 0x000fe40000000f00 */
[----:B------:R-:W-:-:S07]  /*2080*/  MOV R88, R91 ;  /* 0x0000005b00587202 */ /* 0x000fce0000000f00 */
[----:B------:R-:W-:Y:S05]  /*2090*/  WARPSYNC.COLLECTIVE R50, `(.L_x_462) ;  /* 0x0000000032087348 */ /* 0x000fea0003c00000 */
[----:B------:R0:W1:Y:S02]  /*20a0*/  SHFL.BFLY P1, R91, R93, R48, R49 ;  /* 0x0c0000305d5b7389 */ /* 0x0000640000020031 */
[----:B01----:R-:W-:Y:S01]  /*20b0*/  ENDCOLLECTIVE ;  /* 0x000000000000791b */ /* 0x003fe20003800000 */
.L_x_462:
[----:B------:R-:W-:Y:S01]  /*20c0*/  FADD.FTZ R88, R51, R88 ;  /* 0x0000005833587221 */ /* 0x000fe20000010000 */
[----:B------:R-:W-:-:S04]  /*20d0*/  HFMA2.MMA R48, -RZ, RZ, 0, 2.384185791015625e-07 ;  /* 0x00000004ff307435 */ /* 0x000fc800000001ff */
[----:B------:R-:W-:Y:S01]  /*20e0*/  MOV R93, R88 ;  /* 0x00000058005d7202 */ /* 0x000fe20000000f00 */
[----:B------:R-:W-:-:S07]  /*20f0*/  IMAD.MOV.U32 R87, RZ, RZ, R91 ;  /* 0x000000ffff577224 */ /* 0x000fce00078e005b */
[----:B------:R-:W-:Y:S05]  /*2100*/  WARPSYNC.COLLECTIVE R50, `(.L_x_463) ;  /* 0x0000000032087348 */ /* 0x000fea0003c00000 */
[----:B------:R0:W1:Y:S02]  /*2110*/  SHFL.BFLY P1, R91, R93, R48, R49 ;  /* 0x0c0000305d5b7389 */ /* 0x0000640000020031 */
[----:B01----:R-:W-:Y:S01]  /*2120*/  ENDCOLLECTIVE ;  /* 0x000000000000791b */ /* 0x003fe20003800000 */
.L_x_463:
[----:B------:R-:W-:-:S04]  /*2130*/  FADD.FTZ R87, R86, R87 ;  /* 0x0000005756577221 */ /* 0x000fc80000010000 */
[----:B------:R-:W-:Y:S01]  /*2140*/  IMAD.MOV.U32 R93, RZ, RZ, R87 ;  /* 0x000000ffff5d7224 */ /* 0x000fe200078e0057 */
[----:B------:R-:W-:-:S07]  /*2150*/  MOV R89, R91 ;  /* 0x0000005b00597202 */ /* 0x000fce0000000f00 */
[----:B------:R-:W-:Y:S05]  /*2160*/  WARPSYNC.COLLECTIVE R50, `(.L_x_464) ;  /* 0x0000000032087348 */ /* 0x000fea0003c00000 */
[----:B------:R0:W1:Y:S02]  /*2170*/  SHFL.BFLY P1, R91, R93, R48, R49 ;  /* 0x0c0000305d5b7389 */ /* 0x0000640000020031 */
[----:B01----:R-:W-:Y:S01]  /*2180*/  ENDCOLLECTIVE ;  /* 0x000000000000791b */ /* 0x003fe20003800000 */
.L_x_464:
[----:B------:R-:W-:Y:S01]  /*2190*/  FADD.FTZ R89, R88, R89 ;  /* 0x0000005958597221 */ /* 0x000fe20000010000 */
[----:B------:R-:W-:-:S04]  /*21a0*/  HFMA2.MMA R48, -RZ, RZ, 0, 4.76837158203125e-07 ;  /* 0x00000008ff307435 */ /* 0x000fc800000001ff */
[----:B------:R-:W-:Y:S02]  /*21b0*/  MOV R93, R89 ;  /* 0x00000059005d7202 */ /* 0x000fe40000000f00 */
[----:B------:R-:W-:-:S07]  /*21c0*/  MOV R90, R91 ;  /* 0x0000005b005a7202 */ /* 0x000fce0000000f00 */
[----:B------:R-:W-:Y:S05]  /*21d0*/  WARPSYNC.COLLECTIVE R50, `(.L_x_465) ;  /* 0x0000000032087348 */ /* 0x000fea0003c00000 */
[----:B------:R0:W1:Y:S02]  /*21e0*/  SHFL.BFLY P1, R91, R93, R48, R49 ;  /* 0x0c0000305d5b7389 */ /* 0x0000640000020031 */
[----:B01----:R-:W-:Y:S01]  /*21f0*/  ENDCOLLECTIVE ;  /* 0x000000000000791b */ /* 0x003fe20003800000 */
.L_x_465:
[----:B------:R-:W-:-:S05]  /*2200*/  FADD.FTZ R90, R87, R90 ;  /* 0x0000005a575a7221 */ /* 0x000fca0000010000 */
[----:B------:R-:W-:Y:S01]  /*2210*/  MOV R93, R90 ;  /* 0x0000005a005d7202 */ /* 0x000fe20000000f00 */
[----:B------:R-:W-:-:S07]  /*2220*/  IMAD.MOV.U32 R84, RZ, RZ, R91 ;  /* 0x000000ffff547224 */ /* 0x000fce00078e005b */
[----:B------:R-:W-:Y:S05]  /*2230*/  WARPSYNC.COLLECTIVE R50, `(.L_x_466) ;  /* 0x0000000032087348 */ /* 0x000fea0003c00000 */
[----:B------:R0:W1:Y:S02]  /*2240*/  SHFL.BFLY P1, R91, R93, R48, R49 ;  /* 0x0c0000305d5b7389 */ /* 0x0000640000020031 */
[----:B01----:R-:W-:Y:S01]  /*2250*/  ENDCOLLECTIVE ;  /* 0x000000000000791b */ /* 0x003fe20003800000 */
.L_x_466:
[----:B------:R-:W-:-:S05]  /*2260*/  FADD.FTZ R84, R89, R84 ;  /* 0x0000005459547221 */ /* 0x000fca0000010000 */
[----:B------:R-:W-:Y:S01]  /*2270*/  MOV R93, R84 ;  /* 0x00000054005d7202 */ /* 0x000fe20000000f00 */
[----:B------:R-:W-:Y:S01]  /*2280*/  IMAD.MOV.U32 R48, RZ, RZ, 0x10 ;  /* 0x00000010ff307424 */ /* 0x000fe200078e00ff */
[----:B------:R-:W-:-:S07]  /*2290*/  MOV R85, R91 ;  /* 0x0000005b00557202 */ /* 0x000fce0000000f00 */
[----:B------:R-:W-:Y:S05]  /*22a0*/  WARPSYNC.COLLECTIVE R50, `(.L_x_467) ;  /* 0x0000000032087348 */ /* 0x000fea0003c00000 */
[----:B------:R0:W1:Y:S02]  /*22b0*/  SHFL.BFLY P1, R91, R93, R48, R49 ;  /* 0x0c0000305d5b7389 */ /* 0x0000640000020031 */
[----:B01----:R-:W-:Y:S01]  /*22c0*/  ENDCOLLECTIVE ;  /* 0x000000000000791b */ /* 0x003fe20003800000 */
.L_x_467:
[----:B------:R-:W-:-:S05]  /*22d0*/  FADD.FTZ R85, R90, R85 ;  /* 0x000000555a557221 */ /* 0x000fca0000010000 */
[----:B------:R-:W-:Y:S02]  /*22e0*/  MOV R93, R85 ;  /* 0x00000055005d7202 */ /* 0x000fe40000000f00 */
[----:B------:R-:W-:-:S07]  /*22f0*/  MOV R51, R91 ;  /* 0x0000005b00337202 */ /* 0x000fce0000000f00 */
[----:B------:R-:W-:Y:S05]  /*2300*/  WARPSYNC.COLLECTIVE R50, `(.L_x_468) ;  /* 0x0000000032087348 */ /* 0x000fea0003c00000 */
[----:B------:R0:W1:Y:S02]  /*2310*/  SHFL.BFLY P1, R91, R93, R48, R49 ;  /* 0x0c0000305d5b7389 */ /* 0x0000640000020031 */
[----:B01----:R-:W-:Y:S01]  /*2320*/  ENDCOLLECTIVE ;  /* 0x000000000000791b */ /* 0x003fe20003800000 */
.L_x_468:
[----:B------:R-:W-:Y:S01]  /*2330*/  MOV R86, R91 ;  /* 0x0000005b00567202 */ /* 0x000fe20000000f00 */
[----:B------:R-:W-:Y:S06]  /*2340*/  BRA `(.L_x_469) ;  /* 0xffffffe800907947 */ /* 0x000fec000383ffff */
.L_x_470:
        /* <DEDUP_REMOVED lines=11> */
.L_x_6478:


//--------------------- .text._ZN10layer_norm13ln_bwd_kernelINS_13Kernel_traitsI13__nv_bfloat16S2_S2_S2_fjLj256ELj1ELj4ELj1ELj16ENS_18Kernel_traits_baseILj256ES2_S2_S2_S2_fjLj128EEEEELb1ELb1ELb0ELb1EEEvNS_9BwdParamsE --------------------------
	.section	.text._ZN10layer_norm13ln_bwd_kernelINS_13Kernel_traitsI13__nv_bfloat16S2_S2_S2_fjLj256ELj1ELj4ELj1ELj16ENS_18Kernel_traits_baseILj256ES2_S2_S2_S2_fjLj128EEEEELb1ELb1ELb0ELb1EEEvNS_9BwdParamsE,"ax",@progbits
	.align	128
        .global         _ZN10layer_norm13ln_bwd_kernelINS_13Kernel_traitsI13__nv_bfloat16S2_S2_S2_fjLj256ELj1ELj4ELj1ELj16ENS_18Kernel_traits_baseILj256ES2_S2_S2_S2_fjLj128EEEEELb1ELb1ELb0ELb1EEEvNS_9BwdParamsE
        .type           _ZN10layer_norm13ln_bwd_kernelINS_13Kernel_traitsI13__nv_bfloat16S2_S2_S2_fjLj256ELj1ELj4ELj1ELj16ENS_18Kernel_traits_baseILj256ES2_S2_S2_S2_fjLj128EEEEELb1ELb1ELb0ELb1EEEvNS_9BwdParamsE,@function
        .size           _ZN10layer_norm13ln_bwd_kernelINS_13Kernel_traitsI13__nv_bfloat16S2_S2_S2_fjLj256ELj1ELj4ELj1ELj16ENS_18Kernel_traits_baseILj256ES2_S2_S2_S2_fjLj128EEEEELb1ELb1ELb0ELb1EEEvNS_9BwdParamsE,(.L_x_6479 - _ZN10layer_norm13ln_bwd_kernelINS_13Kernel_traitsI13__nv_bfloat16S2_S2_S2_fjLj256ELj1ELj4ELj1ELj16ENS_18Kernel_traits_baseILj256ES2_S2_S2_S2_fjLj128EEEEELb1ELb1ELb0ELb1EEEvNS_9BwdParamsE)
        .other          _ZN10layer_norm13ln_bwd_kernelINS_13Kernel_traitsI13__nv_bfloat16S2_S2_S2_fjLj256ELj1ELj4ELj1ELj16ENS_18Kernel_traits_baseILj256ES2_S2_S2_S2_fjLj128EEEEELb1ELb1ELb0ELb1EEEvNS_9BwdParamsE,@"STO_CUDA_ENTRY STV_DEFAULT"
_ZN10layer_norm13ln_bwd_kernelINS_13Kernel_traitsI13__nv_bfloat16S2_S2_S2_fjLj256ELj1ELj4ELj1ELj16ENS_18Kernel_traits_baseILj256ES2_S2_S2_S2_fjLj128EEEEELb1ELb1ELb0ELb1EEEvNS_9BwdParamsE:
.text._ZN10layer_norm13ln_bwd_kernelINS_13Kernel_traitsI13__nv_bfloat16S2_S2_S2_fjLj256ELj1ELj4ELj1ELj16ENS_18Kernel_traits_baseILj256ES2_S2_S2_S2_fjLj128EEEEELb1ELb1ELb0ELb1EEEvNS_9BwdParamsE:
[----:B------:R-:W-:Y:S01]  /*0000*/  LDC R1, c[0x0][0x28] ;  /* 0x00000a00ff017b82 */ /* 0x000fe20000000800 */
[----:B------:R-:W0:Y:S01]  /*0010*/  S2R R57, SR_TID.X ;  /* 0x0000000000397919 */ /* 0x000e220000002100 */
[----:B------:R-:W-:Y:S01]  /*0020*/  ULDC.64 UR4, c[0x0][0x278] ;  /* 0x00009e0000047ab9 */ /* 0x000fe20000000a00 */
[----:B------:R-:W-:Y:S01]  /*0030*/  ULDC UR6, c[0x0][0x214] ;  /* 0x0000850000067ab9 */ /* 0x000fe20000000800 */
        /* <DEDUP_REMOVED lines=9> */
[----:B------:R-:W-:Y:S01]  /*00d0*/  ULDC.64 UR22, c[0x0][0x2f8] ;  /* 0x0000be0000167ab9 */ /* 0x000fe20000000a00 */
[----:B0-----:R-:W-:-:S04]  /*00e0*/  SHF.L.U32 R0, R57, 0x4, RZ ;  /* 0x0000000439007819 */ /* 0x001fc800000006ff */
[----:B------:R-:W-:-:S04]  /*00f0*/  LOP3.LUT R0, R0, 0x1f0, RZ, 0xc0, !PT ;  /* 0x000001f000007812 */ /* 0x000fc800078ec0ff */
[----:B------:R-:W-:-:S04]  /*0100*/  IADD3 R20, P0, R0, UR4, RZ ;  /* 0x0000000400147c10 */ /* 0x000fc8000ff1e0ff */
[----:B------:R-:W-:Y:S01]  /*0110*/  IADD3.X R21, RZ, UR5, RZ, P0, !PT ;  /* 0x00000005ff157c10 */ /* 0x000fe200087fe4ff */
[----:B------:R-:W-:-:S05]  /*0120*/  ULDC.64 UR4, c[0x0][0x208] ;  /* 0x0000820000047ab9 */ /* 0x000fca0000000a00 */
[----:B------:R-:W5:Y:S01]  /*0130*/  LDG.E.128 R20, desc[UR4][R20.64] ;  /* 0x0000000414147981 */ /* 0x000f62000c1e1d00 */
[----:B------:R-:W-:Y:S01]  /*0140*/  SHF.R.U32.HI R58, RZ, 0x5, R57 ;  /* 0x00000005ff3a7819 */ /* 0x000fe20000011639 */
[----:B------:R-:W-:Y:S01]  /*0150*/  BSSY B0, `(.L_x_471) ;  /* 0x0000179000007945 */ /* 0x000fe20003800000 */
[----:B------:R-:W-:-:S03]  /*0160*/  LOP3.LUT R57, R57, 0x1f, RZ, 0xc0, !PT ;  /* 0x0000001f39397812 */ /* 0x000fc600078ec0ff */
[----:B-1----:R-:W-:-:S05]  /*0170*/  IMAD R58, R3, 0x4, R58 ;  /* 0x00000004033a7824 */ /* 0x002fca00078e023a */
        /* <DEDUP_REMOVED lines=8> */
[----:B-----5:R-:W-:Y:S02]  /*0200*/  CS2R R22, SRZ ;  /* 0x0000000000167805 */ /* 0x020fe4000001ff00 */
[----:B------:R-:W-:Y:S02]  /*0210*/  CS2R R20, SRZ ;  /* 0x0000000000147805 */ /* 0x000fe4000001ff00 */
[----:B------:R-:W-:Y:S02]  /*0220*/  CS2R R38, SRZ ;  /* 0x0000000000267805 */ /* 0x000fe4000001ff00 */
[----:B------:R-:W-:Y:S02]  /*0230*/  CS2R R36, SRZ ;  /* 0x0000000000247805 */ /* 0x000fe4000001ff00 */
[----:B------:R-:W-:Y:S02]  /*0240*/  CS2R R18, SRZ ;  /* 0x0000000000127805 */ /* 0x000fe4000001ff00 */
[----:B------:R-:W-:Y:S01]  /*0250*/  CS2R R16, SRZ ;  /* 0x0000000000107805 */ /* 0x000fe2000001ff00 */
[----:B------:R-:W-:Y:S06]  /*0260*/  BRA `(.L_x_473) ;  /* 0x00000014009c7947 */ /* 0x000fec0003800000 */
.L_x_472:
[----:B------:R-:W-:Y:S01]  /*0270*/  ULDC.64 UR6, c[0x0][0x260] ;  /* 0x0000980000067ab9 */ /* 0x000fe20000000a00 */
[----:B------:R-:W0:Y:S01]  /*0280*/  LDC.U8 R52, c[0x0][0x2a0] ;  /* 0x0000a800ff347b82 */ /* 0x000e220000000000 */
[----:B------:R-:W-:-:S04]  /*0290*/  LEA R2, P0, R57, UR6, 0x4 ;  /* 0x0000000639027c11 */ /* 0x000fc8000f8020ff */
        /* <DEDUP_REMOVED lines=11> */
[----:B------:R-:W-:Y:S02]  /*0350*/  CS2R R38, SRZ ;  /* 0x0000000000267805 */ /* 0x000fe4000001ff00 */
[----:B-1----:R-:W-:Y:S01]  /*0360*/  CS2R R2, SRZ ;  /* 0x0000000000027805 */ /* 0x002fe2000001ff00 */
[----:B------:R-:W-:Y:S01]  /*0370*/  IMAD.MOV.U32 R44, RZ, RZ, RZ ;  /* 0x000000ffff2c7224 */ /* 0x000fe200078e00ff */
[----:B------:R-:W-:Y:S02]  /*0380*/  CS2R R42, SRZ ;  /* 0x00000000002a7805 */ /* 0x000fe4000001ff00 */
[----:B------:R-:W-:Y:S02]  /*0390*/  CS2R R14, SRZ ;  /* 0x00000000000e7805 */ /* 0x000fe4000001ff00 */
[----:B------:R-:W-:-:S02]  /*03a0*/  CS2R R36, SRZ ;  /* 0x0000000000247805 */ /* 0x000fc4000001ff00 */
[C---:B--2---:R-:W-:Y:S01]  /*03b0*/  PRMT R49, R5.reuse, 0x7632, R49 ;  /* 0x0000763205317816 */ /* 0x044fe20000000031 */
[----:B------:R-:W-:Y:S01]  /*03c0*/  IMAD.U32 R55, R5, 0x10000, RZ ;  /* 0x0001000005377824 */ /* 0x000fe200078e00ff */
[----:B------:R-:W-:Y:S02]  /*03d0*/  PRMT R50, R4, 0x7632, R50 ;  /* 0x0000763204327816 */ /* 0x000fe40000000032 */
[----:B------:R-:W-:Y:S01]  /*03e0*/  PRMT R48, R6, 0x7632, R48 ;  /* 0x0000763206307816 */ /* 0x000fe20000000030 */
[----:B------:R-:W-:Y:S01]  /*03f0*/  IMAD.U32 R49, R49, 0x10000, RZ ;  /* 0x0001000031317824 */ /* 0x000fe200078e00ff */
[----:B------:R-:W-:Y:S02]  /*0400*/  PRMT R45, R7, 0x7632, R45 ;  /* 0x00007632072d7816 */ /* 0x000fe4000000002d */
[----:B------:R-:W-:Y:S02]  /*0410*/  SHF.L.U32 R56, R4, 0x10, RZ ;  /* 0x0000001004387819 */ /* 0x000fe400000006ff */
[----:B------:R-:W-:-:S02]  /*0420*/  CS2R R4, SRZ ;  /* 0x0000000000047805 */ /* 0x000fc4000001ff00 */
[----:B------:R-:W-:Y:S02]  /*0430*/  SHF.L.U32 R54, R6, 0x10, RZ ;  /* 0x0000001006367819 */ /* 0x000fe400000006ff */
[----:B------:R-:W-:Y:S02]  /*0440*/  SHF.L.U32 R53, R7, 0x10, RZ ;  /* 0x0000001007357819 */ /* 0x000fe400000006ff */
[----:B------:R-:W-:Y:S02]  /*0450*/  CS2R R6, SRZ ;  /* 0x0000000000067805 */ /* 0x000fe4000001ff00 */
[----:B------:R-:W-:Y:S02]  /*0460*/  SHF.L.U32 R50, R50, 0x10, RZ ;  /* 0x0000001032327819 */ /* 0x000fe400000006ff */
[----:B------:R-:W-:Y:S02]  /*0470*/  SHF.L.U32 R48, R48, 0x10, RZ ;  /* 0x0000001030307819 */ /* 0x000fe400000006ff */
[----:B0-----:R-:W-:-:S07]  /*0480*/  SHF.L.U32 R45, R45, 0x10, RZ ;  /* 0x000000102d2d7819 */ /* 0x001fce00000006ff */
.L_x_476:
[----:B------:R-:W0:Y:S01]  /*0490*/  @P0 LDC.64 R28, c[0x0][0x270] ;  /* 0x00009c00ff1c0b82 */ /* 0x000e220000000a00 */
[----:B------:R-:W-:-:S05]  /*04a0*/  IMAD R0, R58, UR8, RZ ;  /* 0x000000083a007c24 */ /* 0x000fca000f8e02ff */
[----:B------:R-:W-:Y:S02]  /*04b0*/  SHF.R.S32.HI R31, RZ, 0x1f, R0 ;  /* 0x0000001fff1f7819 */ /* 0x000fe40000011400 */
[----:B-1----:R-:W1:Y:S02]  /*04c0*/  LDC.64 R66, c[0x0][0x250] ;  /* 0x00009400ff427b82 */ /* 0x002e640000000a00 */
[----:B------:R-:W-:-:S04]  /*04d0*/  LEA.HI R0, R31, R0, RZ, 0x3 ;  /* 0x000000001f007211 */ /* 0x000fc800078f18ff */
[----:B------:R-:W-:Y:S02]  /*04e0*/  LEA.HI.SX32 R61, R0, R57, 0x1d ;  /* 0x00000039003d7211 */ /* 0x000fe400078feaff */
[----:B------:R-:W-:Y:S01]  /*04f0*/  SHF.R.S32.HI R0, RZ, 0x1f, R58 ;  /* 0x0000001fff007819 */ /* 0x000fe2000001143a */
[----:B------:R-:W2:Y:S01]  /*0500*/  LDC.64 R46, c[0x0][0x258] ;  /* 0x00009600ff2e7b82 */ /* 0x000ea20000000a00 */
[----:B------:R-:W-:Y:S01]  /*0510*/  SHF.R.U32.HI R59, RZ, 0x1c, R61 ;  /* 0x0000001cff3b7819 */ /* 0x000fe2000001163d */
[----:B------:R-:W-:Y:S01]  /*0520*/  IMAD.SHL.U32 R60, R61, 0x10, RZ ;  /* 0x000000103d3c7824 */ /* 0x000fe200078e00ff */
        /* <DEDUP_REMOVED lines=15> */
[----:B-----5:R-:W5:Y:S01]  /*0620*/  LDG.E.64 R46, desc[UR4][R46.64] ;  /* 0x000000042e2e7981 */ /* 0x020f62000c1e1b00 */
[----:B------:R-:W-:-:S04]  /*0630*/  ISETP.NE.U32.AND P1, PT, RZ, UR10, PT ;  /* 0x0000000aff007c0c */ /* 0x000fc8000bf25070 */
[----:B------:R-:W-:-:S13]  /*0640*/  ISETP.NE.AND.EX P1, PT, RZ, UR11, PT, P1 ;  /* 0x0000000bff007c0c */ /* 0x000fda000bf25310 */
[----:B------:R-:W-:-:S04]  /*0650*/  @P1 LEA R64, P2, R61, UR10, 0x4 ;  /* 0x0000000a3d401c11 */ /* 0x000fc8000f8420ff */
[----:B------:R-:W-:Y:S02]  /*0660*/  @P1 LEA.HI.X R65, R61, UR11, RZ, 0x4, P2 ;  /* 0x0000000b3d411c11 */ /* 0x000fe400090f24ff */
[----:B------:R-:W-:Y:S02]  /*0670*/  MOV R61, 0x3f800000 ;  /* 0x3f800000003d7802 */ /* 0x000fe40000000f00 */
[----:B------:R-:W-:Y:S01]  /*0680*/  ISETP.NE.AND P2, PT, R52, RZ, PT ;  /* 0x000000ff3400720c */ /* 0x000fe20003f45270 */
[----:B------:R0:W5:Y:S01]  /*0690*/  @P1 LDG.E.128 R16, desc[UR4][R64.64] ;  /* 0x0000000440101981 */ /* 0x000162000c1e1d00 */
[----:B------:R-:W-:Y:S01]  /*06a0*/  UMOV UR6, 0xffffffff ;  /* 0xffffffff00067882 */ /* 0x000fe20000000000 */
[----:B---3--:R-:W-:Y:S02]  /*06b0*/  @P0 SHF.L.U32 R61, R0, 0x10, RZ ;  /* 0x00000010003d0819 */ /* 0x008fe400000006ff */
[C---:B----4-:R-:W-:Y:S01]  /*06c0*/  PRMT R0, R32.reuse, 0x7632, R0 ;  /* 0x0000763220007816 */ /* 0x050fe20000000000 */
[----:B------:R-:W-:Y:S01]  /*06d0*/  IMAD.U32 R77, R32, 0x10000, RZ ;  /* 0x00010000204d7824 */ /* 0x000fe200078e00ff */
[----:B------:R-:W-:-:S02]  /*06e0*/  PRMT R32, R33, 0x7632, R32 ;  /* 0x0000763221207816 */ /* 0x000fc40000000020 */
[----:B------:R-:W-:Y:S02]  /*06f0*/  SHF.L.U32 R75, R33, 0x10, RZ ;  /* 0x00000010214b7819 */ /* 0x000fe400000006ff */
[C---:B------:R-:W-:Y:S02]  /*0700*/  PRMT R33, R34.reuse, 0x7632, R33 ;  /* 0x0000763222217816 */ /* 0x040fe40000000021 */
[----:B------:R-:W-:Y:S02]  /*0710*/  SHF.L.U32 R69, R34, 0x10, RZ ;  /* 0x0000001022457819 */ /* 0x000fe400000006ff */
[C---:B------:R-:W-:Y:S01]  /*0720*/  PRMT R34, R35.reuse, 0x7632, R34 ;  /* 0x0000763223227816 */ /* 0x040fe20000000022 */
[----:B0-----:R-:W-:Y:S01]  /*0730*/  IMAD.U32 R65, R35, 0x10000, RZ ;  /* 0x0001000023417824 */ /* 0x001fe200078e00ff */
[----:B------:R-:W-:Y:S02]  /*0740*/  FSEL R66, R66, RZ, !P2 ;  /* 0x000000ff42427208 */ /* 0x000fe40005000000 */
        /* <DEDUP_REMOVED lines=16> */
[----:B------:R-:W-:-:S02]  /*0850*/  PRMT R32, R30, 0x7632, R32 ;  /* 0x000076321e207816 */ /* 0x000fc40000000020 */
[----:B------:R-:W-:Y:S01]  /*0860*/  SHF.L.U32 R73, R30, 0x10, RZ ;  /* 0x000000101e497819 */ /* 0x000fe200000006ff */
[----:B------:R-:W-:Y:S01]  /*0870*/  FADD.FTZ R44, R28, R44 ;  /* 0x0000002c1c2c7221 */ /* 0x000fe20000010000 */
[C---:B------:R-:W-:Y:S01]  /*0880*/  PRMT R34, R29.reuse, 0x7632, R34 ;  /* 0x000076321d227816 */ /* 0x040fe20000000022 */
[-C--:B------:R-:W-:Y:S01]  /*0890*/  FFMA.FTZ R51, R0, R28.reuse, R51 ;  /* 0x0000001c00337223 */ /* 0x080fe20000010033 */
[----:B------:R-:W-:Y:S01]  /*08a0*/  SHF.L.U32 R67, R29, 0x10, RZ ;  /* 0x000000101d437819 */ /* 0x000fe200000006ff */
[----:B------:R-:W-:Y:S01]  /*08b0*/  FMUL.FTZ R29, R56, R28 ;  /* 0x0000001c381d7220 */ /* 0x000fe20000410000 */
[----:B------:R-:W-:Y:S01]  /*08c0*/  PRMT R30, R31, 0x7632, R30 ;  /* 0x000076321f1e7816 */ /* 0x000fe2000000001e */
[----:B------:R-:W-:Y:S01]  /*08d0*/  FMUL.FTZ R65, R62, R65 ;  /* 0x000000413e417220 */ /* 0x000fe20000410000 */
[----:B------:R-:W-:Y:S01]  /*08e0*/  SHF.L.U32 R31, R66, 0x10, RZ ;  /* 0x00000010421f7819 */ /* 0x000fe200000006ff */
[C---:B------:R-:W-:Y:S01]  /*08f0*/  FMUL.FTZ R28, R62.reuse, R63 ;  /* 0x0000003f3e1c7220 */ /* 0x040fe20000410000 */
[----:B------:R-:W-:Y:S01]  /*0900*/  FMUL.FTZ R68, R62, R75 ;  /* 0x0000004b3e447220 */ /* 0x000fe20000410000 */
[----:B------:R-:W-:Y:S01]  /*0910*/  FADD.FTZ R10, R64, R10 ;  /* 0x0000000a400a7221 */ /* 0x000fe20000010000 */
[-C--:B------:R-:W-:Y:S01]  /*0920*/  FFMA.FTZ R14, R65, R64.reuse, R14 ;  /* 0x00000040410e7223 */ /* 0x080fe2000001000e */
[----:B------:R-:W-:Y:S01]  /*0930*/  FMUL.FTZ R63, R53, R64 ;  /* 0x00000040353f7220 */ /* 0x000fe20000410000 */
[----:B------:R-:W-:Y:S01]  /*0940*/  FADD.FTZ R42, R31, R42 ;  /* 0x0000002a1f2a7221 */ /* 0x000fe20000010000 */
[----:B------:R-:W-:Y:S01]  /*0950*/  FFMA.FTZ R43, R28, R31, R43 ;  /* 0x0000001f1c2b7223 */ /* 0x000fe2000001002b */
[----:B------:R-:W-:Y:S01]  /*0960*/  FMUL.FTZ R69, R62, R69 ;  /* 0x000000453e457220 */ /* 0x000fe20000410000 */
[----:B------:R-:W-:Y:S01]  /*0970*/  FMUL.FTZ R31, R50, R31 ;  /* 0x0000001f321f7220 */ /* 0x000fe20000410000 */
[----:B------:R-:W-:Y:S01]  /*0980*/  FMUL.FTZ R64, R62, R35 ;  /* 0x000000233e407220 */ /* 0x000fe20000410000 */
[----:B------:R-:W-:Y:S01]  /*0990*/  FADD.FTZ R70, RZ, R29 ;  /* 0x0000001dff467221 */ /* 0x000fe20000010000 */
[----:B------:R-:W-:Y:S01]  /*09a0*/  FFMA.FTZ R35, R0, R29, RZ ;  /* 0x0000001d00237223 */ /* 0x000fe200000100ff */
[----:B------:R-:W-:Y:S01]  /*09b0*/  SHF.L.U32 R34, R34, 0x10, RZ ;  /* 0x0000001022227819 */ /* 0x000fe200000006ff */
[----:B------:R-:W-:Y:S01]  /*09c0*/  FADD.FTZ R40, R67, R40 ;  /* 0x0000002843287221 */ /* 0x000fe20000010000 */
[-C--:B------:R-:W-:Y:S01]  /*09d0*/  FFMA.FTZ R41, R68, R67.reuse, R41 ;  /* 0x0000004344297223 */ /* 0x080fe20000010029 */
[----:B------:R-:W-:Y:S01]  /*09e0*/  FMUL.FTZ R67, R55, R67 ;  /* 0x0000004337437220 */ /* 0x000fe20000410000 */
        /* <DEDUP_REMOVED lines=8> */
[----:B------:R-:W-:Y:S02]  /*0a70*/  SHF.L.U32 R32, R32, 0x10, RZ ;  /* 0x0000001020207819 */ /* 0x000fe400000006ff */
        /* <DEDUP_REMOVED lines=8> */
[----:B------:R-:W-:-:S02]  /*0b00*/  IMAD.U32 R30, R30, 0x10000, RZ ;  /* 0x000100001e1e7824 */ /* 0x000fc400078e00ff */
[----:B------:R-:W-:Y:S01]  /*0b10*/  FADD.FTZ R72, R72, R33 ;  /* 0x0000002148487221 */ /* 0x000fe20000010000 */
[----:B------:R-:W-:Y:S01]  /*0b20*/  FFMA.FTZ R70, R34, R33, R73 ;  /* 0x0000002122467223 */ /* 0x000fe20000010049 */
[----:B------:R-:W-:Y:S01]  /*0b30*/  FADD.FTZ R13, R32, R13 ;  /* 0x0000000d200d7221 */ /* 0x000fe20000010000 */
[----:B------:R-:W-:Y:S01]  /*0b40*/  FFMA.FTZ R37, R34, R32, R37 ;  /* 0x0000002022257223 */ /* 0x000fe20000010025 */
[----:B------:R-:W-:Y:S01]  /*0b50*/  FMUL.FTZ R32, R62, R71 ;  /* 0x000000473e207220 */ /* 0x000fe20000410000 */
[-C--:B------:R-:W-:Y:S01]  /*0b60*/  FMUL.FTZ R71, R45, R30.reuse ;  /* 0x0000001e2d477220 */ /* 0x080fe20000410000 */
[----:B------:R-:W-:Y:S01]  /*0b70*/  FADD.FTZ R72, R72, R63 ;  /* 0x0000003f48487221 */ /* 0x000fe20000010000 */
[----:B------:R-:W-:Y:S01]  /*0b80*/  FFMA.FTZ R73, R65, R63, R70 ;  /* 0x0000003f41497223 */ /* 0x000fe20000010046 */
[----:B------:R-:W-:Y:S01]  /*0b90*/  FADD.FTZ R11, R30, R11 ;  /* 0x0000000b1e0b7221 */ /* 0x000fe20000010000 */
[----:B------:R-:W-:Y:S01]  /*0ba0*/  FFMA.FTZ R15, R32, R30, R15 ;  /* 0x0000001e200f7223 */ /* 0x000fe2000001000f */
[----:B------:R-:W-:Y:S01]  /*0bb0*/  FADD.FTZ R76, R72, R71 ;  /* 0x00000047484c7221 */ /* 0x000fe20000010000 */
[----:B------:R-:W-:Y:S01]  /*0bc0*/  FFMA.FTZ R30, R32, R71, R73 ;  /* 0x00000047201e7223 */ /* 0x000fe20000010049 */
[----:B------:R-:W-:Y:S06]  /*0bd0*/  BRA.DIV UR6, `(.L_x_475) ;  /* 0x0000001206a87947 */ /* 0x000fec000b800000 */
        /* <DEDUP_REMOVED lines=18> */
.L_x_488:
[----:B-1----:R-:W-:Y:S01]  /*0d00*/  FADD.FTZ R73, R30, R73 ;  /* 0x000000491e497221 */ /* 0x002fe20000010000 */
[----:B0-2---:R-:W-:-:S03]  /*0d10*/  FADD.FTZ R70, R70, R75 ;  /* 0x0000004b46467221 */ /* 0x005fc60000010000 */
[----:B------:R-:W-:Y:S01]  /*0d20*/  FMUL.FTZ R73, R73, UR9 ;  /* 0x0000000949497c20 */ /* 0x000fe20008410000 */
[----:B------:R-:W-:-:S04]  /*0d30*/  FMUL.FTZ R70, R70, UR9 ;  /* 0x0000000946467c20 */ /* 0x000fc80008410000 */
[----:B------:R-:W-:Y:S02]  /*0d40*/  FSEL R73, R73, RZ, !P2 ;  /* 0x000000ff49497208 */ /* 0x000fe40005000000 */
[----:B------:R-:W-:-:S03]  /*0d50*/  ISETP.NE.U32.AND P2, PT, RZ, UR18, PT ;  /* 0x00000012ff007c0c */ /* 0x000fc6000bf45070 */
[-CC-:B------:R-:W-:Y:S01]  /*0d60*/  FFMA.FTZ R0, R0, R70.reuse, R73.reuse ;  /* 0x0000004600007223 */ /* 0x180fe20000010049 */
[----:B------:R-:W-:Y:S01]  /*0d70*/  ISETP.NE.AND.EX P2, PT, RZ, UR19, PT, P2 ;  /* 0x00000013ff007c0c */ /* 0x000fe2000bf45320 */
[----:B------:R-:W-:Y:S02]  /*0d80*/  FFMA.FTZ R30, R28, R70, R73 ;  /* 0x000000461c1e7223 */ /* 0x000fe40000010049 */
[----:B------:R-:W-:Y:S02]  /*0d90*/  FADD.FTZ R29, R29, -R0 ;  /* 0x800000001d1d7221 */ /* 0x000fe40000010000 */
[----:B------:R-:W-:Y:S01]  /*0da0*/  FADD.FTZ R75, R31, -R30 ;  /* 0x8000001e1f4b7221 */ /* 0x000fe20000010000 */
[----:B-----5:R-:W-:Y:S01]  /*0db0*/  MOV R30, R46 ;  /* 0x0000002e001e7202 */ /* 0x020fe20000000f00 */
[----:B------:R-:W-:Y:S01]  /*0dc0*/  FMUL.FTZ R0, R62, R29 ;  /* 0x0000001d3e007220 */ /* 0x000fe20000410000 */
[----:B------:R-:W-:-:S05]  /*0dd0*/  @P1 SHF.L.U32 R29, R16, 0x10, RZ ;  /* 0x00000010101d1819 */ /* 0x000fca00000006ff */
[----:B------:R-:W-:-:S05]  /*0de0*/  @P1 FADD.FTZ R0, R0, R29 ;  /* 0x0000001d00001221 */ /* 0x000fca0000010000 */
[----:B------:R-:W-:-:S04]  /*0df0*/  @P2 F2FP.BF16.F32.PACK_AB R28, RZ, R0 ;  /* 0x00000000ff1c223e */ /* 0x000fc800000010ff */
[----:B------:R-:W-:Y:S02]  /*0e00*/  @P2 PRMT R24, R28, 0x7610, R24 ;  /* 0x000076101c182816 */ /* 0x000fe40000000018 */
[----:B------:R-:W-:-:S04]  /*0e10*/  IADD3 R28, P3, R60, UR16, RZ ;  /* 0x000000103c1c7c10 */ /* 0x000fc8000ff7e0ff */
[----:B------:R-:W-:Y:S02]  /*0e20*/  IADD3.X R29, R59, UR17, RZ, P3, !PT ;  /* 0x000000113b1d7c10 */ /* 0x000fe40009ffe4ff */
[----:B------:R-:W-:-:S04]  /*0e30*/  LOP3.LUT P3, RZ, R30, 0xff, RZ, 0xc0, !PT ;  /* 0x000000ff1eff7812 */ /* 0x000fc8000786c0ff */
[----:B------:R-:W2:Y:S01]  /*0e40*/  LDG.E.128 R28, desc[UR4][R28.64] ;  /* 0x000000041c1c7981 */ /* 0x000ea2000c1e1d00 */
[----:B------:R-:W-:Y:S01]  /*0e50*/  FMUL.FTZ R0, R0, R61 ;  /* 0x0000003d00007220 */ /* 0x000fe20000410000 */
[----:B------:R-:W-:Y:S01]  /*0e60*/  HFMA2.MMA R77, -RZ, RZ, 0, 0 ;  /* 0x00000000ff4d7435 */ /* 0x000fe200000001ff */
[-CC-:B------:R-:W-:Y:S01]  /*0e70*/  FFMA.FTZ R68, R68, R70.reuse, R73.reuse ;  /* 0x0000004644447223 */ /* 0x180fe20000010049 */
[-CC-:B------:R-:W-:Y:S01]  /*0e80*/  FFMA.FTZ R64, R64, R70.reuse, R73.reuse ;  /* 0x0000004640407223 */ /* 0x180fe20000010049 */
[----:B------:R-:W-:Y:S01]  /*0e90*/  FMUL.FTZ R74, R0, UR20 ;  /* 0x00000014004a7c20 */ /* 0x000fe20008410000 */
[-CC-:B------:R-:W-:Y:S01]  /*0ea0*/  FFMA.FTZ R69, R69, R70.reuse, R73.reuse ;  /* 0x0000004645457223 */ /* 0x180fe20000010049 */
[----:B------:R-:W-:Y:S01]  /*0eb0*/  FADD.FTZ R67, R67, -R68 ;  /* 0x8000004443437221 */ /* 0x000fe20000010000 */
[-C--:B------:R-:W-:Y:S01]  /*0ec0*/  FFMA.FTZ R32, R32, R70.reuse, R73 ;  /* 0x0000004620207223 */ /* 0x080fe20000010049 */
[----:B------:R-:W-:Y:S01]  /*0ed0*/  @P3 SHF.L.U32 R72, R20, 0x10, RZ ;  /* 0x0000001014483819 */ /* 0x000fe200000006ff */
[----:B------:R-:W-:Y:S01]  /*0ee0*/  FADD.FTZ R69, R66, -R69 ;  /* 0x8000004542457221 */ /* 0x000fe20000010000 */
[----:B------:R-:W-:Y:S01]  /*0ef0*/  FFMA.FTZ R34, R34, R70, R73 ;  /* 0x0000004622227223 */ /* 0x000fe20000010049 */
[----:B------:R-:W-:Y:S01]  /*0f00*/  FADD.FTZ R71, R71, -R32 ;  /* 0x8000002047477221 */ /* 0x000fe20000010000 */
[----:B------:R-:W-:Y:S01]  /*0f10*/  LOP3.LUT P6, RZ, R47, 0xff, RZ, 0xc0, !PT ;  /* 0x000000ff2fff7812 */ /* 0x000fe200078cc0ff */
[C---:B------:R-:W-:Y:S01]  /*0f20*/  FMUL.FTZ R32, R62.reuse, R69 ;  /* 0x000000453e207220 */ /* 0x040fe20000410000 */
[----:B------:R-:W-:Y:S01]  /*0f30*/  FADD.FTZ R33, R33, -R34 ;  /* 0x8000002221217221 */ /* 0x000fe20000010000 */
[C---:B------:R-:W-:Y:S01]  /*0f40*/  LOP3.LUT P5, RZ, R47.reuse, 0xff00, RZ, 0xc0, !PT ;  /* 0x0000ff002fff7812 */ /* 0x040fe200078ac0ff */
[----:B------:R-:W-:Y:S01]  /*0f50*/  HFMA2.MMA R34, -RZ, RZ, 0, 0 ;  /* 0x00000000ff227435 */ /* 0x000fe200000001ff */
[----:B------:R-:W-:Y:S01]  /*0f60*/  LOP3.LUT P4, RZ, R47, 0xff0000, RZ, 0xc0, !PT ;  /* 0x00ff00002fff7812 */ /* 0x000fe2000788c0ff */
[----:B------:R-:W-:Y:S01]  /*0f70*/  FMUL.FTZ R66, R62, R33 ;  /* 0x000000213e427220 */ /* 0x000fe20000410000 */
[----:B------:R-:W-:Y:S01]  /*0f80*/  @P1 PRMT R33, R19, 0x7632, R33 ;  /* 0x0000763213211816 */ /* 0x000fe20000000021 */
[----:B--2---:R-:W-:-:S04]  /*0f90*/  @P3 IMAD.U32 R0, R28, 0x10000, RZ ;  /* 0x000100001c003824 */ /* 0x004fc800078e00ff */
[C---:B------:R-:W-:Y:S01]  /*0fa0*/  @P3 FMUL.FTZ R77, R74.reuse, R0 ;  /* 0x000000004a4d3220 */ /* 0x040fe20000410000 */
[----:B------:R-:W-:Y:S01]  /*0fb0*/  MOV R0, RZ ;  /* 0x000000ff00007202 */ /* 0x000fe20000000f00 */
[----:B------:R-:W-:Y:S01]  /*0fc0*/  @P3 FMUL.FTZ R0, R74, R72 ;  /* 0x000000484a003220 */ /* 0x000fe20000410000 */
[----:B------:R-:W-:Y:S01]  /*0fd0*/  @P1 PRMT R72, R16, 0x7632, R72 ;  /* 0x0000763210481816 */ /* 0x000fe20000000048 */
[----:B------:R-:W-:Y:S01]  /*0fe0*/  FADD.FTZ R8, R77, R8 ;  /* 0x000000084d087221 */ /* 0x000fe20000010000 */
[----:B------:R-:W-:Y:S02]  /*0ff0*/  LOP3.LUT P3, RZ, R46, 0xff00, RZ, 0xc0, !PT ;  /* 0x0000ff002eff7812 */ /* 0x000fe4000786c0ff */
[----:B------:R-:W-:Y:S01]  /*1000*/  @P1 SHF.L.U32 R77, R72, 0x10, RZ ;  /* 0x00000010484d1819 */ /* 0x000fe200000006ff */
[----:B------:R-:W-:Y:S01]  /*1010*/  FMUL.FTZ R72, R62, R75 ;  /* 0x0000004b3e487220 */ /* 0x000fe20000410000 */
[----:B------:R-:W-:-:S03]  /*1020*/  MOV R75, RZ ;  /* 0x000000ff004b7202 */ /* 0x000fc60000000f00 */
[----:B------:R-:W-:-:S05]  /*1030*/  @P1 FADD.FTZ R72, R72, R77 ;  /* 0x0000004d48481221 */ /* 0x000fca0000010000 */
[----:B------:R-:W-:Y:S01]  /*1040*/  @P2 F2FP.BF16.F32.PACK_AB R74, RZ, R72 ;  /* 0x00000048ff4a223e */ /* 0x000fe200000010ff */
[----:B------:R-:W-:Y:S01]  /*1050*/  FMUL.FTZ R72, R72, R61 ;  /* 0x0000003d48487220 */ /* 0x000fe20000410000 */
[----:B------:R-:W-:Y:S02]  /*1060*/  @P3 PRMT R28, R28, 0x7632, R28 ;  /* 0x000076321c1c3816 */ /* 0x000fe4000000001c */
[----:B------:R-:W-:Y:S01]  /*1070*/  @P2 PRMT R24, R24, 0x5410, R74 ;  /* 0x0000541018182816 */ /* 0x000fe2000000004a */
[----:B------:R-:W-:Y:S02]  /*1080*/  FMUL.FTZ R77, R72, UR20 ;  /* 0x00000014484d7c20 */ /* 0x000fe40008410000 */
[----:B------:R-:W-:Y:S01]  /*1090*/  @P3 IMAD.U32 R74, R28, 0x10000, RZ ;  /* 0x000100001c4a3824 */ /* 0x000fe200078e00ff */
[----:B------:R-:W-:-:S06]  /*10a0*/  HFMA2.MMA R28, -RZ, RZ, 0, 0 ;  /* 0x00000000ff1c7435 */ /* 0x000fcc00000001ff */
[----:B------:R-:W-:-:S04]  /*10b0*/  @P3 FMUL.FTZ R28, R77, R74 ;  /* 0x0000004a4d1c3220 */ /* 0x000fc80000410000 */
[----:B------:R-:W-:Y:S01]  /*10c0*/  FADD.FTZ R9, R28, R9 ;  /* 0x000000091c097221 */ /* 0x000fe20000010000 */
[----:B------:R-:W-:-:S04]  /*10d0*/  @P3 PRMT R28, R20, 0x7632, R28 ;  /* 0x00007632141c3816 */ /* 0x000fc8000000001c */
[----:B------:R-:W-:-:S05]  /*10e0*/  @P3 SHF.L.U32 R28, R28, 0x10, RZ ;  /* 0x000000101c1c3819 */ /* 0x000fca00000006ff */
[----:B------:R-:W-:Y:S01]  /*10f0*/  @P3 FMUL.FTZ R75, R77, R28 ;  /* 0x0000001c4d4b3220 */ /* 0x000fe20000410000 */
[----:B------:R-:W-:Y:S01]  /*1100*/  FMUL.FTZ R28, R62, R67 ;  /* 0x000000433e1c7220 */ /* 0x000fe20000410000 */
[----:B------:R-:W-:Y:S01]  /*1110*/  @P1 IMAD.U32 R67, R17, 0x10000, RZ ;  /* 0x0001000011431824 */ /* 0x000fe200078e00ff */
[----:B------:R-:W-:Y:S01]  /*1120*/  LOP3.LUT P3, RZ, R46, 0xff0000, RZ, 0xc0, !PT ;  /* 0x00ff00002eff7812 */ /* 0x000fe2000786c0ff */
[----:B------:R-:W-:Y:S02]  /*1130*/  FADD.FTZ R77, R35, -R64 ;  /* 0x80000040234d7221 */ /* 0x000fe40000010000 */
[----:B------:R-:W-:Y:S01]  /*1140*/  @P1 FADD.FTZ R28, R28, R67 ;  /* 0x000000431c1c1221 */ /* 0x000fe20000010000 */
[----:B------:R-:W-:-:S04]  /*1150*/  HFMA2.MMA R67, -RZ, RZ, 0, 0 ;  /* 0x00000000ff437435 */ /* 0x000fc800000001ff */
[----:B------:R-:W-:Y:S01]  /*1160*/  @P2 F2FP.BF16.F32.PACK_AB R35, RZ, R28 ;  /* 0x0000001cff23223e */ /* 0x000fe200000010ff */
[----:B------:R-:W-:-:S03]  /*1170*/  FMUL.FTZ R28, R28, R61 ;  /* 0x0000003d1c1c7220 */ /* 0x000fc60000410000 */
[----:B------:R-:W-:Y:S01]  /*1180*/  @P2 PRMT R25, R35, 0x7610, R25 ;  /* 0x0000761023192816 */ /* 0x000fe20000000019 */
[----:B------:R-:W-:Y:S01]  /*1190*/  FMUL.FTZ R64, R28, UR20 ;  /* 0x000000141c407c20 */ /* 0x000fe20008410000 */
[----:B------:R-:W-:Y:S02]  /*11a0*/  @P3 SHF.L.U32 R28, R29, 0x10, RZ ;  /* 0x000000101d1c3819 */ /* 0x000fe400000006ff */
[----:B------:R-:W-:-:S03]  /*11b0*/  MOV R35, RZ ;  /* 0x000000ff00237202 */ /* 0x000fc60000000f00 */
[----:B------:R-:W-:Y:S01]  /*11c0*/  @P3 FMUL.FTZ R67, R64, R28 ;  /* 0x0000001c40433220 */ /* 0x000fe20000410000 */
[----:B------:R-:W-:-:S03]  /*11d0*/  @P3 IMAD.U32 R28, R21, 0x10000, RZ ;  /* 0x00010000151c3824 */ /* 0x000fc600078e00ff */
[----:B------:R-:W-:Y:S01]  /*11e0*/  FADD.FTZ R6, R67, R6 ;  /* 0x0000000643067221 */ /* 0x000fe20000010000 */
[----:B------:R-:W-:Y:S01]  /*11f0*/  @P3 FMUL.FTZ R35, R64, R28 ;  /* 0x0000001c40233220 */ /* 0x000fe20000410000 */
[----:B------:R-:W-:Y:S02]  /*1200*/  @P1 PRMT R28, R17, 0x7632, R28 ;  /* 0x00007632111c1816 */ /* 0x000fe4000000001c */
[----:B------:R-:W-:Y:S02]  /*1210*/  LOP3.LUT P3, RZ, R46, 0xff000000, RZ, 0xc0, !PT ;  /* 0xff0000002eff7812 */ /* 0x000fe4000786c0ff */
[----:B------:R-:W-:Y:S01]  /*1220*/  @P1 SHF.L.U32 R64, R28, 0x10, RZ ;  /* 0x000000101c401819 */ /* 0x000fe200000006ff */
[----:B------:R-:W-:-:S04]  /*1230*/  FMUL.FTZ R28, R62, R77 ;  /* 0x0000004d3e1c7220 */ /* 0x000fc80000410000 */
[----:B------:R-:W-:Y:S01]  /*1240*/  @P1 FADD.FTZ R28, R28, R64 ;  /* 0x000000401c1c1221 */ /* 0x000fe20000010000 */
[----:B------:R-:W-:-:S04]  /*1250*/  HFMA2.MMA R64, -RZ, RZ, 0, 0 ;  /* 0x00000000ff407435 */ /* 0x000fc800000001ff */
[----:B------:R-:W-:Y:S01]  /*1260*/  @P2 F2FP.BF16.F32.PACK_AB R46, RZ, R28 ;  /* 0x0000001cff2e223e */ /* 0x000fe200000010ff */
[----:B------:R-:W-:Y:S01]  /*1270*/  FMUL.FTZ R28, R28, R61 ;  /* 0x0000003d1c1c7220 */ /* 0x000fe20000410000 */
[----:B------:R-:W-:Y:S02]  /*1280*/  @P3 PRMT R29, R29, 0x7632, R29 ;  /* 0x000076321d1d3816 */ /* 0x000fe4000000001d */
[----:B------:R-:W-:Y:S01]  /*1290*/  @P2 PRMT R25, R25, 0x5410, R46 ;  /* 0x0000541019192816 */ /* 0x000fe2000000002e */
[----:B------:R-:W-:Y:S01]  /*12a0*/  FMUL.FTZ R68, R28, UR20 ;  /* 0x000000141c447c20 */ /* 0x000fe20008410000 */
[----:B------:R-:W-:Y:S02]  /*12b0*/  @P3 PRMT R28, R21, 0x7632, R28 ;  /* 0x00007632151c3816 */ /* 0x000fe4000000001c */
[----:B------:R-:W-:Y:S02]  /*12c0*/  @P3 SHF.L.U32 R29, R29, 0x10, RZ ;  /* 0x000000101d1d3819 */ /* 0x000fe400000006ff */
[----:B------:R-:W-:Y:S01]  /*12d0*/  MOV R46, RZ ;  /* 0x000000ff002e7202 */ /* 0x000fe20000000f00 */
[----:B------:R-:W-:-:S02]  /*12e0*/  @P3 IMAD.U32 R28, R28, 0x10000, RZ ;  /* 0x000100001c1c3824 */ /* 0x000fc400078e00ff */
[----:B------:R-:W-:Y:S01]  /*12f0*/  @P3 FMUL.FTZ R64, R68, R29 ;  /* 0x0000001d44403220 */ /* 0x000fe20000410000 */
[----:B------:R-:W-:Y:S01]  /*1300*/  @P1 SHF.L.U32 R29, R18, 0x10, RZ ;  /* 0x00000010121d1819 */ /* 0x000fe200000006ff */
[----:B------:R-:W-:Y:S01]  /*1310*/  @P3 FMUL.FTZ R46, R68, R28 ;  /* 0x0000001c442e3220 */ /* 0x000fe20000410000 */
[----:B------:R-:W-:Y:S01]  /*1320*/  @P1 PRMT R28, R18, 0x7632, R28 ;  /* 0x00007632121c1816 */ /* 0x000fe2000000001c */
[----:B------:R-:W-:Y:S01]  /*1330*/  FFMA.FTZ R68, R65, R70, R73 ;  /* 0x0000004641447223 */ /* 0x000fe20000010049 */
[----:B------:R-:W-:Y:S01]  /*1340*/  LOP3.LUT P3, RZ, R47, 0xff000000, RZ, 0xc0, !PT ;  /* 0xff0000002fff7812 */ /* 0x000fe2000786c0ff */
[----:B------:R-:W-:Y:S01]  /*1350*/  @P1 FADD.FTZ R32, R32, R29 ;  /* 0x0000001d20201221 */ /* 0x000fe20000010000 */
[----:B------:R-:W-:Y:S01]  /*1360*/  @P1 SHF.L.U32 R47, R28, 0x10, RZ ;  /* 0x000000101c2f1819 */ /* 0x000fe200000006ff */
[----:B------:R-:W-:Y:S01]  /*1370*/  FADD.FTZ R63, R63, -R68 ;  /* 0x800000443f3f7221 */ /* 0x000fe20000010000 */
[----:B------:R-:W-:Y:S01]  /*1380*/  FADD.FTZ R7, R64, R7 ;  /* 0x0000000740077221 */ /* 0x000fe20000010000 */
[----:B------:R-:W-:-:S02]  /*1390*/  FMUL.FTZ R29, R32, R61 ;  /* 0x0000003d201d7220 */ /* 0x000fc40000410000 */
[----:B------:R-:W-:Y:S01]  /*13a0*/  @P1 FADD.FTZ R66, R66, R47 ;  /* 0x0000002f42421221 */ /* 0x000fe20000010000 */
[C---:B------:R-:W-:Y:S01]  /*13b0*/  FMUL.FTZ R28, R62.reuse, R63 ;  /* 0x0000003f3e1c7220 */ /* 0x040fe20000410000 */
[----:B------:R-:W-:Y:S02]  /*13c0*/  @P1 IMAD.U32 R47, R19, 0x10000, RZ ;  /* 0x00010000132f1824 */ /* 0x000fe400078e00ff */
[----:B------:R-:W-:Y:S01]  /*13d0*/  FMUL.FTZ R70, R29, UR20 ;  /* 0x000000141d467c20 */ /* 0x000fe20008410000 */
[----:B------:R-:W-:Y:S01]  /*13e0*/  @P2 F2FP.BF16.F32.PACK_AB R29, RZ, R32 ;  /* 0x00000020ff1d223e */ /* 0x000fe200000010ff */
[----:B------:R-:W-:Y:S01]  /*13f0*/  FMUL.FTZ R62, R62, R71 ;  /* 0x000000473e3e7220 */ /* 0x000fe20000410000 */
[----:B------:R-:W-:Y:S01]  /*1400*/  @P1 SHF.L.U32 R63, R33, 0x10, RZ ;  /* 0x00000010213f1819 */ /* 0x000fe200000006ff */
[----:B------:R-:W-:Y:S01]  /*1410*/  @P1 FADD.FTZ R28, R28, R47 ;  /* 0x0000002f1c1c1221 */ /* 0x000fe20000010000 */
[----:B------:R-:W-:Y:S01]  /*1420*/  @P2 PRMT R26, R29, 0x7610, R26 ;  /* 0x000076101d1a2816 */ /* 0x000fe2000000001a */
[-C--:B------:R-:W-:Y:S01]  /*1430*/  FMUL.FTZ R65, R66, R61.reuse ;  /* 0x0000003d42417220 */ /* 0x080fe20000410000 */
[----:B------:R-:W-:Y:S01]  /*1440*/  @P6 SHF.L.U32 R33, R22, 0x10, RZ ;  /* 0x0000001016216819 */ /* 0x000fe200000006ff */
[----:B------:R-:W-:Y:S01]  /*1450*/  @P1 FADD.FTZ R62, R62, R63 ;  /* 0x0000003f3e3e1221 */ /* 0x000fe20000010000 */
[----:B------:R-:W-:Y:S01]  /*1460*/  @P6 SHF.L.U32 R29, R30, 0x10, RZ ;  /* 0x000000101e1d6819 */ /* 0x000fe200000006ff */
[----:B------:R-:W-:Y:S01]  /*1470*/  FMUL.FTZ R68, R28, R61 ;  /* 0x0000003d1c447220 */ /* 0x000fe20000410000 */
[----:B------:R-:W-:Y:S01]  /*1480*/  @P2 F2FP.BF16.F32.PACK_AB R47, RZ, R28 ;  /* 0x0000001cff2f223e */ /* 0x000fe200000010ff */
[----:B------:R-:W-:Y:S01]  /*1490*/  IMAD.MOV.U32 R63, RZ, RZ, RZ ;  /* 0x000000ffff3f7224 */ /* 0x000fe200078e00ff */
[----:B------:R-:W-:Y:S01]  /*14a0*/  @P5 PRMT R28, R22, 0x7632, R28 ;  /* 0x00007632161c5816 */ /* 0x000fe2000000001c */
[C---:B------:R-:W-:Y:S01]  /*14b0*/  @P6 FMUL.FTZ R34, R70.reuse, R33 ;  /* 0x0000002146226220 */ /* 0x040fe20000410000 */
[----:B------:R-:W-:Y:S01]  /*14c0*/  @P2 F2FP.BF16.F32.PACK_AB R32, RZ, R66 ;  /* 0x00000042ff20223e */ /* 0x000fe200000010ff */
[----:B------:R-:W-:Y:S01]  /*14d0*/  @P6 FMUL.FTZ R63, R70, R29 ;  /* 0x0000001d463f6220 */ /* 0x000fe20000410000 */
[----:B------:R-:W-:Y:S01]  /*14e0*/  FMUL.FTZ R66, R62, R61 ;  /* 0x0000003d3e427220 */ /* 0x000fe20000410000 */
[----:B------:R-:W-:Y:S01]  /*14f0*/  @P2 F2FP.BF16.F32.PACK_AB R33, RZ, R62 ;  /* 0x0000003eff21223e */ /* 0x000fe200000010ff */
[----:B------:R-:W-:Y:S01]  /*1500*/  FMUL.FTZ R62, R65, UR20 ;  /* 0x00000014413e7c20 */ /* 0x000fe20008410000 */
[----:B------:R-:W-:Y:S01]  /*1510*/  @P5 SHF.L.U32 R29, R28, 0x10, RZ ;  /* 0x000000101c1d5819 */ /* 0x000fe200000006ff */
[C---:B------:R-:W-:Y:S01]  /*1520*/  @P4 IMAD.U32 R70, R23.reuse, 0x10000, RZ ;  /* 0x0001000017464824 */ /* 0x040fe200078e00ff */
[----:B------:R-:W-:Y:S01]  /*1530*/  MOV R61, RZ ;  /* 0x000000ff003d7202 */ /* 0x000fe20000000f00 */
[----:B------:R-:W-:Y:S01]  /*1540*/  FMUL.FTZ R65, R68, UR20 ;  /* 0x0000001444417c20 */ /* 0x000fe20008410000 */
[----:B------:R-:W-:Y:S01]  /*1550*/  @P3 PRMT R30, R23, 0x7632, R30 ;  /* 0x00007632171e3816 */ /* 0x000fe2000000001e */
[----:B------:R-:W-:Y:S01]  /*1560*/  @P5 FMUL.FTZ R61, R62, R29 ;  /* 0x0000001d3e3d5220 */ /* 0x000fe20000410000 */
[----:B------:R-:W-:Y:S01]  /*1570*/  @P2 PRMT R27, R47, 0x7610, R27 ;  /* 0x000076102f1b2816 */ /* 0x000fe2000000001b */
[----:B------:R-:W0:Y:S01]  /*1580*/  LDC.64 R28, c[0x0][0x210] ;  /* 0x00008400ff1c7b82 */ /* 0x000e220000000a00 */
[----:B------:R-:W-:Y:S01]  /*1590*/  HFMA2.MMA R47, -RZ, RZ, 0, 0 ;  /* 0x00000000ff2f7435 */ /* 0x000fe200000001ff */
[----:B------:R-:W-:Y:S01]  /*15a0*/  @P3 SHF.L.U32 R69, R30, 0x10, RZ ;  /* 0x000000101e453819 */ /* 0x000fe200000006ff */
[----:B------:R-:W-:Y:S01]  /*15b0*/  FMUL.FTZ R66, R66, UR20 ;  /* 0x0000001442427c20 */ /* 0x000fe20008410000 */
[----:B------:R-:W-:Y:S01]  /*15c0*/  MOV R68, RZ ;  /* 0x000000ff00447202 */ /* 0x000fe20000000f00 */
[----:B------:R-:W-:Y:S01]  /*15d0*/  FADD.FTZ R4, R63, R4 ;  /* 0x000000043f047221 */ /* 0x000fe20000010000 */
[----:B------:R-:W-:Y:S01]  /*15e0*/  @P2 PRMT R27, R27, 0x5410, R33 ;  /* 0x000054101b1b2816 */ /* 0x000fe20000000021 */
[----:B------:R-:W-:Y:S01]  /*15f0*/  @P4 FMUL.FTZ R47, R65, R70 ;  /* 0x00000046412f4220 */ /* 0x000fe20000410000 */
[----:B------:R-:W-:Y:S01]  /*1600*/  @P3 FMUL.FTZ R68, R66, R69 ;  /* 0x0000004542443220 */ /* 0x000fe20000410000 */
[----:B------:R-:W-:-:S02]  /*1610*/  F2FP.BF16.F32.PACK_AB R33, R46, R35 ;  /* 0x000000232e21723e */ /* 0x000fc400000010ff */
[C---:B------:R-:W-:Y:S02]  /*1620*/  @P2 IADD3 R46, P1, R60.reuse, UR18, RZ ;  /* 0x000000123c2e2c10 */ /* 0x040fe4000ff3e0ff */
[----:B------:R-:W-:Y:S02]  /*1630*/  IADD3 R60, P6, R60, UR22, RZ ;  /* 0x000000163c3c7c10 */ /* 0x000fe4000ffde0ff */
[----:B------:R-:W-:Y:S01]  /*1640*/  F2FP.BF16.F32.PACK_AB R35, R68, R47 ;  /* 0x0000002f4423723e */ /* 0x000fe200000010ff */
[----:B------:R-:W-:Y:S01]  /*1650*/  @P4 IMAD.U32 R68, R31, 0x10000, RZ ;  /* 0x000100001f444824 */ /* 0x000fe200078e00ff */
[----:B------:R-:W-:Y:S02]  /*1660*/  @P2 PRMT R26, R26, 0x5410, R32 ;  /* 0x000054101a1a2816 */ /* 0x000fe40000000020 */
[----:B------:R-:W-:Y:S02]  /*1670*/  F2FP.BF16.F32.PACK_AB R34, R61, R34 ;  /* 0x000000223d22723e */ /* 0x000fe400000010ff */
[----:B------:R-:W-:-:S02]  /*1680*/  @P2 IADD3.X R47, R59, UR19, RZ, P1, !PT ;  /* 0x000000133b2f2c10 */ /* 0x000fc40008ffe4ff */
[----:B------:R-:W-:Y:S01]  /*1690*/  F2FP.BF16.F32.PACK_AB R32, R75, R0 ;  /* 0x000000004b20723e */ /* 0x000fe200000010ff */
[----:B------:R-:W-:Y:S01]  /*16a0*/  HFMA2.MMA R0, -RZ, RZ, 0, 0 ;  /* 0x00000000ff007435 */ /* 0x000fe200000001ff */
[----:B------:R-:W-:Y:S01]  /*16b0*/  IADD3.X R61, R59, UR23, RZ, P6, !PT ;  /* 0x000000173b3d7c10 */ /* 0x000fe2000b7fe4ff */
[----:B------:R1:W-:Y:S01]  /*16c0*/  @P2 STG.E.128 desc[UR4][R46.64], R24 ;  /* 0x000000182e002986 */ /* 0x0003e2000c101d04 */
[----:B0-----:R-:W-:Y:S02]  /*16d0*/  LEA R58, R28, R58, 0x2 ;  /* 0x0000003a1c3a7211 */ /* 0x001fe400078e10ff */
[----:B------:R-:W-:Y:S01]  /*16e0*/  @P5 PRMT R30, R30, 0x7632, R30 ;  /* 0x000076321e1e5816 */ /* 0x000fe2000000001e */
[----:B------:R1:W-:Y:S01]  /*16f0*/  STG.E.128 desc[UR4][R60.64], R32 ;  /* 0x000000203c007986 */ /* 0x0003e2000c101d04 */
[----:B------:R-:W-:Y:S02]  /*1700*/  ISETP.GE.AND P1, PT, R58, R29, PT ;  /* 0x0000001d3a00720c */ /* 0x000fe40003f26270 */
[----:B------:R-:W-:-:S02]  /*1710*/  @P3 PRMT R69, R31, 0x7632, R69 ;  /* 0x000076321f453816 */ /* 0x000fc40000000045 */
[----:B------:R-:W-:Y:S01]  /*1720*/  @P5 SHF.L.U32 R31, R30, 0x10, RZ ;  /* 0x000000101e1f5819 */ /* 0x000fe200000006ff */
[----:B------:R-:W-:Y:S01]  /*1730*/  IMAD.MOV.U32 R30, RZ, RZ, RZ ;  /* 0x000000ffff1e7224 */ /* 0x000fe200078e00ff */
[----:B------:R-:W-:Y:S02]  /*1740*/  @P3 SHF.L.U32 R69, R69, 0x10, RZ ;  /* 0x0000001045453819 */ /* 0x000fe400000006ff */
[----:B------:R-:W-:Y:S01]  /*1750*/  MOV R59, RZ ;  /* 0x000000ff003b7202 */ /* 0x000fe20000000f00 */
[----:B------:R-:W-:Y:S01]  /*1760*/  @P5 FMUL.FTZ R0, R62, R31 ;  /* 0x0000001f3e005220 */ /* 0x000fe20000410000 */
[----:B------:R-:W-:Y:S01]  /*1770*/  @P4 FMUL.FTZ R59, R65, R68 ;  /* 0x00000044413b4220 */ /* 0x000fe20000410000 */
[----:B------:R-:W-:Y:S02]  /*1780*/  @P3 FMUL.FTZ R30, R66, R69 ;  /* 0x00000045421e3220 */ /* 0x000fe40000410000 */
[----:B------:R-:W-:Y:S01]  /*1790*/  FADD.FTZ R5, R0, R5 ;  /* 0x0000000500057221 */ /* 0x000fe20000010000 */
[----:B------:R-:W-:Y:S01]  /*17a0*/  FADD.FTZ R2, R59, R2 ;  /* 0x000000023b027221 */ /* 0x000fe20000010000 */
[----:B------:R-:W-:Y:S01]  /*17b0*/  FADD.FTZ R3, R30, R3 ;  /* 0x000000031e037221 */ /* 0x000fe20000010000 */
[----:B------:R-:W-:Y:S06]  /*17c0*/  @!P1 BRA `(.L_x_476) ;  /* 0xffffffec00309947 */ /* 0x000fec000383ffff */
[----:B------:R-:W-:Y:S05]  /*17d0*/  BSYNC B1 ;  /* 0x0000000000017941 */ /* 0x000fea0003800000 */
.L_x_474:
[----:B------:R-:W-:Y:S01]  /*17e0*/  MOV R19, R39 ;  /* 0x0000002700137202 */ /* 0x000fe20000000f00 */
[----:B------:R-:W-:Y:S01]  /*17f0*/  IMAD.MOV.U32 R20, RZ, RZ, R44 ;  /* 0x000000ffff147224 */ /* 0x000fe200078e002c */
[----:B------:R-:W-:Y:S01]  /*1800*/  MOV R23, R38 ;  /* 0x0000002600177202 */ /* 0x000fe20000000f00 */
[----:B------:R-:W-:Y:S01]  /*1810*/  IMAD.MOV.U32 R22, RZ, RZ, R40 ;  /* 0x000000ffff167224 */ /* 0x000fe200078e0028 */
[----:B------:R-:W-:Y:S01]  /*1820*/  MOV R38, R14 ;  /* 0x0000000e00267202 */ /* 0x000fe20000000f00 */
[----:B------:R-:W-:Y:S01]  /*1830*/  IMAD.MOV.U32 R14, RZ, RZ, R10 ;  /* 0x000000ffff0e7224 */ /* 0x000fe200078e000a */
[----:B------:R-:W-:Y:S02]  /*1840*/  MOV R39, R15 ;  /* 0x0000000f00277202 */ /* 0x000fe40000000f00 */
        /* <DEDUP_REMOVED lines=8> */
[----:B------:R-:W-:-:S07]  /*18d0*/  MOV R7, R3 ;  /* 0x0000000300077202 */ /* 0x000fce0000000f00 */
.L_x_473:
[----:B------:R-:W-:Y:S05]  /*18e0*/  BSYNC B0 ;  /* 0x0000000000007941 */ /* 0x000fea0003800000 */
.L_x_471:
[----:B------:R-:W0:Y:S01]  /*18f0*/  S2R R3, SR_CgaCtaId ;  /* 0x0000000000037919 */ /* 0x000e220000008800 */
[----:B------:R-:W-:Y:S01]  /*1900*/  MOV R0, 0x400 ;  /* 0x0000040000007802 */ /* 0x000fe20000000f00 */
[----:B------:R-:W-:Y:S05]  /*1910*/  WARPSYNC.ALL ;  /* 0x0000000000007948 */ /* 0x000fea0003800000 */
[----:B------:R-:W2:Y:S01]  /*1920*/  S2R R41, SR_TID.X ;  /* 0x0000000000297919 */ /* 0x000ea20000002100 */
[----:B------:R-:W-:Y:S01]  /*1930*/  ULDC UR6, c[0x0][0x218] ;  /* 0x0000860000067ab9 */ /* 0x000fe20000000800 */
[----:B------:R-:W-:Y:S01]  /*1940*/  ULDC.64 UR24, c[0x0][0x2d0] ;  /* 0x0000b40000187ab9 */ /* 0x000fe20000000a00 */
[----:B------:R-:W3:Y:S01]  /*1950*/  S2R R30, SR_CTAID.X ;  /* 0x00000000001e7919 */ /* 0x000ee20000002500 */
[----:B0-----:R-:W-:-:S04]  /*1960*/  LEA R0, R3, R0, 0x18 ;  /* 0x0000000003007211 */ /* 0x001fc800078ec0ff */
[C---:B--2---:R-:W-:Y:S01]  /*1970*/  LEA R2, R41.reuse, R0, 0x5 ;  /* 0x0000000029027211 */ /* 0x044fe200078e28ff */
[----:B------:R-:W-:Y:S02]  /*1980*/  IMAD R0, R41, 0x4, R0 ;  /* 0x0000000429007824 */ /* 0x000fe400078e0200 */
[----:B---3--:R-:W-:Y:S02]  /*1990*/  IMAD R30, R30, UR6, RZ ;  /* 0x000000061e1e7c24 */ /* 0x008fe4000f8e02ff */
[----:B------:R-:W-:Y:S01]  /*19a0*/  STS.128 [R2], R20 ;  /* 0x0000001402007388 */ /* 0x000fe20000000c00 */
[----:B------:R-:W-:-:S03]  /*19b0*/  ULDC.64 UR6, c[0x0][0x2d8] ;  /* 0x0000b60000067ab9 */ /* 0x000fc60000000a00 */
[----:B------:R-:W-:Y:S01]  /*19c0*/  STS.128 [R2+0x10], R12 ;  /* 0x0000100c02007388 */ /* 0x000fe20000000c00 */
[----:B------:R-:W-:Y:S06]  /*19d0*/  BAR.SYNC.DEFER_BLOCKING 0x0 ;  /* 0x0000000000007b1d */ /* 0x000fec0000010000 */
[----:B------:R-:W0:Y:S04]  /*19e0*/  LDS R3, [R0] ;  /* 0x0000000000037984 */ /* 0x000e280000000800 */
[----:B-1----:R-:W1:Y:S04]  /*19f0*/  LDS R26, [R0+0x400] ;  /* 0x00040000001a7984 */ /* 0x002e680000000800 */
        /* <DEDUP_REMOVED lines=14> */
[----:B-----5:R-:W-:Y:S01]  /*1ae0*/  FADD.FTZ R24, R24, R27 ;  /* 0x0000001b18187221 */ /* 0x020fe20000010000 */
[----:B------:R-:W-:Y:S03]  /*1af0*/  BAR.SYNC.DEFER_BLOCKING 0x0 ;  /* 0x0000000000007b1d */ /* 0x000fe60000010000 */
[----:B------:R-:W-:-:S03]  /*1b00*/  FADD.FTZ R13, R24, R13 ;  /* 0x0000000d180d7221 */ /* 0x000fc60000010000 */
[----:B------:R-:W0:Y:S04]  /*1b10*/  LDS R12, [R0] ;  /* 0x00000000000c7984 */ /* 0x000e280000000800 */
        /* <DEDUP_REMOVED lines=12> */
[----:B------:R0:W-:Y:S02]  /*1be0*/  STS.128 [R2], R8 ;  /* 0x0000000802007388 */ /* 0x0001e40000000c00 */
[----:B----4-:R-:W-:Y:S02]  /*1bf0*/  FADD.FTZ R12, R12, R23 ;  /* 0x000000170c0c7221 */ /* 0x010fe40000010000 */
[----:B------:R1:W-:Y:S01]  /*1c00*/  STS.128 [R2+0x10], R4 ;  /* 0x0000100402007388 */ /* 0x0003e20000000c00 */
[----:B-----5:R-:W-:Y:S01]  /*1c10*/  FADD.FTZ R14, R14, R29 ;  /* 0x0000001d0e0e7221 */ /* 0x020fe20000010000 */
[----:B------:R-:W-:Y:S01]  /*1c20*/  BAR.SYNC.DEFER_BLOCKING 0x0 ;  /* 0x0000000000007b1d */ /* 0x000fe20000010000 */
[----:B------:R-:W-:Y:S02]  /*1c30*/  FADD.FTZ R31, R12, R31 ;  /* 0x0000001f0c1f7221 */ /* 0x000fe40000010000 */
[----:B------:R-:W-:Y:S01]  /*1c40*/  FADD.FTZ R33, R14, R33 ;  /* 0x000000210e217221 */ /* 0x000fe20000010000 */
[----:B0-----:R-:W-:Y:S01]  /*1c50*/  FADD.FTZ R9, R3, R20 ;  /* 0x0000001403097221 */ /* 0x001fe20000010000 */
[----:B-1----:R-:W-:-:S04]  /*1c60*/  IADD3 R6, P0, R30, R41, RZ ;  /* 0x000000291e067210 */ /* 0x002fc80007f1e0ff */
[----:B------:R-:W-:Y:S01]  /*1c70*/  IADD3.X R3, RZ, RZ, RZ, P0, !PT ;  /* 0x000000ffff037210 */ /* 0x000fe200007fe4ff */
        /* <DEDUP_REMOVED lines=8> */
[----:B0-----:R-:W-:-:S02]  /*1d00*/  SHF.L.U64.HI R0, R6, 0x2, R3 ;  /* 0x0000000206007819 */ /* 0x001fc40000010203 */
[----:B------:R-:W-:Y:S01]  /*1d10*/  SHF.L.U32 R6, R6, 0x2, RZ ;  /* 0x0000000206067819 */ /* 0x000fe200000006ff */
[----:B------:R-:W-:-:S03]  /*1d20*/  FADD.FTZ R16, RZ, R16 ;  /* 0x00000010ff107221 */ /* 0x000fc60000010000 */
[C---:B------:R-:W-:Y:S01]  /*1d30*/  IADD3 R2, P0, R6.reuse, UR6, RZ ;  /* 0x0000000606027c10 */ /* 0x040fe2000ff1e0ff */
[----:B-1----:R-:W-:Y:S01]  /*1d40*/  FADD.FTZ R17, RZ, R17 ;  /* 0x00000011ff117221 */ /* 0x002fe20000010000 */
[----:B------:R-:W-:Y:S02]  /*1d50*/  IADD3 R4, P1, R6, UR24, RZ ;  /* 0x0000001806047c10 */ /* 0x000fe4000ff3e0ff */
[----:B------:R-:W-:Y:S01]  /*1d60*/  IADD3.X R3, R0, UR7, RZ, P0, !PT ;  /* 0x0000000700037c10 */ /* 0x000fe200087fe4ff */
[----:B--2---:R-:W-:Y:S01]  /*1d70*/  FADD.FTZ R16, R16, R19 ;  /* 0x0000001310107221 */ /* 0x004fe20000010000 */
[----:B------:R-:W-:Y:S01]  /*1d80*/  ULDC.64 UR6, c[0x0][0x2f0] ;  /* 0x0000bc0000067ab9 */ /* 0x000fe20000000a00 */
[----:B------:R-:W-:Y:S01]  /*1d90*/  IADD3.X R5, R0, UR25, RZ, P1, !PT ;  /* 0x0000001900057c10 */ /* 0x000fe20008ffe4ff */
[----:B---3--:R-:W-:Y:S01]  /*1da0*/  FADD.FTZ R17, R17, R18 ;  /* 0x0000001211117221 */ /* 0x008fe20000010000 */
[----:B------:R-:W-:Y:S01]  /*1db0*/  IADD3 R6, P0, R6, UR6, RZ ;  /* 0x0000000606067c10 */ /* 0x000fe2000ff1e0ff */
[----:B------:R-:W-:Y:S01]  /*1dc0*/  STG.E desc[UR4][R2.64], R31 ;  /* 0x0000001f02007986 */ /* 0x000fe2000c101904 */
[----:B----4-:R-:W-:-:S02]  /*1dd0*/  FADD.FTZ R16, R16, R35 ;  /* 0x0000002310107221 */ /* 0x010fc40000010000 */
[----:B------:R-:W-:Y:S01]  /*1de0*/  IADD3.X R7, R0, UR7, RZ, P0, !PT ;  /* 0x0000000700077c10 */ /* 0x000fe200087fe4ff */
[----:B------:R-:W-:Y:S01]  /*1df0*/  STG.E desc[UR4][R4.64], R9 ;  /* 0x0000000904007986 */ /* 0x000fe2000c101904 */
[----:B-----5:R-:W-:Y:S01]  /*1e00*/  FADD.FTZ R17, R17, R22 ;  /* 0x0000001611117221 */ /* 0x020fe20000010000 */
[----:B------:R-:W-:-:S03]  /*1e10*/  FADD.FTZ R11, R16, R11 ;  /* 0x0000000b100b7221 */ /* 0x000fc60000010000 */
[----:B------:R-:W-:Y:S02]  /*1e20*/  FADD.FTZ R17, R17, R8 ;  /* 0x0000000811117221 */ /* 0x000fe40000010000 */
[----:B------:R-:W-:Y:S04]  /*1e30*/  STG.E desc[UR4][R6.64], R11 ;  /* 0x0000000b06007986 */ /* 0x000fe8000c101904 */
[----:B------:R-:W-:Y:S04]  /*1e40*/  STG.E desc[UR4][R2.64+0x200], R33 ;  /* 0x0002002102007986 */ /* 0x000fe8000c101904 */
[----:B------:R-:W-:Y:S04]  /*1e50*/  STG.E desc[UR4][R4.64+0x200], R13 ;  /* 0x0002000d04007986 */ /* 0x000fe8000c101904 */
[----:B------:R-:W-:Y:S01]  /*1e60*/  STG.E desc[UR4][R6.64+0x200], R17 ;  /* 0x0002001106007986 */ /* 0x000fe2000c101904 */
[----:B------:R-:W-:Y:S05]  /*1e70*/  EXIT ;  /* 0x000000000000794d */ /* 0x000fea0003800000 */
.L_x_475:
[----:B------:R-:W-:Y:S01]  /*1e80*/  HFMA2.MMA R74, -RZ, RZ, 0, 5.9604644775390625e-08 ;  /* 0x00000001ff4a7435 */ /* 0x000fe200000001ff */
[----:B------:R-:W-:Y:S01]  /*1e90*/  BSSY B2, `(.L_x_477) ;  /* 0x0000006000027945 */ /* 0x000fe20003800000 */
[----:B------:R-:W-:Y:S01]  /*1ea0*/  IMAD.MOV.U32 R77, RZ, RZ, 0x1f ;  /* 0x0000001fff4d7424 */ /* 0x000fe200078e00ff */
[----:B------:R-:W-:-:S08]  /*1eb0*/  MOV R72, 0xffffffff ;  /* 0xffffffff00487802 */ /* 0x000fd00000000f00 */
[----:B-----5:R-:W-:Y:S05]  /*1ec0*/  WARPSYNC.COLLECTIVE R72, `(.L_x_478) ;  /* 0x0000000048087348 */ /* 0x020fea0003c00000 */
[----:B------:R0:W1:Y:S02]  /*1ed0*/  SHFL.BFLY P3, R75, R76, R74, R77 ;  /* 0x0c00004a4c4b7389 */ /* 0x000064000006004d */
[----:B01---5:R-:W-:Y:S01]  /*1ee0*/  ENDCOLLECTIVE ;  /* 0x000000000000791b */ /* 0x023fe20003800000 */
.L_x_478:
[----:B------:R-:W-:Y:S05]  /*1ef0*/  BSYNC B2 ;  /* 0x0000000000027941 */ /* 0x000fea0003800000 */
.L_x_477:
[----:B------:R-:W-:Y:S01]  /*1f00*/  HFMA2.MMA R74, -RZ, RZ, 0, 5.9604644775390625e-08 ;  /* 0x00000001ff4a7435 */ /* 0x000fe200000001ff */
[----:B------:R-:W-:Y:S01]  /*1f10*/  FADD.FTZ R70, R76, R75 ;  /* 0x0000004b4c467221 */ /* 0x000fe20000010000 */
[----:B------:R-:W-:Y:S01]  /*1f20*/  MOV R76, R30 ;  /* 0x0000001e004c7202 */ /* 0x000fe20000000f00 */
[----:B------:R-:W-:Y:S01]  /*1f30*/  IMAD.MOV.U32 R77, RZ, RZ, 0x1f ;  /* 0x0000001fff4d7424 */ /* 0x000fe200078e00ff */
[----:B------:R-:W-:-:S07]  /*1f40*/  MOV R72, 0xffffffff ;  /* 0xffffffff00487802 */ /* 0x000fce0000000f00 */
[----:B------:R-:W-:Y:S05]  /*1f50*/  WARPSYNC.COLLECTIVE R72, `(.L_x_479) ;  /* 0x0000000048087348 */ /* 0x000fea0003c00000 */
[----:B------:R0:W1:Y:S02]  /*1f60*/  SHFL.BFLY P3, R75, R76, R74, R77 ;  /* 0x0c00004a4c4b7389 */ /* 0x000064000006004d */
[----:B01----:R-:W-:Y:S01]  /*1f70*/  ENDCOLLECTIVE ;  /* 0x000000000000791b */ /* 0x003fe20003800000 */
.L_x_479:
[----:B------:R-:W-:Y:S01]  /*1f80*/  MOV R76, R70 ;  /* 0x00000046004c7202 */ /* 0x000fe20000000f00 */
[----:B------:R-:W-:Y:S01]  /*1f90*/  IMAD.MOV.U32 R74, RZ, RZ, 0x2 ;  /* 0x00000002ff4a7424 */ /* 0x000fe200078e00ff */
[----:B------:R-:W-:-:S07]  /*1fa0*/  MOV R73, R75 ;  /* 0x0000004b00497202 */ /* 0x000fce0000000f00 */
[----:B------:R-:W-:Y:S05]  /*1fb0*/  WARPSYNC.COLLECTIVE R72, `(.L_x_480) ;  /* 0x0000000048087348 */ /* 0x000fea0003c00000 */
[----:B------:R0:W1:Y:S02]  /*1fc0*/  SHFL.BFLY P3, R75, R76, R74, R77 ;  /* 0x0c00004a4c4b7389 */ /* 0x000064000006004d */
[----:B01----:R-:W-:Y:S01]  /*1fd0*/  ENDCOLLECTIVE ;  /* 0x000000000000791b */ /* 0x003fe20003800000 */
.L_x_480:
[----:B------:R-:W-:-:S05]  /*1fe0*/  FADD.FTZ R73, R30, R73 ;  /* 0x000000491e497221 */ /* 0x000fca0000010000 */
[----:B------:R-:W-:Y:S01]  /*1ff0*/  MOV R76, R73 ;  /* 0x00000049004c7202 */ /* 0x000fe20000000f00 */
[----:B------:R-:W-:-:S07]  /*2000*/  FADD.FTZ R70, R70, R75 ;  /* 0x0000004b46467221 */ /* 0x000fce0000010000 */
[----:B------:R-:W-:Y:S05]  /*2010*/  WARPSYNC.COLLECTIVE R72, `(.L_x_481) ;  /* 0x0000000048087348 */ /* 0x000fea0003c00000 */
[----:B------:R0:W1:Y:S02]  /*2020*/  SHFL.BFLY P3, R75, R76, R74, R77 ;  /* 0x0c00004a4c4b7389 */ /* 0x000064000006004d */
[----:B01----:R-:W-:Y:S01]  /*2030*/  ENDCOLLECTIVE ;  /* 0x000000000000791b */ /* 0x003fe20003800000 */
.L_x_481:
[----:B------:R-:W-:Y:S01]  /*2040*/  MOV R76, R70 ;  /* 0x00000046004c7202 */ /* 0x000fe20000000f00 */
[----:B------:R-:W-:Y:S01]  /*2050*/  IMAD.MOV.U32 R74, RZ, RZ, 0x4 ;  /* 0x00000004ff4a7424 */ /* 0x000fe200078e00ff */
[----:B------:R-:W-:-:S07]  /*2060*/  MOV R30, R75 ;  /* 0x0000004b001e7202 */ /* 0x000fce0000000f00 */
[----:B------:R-:W-:Y:S05]  /*2070*/  WARPSYNC.COLLECTIVE R72, `(.L_x_482) ;  /* 0x0000000048087348 */ /* 0x000fea0003c00000 */
[----:B------:R0:W1:Y:S02]  /*2080*/  SHFL.BFLY P3, R75, R76, R74, R77 ;  /* 0x0c00004a4c4b7389 */ /* 0x000064000006004d */
[----:B01----:R-:W-:Y:S01]  /*2090*/  ENDCOLLECTIVE ;  /* 0x000000000000791b */ /* 0x003fe20003800000 */
.L_x_482:
[----:B------:R-:W-:-:S05]  /*20a0*/  FADD.FTZ R73, R73, R30 ;  /* 0x0000001e49497221 */ /* 0x000fca0000010000 */
[----:B------:R-:W-:Y:S01]  /*20b0*/  MOV R76, R73 ;  /* 0x00000049004c7202 */ /* 0x000fe20000000f00 */
[----:B------:R-:W-:-:S07]  /*20c0*/  FADD.FTZ R30, R70, R75 ;  /* 0x0000004b461e7221 */ /* 0x000fce0000010000 */
[----:B------:R-:W-:Y:S05]  /*20d0*/  WARPSYNC.COLLECTIVE R72, `(.L_x_483) ;  /* 0x0000000048087348 */ /* 0x000fea0003c00000 */
[----:B------:R0:W1:Y:S02]  /*20e0*/  SHFL.BFLY P3, R75, R76, R74, R77 ;  /* 0x0c00004a4c4b7389 */ /* 0x000064000006004d */
[----:B01----:R-:W-:Y:S01]  /*20f0*/  ENDCOLLECTIVE ;  /* 0x000000000000791b */ /* 0x003fe20003800000 */
.L_x_483:
[----:B------:R-:W-:Y:S01]  /*2100*/  MOV R76, R30 ;  /* 0x0000001e004c7202 */ /* 0x000fe20000000f00 */
[----:B------:R-:W-:Y:S01]  /*2110*/  IMAD.MOV.U32 R74, RZ, RZ, 0x8 ;  /* 0x00000008ff4a7424 */ /* 0x000fe200078e00ff */
[----:B------:R-:W-:-:S05]  /*2120*/  MOV R72, R75 ;  /* 0x0000004b00487202 */ /* 0x000fca0000000f00 */
[----:B------:R-:W-:Y:S01]  /*2130*/  FADD.FTZ R70, R73, R72 ;  /* 0x0000004849467221 */ /* 0x000fe20000010000 */
[----:B------:R-:W-:-:S07]  /*2140*/  MOV R72, 0xffffffff ;  /* 0xffffffff00487802 */ /* 0x000fce0000000f00 */
[----:B------:R-:W-:Y:S05]  /*2150*/  WARPSYNC.COLLECTIVE R72, `(.L_x_484) ;  /* 0x0000000048087348 */ /* 0x000fea0003c00000 */
[----:B------:R0:W1:Y:S02]  /*2160*/  SHFL.BFLY P3, R75, R76, R74, R77 ;  /* 0x0c00004a4c4b7389 */ /* 0x000064000006004d */
[----:B01----:R-:W-:Y:S01]  /*2170*/  ENDCOLLECTIVE ;  /* 0x000000000000791b */ /* 0x003fe20003800000 */
.L_x_484:
[----:B------:R-:W-:Y:S01]  /*2180*/  MOV R76, R70 ;  /* 0x00000046004c7202 */ /* 0x000fe20000000f00 */
[----:B------:R-:W-:-:S07]  /*2190*/  FADD.FTZ R30, R30, R75 ;  /* 0x0000004b1e1e7221 */ /* 0x000fce0000010000 */
[----:B------:R-:W-:Y:S05]  /*21a0*/  WARPSYNC.COLLECTIVE R72, `(.L_x_485) ;  /* 0x0000000048087348 */ /* 0x000fea0003c00000 */
[----:B------:R0:W1:Y:S02]  /*21b0*/  SHFL.BFLY P3, R75, R76, R74, R77 ;  /* 0x0c00004a4c4b7389 */ /* 0x000064000006004d */
[----:B01----:R-:W-:Y:S01]  /*21c0*/  ENDCOLLECTIVE ;  /* 0x000000000000791b */ /* 0x003fe20003800000 */
.L_x_485:
[----:B------:R-:W-:Y:S01]  /*21d0*/  HFMA2.MMA R74, -RZ, RZ, 0, 9.5367431640625e-07 ;  /* 0x00000010ff4a7435 */ /* 0x000fe200000001ff */
[----:B------:R-:W-:Y:S01]  /*21e0*/  IMAD.MOV.U32 R76, RZ, RZ, R30 ;  /* 0x000000ffff4c7224 */ /* 0x000fe200078e001e */
[----:B------:R-:W-:-:S09]  /*21f0*/  MOV R73, R75 ;  /* 0x0000004b00497202 */ /* 0x000fd20000000f00 */
[----:B------:R-:W-:Y:S05]  /*2200*/  WARPSYNC.COLLECTIVE R72, `(.L_x_486) ;  /* 0x0000000048087348 */ /* 0x000fea0003c00000 */
[----:B------:R0:W1:Y:S02]  /*2210*/  SHFL.BFLY P3, R75, R76, R74, R77 ;  /* 0x0c00004a4c4b7389 */ /* 0x000064000006004d */
[----:B01----:R-:W-:Y:S01]  /*2220*/  ENDCOLLECTIVE ;  /* 0x000000000000791b */ /* 0x003fe20003800000 */
.L_x_486:
[----:B------:R-:W-:-:S05]  /*2230*/  FADD.FTZ R70, R70, R73 ;  /* 0x0000004946467221 */ /* 0x000fca0000010000 */
[----:B------:R-:W-:Y:S02]  /*2240*/  MOV R76, R70 ;  /* 0x00000046004c7202 */ /* 0x000fe40000000f00 */
[----:B------:R-:W-:-:S07]  /*2250*/  MOV R73, R75 ;  /* 0x0000004b00497202 */ /* 0x000fce0000000f00 */
[----:B------:R-:W-:Y:S05]  /*2260*/  WARPSYNC.COLLECTIVE R72, `(.L_x_487) ;  /* 0x0000000048087348 */ /* 0x000fea0003c00000 */
[----:B------:R0:W1:Y:S02]  /*2270*/  SHFL.BFLY P3, R75, R76, R74, R77 ;  /* 0x0c00004a4c4b7389 */ /* 0x000064000006004d */
[----:B01----:R-:W-:Y:S01]  /*2280*/  ENDCOLLECTIVE ;  /* 0x000000000000791b */ /* 0x003fe20003800000 */
.L_x_487:
[----:B------:R-:W-:Y:S05]  /*2290*/  BRA `(.L_x_488) ;  /* 0xffffffe800987947 */ /* 0x000fea000383ffff */
.L_x_489:
        /* <DEDUP_REMOVED lines=14> */
.L_x_6479:


//--------------------- .text._ZN10layer_norm22ln_bwd_finalize_kernelINS_22Kernel_traits_finalizeILj256E13__nv_bfloat16S2_S2_S2_fjLb1ELj1024ELj4ENS_18Kernel_traits_baseILj256ES2_S2_S2_S2_fjLj1024EEEEELb1ELb0EEEvNS_9BwdParamsE --------------------------
	.section	.text._ZN10layer_norm22ln_bwd_finalize_kernelINS_22Kernel_traits_finalizeILj256E13__nv_bfloat16S2_S2_S2_fjLb1ELj1024ELj4ENS_18Kernel_traits_baseILj256ES2_S2_S2_S2_fjLj1024EEEEELb1ELb0EEEvNS_9BwdParamsE,"ax",@progbits
	.align	128
        .global         _ZN10layer_norm22ln_bwd_finalize_kernelINS_22Kernel_traits_finalizeILj256E13__nv_bfloat16S2_S2_S2_fjLb1ELj1024ELj4ENS_18Kernel_traits_baseILj256ES2_S2_S2_S2_fjLj1024EEEEELb1ELb0EEEvNS_9BwdParamsE
        .type           _ZN10layer_norm22ln_bwd_finalize_kernelINS_22Kernel_traits_finalizeILj256E13__nv_bfloat16S2_S2_S2_fjLb1ELj1024ELj4ENS_18Kernel_traits_baseILj256ES2_S2_S2_S2_fjLj1024EEEEELb1ELb0EEEvNS_9BwdParamsE,@function
        .size           _ZN10layer_norm22ln_bwd_finalize_kernelINS_22Kernel_traits_finalizeILj256E13__nv_bfloat16S2_S2_S2_fjLb1ELj1024ELj4ENS_18Kernel_traits_baseILj256ES2_S2_S2_S2_fjLj1024EEEEELb1ELb0EEEvNS_9BwdParamsE,(.L_x_6480 - _ZN10layer_norm22ln_bwd_finalize_kernelINS_22Kernel_traits_finalizeILj256E13__nv_bfloat16S2_S2_S2_fjLb1ELj1024ELj4ENS_18Kernel_traits_baseILj256ES2_S2_S2_S2_fjLj1024EEEEELb1ELb0EEEvNS_9BwdParamsE)
        .other          _ZN10layer_norm22ln_bwd_finalize_kernelINS_22Kernel_traits_finalizeILj256E13__nv_bfloat16S2_S2_S2_fjLb1ELj1024ELj4ENS_18Kernel_traits_baseILj256ES2_S2_S2_S2_fjLj1024EEEEELb1ELb0EEEvNS_9BwdParamsE,@"STO_CUDA_ENTRY STV_DEFAULT"
_ZN10layer_norm22ln_bwd_finalize_kernelINS_22Kernel_traits_finalizeILj256E13__nv_bfloat16S2_S2_S2_fjLb1ELj1024ELj4ENS_18Kernel_traits_baseILj256ES2_S2_S2_S2_fjLj1024EEEEELb1ELb0EEEvNS_9BwdParamsE:
.text._ZN10layer_norm22ln_bwd_finalize_kernelINS_22Kernel_traits_finalizeILj256E13__nv_bfloat16S2_S2_S2_fjLb1ELj1024ELj4ENS_18Kernel_traits_baseILj256ES2_S2_S2_S2_fjLj1024EEEEELb1ELb0EEEvNS_9BwdParamsE:
        /* <DEDUP_REMOVED lines=11> */
[----:B------:R-:W-:Y:S01]  /*00b0*/  SHF.L.U32 R7, R7, 0x4, RZ ;  /* 0x0000000407077819 */ /* 0x000fe200000006ff */
[----:B------:R-:W-:Y:S01]  /*00c0*/  ULDC.64 UR6, c[0x0][0x208] ;  /* 0x0000820000067ab9 */ /* 0x000fe20000000a00 */
[----:B------:R-:W-:Y:S02]  /*00d0*/  LOP3.LUT R5, R0, 0x3fffffe0, RZ, 0xc0, !PT ;  /* 0x3fffffe000057812 */ /* 0x000fe400078ec0ff */
[----:B------:R-:W-:Y:S02]  /*00e0*/  LOP3.LUT R6, R3, 0x1f, R0, 0x78, !PT ;  /* 0x0000001f03067812 */ /* 0x000fe400078e7800 */
[----:B------:R-:W-:Y:S02]  /*00f0*/  LOP3.LUT R9, R7, 0x7ffffff0, RZ, 0xc0, !PT ;  /* 0x7ffffff007097812 */ /* 0x000fe400078ec0ff */
[----:B------:R-:W-:-:S02]  /*0100*/  IADD3 R7, R5, R6, RZ ;  /* 0x0000000605077210 */ /* 0x000fc40007ffe0ff */
[----:B------:R-:W-:Y:S02]  /*0110*/  ISETP.NE.AND P0, PT, R3, 0x1f, PT ;  /* 0x0000001f0300780c */ /* 0x000fe40003f05270 */
[C---:B------:R-:W-:Y:S02]  /*0120*/  LEA R8, R2.reuse, R6, 0x5 ;  /* 0x0000000602087211 */ /* 0x040fe400078e28ff */
[C---:B------:R-:W-:Y:S02]  /*0130*/  ISETP.GT.U32.OR P0, PT, R2.reuse, 0xf, P0 ;  /* 0x0000000f0200780c */ /* 0x040fe40000704470 */
[----:B------:R-:W-:Y:S01]  /*0140*/  IADD3 R5, R2, R9, RZ ;  /* 0x0000000902057210 */ /* 0x000fe20007ffe0ff */
[----:B0-----:R-:W-:-:S06]  /*0150*/  ULEA UR4, UR5, UR4, 0x18 ;  /* 0x0000000405047291 */ /* 0x001fcc000f8ec03f */
[----:B------:R-:W-:Y:S02]  /*0160*/  LEA R6, R7, UR4, 0x2 ;  /* 0x0000000407067c11 */ /* 0x000fe4000f8e10ff */
[----:B------:R-:W-:-:S07]  /*0170*/  LEA R7, R8, UR4, 0x2 ;  /* 0x0000000408077c11 */ /* 0x000fce000f8e10ff */
.L_x_502:
[----:B0--3--:R-:W0:Y:S01]  /*0180*/  LDC R8, c[0x0][0x210] ;  /* 0x00008400ff087b82 */ /* 0x009e220000000800 */
[----:B------:R-:W-:Y:S01]  /*0190*/  BSSY B0, `(.L_x_490) ;  /* 0x0000086000007945 */ /* 0x000fe20003800000 */
[----:B------:R-:W-:Y:S01]  /*01a0*/  HFMA2.MMA R11, -RZ, RZ, 0, 0 ;  /* 0x00000000ff0b7435 */ /* 0x000fe200000001ff */
[----:B------:R-:W-:Y:S01]  /*01b0*/  IMAD.MOV.U32 R22, RZ, RZ, RZ ;  /* 0x000000ffff167224 */ /* 0x000fe200078e00ff */
[----:B------:R-:W-:-:S04]  /*01c0*/  MOV R24, RZ ;  /* 0x000000ff00187202 */ /* 0x000fc80000000f00 */
[----:B-1----:R-:W1:Y:S01]  /*01d0*/  LDC R9, c[0x0][0x218] ;  /* 0x00008600ff097b82 */ /* 0x002e620000000800 */
[----:B0-----:R-:W-:-:S04]  /*01e0*/  ISETP.GE.U32.AND P1, PT, R3, R8, PT ;  /* 0x000000080300720c */ /* 0x001fc80003f26070 */
[----:B-1----:R-:W-:-:S13]  /*01f0*/  ISETP.GE.U32.OR P1, PT, R4, R9, P1 ;  /* 0x000000090400720c */ /* 0x002fda0000f26470 */
[----:B--2---:R-:W-:Y:S05]  /*0200*/  @P1 BRA `(.L_x_491) ;  /* 0x0000000400f81947 */ /* 0x004fea0003800000 */
[----:B------:R-:W-:Y:S02]  /*0210*/  ISETP.GE.U32.AND P2, PT, R3, R8, PT ;  /* 0x000000080300720c */ /* 0x000fe40003f46070 */
[----:B------:R-:W-:-:S11]  /*0220*/  MOV R23, R3 ;  /* 0x0000000300177202 */ /* 0x000fd60000000f00 */
[----:B------:R-:W0:Y:S01]  /*0230*/  @P2 LDC.64 R12, c[0x0][0x2d0] ;  /* 0x0000b400ff0c2b82 */ /* 0x000e220000000a00 */
[----:B------:R-:W-:-:S07]  /*0240*/  @P2 IMAD R17, R23, R9, R4 ;  /* 0x0000000917112224 */ /* 0x000fce00078e0204 */
[----:B------:R-:W1:Y:S08]  /*0250*/  @P2 LDC.64 R14, c[0x0][0x2d8] ;  /* 0x0000b600ff0e2b82 */ /* 0x000e700000000a00 */
[----:B------:R-:W2:Y:S01]  /*0260*/  @P2 LDC.64 R10, c[0x0][0x2f0] ;  /* 0x0000bc00ff0a2b82 */ /* 0x000ea20000000a00 */
[----:B0-----:R-:W-:-:S06]  /*0270*/  @P2 IMAD.WIDE.U32 R12, R17, 0x4, R12 ;  /* 0x00000004110c2825 */ /* 0x001fcc00078e000c */
[----:B------:R-:W3:Y:S01]  /*0280*/  @P2 LDG.E R13, desc[UR6][R12.64] ;  /* 0x000000060c0d2981 */ /* 0x000ee2000c1e1900 */
[----:B-1----:R-:W-:-:S06]  /*0290*/  @P2 IMAD.WIDE.U32 R14, R17, 0x4, R14 ;  /* 0x00000004110e2825 */ /* 0x002fcc00078e000e */
[----:B------:R-:W4:Y:S01]  /*02a0*/  @P2 LDG.E R15, desc[UR6][R14.64] ;  /* 0x000000060e0f2981 */ /* 0x000f22000c1e1900 */
[----:B--2---:R-:W-:-:S06]  /*02b0*/  @P2 IMAD.WIDE.U32 R16, R17, 0x4, R10 ;  /* 0x0000000411102825 */ /* 0x004fcc00078e000a */
[----:B------:R-:W2:Y:S01]  /*02c0*/  @P2 LDG.E R16, desc[UR6][R16.64] ;  /* 0x0000000610102981 */ /* 0x000ea2000c1e1900 */
[----:B------:R-:W-:-:S04]  /*02d0*/  @P2 IADD3 R23, R23, 0x20, RZ ;  /* 0x0000002017172810 */ /* 0x000fc80007ffe0ff */
[CC--:B------:R-:W-:Y:S02]  /*02e0*/  ISETP.GE.U32.AND P1, PT, R23.reuse, R8.reuse, PT ;  /* 0x000000081700720c */ /* 0x0c0fe40003f26070 */
[----:B------:R-:W-:-:S04]  /*02f0*/  IADD3 R10, -R23, R8, RZ ;  /* 0x00000008170a7210 */ /* 0x000fc80007ffe1ff */
[----:B------:R-:W-:Y:S01]  /*0300*/  ISETP.LE.U32.OR P1, PT, R10, 0x60, P1 ;  /* 0x000000600a00780c */ /* 0x000fe20000f23470 */
[----:B------:R-:W-:Y:S01]  /*0310*/  IMAD.MOV.U32 R22, RZ, RZ, RZ ;  /* 0x000000ffff167224 */ /* 0x000fe200078e00ff */
[----:B------:R-:W-:Y:S02]  /*0320*/  MOV R24, RZ ;  /* 0x000000ff00187202 */ /* 0x000fe40000000f00 */
[----:B------:R-:W-:Y:S01]  /*0330*/  MOV R11, RZ ;  /* 0x000000ff000b7202 */ /* 0x000fe20000000f00 */
[----:B------:R-:W-:Y:S02]  /*0340*/  BSSY B1, `(.L_x_492) ;  /* 0x0000039000017945 */ /* 0x000fe40003800000 */
[----:B---3--:R-:W-:Y:S01]  /*0350*/  @P2 FADD.FTZ R24, R24, R13 ;  /* 0x0000000d18182221 */ /* 0x008fe20000010000 */
[----:B----4-:R-:W-:Y:S01]  /*0360*/  @P2 FADD.FTZ R22, R22, R15 ;  /* 0x0000000f16162221 */ /* 0x010fe20000010000 */
[----:B--2---:R-:W-:Y:S01]  /*0370*/  @P2 FADD.FTZ R11, R11, R16 ;  /* 0x000000100b0b2221 */ /* 0x004fe20000010000 */
[----:B------:R-:W-:-:S03]  /*0380*/  PLOP3.LUT P2, PT, P2, PT, PT, 0x8, 0x0 ;  /* 0x000000000000781c */ /* 0x000fc6000174e170 */
[----:B------:R-:W-:Y:S10]  /*0390*/  @P1 BRA `(.L_x_493) ;  /* 0x0000000000cc1947 */ /* 0x000ff40003800000 */
[----:B------:R-:W-:Y:S02]  /*03a0*/  PLOP3.LUT P2, PT, PT, PT, PT, 0x8, 0x0 ;  /* 0x000000000000781c */ /* 0x000fe40003f4e170 */
[----:B------:R-:W-:-:S11]  /*03b0*/  IADD3 R12, R8, -0x60, RZ ;  /* 0xffffffa0080c7810 */ /* 0x000fd60007ffe0ff */
.L_x_494:
[----:B------:R-:W0:Y:S01]  /*03c0*/  LDC.64 R14, c[0x0][0x2d0] ;  /* 0x0000b400ff0e7b82 */ /* 0x000e220000000a00 */
[C---:B------:R-:W-:Y:S01]  /*03d0*/  IADD3 R27, R23.reuse, 0x20, RZ ;  /* 0x00000020171b7810 */ /* 0x040fe20007ffe0ff */
[----:B------:R-:W-:-:S04]  /*03e0*/  IMAD R25, R23, R9, R4 ;  /* 0x0000000917197224 */ /* 0x000fc800078e0204 */
[----:B------:R-:W-:Y:S02]  /*03f0*/  IMAD R27, R27, R9, R4 ;  /* 0x000000091b1b7224 */ /* 0x000fe400078e0204 */
[----:B0-----:R-:W-:-:S04]  /*0400*/  IMAD.WIDE.U32 R20, R25, 0x4, R14 ;  /* 0x0000000419147825 */ /* 0x001fc800078e000e */
[----:B------:R-:W-:Y:S01]  /*0410*/  IMAD.WIDE.U32 R16, R27, 0x4, R14 ;  /* 0x000000041b107825 */ /* 0x000fe200078e000e */
[----:B------:R-:W2:Y:S04]  /*0420*/  LDG.E R26, desc[UR6][R20.64] ;  /* 0x00000006141a7981 */ /* 0x000ea8000c1e1900 */
[----:B------:R0:W3:Y:S01]  /*0430*/  LDG.E R10, desc[UR6][R16.64] ;  /* 0x00000006100a7981 */ /* 0x0000e2000c1e1900 */
[C---:B------:R-:W-:Y:S02]  /*0440*/  IADD3 R19, R23.reuse, 0x40, RZ ;  /* 0x0000004017137810 */ /* 0x040fe40007ffe0ff */
[----:B------:R-:W-:-:S03]  /*0450*/  IADD3 R29, R23, 0x60, RZ ;  /* 0x00000060171d7810 */ /* 0x000fc60007ffe0ff */
[-CC-:B------:R-:W-:Y:S02]  /*0460*/  IMAD R19, R19, R9.reuse, R4.reuse ;  /* 0x0000000913137224 */ /* 0x180fe400078e0204 */
[----:B------:R-:W-:Y:S01]  /*0470*/  IMAD R29, R29, R9, R4 ;  /* 0x000000091d1d7224 */ /* 0x000fe200078e0204 */
[----:B0-----:R-:W0:Y:S01]  /*0480*/  LDC.64 R16, c[0x0][0x2d8] ;  /* 0x0000b600ff107b82 */ /* 0x001e220000000a00 */
[----:B------:R-:W-:-:S04]  /*0490*/  IMAD.WIDE.U32 R20, R19, 0x4, R14 ;  /* 0x0000000413147825 */ /* 0x000fc800078e000e */
[----:B------:R-:W-:Y:S01]  /*04a0*/  IMAD.WIDE.U32 R14, R29, 0x4, R14 ;  /* 0x000000041d0e7825 */ /* 0x000fe200078e000e */
[----:B------:R0:W4:Y:S04]  /*04b0*/  LDG.E R18, desc[UR6][R20.64] ;  /* 0x0000000614127981 */ /* 0x000128000c1e1900 */
[----:B------:R1:W5:Y:S01]  /*04c0*/  LDG.E R13, desc[UR6][R14.64] ;  /* 0x000000060e0d7981 */ /* 0x000362000c1e1900 */
[----:B0-----:R-:W-:-:S06]  /*04d0*/  IMAD.WIDE.U32 R20, R25, 0x4, R16 ;  /* 0x0000000419147825 */ /* 0x001fcc00078e0010 */
[----:B------:R3:W4:Y:S01]  /*04e0*/  LDG.E R20, desc[UR6][R20.64] ;  /* 0x0000000614147981 */ /* 0x000722000c1e1900 */
[----:B-1----:R-:W-:-:S04]  /*04f0*/  IMAD.WIDE.U32 R14, R27, 0x4, R16 ;  /* 0x000000041b0e7825 */ /* 0x002fc800078e0010 */
[----:B--2---:R-:W-:-:S04]  /*0500*/  FADD.FTZ R26, R26, R24 ;  /* 0x000000181a1a7221 */ /* 0x004fc80000010000 */
[----:B---3--:R-:W-:Y:S02]  /*0510*/  FADD.FTZ R21, R26, R10 ;  /* 0x0000000a1a157221 */ /* 0x008fe40000010000 */
[----:B------:R0:W2:Y:S02]  /*0520*/  LDG.E R10, desc[UR6][R14.64] ;  /* 0x000000060e0a7981 */ /* 0x0000a4000c1e1900 */
[----:B0-----:R-:W-:-:S04]  /*0530*/  IMAD.WIDE.U32 R14, R19, 0x4, R16 ;  /* 0x00000004130e7825 */ /* 0x001fc800078e0010 */
[----:B------:R-:W-:Y:S01]  /*0540*/  IMAD.WIDE.U32 R16, R29, 0x4, R16 ;  /* 0x000000041d107825 */ /* 0x000fe200078e0010 */
[----:B------:R0:W3:Y:S05]  /*0550*/  LDG.E R26, desc[UR6][R14.64] ;  /* 0x000000060e1a7981 */ /* 0x0000ea000c1e1900 */
[----:B------:R-:W3:Y:S01]  /*0560*/  LDG.E R16, desc[UR6][R16.64] ;  /* 0x0000000610107981 */ /* 0x000ee2000c1e1900 */
[----:B0-----:R-:W0:Y:S01]  /*0570*/  LDC.64 R14, c[0x0][0x2f0] ;  /* 0x0000bc00ff0e7b82 */ /* 0x001e220000000a00 */
[----:B----4-:R-:W-:Y:S01]  /*0580*/  FADD.FTZ R22, R20, R22 ;  /* 0x0000001614167221 */ /* 0x010fe20000010000 */
[----:B0-----:R-:W-:-:S05]  /*0590*/  IMAD.WIDE.U32 R24, R25, 0x4, R14 ;  /* 0x0000000419187825 */ /* 0x001fca00078e000e */
[----:B------:R0:W4:Y:S01]  /*05a0*/  LDG.E R20, desc[UR6][R24.64] ;  /* 0x0000000618147981 */ /* 0x000122000c1e1900 */
[----:B------:R-:W-:-:S06]  /*05b0*/  IMAD.WIDE.U32 R28, R29, 0x4, R14 ;  /* 0x000000041d1c7825 */ /* 0x000fcc00078e000e */
[----:B------:R-:W3:Y:S01]  /*05c0*/  LDG.E R28, desc[UR6][R28.64] ;  /* 0x000000061c1c7981 */ /* 0x000ee2000c1e1900 */
[----:B0-----:R-:W-:-:S05]  /*05d0*/  IMAD.WIDE.U32 R24, R27, 0x4, R14 ;  /* 0x000000041b187825 */ /* 0x001fca00078e000e */
[----:B------:R0:W3:Y:S02]  /*05e0*/  LDG.E R27, desc[UR6][R24.64] ;  /* 0x00000006181b7981 */ /* 0x0000e4000c1e1900 */
[----:B0-----:R-:W-:-:S05]  /*05f0*/  IMAD.WIDE.U32 R24, R19, 0x4, R14 ;  /* 0x0000000413187825 */ /* 0x001fca00078e000e */
[----:B------:R5:W3:Y:S01]  /*0600*/  LDG.E R19, desc[UR6][R24.64] ;  /* 0x0000000618137981 */ /* 0x000ae2000c1e1900 */
[----:B------:R-:W-:-:S05]  /*0610*/  VIADD R23, R23, 0x80 ;  /* 0x0000008017177836 */ /* 0x000fca0000000000 */
[----:B------:R-:W-:Y:S01]  /*0620*/  ISETP.GE.U32.AND P1, PT, R23, R12, PT ;  /* 0x0000000c1700720c */ /* 0x000fe20003f26070 */
[----:B------:R-:W-:-:S04]  /*0630*/  FADD.FTZ R18, R21, R18 ;  /* 0x0000001215127221 */ /* 0x000fc80000010000 */
[----:B-----5:R-:W-:Y:S01]  /*0640*/  FADD.FTZ R24, R18, R13 ;  /* 0x0000000d12187221 */ /* 0x020fe20000010000 */
[----:B----4-:R-:W-:Y:S01]  /*0650*/  FADD.FTZ R20, R20, R11 ;  /* 0x0000000b14147221 */ /* 0x010fe20000010000 */
[----:B--2---:R-:W-:-:S04]  /*0660*/  FADD.FTZ R11, R22, R10 ;  /* 0x0000000a160b7221 */ /* 0x004fc80000010000 */
[----:B---3--:R-:W-:Y:S01]  /*0670*/  FADD.FTZ R11, R11, R26 ;  /* 0x0000001a0b0b7221 */ /* 0x008fe20000010000 */
[----:B------:R-:W-:-:S03]  /*0680*/  FADD.FTZ R20, R20, R27 ;  /* 0x0000001b14147221 */ /* 0x000fc60000010000 */
[----:B------:R-:W-:Y:S01]  /*0690*/  FADD.FTZ R22, R11, R16 ;  /* 0x000000100b167221 */ /* 0x000fe20000010000 */
[----:B------:R-:W-:-:S04]  /*06a0*/  FADD.FTZ R19, R20, R19 ;  /* 0x0000001314137221 */ /* 0x000fc80000010000 */
[----:B------:R-:W-:Y:S01]  /*06b0*/  FADD.FTZ R11, R19, R28 ;  /* 0x0000001c130b7221 */ /* 0x000fe20000010000 */
[----:B------:R-:W-:Y:S06]  /*06c0*/  @!P1 BRA `(.L_x_494) ;  /* 0xfffffffc003c9947 */ /* 0x000fec000383ffff */
.L_x_493:
[----:B------:R-:W-:Y:S05]  /*06d0*/  BSYNC B1 ;  /* 0x0000000000017941 */ /* 0x000fea0003800000 */
.L_x_492:
        /* <DEDUP_REMOVED lines=9> */
[----:B------:R-:W1:Y:S08]  /*0770*/  LDC.64 R18, c[0x0][0x2d8] ;  /* 0x0000b600ff127b82 */ /* 0x000e700000000a00 */
[----:B------:R-:W2:Y:S01]  /*0780*/  LDC.64 R14, c[0x0][0x2f0] ;  /* 0x0000bc00ff0e7b82 */ /* 0x000ea20000000a00 */
[----:B0-----:R-:W-:-:S04]  /*0790*/  IMAD.WIDE.U32 R26, R13, 0x4, R20 ;  /* 0x000000040d1a7825 */ /* 0x001fc800078e0014 */
[----:B-1----:R-:W-:Y:S02]  /*07a0*/  IMAD.WIDE.U32 R16, R13, 0x4, R18 ;  /* 0x000000040d107825 */ /* 0x002fe400078e0012 */
[----:B------:R-:W3:Y:S02]  /*07b0*/  LDG.E R27, desc[UR6][R26.64] ;  /* 0x000000061a1b7981 */ /* 0x000ee4000c1e1900 */
[----:B------:R-:W-:Y:S02]  /*07c0*/  IMAD.WIDE.U32 R20, R25, 0x4, R20 ;  /* 0x0000000419147825 */ /* 0x000fe400078e0014 */
[----:B------:R-:W4:Y:S02]  /*07d0*/  LDG.E R17, desc[UR6][R16.64] ;  /* 0x0000000610117981 */ /* 0x000f24000c1e1900 */
[----:B--2---:R-:W-:Y:S02]  /*07e0*/  IMAD.WIDE.U32 R12, R13, 0x4, R14 ;  /* 0x000000040d0c7825 */ /* 0x004fe400078e000e */
[----:B------:R-:W2:Y:S02]  /*07f0*/  LDG.E R21, desc[UR6][R20.64] ;  /* 0x0000000614157981 */ /* 0x000ea4000c1e1900 */
[----:B------:R-:W-:-:S02]  /*0800*/  IMAD.WIDE.U32 R18, R25, 0x4, R18 ;  /* 0x0000000419127825 */ /* 0x000fc400078e0012 */
[----:B------:R-:W5:Y:S02]  /*0810*/  LDG.E R12, desc[UR6][R12.64] ;  /* 0x000000060c0c7981 */ /* 0x000f64000c1e1900 */
[----:B------:R-:W-:Y:S02]  /*0820*/  IMAD.WIDE.U32 R14, R25, 0x4, R14 ;  /* 0x00000004190e7825 */ /* 0x000fe400078e000e */
[----:B------:R-:W5:Y:S04]  /*0830*/  LDG.E R19, desc[UR6][R18.64] ;  /* 0x0000000612137981 */ /* 0x000f68000c1e1900 */
[----:B------:R-:W5:Y:S01]  /*0840*/  LDG.E R14, desc[UR6][R14.64] ;  /* 0x000000060e0e7981 */ /* 0x000f62000c1e1900 */
[----:B------:R-:W-:Y:S02]  /*0850*/  PLOP3.LUT P2, PT, PT, PT, PT, 0x8, 0x0 ;  /* 0x000000000000781c */ /* 0x000fe40003f4e170 */
[----:B------:R-:W-:Y:S01]  /*0860*/  IADD3 R23, R23, 0x40, RZ ;  /* 0x0000004017177810 */ /* 0x000fe20007ffe0ff */
[----:B---3--:R-:W-:Y:S01]  /*0870*/  FADD.FTZ R24, R24, R27 ;  /* 0x0000001b18187221 */ /* 0x008fe20000010000 */
[----:B----4-:R-:W-:-:S03]  /*0880*/  FADD.FTZ R22, R22, R17 ;  /* 0x0000001116167221 */ /* 0x010fc60000010000 */
[----:B--2---:R-:W-:Y:S01]  /*0890*/  FADD.FTZ R24, R24, R21 ;  /* 0x0000001518187221 */ /* 0x004fe20000010000 */
[----:B-----5:R-:W-:Y:S01]  /*08a0*/  FADD.FTZ R11, R11, R12 ;  /* 0x0000000c0b0b7221 */ /* 0x020fe20000010000 */
[----:B------:R-:W-:-:S03]  /*08b0*/  FADD.FTZ R22, R22, R19 ;  /* 0x0000001316167221 */ /* 0x000fc60000010000 */
[----:B------:R-:W-:-:S07]  /*08c0*/  FADD.FTZ R11, R11, R14 ;  /* 0x0000000e0b0b7221 */ /* 0x000fce0000010000 */
.L_x_496:
[----:B------:R-:W-:Y:S05]  /*08d0*/  BSYNC B1 ;  /* 0x0000000000017941 */ /* 0x000fea0003800000 */
.L_x_495:
[----:B------:R-:W-:Y:S01]  /*08e0*/  ISETP.LT.U32.OR P2, PT, R23, R8, P2 ;  /* 0x000000081700720c */ /* 0x000fe20001741470 */
[----:B------:R-:W-:-:S12]  /*08f0*/  BSSY B1, `(.L_x_491) ;  /* 0x000000f000017945 */ /* 0x000fd80003800000 */
[----:B------:R-:W-:Y:S05]  /*0900*/  @!P2 BRA `(.L_x_497) ;  /* 0x000000000034a947 */ /* 0x000fea0003800000 */
[----:B------:R-:W0:Y:S01]  /*0910*/  LDC.64 R16, c[0x0][0x2d0] ;  /* 0x0000b400ff107b82 */ /* 0x000e220000000a00 */
[----:B------:R-:W-:-:S07]  /*0920*/  IMAD R19, R23, R9, R4 ;  /* 0x0000000917137224 */ /* 0x000fce00078e0204 */
[----:B------:R-:W1:Y:S08]  /*0930*/  LDC.64 R12, c[0x0][0x2d8] ;  /* 0x0000b600ff0c7b82 */ /* 0x000e700000000a00 */
[----:B------:R-:W2:Y:S01]  /*0940*/  LDC.64 R14, c[0x0][0x2f0] ;  /* 0x0000bc00ff0e7b82 */ /* 0x000ea20000000a00 */
[----:B0-----:R-:W-:-:S06]  /*0950*/  IMAD.WIDE.U32 R16, R19, 0x4, R16 ;  /* 0x0000000413107825 */ /* 0x001fcc00078e0010 */
[----:B------:R-:W3:Y:S01]  /*0960*/  LDG.E R17, desc[UR6][R16.64] ;  /* 0x0000000610117981 */ /* 0x000ee2000c1e1900 */
[----:B-1----:R-:W-:-:S06]  /*0970*/  IMAD.WIDE.U32 R12, R19, 0x4, R12 ;  /* 0x00000004130c7825 */ /* 0x002fcc00078e000c */
[----:B------:R-:W4:Y:S01]  /*0980*/  LDG.E R13, desc[UR6][R12.64] ;  /* 0x000000060c0d7981 */ /* 0x000f22000c1e1900 */
[----:B--2---:R-:W-:-:S06]  /*0990*/  IMAD.WIDE.U32 R14, R19, 0x4, R14 ;  /* 0x00000004130e7825 */ /* 0x004fcc00078e000e */
[----:B------:R-:W2:Y:S01]  /*09a0*/  LDG.E R14, desc[UR6][R14.64] ;  /* 0x000000060e0e7981 */ /* 0x000ea2000c1e1900 */
[----:B---3--:R-:W-:Y:S01]  /*09b0*/  FADD.FTZ R24, R24, R17 ;  /* 0x0000001118187221 */ /* 0x008fe20000010000 */
[----:B----4-:R-:W-:Y:S01]  /*09c0*/  FADD.FTZ R22, R22, R13 ;  /* 0x0000000d16167221 */ /* 0x010fe20000010000 */
[----:B--2---:R-:W-:-:S07]  /*09d0*/  FADD.FTZ R11, R11, R14 ;  /* 0x0000000e0b0b7221 */ /* 0x004fce0000010000 */
.L_x_497:
[----:B------:R-:W-:Y:S05]  /*09e0*/  BSYNC B1 ;  /* 0x0000000000017941 */ /* 0x000fea0003800000 */
.L_x_491:
[----:B------:R-:W-:Y:S05]  /*09f0*/  BSYNC B0 ;  /* 0x0000000000007941 */ /* 0x000fea0003800000 */
.L_x_490:
[----:B------:R-:W-:Y:S01]  /*0a00*/  ISETP.GT.U32.AND P1, PT, R0, 0x3ff, PT ;  /* 0x000003ff0000780c */ /* 0x000fe20003f24070 */
[----:B------:R0:W-:Y:S01]  /*0a10*/  STS [R6], R22 ;  /* 0x0000001606007388 */ /* 0x0001e20000000800 */
[----:B------:R-:W-:Y:S05]  /*0a20*/  WARPSYNC.ALL ;  /* 0x0000000000007948 */ /* 0x000fea0003800000 */
[----:B------:R0:W-:Y:S04]  /*0a30*/  STS [R6+0x1000], R24 ;  /* 0x0010001806007388 */ /* 0x0001e80000000800 */
[----:B------:R0:W-:Y:S01]  /*0a40*/  STS [R6+0x2000], R11 ;  /* 0x0020000b06007388 */ /* 0x0001e20000000800 */
[----:B------:R-:W-:Y:S06]  /*0a50*/  BAR.SYNC.DEFER_BLOCKING 0x0 ;  /* 0x0000000000007b1d */ /* 0x000fec0000010000 */
[----:B------:R-:W-:Y:S05]  /*0a60*/  @P1 BRA `(.L_x_498) ;  /* 0x0000000000a41947 */ /* 0x000fea0003800000 */
[----:B------:R1:W2:Y:S01]  /*0a70*/  LDS R12, [R7] ;  /* 0x00000000070c7984 */ /* 0x0002a20000000800 */
[----:B------:R-:W-:Y:S01]  /*0a80*/  UMOV UR5, 0xffffffff ;  /* 0xffffffff00057882 */ /* 0x000fe20000000000 */
[----:B------:R-:W-:Y:S02]  /*0a90*/  ISETP.NE.AND P1, PT, R2, RZ, PT ;  /* 0x000000ff0200720c */ /* 0x000fe40003f25270 */
[----:B------:R1:W3:Y:S04]  /*0aa0*/  LDS R8, [R7+0x2000] ;  /* 0x0020000007087984 */ /* 0x0002e80000000800 */
[----:B------:R1:W4:Y:S01]  /*0ab0*/  LDS R10, [R7+0x1000] ;  /* 0x00100000070a7984 */ /* 0x0003220000000800 */
[----:B------:R-:W-:Y:S06]  /*0ac0*/  BRA.DIV UR5, `(.L_x_499) ;  /* 0x0000000605007947 */ /* 0x000fec000b800000 */
[----:B0---4-:R-:W0:Y:S04]  /*0ad0*/  SHFL.BFLY PT, R11, R10, 0x1, 0x1f ;  /* 0x0c201f000a0b7f89 */ /* 0x011e2800000e0000 */
[----:B--2---:R-:W2:Y:S04]  /*0ae0*/  SHFL.BFLY PT, R13, R12, 0x1, 0x1f ;  /* 0x0c201f000c0d7f89 */ /* 0x004ea800000e0000 */
[----:B---3--:R-:W3:Y:S01]  /*0af0*/  SHFL.BFLY PT, R17, R8, 0x1, 0x1f ;  /* 0x0c201f0008117f89 */ /* 0x008ee200000e0000 */
[----:B0-----:R-:W-:Y:S01]  /*0b00*/  FADD.FTZ R11, R10, R11 ;  /* 0x0000000b0a0b7221 */ /* 0x001fe20000010000 */
[----:B--2---:R-:W-:-:S04]  /*0b10*/  FADD.FTZ R15, R12, R13 ;  /* 0x0000000d0c0f7221 */ /* 0x004fc80000010000 */
[----:B------:R-:W0:Y:S01]  /*0b20*/  SHFL.BFLY PT, R14, R11, 0x2, 0x1f ;  /* 0x0c401f000b0e7f89 */ /* 0x000e2200000e0000 */
[----:B---3--:R-:W-:-:S03]  /*0b30*/  FADD.FTZ R18, R8, R17 ;  /* 0x0000001108127221 */ /* 0x008fc60000010000 */
[----:B------:R-:W2:Y:S04]  /*0b40*/  SHFL.BFLY PT, R16, R15, 0x2, 0x1f ;  /* 0x0c401f000f107f89 */ /* 0x000ea800000e0000 */
[----:B------:R-:W3:Y:S01]  /*0b50*/  SHFL.BFLY PT, R13, R18, 0x2, 0x1f ;  /* 0x0c401f00120d7f89 */ /* 0x000ee200000e0000 */
[----:B0-----:R-:W-:Y:S01]  /*0b60*/  FADD.FTZ R14, R11, R14 ;  /* 0x0000000e0b0e7221 */ /* 0x001fe20000010000 */
[----:B--2---:R-:W-:Y:S01]  /*0b70*/  FADD.FTZ R16, R15, R16 ;  /* 0x000000100f107221 */ /* 0x004fe20000010000 */
[----:B---3--:R-:W-:-:S04]  /*0b80*/  FADD.FTZ R19, R18, R13 ;  /* 0x0000000d12137221 */ /* 0x008fc80000010000 */
[----:B------:R-:W0:Y:S04]  /*0b90*/  SHFL.BFLY PT, R17, R16, 0x4, 0x1f ;  /* 0x0c801f0010117f89 */ /* 0x000e2800000e0000 */
[----:B------:R-:W2:Y:S04]  /*0ba0*/  SHFL.BFLY PT, R13, R14, 0x4, 0x1f ;  /* 0x0c801f000e0d7f89 */ /* 0x000ea800000e0000 */
[----:B------:R-:W3:Y:S01]  /*0bb0*/  SHFL.BFLY PT, R8, R19, 0x4, 0x1f ;  /* 0x0c801f0013087f89 */ /* 0x000ee200000e0000 */
[----:B0-----:R-:W-:Y:S01]  /*0bc0*/  FADD.FTZ R17, R16, R17 ;  /* 0x0000001110117221 */ /* 0x001fe20000010000 */
[----:B--2---:R-:W-:-:S04]  /*0bd0*/  FADD.FTZ R13, R14, R13 ;  /* 0x0000000d0e0d7221 */ /* 0x004fc80000010000 */
[----:B------:R-:W0:Y:S01]  /*0be0*/  SHFL.BFLY PT, R12, R17, 0x8, 0x1f ;  /* 0x0d001f00110c7f89 */ /* 0x000e2200000e0000 */
[----:B---3--:R-:W-:-:S03]  /*0bf0*/  FADD.FTZ R8, R19, R8 ;  /* 0x0000000813087221 */ /* 0x008fc60000010000 */
[----:B------:R-:W2:Y:S04]  /*0c00*/  SHFL.BFLY PT, R10, R13, 0x8, 0x1f ;  /* 0x0d001f000d0a7f89 */ /* 0x000ea800000e0000 */
[----:B------:R-:W3:Y:S01]  /*0c10*/  SHFL.BFLY PT, R21, R8, 0x8, 0x1f ;  /* 0x0d001f0008157f89 */ /* 0x000ee200000e0000 */
[----:B0-----:R-:W-:Y:S01]  /*0c20*/  FADD.FTZ R12, R17, R12 ;  /* 0x0000000c110c7221 */ /* 0x001fe20000010000 */
[----:B--2---:R-:W-:-:S04]  /*0c30*/  FADD.FTZ R11, R13, R10 ;  /* 0x0000000a0d0b7221 */ /* 0x004fc80000010000 */
[----:B------:R0:W2:Y:S01]  /*0c40*/  SHFL.BFLY PT, R15, R12, 0x10, 0x1f ;  /* 0x0e001f000c0f7f89 */ /* 0x0000a200000e0000 */
[----:B---3--:R-:W-:-:S03]  /*0c50*/  FADD.FTZ R21, R8, R21 ;  /* 0x0000001508157221 */ /* 0x008fc60000010000 */
[----:B------:R0:W3:Y:S04]  /*0c60*/  SHFL.BFLY PT, R10, R11, 0x10, 0x1f ;  /* 0x0e001f000b0a7f89 */ /* 0x0000e800000e0000 */
[----:B------:R0:W4:Y:S02]  /*0c70*/  SHFL.BFLY PT, R14, R21, 0x10, 0x1f ;  /* 0x0e001f00150e7f89 */ /* 0x00012400000e0000 */
.L_x_518:
[----:B------:R-:W-:Y:S01]  /*0c80*/  @!P1 SHF.R.U32.HI R8, RZ, 0x3, R0 ;  /* 0x00000003ff089819 */ /* 0x000fe20000011600 */
[----:B--2---:R-:W-:Y:S01]  /*0c90*/  FADD.FTZ R15, R12, R15 ;  /* 0x0000000f0c0f7221 */ /* 0x004fe20000010000 */
[----:B---3--:R-:W-:Y:S01]  /*0ca0*/  FADD.FTZ R10, R11, R10 ;  /* 0x0000000a0b0a7221 */ /* 0x008fe20000010000 */
[----:B----4-:R-:W-:Y:S01]  /*0cb0*/  FADD.FTZ R14, R21, R14 ;  /* 0x0000000e150e7221 */ /* 0x010fe20000010000 */
[----:B------:R-:W-:-:S05]  /*0cc0*/  @!P1 LOP3.LUT R13, R8, 0x1ffffffc, RZ, 0xc0, !PT ;  /* 0x1ffffffc080d9812 */ /* 0x000fca00078ec0ff */
[----:B------:R2:W-:Y:S04]  /*0cd0*/  @!P1 STS [R13+UR4+0x3000], R15 ;  /* 0x0030000f0d009988 */ /* 0x0005e80008000804 */
[----:B------:R2:W-:Y:S04]  /*0ce0*/  @!P1 STS [R13+UR4+0x3080], R10 ;  /* 0x0030800a0d009988 */ /* 0x0005e80008000804 */
[----:B------:R2:W-:Y:S02]  /*0cf0*/  @!P1 STS [R13+UR4+0x3100], R14 ;  /* 0x0031000e0d009988 */ /* 0x0005e40008000804 */
.L_x_498:
[----:B------:R-:W-:Y:S01]  /*0d00*/  SHF.L.U32 R8, R5, 0x1, RZ ;  /* 0x0000000105087819 */ /* 0x000fe200000006ff */
[----:B------:R-:W-:Y:S05]  /*0d10*/  WARPSYNC.ALL ;  /* 0x0000000000007948 */ /* 0x000fea0003800000 */
[----:B------:R-:W-:Y:S01]  /*0d20*/  BAR.SYNC.DEFER_BLOCKING 0x0 ;  /* 0x0000000000007b1d */ /* 0x000fe20000010000 */
[----:B------:R-:W-:-:S05]  /*0d30*/  ISETP.GE.U32.OR P1, PT, R8, R9, P0 ;  /* 0x000000090800720c */ /* 0x000fca0000726470 */
[----:B------:R-:W-:Y:S08]  /*0d40*/  BSSY B0, `(.L_x_500) ;  /* 0x0000013000007945 */ /* 0x000ff00003800000 */
[----:B------:R-:W-:Y:S05]  /*0d50*/  @P1 BRA `(.L_x_501) ;  /* 0x0000000000441947 */ /* 0x000fea0003800000 */
[----:B------:R-:W-:Y:S01]  /*0d60*/  SHF.L.U32 R8, R0, 0x3, RZ ;  /* 0x0000000300087819 */ /* 0x000fe200000006ff */
[----:B--2---:R-:W2:Y:S03]  /*0d70*/  LDC.64 R14, c[0x0][0x318] ;  /* 0x0000c600ff0e7b82 */ /* 0x004ea60000000a00 */
[----:B------:R-:W-:-:S05]  /*0d80*/  LOP3.LUT R18, R8, 0xf8, RZ, 0xc0, !PT ;  /* 0x000000f808127812 */ /* 0x000fca00078ec0ff */
[----:B0-----:R-:W0:Y:S01]  /*0d90*/  LDS.64 R20, [R18+UR4+0x3000] ;  /* 0x0030000412147984 */ /* 0x001e220008000a00 */
[----:B------:R-:W3:Y:S03]  /*0da0*/  LDC.64 R10, c[0x0][0x310] ;  /* 0x0000c400ff0a7b82 */ /* 0x000ee60000000a00 */
[----:B------:R-:W4:Y:S04]  /*0db0*/  LDS.64 R12, [R18+UR4+0x3080] ;  /* 0x00308004120c7984 */ /* 0x000f280008000a00 */
[----:B------:R-:W5:Y:S01]  /*0dc0*/  LDS.64 R16, [R18+UR4+0x3100] ;  /* 0x0031000412107984 */ /* 0x000f620008000a00 */
[----:B------:R-:W1:Y:S01]  /*0dd0*/  LDC.64 R8, c[0x0][0x330] ;  /* 0x0000cc00ff087b82 */ /* 0x000e620000000a00 */
[----:B--2---:R-:W-:-:S04]  /*0de0*/  IMAD.WIDE.U32 R14, R5, 0x4, R14 ;  /* 0x00000004050e7825 */ /* 0x004fc800078e000e */
[----:B---3--:R-:W-:-:S04]  /*0df0*/  IMAD.WIDE.U32 R10, R5, 0x4, R10 ;  /* 0x00000004050a7825 */ /* 0x008fc800078e000a */
[----:B-1----:R-:W-:Y:S01]  /*0e00*/  IMAD.WIDE.U32 R8, R5, 0x4, R8 ;  /* 0x0000000405087825 */ /* 0x002fe200078e0008 */
[----:B0-----:R-:W-:Y:S02]  /*0e10*/  F2FP.BF16.F32.PACK_AB R21, R21, R20 ;  /* 0x000000141515723e */ /* 0x001fe400000010ff */
[----:B----4-:R-:W-:-:S03]  /*0e20*/  F2FP.BF16.F32.PACK_AB R13, R13, R12 ;  /* 0x0000000c0d0d723e */ /* 0x010fc600000010ff */
[----:B------:R3:W-:Y:S01]  /*0e30*/  STG.E desc[UR6][R14.64], R21 ;  /* 0x000000150e007986 */ /* 0x0007e2000c101906 */
[----:B-----5:R-:W-:-:S03]  /*0e40*/  F2FP.BF16.F32.PACK_AB R17, R17, R16 ;  /* 0x000000101111723e */ /* 0x020fc600000010ff */
[----:B------:R3:W-:Y:S04]  /*0e50*/  STG.E desc[UR6][R10.64], R13 ;  /* 0x0000000d0a007986 */ /* 0x0007e8000c101906 */
[----:B------:R3:W-:Y:S02]  /*0e60*/  STG.E desc[UR6][R8.64], R17 ;  /* 0x0000001108007986 */ /* 0x0007e4000c101906 */
.L_x_501:
[----:B------:R-:W-:Y:S05]  /*0e70*/  BSYNC B0 ;  /* 0x0000000000007941 */ /* 0x000fea0003800000 */
.L_x_500:
[C---:B------:R-:W-:Y:S01]  /*0e80*/  ISETP.GT.U32.AND P1, PT, R4.reuse, -0x101, PT ;  /* 0xfffffeff0400780c */ /* 0x040fe20003f24070 */
[----:B------:R-:W-:Y:S01]  /*0e90*/  VIADD R4, R4, 0x100 ;  /* 0x0000010004047836 */ /* 0x000fe20000000000 */
[----:B------:R-:W-:-:S11]  /*0ea0*/  IADD3 R5, R5, 0x80, RZ ;  /* 0x0000008005057810 */ /* 0x000fd60007ffe0ff */
[----:B------:R-:W-:Y:S05]  /*0eb0*/  @P1 BRA `(.L_x_502) ;  /* 0xfffffff000b01947 */ /* 0x000fea000383ffff */
[----:B------:R-:W-:Y:S05]  /*0ec0*/  EXIT ;  /* 0x000000000000794d */ /* 0x000fea0003800000 */
.L_x_499:
[----:B0-----:R-:W-:Y:S01]  /*0ed0*/  HFMA2.MMA R24, -RZ, RZ, 0, 5.9604644775390625e-08 ;  /* 0x00000001ff187435 */ /* 0x001fe200000001ff */
[----:B----4-:R-:W-:Y:S02]  /*0ee0*/  MOV R23, R10 ;  /* 0x0000000a00177202 */ /* 0x010fe40000000f00 */
[----:B------:R-:W-:Y:S02]  /*0ef0*/  MOV R25, 0x1f ;  /* 0x0000001f00197802 */ /* 0x000fe40000000f00 */
[----:B------:R-:W-:-:S07]  /*0f00*/  MOV R20, 0xffffffff ;  /* 0xffffffff00147802 */ /* 0x000fce0000000f00 */
[----:B-123--:R-:W-:Y:S05]  /*0f10*/  WARPSYNC.COLLECTIVE R20, `(.L_x_503) ;  /* 0x0000000014087348 */ /* 0x00efea0003c00000 */
[----:B------:R0:W4:Y:S02]  /*0f20*/  SHFL.BFLY P2, R22, R23, R24, R25 ;  /* 0x0c00001817167389 */ /* 0x0001240000040019 */
[----:B01234-:R-:W-:Y:S01]  /*0f30*/  ENDCOLLECTIVE ;  /* 0x000000000000791b */ /* 0x01ffe20003800000 */
.L_x_503:
[----:B------:R-:W-:Y:S01]  /*0f40*/  HFMA2.MMA R24, -RZ, RZ, 0, 1.1920928955078125e-07 ;  /* 0x00000002ff187435 */ /* 0x000fe200000001ff */
[----:B------:R-:W-:-:S05]  /*0f50*/  MOV R11, R22 ;  /* 0x00000016000b7202 */ /* 0x000fca0000000f00 */
[----:B------:R-:W-:-:S04]  /*0f60*/  FADD.FTZ R11, R10, R11 ;  /* 0x0000000b0a0b7221 */ /* 0x000fc80000010000 */
[----:B------:R-:W-:-:S07]  /*0f70*/  IMAD.MOV.U32 R23, RZ, RZ, R11 ;  /* 0x000000ffff177224 */ /* 0x000fce00078e000b */
[----:B------:R-:W-:Y:S05]  /*0f80*/  WARPSYNC.COLLECTIVE R20, `(.L_x_504) ;  /* 0x0000000014087348 */ /* 0x000fea0003c00000 */
[----:B------:R0:W1:Y:S02]  /*0f90*/  SHFL.BFLY P2, R22, R23, R24, R25 ;  /* 0x0c00001817167389 */ /* 0x0000640000040019 */
[----:B01----:R-:W-:Y:S01]  /*0fa0*/  ENDCOLLECTIVE ;  /* 0x000000000000791b */ /* 0x003fe20003800000 */
.L_x_504:
[----:B------:R-:W-:Y:S01]  /*0fb0*/  HFMA2.MMA R24, -RZ, RZ, 0, 2.384185791015625e-07 ;  /* 0x00000004ff187435 */ /* 0x000fe200000001ff */
[----:B------:R-:W-:-:S05]  /*0fc0*/  MOV R14, R22 ;  /* 0x00000016000e7202 */ /* 0x000fca0000000f00 */
[----:B------:R-:W-:-:S05]  /*0fd0*/  FADD.FTZ R14, R11, R14 ;  /* 0x0000000e0b0e7221 */ /* 0x000fca0000010000 */
[----:B------:R-:W-:-:S07]  /*0fe0*/  MOV R23, R14 ;  /* 0x0000000e00177202 */ /* 0x000fce0000000f00 */
[----:B------:R-:W-:Y:S05]  /*0ff0*/  WARPSYNC.COLLECTIVE R20, `(.L_x_505) ;  /* 0x0000000014087348 */ /* 0x000fea0003c00000 */
[----:B------:R0:W1:Y:S02]  /*1000*/  SHFL.BFLY P2, R22, R23, R24, R25 ;  /* 0x0c00001817167389 */ /* 0x0000640000040019 */
[----:B01----:R-:W-:Y:S01]  /*1010*/  ENDCOLLECTIVE ;  /* 0x000000000000791b */ /* 0x003fe20003800000 */
.L_x_505:
[----:B------:R-:W-:Y:S01]  /*1020*/  IMAD.MOV.U32 R24, RZ, RZ, 0x8 ;  /* 0x00000008ff187424 */ /* 0x000fe200078e00ff */
[----:B------:R-:W-:-:S05]  /*1030*/  MOV R13, R22 ;  /* 0x00000016000d7202 */ /* 0x000fca0000000f00 */
[----:B------:R-:W-:-:S05]  /*1040*/  FADD.FTZ R13, R14, R13 ;  /* 0x0000000d0e0d7221 */ /* 0x000fca0000010000 */
[----:B------:R-:W-:-:S07]  /*1050*/  MOV R23, R13 ;  /* 0x0000000d00177202 */ /* 0x000fce0000000f00 */
[----:B------:R-:W-:Y:S05]  /*1060*/  WARPSYNC.COLLECTIVE R20, `(.L_x_506) ;  /* 0x0000000014087348 */ /* 0x000fea0003c00000 */
[----:B------:R0:W1:Y:S02]  /*1070*/  SHFL.BFLY P2, R22, R23, R24, R25 ;  /* 0x0c00001817167389 */ /* 0x0000640000040019 */
[----:B01----:R-:W-:Y:S01]  /*1080*/  ENDCOLLECTIVE ;  /* 0x000000000000791b */ /* 0x003fe20003800000 */
.L_x_506:
[----:B------:R-:W-:Y:S01]  /*1090*/  HFMA2.MMA R24, -RZ, RZ, 0, 9.5367431640625e-07 ;  /* 0x00000010ff187435 */ /* 0x000fe200000001ff */
[----:B------:R-:W-:-:S05]  /*10a0*/  MOV R10, R22 ;  /* 0x00000016000a7202 */ /* 0x000fca0000000f00 */
[----:B------:R-:W-:-:S05]  /*10b0*/  FADD.FTZ R11, R13, R10 ;  /* 0x0000000a0d0b7221 */ /* 0x000fca0000010000 */
[----:B------:R-:W-:-:S07]  /*10c0*/  MOV R23, R11 ;  /* 0x0000000b00177202 */ /* 0x000fce0000000f00 */
[----:B------:R-:W-:Y:S05]  /*10d0*/  WARPSYNC.COLLECTIVE R20, `(.L_x_507) ;  /* 0x0000000014087348 */ /* 0x000fea0003c00000 */
[----:B------:R0:W1:Y:S02]  /*10e0*/  SHFL.BFLY P2, R22, R23, R24, R25 ;  /* 0x0c00001817167389 */ /* 0x0000640000040019 */
[----:B01----:R-:W-:Y:S01]  /*10f0*/  ENDCOLLECTIVE ;  /* 0x000000000000791b */ /* 0x003fe20003800000 */
.L_x_507:
[----:B------:R-:W-:Y:S01]  /*1100*/  HFMA2.MMA R24, -RZ, RZ, 0, 5.9604644775390625e-08 ;  /* 0x00000001ff187435 */ /* 0x000fe200000001ff */
[----:B------:R-:W-:Y:S02]  /*1110*/  MOV R23, R12 ;  /* 0x0000000c00177202 */ /* 0x000fe40000000f00 */
[----:B------:R-:W-:-:S08]  /*1120*/  MOV R10, R22 ;  /* 0x00000016000a7202 */ /* 0x000fd00000000f00 */
[----:B------:R-:W-:Y:S05]  /*1130*/  WARPSYNC.COLLECTIVE R20, `(.L_x_508) ;  /* 0x0000000014087348 */ /* 0x000fea0003c00000 */
[----:B------:R0:W1:Y:S02]  /*1140*/  SHFL.BFLY P2, R22, R23, R24, R25 ;  /* 0x0c00001817167389 */ /* 0x0000640000040019 */
[----:B01----:R-:W-:Y:S01]  /*1150*/  ENDCOLLECTIVE ;  /* 0x000000000000791b */ /* 0x003fe20003800000 */
.L_x_508:
[----:B------:R-:W-:Y:S01]  /*1160*/  HFMA2.MMA R24, -RZ, RZ, 0, 1.1920928955078125e-07 ;  /* 0x00000002ff187435 */ /* 0x000fe200000001ff */
[----:B------:R-:W-:-:S04]  /*1170*/  IMAD.MOV.U32 R13, RZ, RZ, R22 ;  /* 0x000000ffff0d7224 */ /* 0x000fc800078e0016 */
[----:B------:R-:W-:-:S05]  /*1180*/  FADD.FTZ R15, R12, R13 ;  /* 0x0000000d0c0f7221 */ /* 0x000fca0000010000 */
[----:B------:R-:W-:-:S07]  /*1190*/  MOV R23, R15 ;  /* 0x0000000f00177202 */ /* 0x000fce0000000f00 */
[----:B------:R-:W-:Y:S05]  /*11a0*/  WARPSYNC.COLLECTIVE R20, `(.L_x_509) ;  /* 0x0000000014087348 */ /* 0x000fea0003c00000 */
[----:B------:R0:W1:Y:S02]  /*11b0*/  SHFL.BFLY P2, R22, R23, R24, R25 ;  /* 0x0c00001817167389 */ /* 0x0000640000040019 */
[----:B01----:R-:W-:Y:S01]  /*11c0*/  ENDCOLLECTIVE ;  /* 0x000000000000791b */ /* 0x003fe20003800000 */
.L_x_509:
[----:B------:R-:W-:Y:S01]  /*11d0*/  HFMA2.MMA R24, -RZ, RZ, 0, 2.384185791015625e-07 ;  /* 0x00000004ff187435 */ /* 0x000fe200000001ff */
[----:B------:R-:W-:-:S05]  /*11e0*/  MOV R16, R22 ;  /* 0x0000001600107202 */ /* 0x000fca0000000f00 */
[----:B------:R-:W-:-:S05]  /*11f0*/  FADD.FTZ R16, R15, R16 ;  /* 0x000000100f107221 */ /* 0x000fca0000010000 */
[----:B------:R-:W-:-:S07]  /*1200*/  MOV R23, R16 ;  /* 0x0000001000177202 */ /* 0x000fce0000000f00 */
[----:B------:R-:W-:Y:S05]  /*1210*/  WARPSYNC.COLLECTIVE R20, `(.L_x_510) ;  /* 0x0000000014087348 */ /* 0x000fea0003c00000 */
[----:B------:R0:W1:Y:S02]  /*1220*/  SHFL.BFLY P2, R22, R23, R24, R25 ;  /* 0x0c00001817167389 */ /* 0x0000640000040019 */
[----:B01----:R-:W-:Y:S01]  /*1230*/  ENDCOLLECTIVE ;  /* 0x000000000000791b */ /* 0x003fe20003800000 */
.L_x_510:
[----:B------:R-:W-:Y:S01]  /*1240*/  HFMA2.MMA R24, -RZ, RZ, 0, 4.76837158203125e-07 ;  /* 0x00000008ff187435 */ /* 0x000fe200000001ff */
[----:B------:R-:W-:-:S05]  /*1250*/  MOV R17, R22 ;  /* 0x0000001600117202 */ /* 0x000fca0000000f00 */
[----:B------:R-:W-:-:S04]  /*1260*/  FADD.FTZ R17, R16, R17 ;  /* 0x0000001110117221 */ /* 0x000fc80000010000 */
[----:B------:R-:W-:-:S07]  /*1270*/  IMAD.MOV.U32 R23, RZ, RZ, R17 ;  /* 0x000000ffff177224 */ /* 0x000fce00078e0011 */
[----:B------:R-:W-:Y:S05]  /*1280*/  WARPSYNC.COLLECTIVE R20, `(.L_x_511) ;  /* 0x0000000014087348 */ /* 0x000fea0003c00000 */
[----:B------:R0:W1:Y:S02]  /*1290*/  SHFL.BFLY P2, R22, R23, R24, R25 ;  /* 0x0c00001817167389 */ /* 0x0000640000040019 */
[----:B01----:R-:W-:Y:S01]  /*12a0*/  ENDCOLLECTIVE ;  /* 0x000000000000791b */ /* 0x003fe20003800000 */
.L_x_511:
[----:B------:R-:W-:Y:S01]  /*12b0*/  HFMA2.MMA R24, -RZ, RZ, 0, 9.5367431640625e-07 ;  /* 0x00000010ff187435 */ /* 0x000fe200000001ff */
[----:B------:R-:W-:-:S05]  /*12c0*/  MOV R12, R22 ;  /* 0x00000016000c7202 */ /* 0x000fca0000000f00 */
[----:B------:R-:W-:-:S05]  /*12d0*/  FADD.FTZ R12, R17, R12 ;  /* 0x0000000c110c7221 */ /* 0x000fca0000010000 */
[----:B------:R-:W-:-:S07]  /*12e0*/  MOV R23, R12 ;  /* 0x0000000c00177202 */ /* 0x000fce0000000f00 */
[----:B------:R-:W-:Y:S05]  /*12f0*/  WARPSYNC.COLLECTIVE R20, `(.L_x_512) ;  /* 0x0000000014087348 */ /* 0x000fea0003c00000 */
[----:B------:R0:W1:Y:S02]  /*1300*/  SHFL.BFLY P2, R22, R23, R24, R25 ;  /* 0x0c00001817167389 */ /* 0x0000640000040019 */
[----:B01----:R-:W-:Y:S01]  /*1310*/  ENDCOLLECTIVE ;  /* 0x000000000000791b */ /* 0x003fe20003800000 */
.L_x_512:
[----:B------:R-:W-:Y:S01]  /*1320*/  MOV R23, R8 ;  /* 0x0000000800177202 */ /* 0x000fe20000000f00 */
[----:B------:R-:W-:Y:S01]  /*1330*/  IMAD.MOV.U32 R24, RZ, RZ, 0x1 ;  /* 0x00000001ff187424 */ /* 0x000fe200078e00ff */
[----:B------:R-:W-:-:S07]  /*1340*/  MOV R15, R22 ;  /* 0x00000016000f7202 */ /* 0x000fce0000000f00 */
[----:B------:R-:W-:Y:S05]  /*1350*/  WARPSYNC.COLLECTIVE R20, `(.L_x_513) ;  /* 0x0000000014087348 */ /* 0x000fea0003c00000 */
[----:B------:R0:W1:Y:S02]  /*1360*/  SHFL.BFLY P2, R22, R23, R24, R25 ;  /* 0x0c00001817167389 */ /* 0x0000640000040019 */
[----:B01----:R-:W-:Y:S01]  /*1370*/  ENDCOLLECTIVE ;  /* 0x000000000000791b */ /* 0x003fe20003800000 */
.L_x_513:
[----:B------:R-:W-:Y:S01]  /*1380*/  HFMA2.MMA R24, -RZ, RZ, 0, 1.1920928955078125e-07 ;  /* 0x00000002ff187435 */ /* 0x000fe200000001ff */
[----:B------:R-:W-:-:S05]  /*1390*/  MOV R17, R22 ;  /* 0x0000001600117202 */ /* 0x000fca0000000f00 */
[----:B------:R-:W-:-:S05]  /*13a0*/  FADD.FTZ R18, R8, R17 ;  /* 0x0000001108127221 */ /* 0x000fca0000010000 */
[----:B------:R-:W-:-:S07]  /*13b0*/  MOV R23, R18 ;  /* 0x0000001200177202 */ /* 0x000fce0000000f00 */
[----:B------:R-:W-:Y:S05]  /*13c0*/  WARPSYNC.COLLECTIVE R20, `(.L_x_514) ;  /* 0x0000000014087348 */ /* 0x000fea0003c00000 */
[----:B------:R0:W1:Y:S02]  /*13d0*/  SHFL.BFLY P2, R22, R23, R24, R25 ;  /* 0x0c00001817167389 */ /* 0x0000640000040019 */
[----:B01----:R-:W-:Y:S01]  /*13e0*/  ENDCOLLECTIVE ;  /* 0x000000000000791b */ /* 0x003fe20003800000 */
.L_x_514:
[----:B------:R-:W-:Y:S01]  /*13f0*/  HFMA2.MMA R24, -RZ, RZ, 0, 2.384185791015625e-07 ;  /* 0x00000004ff187435 */ /* 0x000fe200000001ff */
[----:B------:R-:W-:-:S05]  /*1400*/  MOV R13, R22 ;  /* 0x00000016000d7202 */ /* 0x000fca0000000f00 */
[----:B------:R-:W-:-:S05]  /*1410*/  FADD.FTZ R19, R18, R13 ;  /* 0x0000000d12137221 */ /* 0x000fca0000010000 */
[----:B------:R-:W-:-:S07]  /*1420*/  MOV R23, R19 ;  /* 0x0000001300177202 */ /* 0x000fce0000000f00 */
[----:B------:R-:W-:Y:S05]  /*1430*/  WARPSYNC.COLLECTIVE R20, `(.L_x_515) ;  /* 0x0000000014087348 */ /* 0x000fea0003c00000 */
[----:B------:R0:W1:Y:S02]  /*1440*/  SHFL.BFLY P2, R22, R23, R24, R25 ;  /* 0x0c00001817167389 */ /* 0x0000640000040019 */
[----:B01----:R-:W-:Y:S01]  /*1450*/  ENDCOLLECTIVE ;  /* 0x000000000000791b */ /* 0x003fe20003800000 */
.L_x_515:
[----:B------:R-:W-:Y:S01]  /*1460*/  HFMA2.MMA R24, -RZ, RZ, 0, 4.76837158203125e-07 ;  /* 0x00000008ff187435 */ /* 0x000fe200000001ff */
[----:B------:R-:W-:-:S04]  /*1470*/  IMAD.MOV.U32 R8, RZ, RZ, R22 ;  /* 0x000000ffff087224 */ /* 0x000fc800078e0016 */
[----:B------:R-:W-:-:S05]  /*1480*/  FADD.FTZ R8, R19, R8 ;  /* 0x0000000813087221 */ /* 0x000fca0000010000 */
[----:B------:R-:W-:-:S07]  /*1490*/  MOV R23, R8 ;  /* 0x0000000800177202 */ /* 0x000fce0000000f00 */
[----:B------:R-:W-:Y:S05]  /*14a0*/  WARPSYNC.COLLECTIVE R20, `(.L_x_516) ;  /* 0x0000000014087348 */ /* 0x000fea0003c00000 */
[----:B------:R0:W1:Y:S02]  /*14b0*/  SHFL.BFLY P2, R22, R23, R24, R25 ;  /* 0x0c00001817167389 */ /* 0x0000640000040019 */
[----:B01----:R-:W-:Y:S01]  /*14c0*/  ENDCOLLECTIVE ;  /* 0x000000000000791b */ /* 0x003fe20003800000 */
.L_x_516:
[----:B------:R-:W-:Y:S01]  /*14d0*/  HFMA2.MMA R24, -RZ, RZ, 0, 9.5367431640625e-07 ;  /* 0x00000010ff187435 */ /* 0x000fe200000001ff */
[----:B------:R-:W-:-:S05]  /*14e0*/  MOV R21, R22 ;  /* 0x0000001600157202 */ /* 0x000fca0000000f00 */
[----:B------:R-:W-:-:S05]  /*14f0*/  FADD.FTZ R21, R8, R21 ;  /* 0x0000001508157221 */ /* 0x000fca0000010000 */
[----:B------:R-:W-:-:S07]  /*1500*/  MOV R23, R21 ;  /* 0x0000001500177202 */ /* 0x000fce0000000f00 */
[----:B------:R-:W-:Y:S05]  /*1510*/  WARPSYNC.COLLECTIVE R20, `(.L_x_517) ;  /* 0x0000000014087348 */ /* 0x000fea0003c00000 */
[----:B------:R0:W1:Y:S02]  /*1520*/  SHFL.BFLY P2, R22, R23, R24, R25 ;  /* 0x0c00001817167389 */ /* 0x0000640000040019 */
[----:B01----:R-:W-:Y:S01]  /*1530*/  ENDCOLLECTIVE ;  /* 0x000000000000791b */ /* 0x003fe20003800000 */
.L_x_517:
[----:B------:R-:W-:Y:S01]  /*1540*/  MOV R14, R22 ;  /* 0x00000016000e7202 */ /* 0x000fe20000000f00 */
[----:B------:R-:W-:Y:S06]  /*1550*/  BRA `(.L_x_518) ;  /* 0xfffffff400c87947 */ /* 0x000fec000383ffff */
.L_x_519:
        /* <DEDUP_REMOVED lines=10> */
.L_x_6480:


//--------------------- .text._ZN10layer_norm13ln_bwd_kernelINS_13Kernel_traitsI13__nv_bfloat16S2_S2_S2_fjLj256ELj1ELj4ELj1ELj16ENS_18Kernel_traits_baseILj256ES2_S2_S2_S2_fjLj128EEEEELb1ELb1ELb1ELb0EEEvNS_9BwdParamsE --------------------------
	.section	.text._ZN10layer_norm13ln_bwd_kernelINS_13Kernel_traitsI13__nv_bfloat16S2_S2_S2_fjLj256ELj1ELj4ELj1ELj16ENS_18Kernel_traits_baseILj256ES2_S2_S2_S2_fjLj128EEEEELb1ELb1ELb1ELb0EEEvNS_9BwdParamsE,"ax",@progbits
	.align	128
        .global         _ZN10layer_norm13ln_bwd_kernelINS_13Kernel_traitsI13__nv_bfloat16S2_S2_S2_fjLj256ELj1ELj4ELj1ELj16ENS_18Kernel_traits_baseILj256ES2_S2_S2_S2_fjLj128EEEEELb1ELb1ELb1ELb0EEEvNS_9BwdParamsE
        .type           _ZN10layer_norm13ln_bwd_kernelINS_13Kernel_traitsI13__nv_bfloat16S2_S2_S2_fjLj256ELj1ELj4ELj1ELj16ENS_18Kernel_traits_baseILj256ES2_S2_S2_S2_fjLj128EEEEELb1ELb1ELb1ELb0EEEvNS_9BwdParamsE,@function
        .size           _ZN10layer_norm13ln_bwd_kernelINS_13Kernel_traitsI13__nv_bfloat16S2_S2_S2_fjLj256ELj1ELj4ELj1ELj16ENS_18Kernel_traits_baseILj256ES2_S2_S2_S2_fjLj128EEEEELb1ELb1ELb1ELb0EEEvNS_9BwdParamsE,(.L_x_6481 - _ZN10layer_norm13ln_bwd_kernelINS_13Kernel_traitsI13__nv_bfloat16S2_S2_S2_fjLj256ELj1ELj4ELj1ELj16ENS_18Kernel_traits_baseILj256ES2_S2_S2_S2_fjLj128EEEEELb1ELb1ELb1ELb0EEEvNS_9BwdParamsE)
        .other          _ZN10layer_norm13ln_bwd_kernelINS_13Kernel_traitsI13__nv_bfloat16S2_S2_S2_fjLj256ELj1ELj4ELj1ELj16ENS_18Kernel_traits_baseILj256ES2_S2_S2_S2_fjLj128EEEEELb1ELb1ELb1ELb0EEEvNS_9BwdParamsE,@"STO_CUDA_ENTRY STV_DEFAULT"
_ZN10layer_norm13ln_bwd_kernelINS_13Kernel_traitsI13__nv_bfloat16S2_S2_S2_fjLj256ELj1ELj4ELj1ELj16ENS_18Kernel_traits_baseILj256ES2_S2_S2_S2_fjLj128EEEEELb1ELb1ELb1ELb0EEEvNS_9BwdParamsE:
.text._ZN10layer_norm13ln_bwd_kernelINS_13Kernel_traitsI13__nv_bfloat16S2_S2_S2_fjLj256ELj1ELj4ELj1ELj16ENS_18Kernel_traits_baseILj256ES2_S2_S2_S2_fjLj128EEEEELb1ELb1ELb1ELb0EEEvNS_9BwdParamsE:
        /* <DEDUP_REMOVED lines=10> */
[----:B------:R-:W-:-:S02]  /*00a0*/  ULDC.64 UR10, c[0x0][0x308] ;  /* 0x0000c200000a7ab9 */ /* 0x000fc40000000a00 */
[----:B------:R-:W-:Y:S02]  /*00b0*/  LEA.HI R3, R3, R72, RZ, 0x3 ;  /* 0x0000004803037211 */ /* 0x000fe400078f18ff */
[C---:B0-----:R-:W-:Y:S02]  /*00c0*/  LOP3.LUT R0, R71.reuse, 0x1f, RZ, 0xc, !PT ;  /* 0x0000001f47007812 */ /* 0x041fe400078e0cff */
[----:B------:R-:W-:Y:S02]  /*00d0*/  LOP3.LUT R70, R71, 0x1f, RZ, 0xc0, !PT ;  /* 0x0000001f47467812 */ /* 0x000fe400078ec0ff */
[----:B------:R-:W-:-:S04]  /*00e0*/  LEA.HI.SX32 R0, R3, R0, 0x1d ;  /* 0x0000000003007211 */ /* 0x000fc800078feaff */
[----:B------:R-:W-:-:S13]  /*00f0*/  LOP3.LUT P1, RZ, R0, 0xffffffe0, RZ, 0xc0, !PT ;  /* 0xffffffe000ff7812 */ /* 0x000fda000782c0ff */
[----:B------:R-:W0:Y:S01]  /*0100*/  @P1 LDC.64 R2, c[0x0][0x260] ;  /* 0x00009800ff021b82 */ /* 0x000e220000000a00 */
[----:B------:R-:W1:Y:S01]  /*0110*/  S2R R0, SR_CTAID.X ;  /* 0x0000000000007919 */ /* 0x000e620000002500 */
[----:B------:R-:W-:-:S06]  /*0120*/  SHF.R.U32.HI R71, RZ, 0x5, R71 ;  /* 0x00000005ff477819 */ /* 0x000fcc0000011647 */
[----:B------:R-:W2:Y:S01]  /*0130*/  @P1 LDC.64 R4, c[0x0][0x278] ;  /* 0x00009e00ff041b82 */ /* 0x000ea20000000a00 */
[----:B0-----:R-:W-:-:S05]  /*0140*/  @P1 IMAD.WIDE.U32 R2, R70, 0x10, R2 ;  /* 0x0000001046021825 */ /* 0x001fca00078e0002 */
[----:B------:R-:W5:Y:S01]  /*0150*/  @P1 LDG.E.128 R32, desc[UR4][R2.64] ;  /* 0x0000000402201981 */ /* 0x000f62000c1e1d00 */
[----:B--2---:R-:W-:-:S04]  /*0160*/  @P1 IMAD.WIDE.U32 R4, R70, 0x10, R4 ;  /* 0x0000001046041825 */ /* 0x004fc800078e0004 */
[----:B-1----:R-:W-:Y:S01]  /*0170*/  IMAD R71, R0, 0x4, R71 ;  /* 0x0000000400477824 */ /* 0x002fe200078e0247 */
[----:B------:R-:W-:Y:S01]  /*0180*/  BSSY B0, `(.L_x_520) ;  /* 0x0000206000007945 */ /* 0x000fe20003800000 */
[----:B------:R0:W5:Y:S03]  /*0190*/  @P1 LDG.E.128 R28, desc[UR4][R4.64] ;  /* 0x00000004041c1981 */ /* 0x000166000c1e1d00 */
[----:B------:R-:W-:Y:S01]  /*01a0*/  ISETP.GE.AND P0, PT, R71, UR6, PT ;  /* 0x0000000647007c0c */ /* 0x000fe2000bf06270 */
[----:B------:R-:W-:Y:S01]  /*01b0*/  ULDC.64 UR6, c[0x0][0x2c8] ;  /* 0x0000b20000067ab9 */ /* 0x000fe20000000a00 */
        /* <DEDUP_REMOVED lines=11> */
[----:B0-----:R-:W-:Y:S01]  /*0270*/  CS2R R4, SRZ ;  /* 0x0000000000047805 */ /* 0x001fe2000001ff00 */
[----:B------:R-:W-:Y:S06]  /*0280*/  @P0 BRA `(.L_x_521) ;  /* 0x0000001c00d40947 */ /* 0x000fec0003800000 */
[----:B------:R-:W0:Y:S01]  /*0290*/  LDC.U8 R92, c[0x0][0x2a0] ;  /* 0x0000a800ff5c7b82 */ /* 0x000e220000000000 */
[----:B-----5:R-:W-:Y:S01]  /*02a0*/  @P1 PRMT R61, R32, 0x7632, R61 ;  /* 0x00007632203d1816 */ /* 0x020fe2000000003d */
[----:B------:R-:W-:Y:S01]  /*02b0*/  HFMA2.MMA R25, -RZ, RZ, 0, 0 ;  /* 0x00000000ff197435 */ /* 0x000fe200000001ff */
[----:B------:R-:W-:Y:S01]  /*02c0*/  @P1 PRMT R59, R34, 0x7632, R59 ;  /* 0x00007632223b1816 */ /* 0x000fe2000000003b */
[----:B------:R-:W-:Y:S01]  /*02d0*/  IMAD.U32 R68, R33, 0x10000, RZ ;  /* 0x0001000021447824 */ /* 0x000fe200078e00ff */
        /* <DEDUP_REMOVED lines=21> */
.L_x_570:
[----:B------:R-:W1:Y:S08]  /*0430*/  LDC.64 R48, c[0x0][0x288] ;  /* 0x0000a200ff307b82 */ /* 0x000e700000000a00 */
[----:B--2---:R-:W2:Y:S08]  /*0440*/  LDC.64 R46, c[0x0][0x258] ;  /* 0x00009600ff2e7b82 */ /* 0x004eb00000000a00 */
[----:B------:R-:W3:Y:S01]  /*0450*/  LDC.64 R44, c[0x0][0x280] ;  /* 0x0000a000ff2c7b82 */ /* 0x000ee20000000a00 */
[----:B-1----:R-:W-:-:S07]  /*0460*/  IMAD.WIDE R48, R71, 0x4, R48 ;  /* 0x0000000447307825 */ /* 0x002fce00078e0230 */
[----:B------:R-:W1:Y:S01]  /*0470*/  LDC.64 R54, c[0x0][0x250] ;  /* 0x00009400ff367b82 */ /* 0x000e620000000a00 */
[----:B------:R-:W4:Y:S01]  /*0480*/  LDG.E R100, desc[UR4][R48.64] ;  /* 0x0000000430647981 */ /* 0x000f22000c1e1900 */
[----:B--2---:R-:W-:-:S06]  /*0490*/  IMAD.WIDE R46, R71, 0x4, R46 ;  /* 0x00000004472e7825 */ /* 0x004fcc00078e022e */
[----:B------:R-:W2:Y:S01]  /*04a0*/  LDC.64 R52, c[0x0][0x2c8] ;  /* 0x0000b200ff347b82 */ /* 0x000ea20000000a00 */
[----:B-----5:R0:W5:Y:S01]  /*04b0*/  LDG.E R94, desc[UR4][R46.64] ;  /* 0x000000042e5e7981 */ /* 0x020162000c1e1900 */
[----:B---3--:R-:W-:-:S05]  /*04c0*/  IMAD.WIDE R44, R71, 0x4, R44 ;  /* 0x00000004472c7825 */ /* 0x008fca00078e022c */
[----:B------:R3:W5:Y:S01]  /*04d0*/  LDG.E R95, desc[UR4][R44.64] ;  /* 0x000000042c5f7981 */ /* 0x000762000c1e1900 */
[----:B------:R-:W-:-:S04]  /*04e0*/  IMAD.U32 R72, RZ, RZ, UR9 ;  /* 0x00000009ff487e24 */ /* 0x000fc8000f8e00ff */
[----:B------:R-:W-:-:S05]  /*04f0*/  IMAD R93, R71, R72, RZ ;  /* 0x00000048475d7224 */ /* 0x000fca00078e02ff */
[----:B------:R-:W-:-:S04]  /*0500*/  SHF.R.S32.HI R98, RZ, 0x1f, R93 ;  /* 0x0000001fff627819 */ /* 0x000fc8000001145d */
[----:B------:R-:W-:Y:S01]  /*0510*/  LEA.HI R93, R98, R93, RZ, 0x3 ;  /* 0x0000005d625d7211 */ /* 0x000fe200078f18ff */
[----:B------:R-:W-:Y:S03]  /*0520*/  BSSY B1, `(.L_x_522) ;  /* 0x0000095000017945 */ /* 0x000fe60003800000 */
[----:B------:R-:W-:Y:S01]  /*0530*/  LEA.HI.SX32 R93, R93, R70, 0x1d ;  /* 0x000000465d5d7211 */ /* 0x000fe200078feaff */
[----:B-1----:R-:W-:-:S04]  /*0540*/  IMAD.WIDE R54, R71, 0x4, R54 ;  /* 0x0000000447367825 */ /* 0x002fc800078e0236 */
[----:B--2---:R-:W-:Y:S01]  /*0550*/  IMAD.WIDE.U32 R52, R93, 0x10, R52 ;  /* 0x000000105d347825 */ /* 0x004fe200078e0034 */
[----:B----4-:R-:W-:-:S13]  /*0560*/  ISETP.GT.AND P2, PT, R100, RZ, PT ;  /* 0x000000ff6400720c */ /* 0x010fda0003f44270 */
[----:B0--3--:R-:W-:Y:S05]  /*0570*/  @P2 BRA `(.L_x_523) ;  /* 0x0000000000642947 */ /* 0x009fea0003800000 */
[----:B-----5:R-:W-:Y:S02]  /*0580*/  ISETP.GE.AND P3, PT, R95, 0x1, PT ;  /* 0x000000015f00780c */ /* 0x020fe40003f66270 */
[----:B------:R-:W-:-:S11]  /*0590*/  CS2R R46, SRZ ;  /* 0x00000000002e7805 */ /* 0x000fd6000001ff00 */
[----:B------:R-:W-:-:S05]  /*05a0*/  @P3 IADD3 R45, R95, -0x1, RZ ;  /* 0xffffffff5f2d3810 */ /* 0x000fca0007ffe0ff */
[----:B------:R-:W-:-:S05]  /*05b0*/  @P3 IMAD R45, R45, R72, RZ ;  /* 0x000000482d2d3224 */ /* 0x000fca00078e02ff */
[----:B------:R-:W-:-:S04]  /*05c0*/  @P3 SHF.R.S32.HI R44, RZ, 0x1f, R45 ;  /* 0x0000001fff2c3819 */ /* 0x000fc8000001142d */
[----:B------:R-:W-:Y:S01]  /*05d0*/  @P3 LEA.HI R45, R44, R45, RZ, 0x3 ;  /* 0x0000002d2c2d3211 */ /* 0x000fe200078f18ff */
[----:B------:R-:W-:-:S03]  /*05e0*/  IMAD.MOV.U32 R44, RZ, RZ, RZ ;  /* 0x000000ffff2c7224 */ /* 0x000fc600078e00ff */
[----:B------:R-:W-:Y:S01]  /*05f0*/  @P3 LEA.HI.SX32 R47, R45, R70, 0x1d ;  /* 0x000000462d2f3211 */ /* 0x000fe200078feaff */
[----:B------:R-:W-:Y:S06]  /*0600*/  @!P1 BRA `(.L_x_524) ;  /* 0x0000000800189947 */ /* 0x000fec0003800000 */
[----:B------:R-:W0:Y:S01]  /*0610*/  LDC.64 R44, c[0x0][0x240] ;  /* 0x00009000ff2c7b82 */ /* 0x000e220000000a00 */
[----:B------:R-:W-:-:S04]  /*0620*/  ISETP.NE.U32.AND P0, PT, RZ, UR6, PT ;  /* 0x00000006ff007c0c */ /* 0x000fc8000bf05070 */
[----:B------:R-:W-:-:S13]  /*0630*/  ISETP.NE.AND.EX P0, PT, RZ, UR7, PT, P0 ;  /* 0x00000007ff007c0c */ /* 0x000fda000bf05300 */
[----:B------:R-:W5:Y:S01]  /*0640*/  @P0 LDG.E.128 R28, desc[UR4][R52.64] ;  /* 0x00000004341c0981 */ /* 0x000f62000c1e1d00 */
[----:B0-----:R-:W-:-:S05]  /*0650*/  IMAD.WIDE.U32 R44, R47, 0x8, R44 ;  /* 0x000000082f2c7825 */ /* 0x001fca00078e002c */
[----:B------:R0:W2:Y:S02]  /*0660*/  LDG.E.64 R90, desc[UR4][R44.64] ;  /* 0x000000042c5a7981 */ /* 0x0000a4000c1e1b00 */
[----:B0-----:R-:W-:Y:S02]  /*0670*/  MOV R44, RZ ;  /* 0x000000ff002c7202 */ /* 0x001fe40000000f00 */
[C-C-:B--2---:R-:W-:Y:S02]  /*0680*/  SHF.R.U64 R47, R90.reuse, 0x8, R91.reuse ;  /* 0x000000085a2f7819 */ /* 0x144fe4000000125b */
[C-C-:B------:R-:W-:Y:S02]  /*0690*/  SHF.R.U64 R89, R90.reuse, 0x10, R91.reuse ;  /* 0x000000105a597819 */ /* 0x140fe4000000125b */
[C---:B------:R-:W-:Y:S02]  /*06a0*/  SHF.R.U64 R88, R90.reuse, 0x18, R91 ;  /* 0x000000185a587819 */ /* 0x040fe4000000125b */
[----:B------:R-:W-:-:S02]  /*06b0*/  PRMT R85, R90, 0x7610, R85 ;  /* 0x000076105a557816 */ /* 0x000fc40000000055 */
[--C-:B------:R-:W-:Y:S02]  /*06c0*/  SHF.R.U32.HI R87, RZ, 0x8, R91.reuse ;  /* 0x00000008ff577819 */ /* 0x100fe4000001165b */
[--C-:B------:R-:W-:Y:S02]  /*06d0*/  SHF.R.U32.HI R96, RZ, 0x10, R91.reuse ;  /* 0x00000010ff607819 */ /* 0x100fe4000001165b */
[----:B------:R-:W-:Y:S02]  /*06e0*/  SHF.R.U32.HI R97, RZ, 0x18, R91 ;  /* 0x00000018ff617819 */ /* 0x000fe4000001165b */
[----:B------:R-:W-:Y:S01]  /*06f0*/  PRMT R90, R47, 0x7610, R90 ;  /* 0x000076102f5a7816 */ /* 0x000fe2000000005a */
[----:B------:R-:W-:Y:S06]  /*0700*/  BRA `(.L_x_524) ;  /* 0x0000000400d87947 */ /* 0x000fec0003800000 */
.L_x_523:
[----:B-----5:R-:W-:Y:S01]  /*0710*/  ISETP.GE.AND P3, PT, R95, 0x1, PT ;  /* 0x000000015f00780c */ /* 0x020fe20003f66270 */
[----:B------:R-:W-:Y:S01]  /*0720*/  HFMA2.MMA R99, -RZ, RZ, 0, 0 ;  /* 0x00000000ff637435 */ /* 0x000fe200000001ff */
[----:B------:R-:W-:-:S11]  /*0730*/  IMAD.MOV.U32 R46, RZ, RZ, RZ ;  /* 0x000000ffff2e7224 */ /* 0x000fd600078e00ff */
[----:B------:R-:W-:-:S04]  /*0740*/  @P3 VIADD R45, R95, 0xffffffff ;  /* 0xffffffff5f2d3836 */ /* 0x000fc80000000000 */
[----:B------:R-:W-:-:S05]  /*0750*/  @P3 IMAD R45, R45, R72, RZ ;  /* 0x000000482d2d3224 */ /* 0x000fca00078e02ff */
[----:B------:R-:W-:-:S04]  /*0760*/  @P3 SHF.R.S32.HI R44, RZ, 0x1f, R45 ;  /* 0x0000001fff2c3819 */ /* 0x000fc8000001142d */
[----:B------:R-:W-:Y:S02]  /*0770*/  @P3 LEA.HI R45, R44, R45, RZ, 0x3 ;  /* 0x0000002d2c2d3211 */ /* 0x000fe400078f18ff */
[----:B------:R-:W-:Y:S02]  /*0780*/  MOV R44, RZ ;  /* 0x000000ff002c7202 */ /* 0x000fe40000000f00 */
[----:B------:R-:W-:Y:S01]  /*0790*/  @P3 LEA.HI.SX32 R99, R45, R70, 0x1d ;  /* 0x000000462d633211 */ /* 0x000fe200078feaff */
[----:B------:R-:W-:Y:S06]  /*07a0*/  @!P1 BRA `(.L_x_524) ;  /* 0x0000000400b09947 */ /* 0x000fec0003800000 */
[----:B------:R-:W0:Y:S01]  /*07b0*/  LDC.64 R44, c[0x0][0x238] ;  /* 0x00008e00ff2c7b82 */ /* 0x000e220000000a00 */
[----:B------:R-:W-:Y:S01]  /*07c0*/  VIADD R3, R100, 0xffffffff ;  /* 0xffffffff64037836 */ /* 0x000fe20000000000 */
[----:B------:R-:W2:Y:S03]  /*07d0*/  LDG.E R54, desc[UR4][R54.64] ;  /* 0x0000000436367981 */ /* 0x000ea6000c1e1900 */
[----:B------:R-:W-:-:S03]  /*07e0*/  IMAD R3, R3, R72, RZ ;  /* 0x0000004803037224 */ /* 0x000fc600078e02ff */
[----:B------:R-:W1:Y:S08]  /*07f0*/  LDC.64 R48, c[0x0][0x2b8] ;  /* 0x0000ae00ff307b82 */ /* 0x000e700000000a00 */
[----:B------:R-:W3:Y:S01]  /*0800*/  LDC.64 R90, c[0x0][0x240] ;  /* 0x00009000ff5a7b82 */ /* 0x000ee20000000a00 */
[----:B------:R-:W-:-:S04]  /*0810*/  SHF.R.S32.HI R50, RZ, 0x1f, R3 ;  /* 0x0000001fff327819 */ /* 0x000fc80000011403 */
[----:B------:R-:W-:Y:S01]  /*0820*/  LEA.HI R3, R50, R3, RZ, 0x3 ;  /* 0x0000000332037211 */ /* 0x000fe200078f18ff */
[----:B0-----:R-:W-:-:S03]  /*0830*/  IMAD.WIDE.U32 R44, R93, 0x10, R44 ;  /* 0x000000105d2c7825 */ /* 0x001fc600078e002c */
[----:B------:R-:W-:-:S03]  /*0840*/  LEA.HI.SX32 R3, R3, R70, 0x1d ;  /* 0x0000004603037211 */ /* 0x000fc600078feaff */
[----:B------:R-:W4:Y:S02]  /*0850*/  LDG.E.128 R44, desc[UR4][R44.64] ;  /* 0x000000042c2c7981 */ /* 0x000f24000c1e1d00 */
[----:B-1----:R-:W-:-:S06]  /*0860*/  IMAD.WIDE.U32 R48, R3, 0x10, R48 ;  /* 0x0000001003307825 */ /* 0x002fcc00078e0030 */
[----:B------:R-:W4:Y:S01]  /*0870*/  LDG.E.128 R48, desc[UR4][R48.64] ;  /* 0x0000000430307981 */ /* 0x000f22000c1e1d00 */
[----:B---3--:R-:W-:-:S06]  /*0880*/  IMAD.WIDE.U32 R90, R99, 0x8, R90 ;  /* 0x00000008635a7825 */ /* 0x008fcc00078e005a */
[----:B------:R-:W3:Y:S01]  /*0890*/  LDG.E.64 R90, desc[UR4][R90.64] ;  /* 0x000000045a5a7981 */ /* 0x000ee2000c1e1b00 */
[----:B------:R-:W-:-:S04]  /*08a0*/  ISETP.NE.U32.AND P0, PT, RZ, UR6, PT ;  /* 0x00000006ff007c0c */ /* 0x000fc8000bf05070 */
[----:B------:R-:W-:-:S13]  /*08b0*/  ISETP.NE.AND.EX P0, PT, RZ, UR7, PT, P0 ;  /* 0x00000007ff007c0c */ /* 0x000fda000bf05300 */
[----:B------:R0:W5:Y:S01]  /*08c0*/  @P0 LDG.E.128 R28, desc[UR4][R52.64] ;  /* 0x00000004341c0981 */ /* 0x000162000c1e1d00 */
[----:B------:R-:W-:-:S04]  /*08d0*/  ISETP.NE.AND P0, PT, R92, RZ, PT ;  /* 0x000000ff5c00720c */ /* 0x000fc80003f05270 */
[----:B--2---:R-:W-:Y:S02]  /*08e0*/  FSEL R3, R54, RZ, !P0 ;  /* 0x000000ff36037208 */ /* 0x004fe40004000000 */
[C---:B----4-:R-:W-:Y:S02]  /*08f0*/  PRMT R54, R44.reuse, 0x7632, R54 ;  /* 0x000076322c367816 */ /* 0x050fe40000000036 */
[----:B------:R-:W-:Y:S02]  /*0900*/  SHF.L.U32 R44, R44, 0x10, RZ ;  /* 0x000000102c2c7819 */ /* 0x000fe400000006ff */
[C---:B------:R-:W-:Y:S02]  /*0910*/  PRMT R73, R46.reuse, 0x7632, R73 ;  /* 0x000076322e497816 */ /* 0x040fe40000000049 */
[C---:B------:R-:W-:Y:S02]  /*0920*/  PRMT R55, R45.reuse, 0x7632, R55 ;  /* 0x000076322d377816 */ /* 0x040fe40000000037 */
[----:B------:R-:W-:Y:S01]  /*0930*/  SHF.L.U32 R46, R46, 0x10, RZ ;  /* 0x000000102e2e7819 */ /* 0x000fe200000006ff */
[----:B------:R-:W-:Y:S01]  /*0940*/  IMAD.U32 R74, R45, 0x10000, RZ ;  /* 0x000100002d4a7824 */ /* 0x000fe200078e00ff */
[----:B------:R-:W-:Y:S01]  /*0950*/  PRMT R75, R47, 0x7632, R75 ;  /* 0x000076322f4b7816 */ /* 0x000fe2000000004b */
[----:B------:R-:W-:Y:S01]  /*0960*/  FADD.FTZ R45, -R3, R44 ;  /* 0x0000002c032d7221 */ /* 0x000fe20000010100 */
[----:B------:R-:W-:-:S02]  /*0970*/  IMAD.U32 R44, R55, 0x10000, RZ ;  /* 0x00010000372c7824 */ /* 0x000fc400078e00ff */
[----:B------:R-:W-:Y:S01]  /*0980*/  FADD.FTZ R81, -R3, R46 ;  /* 0x0000002e03517221 */ /* 0x000fe20000010100 */
[----:B------:R-:W-:Y:S01]  /*0990*/  SHF.L.U32 R54, R54, 0x10, RZ ;  /* 0x0000001036367819 */ /* 0x000fe200000006ff */
[----:B------:R-:W-:Y:S01]  /*09a0*/  IMAD.U32 R76, R47, 0x10000, RZ ;  /* 0x000100002f4c7824 */ /* 0x000fe200078e00ff */
[----:B------:R-:W-:Y:S01]  /*09b0*/  SHF.L.U32 R46, R73, 0x10, RZ ;  /* 0x00000010492e7819 */ /* 0x000fe200000006ff */
[----:B0-----:R-:W-:Y:S02]  /*09c0*/  IMAD.U32 R52, R75, 0x10000, RZ ;  /* 0x000100004b347824 */ /* 0x001fe400078e00ff */
[C-C-:B------:R-:W-:Y:S01]  /*09d0*/  FADD.FTZ R53, -R3.reuse, R44.reuse ;  /* 0x0000002c03357221 */ /* 0x140fe20000010100 */
[C---:B------:R-:W-:Y:S01]  /*09e0*/  PRMT R44, R48.reuse, 0x7632, R44 ;  /* 0x00007632302c7816 */ /* 0x040fe2000000002c */
[C---:B------:R-:W-:Y:S01]  /*09f0*/  FADD.FTZ R83, -R3.reuse, R74 ;  /* 0x0000004a03537221 */ /* 0x040fe20000010100 */
[C---:B------:R-:W-:Y:S01]  /*0a00*/  FADD.FTZ R79, -R3.reuse, R76 ;  /* 0x0000004c034f7221 */ /* 0x040fe20000010100 */
[C---:B------:R-:W-:Y:S01]  /*0a10*/  FADD.FTZ R47, -R3.reuse, R54 ;  /* 0x00000036032f7221 */ /* 0x040fe20000010100 */
[C---:B------:R-:W-:Y:S01]  /*0a20*/  FADD.FTZ R55, -R3.reuse, R46 ;  /* 0x0000002e03377221 */ /* 0x040fe20000010100 */
[----:B------:R-:W-:Y:S01]  /*0a30*/  FADD.FTZ R73, -R3, R52 ;  /* 0x0000003403497221 */ /* 0x000fe20000010100 */
[----:B------:R-:W-:-:S02]  /*0a40*/  SHF.L.U32 R48, R48, 0x10, RZ ;  /* 0x0000001030307819 */ /* 0x000fc400000006ff */
[--C-:B---3--:R-:W-:Y:S01]  /*0a50*/  SHF.R.U64 R3, R90, 0x8, R91.reuse ;  /* 0x000000085a037819 */ /* 0x108fe2000000125b */
[----:B------:R-:W-:Y:S01]  /*0a60*/  FMUL.FTZ R86, R94, R47 ;  /* 0x0000002f5e567220 */ /* 0x000fe20000410000 */
[----:B------:R-:W-:Y:S01]  /*0a70*/  SHF.L.U32 R44, R44, 0x10, RZ ;  /* 0x000000102c2c7819 */ /* 0x000fe200000006ff */
[----:B------:R-:W-:Y:S01]  /*0a80*/  FMUL.FTZ R78, R69, R48 ;  /* 0x00000030454e7220 */ /* 0x000fe20000410000 */
[C-C-:B------:R-:W-:Y:S02]  /*0a90*/  SHF.R.U64 R89, R90.reuse, 0x10, R91.reuse ;  /* 0x000000105a597819 */ /* 0x140fe4000000125b */
[C---:B------:R-:W-:Y:S02]  /*0aa0*/  SHF.R.U64 R88, R90.reuse, 0x18, R91 ;  /* 0x000000185a587819 */ /* 0x040fe4000000125b */
[----:B------:R-:W-:Y:S02]  /*0ab0*/  PRMT R85, R90, 0x7610, R85 ;  /* 0x000076105a557816 */ /* 0x000fe40000000055 */
[----:B------:R-:W-:Y:S01]  /*0ac0*/  PRMT R90, R3, 0x7610, R90 ;  /* 0x00007610035a7816 */ /* 0x000fe2000000005a */
[----:B------:R-:W-:Y:S01]  /*0ad0*/  FMUL.FTZ R3, R94, R45 ;  /* 0x0000002d5e037220 */ /* 0x000fe20000410000 */
[----:B------:R-:W-:Y:S01]  /*0ae0*/  PRMT R46, R49, 0x7632, R46 ;  /* 0x00007632312e7816 */ /* 0x000fe2000000002e */
[-C--:B------:R-:W-:Y:S01]  /*0af0*/  FFMA.FTZ R5, R86, R44.reuse, R5 ;  /* 0x0000002c56057223 */ /* 0x080fe20000010005 */
[----:B------:R-:W-:Y:S01]  /*0b00*/  FADD.FTZ R25, R25, R44 ;  /* 0x0000002c19197221 */ /* 0x000fe20000010000 */
[----:B------:R-:W-:Y:S01]  /*0b10*/  FMUL.FTZ R75, R61, R44 ;  /* 0x0000002c3d4b7220 */ /* 0x000fe20000410000 */
[----:B------:R-:W-:-:S02]  /*0b20*/  IMAD.U32 R49, R49, 0x10000, RZ ;  /* 0x0001000031317824 */ /* 0x000fc400078e00ff */
[----:B------:R-:W-:Y:S01]  /*0b30*/  FADD.FTZ R44, RZ, R78 ;  /* 0x0000004eff2c7221 */ /* 0x000fe20000010000 */
[----:B------:R-:W-:Y:S01]  /*0b40*/  FFMA.FTZ R45, R3, R78, RZ ;  /* 0x0000004e032d7223 */ /* 0x000fe200000100ff */
[----:B------:R-:W-:Y:S01]  /*0b50*/  FMUL.FTZ R84, R94, R53 ;  /* 0x000000355e547220 */ /* 0x000fe20000410000 */
[----:B------:R-:W-:Y:S02]  /*0b60*/  IMAD.U32 R74, R46, 0x10000, RZ ;  /* 0x000100002e4a7824 */ /* 0x000fe400078e00ff */
[----:B------:R-:W-:Y:S01]  /*0b70*/  FMUL.FTZ R77, R68, R49 ;  /* 0x00000031444d7220 */ /* 0x000fe20000410000 */
[----:B------:R-:W-:Y:S01]  /*0b80*/  FADD.FTZ R44, R44, R75 ;  /* 0x0000004b2c2c7221 */ /* 0x000fe20000010000 */
[----:B------:R-:W-:Y:S01]  /*0b90*/  FMUL.FTZ R83, R94, R83 ;  /* 0x000000535e537220 */ /* 0x000fe20000410000 */
[----:B------:R-:W-:Y:S01]  /*0ba0*/  FFMA.FTZ R46, R86, R75, R45 ;  /* 0x0000004b562e7223 */ /* 0x000fe2000001002d */
[----:B------:R-:W-:Y:S01]  /*0bb0*/  PRMT R52, R50, 0x7632, R52 ;  /* 0x0000763232347816 */ /* 0x000fe20000000034 */
[-C--:B------:R-:W-:Y:S01]  /*0bc0*/  FFMA.FTZ R7, R84, R74.reuse, R7 ;  /* 0x0000004a54077223 */ /* 0x080fe20000010007 */
[----:B------:R-:W-:Y:S01]  /*0bd0*/  SHF.L.U32 R50, R50, 0x10, RZ ;  /* 0x0000001032327819 */ /* 0x000fe200000006ff */
[----:B------:R-:W-:Y:S01]  /*0be0*/  FADD.FTZ R27, R27, R74 ;  /* 0x0000004a1b1b7221 */ /* 0x000fe20000010000 */
[----:B------:R-:W-:Y:S01]  /*0bf0*/  FMUL.FTZ R74, R60, R74 ;  /* 0x0000004a3c4a7220 */ /* 0x000fe20000410000 */
[----:B------:R-:W-:Y:S01]  /*0c00*/  FADD.FTZ R45, R44, R77 ;  /* 0x0000004d2c2d7221 */ /* 0x000fe20000010000 */
[----:B------:R-:W-:Y:S01]  /*0c10*/  FFMA.FTZ R47, R83, R77, R46 ;  /* 0x0000004d532f7223 */ /* 0x000fe2000001002e */
[----:B------:R-:W-:Y:S01]  /*0c20*/  SHF.L.U32 R52, R52, 0x10, RZ ;  /* 0x0000001034347819 */ /* 0x000fe200000006ff */
[----:B------:R-:W-:Y:S01]  /*0c30*/  FMUL.FTZ R76, R67, R50 ;  /* 0x00000032434c7220 */ /* 0x000fe20000410000 */
[----:B------:R-:W-:Y:S01]  /*0c40*/  FADD.FTZ R45, R45, R74 ;  /* 0x0000004a2d2d7221 */ /* 0x000fe20000010000 */
[----:B------:R-:W-:Y:S01]  /*0c50*/  FMUL.FTZ R81, R94, R81 ;  /* 0x000000515e517220 */ /* 0x000fe20000410000 */
[----:B------:R-:W-:Y:S01]  /*0c60*/  FFMA.FTZ R44, R84, R74, R47 ;  /* 0x0000004a542c7223 */ /* 0x000fe2000001002f */
[C---:B------:R-:W-:Y:S01]  /*0c70*/  PRMT R54, R51.reuse, 0x7632, R54 ;  /* 0x0000763233367816 */ /* 0x040fe20000000036 */
[----:B------:R-:W-:-:S02]  /*0c80*/  IMAD.U32 R51, R51, 0x10000, RZ ;  /* 0x0001000033337824 */ /* 0x000fc400078e00ff */
[C---:B------:R-:W-:Y:S01]  /*0c90*/  FMUL.FTZ R79, R94.reuse, R79 ;  /* 0x0000004f5e4f7220 */ /* 0x040fe20000410000 */
[C---:B------:R-:W-:Y:S01]  /*0ca0*/  FMUL.FTZ R80, R94.reuse, R73 ;  /* 0x000000495e507220 */ /* 0x040fe20000410000 */
[----:B------:R-:W-:Y:S01]  /*0cb0*/  FADD.FTZ R46, R45, R76 ;  /* 0x0000004c2d2e7221 */ /* 0x000fe20000010000 */
[----:B------:R-:W-:Y:S01]  /*0cc0*/  FMUL.FTZ R82, R94, R55 ;  /* 0x000000375e527220 */ /* 0x000fe20000410000 */
[----:B------:R-:W-:Y:S01]  /*0cd0*/  FMUL.FTZ R73, R59, R52 ;  /* 0x000000343b497220 */ /* 0x000fe20000410000 */
[----:B------:R-:W-:Y:S01]  /*0ce0*/  FFMA.FTZ R45, R81, R76, R44 ;  /* 0x0000004c512d7223 */ /* 0x000fe2000001002c */
[-C--:B------:R-:W-:Y:S01]  /*0cf0*/  FFMA.FTZ R10, R79, R51.reuse, R10 ;  /* 0x000000334f0a7223 */ /* 0x080fe2000001000a */
[----:B------:R-:W-:Y:S01]  /*0d00*/  FADD.FTZ R22, R22, R51 ;  /* 0x0000003316167221 */ /* 0x000fe20000010000 */
[----:B------:R-:W-:Y:S02]  /*0d10*/  IMAD.U32 R54, R54, 0x10000, RZ ;  /* 0x0001000036367824 */ /* 0x000fe400078e00ff */
[----:B------:R-:W-:Y:S01]  /*0d20*/  FMUL.FTZ R51, R66, R51 ;  /* 0x0000003342337220 */ /* 0x000fe20000410000 */
[----:B------:R-:W-:Y:S01]  /*0d30*/  FADD.FTZ R46, R46, R73 ;  /* 0x000000492e2e7221 */ /* 0x000fe20000010000 */
[----:B------:R-:W-:Y:S01]  /*0d40*/  FFMA.FTZ R44, R82, R73, R45 ;  /* 0x00000049522c7223 */ /* 0x000fe2000001002d */
[----:B------:R-:W-:Y:S01]  /*0d50*/  FFMA.FTZ R8, R81, R50, R8 ;  /* 0x0000003251087223 */ /* 0x000fe20000010008 */
[----:B------:R-:W-:Y:S01]  /*0d60*/  FADD.FTZ R20, R20, R50 ;  /* 0x0000003214147221 */ /* 0x000fe20000010000 */
[----:B------:R-:W-:Y:S01]  /*0d70*/  FMUL.FTZ R50, R58, R54 ;  /* 0x000000363a327220 */ /* 0x000fe20000410000 */
[----:B------:R-:W-:Y:S01]  /*0d80*/  FADD.FTZ R45, R46, R51 ;  /* 0x000000332e2d7221 */ /* 0x000fe20000010000 */
[----:B------:R-:W-:Y:S01]  /*0d90*/  FFMA.FTZ R47, R79, R51, R44 ;  /* 0x000000334f2f7223 */ /* 0x000fe2000001002c */
[--C-:B------:R-:W-:Y:S01]  /*0da0*/  SHF.R.U32.HI R87, RZ, 0x8, R91.reuse ;  /* 0x00000008ff577819 */ /* 0x100fe2000001165b */
[----:B------:R-:W-:Y:S01]  /*0db0*/  FFMA.FTZ R4, R3, R48, R4 ;  /* 0x0000003003047223 */ /* 0x000fe20000010004 */
[--C-:B------:R-:W-:Y:S01]  /*0dc0*/  SHF.R.U32.HI R96, RZ, 0x10, R91.reuse ;  /* 0x00000010ff607819 */ /* 0x100fe2000001165b */
[----:B------:R-:W-:Y:S01]  /*0dd0*/  FADD.FTZ R24, R24, R48 ;  /* 0x0000003018187221 */ /* 0x000fe20000010000 */
[----:B------:R-:W-:Y:S01]  /*0de0*/  SHF.R.U32.HI R97, RZ, 0x18, R91 ;  /* 0x00000018ff617819 */ /* 0x000fe2000001165b */
[----:B------:R-:W-:Y:S01]  /*0df0*/  FFMA.FTZ R6, R83, R49, R6 ;  /* 0x0000003153067223 */ /* 0x000fe20000010006 */
[----:B------:R-:W-:Y:S01]  /*0e00*/  FADD.FTZ R26, R26, R49 ;  /* 0x000000311a1a7221 */ /* 0x000fe20000010000 */
[----:B------:R-:W-:Y:S01]  /*0e10*/  FFMA.FTZ R9, R82, R52, R9 ;  /* 0x0000003452097223 */ /* 0x000fe20000010009 */
[----:B------:R-:W-:Y:S01]  /*0e20*/  FADD.FTZ R21, R21, R52 ;  /* 0x0000003415157221 */ /* 0x000fe20000010000 */
[C---:B------:R-:W-:Y:S01]  /*0e30*/  FFMA.FTZ R11, R80.reuse, R54, R11 ;  /* 0x00000036500b7223 */ /* 0x040fe2000001000b */
[----:B------:R-:W-:Y:S01]  /*0e40*/  FADD.FTZ R23, R23, R54 ;  /* 0x0000003617177221 */ /* 0x000fe20000010000 */
[----:B------:R-:W-:Y:S01]  /*0e50*/  FADD.FTZ R46, R45, R50 ;  /* 0x000000322d2e7221 */ /* 0x000fe20000010000 */
[----:B------:R-:W-:-:S07]  /*0e60*/  FFMA.FTZ R44, R80, R50, R47 ;  /* 0x00000032502c7223 */ /* 0x000fce000001002f */
.L_x_524:
[----:B------:R-:W-:Y:S05]  /*0e70*/  BSYNC B1 ;  /* 0x0000000000017941 */ /* 0x000fea0003800000 */
.L_x_522:
        /* <DEDUP_REMOVED lines=20> */
.L_x_584:
[----:B------:R-:W-:Y:S05]  /*0fc0*/  @!P1 BRA.U `(.L_x_526) ;  /* 0x0000001100749947 */ /* 0x000fea0003800000 */
[----:B------:R-:W-:Y:S01]  /*0fd0*/  @P3 IADD3 R95, R95, -0x1, RZ ;  /* 0xffffffff5f5f3810 */ /* 0x000fe20007ffe0ff */
[----:B01----:R-:W-:Y:S01]  /*0fe0*/  FADD.FTZ R44, R44, R45 ;  /* 0x0000002d2c2c7221 */ /* 0x003fe20000010000 */
[----:B--2---:R-:W-:Y:S01]  /*0ff0*/  FADD.FTZ R45, R46, R47 ;  /* 0x0000002f2e2d7221 */ /* 0x004fe20000010000 */
[----:B------:R-:W-:Y:S01]  /*1000*/  BSSY B1, `(.L_x_526) ;  /* 0x0000119000017945 */ /* 0x000fe20003800000 */
[----:B------:R-:W-:Y:S02]  /*1010*/  IMAD.MOV.U32 R49, RZ, RZ, RZ ;  /* 0x000000ffff317224 */ /* 0x000fe400078e00ff */
[----:B------:R-:W-:Y:S01]  /*1020*/  FMUL.FTZ R44, R44, UR8 ;  /* 0x000000082c2c7c20 */ /* 0x000fe20008410000 */
[----:B------:R-:W-:Y:S02]  /*1030*/  @P3 IMAD R95, R95, R72, RZ ;  /* 0x000000485f5f3224 */ /* 0x000fe400078e02ff */
[----:B------:R-:W-:-:S03]  /*1040*/  FMUL.FTZ R45, R45, UR8 ;  /* 0x000000082d2d7c20 */ /* 0x000fc60008410000 */
[----:B------:R-:W-:-:S04]  /*1050*/  @P3 SHF.R.S32.HI R48, RZ, 0x1f, R95 ;  /* 0x0000001fff303819 */ /* 0x000fc8000001145f */
[----:B------:R-:W-:-:S04]  /*1060*/  @P3 LEA.HI R95, R48, R95, RZ, 0x3 ;  /* 0x0000005f305f3211 */ /* 0x000fc800078f18ff */
[----:B------:R-:W-:Y:S01]  /*1070*/  @P3 LEA.HI.SX32 R49, R95, R70, 0x1d ;  /* 0x000000465f313211 */ /* 0x000fe200078feaff */
[----:B------:R-:W-:Y:S06]  /*1080*/  @!P1 BRA `(.L_x_527) ;  /* 0x0000001000409947 */ /* 0x000fec0003800000 */
[----:B------:R-:W-:Y:S04]  /*1090*/  BSSY B2, `(.L_x_528) ;  /* 0x0000005000027945 */ /* 0x000fe80003800000 */
[----:B------:R-:W-:Y:S05]  /*10a0*/  @!P3 BRA `(.L_x_529) ;  /* 0x00000000000cb947 */ /* 0x000fea0003800000 */
[----:B------:R-:W0:Y:S02]  /*10b0*/  LDC.64 R32, c[0x0][0x220] ;  /* 0x00008800ff207b82 */ /* 0x000e240000000a00 */
[----:B0-----:R-:W-:-:S06]  /*10c0*/  IMAD.WIDE.U32 R32, R49, 0x10, R32 ;  /* 0x0000001031207825 */ /* 0x001fcc00078e0020 */
[----:B------:R-:W5:Y:S02]  /*10d0*/  LDG.E.128 R32, desc[UR4][R32.64] ;  /* 0x0000000420207981 */ /* 0x000f64000c1e1d00 */
.L_x_529:
[----:B------:R-:W-:Y:S05]  /*10e0*/  BSYNC B2 ;  /* 0x0000000000027941 */ /* 0x000fea0003800000 */
.L_x_528:
[----:B------:R-:W-:Y:S04]  /*10f0*/  BSSY B2, `(.L_x_530) ;  /* 0x0000013000027945 */ /* 0x000fe80003800000 */
[----:B------:R-:W-:Y:S05]  /*1100*/  @P2 BRA `(.L_x_531) ;  /* 0x00000000001c2947 */ /* 0x000fea0003800000 */
[----:B------:R-:W-:Y:S01]  /*1110*/  UISETP.NE.U32.AND UP0, UPT, UR6, URZ, UPT ;  /* 0x0000003f0600728c */ /* 0x000fe2000bf05070 */
[----:B------:R-:W-:-:S03]  /*1120*/  HFMA2.MMA R47, -RZ, RZ, 0, 0 ;  /* 0x00000000ff2f7435 */ /* 0x000fc600000001ff */
[----:B------:R-:W-:-:S06]  /*1130*/  UISETP.NE.AND.EX UP0, UPT, UR7, URZ, UPT, UP0 ;  /* 0x0000003f0700728c */ /* 0x000fcc000bf05300 */
[----:B------:R-:W-:-:S13]  /*1140*/  PLOP3.LUT P4, PT, PT, PT, UP0, 0x80, 0x0 ;  /* 0x000000000000781c */ /* 0x000fda0003f8f008 */
[----:B------:R-:W-:Y:S05]  /*1150*/  @!P4 BRA `(.L_x_532) ;  /* 0x000000000030c947 */ /* 0x000fea0003800000 */
[----:B-----5:R-:W-:Y:S01]  /*1160*/  IMAD.U32 R47, R28, 0x10000, RZ ;  /* 0x000100001c2f7824 */ /* 0x020fe200078e00ff */
[----:B------:R-:W-:Y:S06]  /*1170*/  BRA `(.L_x_532) ;  /* 0x0000000000287947 */ /* 0x000fec0003800000 */
.L_x_531:
[----:B------:R-:W-:Y:S01]  /*1180*/  UISETP.NE.U32.AND UP0, UPT, UR6, URZ, UPT ;  /* 0x0000003f0600728c */ /* 0x000fe2000bf05070 */
[----:B------:R-:W-:-:S03]  /*1190*/  ISETP.NE.AND P0, PT, R92, RZ, PT ;  /* 0x000000ff5c00720c */ /* 0x000fc60003f05270 */
[----:B------:R-:W-:Y:S01]  /*11a0*/  UISETP.NE.AND.EX UP0, UPT, UR7, URZ, UPT, UP0 ;  /* 0x0000003f0700728c */ /* 0x000fe2000bf05300 */
[----:B------:R-:W-:-:S05]  /*11b0*/  FSEL R46, R44, RZ, !P0 ;  /* 0x000000ff2c2e7208 */ /* 0x000fca0004000000 */
[----:B------:R-:W-:Y:S01]  /*11c0*/  PLOP3.LUT P4, PT, PT, PT, UP0, 0x80, 0x0 ;  /* 0x000000000000781c */ /* 0x000fe20003f8f008 */
[----:B------:R-:W-:-:S04]  /*11d0*/  FFMA.FTZ R47, R3, R45, R46 ;  /* 0x0000002d032f7223 */ /* 0x000fc8000001002e */
[----:B------:R-:W-:-:S04]  /*11e0*/  FADD.FTZ R47, R78, -R47 ;  /* 0x8000002f4e2f7221 */ /* 0x000fc80000010000 */
[----:B------:R-:W-:-:S04]  /*11f0*/  FMUL.FTZ R47, R94, R47 ;  /* 0x0000002f5e2f7220 */ /* 0x000fc80000410000 */
[----:B-----5:R-:W-:-:S05]  /*1200*/  @P4 SHF.L.U32 R46, R28, 0x10, RZ ;  /* 0x000000101c2e4819 */ /* 0x020fca00000006ff */
[----:B------:R-:W-:-:S07]  /*1210*/  @P4 FADD.FTZ R47, R47, R46 ;  /* 0x0000002e2f2f4221 */ /* 0x000fce0000010000 */
.L_x_532:
[----:B------:R-:W-:Y:S05]  /*1220*/  BSYNC B2 ;  /* 0x0000000000027941 */ /* 0x000fea0003800000 */
.L_x_530:
[----:B------:R-:W-:Y:S01]  /*1230*/  ISETP.NE.U32.AND P0, PT, RZ, UR10, PT ;  /* 0x0000000aff007c0c */ /* 0x000fe2000bf05070 */
[----:B------:R-:W-:Y:S03]  /*1240*/  BSSY B2, `(.L_x_533) ;  /* 0x000000f000027945 */ /* 0x000fe60003800000 */
[----:B------:R-:W-:-:S13]  /*1250*/  ISETP.NE.AND.EX P0, PT, RZ, UR11, PT, P0 ;  /* 0x0000000bff007c0c */ /* 0x000fda000bf05300 */
[----:B------:R-:W-:Y:S01]  /*1260*/  @P0 F2FP.BF16.F32.PACK_AB R46, RZ, R47 ;  /* 0x0000002fff2e023e */ /* 0x000fe200000010ff */
[----:B------:R-:W-:Y:S06]  /*1270*/  @!P3 BRA `(.L_x_534) ;  /* 0x00000000002cb947 */ /* 0x000fec0003800000 */
[----:B------:R-:W-:Y:S01]  /*1280*/  LOP3.LUT P5, RZ, R85, 0xff, RZ, 0xc0, !PT ;  /* 0x000000ff55ff7812 */ /* 0x000fe200078ac0ff */
[----:B------:R-:W-:Y:S01]  /*1290*/  FMUL.FTZ R47, R47, UR13 ;  /* 0x0000000d2f2f7c20 */ /* 0x000fe20008410000 */
[----:B------:R-:W-:Y:S01]  /*12a0*/  MOV R48, RZ ;  /* 0x000000ff00307202 */ /* 0x000fe20000000f00 */
[----:B------:R-:W-:Y:S02]  /*12b0*/  IMAD.MOV.U32 R53, RZ, RZ, RZ ;  /* 0x000000ffff357224 */ /* 0x000fe400078e00ff */
[----:B------:R-:W-:-:S08]  /*12c0*/  FMUL.FTZ R52, R47, UR12 ;  /* 0x0000000c2f347c20 */ /* 0x000fd00008410000 */
[----:B------:R-:W-:Y:S01]  /*12d0*/  @P5 FMUL.FTZ R48, R65, R52 ;  /* 0x0000003441305220 */ /* 0x000fe20000410000 */
[----:B-----5:R-:W-:-:S04]  /*12e0*/  @P5 IMAD.U32 R47, R32, 0x10000, RZ ;  /* 0x00010000202f5824 */ /* 0x020fc800078e00ff */
[----:B------:R-:W-:Y:S01]  /*12f0*/  @P5 FMUL.FTZ R53, R52, R47 ;  /* 0x0000002f34355220 */ /* 0x000fe20000410000 */
[----:B------:R-:W-:-:S03]  /*1300*/  F2FP.BF16.F32.PACK_AB R48, RZ, R48 ;  /* 0x00000030ff30723e */ /* 0x000fc600000010ff */
[----:B------:R-:W-:Y:S01]  /*1310*/  FADD.FTZ R16, R16, R53 ;  /* 0x0000003510107221 */ /* 0x000fe20000010000 */
[----:B------:R-:W-:-:S07]  /*1320*/  PRMT R36, R48, 0x7610, R36 ;  /* 0x0000761030247816 */ /* 0x000fce0000000024 */
.L_x_534:
[----:B------:R-:W-:Y:S05]  /*1330*/  BSYNC B2 ;  /* 0x0000000000027941 */ /* 0x000fea0003800000 */
.L_x_533:
[----:B------:R-:W-:Y:S01]  /*1340*/  BSSY B2, `(.L_x_535) ;  /* 0x0000010000027945 */ /* 0x000fe20003800000 */
[----:B------:R-:W-:-:S03]  /*1350*/  @P0 PRMT R40, R46, 0x7610, R40 ;  /* 0x000076102e280816 */ /* 0x000fc60000000028 */
[----:B------:R-:W-:Y:S05]  /*1360*/  @P2 BRA `(.L_x_536) ;  /* 0x0000000000142947 */ /* 0x000fea0003800000 */
[----:B------:R-:W-:Y:S01]  /*1370*/  HFMA2.MMA R47, -RZ, RZ, 0, 0 ;  /* 0x00000000ff2f7435 */ /* 0x000fe200000001ff */
[----:B------:R-:W-:Y:S10]  /*1380*/  @!P4 BRA `(.L_x_537) ;  /* 0x00000000002cc947 */ /* 0x000ff40003800000 */
[----:B-----5:R-:W-:-:S05]  /*1390*/  PRMT R47, R28, 0x7632, R47 ;  /* 0x000076321c2f7816 */ /* 0x020fca000000002f */
[----:B------:R-:W-:Y:S01]  /*13a0*/  IMAD.U32 R47, R47, 0x10000, RZ ;  /* 0x000100002f2f7824 */ /* 0x000fe200078e00ff */
[----:B------:R-:W-:Y:S06]  /*13b0*/  BRA `(.L_x_537) ;  /* 0x0000000000207947 */ /* 0x000fec0003800000 */
.L_x_536:
[----:B------:R-:W-:Y:S02]  /*13c0*/  ISETP.NE.AND P5, PT, R92, RZ, PT ;  /* 0x000000ff5c00720c */ /* 0x000fe40003fa5270 */
[----:B-----5:R-:W-:Y:S02]  /*13d0*/  @P4 PRMT R48, R28, 0x7632, R48 ;  /* 0x000076321c304816 */ /* 0x020fe40000000030 */
[----:B------:R-:W-:Y:S02]  /*13e0*/  FSEL R47, R44, RZ, !P5 ;  /* 0x000000ff2c2f7208 */ /* 0x000fe40006800000 */
[----:B------:R-:W-:-:S03]  /*13f0*/  @P4 SHF.L.U32 R48, R48, 0x10, RZ ;  /* 0x0000001030304819 */ /* 0x000fc600000006ff */
[----:B------:R-:W-:-:S04]  /*1400*/  FFMA.FTZ R46, R86, R45, R47 ;  /* 0x0000002d562e7223 */ /* 0x000fc8000001002f */
[----:B------:R-:W-:-:S04]  /*1410*/  FADD.FTZ R47, R75, -R46 ;  /* 0x8000002e4b2f7221 */ /* 0x000fc80000010000 */
[----:B------:R-:W-:-:S04]  /*1420*/  FMUL.FTZ R47, R94, R47 ;  /* 0x0000002f5e2f7220 */ /* 0x000fc80000410000 */
[----:B------:R-:W-:-:S07]  /*1430*/  @P4 FADD.FTZ R47, R47, R48 ;  /* 0x000000302f2f4221 */ /* 0x000fce0000010000 */
.L_x_537:
[----:B------:R-:W-:Y:S05]  /*1440*/  BSYNC B2 ;  /* 0x0000000000027941 */ /* 0x000fea0003800000 */
.L_x_535:
[----:B------:R-:W-:Y:S01]  /*1450*/  BSSY B2, `(.L_x_538) ;  /* 0x000000f000027945 */ /* 0x000fe20003800000 */
[----:B------:R-:W-:-:S03]  /*1460*/  @P0 F2FP.BF16.F32.PACK_AB R46, RZ, R47 ;  /* 0x0000002fff2e023e */ /* 0x000fc600000010ff */
[----:B------:R-:W-:Y:S05]  /*1470*/  @!P3 BRA `(.L_x_539) ;  /* 0x000000000030b947 */ /* 0x000fea0003800000 */
[----:B------:R-:W-:Y:S01]  /*1480*/  LOP3.LUT P5, RZ, R90, 0xff, RZ, 0xc0, !PT ;  /* 0x000000ff5aff7812 */ /* 0x000fe200078ac0ff */
[----:B------:R-:W-:Y:S01]  /*1490*/  FMUL.FTZ R47, R47, UR13 ;  /* 0x0000000d2f2f7c20 */ /* 0x000fe20008410000 */
[----:B------:R-:W-:Y:S01]  /*14a0*/  MOV R48, RZ ;  /* 0x000000ff00307202 */ /* 0x000fe20000000f00 */
[----:B------:R-:W-:Y:S02]  /*14b0*/  IMAD.MOV.U32 R52, RZ, RZ, RZ ;  /* 0x000000ffff347224 */ /* 0x000fe400078e00ff */
[----:B------:R-:W-:-:S08]  /*14c0*/  FMUL.FTZ R54, R47, UR12 ;  /* 0x0000000c2f367c20 */ /* 0x000fd00008410000 */
[----:B-----5:R-:W-:Y:S01]  /*14d0*/  @P5 PRMT R53, R32, 0x7632, R53 ;  /* 0x0000763220355816 */ /* 0x020fe20000000035 */
[----:B------:R-:W-:-:S04]  /*14e0*/  @P5 FMUL.FTZ R48, R57, R54 ;  /* 0x0000003639305220 */ /* 0x000fc80000410000 */
[----:B------:R-:W-:Y:S01]  /*14f0*/  @P5 IMAD.U32 R53, R53, 0x10000, RZ ;  /* 0x0001000035355824 */ /* 0x000fe200078e00ff */
[----:B------:R-:W-:-:S03]  /*1500*/  F2FP.BF16.F32.PACK_AB R48, RZ, R48 ;  /* 0x00000030ff30723e */ /* 0x000fc600000010ff */
[----:B------:R-:W-:Y:S01]  /*1510*/  @P5 FMUL.FTZ R52, R54, R53 ;  /* 0x0000003536345220 */ /* 0x000fe20000410000 */
[----:B------:R-:W-:-:S03]  /*1520*/  PRMT R36, R36, 0x5410, R48 ;  /* 0x0000541024247816 */ /* 0x000fc60000000030 */
[----:B------:R-:W-:-:S07]  /*1530*/  FADD.FTZ R17, R17, R52 ;  /* 0x0000003411117221 */ /* 0x000fce0000010000 */
.L_x_539:
[----:B------:R-:W-:Y:S05]  /*1540*/  BSYNC B2 ;  /* 0x0000000000027941 */ /* 0x000fea0003800000 */
.L_x_538:
[----:B------:R-:W-:Y:S01]  /*1550*/  BSSY B2, `(.L_x_540) ;  /* 0x000000e000027945 */ /* 0x000fe20003800000 */
[----:B------:R-:W-:-:S03]  /*1560*/  @P0 PRMT R40, R40, 0x5410, R46 ;  /* 0x0000541028280816 */ /* 0x000fc6000000002e */
[----:B------:R-:W-:Y:S05]  /*1570*/  @P2 BRA `(.L_x_541) ;  /* 0x0000000000102947 */ /* 0x000fea0003800000 */
[----:B------:R-:W-:Y:S01]  /*1580*/  HFMA2.MMA R47, -RZ, RZ, 0, 0 ;  /* 0x00000000ff2f7435 */ /* 0x000fe200000001ff */
[----:B------:R-:W-:Y:S10]  /*1590*/  @!P4 BRA `(.L_x_542) ;  /* 0x000000000024c947 */ /* 0x000ff40003800000 */
[----:B-----5:R-:W-:Y:S01]  /*15a0*/  IMAD.U32 R47, R29, 0x10000, RZ ;  /* 0x000100001d2f7824 */ /* 0x020fe200078e00ff */
[----:B------:R-:W-:Y:S06]  /*15b0*/  BRA `(.L_x_542) ;  /* 0x00000000001c7947 */ /* 0x000fec0003800000 */
.L_x_541:
[----:B------:R-:W-:-:S04]  /*15c0*/  ISETP.NE.AND P5, PT, R92, RZ, PT ;  /* 0x000000ff5c00720c */ /* 0x000fc80003fa5270 */
[----:B------:R-:W-:-:S05]  /*15d0*/  FSEL R46, R44, RZ, !P5 ;  /* 0x000000ff2c2e7208 */ /* 0x000fca0006800000 */
[----:B------:R-:W-:-:S04]  /*15e0*/  FFMA.FTZ R46, R83, R45, R46 ;  /* 0x0000002d532e7223 */ /* 0x000fc8000001002e */
[----:B------:R-:W-:Y:S01]  /*15f0*/  FADD.FTZ R47, R77, -R46 ;  /* 0x8000002e4d2f7221 */ /* 0x000fe20000010000 */
[----:B-----5:R-:W-:-:S03]  /*1600*/  @P4 SHF.L.U32 R46, R29, 0x10, RZ ;  /* 0x000000101d2e4819 */ /* 0x020fc600000006ff */
[----:B------:R-:W-:-:S04]  /*1610*/  FMUL.FTZ R47, R94, R47 ;  /* 0x0000002f5e2f7220 */ /* 0x000fc80000410000 */
[----:B------:R-:W-:-:S07]  /*1620*/  @P4 FADD.FTZ R47, R47, R46 ;  /* 0x0000002e2f2f4221 */ /* 0x000fce0000010000 */
.L_x_542:
[----:B------:R-:W-:Y:S05]  /*1630*/  BSYNC B2 ;  /* 0x0000000000027941 */ /* 0x000fea0003800000 */
.L_x_540:
        /* <DEDUP_REMOVED lines=14> */
.L_x_544:
[----:B------:R-:W-:Y:S05]  /*1720*/  BSYNC B2 ;  /* 0x0000000000027941 */ /* 0x000fea0003800000 */
.L_x_543:
        /* <DEDUP_REMOVED lines=8> */
.L_x_546:
        /* <DEDUP_REMOVED lines=8> */
.L_x_547:
[----:B------:R-:W-:Y:S05]  /*1830*/  BSYNC B2 ;  /* 0x0000000000027941 */ /* 0x000fea0003800000 */
.L_x_545:
[----:B------:R-:W-:Y:S01]  /*1840*/  BSSY B2, `(.L_x_548) ;  /* 0x000000f000027945 */ /* 0x000fe20003800000 */
[----:B------:R-:W-:-:S03]  /*1850*/  @P0 F2FP.BF16.F32.PACK_AB R46, RZ, R47 ;  /* 0x0000002fff2e023e */ /* 0x000fc600000010ff */
[----:B------:R-:W-:Y:S05]  /*1860*/  @!P3 BRA `(.L_x_549) ;  /* 0x000000000030b947 */ /* 0x000fea0003800000 */
[----:B------:R-:W-:Y:S01]  /*1870*/  LOP3.LUT P5, RZ, R88, 0xff, RZ, 0xc0, !PT ;  /* 0x000000ff58ff7812 */ /* 0x000fe200078ac0ff */
[----:B------:R-:W-:Y:S01]  /*1880*/  FMUL.FTZ R47, R47, UR13 ;  /* 0x0000000d2f2f7c20 */ /* 0x000fe20008410000 */
[----:B------:R-:W-:Y:S01]  /*1890*/  IMAD.MOV.U32 R48, RZ, RZ, RZ ;  /* 0x000000ffff307224 */ /* 0x000fe200078e00ff */
[----:B------:R-:W-:Y:S02]  /*18a0*/  MOV R52, RZ ;  /* 0x000000ff00347202 */ /* 0x000fe40000000f00 */
[----:B------:R-:W-:-:S08]  /*18b0*/  FMUL.FTZ R47, R47, UR12 ;  /* 0x0000000c2f2f7c20 */ /* 0x000fd00008410000 */
[----:B-----5:R-:W-:Y:S01]  /*18c0*/  @P5 PRMT R53, R33, 0x7632, R53 ;  /* 0x0000763221355816 */ /* 0x020fe20000000035 */
[----:B------:R-:W-:-:S03]  /*18d0*/  @P5 FMUL.FTZ R48, R56, R47 ;  /* 0x0000002f38305220 */ /* 0x000fc60000410000 */
[----:B------:R-:W-:Y:S02]  /*18e0*/  @P5 SHF.L.U32 R53, R53, 0x10, RZ ;  /* 0x0000001035355819 */ /* 0x000fe400000006ff */
[----:B------:R-:W-:-:S03]  /*18f0*/  F2FP.BF16.F32.PACK_AB R48, RZ, R48 ;  /* 0x00000030ff30723e */ /* 0x000fc600000010ff */
[----:B------:R-:W-:Y:S01]  /*1900*/  @P5 FMUL.FTZ R52, R47, R53 ;  /* 0x000000352f345220 */ /* 0x000fe20000410000 */
[----:B------:R-:W-:-:S03]  /*1910*/  PRMT R37, R37, 0x5410, R48 ;  /* 0x0000541025257816 */ /* 0x000fc60000000030 */
[----:B------:R-:W-:-:S07]  /*1920*/  FADD.FTZ R19, R19, R52 ;  /* 0x0000003413137221 */ /* 0x000fce0000010000 */
.L_x_549:
[----:B------:R-:W-:Y:S05]  /*1930*/  BSYNC B2 ;  /* 0x0000000000027941 */ /* 0x000fea0003800000 */
.L_x_548:
[----:B------:R-:W-:Y:S01]  /*1940*/  BSSY B2, `(.L_x_550) ;  /* 0x000000e000027945 */ /* 0x000fe20003800000 */
[----:B------:R-:W-:-:S03]  /*1950*/  @P0 PRMT R41, R41, 0x5410, R46 ;  /* 0x0000541029290816 */ /* 0x000fc6000000002e */
[----:B------:R-:W-:Y:S05]  /*1960*/  @P2 BRA `(.L_x_551) ;  /* 0x0000000000102947 */ /* 0x000fea0003800000 */
[----:B------:R-:W-:Y:S01]  /*1970*/  HFMA2.MMA R47, -RZ, RZ, 0, 0 ;  /* 0x00000000ff2f7435 */ /* 0x000fe200000001ff */
[----:B------:R-:W-:Y:S10]  /*1980*/  @!P4 BRA `(.L_x_552) ;  /* 0x000000000024c947 */ /* 0x000ff40003800000 */
[----:B-----5:R-:W-:Y:S01]  /*1990*/  IMAD.U32 R47, R30, 0x10000, RZ ;  /* 0x000100001e2f7824 */ /* 0x020fe200078e00ff */
[----:B------:R-:W-:Y:S06]  /*19a0*/  BRA `(.L_x_552) ;  /* 0x00000000001c7947 */ /* 0x000fec0003800000 */
.L_x_551:
[----:B------:R-:W-:-:S04]  /*19b0*/  ISETP.NE.AND P5, PT, R92, RZ, PT ;  /* 0x000000ff5c00720c */ /* 0x000fc80003fa5270 */
[----:B------:R-:W-:-:S05]  /*19c0*/  FSEL R46, R44, RZ, !P5 ;  /* 0x000000ff2c2e7208 */ /* 0x000fca0006800000 */
[----:B------:R-:W-:Y:S01]  /*19d0*/  FFMA.FTZ R47, R81, R45, R46 ;  /* 0x0000002d512f7223 */ /* 0x000fe2000001002e */
[----:B-----5:R-:W-:-:S03]  /*19e0*/  @P4 SHF.L.U32 R46, R30, 0x10, RZ ;  /* 0x000000101e2e4819 */ /* 0x020fc600000006ff */
[----:B------:R-:W-:-:S04]  /*19f0*/  FADD.FTZ R47, R76, -R47 ;  /* 0x8000002f4c2f7221 */ /* 0x000fc80000010000 */
[----:B------:R-:W-:-:S04]  /*1a00*/  FMUL.FTZ R47, R94, R47 ;  /* 0x0000002f5e2f7220 */ /* 0x000fc80000410000 */
[----:B------:R-:W-:-:S07]  /*1a10*/  @P4 FADD.FTZ R47, R47, R46 ;  /* 0x0000002e2f2f4221 */ /* 0x000fce0000010000 */
.L_x_552:
[----:B------:R-:W-:Y:S05]  /*1a20*/  BSYNC B2 ;  /* 0x0000000000027941 */ /* 0x000fea0003800000 */
.L_x_550:
        /* <DEDUP_REMOVED lines=8> */
[----:B-----5:R-:W-:Y:S01]  /*1ab0*/  @P5 SHF.L.U32 R47, R34, 0x10, RZ ;  /* 0x00000010222f5819 */ /* 0x020fe200000006ff */
[----:B------:R-:W-:-:S04]  /*1ac0*/  @P5 FMUL.FTZ R48, R63, R52 ;  /* 0x000000343f305220 */ /* 0x000fc80000410000 */
[----:B------:R-:W-:Y:S01]  /*1ad0*/  @P5 FMUL.FTZ R53, R52, R47 ;  /* 0x0000002f34355220 */ /* 0x000fe20000410000 */
[----:B------:R-:W-:-:S03]  /*1ae0*/  F2FP.BF16.F32.PACK_AB R48, RZ, R48 ;  /* 0x00000030ff30723e */ /* 0x000fc600000010ff */
[----:B------:R-:W-:Y:S01]  /*1af0*/  FADD.FTZ R12, R12, R53 ;  /* 0x000000350c0c7221 */ /* 0x000fe20000010000 */
[----:B------:R-:W-:-:S07]  /*1b00*/  PRMT R38, R48, 0x7610, R38 ;  /* 0x0000761030267816 */ /* 0x000fce0000000026 */
.L_x_554:
[----:B------:R-:W-:Y:S05]  /*1b10*/  BSYNC B2 ;  /* 0x0000000000027941 */ /* 0x000fea0003800000 */
.L_x_553:
        /* <DEDUP_REMOVED lines=8> */
.L_x_556:
        /* <DEDUP_REMOVED lines=8> */
.L_x_557:
[----:B------:R-:W-:Y:S05]  /*1c20*/  BSYNC B2 ;  /* 0x0000000000027941 */ /* 0x000fea0003800000 */
.L_x_555:
        /* <DEDUP_REMOVED lines=15> */
.L_x_559:
[----:B------:R-:W-:Y:S05]  /*1d20*/  BSYNC B2 ;  /* 0x0000000000027941 */ /* 0x000fea0003800000 */
.L_x_558:
[----:B------:R-:W-:Y:S01]  /*1d30*/  BSSY B2, `(.L_x_560) ;  /* 0x000000e000027945 */ /* 0x000fe20003800000 */
[----:B------:R-:W-:-:S03]  /*1d40*/  @P0 PRMT R42, R42, 0x5410, R46 ;  /* 0x000054102a2a0816 */ /* 0x000fc6000000002e */
[----:B------:R-:W-:Y:S05]  /*1d50*/  @P2 BRA `(.L_x_561) ;  /* 0x0000000000102947 */ /* 0x000fea0003800000 */
[----:B------:R-:W-:Y:S01]  /*1d60*/  HFMA2.MMA R47, -RZ, RZ, 0, 0 ;  /* 0x00000000ff2f7435 */ /* 0x000fe200000001ff */
[----:B------:R-:W-:Y:S10]  /*1d70*/  @!P4 BRA `(.L_x_562) ;  /* 0x000000000024c947 */ /* 0x000ff40003800000 */
[----:B-----5:R-:W-:Y:S01]  /*1d80*/  IMAD.U32 R47, R31, 0x10000, RZ ;  /* 0x000100001f2f7824 */ /* 0x020fe200078e00ff */
[----:B------:R-:W-:Y:S06]  /*1d90*/  BRA `(.L_x_562) ;  /* 0x00000000001c7947 */ /* 0x000fec0003800000 */
.L_x_561:
[----:B------:R-:W-:-:S04]  /*1da0*/  ISETP.NE.AND P5, PT, R92, RZ, PT ;  /* 0x000000ff5c00720c */ /* 0x000fc80003fa5270 */
[----:B------:R-:W-:-:S05]  /*1db0*/  FSEL R46, R44, RZ, !P5 ;  /* 0x000000ff2c2e7208 */ /* 0x000fca0006800000 */
[----:B------:R-:W-:-:S04]  /*1dc0*/  FFMA.FTZ R46, R79, R45, R46 ;  /* 0x0000002d4f2e7223 */ /* 0x000fc8000001002e */
[----:B------:R-:W-:Y:S01]  /*1dd0*/  FADD.FTZ R47, R51, -R46 ;  /* 0x8000002e332f7221 */ /* 0x000fe20000010000 */
[----:B-----5:R-:W-:-:S03]  /*1de0*/  @P4 SHF.L.U32 R46, R31, 0x10, RZ ;  /* 0x000000101f2e4819 */ /* 0x020fc600000006ff */
[----:B------:R-:W-:-:S04]  /*1df0*/  FMUL.FTZ R47, R94, R47 ;  /* 0x0000002f5e2f7220 */ /* 0x000fc80000410000 */
[----:B------:R-:W-:-:S07]  /*1e00*/  @P4 FADD.FTZ R47, R47, R46 ;  /* 0x0000002e2f2f4221 */ /* 0x000fce0000010000 */
.L_x_562:
[----:B------:R-:W-:Y:S05]  /*1e10*/  BSYNC B2 ;  /* 0x0000000000027941 */ /* 0x000fea0003800000 */
.L_x_560:
        /* <DEDUP_REMOVED lines=14> */
.L_x_564:
[----:B------:R-:W-:Y:S05]  /*1f00*/  BSYNC B2 ;  /* 0x0000000000027941 */ /* 0x000fea0003800000 */
.L_x_563:
        /* <DEDUP_REMOVED lines=8> */
.L_x_566:
[----:B------:R-:W-:-:S04]  /*1f90*/  ISETP.NE.AND P2, PT, R92, RZ, PT ;  /* 0x000000ff5c00720c */ /* 0x000fc80003f45270 */
[----:B------:R-:W-:Y:S02]  /*1fa0*/  FSEL R47, R44, RZ, !P2 ;  /* 0x000000ff2c2f7208 */ /* 0x000fe40005000000 */
[----:B-----5:R-:W-:-:S03]  /*1fb0*/  @P4 PRMT R44, R31, 0x7632, R44 ;  /* 0x000076321f2c4816 */ /* 0x020fc6000000002c */
[----:B------:R-:W-:Y:S01]  /*1fc0*/  FFMA.FTZ R45, R80, R45, R47 ;  /* 0x0000002d502d7223 */ /* 0x000fe2000001002f */
[----:B------:R-:W-:-:S03]  /*1fd0*/  @P4 SHF.L.U32 R47, R44, 0x10, RZ ;  /* 0x000000102c2f4819 */ /* 0x000fc600000006ff */
[----:B------:R-:W-:-:S04]  /*1fe0*/  FADD.FTZ R45, R50, -R45 ;  /* 0x8000002d322d7221 */ /* 0x000fc80000010000 */
[----:B------:R-:W-:-:S04]  /*1ff0*/  FMUL.FTZ R94, R94, R45 ;  /* 0x0000002d5e5e7220 */ /* 0x000fc80000410000 */
[----:B------:R-:W-:-:S07]  /*2000*/  @P4 FADD.FTZ R94, R94, R47 ;  /* 0x0000002f5e5e4221 */ /* 0x000fce0000010000 */
.L_x_567:
[----:B------:R-:W-:Y:S05]  /*2010*/  BSYNC B2 ;  /* 0x0000000000027941 */ /* 0x000fea0003800000 */
.L_x_565:
[----:B------:R-:W0:Y:S01]  /*2020*/  @P0 LDC.64 R44, c[0x0][0x308] ;  /* 0x0000c200ff2c0b82 */ /* 0x000e220000000a00 */
[----:B------:R-:W-:Y:S01]  /*2030*/  @P0 F2FP.BF16.F32.PACK_AB R48, RZ, R94 ;  /* 0x0000005eff30023e */ /* 0x000fe200000010ff */
[----:B------:R-:W-:Y:S03]  /*2040*/  BSSY B2, `(.L_x_568) ;  /* 0x0000012000027945 */ /* 0x000fe60003800000 */
[----:B------:R-:W-:-:S03]  /*2050*/  @P0 PRMT R43, R43, 0x5410, R48 ;  /* 0x000054102b2b0816 */ /* 0x000fc60000000030 */
[----:B------:R-:W1:Y:S01]  /*2060*/  @P3 LDC.64 R46, c[0x0][0x2f8] ;  /* 0x0000be00ff2e3b82 */ /* 0x000e620000000a00 */
[----:B0-----:R-:W-:-:S04]  /*2070*/  @P0 IMAD.WIDE.U32 R44, R93, 0x10, R44 ;  /* 0x000000105d2c0825 */ /* 0x001fc800078e002c */
[----:B-1----:R-:W-:Y:S01]  /*2080*/  @P3 IMAD.WIDE.U32 R46, R49, 0x10, R46 ;  /* 0x00000010312e3825 */ /* 0x002fe200078e002e */
[----:B------:R-:W-:Y:S06]  /*2090*/  @!P3 BRA `(.L_x_569) ;  /* 0x000000000030b947 */ /* 0x000fec0003800000 */
        /* <DEDUP_REMOVED lines=12> */
.L_x_569:
[----:B------:R-:W-:Y:S05]  /*2160*/  BSYNC B2 ;  /* 0x0000000000027941 */ /* 0x000fea0003800000 */
.L_x_568:
[----:B------:R0:W-:Y:S04]  /*2170*/  @P0 STG.E.128 desc[UR4][R44.64], R40 ;  /* 0x000000282c000986 */ /* 0x0001e8000c101d04 */
[----:B------:R0:W-:Y:S02]  /*2180*/  @P3 STG.E.128 desc[UR4][R46.64], R36 ;  /* 0x000000242e003986 */ /* 0x0001e4000c101d04 */
.L_x_527:
[----:B------:R-:W-:Y:S05]  /*2190*/  BSYNC B1 ;  /* 0x0000000000017941 */ /* 0x000fea0003800000 */
.L_x_526:
[----:B01----:R-:W0:Y:S02]  /*21a0*/  LDC.64 R44, c[0x0][0x210] ;  /* 0x00008400ff2c7b82 */ /* 0x003e240000000a00 */
[----:B0-----:R-:W-:-:S04]  /*21b0*/  LEA R71, R44, R71, 0x2 ;  /* 0x000000472c477211 */ /* 0x001fc800078e10ff */
[----:B------:R-:W-:-:S13]  /*21c0*/  ISETP.GE.AND P0, PT, R71, R45, PT ;  /* 0x0000002d4700720c */ /* 0x000fda0003f06270 */
[----:B------:R-:W-:Y:S05]  /*21d0*/  @!P0 BRA `(.L_x_570) ;  /* 0xffffffe000948947 */ /* 0x000fea000383ffff */
.L_x_521:
[----:B------:R-:W-:Y:S05]  /*21e0*/  BSYNC B0 ;  /* 0x0000000000007941 */ /* 0x000fea0003800000 */
.L_x_520:
[----:B------:R-:W0:Y:S01]  /*21f0*/  S2R R3, SR_CgaCtaId ;  /* 0x0000000000037919 */ /* 0x000e220000008800 */
[----:B------:R-:W-:Y:S01]  /*2200*/  MOV R0, 0x400 ;  /* 0x0000040000007802 */ /* 0x000fe20000000f00 */
[----:B------:R-:W-:Y:S05]  /*2210*/  WARPSYNC.ALL ;  /* 0x0000000000007948 */ /* 0x000fea0003800000 */
[----:B------:R-:W1:Y:S01]  /*2220*/  S2R R43, SR_TID.X ;  /* 0x00000000002b7919 */ /* 0x000e620000002100 */
[----:B------:R-:W-:Y:S01]  /*2230*/  ULDC.64 UR14, c[0x0][0x2d8] ;  /* 0x0000b600000e7ab9 */ /* 0x000fe20000000a00 */
[----:B------:R-:W-:Y:S01]  /*2240*/  ULDC.64 UR16, c[0x0][0x2d0] ;  /* 0x0000b40000107ab9 */ /* 0x000fe20000000a00 */
[----:B------:R-:W-:Y:S01]  /*2250*/  ULDC.64 UR18, c[0x0][0x2f0] ;  /* 0x0000bc0000127ab9 */ /* 0x000fe20000000a00 */
[----:B------:R-:W3:Y:S01]  /*2260*/  S2R R41, SR_CTAID.X ;  /* 0x0000000000297919 */ /* 0x000ee20000002500 */
[----:B------:R-:W-:Y:S01]  /*2270*/  BSSY B0, `(.L_x_571) ;  /* 0x000005a000007945 */ /* 0x000fe20003800000 */
[----:B0-----:R-:W-:-:S05]  /*2280*/  LEA R0, R3, R0, 0x18 ;  /* 0x0000000003007211 */ /* 0x001fca00078ec0ff */
[C---:B-1----:R-:W-:Y:S01]  /*2290*/  IMAD R2, R43.reuse, 0x20, R0 ;  /* 0x000000202b027824 */ /* 0x042fe200078e0200 */
[----:B------:R-:W-:-:S04]  /*22a0*/  LEA R0, R43, R0, 0x2 ;  /* 0x000000002b007211 */ /* 0x000fc800078e10ff */
[----:B------:R-:W-:Y:S04]  /*22b0*/  STS.128 [R2], R24 ;  /* 0x0000001802007388 */ /* 0x000fe80000000c00 */
[----:B------:R-:W-:Y:S01]  /*22c0*/  STS.128 [R2+0x10], R20 ;  /* 0x0000101402007388 */ /* 0x000fe20000000c00 */
[----:B------:R-:W-:Y:S06]  /*22d0*/  BAR.SYNC.DEFER_BLOCKING 0x0 ;  /* 0x0000000000007b1d */ /* 0x000fec0000010000 */
        /* <DEDUP_REMOVED lines=15> */
[----:B------:R0:W-:Y:S01]  /*23d0*/  STS.128 [R2+0x10], R8 ;  /* 0x0000100802007388 */ /* 0x0001e20000000c00 */
[----:B------:R-:W-:Y:S01]  /*23e0*/  FADD.FTZ R28, R28, R31 ;  /* 0x0000001f1c1c7221 */ /* 0x000fe20000010000 */
[----:B------:R-:W-:Y:S03]  /*23f0*/  BAR.SYNC.DEFER_BLOCKING 0x0 ;  /* 0x0000000000007b1d */ /* 0x000fe60000010000 */
[----:B------:R-:W-:Y:S01]  /*2400*/  FADD.FTZ R21, R28, R21 ;  /* 0x000000151c157221 */ /* 0x000fe20000010000 */
[----:B0-----:R-:W-:Y:S01]  /*2410*/  IMAD R10, R41, R72, RZ ;  /* 0x00000048290a7224 */ /* 0x001fe200078e02ff */
[----:B------:R-:W-:Y:S01]  /*2420*/  IADD3 R72, R72, 0x7f, -R43 ;  /* 0x0000007f48487810 */ /* 0x000fe20007ffe82b */
[----:B------:R-:W-:-:S03]  /*2430*/  FADD.FTZ R9, R3, R24 ;  /* 0x0000001803097221 */ /* 0x000fc60000010000 */
        /* <DEDUP_REMOVED lines=34> */
[----:B------:R-:W-:Y:S01]  /*2660*/  IADD3 R10, P3, R0, UR16, RZ ;  /* 0x00000010000a7c10 */ /* 0x000fe2000ff7e0ff */
[----:B-1----:R-:W-:-:S04]  /*2670*/  FADD.FTZ R4, R4, R7 ;  /* 0x0000000704047221 */ /* 0x002fc80000010000 */
[----:B--2---:R-:W-:Y:S01]  /*2680*/  FADD.FTZ R4, R4, R11 ;  /* 0x0000000b04047221 */ /* 0x004fe20000010000 */
[----:B------:R-:W-:Y:S02]  /*2690*/  SHF.L.U64.HI R11, R2, 0x2, R3 ;  /* 0x00000002020b7819 */ /* 0x000fe40000010203 */
[C---:B------:R-:W-:Y:S01]  /*26a0*/  IADD3 R2, P2, R0.reuse, UR14, RZ ;  /* 0x0000000e00027c10 */ /* 0x040fe2000ff5e0ff */
[----:B---3--:R-:W-:Y:S01]  /*26b0*/  FADD.FTZ R5, RZ, R5 ;  /* 0x00000005ff057221 */ /* 0x008fe20000010000 */
[----:B------:R-:W-:Y:S02]  /*26c0*/  IADD3 R0, P4, R0, UR18, RZ ;  /* 0x0000001200007c10 */ /* 0x000fe4000ff9e0ff */
[----:B------:R-:W-:Y:S01]  /*26d0*/  IADD3.X R3, R11, UR15, RZ, P2, !PT ;  /* 0x0000000f0b037c10 */ /* 0x000fe200097fe4ff */
[----:B----4-:R-:W-:Y:S01]  /*26e0*/  FADD.FTZ R5, R5, R6 ;  /* 0x0000000605057221 */ /* 0x010fe20000010000 */
[C---:B------:R-:W-:Y:S02]  /*26f0*/  IADD3.X R15, R11.reuse, UR17, RZ, P3, !PT ;  /* 0x000000110b0f7c10 */ /* 0x040fe40009ffe4ff */
[----:B------:R-:W-:Y:S01]  /*2700*/  IADD3.X R11, R11, UR19, RZ, P4, !PT ;  /* 0x000000130b0b7c10 */ /* 0x000fe2000a7fe4ff */
        /* <DEDUP_REMOVED lines=16> */
.L_x_572:
[----:B------:R-:W-:Y:S05]  /*2810*/  BSYNC B0 ;  /* 0x0000000000007941 */ /* 0x000fea0003800000 */
.L_x_571:
        /* <DEDUP_REMOVED lines=10> */
.L_x_525:
[----:B------:R-:W-:Y:S01]  /*28c0*/  HFMA2.MMA R98, -RZ, RZ, 0, 5.9604644775390625e-08 ;  /* 0x00000001ff627435 */ /* 0x000fe200000001ff */
[----:B------:R-:W-:Y:S01]  /*28d0*/  BSSY B1, `(.L_x_573) ;  /* 0x0000007000017945 */ /* 0x000fe20003800000 */
[----:B------:R-:W-:Y:S01]  /*28e0*/  IMAD.MOV.U32 R99, RZ, RZ, R46 ;  /* 0x000000ffff637224 */ /* 0x000fe200078e002e */
[----:B------:R-:W-:Y:S01]  /*28f0*/  MOV R101, 0x1f ;  /* 0x0000001f00657802 */ /* 0x000fe20000000f00 */
[----:B------:R-:W-:-:S07]  /*2900*/  IMAD.MOV.U32 R54, RZ, RZ, -0x1 ;  /* 0xffffffffff367424 */ /* 0x000fce00078e00ff */
[----:B-----5:R-:W-:Y:S05]  /*2910*/  WARPSYNC.COLLECTIVE R54, `(.L_x_574) ;  /* 0x0000000036087348 */ /* 0x020fea0003c00000 */
[----:B------:R0:W1:Y:S02]  /*2920*/  SHFL.BFLY P0, R55, R99, R98, R101 ;  /* 0x0c00006263377389 */ /* 0x0000640000000065 */
[----:B01---5:R-:W-:Y:S01]  /*2930*/  ENDCOLLECTIVE ;  /* 0x000000000000791b */ /* 0x023fe20003800000 */
.L_x_574:
[----:B------:R-:W-:Y:S05]  /*2940*/  BSYNC B1 ;  /* 0x0000000000017941 */ /* 0x000fea0003800000 */
.L_x_573:
[----:B------:R-:W-:Y:S01]  /*2950*/  HFMA2.MMA R101, -RZ, RZ, 0, 1.847743988037109375e-06 ;  /* 0x0000001fff657435 */ /* 0x000fe200000001ff */
[----:B------:R-:W-:Y:S01]  /*2960*/  MOV R99, R44 ;  /* 0x0000002c00637202 */ /* 0x000fe20000000f00 */
[----:B------:R-:W-:Y:S01]  /*2970*/  IMAD.MOV.U32 R98, RZ, RZ, 0x1 ;  /* 0x00000001ff627424 */ /* 0x000fe200078e00ff */
[----:B------:R-:W-:Y:S02]  /*2980*/  MOV R54, 0xffffffff ;  /* 0xffffffff00367802 */ /* 0x000fe40000000f00 */
[----:B------:R-:W-:-:S07]  /*2990*/  MOV R45, R55 ;  /* 0x00000037002d7202 */ /* 0x000fce0000000f00 */
[----:B------:R-:W-:Y:S05]  /*29a0*/  WARPSYNC.COLLECTIVE R54, `(.L_x_575) ;  /* 0x0000000036087348 */ /* 0x000fea0003c00000 */
[----:B------:R0:W1:Y:S02]  /*29b0*/  SHFL.BFLY P0, R55, R99, R98, R101 ;  /* 0x0c00006263377389 */ /* 0x0000640000000065 */
[----:B01----:R-:W-:Y:S01]  /*29c0*/  ENDCOLLECTIVE ;  /* 0x000000000000791b */ /* 0x003fe20003800000 */
.L_x_575:
[----:B------:R-:W-:Y:S01]  /*29d0*/  FADD.FTZ R45, R45, R46 ;  /* 0x0000002e2d2d7221 */ /* 0x000fe20000010000 */
[----:B------:R-:W-:-:S04]  /*29e0*/  HFMA2.MMA R98, -RZ, RZ, 0, 1.1920928955078125e-07 ;  /* 0x00000002ff627435 */ /* 0x000fc800000001ff */
[----:B------:R-:W-:Y:S01]  /*29f0*/  MOV R99, R45 ;  /* 0x0000002d00637202 */ /* 0x000fe20000000f00 */
[----:B------:R-:W-:-:S07]  /*2a00*/  IMAD.MOV.U32 R47, RZ, RZ, R55 ;  /* 0x000000ffff2f7224 */ /* 0x000fce00078e0037 */
[----:B------:R-:W-:Y:S05]  /*2a10*/  WARPSYNC.COLLECTIVE R54, `(.L_x_576) ;  /* 0x0000000036087348 */ /* 0x000fea0003c00000 */
[----:B------:R0:W1:Y:S02]  /*2a20*/  SHFL.BFLY P0, R55, R99, R98, R101 ;  /* 0x0c00006263377389 */ /* 0x0000640000000065 */
[----:B01----:R-:W-:Y:S01]  /*2a30*/  ENDCOLLECTIVE ;  /* 0x000000000000791b */ /* 0x003fe20003800000 */
.L_x_576:
[----:B------:R-:W-:-:S05]  /*2a40*/  FADD.FTZ R47, R47, R44 ;  /* 0x0000002c2f2f7221 */ /* 0x000fca0000010000 */
[----:B------:R-:W-:Y:S01]  /*2a50*/  MOV R99, R47 ;  /* 0x0000002f00637202 */ /* 0x000fe20000000f00 */
[----:B------:R-:W-:-:S07]  /*2a60*/  IMAD.MOV.U32 R48, RZ, RZ, R55 ;  /* 0x000000ffff307224 */ /* 0x000fce00078e0037 */
[----:B------:R-:W-:Y:S05]  /*2a70*/  WARPSYNC.COLLECTIVE R54, `(.L_x_577) ;  /* 0x0000000036087348 */ /* 0x000fea0003c00000 */
[----:B------:R0:W1:Y:S02]  /*2a80*/  SHFL.BFLY P0, R55, R99, R98, R101 ;  /* 0x0c00006263377389 */ /* 0x0000640000000065 */
[----:B01----:R-:W-:Y:S01]  /*2a90*/  ENDCOLLECTIVE ;  /* 0x000000000000791b */ /* 0x003fe20003800000 */
.L_x_577:
[----:B------:R-:W-:Y:S01]  /*2aa0*/  FADD.FTZ R48, R45, R48 ;  /* 0x000000302d307221 */ /* 0x000fe20000010000 */
[----:B------:R-:W-:-:S03]  /*2ab0*/  HFMA2.MMA R98, -RZ, RZ, 0, 2.384185791015625e-07 ;  /* 0x00000004ff627435 */ /* 0x000fc600000001ff */
[----:B------:R-:W-:Y:S01]  /*2ac0*/  IMAD.MOV.U32 R99, RZ, RZ, R48 ;  /* 0x000000ffff637224 */ /* 0x000fe200078e0030 */
[----:B------:R-:W-:-:S07]  /*2ad0*/  MOV R52, R55 ;  /* 0x0000003700347202 */ /* 0x000fce0000000f00 */
[----:B------:R-:W-:Y:S05]  /*2ae0*/  WARPSYNC.COLLECTIVE R54, `(.L_x_578) ;  /* 0x0000000036087348 */ /* 0x000fea0003c00000 */
[----:B------:R0:W1:Y:S02]  /*2af0*/  SHFL.BFLY P0, R55, R99, R98, R101 ;  /* 0x0c00006263377389 */ /* 0x0000640000000065 */
[----:B01----:R-:W-:Y:S01]  /*2b00*/  ENDCOLLECTIVE ;  /* 0x000000000000791b */ /* 0x003fe20003800000 */
.L_x_578:
[----:B------:R-:W-:-:S04]  /*2b10*/  FADD.FTZ R52, R47, R52 ;  /* 0x000000342f347221 */ /* 0x000fc80000010000 */
[----:B------:R-:W-:Y:S01]  /*2b20*/  IMAD.MOV.U32 R99, RZ, RZ, R52 ;  /* 0x000000ffff637224 */ /* 0x000fe200078e0034 */
[----:B------:R-:W-:-:S07]  /*2b30*/  MOV R49, R55 ;  /* 0x0000003700317202 */ /* 0x000fce0000000f00 */
[----:B------:R-:W-:Y:S05]  /*2b40*/  WARPSYNC.COLLECTIVE R54, `(.L_x_579) ;  /* 0x0000000036087348 */ /* 0x000fea0003c00000 */
[----:B------:R0:W1:Y:S02]  /*2b50*/  SHFL.BFLY P0, R55, R99, R98, R101 ;  /* 0x0c00006263377389 */ /* 0x0000640000000065 */
[----:B01----:R-:W-:Y:S01]  /*2b60*/  ENDCOLLECTIVE ;  /* 0x000000000000791b */ /* 0x003fe20003800000 */
.L_x_579:
[----:B------:R-:W-:-:S05]  /*2b70*/  FADD.FTZ R49, R48, R49 ;  /* 0x0000003130317221 */ /* 0x000fca0000010000 */
[----:B------:R-:W-:Y:S01]  /*2b80*/  MOV R99, R49 ;  /* 0x0000003100637202 */ /* 0x000fe20000000f00 */
[----:B------:R-:W-:Y:S01]  /*2b90*/  IMAD.MOV.U32 R98, RZ, RZ, 0x8 ;  /* 0x00000008ff627424 */ /* 0x000fe200078e00ff */
[----:B------:R-:W-:-:S07]  /*2ba0*/  MOV R53, R55 ;  /* 0x0000003700357202 */ /* 0x000fce0000000f00 */
[----:B------:R-:W-:Y:S05]  /*2bb0*/  WARPSYNC.COLLECTIVE R54, `(.L_x_580) ;  /* 0x0000000036087348 */ /* 0x000fea0003c00000 */
[----:B------:R0:W1:Y:S02]  /*2bc0*/  SHFL.BFLY P0, R55, R99, R98, R101 ;  /* 0x0c00006263377389 */ /* 0x0000640000000065 */
[----:B01----:R-:W-:Y:S01]  /*2bd0*/  ENDCOLLECTIVE ;  /* 0x000000000000791b */ /* 0x003fe20003800000 */
.L_x_580:
[----:B------:R-:W-:-:S05]  /*2be0*/  FADD.FTZ R53, R52, R53 ;  /* 0x0000003534357221 */ /* 0x000fca0000010000 */
[----:B------:R-:W-:Y:S02]  /*2bf0*/  MOV R99, R53 ;  /* 0x0000003500637202 */ /* 0x000fe40000000f00 */
[----:B------:R-:W-:-:S07]  /*2c00*/  MOV R44, R55 ;  /* 0x00000037002c7202 */ /* 0x000fce0000000f00 */
[----:B------:R-:W-:Y:S05]  /*2c10*/  WARPSYNC.COLLECTIVE R54, `(.L_x_581) ;  /* 0x0000000036087348 */ /* 0x000fea0003c00000 */
[----:B------:R0:W1:Y:S02]  /*2c20*/  SHFL.BFLY P0, R55, R99, R98, R101 ;  /* 0x0c00006263377389 */ /* 0x0000640000000065 */
[----:B01----:R-:W-:Y:S01]  /*2c30*/  ENDCOLLECTIVE ;  /* 0x000000000000791b */ /* 0x003fe20003800000 */
.L_x_581:
[----:B------:R-:W-:Y:S01]  /*2c40*/  FADD.FTZ R44, R49, R44 ;  /* 0x0000002c312c7221 */ /* 0x000fe20000010000 */
[----:B------:R-:W-:-:S04]  /*2c50*/  HFMA2.MMA R98, -RZ, RZ, 0, 9.5367431640625e-07 ;  /* 0x00000010ff627435 */ /* 0x000fc800000001ff */
[----:B------:R-:W-:Y:S01]  /*2c60*/  MOV R99, R44 ;  /* 0x0000002c00637202 */ /* 0x000fe20000000f00 */
[----:B------:R-:W-:-:S07]  /*2c70*/  IMAD.MOV.U32 R46, RZ, RZ, R55 ;  /* 0x000000ffff2e7224 */ /* 0x000fce00078e0037 */
[----:B------:R-:W-:Y:S05]  /*2c80*/  WARPSYNC.COLLECTIVE R54, `(.L_x_582) ;  /* 0x0000000036087348 */ /* 0x000fea0003c00000 */
[----:B------:R0:W1:Y:S02]  /*2c90*/  SHFL.BFLY P0, R55, R99, R98, R101 ;  /* 0x0c00006263377389 */ /* 0x0000640000000065 */
[----:B01----:R-:W-:Y:S01]  /*2ca0*/  ENDCOLLECTIVE ;  /* 0x000000000000791b */ /* 0x003fe20003800000 */
.L_x_582:
[----:B------:R-:W-:-:S05]  /*2cb0*/  FADD.FTZ R46, R53, R46 ;  /* 0x0000002e352e7221 */ /* 0x000fca0000010000 */
[----:B------:R-:W-:Y:S01]  /*2cc0*/  MOV R99, R46 ;  /* 0x0000002e00637202 */ /* 0x000fe20000000f00 */
[----:B------:R-:W-:-:S07]  /*2cd0*/  IMAD.MOV.U32 R45, RZ, RZ, R55 ;  /* 0x000000ffff2d7224 */ /* 0x000fce00078e0037 */
[----:B------:R-:W-:Y:S05]  /*2ce0*/  WARPSYNC.COLLECTIVE R54, `(.L_x_583) ;  /* 0x0000000036087348 */ /* 0x000fea0003c00000 */
[----:B------:R0:W1:Y:S02]  /*2cf0*/  SHFL.BFLY P0, R55, R99, R98, R101 ;  /* 0x0c00006263377389 */ /* 0x0000640000000065 */
[----:B01----:R-:W-:Y:S01]  /*2d00*/  ENDCOLLECTIVE ;  /* 0x000000000000791b */ /* 0x003fe20003800000 */
.L_x_583:
[----:B------:R-:W-:Y:S01]  /*2d10*/  MOV R47, R55 ;  /* 0x00000037002f7202 */ /* 0x000fe20000000f00 */
[----:B------:R-:W-:Y:S06]  /*2d20*/  BRA `(.L_x_584) ;  /* 0xffffffe000a47947 */ /* 0x000fec000383ffff */
.L_x_585:
        /* <DEDUP_REMOVED lines=13> */
.L_x_6481:


//--------------------- .text._ZN10layer_norm22ln_bwd_finalize_kernelINS_22Kernel_traits_finalizeILj256E13__nv_bfloat16S2_S2_S2_fjLb1ELj1024ELj4ENS_18Kernel_traits_baseILj256ES2_S2_S2_S2_fjLj1024EEEEELb1ELb1EEEvNS_9BwdParamsE --------------------------
	.section	.text._ZN10layer_norm22ln_bwd_finalize_kernelINS_22Kernel_traits_finalizeILj256E13__nv_bfloat16S2_S2_S2_fjLb1ELj1024ELj4ENS_18Kernel_traits_baseILj256ES2_S2_S2_S2_fjLj1024EEEEELb1ELb1EEEvNS_9BwdParamsE,"ax",@progbits
	.align	128
        .global         _ZN10layer_norm22ln_bwd_finalize_kernelINS_22Kernel_traits_finalizeILj256E13__nv_bfloat16S2_S2_S2_fjLb1ELj1024ELj4ENS_18Kernel_traits_baseILj256ES2_S2_S2_S2_fjLj1024EEEEELb1ELb1EEEvNS_9BwdParamsE
        .type           _ZN10layer_norm22ln_bwd_finalize_kernelINS_22Kernel_traits_finalizeILj256E13__nv_bfloat16S2_S2_S2_fjLb1ELj1024ELj4ENS_18Kernel_traits_baseILj256ES2_S2_S2_S2_fjLj1024EEEEELb1ELb1EEEvNS_9BwdParamsE,@function
        .size           _ZN10layer_norm22ln_bwd_finalize_kernelINS_22Kernel_traits_finalizeILj256E13__nv_bfloat16S2_S2_S2_fjLb1ELj1024ELj4ENS_18Kernel_traits_baseILj256ES2_S2_S2_S2_fjLj1024EEEEELb1ELb1EEEvNS_9BwdParamsE,(.L_x_6482 - _ZN10layer_norm22ln_bwd_finalize_kernelINS_22Kernel_traits_finalizeILj256E13__nv_bfloat16S2_S2_S2_fjLb1ELj1024ELj4ENS_18Kernel_traits_baseILj256ES2_S2_S2_S2_fjLj1024EEEEELb1ELb1EEEvNS_9BwdParamsE)
        .other          _ZN10layer_norm22ln_bwd_finalize_kernelINS_22Kernel_traits_finalizeILj256E13__nv_bfloat16S2_S2_S2_fjLb1ELj1024ELj4ENS_18Kernel_traits_baseILj256ES2_S2_S2_S2_fjLj1024EEEEELb1ELb1EEEvNS_9BwdParamsE,@"STO_CUDA_ENTRY STV_DEFAULT"
_ZN10layer_norm22ln_bwd_finalize_kernelINS_22Kernel_traits_finalizeILj256E13__nv_bfloat16S2_S2_S2_fjLb1ELj1024ELj4ENS_18Kernel_traits_baseILj256ES2_S2_S2_S2_fjLj1024EEEEELb1ELb1EEEvNS_9BwdParamsE:
.text._ZN10layer_norm22ln_bwd_finalize_kernelINS_22Kernel_traits_finalizeILj256E13__nv_bfloat16S2_S2_S2_fjLb1ELj1024ELj4ENS_18Kernel_traits_baseILj256ES2_S2_S2_S2_fjLj1024EEEEELb1ELb1EEEvNS_9BwdParamsE:
        /* <DEDUP_REMOVED lines=17> */
[C---:B------:R-:W-:Y:S02]  /*0110*/  ISETP.GE.U32.AND P0, PT, R2.reuse, 0x10, PT ;  /* 0x000000100200780c */ /* 0x040fe40003f06070 */
[C---:B------:R-:W-:Y:S02]  /*0120*/  LEA R8, R2.reuse, R6, 0x5 ;  /* 0x0000000602087211 */ /* 0x040fe400078e28ff */
[----:B------:R-:W-:Y:S02]  /*0130*/  ISETP.EQ.AND P0, PT, R3, 0x1f, !P0 ;  /* 0x0000001f0300780c */ /* 0x000fe40004702270 */
[----:B------:R-:W-:Y:S01]  /*0140*/  IADD3 R5, R2, R9, RZ ;  /* 0x0000000902057210 */ /* 0x000fe20007ffe0ff */
[----:B0-----:R-:W-:-:S03]  /*0150*/  ULEA UR4, UR5, UR4, 0x18 ;  /* 0x0000000405047291 */ /* 0x001fc6000f8ec03f */
[----:B------:R-:W-:-:S03]  /*0160*/  ULDC UR5, c[0x0][0x218] ;  /* 0x0000860000057ab9 */ /* 0x000fc60000000800 */
[----:B------:R-:W-:Y:S02]  /*0170*/  LEA R6, R7, UR4, 0x2 ;  /* 0x0000000407067c11 */ /* 0x000fe4000f8e10ff */
[----:B------:R-:W-:-:S07]  /*0180*/  LEA R7, R8, UR4, 0x2 ;  /* 0x0000000408077c11 */ /* 0x000fce000f8e10ff */
.L_x_597:
[----:B0-23--:R-:W0:Y:S01]  /*0190*/  LDC R8, c[0x0][0x210] ;  /* 0x00008400ff087b82 */ /* 0x00de220000000800 */
[----:B------:R-:W-:Y:S01]  /*01a0*/  BSSY B0, `(.L_x_586) ;  /* 0x0000083000007945 */ /* 0x000fe20003800000 */
[----:B------:R-:W-:Y:S01]  /*01b0*/  HFMA2.MMA R22, -RZ, RZ, 0, 0 ;  /* 0x00000000ff167435 */ /* 0x000fe200000001ff */
[----:B-1----:R-:W-:Y:S02]  /*01c0*/  CS2R R10, SRZ ;  /* 0x00000000000a7805 */ /* 0x002fe4000001ff00 */
[----:B0-----:R-:W-:-:S13]  /*01d0*/  ISETP.GE.U32.AND P1, PT, R3, R8, PT ;  /* 0x000000080300720c */ /* 0x001fda0003f26070 */
[----:B------:R-:W-:Y:S05]  /*01e0*/  @P1 BRA `(.L_x_587) ;  /* 0x0000000400f81947 */ /* 0x000fea0003800000 */
[----:B------:R-:W-:Y:S02]  /*01f0*/  ISETP.GE.U32.AND P2, PT, R3, R8, PT ;  /* 0x000000080300720c */ /* 0x000fe40003f46070 */
[----:B------:R-:W-:-:S11]  /*0200*/  MOV R21, R3 ;  /* 0x0000000300157202 */ /* 0x000fd60000000f00 */
[----:B------:R-:W0:Y:S08]  /*0210*/  @P2 LDC R17, c[0x0][0x218] ;  /* 0x00008600ff112b82 */ /* 0x000e300000000800 */
[----:B------:R-:W1:Y:S08]  /*0220*/  @P2 LDC.64 R12, c[0x0][0x2d0] ;  /* 0x0000b400ff0c2b82 */ /* 0x000e700000000a00 */
[----:B------:R-:W2:Y:S08]  /*0230*/  @P2 LDC.64 R14, c[0x0][0x2d8] ;  /* 0x0000b600ff0e2b82 */ /* 0x000eb00000000a00 */
[----:B------:R-:W3:Y:S01]  /*0240*/  @P2 LDC.64 R10, c[0x0][0x2f0] ;  /* 0x0000bc00ff0a2b82 */ /* 0x000ee20000000a00 */
[----:B0-----:R-:W-:-:S04]  /*0250*/  @P2 IMAD R17, R21, R17, R4 ;  /* 0x0000001115112224 */ /* 0x001fc800078e0204 */
[----:B-1----:R-:W-:-:S06]  /*0260*/  @P2 IMAD.WIDE.U32 R12, R17, 0x4, R12 ;  /* 0x00000004110c2825 */ /* 0x002fcc00078e000c */
[----:B------:R-:W4:Y:S01]  /*0270*/  @P2 LDG.E R13, desc[UR6][R12.64] ;  /* 0x000000060c0d2981 */ /* 0x000f22000c1e1900 */
[----:B--2---:R-:W-:-:S06]  /*0280*/  @P2 IMAD.WIDE.U32 R14, R17, 0x4, R14 ;  /* 0x00000004110e2825 */ /* 0x004fcc00078e000e */
[----:B------:R-:W2:Y:S01]  /*0290*/  @P2 LDG.E R15, desc[UR6][R14.64] ;  /* 0x000000060e0f2981 */ /* 0x000ea2000c1e1900 */
[----:B---3--:R-:W-:-:S06]  /*02a0*/  @P2 IMAD.WIDE.U32 R16, R17, 0x4, R10 ;  /* 0x0000000411102825 */ /* 0x008fcc00078e000a */
[----:B------:R-:W3:Y:S01]  /*02b0*/  @P2 LDG.E R16, desc[UR6][R16.64] ;  /* 0x0000000610102981 */ /* 0x000ee2000c1e1900 */
[----:B------:R-:W-:-:S04]  /*02c0*/  @P2 IADD3 R21, R21, 0x20, RZ ;  /* 0x0000002015152810 */ /* 0x000fc80007ffe0ff */
[----:B------:R-:W-:Y:S01]  /*02d0*/  ISETP.GE.U32.AND P1, PT, R21, R8, PT ;  /* 0x000000081500720c */ /* 0x000fe20003f26070 */
[----:B------:R-:W-:-:S05]  /*02e0*/  IMAD.IADD R9, R8, 0x1, -R21 ;  /* 0x0000000108097824 */ /* 0x000fca00078e0a15 */
[----:B------:R-:W-:Y:S02]  /*02f0*/  ISETP.LE.U32.OR P1, PT, R9, 0x60, P1 ;  /* 0x000000600900780c */ /* 0x000fe40000f23470 */
[----:B------:R-:W-:Y:S02]  /*0300*/  CS2R R10, SRZ ;  /* 0x00000000000a7805 */ /* 0x000fe4000001ff00 */
[----:B------:R-:W-:Y:S01]  /*0310*/  MOV R22, RZ ;  /* 0x000000ff00167202 */ /* 0x000fe20000000f00 */
[----:B------:R-:W-:Y:S03]  /*0320*/  BSSY B1, `(.L_x_588) ;  /* 0x0000039000017945 */ /* 0x000fe60003800000 */
[----:B----4-:R-:W-:Y:S01]  /*0330*/  @P2 FADD.FTZ R10, R10, R13 ;  /* 0x0000000d0a0a2221 */ /* 0x010fe20000010000 */
[----:B--2---:R-:W-:Y:S01]  /*0340*/  @P2 FADD.FTZ R22, R22, R15 ;  /* 0x0000000f16162221 */ /* 0x004fe20000010000 */
[----:B---3--:R-:W-:Y:S01]  /*0350*/  @P2 FADD.FTZ R11, R11, R16 ;  /* 0x000000100b0b2221 */ /* 0x008fe20000010000 */
[----:B------:R-:W-:-:S02]  /*0360*/  PLOP3.LUT P2, PT, P2, PT, PT, 0x8, 0x0 ;  /* 0x000000000000781c */ /* 0x000fc4000174e170 */
[----:B------:R-:W-:Y:S11]  /*0370*/  @P1 BRA `(.L_x_589) ;  /* 0x0000000000cc1947 */ /* 0x000ff60003800000 */
[----:B------:R-:W-:Y:S02]  /*0380*/  PLOP3.LUT P2, PT, PT, PT, PT, 0x8, 0x0 ;  /* 0x000000000000781c */ /* 0x000fe40003f4e170 */
[----:B------:R-:W-:-:S11]  /*0390*/  IADD3 R9, R8, -0x60, RZ ;  /* 0xffffffa008097810 */ /* 0x000fd60007ffe0ff */
.L_x_590:
[----:B------:R-:W0:Y:S01]  /*03a0*/  LDC.64 R14, c[0x0][0x2d0] ;  /* 0x0000b400ff0e7b82 */ /* 0x000e220000000a00 */
[----:B------:R-:W-:-:S07]  /*03b0*/  IMAD R23, R21, UR5, R4 ;  /* 0x0000000515177c24 */ /* 0x000fce000f8e0204 */
[----:B------:R-:W1:Y:S01]  /*03c0*/  LDC.64 R16, c[0x0][0x2d8] ;  /* 0x0000b600ff107b82 */ /* 0x000e620000000a00 */
[----:B0-----:R-:W-:-:S06]  /*03d0*/  IMAD.WIDE.U32 R24, R23, 0x4, R14 ;  /* 0x0000000417187825 */ /* 0x001fcc00078e000e */
[----:B------:R0:W2:Y:S01]  /*03e0*/  LDG.E R25, desc[UR6][R24.64] ;  /* 0x0000000618197981 */ /* 0x0000a2000c1e1900 */
[----:B-1----:R-:W-:-:S05]  /*03f0*/  IMAD.WIDE.U32 R26, R23, 0x4, R16 ;  /* 0x00000004171a7825 */ /* 0x002fca00078e0010 */
[----:B------:R1:W3:Y:S01]  /*0400*/  LDG.E R20, desc[UR6][R26.64] ;  /* 0x000000061a147981 */ /* 0x0002e2000c1e1900 */
[C---:B------:R-:W-:Y:S02]  /*0410*/  IADD3 R13, R21.reuse, 0x20, RZ ;  /* 0x00000020150d7810 */ /* 0x040fe40007ffe0ff */
[C---:B------:R-:W-:Y:S02]  /*0420*/  IADD3 R19, R21.reuse, 0x40, RZ ;  /* 0x0000004015137810 */ /* 0x040fe40007ffe0ff */
[----:B0-----:R-:W-:-:S03]  /*0430*/  IADD3 R24, R21, 0x60, RZ ;  /* 0x0000006015187810 */ /* 0x001fc60007ffe0ff */
[--C-:B------:R-:W-:Y:S02]  /*0440*/  IMAD R19, R19, UR5, R4.reuse ;  /* 0x0000000513137c24 */ /* 0x100fe4000f8e0204 */
[----:B-1----:R-:W-:-:S04]  /*0450*/  IMAD R27, R13, UR5, R4 ;  /* 0x000000050d1b7c24 */ /* 0x002fc8000f8e0204 */
[----:B------:R-:W-:-:S05]  /*0460*/  IMAD.WIDE.U32 R28, R27, 0x4, R14 ;  /* 0x000000041b1c7825 */ /* 0x000fca00078e000e */
[----:B------:R0:W4:Y:S01]  /*0470*/  LDG.E R18, desc[UR6][R28.64] ;  /* 0x000000061c127981 */ /* 0x000122000c1e1900 */
[----:B------:R-:W-:-:S06]  /*0480*/  IMAD.WIDE.U32 R12, R19, 0x4, R14 ;  /* 0x00000004130c7825 */ /* 0x000fcc00078e000e */
[----:B------:R-:W5:Y:S01]  /*0490*/  LDG.E R13, desc[UR6][R12.64] ;  /* 0x000000060c0d7981 */ /* 0x000f62000c1e1900 */
[----:B0-----:R-:W-:-:S04]  /*04a0*/  IMAD R29, R24, UR5, R4 ;  /* 0x00000005181d7c24 */ /* 0x001fc8000f8e0204 */
[----:B------:R-:W-:-:S05]  /*04b0*/  IMAD.WIDE.U32 R14, R29, 0x4, R14 ;  /* 0x000000041d0e7825 */ /* 0x000fca00078e000e */
[----:B------:R0:W5:Y:S02]  /*04c0*/  LDG.E R12, desc[UR6][R14.64] ;  /* 0x000000060e0c7981 */ /* 0x000164000c1e1900 */
[----:B0-----:R-:W-:-:S04]  /*04d0*/  IMAD.WIDE.U32 R14, R27, 0x4, R16 ;  /* 0x000000041b0e7825 */ /* 0x001fc800078e0010 */
[----:B--2---:R-:W-:Y:S02]  /*04e0*/  FADD.FTZ R25, R25, R10 ;  /* 0x0000000a19197221 */ /* 0x004fe40000010000 */
[----:B------:R0:W2:Y:S02]  /*04f0*/  LDG.E R10, desc[UR6][R14.64] ;  /* 0x000000060e0a7981 */ /* 0x0000a4000c1e1900 */
[----:B0-----:R-:W-:-:S04]  /*0500*/  IMAD.WIDE.U32 R14, R19, 0x4, R16 ;  /* 0x00000004130e7825 */ /* 0x001fc800078e0010 */
[----:B---3--:R-:W-:Y:S01]  /*0510*/  FADD.FTZ R20, R20, R22 ;  /* 0x0000001614147221 */ /* 0x008fe20000010000 */
[----:B------:R-:W-:Y:S01]  /*0520*/  IMAD.WIDE.U32 R16, R29, 0x4, R16 ;  /* 0x000000041d107825 */ /* 0x000fe200078e0010 */
[----:B------:R0:W3:Y:S05]  /*0530*/  LDG.E R24, desc[UR6][R14.64] ;  /* 0x000000060e187981 */ /* 0x0000ea000c1e1900 */
[----:B------:R-:W3:Y:S01]  /*0540*/  LDG.E R16, desc[UR6][R16.64] ;  /* 0x0000000610107981 */ /* 0x000ee2000c1e1900 */
[----:B0-----:R-:W0:Y:S02]  /*0550*/  LDC.64 R14, c[0x0][0x2f0] ;  /* 0x0000bc00ff0e7b82 */ /* 0x001e240000000a00 */
[----:B0-----:R-:W-:-:S04]  /*0560*/  IMAD.WIDE.U32 R22, R23, 0x4, R14 ;  /* 0x0000000417167825 */ /* 0x001fc800078e000e */
[--C-:B------:R-:W-:Y:S01]  /*0570*/  IMAD.WIDE.U32 R26, R27, 0x4, R14.reuse ;  /* 0x000000041b1a7825 */ /* 0x100fe200078e000e */
[----:B------:R0:W3:Y:S05]  /*0580*/  LDG.E R28, desc[UR6][R22.64] ;  /* 0x00000006161c7981 */ /* 0x0000ea000c1e1900 */
[----:B------:R-:W3:Y:S01]  /*0590*/  LDG.E R26, desc[UR6][R26.64] ;  /* 0x000000061a1a7981 */ /* 0x000ee2000c1e1900 */
[----:B0-----:R-:W-:-:S04]  /*05a0*/  IMAD.WIDE.U32 R22, R19, 0x4, R14 ;  /* 0x0000000413167825 */ /* 0x001fc800078e000e */
[----:B------:R-:W-:Y:S01]  /*05b0*/  IMAD.WIDE.U32 R14, R29, 0x4, R14 ;  /* 0x000000041d0e7825 */ /* 0x000fe200078e000e */
[----:B------:R0:W3:Y:S05]  /*05c0*/  LDG.E R19, desc[UR6][R22.64] ;  /* 0x0000000616137981 */ /* 0x0000ea000c1e1900 */
[----:B------:R-:W3:Y:S01]  /*05d0*/  LDG.E R14, desc[UR6][R14.64] ;  /* 0x000000060e0e7981 */ /* 0x000ee2000c1e1900 */
[----:B------:R-:W-:Y:S01]  /*05e0*/  IADD3 R21, R21, 0x80, RZ ;  /* 0x0000008015157810 */ /* 0x000fe20007ffe0ff */
[----:B----4-:R-:W-:-:S03]  /*05f0*/  FADD.FTZ R18, R25, R18 ;  /* 0x0000001219127221 */ /* 0x010fc60000010000 */
[----:B------:R-:W-:Y:S01]  /*0600*/  ISETP.GE.U32.AND P1, PT, R21, R9, PT ;  /* 0x000000091500720c */ /* 0x000fe20003f26070 */
[----:B-----5:R-:W-:Y:S01]  /*0610*/  FADD.FTZ R13, R18, R13 ;  /* 0x0000000d120d7221 */ /* 0x020fe20000010000 */
[----:B--2---:R-:W-:-:S04]  /*0620*/  FADD.FTZ R17, R20, R10 ;  /* 0x0000000a14117221 */ /* 0x004fc80000010000 */
[----:B---3--:R-:W-:-:S04]  /*0630*/  FADD.FTZ R17, R17, R24 ;  /* 0x0000001811117221 */ /* 0x008fc80000010000 */
[----:B0-----:R-:W-:Y:S01]  /*0640*/  FADD.FTZ R22, R17, R16 ;  /* 0x0000001011167221 */ /* 0x001fe20000010000 */
[----:B------:R-:W-:-:S04]  /*0650*/  FADD.FTZ R11, R28, R11 ;  /* 0x0000000b1c0b7221 */ /* 0x000fc80000010000 */
[----:B------:R-:W-:-:S04]  /*0660*/  FADD.FTZ R10, R11, R26 ;  /* 0x0000001a0b0a7221 */ /* 0x000fc80000010000 */
[----:B------:R-:W-:Y:S01]  /*0670*/  FADD.FTZ R19, R10, R19 ;  /* 0x000000130a137221 */ /* 0x000fe20000010000 */
[----:B------:R-:W-:-:S03]  /*0680*/  FADD.FTZ R10, R13, R12 ;  /* 0x0000000c0d0a7221 */ /* 0x000fc60000010000 */
[----:B------:R-:W-:Y:S01]  /*0690*/  FADD.FTZ R11, R19, R14 ;  /* 0x0000000e130b7221 */ /* 0x000fe20000010000 */
[----:B------:R-:W-:Y:S06]  /*06a0*/  @!P1 BRA `(.L_x_590) ;  /* 0xfffffffc003c9947 */ /* 0x000fec000383ffff */
.L_x_589:
[----:B------:R-:W-:Y:S05]  /*06b0*/  BSYNC B1 ;  /* 0x0000000000017941 */ /* 0x000fea0003800000 */
.L_x_588:
[CC--:B------:R-:W-:Y:S01]  /*06c0*/  ISETP.GE.U32.AND P1, PT, R21.reuse, R8.reuse, PT ;  /* 0x000000081500720c */ /* 0x0c0fe20003f26070 */
[----:B------:R-:W-:Y:S01]  /*06d0*/  BSSY B1, `(.L_x_591) ;  /* 0x000001f000017945 */ /* 0x000fe20003800000 */
[----:B------:R-:W-:-:S04]  /*06e0*/  IADD3 R9, -R21, R8, RZ ;  /* 0x0000000815097210 */ /* 0x000fc80007ffe1ff */
[----:B------:R-:W-:-:S13]  /*06f0*/  ISETP.LE.U32.OR P1, PT, R9, 0x20, P1 ;  /* 0x000000200900780c */ /* 0x000fda0000f23470 */
[----:B------:R-:W-:Y:S05]  /*0700*/  @P1 BRA `(.L_x_592) ;  /* 0x00000000006c1947 */ /* 0x000fea0003800000 */
[----:B------:R-:W0:Y:S01]  /*0710*/  LDC.64 R24, c[0x0][0x2d0] ;  /* 0x0000b400ff187b82 */ /* 0x000e220000000a00 */
[----:B------:R-:W-:Y:S01]  /*0720*/  ULDC UR8, c[0x0][0x218] ;  /* 0x0000860000087ab9 */ /* 0x000fe20000000800 */
[C---:B------:R-:W-:Y:S02]  /*0730*/  VIADD R9, R21.reuse, 0x20 ;  /* 0x0000002015097836 */ /* 0x040fe40000000000 */
[--C-:B------:R-:W-:Y:S02]  /*0740*/  IMAD R15, R21, UR8, R4.reuse ;  /* 0x00000008150f7c24 */ /* 0x100fe4000f8e0204 */
[----:B------:R-:W-:Y:S02]  /*0750*/  IMAD R9, R9, UR8, R4 ;  /* 0x0000000809097c24 */ /* 0x000fe4000f8e0204 */
        /* <DEDUP_REMOVED lines=22> */
.L_x_592:
[----:B------:R-:W-:Y:S05]  /*08c0*/  BSYNC B1 ;  /* 0x0000000000017941 */ /* 0x000fea0003800000 */
.L_x_591:
[----:B------:R-:W-:-:S13]  /*08d0*/  ISETP.LT.U32.OR P2, PT, R21, R8, P2 ;  /* 0x000000081500720c */ /* 0x000fda0001741470 */
[----:B------:R-:W-:Y:S05]  /*08e0*/  @!P2 BRA `(.L_x_587) ;  /* 0x000000000038a947 */ /* 0x000fea0003800000 */
[----:B------:R-:W0:Y:S01]  /*08f0*/  LDC.64 R14, c[0x0][0x2d0] ;  /* 0x0000b400ff0e7b82 */ /* 0x000e220000000a00 */
[----:B------:R-:W-:Y:S02]  /*0900*/  ULDC UR8, c[0x0][0x218] ;  /* 0x0000860000087ab9 */ /* 0x000fe40000000800 */
[----:B------:R-:W-:-:S05]  /*0910*/  IMAD R17, R21, UR8, R4 ;  /* 0x0000000815117c24 */ /* 0x000fca000f8e0204 */
        /* <DEDUP_REMOVED lines=11> */
.L_x_587:
[----:B------:R-:W-:Y:S05]  /*09d0*/  BSYNC B0 ;  /* 0x0000000000007941 */ /* 0x000fea0003800000 */
.L_x_586:
[----:B------:R-:W-:Y:S01]  /*09e0*/  ISETP.GT.U32.AND P1, PT, R0, 0x3ff, PT ;  /* 0x000003ff0000780c */ /* 0x000fe20003f24070 */
[----:B------:R0:W-:Y:S01]  /*09f0*/  STS [R6], R22 ;  /* 0x0000001606007388 */ /* 0x0001e20000000800 */
[----:B------:R-:W-:Y:S05]  /*0a00*/  WARPSYNC.ALL ;  /* 0x0000000000007948 */ /* 0x000fea0003800000 */
[----:B------:R0:W-:Y:S04]  /*0a10*/  STS [R6+0x1000], R10 ;  /* 0x0010000a06007388 */ /* 0x0001e80000000800 */
[----:B------:R0:W-:Y:S01]  /*0a20*/  STS [R6+0x2000], R11 ;  /* 0x0020000b06007388 */ /* 0x0001e20000000800 */
[----:B------:R-:W-:Y:S06]  /*0a30*/  BAR.SYNC.DEFER_BLOCKING 0x0 ;  /* 0x0000000000007b1d */ /* 0x000fec0000010000 */
[----:B------:R-:W-:Y:S05]  /*0a40*/  @P1 BRA `(.L_x_593) ;  /* 0x0000000000a41947 */ /* 0x000fea0003800000 */
[----:B0-----:R0:W1:Y:S01]  /*0a50*/  LDS R11, [R7] ;  /* 0x00000000070b7984 */ /* 0x0010620000000800 */
[----:B------:R-:W-:Y:S01]  /*0a60*/  UMOV UR8, 0xffffffff ;  /* 0xffffffff00087882 */ /* 0x000fe20000000000 */
[----:B------:R-:W-:Y:S02]  /*0a70*/  ISETP.NE.AND P1, PT, R2, RZ, PT ;  /* 0x000000ff0200720c */ /* 0x000fe40003f25270 */
[----:B------:R0:W2:Y:S04]  /*0a80*/  LDS R10, [R7+0x2000] ;  /* 0x00200000070a7984 */ /* 0x0000a80000000800 */
[----:B------:R0:W3:Y:S01]  /*0a90*/  LDS R8, [R7+0x1000] ;  /* 0x0010000007087984 */ /* 0x0000e20000000800 */
[----:B------:R-:W-:Y:S06]  /*0aa0*/  BRA.DIV UR8, `(.L_x_594) ;  /* 0x0000000208f87947 */ /* 0x000fec000b800000 */
[----:B---3--:R-:W3:Y:S04]  /*0ab0*/  SHFL.BFLY PT, R9, R8, 0x1, 0x1f ;  /* 0x0c201f0008097f89 */ /* 0x008ee800000e0000 */
[----:B-1----:R-:W1:Y:S04]  /*0ac0*/  SHFL.BFLY PT, R12, R11, 0x1, 0x1f ;  /* 0x0c201f000b0c7f89 */ /* 0x002e6800000e0000 */
[----:B--2---:R-:W2:Y:S01]  /*0ad0*/  SHFL.BFLY PT, R13, R10, 0x1, 0x1f ;  /* 0x0c201f000a0d7f89 */ /* 0x004ea200000e0000 */
[----:B---3--:R-:W-:Y:S01]  /*0ae0*/  FADD.FTZ R9, R8, R9 ;  /* 0x0000000908097221 */ /* 0x008fe20000010000 */
[----:B-1----:R-:W-:-:S04]  /*0af0*/  FADD.FTZ R14, R11, R12 ;  /* 0x0000000c0b0e7221 */ /* 0x002fc80000010000 */
[----:B------:R-:W1:Y:S01]  /*0b00*/  SHFL.BFLY PT, R12, R9, 0x2, 0x1f ;  /* 0x0c401f00090c7f89 */ /* 0x000e6200000e0000 */
[----:B--2---:R-:W-:-:S03]  /*0b10*/  FADD.FTZ R17, R10, R13 ;  /* 0x0000000d0a117221 */ /* 0x004fc60000010000 */
[----:B------:R-:W2:Y:S04]  /*0b20*/  SHFL.BFLY PT, R13, R14, 0x2, 0x1f ;  /* 0x0c401f000e0d7f89 */ /* 0x000ea800000e0000 */
[----:B------:R-:W3:Y:S01]  /*0b30*/  SHFL.BFLY PT, R16, R17, 0x2, 0x1f ;  /* 0x0c401f0011107f89 */ /* 0x000ee200000e0000 */
[----:B-1----:R-:W-:Y:S01]  /*0b40*/  FADD.FTZ R12, R9, R12 ;  /* 0x0000000c090c7221 */ /* 0x002fe20000010000 */
[----:B--2---:R-:W-:-:S04]  /*0b50*/  FADD.FTZ R15, R14, R13 ;  /* 0x0000000d0e0f7221 */ /* 0x004fc80000010000 */
[----:B------:R-:W1:Y:S01]  /*0b60*/  SHFL.BFLY PT, R13, R12, 0x4, 0x1f ;  /* 0x0c801f000c0d7f89 */ /* 0x000e6200000e0000 */
[----:B---3--:R-:W-:-:S03]  /*0b70*/  FADD.FTZ R18, R17, R16 ;  /* 0x0000001011127221 */ /* 0x008fc60000010000 */
        /* <DEDUP_REMOVED lines=10> */
[----:B------:R1:W2:Y:S01]  /*0c20*/  SHFL.BFLY PT, R8, R9, 0x10, 0x1f ;  /* 0x0e001f0009087f89 */ /* 0x0002a200000e0000 */
[----:B---3--:R-:W-:-:S03]  /*0c30*/  FADD.FTZ R10, R19, R10 ;  /* 0x0000000a130a7221 */ /* 0x008fc60000010000 */
[----:B------:R1:W3:Y:S04]  /*0c40*/  SHFL.BFLY PT, R12, R11, 0x10, 0x1f ;  /* 0x0e001f000b0c7f89 */ /* 0x0002e800000e0000 */
[----:B------:R1:W4:Y:S02]  /*0c50*/  SHFL.BFLY PT, R15, R10, 0x10, 0x1f ;  /* 0x0e001f000a0f7f89 */ /* 0x00032400000e0000 */
.L_x_613:
[----:B------:R-:W-:Y:S01]  /*0c60*/  @!P1 SHF.R.U32.HI R13, RZ, 0x3, R0 ;  /* 0x00000003ff0d9819 */ /* 0x000fe20000011600 */
[----:B---3--:R-:W-:Y:S01]  /*0c70*/  FADD.FTZ R12, R11, R12 ;  /* 0x0000000c0b0c7221 */ /* 0x008fe20000010000 */
[----:B--2---:R-:W-:Y:S01]  /*0c80*/  FADD.FTZ R8, R9, R8 ;  /* 0x0000000809087221 */ /* 0x004fe20000010000 */
[----:B----4-:R-:W-:Y:S01]  /*0c90*/  FADD.FTZ R15, R10, R15 ;  /* 0x0000000f0a0f7221 */ /* 0x010fe20000010000 */
[----:B------:R-:W-:-:S05]  /*0ca0*/  @!P1 LOP3.LUT R13, R13, 0x1ffffffc, RZ, 0xc0, !PT ;  /* 0x1ffffffc0d0d9812 */ /* 0x000fca00078ec0ff */
[----:B------:R2:W-:Y:S04]  /*0cb0*/  @!P1 STS [R13+UR4+0x3000], R12 ;  /* 0x0030000c0d009988 */ /* 0x0005e80008000804 */
[----:B------:R2:W-:Y:S04]  /*0cc0*/  @!P1 STS [R13+UR4+0x3080], R8 ;  /* 0x003080080d009988 */ /* 0x0005e80008000804 */
[----:B------:R2:W-:Y:S02]  /*0cd0*/  @!P1 STS [R13+UR4+0x3100], R15 ;  /* 0x0031000f0d009988 */ /* 0x0005e40008000804 */
.L_x_593:
[----:B------:R-:W-:Y:S05]  /*0ce0*/  WARPSYNC.ALL ;  /* 0x0000000000007948 */ /* 0x000fea0003800000 */
[----:B------:R-:W-:Y:S06]  /*0cf0*/  BAR.SYNC.DEFER_BLOCKING 0x0 ;  /* 0x0000000000007b1d */ /* 0x000fec0000010000 */
[----:B------:R-:W-:Y:S04]  /*0d00*/  BSSY B0, `(.L_x_595) ;  /* 0x0000013000007945 */ /* 0x000fe80003800000 */
[----:B------:R-:W-:Y:S05]  /*0d10*/  @!P0 BRA `(.L_x_596) ;  /* 0x0000000000448947 */ /* 0x000fea0003800000 */
[----:B--2---:R-:W-:Y:S01]  /*0d20*/  SHF.L.U32 R8, R0, 0x3, RZ ;  /* 0x0000000300087819 */ /* 0x004fe200000006ff */
[----:B------:R-:W2:Y:S03]  /*0d30*/  LDC.64 R14, c[0x0][0x318] ;  /* 0x0000c600ff0e7b82 */ /* 0x000ea60000000a00 */
[----:B------:R-:W-:-:S05]  /*0d40*/  LOP3.LUT R18, R8, 0xf8, RZ, 0xc0, !PT ;  /* 0x000000f808127812 */ /* 0x000fca00078ec0ff */
[----:B------:R-:W3:Y:S01]  /*0d50*/  LDS.64 R20, [R18+UR4+0x3000] ;  /* 0x0030000412147984 */ /* 0x000ee20008000a00 */
[----:B01----:R-:W0:Y:S03]  /*0d60*/  LDC.64 R10, c[0x0][0x310] ;  /* 0x0000c400ff0a7b82 */ /* 0x003e260000000a00 */
[----:B------:R-:W1:Y:S04]  /*0d70*/  LDS.64 R12, [R18+UR4+0x3080] ;  /* 0x00308004120c7984 */ /* 0x000e680008000a00 */
[----:B------:R-:W4:Y:S01]  /*0d80*/  LDS.64 R16, [R18+UR4+0x3100] ;  /* 0x0031000412107984 */ /* 0x000f220008000a00 */
[----:B------:R-:W5:Y:S01]  /*0d90*/  LDC.64 R8, c[0x0][0x330] ;  /* 0x0000cc00ff087b82 */ /* 0x000f620000000a00 */
[----:B--2---:R-:W-:-:S04]  /*0da0*/  IMAD.WIDE.U32 R14, R5, 0x4, R14 ;  /* 0x00000004050e7825 */ /* 0x004fc800078e000e */
[----:B0-----:R-:W-:-:S04]  /*0db0*/  IMAD.WIDE.U32 R10, R5, 0x4, R10 ;  /* 0x00000004050a7825 */ /* 0x001fc800078e000a */
[----:B-----5:R-:W-:Y:S01]  /*0dc0*/  IMAD.WIDE.U32 R8, R5, 0x4, R8 ;  /* 0x0000000405087825 */ /* 0x020fe200078e0008 */
[----:B---3--:R-:W-:Y:S02]  /*0dd0*/  F2FP.BF16.F32.PACK_AB R21, R21, R20 ;  /* 0x000000141515723e */ /* 0x008fe400000010ff */
[----:B-1----:R-:W-:-:S03]  /*0de0*/  F2FP.BF16.F32.PACK_AB R13, R13, R12 ;  /* 0x0000000c0d0d723e */ /* 0x002fc600000010ff */
[----:B------:R3:W-:Y:S01]  /*0df0*/  STG.E desc[UR6][R14.64], R21 ;  /* 0x000000150e007986 */ /* 0x0007e2000c101906 */
[----:B----4-:R-:W-:-:S03]  /*0e00*/  F2FP.BF16.F32.PACK_AB R17, R17, R16 ;  /* 0x000000101111723e */ /* 0x010fc600000010ff */
[----:B------:R3:W-:Y:S04]  /*0e10*/  STG.E desc[UR6][R10.64], R13 ;  /* 0x0000000d0a007986 */ /* 0x0007e8000c101906 */
[----:B------:R3:W-:Y:S02]  /*0e20*/  STG.E desc[UR6][R8.64], R17 ;  /* 0x0000001108007986 */ /* 0x0007e4000c101906 */
.L_x_596:
[----:B------:R-:W-:Y:S05]  /*0e30*/  BSYNC B0 ;  /* 0x0000000000007941 */ /* 0x000fea0003800000 */
.L_x_595:
[C---:B------:R-:W-:Y:S02]  /*0e40*/  ISETP.GT.U32.AND P1, PT, R4.reuse, -0x101, PT ;  /* 0xfffffeff0400780c */ /* 0x040fe40003f24070 */
[----:B------:R-:W-:Y:S02]  /*0e50*/  IADD3 R4, R4, 0x100, RZ ;  /* 0x0000010004047810 */ /* 0x000fe40007ffe0ff */
[----:B------:R-:W-:-:S09]  /*0e60*/  IADD3 R5, R5, 0x80, RZ ;  /* 0x0000008005057810 */ /* 0x000fd20007ffe0ff */
[----:B------:R-:W-:Y:S05]  /*0e70*/  @P1 BRA `(.L_x_597) ;  /* 0xfffffff000c41947 */ /* 0x000fea000383ffff */
[----:B------:R-:W-:Y:S05]  /*0e80*/  EXIT ;  /* 0x000000000000794d */ /* 0x000fea0003800000 */
.L_x_594:
[----:B------:R-:W-:Y:S01]  /*0e90*/  HFMA2.MMA R22, -RZ, RZ, 0, 5.9604644775390625e-08 ;  /* 0x00000001ff167435 */ /* 0x000fe200000001ff */
[----:B---3--:R-:W-:Y:S01]  /*0ea0*/  MOV R23, R8 ;  /* 0x0000000800177202 */ /* 0x008fe20000000f00 */
[----:B------:R-:W-:Y:S01]  /*0eb0*/  IMAD.MOV.U32 R20, RZ, RZ, -0x1 ;  /* 0xffffffffff147424 */ /* 0x000fe200078e00ff */
[----:B------:R-:W-:-:S08]  /*0ec0*/  MOV R25, 0x1f ;  /* 0x0000001f00197802 */ /* 0x000fd00000000f00 */
[----:B012---:R-:W-:Y:S05]  /*0ed0*/  WARPSYNC.COLLECTIVE R20, `(.L_x_598) ;  /* 0x0000000014087348 */ /* 0x007fea0003c00000 */
[----:B------:R3:W4:Y:S02]  /*0ee0*/  SHFL.BFLY P2, R21, R23, R22, R25 ;  /* 0x0c00001617157389 */ /* 0x0007240000040019 */
[----:B01234-:R-:W-:Y:S01]  /*0ef0*/  ENDCOLLECTIVE ;  /* 0x000000000000791b */ /* 0x01ffe20003800000 */
.L_x_598:
[----:B------:R-:W-:Y:S01]  /*0f00*/  HFMA2.MMA R22, -RZ, RZ, 0, 1.1920928955078125e-07 ;  /* 0x00000002ff167435 */ /* 0x000fe200000001ff */
[----:B------:R-:W-:-:S05]  /*0f10*/  MOV R9, R21 ;  /* 0x0000001500097202 */ /* 0x000fca0000000f00 */
[----:B------:R-:W-:-:S05]  /*0f20*/  FADD.FTZ R9, R8, R9 ;  /* 0x0000000908097221 */ /* 0x000fca0000010000 */
[----:B------:R-:W-:-:S07]  /*0f30*/  MOV R23, R9 ;  /* 0x0000000900177202 */ /* 0x000fce0000000f00 */
[----:B------:R-:W-:Y:S05]  /*0f40*/  WARPSYNC.COLLECTIVE R20, `(.L_x_599) ;  /* 0x0000000014087348 */ /* 0x000fea0003c00000 */
[----:B------:R0:W1:Y:S02]  /*0f50*/  SHFL.BFLY P2, R21, R23, R22, R25 ;  /* 0x0c00001617157389 */ /* 0x0000640000040019 */
[----:B01----:R-:W-:Y:S01]  /*0f60*/  ENDCOLLECTIVE ;  /* 0x000000000000791b */ /* 0x003fe20003800000 */
.L_x_599:
[----:B------:R-:W-:Y:S01]  /*0f70*/  HFMA2.MMA R22, -RZ, RZ, 0, 2.384185791015625e-07 ;  /* 0x00000004ff167435 */ /* 0x000fe200000001ff */
[----:B------:R-:W-:-:S05]  /*0f80*/  MOV R12, R21 ;  /* 0x00000015000c7202 */ /* 0x000fca0000000f00 */
[----:B------:R-:W-:-:S05]  /*0f90*/  FADD.FTZ R12, R9, R12 ;  /* 0x0000000c090c7221 */ /* 0x000fca0000010000 */
[----:B------:R-:W-:-:S07]  /*0fa0*/  MOV R23, R12 ;  /* 0x0000000c00177202 */ /* 0x000fce0000000f00 */
[----:B------:R-:W-:Y:S05]  /*0fb0*/  WARPSYNC.COLLECTIVE R20, `(.L_x_600) ;  /* 0x0000000014087348 */ /* 0x000fea0003c00000 */
[----:B------:R0:W1:Y:S02]  /*0fc0*/  SHFL.BFLY P2, R21, R23, R22, R25 ;  /* 0x0c00001617157389 */ /* 0x0000640000040019 */
[----:B01----:R-:W-:Y:S01]  /*0fd0*/  ENDCOLLECTIVE ;  /* 0x000000000000791b */ /* 0x003fe20003800000 */
.L_x_600:
[----:B------:R-:W-:Y:S01]  /*0fe0*/  HFMA2.MMA R22, -RZ, RZ, 0, 4.76837158203125e-07 ;  /* 0x00000008ff167435 */ /* 0x000fe200000001ff */
[----:B------:R-:W-:-:S05]  /*0ff0*/  MOV R13, R21 ;  /* 0x00000015000d7202 */ /* 0x000fca0000000f00 */
[----:B------:R-:W-:-:S04]  /*1000*/  FADD.FTZ R13, R12, R13 ;  /* 0x0000000d0c0d7221 */ /* 0x000fc80000010000 */
[----:B------:R-:W-:-:S07]  /*1010*/  IMAD.MOV.U32 R23, RZ, RZ, R13 ;  /* 0x000000ffff177224 */ /* 0x000fce00078e000d */
[----:B------:R-:W-:Y:S05]  /*1020*/  WARPSYNC.COLLECTIVE R20, `(.L_x_601) ;  /* 0x0000000014087348 */ /* 0x000fea0003c00000 */
[----:B------:R0:W1:Y:S02]  /*1030*/  SHFL.BFLY P2, R21, R23, R22, R25 ;  /* 0x0c00001617157389 */ /* 0x0000640000040019 */
[----:B01----:R-:W-:Y:S01]  /*1040*/  ENDCOLLECTIVE ;  /* 0x000000000000791b */ /* 0x003fe20003800000 */
.L_x_601:
[----:B------:R-:W-:Y:S01]  /*1050*/  HFMA2.MMA R22, -RZ, RZ, 0, 9.5367431640625e-07 ;  /* 0x00000010ff167435 */ /* 0x000fe200000001ff */
[----:B------:R-:W-:-:S05]  /*1060*/  MOV R8, R21 ;  /* 0x0000001500087202 */ /* 0x000fca0000000f00 */
[----:B------:R-:W-:-:S05]  /*1070*/  FADD.FTZ R9, R13, R8 ;  /* 0x000000080d097221 */ /* 0x000fca0000010000 */
[----:B------:R-:W-:-:S07]  /*1080*/  MOV R23, R9 ;  /* 0x0000000900177202 */ /* 0x000fce0000000f00 */
[----:B------:R-:W-:Y:S05]  /*1090*/  WARPSYNC.COLLECTIVE R20, `(.L_x_602) ;  /* 0x0000000014087348 */ /* 0x000fea0003c00000 */
[----:B------:R0:W1:Y:S02]  /*10a0*/  SHFL.BFLY P2, R21, R23, R22, R25 ;  /* 0x0c00001617157389 */ /* 0x0000640000040019 */
[----:B01----:R-:W-:Y:S01]  /*10b0*/  ENDCOLLECTIVE ;  /* 0x000000000000791b */ /* 0x003fe20003800000 */
.L_x_602:
[----:B------:R-:W-:Y:S01]  /*10c0*/  HFMA2.MMA R22, -RZ, RZ, 0, 5.9604644775390625e-08 ;  /* 0x00000001ff167435 */ /* 0x000fe200000001ff */
[----:B------:R-:W-:Y:S02]  /*10d0*/  MOV R23, R11 ;  /* 0x0000000b00177202 */ /* 0x000fe40000000f00 */
[----:B------:R-:W-:-:S08]  /*10e0*/  MOV R8, R21 ;  /* 0x0000001500087202 */ /* 0x000fd00000000f00 */
[----:B------:R-:W-:Y:S05]  /*10f0*/  WARPSYNC.COLLECTIVE R20, `(.L_x_603) ;  /* 0x0000000014087348 */ /* 0x000fea0003c00000 */
[----:B------:R0:W1:Y:S02]  /*1100*/  SHFL.BFLY P2, R21, R23, R22, R25 ;  /* 0x0c00001617157389 */ /* 0x0000640000040019 */
[----:B01----:R-:W-:Y:S01]  /*1110*/  ENDCOLLECTIVE ;  /* 0x000000000000791b */ /* 0x003fe20003800000 */
.L_x_603:
[----:B------:R-:W-:Y:S01]  /*1120*/  HFMA2.MMA R22, -RZ, RZ, 0, 1.1920928955078125e-07 ;  /* 0x00000002ff167435 */ /* 0x000fe200000001ff */
[----:B------:R-:W-:-:S05]  /*1130*/  MOV R12, R21 ;  /* 0x00000015000c7202 */ /* 0x000fca0000000f00 */
[----:B------:R-:W-:-:S04]  /*1140*/  FADD.FTZ R14, R11, R12 ;  /* 0x0000000c0b0e7221 */ /* 0x000fc80000010000 */
[----:B------:R-:W-:-:S07]  /*1150*/  IMAD.MOV.U32 R23, RZ, RZ, R14 ;  /* 0x000000ffff177224 */ /* 0x000fce00078e000e */
[----:B------:R-:W-:Y:S05]  /*1160*/  WARPSYNC.COLLECTIVE R20, `(.L_x_604) ;  /* 0x0000000014087348 */ /* 0x000fea0003c00000 */
[----:B------:R0:W1:Y:S02]  /*1170*/  SHFL.BFLY P2, R21, R23, R22, R25 ;  /* 0x0c00001617157389 */ /* 0x0000640000040019 */
[----:B01----:R-:W-:Y:S01]  /*1180*/  ENDCOLLECTIVE ;  /* 0x000000000000791b */ /* 0x003fe20003800000 */
.L_x_604:
[----:B------:R-:W-:Y:S01]  /*1190*/  HFMA2.MMA R22, -RZ, RZ, 0, 2.384185791015625e-07 ;  /* 0x00000004ff167435 */ /* 0x000fe200000001ff */
[----:B------:R-:W-:-:S05]  /*11a0*/  MOV R13, R21 ;  /* 0x00000015000d7202 */ /* 0x000fca0000000f00 */
[----:B------:R-:W-:-:S05]  /*11b0*/  FADD.FTZ R15, R14, R13 ;  /* 0x0000000d0e0f7221 */ /* 0x000fca0000010000 */
[----:B------:R-:W-:-:S07]  /*11c0*/  MOV R23, R15 ;  /* 0x0000000f00177202 */ /* 0x000fce0000000f00 */
[----:B------:R-:W-:Y:S05]  /*11d0*/  WARPSYNC.COLLECTIVE R20, `(.L_x_605) ;  /* 0x0000000014087348 */ /* 0x000fea0003c00000 */
[----:B------:R0:W1:Y:S02]  /*11e0*/  SHFL.BFLY P2, R21, R23, R22, R25 ;  /* 0x0c00001617157389 */ /* 0x0000640000040019 */
[----:B01----:R-:W-:Y:S01]  /*11f0*/  ENDCOLLECTIVE ;  /* 0x000000000000791b */ /* 0x003fe20003800000 */
.L_x_605:
[----:B------:R-:W-:Y:S01]  /*1200*/  HFMA2.MMA R22, -RZ, RZ, 0, 4.76837158203125e-07 ;  /* 0x00000008ff167435 */ /* 0x000fe200000001ff */
[----:B------:R-:W-:-:S05]  /*1210*/  MOV R16, R21 ;  /* 0x0000001500107202 */ /* 0x000fca0000000f00 */
[----:B------:R-:W-:-:S05]  /*1220*/  FADD.FTZ R16, R15, R16 ;  /* 0x000000100f107221 */ /* 0x000fca0000010000 */
[----:B------:R-:W-:-:S07]  /*1230*/  MOV R23, R16 ;  /* 0x0000001000177202 */ /* 0x000fce0000000f00 */
[----:B------:R-:W-:Y:S05]  /*1240*/  WARPSYNC.COLLECTIVE R20, `(.L_x_606) ;  /* 0x0000000014087348 */ /* 0x000fea0003c00000 */
[----:B------:R0:W1:Y:S02]  /*1250*/  SHFL.BFLY P2, R21, R23, R22, R25 ;  /* 0x0c00001617157389 */ /* 0x0000640000040019 */
[----:B01----:R-:W-:Y:S01]  /*1260*/  ENDCOLLECTIVE ;  /* 0x000000000000791b */ /* 0x003fe20003800000 */
.L_x_606:
[----:B------:R-:W-:Y:S01]  /*1270*/  HFMA2.MMA R22, -RZ, RZ, 0, 9.5367431640625e-07 ;  /* 0x00000010ff167435 */ /* 0x000fe200000001ff */
[----:B------:R-:W-:-:S05]  /*1280*/  MOV R11, R21 ;  /* 0x00000015000b7202 */ /* 0x000fca0000000f00 */
[----:B------:R-:W-:-:S04]  /*1290*/  FADD.FTZ R11, R16, R11 ;  /* 0x0000000b100b7221 */ /* 0x000fc80000010000 */
[----:B------:R-:W-:-:S07]  /*12a0*/  IMAD.MOV.U32 R23, RZ, RZ, R11 ;  /* 0x000000ffff177224 */ /* 0x000fce00078e000b */
[----:B------:R-:W-:Y:S05]  /*12b0*/  WARPSYNC.COLLECTIVE R20, `(.L_x_607) ;  /* 0x0000000014087348 */ /* 0x000fea0003c00000 */
[----:B------:R0:W1:Y:S02]  /*12c0*/  SHFL.BFLY P2, R21, R23, R22, R25 ;  /* 0x0c00001617157389 */ /* 0x0000640000040019 */
[----:B01----:R-:W-:Y:S01]  /*12d0*/  ENDCOLLECTIVE ;  /* 0x000000000000791b */ /* 0x003fe20003800000 */
.L_x_607:
[----:B------:R-:W-:Y:S01]  /*12e0*/  HFMA2.MMA R22, -RZ, RZ, 0, 5.9604644775390625e-08 ;  /* 0x00000001ff167435 */ /* 0x000fe200000001ff */
[----:B------:R-:W-:Y:S02]  /*12f0*/  MOV R23, R10 ;  /* 0x0000000a00177202 */ /* 0x000fe40000000f00 */
[----:B------:R-:W-:-:S08]  /*1300*/  MOV R12, R21 ;  /* 0x00000015000c7202 */ /* 0x000fd00000000f00 */
[----:B------:R-:W-:Y:S05]  /*1310*/  WARPSYNC.COLLECTIVE R20, `(.L_x_608) ;  /* 0x0000000014087348 */ /* 0x000fea0003c00000 */
[----:B------:R0:W1:Y:S02]  /*1320*/  SHFL.BFLY P2, R21, R23, R22, R25 ;  /* 0x0c00001617157389 */ /* 0x0000640000040019 */
[----:B01----:R-:W-:Y:S01]  /*1330*/  ENDCOLLECTIVE ;  /* 0x000000000000791b */ /* 0x003fe20003800000 */
.L_x_608:
[----:B------:R-:W-:Y:S01]  /*1340*/  HFMA2.MMA R22, -RZ, RZ, 0, 1.1920928955078125e-07 ;  /* 0x00000002ff167435 */ /* 0x000fe200000001ff */
[----:B------:R-:W-:-:S05]  /*1350*/  MOV R13, R21 ;  /* 0x00000015000d7202 */ /* 0x000fca0000000f00 */
[----:B------:R-:W-:-:S05]  /*1360*/  FADD.FTZ R17, R10, R13 ;  /* 0x0000000d0a117221 */ /* 0x000fca0000010000 */
[----:B------:R-:W-:-:S07]  /*1370*/  MOV R23, R17 ;  /* 0x0000001100177202 */ /* 0x000fce0000000f00 */
[----:B------:R-:W-:Y:S05]  /*1380*/  WARPSYNC.COLLECTIVE R20, `(.L_x_609) ;  /* 0x0000000014087348 */ /* 0x000fea0003c00000 */
[----:B------:R0:W1:Y:S02]  /*1390*/  SHFL.BFLY P2, R21, R23, R22, R25 ;  /* 0x0c00001617157389 */ /* 0x0000640000040019 */
[----:B01----:R-:W-:Y:S01]  /*13a0*/  ENDCOLLECTIVE ;  /* 0x000000000000791b */ /* 0x003fe20003800000 */
.L_x_609:
[----:B------:R-:W-:Y:S01]  /*13b0*/  HFMA2.MMA R22, -RZ, RZ, 0, 2.384185791015625e-07 ;  /* 0x00000004ff167435 */ /* 0x000fe200000001ff */
[----:B------:R-:W-:-:S05]  /*13c0*/  MOV R16, R21 ;  /* 0x0000001500107202 */ /* 0x000fca0000000f00 */
[----:B------:R-:W-:-:S04]  /*13d0*/  FADD.FTZ R18, R17, R16 ;  /* 0x0000001011127221 */ /* 0x000fc80000010000 */
[----:B------:R-:W-:-:S07]  /*13e0*/  IMAD.MOV.U32 R23, RZ, RZ, R18 ;  /* 0x000000ffff177224 */ /* 0x000fce00078e0012 */
[----:B------:R-:W-:Y:S05]  /*13f0*/  WARPSYNC.COLLECTIVE R20, `(.L_x_610) ;  /* 0x0000000014087348 */ /* 0x000fea0003c00000 */
[----:B------:R0:W1:Y:S02]  /*1400*/  SHFL.BFLY P2, R21, R23, R22, R25 ;  /* 0x0c00001617157389 */ /* 0x0000640000040019 */
[----:B01----:R-:W-:Y:S01]  /*1410*/  ENDCOLLECTIVE ;  /* 0x000000000000791b */ /* 0x003fe20003800000 */
.L_x_610:
[----:B------:R-:W-:Y:S01]  /*1420*/  HFMA2.MMA R22, -RZ, RZ, 0, 4.76837158203125e-07 ;  /* 0x00000008ff167435 */ /* 0x000fe200000001ff */
[----:B------:R-:W-:-:S05]  /*1430*/  MOV R19, R21 ;  /* 0x0000001500137202 */ /* 0x000fca0000000f00 */
[----:B------:R-:W-:-:S05]  /*1440*/  FADD.FTZ R19, R18, R19 ;  /* 0x0000001312137221 */ /* 0x000fca0000010000 */
[----:B------:R-:W-:-:S07]  /*1450*/  MOV R23, R19 ;  /* 0x0000001300177202 */ /* 0x000fce0000000f00 */
[----:B------:R-:W-:Y:S05]  /*1460*/  WARPSYNC.COLLECTIVE R20, `(.L_x_611) ;  /* 0x0000000014087348 */ /* 0x000fea0003c00000 */
[----:B------:R0:W1:Y:S02]  /*1470*/  SHFL.BFLY P2, R21, R23, R22, R25 ;  /* 0x0c00001617157389 */ /* 0x0000640000040019 */
[----:B01----:R-:W-:Y:S01]  /*1480*/  ENDCOLLECTIVE ;  /* 0x000000000000791b */ /* 0x003fe20003800000 */
.L_x_611:
[----:B------:R-:W-:Y:S01]  /*1490*/  HFMA2.MMA R22, -RZ, RZ, 0, 9.5367431640625e-07 ;  /* 0x00000010ff167435 */ /* 0x000fe200000001ff */
[----:B------:R-:W-:-:S05]  /*14a0*/  MOV R10, R21 ;  /* 0x00000015000a7202 */ /* 0x000fca0000000f00 */
[----:B------:R-:W-:-:S05]  /*14b0*/  FADD.FTZ R10, R19, R10 ;  /* 0x0000000a130a7221 */ /* 0x000fca0000010000 */
[----:B------:R-:W-:-:S07]  /*14c0*/  MOV R23, R10 ;  /* 0x0000000a00177202 */ /* 0x000fce0000000f00 */
[----:B------:R-:W-:Y:S05]  /*14d0*/  WARPSYNC.COLLECTIVE R20, `(.L_x_612) ;  /* 0x0000000014087348 */ /* 0x000fea0003c00000 */
[----:B------:R0:W1:Y:S02]  /*14e0*/  SHFL.BFLY P2, R21, R23, R22, R25 ;  /* 0x0c00001617157389 */ /* 0x0000640000040019 */
[----:B01----:R-:W-:Y:S01]  /*14f0*/  ENDCOLLECTIVE ;  /* 0x000000000000791b */ /* 0x003fe20003800000 */
.L_x_612:
[----:B------:R-:W-:Y:S01]  /*1500*/  MOV R15, R21 ;  /* 0x00000015000f7202 */ /* 0x000fe20000000f00 */
[----:B------:R-:W-:Y:S06]  /*1510*/  BRA `(.L_x_613) ;  /* 0xfffffff400d07947 */ /* 0x000fec000383ffff */
.L_x_614:
        /* <DEDUP_REMOVED lines=14> */
.L_x_6482:


//--------------------- .text._ZN10layer_norm13ln_bwd_kernelINS_13Kernel_traitsI13__nv_bfloat16S2_S2_S2_fjLj256ELj1ELj4ELj1ELj16ENS_18Kernel_traits_baseILj256ES2_S2_S2_S2_fjLj128EEEEELb1ELb1ELb1ELb1EEEvNS_9BwdParamsE --------------------------
	.section	.text._ZN10layer_norm13ln_bwd_kernelINS_13Kernel_traitsI13__nv_bfloat16S2_S2_S2_fjLj256ELj1ELj4ELj1ELj16ENS_18Kernel_traits_baseILj256ES2_S2_S2_S2_fjLj128EEEEELb1ELb1ELb1ELb1EEEvNS_9BwdParamsE,"ax",@progbits
	.align	128
        .global         _ZN10layer_norm13ln_bwd_kernelINS_13Kernel_traitsI13__nv_bfloat16S2_S2_S2_fjLj256ELj1ELj4ELj1ELj16ENS_18Kernel_traits_baseILj256ES2_S2_S2_S2_fjLj128EEEEELb1ELb1ELb1ELb1EEEvNS_9BwdParamsE
        .type           _ZN10layer_norm13ln_bwd_kernelINS_13Kernel_traitsI13__nv_bfloat16S2_S2_S2_fjLj256ELj1ELj4ELj1ELj16ENS_18Kernel_traits_baseILj256ES2_S2_S2_S2_fjLj128EEEEELb1ELb1ELb1ELb1EEEvNS_9BwdParamsE,@function
        .size           _ZN10layer_norm13ln_bwd_kernelINS_13Kernel_traitsI13__nv_bfloat16S2_S2_S2_fjLj256ELj1ELj4ELj1ELj16ENS_18Kernel_traits_baseILj256ES2_S2_S2_S2_fjLj128EEEEELb1ELb1ELb1ELb1EEEvNS_9BwdParamsE,(.L_x_6483 - _ZN10layer_norm13ln_bwd_kernelINS_13Kernel_traitsI13__nv_bfloat16S2_S2_S2_fjLj256ELj1ELj4ELj1ELj16ENS_18Kernel_traits_baseILj256ES2_S2_S2_S2_fjLj128EEEEELb1ELb1ELb1ELb1EEEvNS_9BwdParamsE)
        .other          _ZN10layer_norm13ln_bwd_kernelINS_13Kernel_traitsI13__nv_bfloat16S2_S2_S2_fjLj256ELj1ELj4ELj1ELj16ENS_18Kernel_traits_baseILj256ES2_S2_S2_S2_fjLj128EEEEELb1ELb1ELb1ELb1EEEvNS_9BwdParamsE,@"STO_CUDA_ENTRY STV_DEFAULT"
_ZN10layer_norm13ln_bwd_kernelINS_13Kernel_traitsI13__nv_bfloat16S2_S2_S2_fjLj256ELj1ELj4ELj1ELj16ENS_18Kernel_traits_baseILj256ES2_S2_S2_S2_fjLj128EEEEELb1ELb1ELb1ELb1EEEvNS_9BwdParamsE:
.text._ZN10layer_norm13ln_bwd_kernelINS_13Kernel_traitsI13__nv_bfloat16S2_S2_S2_fjLj256ELj1ELj4ELj1ELj16ENS_18Kernel_traits_baseILj256ES2_S2_S2_S2_fjLj128EEEEELb1ELb1ELb1ELb1EEEvNS_9BwdParamsE:
        /* <DEDUP_REMOVED lines=34> */
.L_x_616:
        /* <DEDUP_REMOVED lines=19> */
[----:B------:R-:W-:Y:S01]  /*0350*/  SHF.L.U32 R64, R4, 0x10, RZ ;  /* 0x0000001004407819 */ /* 0x000fe200000006ff */
[----:B------:R-:W-:Y:S01]  /*0360*/  IMAD.U32 R9, R7, 0x10000, RZ ;  /* 0x0001000007097824 */ /* 0x000fe200078e00ff */
[----:B------:R-:W-:Y:S02]  /*0370*/  PRMT R4, R5, 0x7632, R4 ;  /* 0x0000763205047816 */ /* 0x000fe40000000004 */
[----:B------:R-:W-:Y:S02]  /*0380*/  PRMT R12, R7, 0x7632, R12 ;  /* 0x00007632070c7816 */ /* 0x000fe4000000000c */
[C---:B------:R-:W-:Y:S02]  /*0390*/  PRMT R5, R6.reuse, 0x7632, R5 ;  /* 0x0000763206057816 */ /* 0x040fe40000000005 */
[----:B------:R-:W-:Y:S01]  /*03a0*/  SHF.L.U32 R10, R6, 0x10, RZ ;  /* 0x00000010060a7819 */ /* 0x000fe200000006ff */
[----:B------:R-:W-:Y:S01]  /*03b0*/  IMAD.U32 R6, R4, 0x10000, RZ ;  /* 0x0001000004067824 */ /* 0x000fe200078e00ff */
[----:B------:R-:W-:Y:S01]  /*03c0*/  SHF.L.U32 R7, R0, 0x10, RZ ;  /* 0x0000001000077819 */ /* 0x000fe200000006ff */
[----:B------:R-:W-:Y:S01]  /*03d0*/  IMAD.U32 R4, R12, 0x10000, RZ ;  /* 0x000100000c047824 */ /* 0x000fe200078e00ff */
[----:B0-----:R-:W-:-:S07]  /*03e0*/  SHF.L.U32 R5, R5, 0x10, RZ ;  /* 0x0000001005057819 */ /* 0x001fce00000006ff */
.L_x_662:
[----:B0-----:R-:W0:Y:S08]  /*03f0*/  LDC.64 R68, c[0x0][0x288] ;  /* 0x0000a200ff447b82 */ /* 0x001e300000000a00 */
[----:B------:R-:W1:Y:S08]  /*0400*/  LDC.64 R70, c[0x0][0x258] ;  /* 0x00009600ff467b82 */ /* 0x000e700000000a00 */
[----:B------:R-:W2:Y:S01]  /*0410*/  LDC.64 R62, c[0x0][0x280] ;  /* 0x0000a000ff3e7b82 */ /* 0x000ea20000000a00 */
[----:B0-----:R-:W-:-:S07]  /*0420*/  IMAD.WIDE R72, R66, 0x4, R68 ;  /* 0x0000000442487825 */ /* 0x001fce00078e0244 */
[----:B------:R-:W0:Y:S01]  /*0430*/  LDC R67, c[0x0][0x218] ;  /* 0x00008600ff437b82 */ /* 0x000e220000000800 */
[----:B------:R-:W3:Y:S01]  /*0440*/  LDG.E R72, desc[UR4][R72.64] ;  /* 0x0000000448487981 */ /* 0x000ee2000c1e1900 */
[----:B-1----:R-:W-:-:S06]  /*0450*/  IMAD.WIDE R86, R66, 0x4, R70 ;  /* 0x0000000442567825 */ /* 0x002fcc00078e0246 */
[----:B------:R-:W1:Y:S01]  /*0460*/  LDC.64 R74, c[0x0][0x2c8] ;  /* 0x0000b200ff4a7b82 */ /* 0x000e620000000a00 */
[----:B-----5:R4:W5:Y:S01]  /*0470*/  LDG.E R2, desc[UR4][R86.64] ;  /* 0x0000000456027981 */ /* 0x020962000c1e1900 */
[----:B--2---:R-:W-:-:S06]  /*0480*/  IMAD.WIDE R62, R66, 0x4, R62 ;  /* 0x00000004423e7825 */ /* 0x004fcc00078e023e */
[----:B------:R-:W2:Y:S01]  /*0490*/  LDC.64 R70, c[0x0][0x250] ;  /* 0x00009400ff467b82 */ /* 0x000ea20000000a00 */
[----:B------:R4:W5:Y:S01]  /*04a0*/  LDG.E R68, desc[UR4][R62.64] ;  /* 0x000000043e447981 */ /* 0x000962000c1e1900 */
[----:B0-----:R-:W-:-:S05]  /*04b0*/  IMAD R0, R66, R67, RZ ;  /* 0x0000004342007224 */ /* 0x001fca00078e02ff */
[----:B------:R-:W-:-:S04]  /*04c0*/  SHF.R.S32.HI R69, RZ, 0x1f, R0 ;  /* 0x0000001fff457819 */ /* 0x000fc80000011400 */
[----:B------:R-:W-:Y:S01]  /*04d0*/  LEA.HI R0, R69, R0, RZ, 0x3 ;  /* 0x0000000045007211 */ /* 0x000fe200078f18ff */
[----:B------:R-:W-:Y:S03]  /*04e0*/  BSSY B1, `(.L_x_618) ;  /* 0x0000085000017945 */ /* 0x000fe60003800000 */
[----:B------:R-:W-:Y:S01]  /*04f0*/  LEA.HI.SX32 R0, R0, R65, 0x1d ;  /* 0x0000004100007211 */ /* 0x000fe200078feaff */
[----:B--2---:R-:W-:-:S04]  /*0500*/  IMAD.WIDE R70, R66, 0x4, R70 ;  /* 0x0000000442467825 */ /* 0x004fc800078e0246 */
[----:B-1----:R-:W-:Y:S01]  /*0510*/  IMAD.WIDE.U32 R74, R0, 0x10, R74 ;  /* 0x00000010004a7825 */ /* 0x002fe200078e004a */
[----:B---3--:R-:W-:-:S13]  /*0520*/  ISETP.GT.AND P2, PT, R72, RZ, PT ;  /* 0x000000ff4800720c */ /* 0x008fda0003f44270 */
[----:B----4-:R-:W-:Y:S05]  /*0530*/  @P2 BRA `(.L_x_619) ;  /* 0x0000000000482947 */ /* 0x010fea0003800000 */
[----:B-----5:R-:W-:Y:S01]  /*0540*/  ISETP.GE.AND P3, PT, R68, 0x1, PT ;  /* 0x000000014400780c */ /* 0x020fe20003f66270 */
[----:B------:R-:W0:Y:S01]  /*0550*/  LDC.64 R62, c[0x0][0x240] ;  /* 0x00009000ff3e7b82 */ /* 0x000e220000000a00 */
[----:B------:R-:W-:-:S11]  /*0560*/  MOV R69, UR17 ;  /* 0x0000001100457c02 */ /* 0x000fd60008000f00 */
[----:B------:R-:W-:-:S05]  /*0570*/  @P3 IADD3 R70, R68, -0x1, RZ ;  /* 0xffffffff44463810 */ /* 0x000fca0007ffe0ff */
[----:B------:R-:W-:Y:S02]  /*0580*/  @P3 IMAD R71, R70, R67, RZ ;  /* 0x0000004346473224 */ /* 0x000fe400078e02ff */
[----:B------:R-:W-:-:S03]  /*0590*/  IMAD.U32 R70, RZ, RZ, UR16 ;  /* 0x00000010ff467e24 */ /* 0x000fc6000f8e00ff */
[----:B------:R-:W-:Y:S02]  /*05a0*/  @P3 SHF.R.S32.HI R72, RZ, 0x1f, R71 ;  /* 0x0000001fff483819 */ /* 0x000fe40000011447 */
[----:B------:R-:W-:Y:S02]  /*05b0*/  ISETP.NE.U32.AND P0, PT, R70, RZ, PT ;  /* 0x000000ff4600720c */ /* 0x000fe40003f05070 */
[----:B------:R-:W-:Y:S01]  /*05c0*/  @P3 LEA.HI R72, R72, R71, RZ, 0x3 ;  /* 0x0000004748483211 */ /* 0x000fe200078f18ff */
[----:B------:R-:W-:Y:S01]  /*05d0*/  IMAD.MOV.U32 R71, RZ, RZ, RZ ;  /* 0x000000ffff477224 */ /* 0x000fe200078e00ff */
[----:B------:R-:W-:Y:S02]  /*05e0*/  ISETP.NE.AND.EX P0, PT, R69, RZ, PT, P0 ;  /* 0x000000ff4500720c */ /* 0x000fe40003f05300 */
[----:B------:R-:W-:-:S05]  /*05f0*/  @P3 LEA.HI.SX32 R71, R72, R65, 0x1d ;  /* 0x0000004148473211 */ /* 0x000fca00078feaff */
[----:B0-----:R-:W-:-:S05]  /*0600*/  IMAD.WIDE.U32 R62, R71, 0x8, R62 ;  /* 0x00000008473e7825 */ /* 0x001fca00078e003e */
[----:B------:R0:W5:Y:S04]  /*0610*/  LDG.E.64 R72, desc[UR4][R62.64] ;  /* 0x000000043e487981 */ /* 0x000168000c1e1b00 */
[----:B------:R0:W5:Y:S01]  /*0620*/  @P0 LDG.E.128 R12, desc[UR4][R74.64] ;  /* 0x000000044a0c0981 */ /* 0x000162000c1e1d00 */
[----:B------:R-:W-:Y:S01]  /*0630*/  HFMA2.MMA R85, -RZ, RZ, 0, 0 ;  /* 0x00000000ff557435 */ /* 0x000fe200000001ff */
[----:B------:R-:W-:Y:S01]  /*0640*/  IMAD.MOV.U32 R87, RZ, RZ, RZ ;  /* 0x000000ffff577224 */ /* 0x000fe200078e00ff */
[----:B------:R-:W-:Y:S09]  /*0650*/  BRA `(.L_x_620) ;  /* 0x0000000400b47947 */ /* 0x000ff20003800000 */
.L_x_619:
[----:B------:R-:W0:Y:S01]  /*0660*/  LDC.64 R56, c[0x0][0x238] ;  /* 0x00008e00ff387b82 */ /* 0x000e220000000a00 */
[----:B------:R-:W-:Y:S01]  /*0670*/  IADD3 R72, R72, -0x1, RZ ;  /* 0xffffffff48487810 */ /* 0x000fe20007ffe0ff */
[----:B------:R1:W2:Y:S04]  /*0680*/  LDG.E R71, desc[UR4][R70.64] ;  /* 0x0000000446477981 */ /* 0x0002a8000c1e1900 */
[----:B------:R-:W-:Y:S02]  /*0690*/  IMAD R72, R72, R67, RZ ;  /* 0x0000004348487224 */ /* 0x000fe400078e02ff */
[----:B------:R-:W3:Y:S03]  /*06a0*/  LDC.64 R60, c[0x0][0x2b8] ;  /* 0x0000ae00ff3c7b82 */ /* 0x000ee60000000a00 */
[----:B------:R-:W-:-:S04]  /*06b0*/  SHF.R.S32.HI R3, RZ, 0x1f, R72 ;  /* 0x0000001fff037819 */ /* 0x000fc80000011448 */
[----:B------:R-:W-:-:S04]  /*06c0*/  LEA.HI R72, R3, R72, RZ, 0x3 ;  /* 0x0000004803487211 */ /* 0x000fc800078f18ff */
[----:B------:R-:W-:Y:S02]  /*06d0*/  LEA.HI.SX32 R3, R72, R65, 0x1d ;  /* 0x0000004148037211 */ /* 0x000fe400078feaff */
[----:B-----5:R-:W-:Y:S01]  /*06e0*/  ISETP.GE.AND P3, PT, R68, 0x1, PT ;  /* 0x000000014400780c */ /* 0x020fe20003f66270 */
[----:B------:R-:W4:Y:S01]  /*06f0*/  LDC.64 R72, c[0x0][0x240] ;  /* 0x00009000ff487b82 */ /* 0x000f220000000a00 */
[----:B0-----:R-:W-:-:S06]  /*0700*/  IMAD.WIDE.U32 R56, R0, 0x10, R56 ;  /* 0x0000001000387825 */ /* 0x001fcc00078e0038 */
[----:B------:R-:W2:Y:S01]  /*0710*/  LDG.E.128 R56, desc[UR4][R56.64] ;  /* 0x0000000438387981 */ /* 0x000ea2000c1e1d00 */
[----:B---3--:R-:W-:-:S06]  /*0720*/  IMAD.WIDE.U32 R60, R3, 0x10, R60 ;  /* 0x00000010033c7825 */ /* 0x008fcc00078e003c */
[----:B------:R-:W3:Y:S01]  /*0730*/  LDG.E.128 R60, desc[UR4][R60.64] ;  /* 0x000000043c3c7981 */ /* 0x000ee2000c1e1d00 */
[----:B------:R-:W-:-:S04]  /*0740*/  @P3 VIADD R76, R68, 0xffffffff ;  /* 0xffffffff444c3836 */ /* 0x000fc80000000000 */
[----:B------:R-:W-:-:S05]  /*0750*/  @P3 IMAD R76, R76, R67, RZ ;  /* 0x000000434c4c3224 */ /* 0x000fca00078e02ff */
[----:B------:R-:W-:-:S04]  /*0760*/  @P3 SHF.R.S32.HI R3, RZ, 0x1f, R76 ;  /* 0x0000001fff033819 */ /* 0x000fc8000001144c */
[----:B------:R-:W-:Y:S02]  /*0770*/  @P3 LEA.HI R76, R3, R76, RZ, 0x3 ;  /* 0x0000004c034c3211 */ /* 0x000fe400078f18ff */
[----:B------:R-:W-:Y:S02]  /*0780*/  MOV R3, RZ ;  /* 0x000000ff00037202 */ /* 0x000fe40000000f00 */
[----:B------:R-:W-:-:S05]  /*0790*/  @P3 LEA.HI.SX32 R3, R76, R65, 0x1d ;  /* 0x000000414c033211 */ /* 0x000fca00078feaff */
[----:B----4-:R-:W-:-:S06]  /*07a0*/  IMAD.WIDE.U32 R72, R3, 0x8, R72 ;  /* 0x0000000803487825 */ /* 0x010fcc00078e0048 */
[----:B------:R-:W5:Y:S01]  /*07b0*/  LDG.E.64 R72, desc[UR4][R72.64] ;  /* 0x0000000448487981 */ /* 0x000f62000c1e1b00 */
[----:B-1----:R-:W-:Y:S01]  /*07c0*/  MOV R70, UR16 ;  /* 0x0000001000467c02 */ /* 0x002fe20008000f00 */
[----:B------:R-:W-:-:S03]  /*07d0*/  IMAD.U32 R69, RZ, RZ, UR17 ;  /* 0x00000011ff457e24 */ /* 0x000fc6000f8e00ff */
[----:B------:R-:W-:-:S04]  /*07e0*/  ISETP.NE.U32.AND P0, PT, R70, RZ, PT ;  /* 0x000000ff4600720c */ /* 0x000fc80003f05070 */
[----:B------:R-:W-:-:S13]  /*07f0*/  ISETP.NE.AND.EX P0, PT, R69, RZ, PT, P0 ;  /* 0x000000ff4500720c */ /* 0x000fda0003f05300 */
[----:B------:R0:W5:Y:S01]  /*0800*/  @P0 LDG.E.128 R12, desc[UR4][R74.64] ;  /* 0x000000044a0c0981 */ /* 0x000162000c1e1d00 */
[----:B------:R-:W-:-:S04]  /*0810*/  ISETP.NE.AND P0, PT, R8, RZ, PT ;  /* 0x000000ff0800720c */ /* 0x000fc80003f05270 */
[----:B--2---:R-:W-:Y:S02]  /*0820*/  FSEL R71, R71, RZ, !P0 ;  /* 0x000000ff47477208 */ /* 0x004fe40004000000 */
[C---:B------:R-:W-:Y:S01]  /*0830*/  PRMT R76, R56.reuse, 0x7632, R76 ;  /* 0x00007632384c7816 */ /* 0x040fe2000000004c */
[----:B------:R-:W-:Y:S01]  /*0840*/  IMAD.U32 R56, R56, 0x10000, RZ ;  /* 0x0001000038387824 */ /* 0x000fe200078e00ff */
[----:B0-----:R-:W-:Y:S02]  /*0850*/  SHF.L.U32 R74, R59, 0x10, RZ ;  /* 0x000000103b4a7819 */ /* 0x001fe400000006ff */
[----:B------:R-:W-:Y:S01]  /*0860*/  PRMT R77, R57, 0x7632, R77 ;  /* 0x00007632394d7816 */ /* 0x000fe2000000004d */
[----:B------:R-:W-:Y:S02]  /*0870*/  IMAD.U32 R76, R76, 0x10000, RZ ;  /* 0x000100004c4c7824 */ /* 0x000fe400078e00ff */
[C---:B------:R-:W-:Y:S01]  /*0880*/  FADD.FTZ R3, -R71.reuse, R56 ;  /* 0x0000003847037221 */ /* 0x040fe20000010100 */
[----:B------:R-:W-:Y:S01]  /*0890*/  FADD.FTZ R87, -R71, R74 ;  /* 0x0000004a47577221 */ /* 0x000fe20000010100 */
[----:B------:R-:W-:Y:S01]  /*08a0*/  SHF.L.U32 R56, R77, 0x10, RZ ;  /* 0x000000104d387819 */ /* 0x000fe200000006ff */
[----:B------:R-:W-:Y:S01]  /*08b0*/  FADD.FTZ R77, -R71, R76 ;  /* 0x0000004c474d7221 */ /* 0x000fe20000010100 */
[----:B---3--:R-:W-:-:S02]  /*08c0*/  PRMT R74, R60, 0x7632, R74 ;  /* 0x000076323c4a7816 */ /* 0x008fc4000000004a */
[C---:B------:R-:W-:Y:S01]  /*08d0*/  PRMT R79, R58.reuse, 0x7632, R79 ;  /* 0x000076323a4f7816 */ /* 0x040fe2000000004f */
[----:B------:R-:W-:Y:S01]  /*08e0*/  IMAD.U32 R58, R58, 0x10000, RZ ;  /* 0x000100003a3a7824 */ /* 0x000fe200078e00ff */
[----:B------:R-:W-:Y:S01]  /*08f0*/  SHF.L.U32 R75, R60, 0x10, RZ ;  /* 0x000000103c4b7819 */ /* 0x000fe200000006ff */
[----:B------:R-:W-:Y:S01]  /*0900*/  FADD.FTZ R81, -R71, R56 ;  /* 0x0000003847517221 */ /* 0x000fe20000010100 */
[----:B------:R-:W-:Y:S01]  /*0910*/  SHF.L.U32 R78, R57, 0x10, RZ ;  /* 0x00000010394e7819 */ /* 0x000fe200000006ff */
[----:B------:R-:W-:Y:S01]  /*0920*/  FMUL.FTZ R56, R2, R77 ;  /* 0x0000004d02387220 */ /* 0x000fe20000410000 */
[----:B------:R-:W-:Y:S01]  /*0930*/  SHF.L.U32 R74, R74, 0x10, RZ ;  /* 0x000000104a4a7819 */ /* 0x000fe200000006ff */
[----:B------:R-:W-:Y:S01]  /*0940*/  FMUL.FTZ R3, R2, R3 ;  /* 0x0000000302037220 */ /* 0x000fe20000410000 */
[----:B------:R-:W-:Y:S01]  /*0950*/  PRMT R80, R59, 0x7632, R80 ;  /* 0x000076323b507816 */ /* 0x000fe20000000050 */
[----:B------:R-:W-:Y:S01]  /*0960*/  FADD.FTZ R59, -R71, R58 ;  /* 0x0000003a473b7221 */ /* 0x000fe20000010100 */
[-C--:B------:R-:W-:Y:S01]  /*0970*/  FMUL.FTZ R76, R64, R75.reuse ;  /* 0x0000004b404c7220 */ /* 0x080fe20000410000 */
[----:B------:R-:W-:Y:S01]  /*0980*/  SHF.L.U32 R58, R79, 0x10, RZ ;  /* 0x000000104f3a7819 */ /* 0x000fe200000006ff */
[--C-:B------:R-:W-:Y:S01]  /*0990*/  FADD.FTZ R57, -R71, R78.reuse ;  /* 0x0000004e47397221 */ /* 0x100fe20000010100 */
[----:B------:R-:W-:Y:S01]  /*09a0*/  PRMT R78, R61, 0x7632, R78 ;  /* 0x000076323d4e7816 */ /* 0x000fe2000000004e */
[-C--:B------:R-:W-:Y:S01]  /*09b0*/  FFMA.FTZ R37, R56, R74.reuse, R37 ;  /* 0x0000004a38257223 */ /* 0x080fe20000010025 */
[----:B------:R-:W-:Y:S01]  /*09c0*/  FADD.FTZ R45, R45, R74 ;  /* 0x0000004a2d2d7221 */ /* 0x000fe20000010000 */
[----:B------:R-:W-:Y:S01]  /*09d0*/  FMUL.FTZ R77, R7, R74 ;  /* 0x0000004a074d7220 */ /* 0x000fe20000410000 */
[----:B------:R-:W-:Y:S01]  /*09e0*/  SHF.L.U32 R79, R61, 0x10, RZ ;  /* 0x000000103d4f7819 */ /* 0x000fe200000006ff */
[C---:B------:R-:W-:Y:S01]  /*09f0*/  FFMA.FTZ R36, R3.reuse, R75, R36 ;  /* 0x0000004b03247223 */ /* 0x040fe20000010024 */
[----:B------:R-:W-:Y:S01]  /*0a00*/  FADD.FTZ R44, R44, R75 ;  /* 0x0000004b2c2c7221 */ /* 0x000fe20000010000 */
[----:B------:R-:W-:Y:S01]  /*0a10*/  FADD.FTZ R74, RZ, R76 ;  /* 0x0000004cff4a7221 */ /* 0x000fe20000010000 */
[----:B------:R-:W-:Y:S01]  /*0a20*/  FFMA.FTZ R75, R3, R76, RZ ;  /* 0x0000004c034b7223 */ /* 0x000fe200000100ff */
[----:B------:R-:W-:-:S02]  /*0a30*/  IMAD.U32 R80, R80, 0x10000, RZ ;  /* 0x0001000050507824 */ /* 0x000fc400078e00ff */
[----:B------:R-:W-:Y:S01]  /*0a40*/  FADD.FTZ R85, -R71, R58 ;  /* 0x0000003a47557221 */ /* 0x000fe20000010100 */
[C---:B------:R-:W-:Y:S01]  /*0a50*/  FMUL.FTZ R57, R2.reuse, R57 ;  /* 0x0000003902397220 */ /* 0x040fe20000410000 */
[----:B------:R-:W-:Y:S01]  /*0a60*/  FMUL.FTZ R58, R2, R81 ;  /* 0x00000051023a7220 */ /* 0x000fe20000410000 */
[----:B------:R-:W-:Y:S02]  /*0a70*/  IMAD.U32 R82, R78, 0x10000, RZ ;  /* 0x000100004e527824 */ /* 0x000fe400078e00ff */
[----:B------:R-:W-:Y:S01]  /*0a80*/  FADD.FTZ R81, R74, R77 ;  /* 0x0000004d4a517221 */ /* 0x000fe20000010000 */
[----:B------:R-:W-:Y:S01]  /*0a90*/  FMUL.FTZ R78, R11, R79 ;  /* 0x0000004f0b4e7220 */ /* 0x000fe20000410000 */
[----:B------:R-:W-:Y:S01]  /*0aa0*/  FFMA.FTZ R74, R56, R77, R75 ;  /* 0x0000004d384a7223 */ /* 0x000fe2000001004b */
[--C-:B------:R-:W-:Y:S01]  /*0ab0*/  FADD.FTZ R71, -R71, R80.reuse ;  /* 0x0000005047477221 */ /* 0x100fe20000010100 */
[----:B------:R-:W-:Y:S01]  /*0ac0*/  PRMT R80, R62, 0x7632, R80 ;  /* 0x000076323e507816 */ /* 0x000fe20000000050 */
[----:B------:R-:W-:Y:S01]  /*0ad0*/  FFMA.FTZ R38, R57, R79, R38 ;  /* 0x0000004f39267223 */ /* 0x000fe20000010026 */
[----:B------:R-:W-:Y:S01]  /*0ae0*/  FADD.FTZ R46, R46, R79 ;  /* 0x0000004f2e2e7221 */ /* 0x000fe20000010000 */
        /* <DEDUP_REMOVED lines=8> */
[----:B------:R-:W-:Y:S01]  /*0b70*/  FMUL.FTZ R60, R2, R85 ;  /* 0x00000055023c7220 */ /* 0x000fe20000410000 */
[-C--:B------:R-:W-:Y:S01]  /*0b80*/  FFMA.FTZ R32, R59, R83.reuse, R32 ;  /* 0x000000533b207223 */ /* 0x080fe20000010020 */
[----:B------:R-:W-:Y:S01]  /*0b90*/  FADD.FTZ R40, R40, R83 ;  /* 0x0000005328287221 */ /* 0x000fe20000010000 */
[----:B------:R-:W-:Y:S01]  /*0ba0*/  FMUL.FTZ R80, R10, R83 ;  /* 0x000000530a507220 */ /* 0x000fe20000410000 */
[----:B------:R-:W-:Y:S01]  /*0bb0*/  FADD.FTZ R83, R82, R79 ;  /* 0x0000004f52537221 */ /* 0x000fe20000010000 */
[----:B------:R-:W-:Y:S01]  /*0bc0*/  FFMA.FTZ R74, R58, R79, R75 ;  /* 0x0000004f3a4a7223 */ /* 0x000fe2000001004b */
[C---:B------:R-:W-:Y:S01]  /*0bd0*/  PRMT R62, R63.reuse, 0x7632, R62 ;  /* 0x000076323f3e7816 */ /* 0x040fe2000000003e */
[----:B------:R-:W-:Y:S01]  /*0be0*/  FMUL.FTZ R61, R2, R87 ;  /* 0x00000057023d7220 */ /* 0x000fe20000410000 */
[----:B------:R-:W-:Y:S01]  /*0bf0*/  SHF.L.U32 R63, R63, 0x10, RZ ;  /* 0x000000103f3f7819 */ /* 0x000fe200000006ff */
        /* <DEDUP_REMOVED lines=12> */
[----:B------:R-:W-:Y:S01]  /*0cc0*/  FMUL.FTZ R83, R4, R62 ;  /* 0x0000003e04537220 */ /* 0x000fe20000410000 */
[----:B------:R-:W-:Y:S01]  /*0cd0*/  FADD.FTZ R86, R63, R82 ;  /* 0x000000523f567221 */ /* 0x000fe20000010000 */
[----:B------:R-:W-:Y:S01]  /*0ce0*/  FFMA.FTZ R74, R61, R82, R74 ;  /* 0x000000523d4a7223 */ /* 0x000fe2000001004a */
[----:B------:R-:W-:Y:S01]  /*0cf0*/  FFMA.FTZ R35, R84, R62, R35 ;  /* 0x0000003e54237223 */ /* 0x000fe20000010023 */
[----:B------:R-:W-:Y:S01]  /*0d00*/  FADD.FTZ R43, R43, R62 ;  /* 0x0000003e2b2b7221 */ /* 0x000fe20000010000 */
[----:B------:R-:W-:Y:S01]  /*0d10*/  FADD.FTZ R85, R86, R83 ;  /* 0x0000005356557221 */ /* 0x000fe20000010000 */
[----:B------:R-:W-:-:S07]  /*0d20*/  FFMA.FTZ R87, R84, R83, R74 ;  /* 0x0000005354577223 */ /* 0x000fce000001004a */
.L_x_620:
[----:B------:R-:W-:Y:S05]  /*0d30*/  BSYNC B1 ;  /* 0x0000000000017941 */ /* 0x000fea0003800000 */
.L_x_618:
[----:B0----5:R-:W-:Y:S01]  /*0d40*/  IMAD.MOV.U32 R62, RZ, RZ, R72 ;  /* 0x000000ffff3e7224 */ /* 0x021fe200078e0048 */
[----:B------:R-:W-:-:S04]  /*0d50*/  UMOV UR6, 0xffffffff ;  /* 0xffffffff00067882 */ /* 0x000fc80000000000 */
[----:B------:R-:W-:Y:S01]  /*0d60*/  PRMT R86, R62, 0x7610, R86 ;  /* 0x000076103e567816 */ /* 0x000fe20000000056 */
        /* <DEDUP_REMOVED lines=19> */
.L_x_674:
[----:B------:R-:W-:Y:S01]  /*0ea0*/  @P3 IADD3 R68, R68, -0x1, RZ ;  /* 0xffffffff44443810 */ /* 0x000fe20007ffe0ff */
[----:B------:R-:W3:Y:S04]  /*0eb0*/  @P3 LDC.64 R62, c[0x0][0x220] ;  /* 0x00008800ff3e3b82 */ /* 0x000ee80000000a00 */
[----:B------:R-:W-:-:S05]  /*0ec0*/  @P3 IMAD R68, R68, R67, RZ ;  /* 0x0000004344443224 */ /* 0x000fca00078e02ff */
[----:B------:R-:W-:-:S04]  /*0ed0*/  @P3 SHF.R.S32.HI R67, RZ, 0x1f, R68 ;  /* 0x0000001fff433819 */ /* 0x000fc80000011444 */
[----:B------:R-:W-:Y:S01]  /*0ee0*/  @P3 LEA.HI R68, R67, R68, RZ, 0x3 ;  /* 0x0000004443443211 */ /* 0x000fe200078f18ff */
[----:B------:R-:W-:-:S06]  /*0ef0*/  HFMA2.MMA R67, -RZ, RZ, 0, 0 ;  /* 0x00000000ff437435 */ /* 0x000fcc00000001ff */
[----:B------:R-:W-:-:S05]  /*0f00*/  @P3 LEA.HI.SX32 R67, R68, R65, 0x1d ;  /* 0x0000004144433211 */ /* 0x000fca00078feaff */
[----:B---3--:R-:W-:-:S05]  /*0f10*/  @P3 IMAD.WIDE.U32 R62, R67, 0x10, R62 ;  /* 0x00000010433e3825 */ /* 0x008fca00078e003e */
[----:B------:R3:W5:Y:S01]  /*0f20*/  @P3 LDG.E.128 R52, desc[UR4][R62.64] ;  /* 0x000000043e343981 */ /* 0x000762000c1e1d00 */
[----:B-1----:R-:W-:Y:S01]  /*0f30*/  FADD.FTZ R68, R75, R88 ;  /* 0x000000584b447221 */ /* 0x002fe20000010000 */
[----:B--2---:R-:W-:Y:S01]  /*0f40*/  FADD.FTZ R71, R85, R90 ;  /* 0x0000005a55477221 */ /* 0x004fe20000010000 */
[----:B------:R-:W-:Y:S02]  /*0f50*/  BSSY B1, `(.L_x_622) ;  /* 0x0000013000017945 */ /* 0x000fe40003800000 */
[----:B------:R-:W-:Y:S01]  /*0f60*/  FMUL.FTZ R68, R68, UR8 ;  /* 0x0000000844447c20 */ /* 0x000fe20008410000 */
[----:B------:R-:W-:Y:S01]  /*0f70*/  FMUL.FTZ R71, R71, UR8 ;  /* 0x0000000847477c20 */ /* 0x000fe20008410000 */
[----:B------:R-:W-:Y:S06]  /*0f80*/  @P2 BRA `(.L_x_623) ;  /* 0x0000000000182947 */ /* 0x000fec0003800000 */
[----:B------:R-:W-:Y:S01]  /*0f90*/  ISETP.NE.U32.AND P0, PT, R70, RZ, PT ;  /* 0x000000ff4600720c */ /* 0x000fe20003f05070 */
[----:B---3--:R-:W-:-:S03]  /*0fa0*/  IMAD.MOV.U32 R63, RZ, RZ, RZ ;  /* 0x000000ffff3f7224 */ /* 0x008fc600078e00ff */
[----:B------:R-:W-:-:S13]  /*0fb0*/  ISETP.NE.AND.EX P0, PT, R69, RZ, PT, P0 ;  /* 0x000000ff4500720c */ /* 0x000fda0003f05300 */
[----:B------:R-:W-:Y:S05]  /*0fc0*/  @!P0 BRA `(.L_x_624) ;  /* 0x00000000002c8947 */ /* 0x000fea0003800000 */
[----:B------:R-:W-:Y:S01]  /*0fd0*/  SHF.L.U32 R63, R12, 0x10, RZ ;  /* 0x000000100c3f7819 */ /* 0x000fe200000006ff */
[----:B------:R-:W-:Y:S06]  /*0fe0*/  BRA `(.L_x_624) ;  /* 0x0000000000247947 */ /* 0x000fec0003800000 */
.L_x_623:
[----:B------:R-:W-:Y:S02]  /*0ff0*/  ISETP.NE.U32.AND P0, PT, R70, RZ, PT ;  /* 0x000000ff4600720c */ /* 0x000fe40003f05070 */
[----:B------:R-:W-:Y:S02]  /*1000*/  ISETP.NE.AND P1, PT, R8, RZ, PT ;  /* 0x000000ff0800720c */ /* 0x000fe40003f25270 */
[----:B------:R-:W-:Y:S02]  /*1010*/  ISETP.NE.AND.EX P0, PT, R69, RZ, PT, P0 ;  /* 0x000000ff4500720c */ /* 0x000fe40003f05300 */
[----:B---3--:R-:W-:-:S05]  /*1020*/  FSEL R62, R68, RZ, !P1 ;  /* 0x000000ff443e7208 */ /* 0x008fca0004800000 */
[----:B------:R-:W-:-:S04]  /*1030*/  FFMA.FTZ R63, R3, R71, R62 ;  /* 0x00000047033f7223 */ /* 0x000fc8000001003e */
[----:B------:R-:W-:Y:S02]  /*1040*/  FADD.FTZ R63, R76, -R63 ;  /* 0x8000003f4c3f7221 */ /* 0x000fe40000010000 */
[----:B------:R-:W-:Y:S02]  /*1050*/  @P0 SHF.L.U32 R62, R12, 0x10, RZ ;  /* 0x000000100c3e0819 */ /* 0x000fe400000006ff */
[----:B------:R-:W-:-:S04]  /*1060*/  FMUL.FTZ R63, R2, R63 ;  /* 0x0000003f023f7220 */ /* 0x000fc80000410000 */
[----:B------:R-:W-:-:S07]  /*1070*/  @P0 FADD.FTZ R63, R63, R62 ;  /* 0x0000003e3f3f0221 */ /* 0x000fce0000010000 */
.L_x_624:
[----:B------:R-:W-:Y:S05]  /*1080*/  BSYNC B1 ;  /* 0x0000000000017941 */ /* 0x000fea0003800000 */
.L_x_622:
        /* <DEDUP_REMOVED lines=8> */
[----:B0-----:R-:W-:Y:S02]  /*1110*/  IMAD.MOV.U32 R75, RZ, RZ, RZ ;  /* 0x000000ffff4b7224 */ /* 0x001fe400078e00ff */
[----:B------:R-:W-:-:S08]  /*1120*/  FMUL.FTZ R74, R63, UR12 ;  /* 0x0000000c3f4a7c20 */ /* 0x000fd00008410000 */
[----:B------:R-:W-:Y:S01]  /*1130*/  @P4 SHF.L.U32 R70, R16, 0x10, RZ ;  /* 0x0000001010464819 */ /* 0x000fe200000006ff */
[----:B-----5:R-:W-:-:S04]  /*1140*/  @P4 IMAD.U32 R63, R52, 0x10000, RZ ;  /* 0x00010000343f4824 */ /* 0x020fc800078e00ff */
[C---:B------:R-:W-:Y:S01]  /*1150*/  @P4 FMUL.FTZ R69, R74.reuse, R70 ;  /* 0x000000464a454220 */ /* 0x040fe20000410000 */
[----:B------:R-:W-:-:S04]  /*1160*/  @P4 FMUL.FTZ R75, R74, R63 ;  /* 0x0000003f4a4b4220 */ /* 0x000fc80000410000 */
[----:B------:R-:W-:Y:S01]  /*1170*/  F2FP.BF16.F32.PACK_AB R69, RZ, R69 ;  /* 0x00000045ff45723e */ /* 0x000fe200000010ff */
[----:B------:R-:W-:-:S03]  /*1180*/  FADD.FTZ R24, R24, R75 ;  /* 0x0000004b18187221 */ /* 0x000fc60000010000 */
[----:B------:R-:W-:-:S07]  /*1190*/  PRMT R48, R69, 0x7610, R48 ;  /* 0x0000761045307816 */ /* 0x000fce0000000030 */
.L_x_626:
[----:B------:R-:W-:Y:S05]  /*11a0*/  BSYNC B1 ;  /* 0x0000000000017941 */ /* 0x000fea0003800000 */
.L_x_625:
[----:B------:R-:W-:Y:S01]  /*11b0*/  BSSY B1, `(.L_x_627) ;  /* 0x0000010000017945 */ /* 0x000fe20003800000 */
[----:B------:R-:W-:-:S03]  /*11c0*/  @P1 PRMT R28, R62, 0x7610, R28 ;  /* 0x000076103e1c1816 */ /* 0x000fc6000000001c */
[----:B------:R-:W-:Y:S05]  /*11d0*/  @P2 BRA `(.L_x_628) ;  /* 0x0000000000142947 */ /* 0x000fea0003800000 */
[----:B------:R-:W-:Y:S01]  /*11e0*/  HFMA2.MMA R63, -RZ, RZ, 0, 0 ;  /* 0x00000000ff3f7435 */ /* 0x000fe200000001ff */
[----:B------:R-:W-:Y:S10]  /*11f0*/  @!P0 BRA `(.L_x_629) ;  /* 0x00000000002c8947 */ /* 0x000ff40003800000 */
[----:B------:R-:W-:-:S04]  /*1200*/  PRMT R63, R12, 0x7632, R63 ;  /* 0x000076320c3f7816 */ /* 0x000fc8000000003f */
[----:B------:R-:W-:Y:S01]  /*1210*/  SHF.L.U32 R63, R63, 0x10, RZ ;  /* 0x000000103f3f7819 */ /* 0x000fe200000006ff */
[----:B------:R-:W-:Y:S06]  /*1220*/  BRA `(.L_x_629) ;  /* 0x0000000000207947 */ /* 0x000fec0003800000 */
.L_x_628:
        /* <DEDUP_REMOVED lines=8> */
.L_x_629:
[----:B------:R-:W-:Y:S05]  /*12b0*/  BSYNC B1 ;  /* 0x0000000000017941 */ /* 0x000fea0003800000 */
.L_x_627:
[----:B------:R-:W-:Y:S01]  /*12c0*/  BSSY B1, `(.L_x_630) ;  /* 0x0000011000017945 */ /* 0x000fe20003800000 */
[----:B------:R-:W-:-:S03]  /*12d0*/  @P1 F2FP.BF16.F32.PACK_AB R62, RZ, R63 ;  /* 0x0000003fff3e123e */ /* 0x000fc600000010ff */
[----:B------:R-:W-:Y:S05]  /*12e0*/  @!P3 BRA `(.L_x_631) ;  /* 0x000000000038b947 */ /* 0x000fea0003800000 */
[----:B------:R-:W-:Y:S01]  /*12f0*/  LOP3.LUT P4, RZ, R72, 0xff00, RZ, 0xc0, !PT ;  /* 0x0000ff0048ff7812 */ /* 0x000fe2000788c0ff */
[----:B------:R-:W-:Y:S01]  /*1300*/  FMUL.FTZ R63, R63, UR13 ;  /* 0x0000000d3f3f7c20 */ /* 0x000fe20008410000 */
[----:B------:R-:W-:-:S03]  /*1310*/  MOV R69, RZ ;  /* 0x000000ff00457202 */ /* 0x000fc60000000f00 */
[----:B0-----:R-:W-:-:S08]  /*1320*/  FMUL.FTZ R75, R63, UR12 ;  /* 0x0000000c3f4b7c20 */ /* 0x001fd00008410000 */
[----:B------:R-:W-:Y:S02]  /*1330*/  @P4 PRMT R74, R16, 0x7632, R74 ;  /* 0x00007632104a4816 */ /* 0x000fe4000000004a */
[----:B-----5:R-:W-:Y:S02]  /*1340*/  @P4 PRMT R70, R52, 0x7632, R70 ;  /* 0x0000763234464816 */ /* 0x020fe40000000046 */
[----:B------:R-:W-:-:S03]  /*1350*/  @P4 SHF.L.U32 R74, R74, 0x10, RZ ;  /* 0x000000104a4a4819 */ /* 0x000fc600000006ff */
[----:B------:R-:W-:Y:S01]  /*1360*/  @P4 IMAD.U32 R63, R70, 0x10000, RZ ;  /* 0x00010000463f4824 */ /* 0x000fe200078e00ff */
[----:B------:R-:W-:Y:S01]  /*1370*/  HFMA2.MMA R70, -RZ, RZ, 0, 0 ;  /* 0x00000000ff467435 */ /* 0x000fe200000001ff */
[----:B------:R-:W-:-:S05]  /*1380*/  @P4 FMUL.FTZ R69, R75, R74 ;  /* 0x0000004a4b454220 */ /* 0x000fca0000410000 */
[----:B------:R-:W-:Y:S01]  /*1390*/  @P4 FMUL.FTZ R70, R75, R63 ;  /* 0x0000003f4b464220 */ /* 0x000fe20000410000 */
[----:B------:R-:W-:-:S03]  /*13a0*/  F2FP.BF16.F32.PACK_AB R69, RZ, R69 ;  /* 0x00000045ff45723e */ /* 0x000fc600000010ff */
[----:B------:R-:W-:Y:S01]  /*13b0*/  FADD.FTZ R25, R25, R70 ;  /* 0x0000004619197221 */ /* 0x000fe20000010000 */
[----:B------:R-:W-:-:S07]  /*13c0*/  PRMT R48, R48, 0x5410, R69 ;  /* 0x0000541030307816 */ /* 0x000fce0000000045 */
.L_x_631:
[----:B------:R-:W-:Y:S05]  /*13d0*/  BSYNC B1 ;  /* 0x0000000000017941 */ /* 0x000fea0003800000 */
.L_x_630:
[----:B------:R-:W-:Y:S01]  /*13e0*/  BSSY B1, `(.L_x_632) ;  /* 0x000000e000017945 */ /* 0x000fe20003800000 */
[----:B------:R-:W-:-:S03]  /*13f0*/  @P1 PRMT R28, R28, 0x5410, R62 ;  /* 0x000054101c1c1816 */ /* 0x000fc6000000003e */
[----:B------:R-:W-:Y:S05]  /*1400*/  @P2 BRA `(.L_x_633) ;  /* 0x0000000000102947 */ /* 0x000fea0003800000 */
[----:B------:R-:W-:Y:S01]  /*1410*/  MOV R63, RZ ;  /* 0x000000ff003f7202 */ /* 0x000fe20000000f00 */
[----:B------:R-:W-:Y:S06]  /*1420*/  @!P0 BRA `(.L_x_634) ;  /* 0x0000000000248947 */ /* 0x000fec0003800000 */
[----:B------:R-:W-:Y:S01]  /*1430*/  IMAD.U32 R63, R13, 0x10000, RZ ;  /* 0x000100000d3f7824 */ /* 0x000fe200078e00ff */
[----:B------:R-:W-:Y:S06]  /*1440*/  BRA `(.L_x_634) ;  /* 0x00000000001c7947 */ /* 0x000fec0003800000 */
.L_x_633:
[----:B------:R-:W-:-:S04]  /*1450*/  ISETP.NE.AND P4, PT, R8, RZ, PT ;  /* 0x000000ff0800720c */ /* 0x000fc80003f85270 */
[----:B------:R-:W-:-:S05]  /*1460*/  FSEL R62, R68, RZ, !P4 ;  /* 0x000000ff443e7208 */ /* 0x000fca0006000000 */
[----:B------:R-:W-:Y:S01]  /*1470*/  FFMA.FTZ R63, R57, R71, R62 ;  /* 0x00000047393f7223 */ /* 0x000fe2000001003e */
[----:B------:R-:W-:-:S03]  /*1480*/  @P0 SHF.L.U32 R62, R13, 0x10, RZ ;  /* 0x000000100d3e0819 */ /* 0x000fc600000006ff */
[----:B------:R-:W-:-:S04]  /*1490*/  FADD.FTZ R63, R78, -R63 ;  /* 0x8000003f4e3f7221 */ /* 0x000fc80000010000 */
[----:B------:R-:W-:-:S04]  /*14a0*/  FMUL.FTZ R63, R2, R63 ;  /* 0x0000003f023f7220 */ /* 0x000fc80000410000 */
[----:B------:R-:W-:-:S07]  /*14b0*/  @P0 FADD.FTZ R63, R63, R62 ;  /* 0x0000003e3f3f0221 */ /* 0x000fce0000010000 */
.L_x_634:
[----:B------:R-:W-:Y:S05]  /*14c0*/  BSYNC B1 ;  /* 0x0000000000017941 */ /* 0x000fea0003800000 */
.L_x_632:
[----:B------:R-:W-:Y:S01]  /*14d0*/  BSSY B1, `(.L_x_635) ;  /* 0x000000f000017945 */ /* 0x000fe20003800000 */
[----:B------:R-:W-:-:S03]  /*14e0*/  @P1 F2FP.BF16.F32.PACK_AB R62, RZ, R63 ;  /* 0x0000003fff3e123e */ /* 0x000fc600000010ff */
[----:B------:R-:W-:Y:S05]  /*14f0*/  @!P3 BRA `(.L_x_636) ;  /* 0x000000000030b947 */ /* 0x000fea0003800000 */
[----:B------:R-:W-:Y:S01]  /*1500*/  LOP3.LUT P4, RZ, R72, 0xff0000, RZ, 0xc0, !PT ;  /* 0x00ff000048ff7812 */ /* 0x000fe2000788c0ff */
[----:B------:R-:W-:Y:S01]  /*1510*/  FMUL.FTZ R63, R63, UR13 ;  /* 0x0000000d3f3f7c20 */ /* 0x000fe20008410000 */
[----:B0-----:R-:W-:Y:S01]  /*1520*/  HFMA2.MMA R75, -RZ, RZ, 0, 0 ;  /* 0x00000000ff4b7435 */ /* 0x001fe200000001ff */
[----:B------:R-:W-:Y:S02]  /*1530*/  IMAD.MOV.U32 R69, RZ, RZ, RZ ;  /* 0x000000ffff457224 */ /* 0x000fe400078e00ff */
[----:B------:R-:W-:-:S08]  /*1540*/  FMUL.FTZ R74, R63, UR12 ;  /* 0x0000000c3f4a7c20 */ /* 0x000fd00008410000 */
[----:B------:R-:W-:Y:S02]  /*1550*/  @P4 SHF.L.U32 R70, R17, 0x10, RZ ;  /* 0x0000001011464819 */ /* 0x000fe400000006ff */
[----:B-----5:R-:W-:-:S03]  /*1560*/  @P4 SHF.L.U32 R63, R53, 0x10, RZ ;  /* 0x00000010353f4819 */ /* 0x020fc600000006ff */
[C---:B------:R-:W-:Y:S02]  /*1570*/  @P4 FMUL.FTZ R69, R74.reuse, R70 ;  /* 0x000000464a454220 */ /* 0x040fe40000410000 */
[----:B------:R-:W-:-:S03]  /*1580*/  @P4 FMUL.FTZ R75, R74, R63 ;  /* 0x0000003f4a4b4220 */ /* 0x000fc60000410000 */
[----:B------:R-:W-:Y:S01]  /*1590*/  F2FP.BF16.F32.PACK_AB R69, RZ, R69 ;  /* 0x00000045ff45723e */ /* 0x000fe200000010ff */
[----:B------:R-:W-:-:S03]  /*15a0*/  FADD.FTZ R26, R26, R75 ;  /* 0x0000004b1a1a7221 */ /* 0x000fc60000010000 */
[----:B------:R-:W-:-:S07]  /*15b0*/  PRMT R49, R69, 0x7610, R49 ;  /* 0x0000761045317816 */ /* 0x000fce0000000031 */
.L_x_636:
[----:B------:R-:W-:Y:S05]  /*15c0*/  BSYNC B1 ;  /* 0x0000000000017941 */ /* 0x000fea0003800000 */
.L_x_635:
[----:B------:R-:W-:Y:S01]  /*15d0*/  BSSY B1, `(.L_x_637) ;  /* 0x0000010000017945 */ /* 0x000fe20003800000 */
[----:B------:R-:W-:-:S03]  /*15e0*/  @P1 PRMT R29, R62, 0x7610, R29 ;  /* 0x000076103e1d1816 */ /* 0x000fc6000000001d */
[----:B------:R-:W-:Y:S05]  /*15f0*/  @P2 BRA `(.L_x_638) ;  /* 0x0000000000142947 */ /* 0x000fea0003800000 */
[----:B------:R-:W-:Y:S01]  /*1600*/  IMAD.MOV.U32 R63, RZ, RZ, RZ ;  /* 0x000000ffff3f7224 */ /* 0x000fe200078e00ff */
[----:B------:R-:W-:Y:S06]  /*1610*/  @!P0 BRA `(.L_x_639) ;  /* 0x00000000002c8947 */ /* 0x000fec0003800000 */
[----:B------:R-:W-:-:S04]  /*1620*/  PRMT R63, R13, 0x7632, R63 ;  /* 0x000076320d3f7816 */ /* 0x000fc8000000003f */
[----:B------:R-:W-:Y:S01]  /*1630*/  SHF.L.U32 R63, R63, 0x10, RZ ;  /* 0x000000103f3f7819 */ /* 0x000fe200000006ff */
[----:B------:R-:W-:Y:S06]  /*1640*/  BRA `(.L_x_639) ;  /* 0x0000000000207947 */ /* 0x000fec0003800000 */
.L_x_638:
        /* <DEDUP_REMOVED lines=8> */
.L_x_639:
[----:B------:R-:W-:Y:S05]  /*16d0*/  BSYNC B1 ;  /* 0x0000000000017941 */ /* 0x000fea0003800000 */
.L_x_637:
[----:B------:R-:W-:Y:S01]  /*16e0*/  BSSY B1, `(.L_x_640) ;  /* 0x0000011000017945 */ /* 0x000fe20003800000 */
[----:B------:R-:W-:-:S03]  /*16f0*/  @P1 F2FP.BF16.F32.PACK_AB R62, RZ, R63 ;  /* 0x0000003fff3e123e */ /* 0x000fc600000010ff */
[----:B------:R-:W-:Y:S05]  /*1700*/  @!P3 BRA `(.L_x_641) ;  /* 0x000000000038b947 */ /* 0x000fea0003800000 */
[----:B------:R-:W-:Y:S01]  /*1710*/  LOP3.LUT P4, RZ, R72, 0xff000000, RZ, 0xc0, !PT ;  /* 0xff00000048ff7812 */ /* 0x000fe2000788c0ff */
[----:B------:R-:W-:Y:S01]  /*1720*/  FMUL.FTZ R63, R63, UR13 ;  /* 0x0000000d3f3f7c20 */ /* 0x000fe20008410000 */
[----:B------:R-:W-:-:S03]  /*1730*/  IMAD.MOV.U32 R69, RZ, RZ, RZ ;  /* 0x000000ffff457224 */ /* 0x000fc600078e00ff */
[----:B0-----:R-:W-:-:S08]  /*1740*/  FMUL.FTZ R75, R63, UR12 ;  /* 0x0000000c3f4b7c20 */ /* 0x001fd00008410000 */
[----:B------:R-:W-:Y:S02]  /*1750*/  @P4 PRMT R74, R17, 0x7632, R74 ;  /* 0x00007632114a4816 */ /* 0x000fe4000000004a */
[----:B-----5:R-:W-:Y:S02]  /*1760*/  @P4 PRMT R70, R53, 0x7632, R70 ;  /* 0x0000763235464816 */ /* 0x020fe40000000046 */
[----:B------:R-:W-:Y:S02]  /*1770*/  @P4 SHF.L.U32 R74, R74, 0x10, RZ ;  /* 0x000000104a4a4819 */ /* 0x000fe400000006ff */
[----:B------:R-:W-:Y:S01]  /*1780*/  @P4 SHF.L.U32 R63, R70, 0x10, RZ ;  /* 0x00000010463f4819 */ /* 0x000fe200000006ff */
[----:B------:R-:W-:Y:S02]  /*1790*/  IMAD.MOV.U32 R70, RZ, RZ, RZ ;  /* 0x000000ffff467224 */ /* 0x000fe400078e00ff */
[C---:B------:R-:W-:Y:S02]  /*17a0*/  @P4 FMUL.FTZ R69, R75.reuse, R74 ;  /* 0x0000004a4b454220 */ /* 0x040fe40000410000 */
[----:B------:R-:W-:-:S03]  /*17b0*/  @P4 FMUL.FTZ R70, R75, R63 ;  /* 0x0000003f4b464220 */ /* 0x000fc60000410000 */
[----:B------:R-:W-:Y:S01]  /*17c0*/  F2FP.BF16.F32.PACK_AB R69, RZ, R69 ;  /* 0x00000045ff45723e */ /* 0x000fe200000010ff */
[----:B------:R-:W-:-:S03]  /*17d0*/  FADD.FTZ R27, R27, R70 ;  /* 0x000000461b1b7221 */ /* 0x000fc60000010000 */
[----:B------:R-:W-:-:S07]  /*17e0*/  PRMT R49, R49, 0x5410, R69 ;  /* 0x0000541031317816 */ /* 0x000fce0000000045 */
.L_x_641:
[----:B------:R-:W-:Y:S05]  /*17f0*/  BSYNC B1 ;  /* 0x0000000000017941 */ /* 0x000fea0003800000 */
.L_x_640:
[----:B------:R-:W-:Y:S01]  /*1800*/  BSSY B1, `(.L_x_642) ;  /* 0x000000e000017945 */ /* 0x000fe20003800000 */
[----:B------:R-:W-:-:S03]  /*1810*/  @P1 PRMT R29, R29, 0x5410, R62 ;  /* 0x000054101d1d1816 */ /* 0x000fc6000000003e */
[----:B------:R-:W-:Y:S05]  /*1820*/  @P2 BRA `(.L_x_643) ;  /* 0x0000000000102947 */ /* 0x000fea0003800000 */
[----:B------:R-:W-:Y:S01]  /*1830*/  MOV R63, RZ ;  /* 0x000000ff003f7202 */ /* 0x000fe20000000f00 */
[----:B------:R-:W-:Y:S06]  /*1840*/  @!P0 BRA `(.L_x_644) ;  /* 0x0000000000248947 */ /* 0x000fec0003800000 */
[----:B------:R-:W-:Y:S01]  /*1850*/  SHF.L.U32 R63, R14, 0x10, RZ ;  /* 0x000000100e3f7819 */ /* 0x000fe200000006ff */
[----:B------:R-:W-:Y:S06]  /*1860*/  BRA `(.L_x_644) ;  /* 0x00000000001c7947 */ /* 0x000fec0003800000 */
.L_x_643:
[----:B------:R-:W-:-:S04]  /*1870*/  ISETP.NE.AND P4, PT, R8, RZ, PT ;  /* 0x000000ff0800720c */ /* 0x000fc80003f85270 */
[----:B------:R-:W-:-:S05]  /*1880*/  FSEL R62, R68, RZ, !P4 ;  /* 0x000000ff443e7208 */ /* 0x000fca0006000000 */
[----:B------:R-:W-:Y:S01]  /*1890*/  FFMA.FTZ R63, R59, R71, R62 ;  /* 0x000000473b3f7223 */ /* 0x000fe2000001003e */
[----:B------:R-:W-:-:S03]  /*18a0*/  @P0 IMAD.U32 R62, R14, 0x10000, RZ ;  /* 0x000100000e3e0824 */ /* 0x000fc600078e00ff */
[----:B------:R-:W-:-:S04]  /*18b0*/  FADD.FTZ R63, R80, -R63 ;  /* 0x8000003f503f7221 */ /* 0x000fc80000010000 */
[----:B------:R-:W-:-:S04]  /*18c0*/  FMUL.FTZ R63, R2, R63 ;  /* 0x0000003f023f7220 */ /* 0x000fc80000410000 */
[----:B------:R-:W-:-:S07]  /*18d0*/  @P0 FADD.FTZ R63, R63, R62 ;  /* 0x0000003e3f3f0221 */ /* 0x000fce0000010000 */
.L_x_644:
[----:B------:R-:W-:Y:S05]  /*18e0*/  BSYNC B1 ;  /* 0x0000000000017941 */ /* 0x000fea0003800000 */
.L_x_642:
[----:B------:R-:W-:Y:S01]  /*18f0*/  BSSY B1, `(.L_x_645) ;  /* 0x000000f000017945 */ /* 0x000fe20003800000 */
[----:B------:R-:W-:-:S03]  /*1900*/  @P1 F2FP.BF16.F32.PACK_AB R62, RZ, R63 ;  /* 0x0000003fff3e123e */ /* 0x000fc600000010ff */
[----:B------:R-:W-:Y:S05]  /*1910*/  @!P3 BRA `(.L_x_646) ;  /* 0x000000000030b947 */ /* 0x000fea0003800000 */
[----:B------:R-:W-:Y:S01]  /*1920*/  LOP3.LUT P4, RZ, R73, 0xff, RZ, 0xc0, !PT ;  /* 0x000000ff49ff7812 */ /* 0x000fe2000788c0ff */
[----:B------:R-:W-:Y:S01]  /*1930*/  FMUL.FTZ R63, R63, UR13 ;  /* 0x0000000d3f3f7c20 */ /* 0x000fe20008410000 */
[----:B0-----:R-:W-:Y:S01]  /*1940*/  HFMA2.MMA R75, -RZ, RZ, 0, 0 ;  /* 0x00000000ff4b7435 */ /* 0x001fe200000001ff */
[----:B------:R-:W-:Y:S02]  /*1950*/  MOV R69, RZ ;  /* 0x000000ff00457202 */ /* 0x000fe40000000f00 */
[----:B------:R-:W-:-:S08]  /*1960*/  FMUL.FTZ R74, R63, UR12 ;  /* 0x0000000c3f4a7c20 */ /* 0x000fd00008410000 */
[----:B------:R-:W-:Y:S01]  /*1970*/  @P4 IMAD.U32 R70, R18, 0x10000, RZ ;  /* 0x0001000012464824 */ /* 0x000fe200078e00ff */
[----:B-----5:R-:W-:-:S03]  /*1980*/  @P4 SHF.L.U32 R63, R54, 0x10, RZ ;  /* 0x00000010363f4819 */ /* 0x020fc600000006ff */
[C---:B------:R-:W-:Y:S02]  /*1990*/  @P4 FMUL.FTZ R69, R74.reuse, R70 ;  /* 0x000000464a454220 */ /* 0x040fe40000410000 */
[----:B------:R-:W-:-:S03]  /*19a0*/  @P4 FMUL.FTZ R75, R74, R63 ;  /* 0x0000003f4a4b4220 */ /* 0x000fc60000410000 */
[----:B------:R-:W-:Y:S01]  /*19b0*/  F2FP.BF16.F32.PACK_AB R69, RZ, R69 ;  /* 0x00000045ff45723e */ /* 0x000fe200000010ff */
[----:B------:R-:W-:-:S03]  /*19c0*/  FADD.FTZ R20, R20, R75 ;  /* 0x0000004b14147221 */ /* 0x000fc60000010000 */
[----:B------:R-:W-:-:S07]  /*19d0*/  PRMT R50, R69, 0x7610, R50 ;  /* 0x0000761045327816 */ /* 0x000fce0000000032 */
.L_x_646:
[----:B------:R-:W-:Y:S05]  /*19e0*/  BSYNC B1 ;  /* 0x0000000000017941 */ /* 0x000fea0003800000 */
.L_x_645:
[----:B------:R-:W-:Y:S01]  /*19f0*/  BSSY B1, `(.L_x_647) ;  /* 0x0000010000017945 */ /* 0x000fe20003800000 */
[----:B------:R-:W-:-:S03]  /*1a00*/  @P1 PRMT R30, R62, 0x7610, R30 ;  /* 0x000076103e1e1816 */ /* 0x000fc6000000001e */
[----:B------:R-:W-:Y:S05]  /*1a10*/  @P2 BRA `(.L_x_648) ;  /* 0x0000000000142947 */ /* 0x000fea0003800000 */
[----:B------:R-:W-:Y:S01]  /*1a20*/  HFMA2.MMA R63, -RZ, RZ, 0, 0 ;  /* 0x00000000ff3f7435 */ /* 0x000fe200000001ff */
[----:B------:R-:W-:Y:S10]  /*1a30*/  @!P0 BRA `(.L_x_649) ;  /* 0x00000000002c8947 */ /* 0x000ff40003800000 */
[----:B------:R-:W-:-:S05]  /*1a40*/  PRMT R63, R14, 0x7632, R63 ;  /* 0x000076320e3f7816 */ /* 0x000fca000000003f */
[----:B------:R-:W-:Y:S01]  /*1a50*/  IMAD.U32 R63, R63, 0x10000, RZ ;  /* 0x000100003f3f7824 */ /* 0x000fe200078e00ff */
[----:B------:R-:W-:Y:S06]  /*1a60*/  BRA `(.L_x_649) ;  /* 0x0000000000207947 */ /* 0x000fec0003800000 */
.L_x_648:
        /* <DEDUP_REMOVED lines=8> */
.L_x_649:
[----:B------:R-:W-:Y:S05]  /*1af0*/  BSYNC B1 ;  /* 0x0000000000017941 */ /* 0x000fea0003800000 */
.L_x_647:
        /* <DEDUP_REMOVED lines=8> */
[----:B-----5:R-:W-:-:S03]  /*1b80*/  @P4 PRMT R70, R54, 0x7632, R70 ;  /* 0x0000763236464816 */ /* 0x020fc60000000046 */
[----:B------:R-:W-:Y:S01]  /*1b90*/  @P4 IMAD.U32 R74, R74, 0x10000, RZ ;  /* 0x000100004a4a4824 */ /* 0x000fe200078e00ff */
[----:B------:R-:W-:Y:S01]  /*1ba0*/  @P4 SHF.L.U32 R63, R70, 0x10, RZ ;  /* 0x00000010463f4819 */ /* 0x000fe200000006ff */
[----:B------:R-:W-:Y:S02]  /*1bb0*/  HFMA2.MMA R70, -RZ, RZ, 0, 0 ;  /* 0x00000000ff467435 */ /* 0x000fe400000001ff */
[----:B------:R-:W-:-:S04]  /*1bc0*/  @P4 FMUL.FTZ R69, R75, R74 ;  /* 0x0000004a4b454220 */ /* 0x000fc80000410000 */
[----:B------:R-:W-:Y:S01]  /*1bd0*/  @P4 FMUL.FTZ R70, R75, R63 ;  /* 0x0000003f4b464220 */ /* 0x000fe20000410000 */
[----:B------:R-:W-:-:S03]  /*1be0*/  F2FP.BF16.F32.PACK_AB R69, RZ, R69 ;  /* 0x00000045ff45723e */ /* 0x000fc600000010ff */
[----:B------:R-:W-:Y:S01]  /*1bf0*/  FADD.FTZ R21, R21, R70 ;  /* 0x0000004615157221 */ /* 0x000fe20000010000 */
[----:B------:R-:W-:-:S07]  /*1c00*/  PRMT R50, R50, 0x5410, R69 ;  /* 0x0000541032327816 */ /* 0x000fce0000000045 */
.L_x_651:
[----:B------:R-:W-:Y:S05]  /*1c10*/  BSYNC B1 ;  /* 0x0000000000017941 */ /* 0x000fea0003800000 */
.L_x_650:
[----:B------:R-:W-:Y:S01]  /*1c20*/  BSSY B1, `(.L_x_652) ;  /* 0x000000e000017945 */ /* 0x000fe20003800000 */
[----:B------:R-:W-:-:S03]  /*1c30*/  @P1 PRMT R30, R30, 0x5410, R62 ;  /* 0x000054101e1e1816 */ /* 0x000fc6000000003e */
[----:B------:R-:W-:Y:S05]  /*1c40*/  @P2 BRA `(.L_x_653) ;  /* 0x0000000000102947 */ /* 0x000fea0003800000 */
[----:B------:R-:W-:Y:S01]  /*1c50*/  IMAD.MOV.U32 R63, RZ, RZ, RZ ;  /* 0x000000ffff3f7224 */ /* 0x000fe200078e00ff */
[----:B------:R-:W-:Y:S06]  /*1c60*/  @!P0 BRA `(.L_x_654) ;  /* 0x0000000000248947 */ /* 0x000fec0003800000 */
[----:B------:R-:W-:Y:S01]  /*1c70*/  SHF.L.U32 R63, R15, 0x10, RZ ;  /* 0x000000100f3f7819 */ /* 0x000fe200000006ff */
[----:B------:R-:W-:Y:S06]  /*1c80*/  BRA `(.L_x_654) ;  /* 0x00000000001c7947 */ /* 0x000fec0003800000 */
.L_x_653:
[----:B------:R-:W-:-:S04]  /*1c90*/  ISETP.NE.AND P4, PT, R8, RZ, PT ;  /* 0x000000ff0800720c */ /* 0x000fc80003f85270 */
[----:B------:R-:W-:-:S05]  /*1ca0*/  FSEL R62, R68, RZ, !P4 ;  /* 0x000000ff443e7208 */ /* 0x000fca0006000000 */
[----:B------:R-:W-:Y:S01]  /*1cb0*/  FFMA.FTZ R63, R61, R71, R62 ;  /* 0x000000473d3f7223 */ /* 0x000fe2000001003e */
[----:B------:R-:W-:-:S03]  /*1cc0*/  @P0 SHF.L.U32 R62, R15, 0x10, RZ ;  /* 0x000000100f3e0819 */ /* 0x000fc600000006ff */
[----:B------:R-:W-:-:S04]  /*1cd0*/  FADD.FTZ R63, R82, -R63 ;  /* 0x8000003f523f7221 */ /* 0x000fc80000010000 */
[----:B------:R-:W-:-:S04]  /*1ce0*/  FMUL.FTZ R63, R2, R63 ;  /* 0x0000003f023f7220 */ /* 0x000fc80000410000 */
[----:B------:R-:W-:-:S07]  /*1cf0*/  @P0 FADD.FTZ R63, R63, R62 ;  /* 0x0000003e3f3f0221 */ /* 0x000fce0000010000 */
.L_x_654:
[----:B------:R-:W-:Y:S05]  /*1d00*/  BSYNC B1 ;  /* 0x0000000000017941 */ /* 0x000fea0003800000 */
.L_x_652:
[----:B------:R-:W-:Y:S01]  /*1d10*/  BSSY B1, `(.L_x_655) ;  /* 0x000000f000017945 */ /* 0x000fe20003800000 */
[----:B------:R-:W-:-:S03]  /*1d20*/  @P1 F2FP.BF16.F32.PACK_AB R62, RZ, R63 ;  /* 0x0000003fff3e123e */ /* 0x000fc600000010ff */
[----:B------:R-:W-:Y:S05]  /*1d30*/  @!P3 BRA `(.L_x_656) ;  /* 0x000000000030b947 */ /* 0x000fea0003800000 */
        /* <DEDUP_REMOVED lines=12> */
.L_x_656:
[----:B------:R-:W-:Y:S05]  /*1e00*/  BSYNC B1 ;  /* 0x0000000000017941 */ /* 0x000fea0003800000 */
.L_x_655:
        /* <DEDUP_REMOVED lines=8> */
.L_x_658:
[----:B------:R-:W-:-:S04]  /*1e90*/  ISETP.NE.AND P2, PT, R8, RZ, PT ;  /* 0x000000ff0800720c */ /* 0x000fc80003f45270 */
[----:B------:R-:W-:Y:S02]  /*1ea0*/  FSEL R63, R68, RZ, !P2 ;  /* 0x000000ff443f7208 */ /* 0x000fe40005000000 */
[----:B------:R-:W-:-:S03]  /*1eb0*/  @P0 PRMT R68, R15, 0x7632, R68 ;  /* 0x000076320f440816 */ /* 0x000fc60000000044 */
[----:B------:R-:W-:Y:S02]  /*1ec0*/  FFMA.FTZ R62, R84, R71, R63 ;  /* 0x00000047543e7223 */ /* 0x000fe4000001003f */
[----:B------:R-:W-:Y:S02]  /*1ed0*/  @P0 IMAD.U32 R69, R68, 0x10000, RZ ;  /* 0x0001000044450824 */ /* 0x000fe400078e00ff */
[----:B------:R-:W-:-:S04]  /*1ee0*/  FADD.FTZ R63, R83, -R62 ;  /* 0x8000003e533f7221 */ /* 0x000fc80000010000 */
[----:B------:R-:W-:-:S04]  /*1ef0*/  FMUL.FTZ R2, R2, R63 ;  /* 0x0000003f02027220 */ /* 0x000fc80000410000 */
[----:B------:R-:W-:-:S07]  /*1f00*/  @P0 FADD.FTZ R2, R2, R69 ;  /* 0x0000004502020221 */ /* 0x000fce0000010000 */
.L_x_659:
[----:B------:R-:W-:Y:S05]  /*1f10*/  BSYNC B1 ;  /* 0x0000000000017941 */ /* 0x000fea0003800000 */
.L_x_657:
[----:B------:R-:W-:Y:S01]  /*1f20*/  @P1 F2FP.BF16.F32.PACK_AB R62, RZ, R2 ;  /* 0x00000002ff3e123e */ /* 0x000fe200000010ff */
[----:B------:R-:W-:Y:S03]  /*1f30*/  BSSY B1, `(.L_x_660) ;  /* 0x0000011000017945 */ /* 0x000fe60003800000 */
[----:B------:R-:W-:Y:S01]  /*1f40*/  @P1 PRMT R31, R31, 0x5410, R62 ;  /* 0x000054101f1f1816 */ /* 0x000fe2000000003e */
[----:B------:R-:W-:Y:S06]  /*1f50*/  @!P3 BRA `(.L_x_661) ;  /* 0x000000000038b947 */ /* 0x000fec0003800000 */
[----:B------:R-:W-:Y:S01]  /*1f60*/  LOP3.LUT P0, RZ, R73, 0xff000000, RZ, 0xc0, !PT ;  /* 0xff00000049ff7812 */ /* 0x000fe2000780c0ff */
[----:B------:R-:W-:Y:S01]  /*1f70*/  FMUL.FTZ R2, R2, UR13 ;  /* 0x0000000d02027c20 */ /* 0x000fe20008410000 */
[----:B------:R-:W-:Y:S01]  /*1f80*/  HFMA2.MMA R62, -RZ, RZ, 0, 0 ;  /* 0x00000000ff3e7435 */ /* 0x000fe200000001ff */
[----:B------:R-:W-:Y:S02]  /*1f90*/  MOV R68, RZ ;  /* 0x000000ff00447202 */ /* 0x000fe40000000f00 */
[----:B------:R-:W-:-:S08]  /*1fa0*/  FMUL.FTZ R2, R2, UR12 ;  /* 0x0000000c02027c20 */ /* 0x000fd00008410000 */
[----:B------:R-:W-:Y:S02]  /*1fb0*/  @P0 PRMT R69, R19, 0x7632, R69 ;  /* 0x0000763213450816 */ /* 0x000fe40000000045 */
[----:B-----5:R-:W-:-:S03]  /*1fc0*/  @P0 PRMT R63, R55, 0x7632, R63 ;  /* 0x00007632373f0816 */ /* 0x020fc6000000003f */
[----:B------:R-:W-:Y:S01]  /*1fd0*/  @P0 IMAD.U32 R69, R69, 0x10000, RZ ;  /* 0x0001000045450824 */ /* 0x000fe200078e00ff */
[----:B------:R-:W-:-:S03]  /*1fe0*/  @P0 SHF.L.U32 R63, R63, 0x10, RZ ;  /* 0x000000103f3f0819 */ /* 0x000fc600000006ff */
[C---:B------:R-:W-:Y:S02]  /*1ff0*/  @P0 FMUL.FTZ R62, R2.reuse, R69 ;  /* 0x00000045023e0220 */ /* 0x040fe40000410000 */
[----:B------:R-:W-:-:S03]  /*2000*/  @P0 FMUL.FTZ R68, R2, R63 ;  /* 0x0000003f02440220 */ /* 0x000fc60000410000 */
[----:B------:R-:W-:Y:S01]  /*2010*/  F2FP.BF16.F32.PACK_AB R62, RZ, R62 ;  /* 0x0000003eff3e723e */ /* 0x000fe200000010ff */
[----:B------:R-:W-:-:S03]  /*2020*/  FADD.FTZ R23, R23, R68 ;  /* 0x0000004417177221 */ /* 0x000fc60000010000 */
[----:B------:R-:W-:-:S07]  /*2030*/  PRMT R51, R51, 0x5410, R62 ;  /* 0x0000541033337816 */ /* 0x000fce000000003e */
.L_x_661:
[----:B------:R-:W-:Y:S05]  /*2040*/  BSYNC B1 ;  /* 0x0000000000017941 */ /* 0x000fea0003800000 */
.L_x_660:
[----:B------:R-:W1:Y:S08]  /*2050*/  @P1 LDC.64 R70, c[0x0][0x308] ;  /* 0x0000c200ff461b82 */ /* 0x000e700000000a00 */
[----:B------:R-:W2:Y:S08]  /*2060*/  @P3 LDC.64 R68, c[0x0][0x2f8] ;  /* 0x0000be00ff443b82 */ /* 0x000eb00000000a00 */
[----:B------:R-:W3:Y:S01]  /*2070*/  LDC.64 R62, c[0x0][0x210] ;  /* 0x00008400ff3e7b82 */ /* 0x000ee20000000a00 */
[----:B-1----:R-:W-:-:S05]  /*2080*/  @P1 IMAD.WIDE.U32 R70, R0, 0x10, R70 ;  /* 0x0000001000461825 */ /* 0x002fca00078e0046 */
[----:B------:R1:W-:Y:S01]  /*2090*/  @P1 STG.E.128 desc[UR4][R70.64], R28 ;  /* 0x0000001c46001986 */ /* 0x0003e2000c101d04 */
[----:B--2---:R-:W-:-:S05]  /*20a0*/  @P3 IMAD.WIDE.U32 R68, R67, 0x10, R68 ;  /* 0x0000001043443825 */ /* 0x004fca00078e0044 */
[----:B------:R1:W-:Y:S01]  /*20b0*/  @P3 STG.E.128 desc[UR4][R68.64], R48 ;  /* 0x0000003044003986 */ /* 0x0003e2000c101d04 */
[----:B---3--:R-:W-:-:S04]  /*20c0*/  LEA R66, R62, R66, 0x2 ;  /* 0x000000423e427211 */ /* 0x008fc800078e10ff */
[----:B------:R-:W-:-:S13]  /*20d0*/  ISETP.GE.AND P0, PT, R66, R63, PT ;  /* 0x0000003f4200720c */ /* 0x000fda0003f06270 */
[----:B-1----:R-:W-:Y:S05]  /*20e0*/  @!P0 BRA `(.L_x_662) ;  /* 0xffffffe000c08947 */ /* 0x002fea000383ffff */
.L_x_617:
[----:B------:R-:W-:Y:S05]  /*20f0*/  BSYNC B0 ;  /* 0x0000000000007941 */ /* 0x000fea0003800000 */
.L_x_615:
[----:B------:R-:W1:Y:S01]  /*2100*/  S2R R3, SR_CgaCtaId ;  /* 0x0000000000037919 */ /* 0x000e620000008800 */
[----:B------:R-:W-:Y:S01]  /*2110*/  MOV R0, 0x400 ;  /* 0x0000040000007802 */ /* 0x000fe20000000f00 */
[----:B------:R-:W-:Y:S05]  /*2120*/  WARPSYNC.ALL ;  /* 0x0000000000007948 */ /* 0x000fea0003800000 */
[----:B------:R-:W2:Y:S01]  /*2130*/  S2R R49, SR_TID.X ;  /* 0x0000000000317919 */ /* 0x000ea20000002100 */
[----:B------:R-:W-:Y:S01]  /*2140*/  ULDC UR6, c[0x0][0x218] ;  /* 0x0000860000067ab9 */ /* 0x000fe20000000800 */
[----:B------:R-:W-:Y:S01]  /*2150*/  ULDC.64 UR14, c[0x0][0x2d0] ;  /* 0x0000b400000e7ab9 */ /* 0x000fe20000000a00 */
[----:B------:R-:W3:Y:S01]  /*2160*/  S2R R28, SR_CTAID.X ;  /* 0x00000000001c7919 */ /* 0x000ee20000002500 */
[----:B-1----:R-:W-:-:S05]  /*2170*/  LEA R0, R3, R0, 0x18 ;  /* 0x0000000003007211 */ /* 0x002fca00078ec0ff */
[C---:B--2---:R-:W-:Y:S01]  /*2180*/  IMAD R2, R49.reuse, 0x20, R0 ;  /* 0x0000002031027824 */ /* 0x044fe200078e0200 */
[----:B------:R-:W-:Y:S01]  /*2190*/  LEA R0, R49, R0, 0x2 ;  /* 0x0000000031007211 */ /* 0x000fe200078e10ff */
[----:B---3--:R-:W-:-:S03]  /*21a0*/  IMAD R28, R28, UR6, RZ ;  /* 0x000000061c1c7c24 */ /* 0x008fc6000f8e02ff */
[----:B------:R-:W-:Y:S01]  /*21b0*/  STS.128 [R2], R44 ;  /* 0x0000002c02007388 */ /* 0x000fe20000000c00 */
[----:B------:R-:W-:-:S03]  /*21c0*/  ULDC.64 UR6, c[0x0][0x2d8] ;  /* 0x0000b60000067ab9 */ /* 0x000fc60000000a00 */
[----:B------:R-:W-:Y:S01]  /*21d0*/  STS.128 [R2+0x10], R40 ;  /* 0x0000102802007388 */ /* 0x000fe20000000c00 */
[----:B------:R-:W-:Y:S06]  /*21e0*/  BAR.SYNC.DEFER_BLOCKING 0x0 ;  /* 0x0000000000007b1d */ /* 0x000fec0000010000 */
[----:B------:R-:W1:Y:S04]  /*21f0*/  LDS R3, [R0] ;  /* 0x0000000000037984 */ /* 0x000e680000000800 */
[----:B------:R-:W2:Y:S04]  /*2200*/  LDS R6, [R0+0x400] ;  /* 0x0004000000067984 */ /* 0x000ea80000000800 */
[----:B------:R-:W3:Y:S04]  /*2210*/  LDS R4, [R0+0x200] ;  /* 0x0002000000047984 */ /* 0x000ee80000000800 */
[----:B------:R-:W4:Y:S04]  /*2220*/  LDS R5, [R0+0x600] ;  /* 0x0006000000057984 */ /* 0x000f280000000800 */
[----:B------:R-:W0:Y:S04]  /*2230*/  LDS R8, [R0+0x800] ;  /* 0x0008000000087984 */ /* 0x000e280000000800 */
[----:B------:R-:W0:Y:S04]  /*2240*/  LDS R7, [R0+0xa00] ;  /* 0x000a000000077984 */ /* 0x000e280000000800 */
[----:B------:R-:W-:Y:S04]  /*2250*/  LDS R10, [R0+0xc00] ;  /* 0x000c0000000a7984 */ /* 0x000fe80000000800 */
[----:B------:R-:W0:Y:S01]  /*2260*/  LDS R11, [R0+0xe00] ;  /* 0x000e0000000b7984 */ /* 0x000e220000000800 */
[----:B------:R-:W-:Y:S01]  /*2270*/  BAR.SYNC.DEFER_BLOCKING 0x0 ;  /* 0x0000000000007b1d */ /* 0x000fe20000010000 */
[----:B-1----:R-:W-:-:S04]  /*2280*/  FADD.FTZ R3, RZ, R3 ;  /* 0x00000003ff037221 */ /* 0x002fc80000010000 */
[----:B--2---:R-:W-:Y:S01]  /*2290*/  FADD.FTZ R3, R3, R6 ;  /* 0x0000000603037221 */ /* 0x004fe20000010000 */
[----:B---3--:R-:W-:-:S04]  /*22a0*/  FADD.FTZ R4, RZ, R4 ;  /* 0x00000004ff047221 */ /* 0x008fc80000010000 */
[----:B----4-:R-:W-:Y:S01]  /*22b0*/  FADD.FTZ R4, R4, R5 ;  /* 0x0000000504047221 */ /* 0x010fe20000010000 */
[----:B------:R-:W-:Y:S01]  /*22c0*/  STS.128 [R2], R36 ;  /* 0x0000002402007388 */ /* 0x000fe20000000c00 */
[----:B0-----:R-:W-:-:S03]  /*22d0*/  FADD.FTZ R3, R3, R8 ;  /* 0x0000000803037221 */ /* 0x001fc60000010000 */
        /* <DEDUP_REMOVED lines=59> */
.L_x_621:
[----:B------:R-:W-:Y:S01]  /*2690*/  HFMA2.MMA R71, -RZ, RZ, 0, 5.9604644775390625e-08 ;  /* 0x00000001ff477435 */ /* 0x000fe200000001ff */
[----:B------:R-:W-:Y:S01]  /*26a0*/  BSSY B1, `(.L_x_663) ;  /* 0x0000007000017945 */ /* 0x000fe20003800000 */
[----:B------:R-:W-:Y:S01]  /*26b0*/  MOV R74, R85 ;  /* 0x00000055004a7202 */ /* 0x000fe20000000f00 */
[----:B------:R-:W-:Y:S01]  /*26c0*/  IMAD.MOV.U32 R63, RZ, RZ, 0x1f ;  /* 0x0000001fff3f7424 */ /* 0x000fe200078e00ff */
[----:B------:R-:W-:-:S07]  /*26d0*/  MOV R62, 0xffffffff ;  /* 0xffffffff003e7802 */ /* 0x000fce0000000f00 */
[----:B------:R-:W-:Y:S05]  /*26e0*/  WARPSYNC.COLLECTIVE R62, `(.L_x_664) ;  /* 0x000000003e087348 */ /* 0x000fea0003c00000 */
[----:B------:R0:W1:Y:S02]  /*26f0*/  SHFL.BFLY P0, R90, R74, R71, R63 ;  /* 0x0c0000474a5a7389 */ /* 0x000064000000003f */
[----:B01----:R-:W-:Y:S01]  /*2700*/  ENDCOLLECTIVE ;  /* 0x000000000000791b */ /* 0x003fe20003800000 */
.L_x_664:
[----:B------:R-:W-:Y:S05]  /*2710*/  BSYNC B1 ;  /* 0x0000000000017941 */ /* 0x000fea0003800000 */
.L_x_663:
[----:B------:R-:W-:Y:S01]  /*2720*/  MOV R62, R90 ;  /* 0x0000005a003e7202 */ /* 0x000fe20000000f00 */
[----:B------:R-:W-:Y:S01]  /*2730*/  HFMA2.MMA R71, -RZ, RZ, 0, 5.9604644775390625e-08 ;  /* 0x00000001ff477435 */ /* 0x000fe200000001ff */
[----:B------:R-:W-:Y:S01]  /*2740*/  IMAD.MOV.U32 R74, RZ, RZ, R87 ;  /* 0x000000ffff4a7224 */ /* 0x000fe200078e0057 */
[----:B------:R-:W-:Y:S02]  /*2750*/  MOV R63, 0x1f ;  /* 0x0000001f003f7802 */ /* 0x000fe40000000f00 */
[----:B------:R-:W-:Y:S01]  /*2760*/  FADD.FTZ R89, R62, R85 ;  /* 0x000000553e597221 */ /* 0x000fe20000010000 */
[----:B------:R-:W-:-:S07]  /*2770*/  IMAD.MOV.U32 R62, RZ, RZ, -0x1 ;  /* 0xffffffffff3e7424 */ /* 0x000fce00078e00ff */
[----:B------:R-:W-:Y:S05]  /*2780*/  WARPSYNC.COLLECTIVE R62, `(.L_x_665) ;  /* 0x000000003e087348 */ /* 0x000fea0003c00000 */
[----:B------:R0:W1:Y:S02]  /*2790*/  SHFL.BFLY P0, R90, R74, R71, R63 ;  /* 0x0c0000474a5a7389 */ /* 0x000064000000003f */
[----:B01----:R-:W-:Y:S01]  /*27a0*/  ENDCOLLECTIVE ;  /* 0x000000000000791b */ /* 0x003fe20003800000 */
.L_x_665:
[----:B------:R-:W-:Y:S01]  /*27b0*/  MOV R74, R89 ;  /* 0x00000059004a7202 */ /* 0x000fe20000000f00 */
[----:B------:R-:W-:Y:S01]  /*27c0*/  IMAD.MOV.U32 R71, RZ, RZ, 0x2 ;  /* 0x00000002ff477424 */ /* 0x000fe200078e00ff */
[----:B------:R-:W-:-:S07]  /*27d0*/  MOV R88, R90 ;  /* 0x0000005a00587202 */ /* 0x000fce0000000f00 */
[----:B------:R-:W-:Y:S05]  /*27e0*/  WARPSYNC.COLLECTIVE R62, `(.L_x_666) ;  /* 0x000000003e087348 */ /* 0x000fea0003c00000 */
[----:B------:R0:W1:Y:S02]  /*27f0*/  SHFL.BFLY P0, R90, R74, R71, R63 ;  /* 0x0c0000474a5a7389 */ /* 0x000064000000003f */
[----:B01----:R-:W-:Y:S01]  /*2800*/  ENDCOLLECTIVE ;  /* 0x000000000000791b */ /* 0x003fe20003800000 */
.L_x_666:
[----:B------:R-:W-:-:S05]  /*2810*/  FADD.FTZ R88, R88, R87 ;  /* 0x0000005758587221 */ /* 0x000fca0000010000 */
[----:B------:R-:W-:Y:S01]  /*2820*/  MOV R74, R88 ;  /* 0x00000058004a7202 */ /* 0x000fe20000000f00 */
[----:B------:R-:W-:-:S07]  /*2830*/  FADD.FTZ R91, R89, R90 ;  /* 0x0000005a595b7221 */ /* 0x000fce0000010000 */
[----:B------:R-:W-:Y:S05]  /*2840*/  WARPSYNC.COLLECTIVE R62, `(.L_x_667) ;  /* 0x000000003e087348 */ /* 0x000fea0003c00000 */
[----:B------:R0:W1:Y:S02]  /*2850*/  SHFL.BFLY P0, R90, R74, R71, R63 ;  /* 0x0c0000474a5a7389 */ /* 0x000064000000003f */
[----:B01----:R-:W-:Y:S01]  /*2860*/  ENDCOLLECTIVE ;  /* 0x000000000000791b */ /* 0x003fe20003800000 */
.L_x_667:
[----:B------:R-:W-:Y:S01]  /*2870*/  HFMA2.MMA R71, -RZ, RZ, 0, 2.384185791015625e-07 ;  /* 0x00000004ff477435 */ /* 0x000fe200000001ff */
[----:B------:R-:W-:Y:S01]  /*2880*/  IMAD.MOV.U32 R74, RZ, RZ, R91 ;  /* 0x000000ffff4a7224 */ /* 0x000fe200078e005b */
[----:B------:R-:W-:-:S09]  /*2890*/  MOV R75, R90 ;  /* 0x0000005a004b7202 */ /* 0x000fd20000000f00 */
[----:B------:R-:W-:Y:S05]  /*28a0*/  WARPSYNC.COLLECTIVE R62, `(.L_x_668) ;  /* 0x000000003e087348 */ /* 0x000fea0003c00000 */
[----:B------:R0:W1:Y:S02]  /*28b0*/  SHFL.BFLY P0, R90, R74, R71, R63 ;  /* 0x0c0000474a5a7389 */ /* 0x000064000000003f */
[----:B01----:R-:W-:Y:S01]  /*28c0*/  ENDCOLLECTIVE ;  /* 0x000000000000791b */ /* 0x003fe20003800000 */
.L_x_668:
[----:B------:R-:W-:-:S05]  /*28d0*/  FADD.FTZ R92, R88, R75 ;  /* 0x0000004b585c7221 */ /* 0x000fca0000010000 */
[----:B------:R-:W-:Y:S01]  /*28e0*/  MOV R74, R92 ;  /* 0x0000005c004a7202 */ /* 0x000fe20000000f00 */
[----:B------:R-:W-:-:S07]  /*28f0*/  FADD.FTZ R93, R91, R90 ;  /* 0x0000005a5b5d7221 */ /* 0x000fce0000010000 */
[----:B------:R-:W-:Y:S05]  /*2900*/  WARPSYNC.COLLECTIVE R62, `(.L_x_669) ;  /* 0x000000003e087348 */ /* 0x000fea0003c00000 */
[----:B------:R0:W1:Y:S02]  /*2910*/  SHFL.BFLY P0, R90, R74, R71, R63 ;  /* 0x0c0000474a5a7389 */ /* 0x000064000000003f */
[----:B01----:R-:W-:Y:S01]  /*2920*/  ENDCOLLECTIVE ;  /* 0x000000000000791b */ /* 0x003fe20003800000 */
.L_x_669:
[----:B------:R-:W-:Y:S01]  /*2930*/  HFMA2.MMA R71, -RZ, RZ, 0, 4.76837158203125e-07 ;  /* 0x00000008ff477435 */ /* 0x000fe200000001ff */
[----:B------:R-:W-:Y:S01]  /*2940*/  MOV R74, R93 ;  /* 0x0000005d004a7202 */ /* 0x000fe20000000f00 */
[----:B------:R-:W-:-:S09]  /*2950*/  IMAD.MOV.U32 R75, RZ, RZ, R90 ;  /* 0x000000ffff4b7224 */ /* 0x000fd200078e005a */
[----:B------:R-:W-:Y:S05]  /*2960*/  WARPSYNC.COLLECTIVE R62, `(.L_x_670) ;  /* 0x000000003e087348 */ /* 0x000fea0003c00000 */
[----:B------:R0:W1:Y:S02]  /*2970*/  SHFL.BFLY P0, R90, R74, R71, R63 ;  /* 0x0c0000474a5a7389 */ /* 0x000064000000003f */
[----:B01----:R-:W-:Y:S01]  /*2980*/  ENDCOLLECTIVE ;  /* 0x000000000000791b */ /* 0x003fe20003800000 */
.L_x_670:
[----:B------:R-:W-:-:S04]  /*2990*/  FADD.FTZ R85, R92, R75 ;  /* 0x0000004b5c557221 */ /* 0x000fc80000010000 */
[----:B------:R-:W-:Y:S02]  /*29a0*/  IMAD.MOV.U32 R74, RZ, RZ, R85 ;  /* 0x000000ffff4a7224 */ /* 0x000fe400078e0055 */
[----:B------:R-:W-:-:S07]  /*29b0*/  FADD.FTZ R75, R93, R90 ;  /* 0x0000005a5d4b7221 */ /* 0x000fce0000010000 */
[----:B------:R-:W-:Y:S05]  /*29c0*/  WARPSYNC.COLLECTIVE R62, `(.L_x_671) ;  /* 0x000000003e087348 */ /* 0x000fea0003c00000 */
[----:B------:R0:W1:Y:S02]  /*29d0*/  SHFL.BFLY P0, R90, R74, R71, R63 ;  /* 0x0c0000474a5a7389 */ /* 0x000064000000003f */
[----:B01----:R-:W-:Y:S01]  /*29e0*/  ENDCOLLECTIVE ;  /* 0x000000000000791b */ /* 0x003fe20003800000 */
.L_x_671:
[----:B------:R-:W-:Y:S01]  /*29f0*/  MOV R74, R75 ;  /* 0x0000004b004a7202 */ /* 0x000fe20000000f00 */
[----:B------:R-:W-:Y:S01]  /*2a00*/  IMAD.MOV.U32 R71, RZ, RZ, 0x10 ;  /* 0x00000010ff477424 */ /* 0x000fe200078e00ff */
[----:B------:R-:W-:-:S07]  /*2a10*/  MOV R87, R90 ;  /* 0x0000005a00577202 */ /* 0x000fce0000000f00 */
[----:B------:R-:W-:Y:S05]  /*2a20*/  WARPSYNC.COLLECTIVE R62, `(.L_x_672) ;  /* 0x000000003e087348 */ /* 0x000fea0003c00000 */
[----:B------:R0:W1:Y:S02]  /*2a30*/  SHFL.BFLY P0, R90, R74, R71, R63 ;  /* 0x0c0000474a5a7389 */ /* 0x000064000000003f */
[----:B01----:R-:W-:Y:S01]  /*2a40*/  ENDCOLLECTIVE ;  /* 0x000000000000791b */ /* 0x003fe20003800000 */
.L_x_672:
[----:B------:R-:W-:-:S05]  /*2a50*/  FADD.FTZ R85, R85, R87 ;  /* 0x0000005755557221 */ /* 0x000fca0000010000 */
[----:B------:R-:W-:Y:S02]  /*2a60*/  MOV R74, R85 ;  /* 0x00000055004a7202 */ /* 0x000fe40000000f00 */
[----:B------:R-:W-:-:S07]  /*2a70*/  MOV R88, R90 ;  /* 0x0000005a00587202 */ /* 0x000fce0000000f00 */
[----:B------:R-:W-:Y:S05]  /*2a80*/  WARPSYNC.COLLECTIVE R62, `(.L_x_673) ;  /* 0x000000003e087348 */ /* 0x000fea0003c00000 */
[----:B------:R0:W1:Y:S02]  /*2a90*/  SHFL.BFLY P0, R90, R74, R71, R63 ;  /* 0x0c0000474a5a7389 */ /* 0x000064000000003f */
[----:B01----:R-:W-:Y:S01]  /*2aa0*/  ENDCOLLECTIVE ;  /* 0x000000000000791b */ /* 0x003fe20003800000 */
.L_x_673:
[----:B------:R-:W-:Y:S05]  /*2ab0*/  BRA `(.L_x_674) ;  /* 0xffffffe000f87947 */ /* 0x000fea000383ffff */
.L_x_675:
        /* <DEDUP_REMOVED lines=12> */
.L_x_6483:


//--------------------- .text._ZN10layer_norm13ln_bwd_kernelINS_13Kernel_traitsI6__halfS2_S2_S2_fjLj256ELj1ELj4ELj1ELj16ENS_18Kernel_traits_baseILj256ES2_S2_S2_S2_fjLj128EEEEELb0ELb0ELb0ELb0EEEvNS_9BwdParamsE --------------------------
	.section	.text._ZN10layer_norm13ln_bwd_kernelINS_13Kernel_traitsI6__halfS2_S2_S2_fjLj256ELj1ELj4ELj1ELj16ENS_18Kernel_traits_baseILj256ES2_S2_S2_S2_fjLj128EEEEELb0ELb0ELb0ELb0EEEvNS_9BwdParamsE,"ax",@progbits
	.align	128
        .global         _ZN10layer_norm13ln_bwd_kernelINS_13Kernel_traitsI6__halfS2_S2_S2_fjLj256ELj1ELj4ELj1ELj16ENS_18Kernel_traits_baseILj256ES2_S2_S2_S2_fjLj128EEEEELb0ELb0ELb0ELb0EEEvNS_9BwdParamsE
        .type           _ZN10layer_norm13ln_bwd_kernelINS_13Kernel_traitsI6__halfS2_S2_S2_fjLj256ELj1ELj4ELj1ELj16ENS_18Kernel_traits_baseILj256ES2_S2_S2_S2_fjLj128EEEEELb0ELb0ELb0ELb0EEEvNS_9BwdParamsE,@function
        .size           _ZN10layer_norm13ln_bwd_kernelINS_13Kernel_traitsI6__halfS2_S2_S2_fjLj256ELj1ELj4ELj1ELj16ENS_18Kernel_traits_baseILj256ES2_S2_S2_S2_fjLj128EEEEELb0ELb0ELb0ELb0EEEvNS_9BwdParamsE,(.L_x_6484 - _ZN10layer_norm13ln_bwd_kernelINS_13Kernel_traitsI6__halfS2_S2_S2_fjLj256ELj1ELj4ELj1ELj16ENS_18Kernel_traits_baseILj256ES2_S2_S2_S2_fjLj128EEEEELb0ELb0ELb0ELb0EEEvNS_9BwdParamsE)
        .other          _ZN10layer_norm13ln_bwd_kernelINS_13Kernel_traitsI6__halfS2_S2_S2_fjLj256ELj1ELj4ELj1ELj16ENS_18Kernel_traits_baseILj256ES2_S2_S2_S2_fjLj128EEEEELb0ELb0ELb0ELb0EEEvNS_9BwdParamsE,@"STO_CUDA_ENTRY STV_DEFAULT"
_ZN10layer_norm13ln_bwd_kernelINS_13Kernel_traitsI6__halfS2_S2_S2_fjLj256ELj1ELj4ELj1ELj16ENS_18Kernel_traits_baseILj256ES2_S2_S2_S2_fjLj128EEEEELb0ELb0ELb0ELb0EEEvNS_9BwdParamsE:
.text._ZN10layer_norm13ln_bwd_kernelINS_13Kernel_traitsI6__halfS2_S2_S2_fjLj256ELj1ELj4ELj1ELj16ENS_18Kernel_traits_baseILj256ES2_S2_S2_S2_fjLj128EEEEELb0ELb0ELb0ELb0EEEvNS_9BwdParamsE:
        /* <DEDUP_REMOVED lines=35> */
[----:B------:R-:W-:Y:S01]  /*0230*/  HFMA2.MMA R21, -RZ, RZ, 0, 0 ;  /* 0x00000000ff157435 */ /* 0x000fe200000001ff */
[----:B------:R-:W-:Y:S01]  /*0240*/  ISETP.NE.U32.AND P0, PT, RZ, UR6, PT ;  /* 0x00000006ff007c0c */ /* 0x000fe2000bf05070 */
[--C-:B-----5:R-:W-:Y:S02]  /*0250*/  HADD2.F32 R9, -RZ, R12.reuse.H0_H0 ;  /* 0x2000000cff097230 */ /* 0x120fe40000004100 */
[----:B------:R-:W-:Y:S01]  /*0260*/  HADD2.F32 R8, -RZ, R12.H1_H1 ;  /* 0x3000000cff087230 */ /* 0x000fe20000004100 */
[----:B------:R-:W-:Y:S01]  /*0270*/  ISETP.NE.AND.EX P0, PT, RZ, UR7, PT, P0 ;  /* 0x00000007ff007c0c */ /* 0x000fe2000bf05300 */
[--C-:B------:R-:W-:Y:S02]  /*0280*/  HADD2.F32 R7, -RZ, R13.reuse.H0_H0 ;  /* 0x2000000dff077230 */ /* 0x100fe40000004100 */
[----:B------:R-:W-:Y:S02]  /*0290*/  HADD2.F32 R6, -RZ, R13.H1_H1 ;  /* 0x3000000dff067230 */ /* 0x000fe40000004100 */
[----:B------:R-:W-:-:S02]  /*02a0*/  HADD2.F32 R5, -RZ, R14.H0_H0 ;  /* 0x2000000eff057230 */ /* 0x000fc40000004100 */
[----:B------:R-:W-:Y:S02]  /*02b0*/  HADD2.F32 R4, -RZ, R14.H1_H1 ;  /* 0x3000000eff047230 */ /* 0x000fe40000004100 */
[--C-:B------:R-:W-:Y:S02]  /*02c0*/  HADD2.F32 R3, -RZ, R15.reuse.H0_H0 ;  /* 0x2000000fff037230 */ /* 0x100fe40000004100 */
[----:B------:R-:W-:-:S07]  /*02d0*/  HADD2.F32 R2, -RZ, R15.H1_H1 ;  /* 0x3000000fff027230 */ /* 0x000fce0000004100 */
.L_x_683:
        /* <DEDUP_REMOVED lines=10> */
[----:B------:R-:W-:-:S03]  /*0380*/  MOV R48, 0x3f800000 ;  /* 0x3f80000000307802 */ /* 0x000fc60000000f00 */
[----:B------:R-:W-:-:S05]  /*0390*/  IMAD R38, R10, R44, RZ ;  /* 0x0000002c0a267224 */ /* 0x000fca00078e02ff */
[----:B------:R-:W-:-:S04]  /*03a0*/  SHF.R.S32.HI R39, RZ, 0x1f, R38 ;  /* 0x0000001fff277819 */ /* 0x000fc80000011426 */
[----:B------:R-:W-:Y:S02]  /*03b0*/  LEA.HI R50, R39, R38, RZ, 0x3 ;  /* 0x0000002627327211 */ /* 0x000fe400078f18ff */
[----:B------:R-:W-:Y:S02]  /*03c0*/  MOV R39, RZ ;  /* 0x000000ff00277202 */ /* 0x000fe40000000f00 */
[----:B------:R-:W-:Y:S01]  /*03d0*/  LEA.HI.SX32 R50, R50, R11, 0x1d ;  /* 0x0000000b32327211 */ /* 0x000fe200078feaff */
[----:B--2---:R-:W-:Y:S01]  /*03e0*/  @P0 HADD2.F32 R48, -RZ, R49.H0_H0 ;  /* 0x20000031ff300230 */ /* 0x004fe20000004100 */
        /* <DEDUP_REMOVED lines=17> */
[----:B---3--:R-:W-:Y:S01]  /*0500*/  ISETP.NE.AND P1, PT, R51, RZ, PT ;  /* 0x000000ff3300720c */ /* 0x008fe20003f25270 */
[--C-:B--2---:R-:W-:Y:S02]  /*0510*/  HADD2.F32 R57, -RZ, R43.reuse.H0_H0 ;  /* 0x2000002bff397230 */ /* 0x104fe40000004100 */
[--C-:B------:R-:W-:Y:S02]  /*0520*/  HADD2.F32 R45, -RZ, R40.reuse.H0_H0 ;  /* 0x20000028ff2d7230 */ /* 0x100fe40000004100 */
[----:B------:R-:W-:Y:S02]  /*0530*/  HADD2.F32 R43, -RZ, R43.H1_H1 ;  /* 0x3000002bff2b7230 */ /* 0x000fe40000004100 */
[----:B------:R-:W-:Y:S02]  /*0540*/  HADD2.F32 R49, -RZ, R41.H0_H0 ;  /* 0x20000029ff317230 */ /* 0x000fe40000004100 */
[----:B0-----:R-:W-:-:S02]  /*0550*/  HADD2.F32 R47, -RZ, R40.H1_H1 ;  /* 0x30000028ff2f7230 */ /* 0x001fc40000004100 */
[----:B------:R-:W-:Y:S02]  /*0560*/  HADD2.F32 R41, -RZ, R41.H1_H1 ;  /* 0x30000029ff297230 */ /* 0x000fe40000004100 */
[--C-:B------:R-:W-:Y:S02]  /*0570*/  HADD2.F32 R51, -RZ, R42.reuse.H0_H0 ;  /* 0x2000002aff337230 */ /* 0x100fe40000004100 */
[----:B------:R-:W-:Y:S01]  /*0580*/  HADD2.F32 R55, -RZ, R42.H1_H1 ;  /* 0x3000002aff377230 */ /* 0x000fe20000004100 */
[----:B----4-:R-:W-:-:S05]  /*0590*/  FSEL R0, R0, RZ, !P1 ;  /* 0x000000ff00007208 */ /* 0x010fca0004800000 */
[C---:B------:R-:W-:Y:S01]  /*05a0*/  FADD.FTZ R42, -R0.reuse, R45 ;  /* 0x0000002d002a7221 */ /* 0x040fe20000010100 */
[C---:B------:R-:W-:Y:S01]  /*05b0*/  FADD.FTZ R40, -R0.reuse, R43 ;  /* 0x0000002b00287221 */ /* 0x040fe20000010100 */
[C---:B------:R-:W-:Y:S01]  /*05c0*/  FADD.FTZ R46, -R0.reuse, R47 ;  /* 0x0000002f002e7221 */ /* 0x040fe20000010100 */
[--C-:B------:R-:W-:Y:S02]  /*05d0*/  HADD2.F32 R43, -RZ, R36.reuse.H0_H0 ;  /* 0x20000024ff2b7230 */ /* 0x100fe40000004100 */
[C---:B------:R-:W-:Y:S01]  /*05e0*/  FADD.FTZ R60, -R0.reuse, R49 ;  /* 0x00000031003c7221 */ /* 0x040fe20000010100 */
[C---:B------:R-:W-:Y:S01]  /*05f0*/  FADD.FTZ R62, -R0.reuse, R41 ;  /* 0x00000029003e7221 */ /* 0x040fe20000010100 */
[C---:B------:R-:W-:Y:S01]  /*0600*/  FADD.FTZ R54, -R0.reuse, R51 ;  /* 0x0000003300367221 */ /* 0x040fe20000010100 */
[C---:B------:R-:W-:Y:S01]  /*0610*/  FADD.FTZ R56, -R0.reuse, R55 ;  /* 0x0000003700387221 */ /* 0x040fe20000010100 */
[----:B------:R-:W-:Y:S01]  /*0620*/  FADD.FTZ R58, -R0, R57 ;  /* 0x00000039003a7221 */ /* 0x000fe20000010100 */
[----:B-----5:R-:W-:Y:S01]  /*0630*/  FMUL.FTZ R0, R69, R42 ;  /* 0x0000002a45007220 */ /* 0x020fe20000410000 */
[----:B-1----:R-:W-:-:S02]  /*0640*/  HADD2.F32 R52, -RZ, R36.H1_H1 ;  /* 0x30000024ff347230 */ /* 0x002fc40000004100 */
[-C--:B------:R-:W-:Y:S01]  /*0650*/  FMUL.FTZ R42, R9, R43.reuse ;  /* 0x0000002b092a7220 */ /* 0x080fe20000410000 */
[--C-:B------:R-:W-:Y:S02]  /*0660*/  HADD2.F32 R47, -RZ, R37.reuse.H0_H0 ;  /* 0x20000025ff2f7230 */ /* 0x100fe40000004100 */
[----:B------:R-:W-:Y:S01]  /*0670*/  FADD.FTZ R20, R20, R43 ;  /* 0x0000002b14147221 */ /* 0x000fe20000010000 */
[C---:B------:R-:W-:Y:S01]  /*0680*/  FMUL.FTZ R41, R69.reuse, R46 ;  /* 0x0000002e45297220 */ /* 0x040fe20000410000 */
[----:B------:R-:W-:Y:S01]  /*0690*/  FFMA.FTZ R32, R0, R43, R32 ;  /* 0x0000002b00207223 */ /* 0x000fe20000010020 */
[C---:B------:R-:W-:Y:S01]  /*06a0*/  FMUL.FTZ R43, R69.reuse, R60 ;  /* 0x0000003c452b7220 */ /* 0x040fe20000410000 */
[----:B------:R-:W-:Y:S01]  /*06b0*/  FMUL.FTZ R46, R69, R62 ;  /* 0x0000003e452e7220 */ /* 0x000fe20000410000 */
[----:B------:R-:W-:Y:S01]  /*06c0*/  FMUL.FTZ R45, R8, R52 ;  /* 0x00000034082d7220 */ /* 0x000fe20000410000 */
[----:B------:R-:W-:Y:S01]  /*06d0*/  FADD.FTZ R60, RZ, R42 ;  /* 0x0000002aff3c7221 */ /* 0x000fe20000010000 */
[----:B------:R-:W-:Y:S01]  /*06e0*/  FFMA.FTZ R62, R0, R42, RZ ;  /* 0x0000002a003e7223 */ /* 0x000fe200000100ff */
[----:B------:R-:W-:-:S02]  /*06f0*/  HADD2.F32 R37, -RZ, R37.H1_H1 ;  /* 0x30000025ff257230 */ /* 0x000fc40000004100 */
[----:B------:R-:W-:Y:S01]  /*0700*/  FADD.FTZ R22, R22, R47 ;  /* 0x0000002f16167221 */ /* 0x000fe20000010000 */
[--C-:B------:R-:W-:Y:S02]  /*0710*/  HADD2.F32 R49, -RZ, R38.reuse.H0_H0 ;  /* 0x20000026ff317230 */ /* 0x100fe40000004100 */
[-C--:B------:R-:W-:Y:S01]  /*0720*/  FFMA.FTZ R34, R43, R47.reuse, R34 ;  /* 0x0000002f2b227223 */ /* 0x080fe20000010022 */
[----:B------:R-:W-:Y:S01]  /*0730*/  FMUL.FTZ R53, R69, R54 ;  /* 0x0000003645357220 */ /* 0x000fe20000410000 */
[----:B------:R-:W-:Y:S01]  /*0740*/  FMUL.FTZ R47, R7, R47 ;  /* 0x0000002f072f7220 */ /* 0x000fe20000410000 */
[----:B------:R-:W-:Y:S01]  /*0750*/  FADD.FTZ R60, R60, R45 ;  /* 0x0000002d3c3c7221 */ /* 0x000fe20000010000 */
[----:B------:R-:W-:Y:S01]  /*0760*/  FFMA.FTZ R62, R41, R45, R62 ;  /* 0x0000002d293e7223 */ /* 0x000fe2000001003e */
[----:B------:R-:W-:Y:S02]  /*0770*/  HADD2.F32 R38, -RZ, R38.H1_H1 ;  /* 0x30000026ff267230 */ /* 0x000fe40000004100 */
[----:B------:R-:W-:Y:S01]  /*0780*/  FADD.FTZ R21, R21, R52 ;  /* 0x0000003415157221 */ /* 0x000fe20000010000 */
[----:B------:R-:W-:Y:S01]  /*0790*/  FFMA.FTZ R33, R41, R52, R33 ;  /* 0x0000003429217223 */ /* 0x000fe20000010021 */
[----:B------:R-:W-:Y:S01]  /*07a0*/  FADD.FTZ R23, R23, R37 ;  /* 0x0000002517177221 */ /* 0x000fe20000010000 */
[-C--:B------:R-:W-:Y:S01]  /*07b0*/  FFMA.FTZ R35, R46, R37.reuse, R35 ;  /* 0x000000252e237223 */ /* 0x080fe20000010023 */
[----:B------:R-:W-:Y:S01]  /*07c0*/  FMUL.FTZ R52, R6, R37 ;  /* 0x0000002506347220 */ /* 0x000fe20000410000 */
        /* <DEDUP_REMOVED lines=11> */
[----:B------:R-:W-:-:S02]  /*0880*/  HADD2.F32 R36, -RZ, R39.H0_H0 ;  /* 0x20000027ff247230 */ /* 0x000fc40000004100 */
[----:B------:R-:W-:Y:S01]  /*0890*/  FADD.FTZ R37, R37, R54 ;  /* 0x0000003625257221 */ /* 0x000fe20000010000 */
[----:B------:R-:W-:Y:S01]  /*08a0*/  FFMA.FTZ R38, R53, R54, R38 ;  /* 0x0000003635267223 */ /* 0x000fe20000010026 */
[----:B------:R-:W-:Y:S02]  /*08b0*/  HADD2.F32 R39, -RZ, R39.H1_H1 ;  /* 0x30000027ff277230 */ /* 0x000fe40000004100 */
[----:B------:R-:W-:Y:S01]  /*08c0*/  FMUL.FTZ R57, R69, R58 ;  /* 0x0000003a45397220 */ /* 0x000fe20000410000 */
[----:B------:R-:W-:Y:S01]  /*08d0*/  FMUL.FTZ R58, R3, R36 ;  /* 0x00000024033a7220 */ /* 0x000fe20000410000 */
        /* <DEDUP_REMOVED lines=11> */
[----:B------:R-:W-:-:S07]  /*0990*/  FFMA.FTZ R49, R40, R59, R38 ;  /* 0x0000003b28317223 */ /* 0x000fce0000010026 */
.L_x_679:
[----:B------:R-:W-:Y:S05]  /*09a0*/  BSYNC B1 ;  /* 0x0000000000017941 */ /* 0x000fea0003800000 */
.L_x_678:
        /* <DEDUP_REMOVED lines=20> */
.L_x_695:
        /* <DEDUP_REMOVED lines=10> */
[----:B------:R-:W-:Y:S01]  /*0b90*/  @P2 HADD2.F32 R65, -RZ, R15.H1_H1 ;  /* 0x3000000fff412230 */ /* 0x000fe20000004100 */
[----:B-1----:R-:W-:-:S04]  /*0ba0*/  ISETP.NE.AND P1, PT, R36, RZ, PT ;  /* 0x000000ff2400720c */ /* 0x002fc80003f25270 */
[----:B------:R-:W-:Y:S02]  /*0bb0*/  FSEL R63, R49, RZ, !P1 ;  /* 0x000000ff313f7208 */ /* 0x000fe40004800000 */
[----:B------:R-:W-:-:S03]  /*0bc0*/  ISETP.NE.U32.AND P1, PT, RZ, UR14, PT ;  /* 0x0000000eff007c0c */ /* 0x000fc6000bf25070 */
[-CC-:B0-----:R-:W-:Y:S01]  /*0bd0*/  FFMA.FTZ R39, R0, R64.reuse, R63.reuse ;  /* 0x0000004000277223 */ /* 0x181fe2000001003f */
        /* <DEDUP_REMOVED lines=11> */
[C---:B-----5:R-:W-:Y:S01]  /*0c90*/  FMUL.FTZ R49, R69.reuse, R60 ;  /* 0x0000003c45317220 */ /* 0x060fe20000410000 */
[----:B------:R-:W-:Y:S01]  /*0ca0*/  FMUL.FTZ R60, R69, R39 ;  /* 0x00000027453c7220 */ /* 0x000fe20000410000 */
[----:B------:R-:W-:Y:S01]  /*0cb0*/  FFMA.FTZ R68, R43, R64, R63 ;  /* 0x000000402b447223 */ /* 0x000fe2000001003f */
[----:B------:R-:W-:Y:S01]  /*0cc0*/  FMUL.FTZ R39, R69, R62 ;  /* 0x0000003e45277220 */ /* 0x000fe20000410000 */
[----:B------:R-:W-:-:S02]  /*0cd0*/  @P2 HADD2.F32 R51, -RZ, R14.H0_H0 ;  /* 0x2000000eff332230 */ /* 0x000fc40000004100 */
[C---:B------:R-:W-:Y:S01]  /*0ce0*/  FMUL.FTZ R38, R69.reuse, R38 ;  /* 0x0000002645267220 */ /* 0x040fe20000410000 */
[----:B------:R-:W-:Y:S02]  /*0cf0*/  @P2 HADD2.F32 R62, -RZ, R14.H1_H1 ;  /* 0x3000000eff3e2230 */ /* 0x000fe40000004100 */
[----:B------:R-:W-:Y:S01]  /*0d00*/  FMUL.FTZ R61, R69, R66 ;  /* 0x00000042453d7220 */ /* 0x000fe20000410000 */
[----:B------:R-:W-:Y:S01]  /*0d10*/  FADD.FTZ R68, R47, -R68 ;  /* 0x800000442f447221 */ /* 0x000fe20000010000 */
[----:B------:R-:W-:Y:S01]  /*0d20*/  FFMA.FTZ R64, R40, R64, R63 ;  /* 0x0000004028407223 */ /* 0x000fe2000001003f */
[----:B------:R-:W-:Y:S01]  /*0d30*/  @P2 FADD.FTZ R38, R38, R51 ;  /* 0x0000003326262221 */ /* 0x000fe20000010000 */
[----:B------:R-:W-:Y:S01]  /*0d40*/  @P2 FADD.FTZ R61, R61, R62 ;  /* 0x0000003e3d3d2221 */ /* 0x000fe20000010000 */
[--C-:B------:R-:W-:Y:S02]  /*0d50*/  @P2 HADD2.F32 R62, -RZ, R13.reuse.H0_H0 ;  /* 0x2000000dff3e2230 */ /* 0x100fe40000004100 */
[----:B------:R-:W-:Y:S01]  /*0d60*/  FMUL.FTZ R37, R69, R68 ;  /* 0x0000004445257220 */ /* 0x000fe20000410000 */
[----:B------:R-:W-:-:S02]  /*0d70*/  @P2 HADD2.F32 R51, -RZ, R13.H1_H1 ;  /* 0x3000000dff332230 */ /* 0x000fc40000004100 */
[----:B------:R-:W-:Y:S01]  /*0d80*/  FADD.FTZ R64, R59, -R64 ;  /* 0x800000403b407221 */ /* 0x000fe20000010000 */
[----:B------:R-:W-:Y:S01]  /*0d90*/  FMUL.FTZ R36, R69, R36 ;  /* 0x0000002445247220 */ /* 0x000fe20000410000 */
[----:B------:R-:W-:Y:S01]  /*0da0*/  @P2 FADD.FTZ R37, R37, R62 ;  /* 0x0000003e25252221 */ /* 0x000fe20000010000 */
[--C-:B------:R-:W-:Y:S02]  /*0db0*/  @P2 HADD2.F32 R62, -RZ, R12.reuse.H1_H1 ;  /* 0x3000000cff3e2230 */ /* 0x100fe40000004100 */
[----:B------:R-:W-:Y:S01]  /*0dc0*/  @P2 FADD.FTZ R60, R60, R51 ;  /* 0x000000333c3c2221 */ /* 0x000fe20000010000 */
[----:B------:R-:W-:Y:S02]  /*0dd0*/  @P2 HADD2.F32 R51, -RZ, R12.H0_H0 ;  /* 0x2000000cff332230 */ /* 0x000fe40000004100 */
[----:B------:R-:W-:Y:S01]  /*0de0*/  FMUL.FTZ R69, R69, R64 ;  /* 0x0000004045457220 */ /* 0x000fe20000410000 */
[----:B------:R-:W-:Y:S01]  /*0df0*/  @P2 HADD2.F32 R68, -RZ, R15.H0_H0 ;  /* 0x2000000fff442230 */ /* 0x000fe20000004100 */
[----:B------:R-:W-:Y:S01]  /*0e00*/  ISETP.NE.AND.EX P1, PT, RZ, UR15, PT, P1 ;  /* 0x0000000fff007c0c */ /* 0x000fe2000bf25310 */
[----:B------:R-:W-:Y:S01]  /*0e10*/  @P2 FADD.FTZ R49, R49, R62 ;  /* 0x0000003e31312221 */ /* 0x000fe20000010000 */
[----:B------:R-:W-:Y:S01]  /*0e20*/  @P2 FADD.FTZ R36, R36, R51 ;  /* 0x0000003324242221 */ /* 0x000fe20000010000 */
[----:B------:R-:W-:Y:S01]  /*0e30*/  @P2 FADD.FTZ R69, R69, R65 ;  /* 0x0000004145452221 */ /* 0x000fe20000010000 */
[----:B------:R-:W-:Y:S01]  /*0e40*/  @P2 FADD.FTZ R39, R39, R68 ;  /* 0x0000004427272221 */ /* 0x000fe20000010000 */
[----:B------:R-:W-:-:S04]  /*0e50*/  ISETP.NE.U32.AND P2, PT, RZ, UR14, PT ;  /* 0x0000000eff007c0c */ /* 0x000fc8000bf45070 */
[----:B------:R-:W-:-:S04]  /*0e60*/  ISETP.NE.AND.EX P2, PT, RZ, UR15, PT, P2 ;  /* 0x0000000fff007c0c */ /* 0x000fc8000bf45320 */
[----:B------:R-:W-:Y:S01]  /*0e70*/  @P1 F2FP.F16.F32.PACK_AB R66, RZ, R38 ;  /* 0x00000026ff42123e */ /* 0x000fe200000000ff */
[-C--:B------:R-:W-:Y:S01]  /*0e80*/  FMUL.FTZ R38, R38, R48.reuse ;  /* 0x0000003026267220 */ /* 0x080fe20000410000 */
[----:B------:R-:W-:Y:S01]  /*0e90*/  @P1 F2FP.F16.F32.PACK_AB R62, RZ, R61 ;  /* 0x0000003dff3e123e */ /* 0x000fe200000000ff */
[-C--:B------:R-:W-:Y:S01]  /*0ea0*/  FMUL.FTZ R61, R61, R48.reuse ;  /* 0x000000303d3d7220 */ /* 0x080fe20000410000 */
[----:B------:R-:W-:Y:S01]  /*0eb0*/  @P1 F2FP.F16.F32.PACK_AB R67, RZ, R37 ;  /* 0x00000025ff43123e */ /* 0x000fe200000000ff */
[----:B------:R-:W-:Y:S01]  /*0ec0*/  FMUL.FTZ R37, R37, R48 ;  /* 0x0000003025257220 */ /* 0x000fe20000410000 */
[----:B------:R-:W-:Y:S01]  /*0ed0*/  @P1 F2FP.F16.F32.PACK_AB R63, RZ, R60 ;  /* 0x0000003cff3f123e */ /* 0x000fe200000000ff */
[----:B------:R-:W-:Y:S01]  /*0ee0*/  FMUL.FTZ R60, R60, R48 ;  /* 0x000000303c3c7220 */ /* 0x000fe20000410000 */
[----:B------:R-:W-:Y:S01]  /*0ef0*/  @P1 F2FP.F16.F32.PACK_AB R51, RZ, R36 ;  /* 0x00000024ff33123e */ /* 0x000fe200000000ff */
[-C--:B------:R-:W-:Y:S01]  /*0f00*/  FMUL.FTZ R36, R36, R48.reuse ;  /* 0x0000003024247220 */ /* 0x080fe20000410000 */
[----:B------:R-:W-:Y:S01]  /*0f10*/  @P1 F2FP.F16.F32.PACK_AB R64, RZ, R49 ;  /* 0x00000031ff40123e */ /* 0x000fe200000000ff */
[-C--:B------:R-:W-:Y:S01]  /*0f20*/  FMUL.FTZ R49, R49, R48.reuse ;  /* 0x0000003031317220 */ /* 0x080fe20000410000 */
[----:B------:R-:W-:Y:S01]  /*0f30*/  @P1 F2FP.F16.F32.PACK_AB R68, RZ, R39 ;  /* 0x00000027ff44123e */ /* 0x000fe200000000ff */
[-C--:B------:R-:W-:Y:S01]  /*0f40*/  FMUL.FTZ R39, R39, R48.reuse ;  /* 0x0000003027277220 */ /* 0x080fe20000410000 */
[----:B------:R-:W-:Y:S01]  /*0f50*/  FMUL.FTZ R48, R69, R48 ;  /* 0x0000003045307220 */ /* 0x000fe20000410000 */
[----:B------:R-:W-:-:S02]  /*0f60*/  F2FP.F16.F32.PACK_AB R38, R61, R38 ;  /* 0x000000263d26723e */ /* 0x000fc400000000ff */
[----:B------:R-:W-:Y:S02]  /*0f70*/  F2FP.F16.F32.PACK_AB R36, R49, R36 ;  /* 0x000000243124723e */ /* 0x000fe400000000ff */
[----:B------:R-:W-:Y:S02]  /*0f80*/  F2FP.F16.F32.PACK_AB R39, R48, R39 ;  /* 0x000000273027723e */ /* 0x000fe400000000ff */
[----:B------:R-:W-:Y:S01]  /*0f90*/  F2FP.F16.F32.PACK_AB R37, R60, R37 ;  /* 0x000000253c25723e */ /* 0x000fe200000000ff */
[----:B------:R-:W0:Y:S01]  /*0fa0*/  @P2 LDC.64 R48, c[0x0][0x308] ;  /* 0x0000c200ff302b82 */ /* 0x000e220000000a00 */
[----:B------:R-:W-:Y:S02]  /*0fb0*/  @P1 F2FP.F16.F32.PACK_AB R65, RZ, R69 ;  /* 0x00000045ff41123e */ /* 0x000fe400000000ff */
        /* <DEDUP_REMOVED lines=13> */
.L_x_682:
[----:B------:R-:W-:Y:S05]  /*1090*/  BSYNC B1 ;  /* 0x0000000000017941 */ /* 0x000fea0003800000 */
.L_x_681:
[----:B--2---:R-:W2:Y:S02]  /*10a0*/  LDC.64 R36, c[0x0][0x210] ;  /* 0x00008400ff247b82 */ /* 0x004ea40000000a00 */
[----:B--2---:R-:W-:-:S04]  /*10b0*/  LEA R10, R36, R10, 0x2 ;  /* 0x0000000a240a7211 */ /* 0x004fc800078e10ff */
[----:B------:R-:W-:-:S13]  /*10c0*/  ISETP.GE.AND P1, PT, R10, R37, PT ;  /* 0x000000250a00720c */ /* 0x000fda0003f26270 */
[----:B------:R-:W-:Y:S05]  /*10d0*/  @!P1 BRA `(.L_x_683) ;  /* 0xfffffff000809947 */ /* 0x000fea000383ffff */
.L_x_677:
[----:B------:R-:W-:Y:S05]  /*10e0*/  BSYNC B0 ;  /* 0x0000000000007941 */ /* 0x000fea0003800000 */
.L_x_676:
        /* <DEDUP_REMOVED lines=9> */
[----:B------:R-:W-:Y:S01]  /*1180*/  LEA R0, R29, R0, 0x2 ;  /* 0x000000001d007211 */ /* 0x000fe200078e10ff */
[----:B----4-:R-:W-:Y:S02]  /*1190*/  IMAD R28, R15, R44, RZ ;  /* 0x0000002c0f1c7224 */ /* 0x010fe400078e02ff */
[----:B------:R-:W-:Y:S01]  /*11a0*/  STS.128 [R2], R20 ;  /* 0x0000001402007388 */ /* 0x000fe20000000c00 */
[----:B------:R-:W-:-:S03]  /*11b0*/  IADD3 R44, R44, 0x7f, -R29 ;  /* 0x0000007f2c2c7810 */ /* 0x000fc60007ffe81d */
[----:B------:R-:W-:Y:S01]  /*11c0*/  STS.128 [R2+0x10], R24 ;  /* 0x0000101802007388 */ /* 0x000fe20000000c00 */
[----:B------:R-:W-:Y:S01]  /*11d0*/  BAR.SYNC.DEFER_BLOCKING 0x0 ;  /* 0x0000000000007b1d */ /* 0x000fe20000010000 */
[C---:B------:R-:W-:Y:S02]  /*11e0*/  LOP3.LUT P1, RZ, R44.reuse, 0xffffff80, RZ, 0xc0, !PT ;  /* 0xffffff802cff7812 */ /* 0x040fe4000782c0ff */
[----:B------:R-:W-:-:S03]  /*11f0*/  ISETP.GE.U32.AND P0, PT, R44, 0x100, PT ;  /* 0x000001002c00780c */ /* 0x000fc60003f06070 */
        /* <DEDUP_REMOVED lines=40> */
[----:B---3--:R-:W-:Y:S01]  /*1480*/  FADD.FTZ R11, RZ, R11 ;  /* 0x0000000bff0b7221 */ /* 0x008fe20000010000 */
[----:B------:R-:W-:-:S02]  /*1490*/  @P1 MOV R3, R17 ;  /* 0x0000001100031202 */ /* 0x000fc40000000f00 */
[----:B------:R-:W-:Y:S01]  /*14a0*/  @P1 MOV R4, R0 ;  /* 0x0000000000041202 */ /* 0x000fe20000000f00 */
[----:B----4-:R-:W-:Y:S01]  /*14b0*/  FADD.FTZ R13, R22, R13 ;  /* 0x0000000d160d7221 */ /* 0x010fe20000010000 */
[----:B------:R-:W-:Y:S02]  /*14c0*/  @P1 MOV R5, R15 ;  /* 0x0000000f00051202 */ /* 0x000fe40000000f00 */
[----:B------:R-:W-:Y:S01]  /*14d0*/  @P1 IADD3 R6, P2, R6, 0x200, RZ ;  /* 0x0000020006061810 */ /* 0x000fe20007f5e0ff */
[----:B------:R-:W-:Y:S01]  /*14e0*/  FADD.FTZ R11, R11, R20 ;  /* 0x000000140b0b7221 */ /* 0x000fe20000010000 */
[----:B------:R-:W-:Y:S01]  /*14f0*/  @P1 IADD3 R0, P3, R0, 0x200, RZ ;  /* 0x0000020000001810 */ /* 0x000fe20007f7e0ff */
[----:B------:R0:W-:Y:S01]  /*1500*/  @P1 STG.E desc[UR4][R2.64], R13 ;  /* 0x0000000d02001986 */ /* 0x0001e2000c101904 */
[----:B------:R-:W-:Y:S01]  /*1510*/  @P1 IADD3.X R17, RZ, R17, RZ, P2, !PT ;  /* 0x00000011ff111210 */ /* 0x000fe200017fe4ff */
[----:B------:R-:W-:Y:S01]  /*1520*/  FADD.FTZ R11, R11, R24 ;  /* 0x000000180b0b7221 */ /* 0x000fe20000010000 */
[----:B------:R-:W-:Y:S01]  /*1530*/  @P1 IADD3.X R15, RZ, R15, RZ, P3, !PT ;  /* 0x0000000fff0f1210 */ /* 0x000fe20001ffe4ff */
        /* <DEDUP_REMOVED lines=10> */
.L_x_680:
[----:B------:R-:W-:Y:S01]  /*15e0*/  HFMA2.MMA R36, -RZ, RZ, 0, 5.9604644775390625e-08 ;  /* 0x00000001ff247435 */ /* 0x000fe200000001ff */
[----:B------:R-:W-:Y:S01]  /*15f0*/  BSSY B1, `(.L_x_684) ;  /* 0x0000007000017945 */ /* 0x000fe20003800000 */
[----:B------:R-:W-:Y:S02]  /*1600*/  MOV R67, R39 ;  /* 0x0000002700437202 */ /* 0x000fe40000000f00 */
[----:B------:R-:W-:Y:S02]  /*1610*/  MOV R37, 0x1f ;  /* 0x0000001f00257802 */ /* 0x000fe40000000f00 */
[----:B------:R-:W-:-:S07]  /*1620*/  MOV R38, 0xffffffff ;  /* 0xffffffff00267802 */ /* 0x000fce0000000f00 */
[----:B-----5:R-:W-:Y:S05]  /*1630*/  WARPSYNC.COLLECTIVE R38, `(.L_x_685) ;  /* 0x0000000026087348 */ /* 0x020fea0003c00000 */
[----:B------:R0:W1:Y:S02]  /*1640*/  SHFL.BFLY P1, R65, R67, R36, R37 ;  /* 0x0c00002443417389 */ /* 0x0000640000020025 */
[----:B01---5:R-:W-:Y:S01]  /*1650*/  ENDCOLLECTIVE ;  /* 0x000000000000791b */ /* 0x023fe20003800000 */
.L_x_685:
[----:B------:R-:W-:Y:S05]  /*1660*/  BSYNC B1 ;  /* 0x0000000000017941 */ /* 0x000fea0003800000 */
.L_x_684:
[----:B------:R-:W-:Y:S02]  /*1670*/  MOV R36, R65 ;  /* 0x0000004100247202 */ /* 0x000fe40000000f00 */
[----:B------:R-:W-:Y:S02]  /*1680*/  MOV R67, R49 ;  /* 0x0000003100437202 */ /* 0x000fe40000000f00 */
[----:B------:R-:W-:Y:S01]  /*1690*/  MOV R37, 0x1f ;  /* 0x0000001f00257802 */ /* 0x000fe20000000f00 */
[----:B------:R-:W-:Y:S01]  /*16a0*/  FADD.FTZ R51, R36, R39 ;  /* 0x0000002724337221 */ /* 0x000fe20000010000 */
[----:B------:R-:W-:Y:S01]  /*16b0*/  HFMA2.MMA R36, -RZ, RZ, 0, 5.9604644775390625e-08 ;  /* 0x00000001ff247435 */ /* 0x000fe200000001ff */
[----:B------:R-:W-:-:S10]  /*16c0*/  MOV R38, 0xffffffff ;  /* 0xffffffff00267802 */ /* 0x000fd40000000f00 */
[----:B------:R-:W-:Y:S05]  /*16d0*/  WARPSYNC.COLLECTIVE R38, `(.L_x_686) ;  /* 0x0000000026087348 */ /* 0x000fea0003c00000 */
[----:B------:R0:W1:Y:S02]  /*16e0*/  SHFL.BFLY P1, R65, R67, R36, R37 ;  /* 0x0c00002443417389 */ /* 0x0000640000020025 */
[----:B01----:R-:W-:Y:S01]  /*16f0*/  ENDCOLLECTIVE ;  /* 0x000000000000791b */ /* 0x003fe20003800000 */
.L_x_686:
[----:B------:R-:W-:Y:S01]  /*1700*/  HFMA2.MMA R36, -RZ, RZ, 0, 1.1920928955078125e-07 ;  /* 0x00000002ff247435 */ /* 0x000fe200000001ff */
[----:B------:R-:W-:Y:S02]  /*1710*/  MOV R67, R51 ;  /* 0x0000003300437202 */ /* 0x000fe40000000f00 */
[----:B------:R-:W-:-:S08]  /*1720*/  MOV R60, R65 ;  /* 0x00000041003c7202 */ /* 0x000fd00000000f00 */
[----:B------:R-:W-:Y:S05]  /*1730*/  WARPSYNC.COLLECTIVE R38, `(.L_x_687) ;  /* 0x0000000026087348 */ /* 0x000fea0003c00000 */
[----:B------:R0:W1:Y:S02]  /*1740*/  SHFL.BFLY P1, R65, R67, R36, R37 ;  /* 0x0c00002443417389 */ /* 0x0000640000020025 */
[----:B01----:R-:W-:Y:S01]  /*1750*/  ENDCOLLECTIVE ;  /* 0x000000000000791b */ /* 0x003fe20003800000 */
.L_x_687:
[----:B------:R-:W-:-:S05]  /*1760*/  FADD.FTZ R60, R60, R49 ;  /* 0x000000313c3c7221 */ /* 0x000fca0000010000 */
[----:B------:R-:W-:Y:S02]  /*1770*/  MOV R67, R60 ;  /* 0x0000003c00437202 */ /* 0x000fe40000000f00 */
[----:B------:R-:W-:-:S07]  /*1780*/  MOV R62, R65 ;  /* 0x00000041003e7202 */ /* 0x000fce0000000f00 */
[----:B------:R-:W-:Y:S05]  /*1790*/  WARPSYNC.COLLECTIVE R38, `(.L_x_688) ;  /* 0x0000000026087348 */ /* 0x000fea0003c00000 */
[----:B------:R0:W1:Y:S02]  /*17a0*/  SHFL.BFLY P1, R65, R67, R36, R37 ;  /* 0x0c00002443417389 */ /* 0x0000640000020025 */
[----:B01----:R-:W-:Y:S01]  /*17b0*/  ENDCOLLECTIVE ;  /* 0x000000000000791b */ /* 0x003fe20003800000 */
.L_x_688:
[----:B------:R-:W-:Y:S01]  /*17c0*/  FADD.FTZ R62, R51, R62 ;  /* 0x0000003e333e7221 */ /* 0x000fe20000010000 */
[----:B------:R-:W-:-:S04]  /*17d0*/  HFMA2.MMA R36, -RZ, RZ, 0, 2.384185791015625e-07 ;  /* 0x00000004ff247435 */ /* 0x000fc800000001ff */
[----:B------:R-:W-:Y:S02]  /*17e0*/  MOV R67, R62 ;  /* 0x0000003e00437202 */ /* 0x000fe40000000f00 */
[----:B------:R-:W-:-:S07]  /*17f0*/  MOV R61, R65 ;  /* 0x00000041003d7202 */ /* 0x000fce0000000f00 */
[----:B------:R-:W-:Y:S05]  /*1800*/  WARPSYNC.COLLECTIVE R38, `(.L_x_689) ;  /* 0x0000000026087348 */ /* 0x000fea0003c00000 */
[----:B------:R0:W1:Y:S02]  /*1810*/  SHFL.BFLY P1, R65, R67, R36, R37 ;  /* 0x0c00002443417389 */ /* 0x0000640000020025 */
[----:B01----:R-:W-:Y:S01]  /*1820*/  ENDCOLLECTIVE ;  /* 0x000000000000791b */ /* 0x003fe20003800000 */
.L_x_689:
[----:B------:R-:W-:-:S05]  /*1830*/  FADD.FTZ R61, R60, R61 ;  /* 0x0000003d3c3d7221 */ /* 0x000fca0000010000 */
[----:B------:R-:W-:Y:S02]  /*1840*/  MOV R67, R61 ;  /* 0x0000003d00437202 */ /* 0x000fe40000000f00 */
[----:B------:R-:W-:-:S07]  /*1850*/  MOV R63, R65 ;  /* 0x00000041003f7202 */ /* 0x000fce0000000f00 */
[----:B------:R-:W-:Y:S05]  /*1860*/  WARPSYNC.COLLECTIVE R38, `(.L_x_690) ;  /* 0x0000000026087348 */ /* 0x000fea0003c00000 */
[----:B------:R0:W1:Y:S02]  /*1870*/  SHFL.BFLY P1, R65, R67, R36, R37 ;  /* 0x0c00002443417389 */ /* 0x0000640000020025 */
[----:B01----:R-:W-:Y:S01]  /*1880*/  ENDCOLLECTIVE ;  /* 0x000000000000791b */ /* 0x003fe20003800000 */
.L_x_690:
[----:B------:R-:W-:Y:S01]  /*1890*/  FADD.FTZ R63, R62, R63 ;  /* 0x0000003f3e3f7221 */ /* 0x000fe20000010000 */
[----:B------:R-:W-:-:S04]  /*18a0*/  HFMA2.MMA R36, -RZ, RZ, 0, 4.76837158203125e-07 ;  /* 0x00000008ff247435 */ /* 0x000fc800000001ff */
[----:B------:R-:W-:Y:S02]  /*18b0*/  MOV R67, R63 ;  /* 0x0000003f00437202 */ /* 0x000fe40000000f00 */
[----:B------:R-:W-:-:S07]  /*18c0*/  MOV R64, R65 ;  /* 0x0000004100407202 */ /* 0x000fce0000000f00 */
[----:B------:R-:W-:Y:S05]  /*18d0*/  WARPSYNC.COLLECTIVE R38, `(.L_x_691) ;  /* 0x0000000026087348 */ /* 0x000fea0003c00000 */
[----:B------:R0:W1:Y:S02]  /*18e0*/  SHFL.BFLY P1, R65, R67, R36, R37 ;  /* 0x0c00002443417389 */ /* 0x0000640000020025 */
[----:B01----:R-:W-:Y:S01]  /*18f0*/  ENDCOLLECTIVE ;  /* 0x000000000000791b */ /* 0x003fe20003800000 */
.L_x_691:
[----:B------:R-:W-:-:S05]  /*1900*/  FADD.FTZ R64, R61, R64 ;  /* 0x000000403d407221 */ /* 0x000fca0000010000 */
[----:B------:R-:W-:Y:S02]  /*1910*/  MOV R67, R64 ;  /* 0x0000004000437202 */ /* 0x000fe40000000f00 */
[----:B------:R-:W-:-:S07]  /*1920*/  MOV R66, R65 ;  /* 0x0000004100427202 */ /* 0x000fce0000000f00 */
[----:B------:R-:W-:Y:S05]  /*1930*/  WARPSYNC.COLLECTIVE R38, `(.L_x_692) ;  /* 0x0000000026087348 */ /* 0x000fea0003c00000 */
[----:B------:R0:W1:Y:S02]  /*1940*/  SHFL.BFLY P1, R65, R67, R36, R37 ;  /* 0x0c00002443417389 */ /* 0x0000640000020025 */
[----:B01----:R-:W-:Y:S01]  /*1950*/  ENDCOLLECTIVE ;  /* 0x000000000000791b */ /* 0x003fe20003800000 */
.L_x_692:
[----:B------:R-:W-:Y:S01]  /*1960*/  FADD.FTZ R66, R63, R66 ;  /* 0x000000423f427221 */ /* 0x000fe20000010000 */
[----:B------:R-:W-:-:S04]  /*1970*/  HFMA2.MMA R36, -RZ, RZ, 0, 9.5367431640625e-07 ;  /* 0x00000010ff247435 */ /* 0x000fc800000001ff */
[----:B------:R-:W-:Y:S02]  /*1980*/  MOV R67, R66 ;  /* 0x0000004200437202 */ /* 0x000fe40000000f00 */
[----:B------:R-:W-:-:S07]  /*1990*/  MOV R39, R65 ;  /* 0x0000004100277202 */ /* 0x000fce0000000f00 */
[----:B------:R-:W-:Y:S05]  /*19a0*/  WARPSYNC.COLLECTIVE R38, `(.L_x_693) ;  /* 0x0000000026087348 */ /* 0x000fea0003c00000 */
[----:B------:R0:W1:Y:S02]  /*19b0*/  SHFL.BFLY P1, R65, R67, R36, R37 ;  /* 0x0c00002443417389 */ /* 0x0000640000020025 */
[----:B01----:R-:W-:Y:S01]  /*19c0*/  ENDCOLLECTIVE ;  /* 0x000000000000791b */ /* 0x003fe20003800000 */
.L_x_693:
[----:B------:R-:W-:-:S05]  /*19d0*/  FADD.FTZ R39, R64, R39 ;  /* 0x0000002740277221 */ /* 0x000fca0000010000 */
[----:B------:R-:W-:Y:S02]  /*19e0*/  MOV R67, R39 ;  /* 0x0000002700437202 */ /* 0x000fe40000000f00 */
[----:B------:R-:W-:-:S07]  /*19f0*/  MOV R49, R65 ;  /* 0x0000004100317202 */ /* 0x000fce0000000f00 */
[----:B------:R-:W-:Y:S05]  /*1a00*/  WARPSYNC.COLLECTIVE R38, `(.L_x_694) ;  /* 0x0000000026087348 */ /* 0x000fea0003c00000 */
[----:B------:R0:W1:Y:S02]  /*1a10*/  SHFL.BFLY P1, R65, R67, R36, R37 ;  /* 0x0c00002443417389 */ /* 0x0000640000020025 */
[----:B01----:R-:W-:Y:S01]  /*1a20*/  ENDCOLLECTIVE ;  /* 0x000000000000791b */ /* 0x003fe20003800000 */
.L_x_694:
[----:B------:R-:W-:Y:S01]  /*1a30*/  MOV R60, R65 ;  /* 0x00000041003c7202 */ /* 0x000fe20000000f00 */
[----:B------:R-:W-:Y:S06]  /*1a40*/  BRA `(.L_x_695) ;  /* 0xfffffff000287947 */ /* 0x000fec000383ffff */
.L_x_696:
        /* <DEDUP_REMOVED lines=11> */
.L_x_6484:


//--------------------- .text._ZN10layer_norm13ln_bwd_kernelINS_13Kernel_traitsI6__halfS2_S2_S2_fjLj256ELj1ELj4ELj1ELj16ENS_18Kernel_traits_baseILj256ES2_S2_S2_S2_fjLj128EEEEELb0ELb0ELb0ELb1EEEvNS_9BwdParamsE --------------------------
	.section	.text._ZN10layer_norm13ln_bwd_kernelINS_13Kernel_traitsI6__halfS2_S2_S2_fjLj256ELj1ELj4ELj1ELj16ENS_18Kernel_traits_baseILj256ES2_S2_S2_S2_fjLj128EEEEELb0ELb0ELb0ELb1EEEvNS_9BwdParamsE,"ax",@progbits
	.align	128
        .global         _ZN10layer_norm13ln_bwd_kernelINS_13Kernel_traitsI6__halfS2_S2_S2_fjLj256ELj1ELj4ELj1ELj16ENS_18Kernel_traits_baseILj256ES2_S2_S2_S2_fjLj128EEEEELb0ELb0ELb0ELb1EEEvNS_9BwdParamsE
        .type           _ZN10layer_norm13ln_bwd_kernelINS_13Kernel_traitsI6__halfS2_S2_S2_fjLj256ELj1ELj4ELj1ELj16ENS_18Kernel_traits_baseILj256ES2_S2_S2_S2_fjLj128EEEEELb0ELb0ELb0ELb1EEEvNS_9BwdParamsE,@function
        .size           _ZN10layer_norm13ln_bwd_kernelINS_13Kernel_traitsI6__halfS2_S2_S2_fjLj256ELj1ELj4ELj1ELj16ENS_18Kernel_traits_baseILj256ES2_S2_S2_S2_fjLj128EEEEELb0ELb0ELb0ELb1EEEvNS_9BwdParamsE,(.L_x_6485 - _ZN10layer_norm13ln_bwd_kernelINS_13Kernel_traitsI6__halfS2_S2_S2_fjLj256ELj1ELj4ELj1ELj16ENS_18Kernel_traits_baseILj256ES2_S2_S2_S2_fjLj128EEEEELb0ELb0ELb0ELb1EEEvNS_9BwdParamsE)
        .other          _ZN10layer_norm13ln_bwd_kernelINS_13Kernel_traitsI6__halfS2_S2_S2_fjLj256ELj1ELj4ELj1ELj16ENS_18Kernel_traits_baseILj256ES2_S2_S2_S2_fjLj128EEEEELb0ELb0ELb0ELb1EEEvNS_9BwdParamsE,@"STO_CUDA_ENTRY STV_DEFAULT"
_ZN10layer_norm13ln_bwd_kernelINS_13Kernel_traitsI6__halfS2_S2_S2_fjLj256ELj1ELj4ELj1ELj16ENS_18Kernel_traits_baseILj256ES2_S2_S2_S2_fjLj128EEEEELb0ELb0ELb0ELb1EEEvNS_9BwdParamsE:
.text._ZN10layer_norm13ln_bwd_kernelINS_13Kernel_traitsI6__halfS2_S2_S2_fjLj256ELj1ELj4ELj1ELj16ENS_18Kernel_traits_baseILj256ES2_S2_S2_S2_fjLj128EEEEELb0ELb0ELb0ELb1EEEvNS_9BwdParamsE:
        /* <DEDUP_REMOVED lines=25> */
.L_x_698:
[----:B------:R-:W-:Y:S01]  /*0190*/  SHF.L.U32 R0, R58, 0x4, RZ ;  /* 0x000000043a007819 */ /* 0x000fe200000006ff */
[----:B------:R-:W-:-:S03]  /*01a0*/  ULDC.64 UR6, c[0x0][0x260] ;  /* 0x0000980000067ab9 */ /* 0x000fc60000000a00 */
[----:B------:R-:W-:-:S04]  /*01b0*/  LOP3.LUT R0, R0, 0x1f0, RZ, 0xc0, !PT ;  /* 0x000001f000007812 */ /* 0x000fc800078ec0ff */
[----:B------:R-:W-:-:S04]  /*01c0*/  IADD3 R2, P0, R0, UR6, RZ ;  /* 0x0000000600027c10 */ /* 0x000fc8000ff1e0ff */
[----:B------:R-:W-:Y:S01]  /*01d0*/  IADD3.X R3, RZ, UR7, RZ, P0, !PT ;  /* 0x00000007ff037c10 */ /* 0x000fe200087fe4ff */
[----:B------:R-:W-:-:S04]  /*01e0*/  ULDC.64 UR6, c[0x0][0x270] ;  /* 0x00009c0000067ab9 */ /* 0x000fc80000000a00 */
[----:B------:R-:W2:Y:S01]  /*01f0*/  LDG.E.128 R4, desc[UR4][R2.64] ;  /* 0x0000000402047981 */ /* 0x000ea2000c1e1d00 */
[----:B------:R-:W-:Y:S01]  /*0200*/  ISETP.NE.U32.AND P0, PT, RZ, UR6, PT ;  /* 0x00000006ff007c0c */ /* 0x000fe2000bf05070 */
[----:B------:R-:W-:Y:S01]  /*0210*/  HFMA2.MMA R30, -RZ, RZ, 0, 0 ;  /* 0x00000000ff1e7435 */ /* 0x000fe200000001ff */
[----:B------:R-:W-:Y:S01]  /*0220*/  BSSY B1, `(.L_x_700) ;  /* 0x00000e5000017945 */ /* 0x000fe20003800000 */
[----:B------:R-:W-:Y:S02]  /*0230*/  CS2R R28, SRZ ;  /* 0x00000000001c7805 */ /* 0x000fe4000001ff00 */
[----:B------:R-:W-:Y:S02]  /*0240*/  ISETP.NE.AND.EX P0, PT, RZ, UR7, PT, P0 ;  /* 0x00000007ff007c0c */ /* 0x000fe4000bf05300 */
[----:B------:R-:W-:Y:S02]  /*0250*/  CS2R R32, SRZ ;  /* 0x0000000000207805 */ /* 0x000fe4000001ff00 */
[----:B------:R-:W-:-:S02]  /*0260*/  MOV R34, RZ ;  /* 0x000000ff00227202 */ /* 0x000fc40000000f00 */
[----:B------:R-:W-:Y:S02]  /*0270*/  CS2R R10, SRZ ;  /* 0x00000000000a7805 */ /* 0x000fe4000001ff00 */
[----:B------:R-:W-:Y:S02]  /*0280*/  CS2R R48, SRZ ;  /* 0x0000000000307805 */ /* 0x000fe4000001ff00 */
[----:B------:R-:W-:Y:S01]  /*0290*/  CS2R R8, SRZ ;  /* 0x0000000000087805 */ /* 0x000fe2000001ff00 */
[--C-:B--2---:R-:W-:Y:S02]  /*02a0*/  HADD2.F32 R57, -RZ, R4.reuse.H0_H0 ;  /* 0x20000004ff397230 */ /* 0x104fe40000004100 */
[----:B------:R-:W-:Y:S02]  /*02b0*/  HADD2.F32 R56, -RZ, R4.H1_H1 ;  /* 0x30000004ff387230 */ /* 0x000fe40000004100 */
[--C-:B------:R-:W-:Y:S02]  /*02c0*/  HADD2.F32 R55, -RZ, R5.reuse.H0_H0 ;  /* 0x20000005ff377230 */ /* 0x100fe40000004100 */
[----:B------:R-:W-:Y:S01]  /*02d0*/  HADD2.F32 R54, -RZ, R5.H1_H1 ;  /* 0x30000005ff367230 */ /* 0x000fe20000004100 */
[----:B------:R-:W-:Y:S01]  /*02e0*/  CS2R R4, SRZ ;  /* 0x0000000000047805 */ /* 0x000fe2000001ff00 */
[----:B------:R-:W-:-:S02]  /*02f0*/  HADD2.F32 R53, -RZ, R6.H0_H0 ;  /* 0x20000006ff357230 */ /* 0x000fc40000004100 */
[----:B------:R-:W-:Y:S02]  /*0300*/  HADD2.F32 R52, -RZ, R6.H1_H1 ;  /* 0x30000006ff347230 */ /* 0x000fe40000004100 */
[--C-:B------:R-:W-:Y:S02]  /*0310*/  HADD2.F32 R51, -RZ, R7.reuse.H0_H0 ;  /* 0x20000007ff337230 */ /* 0x100fe40000004100 */
[----:B------:R-:W-:Y:S01]  /*0320*/  HADD2.F32 R50, -RZ, R7.H1_H1 ;  /* 0x30000007ff327230 */ /* 0x000fe20000004100 */
[----:B------:R-:W-:-:S07]  /*0330*/  CS2R R6, SRZ ;  /* 0x0000000000067805 */ /* 0x000fce000001ff00 */
.L_x_702:
[----:B-1----:R-:W0:Y:S01]  /*0340*/  @P0 LDC.64 R20, c[0x0][0x270] ;  /* 0x00009c00ff140b82 */ /* 0x002e220000000a00 */
[----:B------:R-:W-:Y:S01]  /*0350*/  IMAD R0, R31, UR8, RZ ;  /* 0x000000081f007c24 */ /* 0x000fe2000f8e02ff */
[----:B------:R-:W-:-:S04]  /*0360*/  SHF.R.S32.HI R26, RZ, 0x1f, R31 ;  /* 0x0000001fff1a7819 */ /* 0x000fc8000001141f */
[----:B------:R-:W-:Y:S02]  /*0370*/  SHF.R.S32.HI R3, RZ, 0x1f, R0 ;  /* 0x0000001fff037819 */ /* 0x000fe40000011400 */
[----:B------:R-:W1:Y:S02]  /*0380*/  LDC.64 R22, c[0x0][0x250] ;  /* 0x00009400ff167b82 */ /* 0x000e640000000a00 */
[----:B------:R-:W-:Y:S02]  /*0390*/  LEA.HI R0, R3, R0, RZ, 0x3 ;  /* 0x0000000003007211 */ /* 0x000fe400078f18ff */
[----:B------:R-:W-:-:S04]  /*03a0*/  LOP3.LUT R3, R58, 0x1f, RZ, 0xc0, !PT ;  /* 0x0000001f3a037812 */ /* 0x000fc800078ec0ff */
[----:B------:R-:W2:Y:S01]  /*03b0*/  LDC.64 R36, c[0x0][0x2b8] ;  /* 0x0000ae00ff247b82 */ /* 0x000ea20000000a00 */
[----:B------:R-:W-:-:S04]  /*03c0*/  LEA.HI.SX32 R0, R0, R3, 0x1d ;  /* 0x0000000300007211 */ /* 0x000fc800078feaff */
[----:B------:R-:W-:Y:S02]  /*03d0*/  SHF.L.U32 R3, R0, 0x4, RZ ;  /* 0x0000000400037819 */ /* 0x000fe400000006ff */
[----:B------:R-:W-:Y:S01]  /*03e0*/  SHF.R.U32.HI R2, RZ, 0x1c, R0 ;  /* 0x0000001cff027819 */ /* 0x000fe20000011600 */
[----:B------:R-:W3:Y:S01]  /*03f0*/  LDC.64 R38, c[0x0][0x258] ;  /* 0x00009600ff267b82 */ /* 0x000ee20000000a00 */
[----:B------:R-:W-:Y:S02]  /*0400*/  IADD3 R24, P2, R3, UR12, RZ ;  /* 0x0000000c03187c10 */ /* 0x000fe4000ff5e0ff */
[C---:B0-----:R-:W-:Y:S02]  /*0410*/  @P0 LEA R20, P1, R31.reuse, R20, 0x1 ;  /* 0x000000141f140211 */ /* 0x041fe400078208ff */
[----:B------:R-:W-:Y:S02]  /*0420*/  IADD3.X R25, R2, UR13, RZ, P2, !PT ;  /* 0x0000000d02197c10 */ /* 0x000fe400097fe4ff */
[C---:B------:R-:W-:Y:S01]  /*0430*/  @P0 LEA.HI.X R21, R31.reuse, R21, R26, 0x1, P1 ;  /* 0x000000151f150211 */ /* 0x040fe200008f0c1a */
[----:B-1----:R-:W-:Y:S01]  /*0440*/  IMAD.WIDE R22, R31, 0x4, R22 ;  /* 0x000000041f167825 */ /* 0x002fe200078e0216 */
[----:B------:R-:W0:Y:S02]  /*0450*/  LDC.U8 R42, c[0x0][0x2a0] ;  /* 0x0000a800ff2a7b82 */ /* 0x000e240000000000 */
[----:B------:R-:W4:Y:S04]  /*0460*/  LDG.E.128 R24, desc[UR4][R24.64] ;  /* 0x0000000418187981 */ /* 0x000f28000c1e1d00 */
[----:B------:R-:W4:Y:S04]  /*0470*/  LDG.E R41, desc[UR4][R22.64] ;  /* 0x0000000416297981 */ /* 0x000f28000c1e1900 */
[----:B------:R2:W4:Y:S02]  /*0480*/  @P0 LDG.E.U16 R40, desc[UR4][R20.64] ;  /* 0x0000000414280981 */ /* 0x000524000c1e1500 */
[----:B--2---:R-:W-:-:S04]  /*0490*/  IMAD.WIDE.U32 R20, R0, 0x10, R36 ;  /* 0x0000001000147825 */ /* 0x004fc800078e0024 */
[----:B---3--:R-:W-:Y:S02]  /*04a0*/  IMAD.WIDE R36, R31, 0x4, R38 ;  /* 0x000000041f247825 */ /* 0x008fe400078e0226 */
[----:B------:R-:W2:Y:S04]  /*04b0*/  LDG.E.128 R20, desc[UR4][R20.64] ;  /* 0x0000000414147981 */ /* 0x000ea8000c1e1d00 */
[----:B------:R1:W3:Y:S01]  /*04c0*/  LDG.E R36, desc[UR4][R36.64] ;  /* 0x0000000424247981 */ /* 0x0002e2000c1e1900 */
[----:B------:R-:W-:-:S04]  /*04d0*/  ISETP.NE.U32.AND P1, PT, RZ, UR10, PT ;  /* 0x0000000aff007c0c */ /* 0x000fc8000bf25070 */
[----:B------:R-:W-:-:S13]  /*04e0*/  ISETP.NE.AND.EX P1, PT, RZ, UR11, PT, P1 ;  /* 0x0000000bff007c0c */ /* 0x000fda000bf25310 */
[----:B------:R-:W-:-:S04]  /*04f0*/  @P1 LEA R38, P2, R0, UR10, 0x4 ;  /* 0x0000000a00261c11 */ /* 0x000fc8000f8420ff */
[----:B------:R-:W-:Y:S02]  /*0500*/  @P1 LEA.HI.X R39, R0, UR11, RZ, 0x4, P2 ;  /* 0x0000000b00271c11 */ /* 0x000fe400090f24ff */
[----:B0-----:R-:W-:-:S03]  /*0510*/  ISETP.NE.AND P2, PT, R42, RZ, PT ;  /* 0x000000ff2a00720c */ /* 0x001fc60003f45270 */
[----:B------:R0:W5:Y:S01]  /*0520*/  @P1 LDG.E.128 R12, desc[UR4][R38.64] ;  /* 0x00000004260c1981 */ /* 0x000162000c1e1d00 */
[----:B------:R-:W-:Y:S01]  /*0530*/  MOV R35, 0x3f800000 ;  /* 0x3f80000000237802 */ /* 0x000fe20000000f00 */
[----:B------:R-:W-:Y:S01]  /*0540*/  UMOV UR6, 0xffffffff ;  /* 0xffffffff00067882 */ /* 0x000fe20000000000 */
[----:B----4-:R-:W-:Y:S01]  /*0550*/  FSEL R42, R41, RZ, !P2 ;  /* 0x000000ff292a7208 */ /* 0x010fe20005000000 */
[--C-:B------:R-:W-:Y:S02]  /*0560*/  HADD2.F32 R41, -RZ, R24.reuse.H0_H0 ;  /* 0x20000018ff297230 */ /* 0x100fe40000004100 */
[----:B-1----:R-:W-:Y:S02]  /*0570*/  HADD2.F32 R37, -RZ, R24.H1_H1 ;  /* 0x30000018ff257230 */ /* 0x002fe40000004100 */
[--C-:B------:R-:W-:Y:S02]  /*0580*/  HADD2.F32 R43, -RZ, R25.reuse.H0_H0 ;  /* 0x20000019ff2b7230 */ /* 0x100fe40000004100 */
[----:B------:R-:W-:Y:S01]  /*0590*/  FADD.FTZ R41, -R42, R41 ;  /* 0x000000292a297221 */ /* 0x000fe20000010100 */
[----:B------:R-:W-:-:S02]  /*05a0*/  HADD2.F32 R45, -RZ, R25.H1_H1 ;  /* 0x30000019ff2d7230 */ /* 0x000fc40000004100 */
[--C-:B------:R-:W-:Y:S02]  /*05b0*/  HADD2.F32 R47, -RZ, R26.reuse.H0_H0 ;  /* 0x2000001aff2f7230 */ /* 0x100fe40000004100 */
[----:B------:R-:W-:Y:S02]  /*05c0*/  HADD2.F32 R59, -RZ, R26.H1_H1 ;  /* 0x3000001aff3b7230 */ /* 0x000fe40000004100 */
[C---:B------:R-:W-:Y:S01]  /*05d0*/  FADD.FTZ R25, -R42.reuse, R43 ;  /* 0x0000002b2a197221 */ /* 0x040fe20000010100 */
[--C-:B0-----:R-:W-:Y:S02]  /*05e0*/  HADD2.F32 R39, -RZ, R27.reuse.H0_H0 ;  /* 0x2000001bff277230 */ /* 0x101fe40000004100 */
[----:B------:R-:W-:Y:S02]  /*05f0*/  HADD2.F32 R61, -RZ, R27.H1_H1 ;  /* 0x3000001bff3d7230 */ /* 0x000fe40000004100 */
[C---:B------:R-:W-:Y:S01]  /*0600*/  FADD.FTZ R27, -R42.reuse, R37 ;  /* 0x000000252a1b7221 */ /* 0x040fe20000010100 */
[----:B------:R-:W-:Y:S01]  /*0610*/  FADD.FTZ R46, -R42, R45 ;  /* 0x0000002d2a2e7221 */ /* 0x000fe20000010100 */
[----:B--2---:R-:W-:-:S02]  /*0620*/  HADD2.F32 R26, -RZ, R20.H0_H0 ;  /* 0x20000014ff1a7230 */ /* 0x004fc40000004100 */
[----:B---3--:R-:W-:Y:S01]  /*0630*/  FMUL.FTZ R0, R36, R41 ;  /* 0x0000002924007220 */ /* 0x008fe20000410000 */
[----:B------:R-:W-:Y:S02]  /*0640*/  HADD2.F32 R24, -RZ, R20.H1_H1 ;  /* 0x30000014ff187230 */ /* 0x000fe40000004100 */
[----:B------:R-:W-:Y:S01]  /*0650*/  FADD.FTZ R44, -R42, R47 ;  /* 0x0000002f2a2c7221 */ /* 0x000fe20000010100 */
[----:B------:R-:W-:Y:S02]  /*0660*/  HADD2.F32 R45, -RZ, R21.H0_H0 ;  /* 0x20000015ff2d7230 */ /* 0x000fe40000004100 */
[----:B------:R-:W-:Y:S01]  /*0670*/  FADD.FTZ R11, R26, R11 ;  /* 0x0000000b1a0b7221 */ /* 0x000fe20000010000 */
[----:B------:R-:W-:Y:S01]  /*0680*/  FMUL.FTZ R27, R36, R27 ;  /* 0x0000001b241b7220 */ /* 0x000fe20000410000 */
[----:B------:R-:W-:Y:S01]  /*0690*/  FFMA.FTZ R5, R0, R26, R5 ;  /* 0x0000001a00057223 */ /* 0x000fe20000010005 */
[----:B------:R-:W-:Y:S01]  /*06a0*/  FMUL.FTZ R25, R36, R25 ;  /* 0x0000001924197220 */ /* 0x000fe20000410000 */
[----:B------:R-:W-:-:S02]  /*06b0*/  @P0 HADD2.F32 R35, -RZ, R40.H0_H0 ;  /* 0x20000028ff230230 */ /* 0x000fc40000004100 */
[----:B------:R-:W-:Y:S01]  /*06c0*/  FMUL.FTZ R26, R57, R26 ;  /* 0x0000001a391a7220 */ /* 0x000fe20000410000 */
[----:B------:R-:W-:Y:S01]  /*06d0*/  FADD.FTZ R40, -R42, R39 ;  /* 0x000000272a287221 */ /* 0x000fe20000010100 */
[----:B------:R-:W-:Y:S02]  /*06e0*/  HADD2.F32 R20, -RZ, R21.H1_H1 ;  /* 0x30000015ff147230 */ /* 0x000fe40000004100 */
[----:B------:R-:W-:Y:S01]  /*06f0*/  FADD.FTZ R10, R24, R10 ;  /* 0x0000000a180a7221 */ /* 0x000fe20000010000 */
[--C-:B------:R-:W-:Y:S02]  /*0700*/  HADD2.F32 R37, -RZ, R22.reuse.H0_H0 ;  /* 0x20000016ff257230 */ /* 0x100fe40000004100 */
[----:B------:R-:W-:Y:S01]  /*0710*/  FFMA.FTZ R4, R27, R24, R4 ;  /* 0x000000181b047223 */ /* 0x000fe20000010004 */
[----:B------:R-:W-:Y:S02]  /*0720*/  HADD2.F32 R39, -RZ, R22.H1_H1 ;  /* 0x30000016ff277230 */ /* 0x000fe40000004100 */
[----:B------:R-:W-:Y:S01]  /*0730*/  FADD.FTZ R28, R45, R28 ;  /* 0x0000001c2d1c7221 */ /* 0x000fe20000010000 */
[-C--:B------:R-:W-:Y:S01]  /*0740*/  FFMA.FTZ R7, R25, R45.reuse, R7 ;  /* 0x0000002d19077223 */ /* 0x080fe20000010007 */
[----:B------:R-:W-:Y:S01]  /*0750*/  FMUL.FTZ R22, R55, R45 ;  /* 0x0000002d37167220 */ /* 0x000fe20000410000 */
[----:B------:R-:W-:Y:S01]  /*0760*/  FMUL.FTZ R21, R36, R44 ;  /* 0x0000002c24157220 */ /* 0x000fe20000410000 */
[----:B------:R-:W-:Y:S01]  /*0770*/  FMUL.FTZ R24, R56, R24 ;  /* 0x0000001838187220 */ /* 0x000fe20000410000 */
[----:B------:R-:W-:Y:S01]  /*0780*/  FADD.FTZ R45, RZ, R26 ;  /* 0x0000001aff2d7221 */ /* 0x000fe20000010000 */
[----:B------:R-:W-:Y:S01]  /*0790*/  FFMA.FTZ R44, R0, R26, RZ ;  /* 0x0000001a002c7223 */ /* 0x000fe200000100ff */
[----:B------:R-:W-:-:S02]  /*07a0*/  HADD2.F32 R41, -RZ, R23.H0_H0 ;  /* 0x20000017ff297230 */ /* 0x000fc40000004100 */
[----:B------:R-:W-:Y:S02]  /*07b0*/  HADD2.F32 R43, -RZ, R23.H1_H1 ;  /* 0x30000017ff2b7230 */ /* 0x000fe40000004100 */
[----:B------:R-:W-:Y:S01]  /*07c0*/  FMUL.FTZ R23, R36, R46 ;  /* 0x0000002e24177220 */ /* 0x000fe20000410000 */
[----:B------:R-:W-:Y:S01]  /*07d0*/  FADD.FTZ R45, R45, R24 ;  /* 0x000000182d2d7221 */ /* 0x000fe20000010000 */
[----:B------:R-:W-:Y:S01]  /*07e0*/  FFMA.FTZ R44, R27, R24, R44 ;  /* 0x000000181b2c7223 */ /* 0x000fe2000001002c */
[----:B------:R-:W-:Y:S01]  /*07f0*/  FADD.FTZ R38, -R42, R59 ;  /* 0x0000003b2a267221 */ /* 0x000fe20000010100 */
        /* <DEDUP_REMOVED lines=8> */
[----:B------:R-:W-:Y:S01]  /*0880*/  FMUL.FTZ R37, R53, R37 ;  /* 0x0000002535257220 */ /* 0x000fe20000410000 */
[----:B------:R-:W-:Y:S01]  /*0890*/  FADD.FTZ R46, R45, R20 ;  /* 0x000000142d2e7221 */ /* 0x000fe20000010000 */
[----:B------:R-:W-:Y:S01]  /*08a0*/  FFMA.FTZ R44, R23, R20, R44 ;  /* 0x00000014172c7223 */ /* 0x000fe2000001002c */
[----:B------:R-:W-:Y:S01]  /*08b0*/  FADD.FTZ R42, -R42, R61 ;  /* 0x0000003d2a2a7221 */ /* 0x000fe20000010100 */
        /* <DEDUP_REMOVED lines=38> */
.L_x_714:
        /* <DEDUP_REMOVED lines=10> */
[----:B------:R-:W-:Y:S01]  /*0bc0*/  FADD.FTZ R25, R22, -R25 ;  /* 0x8000001916197221 */ /* 0x000fe20000010000 */
[-CC-:B------:R-:W-:Y:S01]  /*0bd0*/  FFMA.FTZ R23, R23, R45.reuse, R44.reuse ;  /* 0x0000002d17177223 */ /* 0x180fe2000001002c */
[-CC-:B------:R-:W-:Y:S01]  /*0be0*/  FFMA.FTZ R40, R40, R45.reuse, R44.reuse ;  /* 0x0000002d28287223 */ /* 0x180fe2000001002c */
[----:B------:R-:W-:Y:S01]  /*0bf0*/  FFMA.FTZ R42, R42, R45, R44 ;  /* 0x0000002d2a2a7223 */ /* 0x000fe2000001002c */
[----:B------:R-:W-:Y:S01]  /*0c00*/  FADD.FTZ R47, R26, -R47 ;  /* 0x8000002f1a2f7221 */ /* 0x000fe20000010000 */
[----:B------:R-:W-:Y:S01]  /*0c10*/  FADD.FTZ R59, R37, -R0 ;  /* 0x80000000253b7221 */ /* 0x000fe20000010000 */
[----:B------:R-:W-:Y:S01]  /*0c20*/  FADD.FTZ R27, R24, -R27 ;  /* 0x8000001b181b7221 */ /* 0x000fe20000010000 */
[----:B-----5:R-:W-:-:S02]  /*0c30*/  @P1 HADD2.F32 R37, -RZ, R13.H0_H0 ;  /* 0x2000000dff251230 */ /* 0x020fc40000004100 */
[----:B------:R-:W-:Y:S01]  /*0c40*/  FFMA.FTZ R38, R38, R45, R44 ;  /* 0x0000002d26267223 */ /* 0x000fe2000001002c */
[----:B------:R-:W-:Y:S01]  /*0c50*/  FMUL.FTZ R24, R36, R25 ;  /* 0x0000001924187220 */ /* 0x000fe20000410000 */
[----:B------:R-:W-:Y:S01]  /*0c60*/  ISETP.NE.AND.EX P2, PT, RZ, UR15, PT, P2 ;  /* 0x0000000fff007c0c */ /* 0x000fe2000bf45320 */
[----:B------:R-:W-:Y:S01]  /*0c70*/  FADD.FTZ R45, R20, -R23 ;  /* 0x80000017142d7221 */ /* 0x000fe20000010000 */
[--C-:B------:R-:W-:Y:S02]  /*0c80*/  @P1 HADD2.F32 R21, -RZ, R12.reuse.H0_H0 ;  /* 0x2000000cff151230 */ /* 0x100fe40000004100 */
[----:B------:R-:W-:Y:S01]  /*0c90*/  FADD.FTZ R41, R41, -R40 ;  /* 0x8000002829297221 */ /* 0x000fe20000010000 */
[----:B------:R-:W-:Y:S01]  /*0ca0*/  FADD.FTZ R43, R43, -R42 ;  /* 0x8000002a2b2b7221 */ /* 0x000fe20000010000 */
[----:B------:R-:W-:Y:S02]  /*0cb0*/  @P1 HADD2.F32 R23, -RZ, R12.H1_H1 ;  /* 0x3000000cff171230 */ /* 0x000fe40000004100 */
[C---:B------:R-:W-:Y:S01]  /*0cc0*/  FMUL.FTZ R20, R36.reuse, R47 ;  /* 0x0000002f24147220 */ /* 0x040fe20000410000 */
[----:B------:R-:W-:Y:S01]  /*0cd0*/  FMUL.FTZ R22, R36, R27 ;  /* 0x0000001b24167220 */ /* 0x000fe20000410000 */
[----:B------:R-:W-:Y:S01]  /*0ce0*/  @P1 FADD.FTZ R24, R24, R37 ;  /* 0x0000002518181221 */ /* 0x000fe20000010000 */
[----:B------:R-:W-:-:S02]  /*0cf0*/  @P1 HADD2.F32 R27, -RZ, R15.H0_H0 ;  /* 0x2000000fff1b1230 */ /* 0x000fc40000004100 */
[C---:B------:R-:W-:Y:S01]  /*0d00*/  FMUL.FTZ R46, R36.reuse, R41 ;  /* 0x00000029242e7220 */ /* 0x040fe20000410000 */
[----:B------:R-:W-:Y:S02]  /*0d10*/  @P1 HADD2.F32 R37, -RZ, R15.H1_H1 ;  /* 0x3000000fff251230 */ /* 0x000fe40000004100 */
[----:B------:R-:W-:Y:S01]  /*0d20*/  FMUL.FTZ R44, R36, R43 ;  /* 0x0000002b242c7220 */ /* 0x000fe20000410000 */
[----:B------:R-:W-:Y:S01]  /*0d30*/  @P1 FADD.FTZ R20, R20, R21 ;  /* 0x0000001514141221 */ /* 0x000fe20000010000 */
[----:B------:R-:W-:Y:S01]  /*0d40*/  FADD.FTZ R39, R39, -R38 ;  /* 0x8000002627277221 */ /* 0x000fe20000010000 */
[----:B------:R-:W-:Y:S01]  /*0d50*/  @P1 FADD.FTZ R22, R22, R23 ;  /* 0x0000001716161221 */ /* 0x000fe20000010000 */
[----:B------:R-:W-:Y:S02]  /*0d60*/  @P1 HADD2.F32 R21, -RZ, R13.H1_H1 ;  /* 0x3000000dff151230 */ /* 0x000fe40000004100 */
[----:B------:R-:W-:Y:S01]  /*0d70*/  FMUL.FTZ R38, R36, R45 ;  /* 0x0000002d24267220 */ /* 0x000fe20000410000 */
[----:B------:R-:W-:-:S02]  /*0d80*/  @P1 HADD2.F32 R23, -RZ, R14.H0_H0 ;  /* 0x2000000eff171230 */ /* 0x000fc40000004100 */
[----:B------:R-:W-:Y:S01]  /*0d90*/  FMUL.FTZ R40, R36, R59 ;  /* 0x0000003b24287220 */ /* 0x000fe20000410000 */
[----:B------:R-:W-:Y:S01]  /*0da0*/  @P1 FADD.FTZ R46, R46, R27 ;  /* 0x0000001b2e2e1221 */ /* 0x000fe20000010000 */
[----:B------:R-:W-:Y:S01]  /*0db0*/  @P1 FADD.FTZ R44, R44, R37 ;  /* 0x000000252c2c1221 */ /* 0x000fe20000010000 */
[----:B------:R-:W-:Y:S01]  /*0dc0*/  @P1 FADD.FTZ R38, R38, R21 ;  /* 0x0000001526261221 */ /* 0x000fe20000010000 */
[----:B------:R-:W-:Y:S01]  /*0dd0*/  @P1 FADD.FTZ R40, R40, R23 ;  /* 0x0000001728281221 */ /* 0x000fe20000010000 */
[----:B------:R-:W-:Y:S01]  /*0de0*/  @P2 F2FP.F16.F32.PACK_AB R27, RZ, R24 ;  /* 0x00000018ff1b223e */ /* 0x000fe200000000ff */
[-C--:B------:R-:W-:Y:S01]  /*0df0*/  FMUL.FTZ R21, R24, R35.reuse ;  /* 0x0000002318157220 */ /* 0x080fe20000410000 */
[----:B------:R-:W-:Y:S02]  /*0e00*/  @P1 HADD2.F32 R25, -RZ, R14.H1_H1 ;  /* 0x3000000eff191230 */ /* 0x000fe40000004100 */
[-C--:B------:R-:W-:Y:S01]  /*0e10*/  FMUL.FTZ R23, R46, R35.reuse ;  /* 0x000000232e177220 */ /* 0x080fe20000410000 */
[----:B------:R-:W-:Y:S01]  /*0e20*/  FMUL.FTZ R24, R44, R35 ;  /* 0x000000232c187220 */ /* 0x000fe20000410000 */
[----:B------:R-:W-:Y:S01]  /*0e30*/  FMUL.FTZ R42, R36, R39 ;  /* 0x00000027242a7220 */ /* 0x000fe20000410000 */
[----:B------:R-:W-:Y:S01]  /*0e40*/  @P2 F2FP.F16.F32.PACK_AB R26, RZ, R20 ;  /* 0x00000014ff1a223e */ /* 0x000fe200000000ff */
[----:B------:R-:W-:Y:S01]  /*0e50*/  FMUL.FTZ R39, R22, R35 ;  /* 0x0000002316277220 */ /* 0x000fe20000410000 */
[----:B------:R-:W-:Y:S01]  /*0e60*/  @P2 F2FP.F16.F32.PACK_AB R36, RZ, R40 ;  /* 0x00000028ff24223e */ /* 0x000fe200000000ff */
[----:B------:R-:W-:Y:S01]  /*0e70*/  @P1 FADD.FTZ R42, R42, R25 ;  /* 0x000000192a2a1221 */ /* 0x000fe20000010000 */
[----:B------:R-:W-:Y:S01]  /*0e80*/  F2FP.F16.F32.PACK_AB R23, R24, R23 ;  /* 0x000000171817723e */ /* 0x000fe200000000ff */
[----:B------:R-:W-:Y:S01]  /*0e90*/  FMUL.FTZ R20, R20, R35 ;  /* 0x0000002314147220 */ /* 0x000fe20000410000 */
[----:B------:R-:W0:Y:S01]  /*0ea0*/  LDC.64 R24, c[0x0][0x210] ;  /* 0x00008400ff187b82 */ /* 0x000e220000000a00 */
[----:B------:R-:W-:-:S02]  /*0eb0*/  @P2 F2FP.F16.F32.PACK_AB R46, RZ, R46 ;  /* 0x0000002eff2e223e */ /* 0x000fc400000000ff */
[----:B------:R-:W-:Y:S01]  /*0ec0*/  @P2 F2FP.F16.F32.PACK_AB R0, RZ, R22 ;  /* 0x00000016ff00223e */ /* 0x000fe200000000ff */
[-C--:B------:R-:W-:Y:S01]  /*0ed0*/  FMUL.FTZ R22, R40, R35.reuse ;  /* 0x0000002328167220 */ /* 0x080fe20000410000 */
[----:B------:R-:W-:Y:S01]  /*0ee0*/  @P2 F2FP.F16.F32.PACK_AB R37, RZ, R38 ;  /* 0x00000026ff25223e */ /* 0x000fe200000000ff */
[-C--:B------:R-:W-:Y:S01]  /*0ef0*/  FMUL.FTZ R38, R38, R35.reuse ;  /* 0x0000002326267220 */ /* 0x080fe20000410000 */
[----:B------:R-:W-:Y:S01]  /*0f00*/  FMUL.FTZ R35, R42, R35 ;  /* 0x000000232a237220 */ /* 0x000fe20000410000 */
[----:B------:R-:W-:Y:S02]  /*0f10*/  @P2 PRMT R16, R26, 0x7610, R16 ;  /* 0x000076101a102816 */ /* 0x000fe40000000010 */
[----:B------:R-:W-:Y:S02]  /*0f20*/  @P2 F2FP.F16.F32.PACK_AB R42, RZ, R42 ;  /* 0x0000002aff2a223e */ /* 0x000fe400000000ff */
[----:B------:R-:W-:Y:S02]  /*0f30*/  @P2 F2FP.F16.F32.PACK_AB R44, RZ, R44 ;  /* 0x0000002cff2c223e */ /* 0x000fe400000000ff */
[----:B------:R-:W-:-:S02]  /*0f40*/  @P2 PRMT R17, R27, 0x7610, R17 ;  /* 0x000076101b112816 */ /* 0x000fc40000000011 */
[----:B------:R-:W-:Y:S02]  /*0f50*/  @P2 PRMT R18, R36, 0x7610, R18 ;  /* 0x0000761024122816 */ /* 0x000fe40000000012 */
[C---:B------:R-:W-:Y:S02]  /*0f60*/  @P2 IADD3 R26, P1, R3.reuse, UR14, RZ ;  /* 0x0000000e031a2c10 */ /* 0x040fe4000ff3e0ff */
[----:B------:R-:W-:Y:S02]  /*0f70*/  @P2 PRMT R19, R46, 0x7610, R19 ;  /* 0x000076102e132816 */ /* 0x000fe40000000013 */
[----:B------:R-:W-:Y:S02]  /*0f80*/  IADD3 R36, P3, R3, UR16, RZ ;  /* 0x0000001003247c10 */ /* 0x000fe4000ff7e0ff */
[----:B------:R-:W-:Y:S02]  /*0f90*/  @P2 PRMT R16, R16, 0x5410, R0 ;  /* 0x0000541010102816 */ /* 0x000fe40000000000 */
[----:B------:R-:W-:-:S02]  /*0fa0*/  @P2 IADD3.X R27, R2, UR15, RZ, P1, !PT ;  /* 0x0000000f021b2c10 */ /* 0x000fc40008ffe4ff */
[----:B------:R-:W-:Y:S02]  /*0fb0*/  @P2 PRMT R17, R17, 0x5410, R37 ;  /* 0x0000541011112816 */ /* 0x000fe40000000025 */
[----:B------:R-:W-:Y:S02]  /*0fc0*/  @P2 PRMT R18, R18, 0x5410, R42 ;  /* 0x0000541012122816 */ /* 0x000fe4000000002a */
[----:B------:R-:W-:Y:S02]  /*0fd0*/  @P2 PRMT R19, R19, 0x5410, R44 ;  /* 0x0000541013132816 */ /* 0x000fe4000000002c */
[----:B------:R-:W-:Y:S02]  /*0fe0*/  F2FP.F16.F32.PACK_AB R22, R35, R22 ;  /* 0x000000162316723e */ /* 0x000fe400000000ff */
[----:B------:R-:W-:Y:S01]  /*0ff0*/  F2FP.F16.F32.PACK_AB R21, R38, R21 ;  /* 0x000000152615723e */ /* 0x000fe200000000ff */
[----:B------:R1:W-:Y:S01]  /*1000*/  @P2 STG.E.128 desc[UR4][R26.64], R16 ;  /* 0x000000101a002986 */ /* 0x0003e2000c101d04 */
[----:B------:R-:W-:-:S02]  /*1010*/  F2FP.F16.F32.PACK_AB R20, R39, R20 ;  /* 0x000000142714723e */ /* 0x000fc400000000ff */
[----:B------:R-:W-:Y:S02]  /*1020*/  IADD3.X R37, R2, UR17, RZ, P3, !PT ;  /* 0x0000001102257c10 */ /* 0x000fe40009ffe4ff */
[----:B0-----:R-:W-:-:S03]  /*1030*/  LEA R31, R24, R31, 0x2 ;  /* 0x0000001f181f7211 */ /* 0x001fc600078e10ff */
[----:B------:R1:W-:Y:S01]  /*1040*/  STG.E.128 desc[UR4][R36.64], R20 ;  /* 0x0000001424007986 */ /* 0x0003e2000c101d04 */
[----:B------:R-:W-:-:S13]  /*1050*/  ISETP.GE.AND P1, PT, R31, R25, PT ;  /* 0x000000191f00720c */ /* 0x000fda0003f26270 */
[----:B------:R-:W-:Y:S05]  /*1060*/  @!P1 BRA `(.L_x_702) ;  /* 0xfffffff000b49947 */ /* 0x000fea000383ffff */
[----:B------:R-:W-:Y:S05]  /*1070*/  BSYNC B1 ;  /* 0x0000000000017941 */ /* 0x000fea0003800000 */
.L_x_700:
[----:B-1----:R-:W-:Y:S02]  /*1080*/  MOV R19, R32 ;  /* 0x0000002000137202 */ /* 0x002fe40000000f00 */
[----:B------:R-:W-:Y:S02]  /*1090*/  MOV R12, R5 ;  /* 0x00000005000c7202 */ /* 0x000fe40000000f00 */
[----:B------:R-:W-:Y:S02]  /*10a0*/  MOV R13, R4 ;  /* 0x00000004000d7202 */ /* 0x000fe40000000f00 */
[----:B------:R-:W-:Y:S02]  /*10b0*/  MOV R14, R7 ;  /* 0x00000007000e7202 */ /* 0x000fe40000000f00 */
[----:B------:R-:W-:Y:S02]  /*10c0*/  MOV R15, R6 ;  /* 0x00000006000f7202 */ /* 0x000fe40000000f00 */
        /* <DEDUP_REMOVED lines=10> */
.L_x_699:
[----:B------:R-:W-:Y:S05]  /*1170*/  BSYNC B0 ;  /* 0x0000000000007941 */ /* 0x000fea0003800000 */
.L_x_697:
        /* <DEDUP_REMOVED lines=34> */
[----:B------:R-:W-:Y:S01]  /*13a0*/  IADD3 R4, P0, R5, R58, RZ ;  /* 0x0000003a05047210 */ /* 0x000fe20007f1e0ff */
        /* <DEDUP_REMOVED lines=10> */
[C---:B------:R-:W-:Y:S02]  /*1450*/  SHF.L.U64.HI R0, R4.reuse, 0x2, R3 ;  /* 0x0000000204007819 */ /* 0x040fe40000010203 */
[----:B------:R-:W-:Y:S01]  /*1460*/  SHF.L.U32 R4, R4, 0x2, RZ ;  /* 0x0000000204047819 */ /* 0x000fe200000006ff */
[----:B-1----:R-:W-:-:S03]  /*1470*/  FADD.FTZ R16, RZ, R16 ;  /* 0x00000010ff107221 */ /* 0x002fc60000010000 */
[----:B------:R-:W-:Y:S01]  /*1480*/  IADD3 R2, P0, R4, UR6, RZ ;  /* 0x0000000604027c10 */ /* 0x000fe2000ff1e0ff */
[----:B--2---:R-:W-:Y:S01]  /*1490*/  FADD.FTZ R10, R10, R25 ;  /* 0x000000190a0a7221 */ /* 0x004fe20000010000 */
[----:B------:R-:W-:Y:S02]  /*14a0*/  IADD3 R4, P1, R4, UR18, RZ ;  /* 0x0000001204047c10 */ /* 0x000fe4000ff3e0ff */
[----:B------:R-:W-:Y:S01]  /*14b0*/  IADD3.X R3, R0, UR7, RZ, P0, !PT ;  /* 0x0000000700037c10 */ /* 0x000fe200087fe4ff */
[----:B---3--:R-:W-:Y:S01]  /*14c0*/  FADD.FTZ R16, R16, R27 ;  /* 0x0000001b10107221 */ /* 0x008fe20000010000 */
[----:B------:R-:W-:Y:S01]  /*14d0*/  IADD3.X R5, R0, UR19, RZ, P1, !PT ;  /* 0x0000001300057c10 */ /* 0x000fe20008ffe4ff */
[----:B----4-:R-:W-:Y:S02]  /*14e0*/  FADD.FTZ R10, R10, R29 ;  /* 0x0000001d0a0a7221 */ /* 0x010fe40000010000 */
[----:B-----5:R-:W-:Y:S02]  /*14f0*/  FADD.FTZ R16, R16, R31 ;  /* 0x0000001f10107221 */ /* 0x020fe40000010000 */
[----:B------:R-:W-:-:S02]  /*1500*/  FADD.FTZ R33, R10, R33 ;  /* 0x000000210a217221 */ /* 0x000fc40000010000 */
[----:B------:R-:W-:-:S03]  /*1510*/  FADD.FTZ R35, R16, R35 ;  /* 0x0000002310237221 */ /* 0x000fc60000010000 */
[----:B------:R-:W-:Y:S04]  /*1520*/  STG.E desc[UR4][R2.64], R33 ;  /* 0x0000002102007986 */ /* 0x000fe8000c101904 */
[----:B------:R-:W-:Y:S04]  /*1530*/  STG.E desc[UR4][R4.64], R17 ;  /* 0x0000001104007986 */ /* 0x000fe8000c101904 */
[----:B------:R-:W-:Y:S04]  /*1540*/  STG.E desc[UR4][R2.64+0x200], R35 ;  /* 0x0002002302007986 */ /* 0x000fe8000c101904 */
[----:B------:R-:W-:Y:S01]  /*1550*/  STG.E desc[UR4][R4.64+0x200], R19 ;  /* 0x0002001304007986 */ /* 0x000fe2000c101904 */
[----:B------:R-:W-:Y:S05]  /*1560*/  EXIT ;  /* 0x000000000000794d */ /* 0x000fea0003800000 */
.L_x_701:
[----:B------:R-:W-:Y:S01]  /*1570*/  HFMA2.MMA R60, -RZ, RZ, 0, 5.9604644775390625e-08 ;  /* 0x00000001ff3c7435 */ /* 0x000fe200000001ff */
[----:B------:R-:W-:Y:S01]  /*1580*/  BSSY B2, `(.L_x_703) ;  /* 0x0000006000027945 */ /* 0x000fe20003800000 */
[----:B------:R-:W-:Y:S02]  /*1590*/  MOV R59, 0x1f ;  /* 0x0000001f003b7802 */ /* 0x000fe40000000f00 */
[----:B------:R-:W-:-:S07]  /*15a0*/  MOV R47, 0xffffffff ;  /* 0xffffffff002f7802 */ /* 0x000fce0000000f00 */
[----:B-----5:R-:W-:Y:S05]  /*15b0*/  WARPSYNC.COLLECTIVE R47, `(.L_x_704) ;  /* 0x000000002f087348 */ /* 0x020fea0003c00000 */
[----:B------:R0:W1:Y:S02]  /*15c0*/  SHFL.BFLY P3, R47, R61, R60, R59 ;  /* 0x0c00003c3d2f7389 */ /* 0x000064000006003b */
[----:B01---5:R-:W-:Y:S01]  /*15d0*/  ENDCOLLECTIVE ;  /* 0x000000000000791b */ /* 0x023fe20003800000 */
.L_x_704:
[----:B------:R-:W-:Y:S05]  /*15e0*/  BSYNC B2 ;  /* 0x0000000000027941 */ /* 0x000fea0003800000 */
.L_x_703:
[----:B------:R-:W-:Y:S01]  /*15f0*/  FADD.FTZ R44, R61, R47 ;  /* 0x0000002f3d2c7221 */ /* 0x000fe20000010000 */
[----:B------:R-:W-:Y:S01]  /*1600*/  HFMA2.MMA R60, -RZ, RZ, 0, 5.9604644775390625e-08 ;  /* 0x00000001ff3c7435 */ /* 0x000fe200000001ff */
[----:B------:R-:W-:Y:S02]  /*1610*/  MOV R47, 0xffffffff ;  /* 0xffffffff002f7802 */ /* 0x000fe40000000f00 */
[----:B------:R-:W-:Y:S02]  /*1620*/  MOV R61, R45 ;  /* 0x0000002d003d7202 */ /* 0x000fe40000000f00 */
[----:B------:R-:W-:-:S07]  /*1630*/  MOV R59, 0x1f ;  /* 0x0000001f003b7802 */ /* 0x000fce0000000f00 */
[----:B------:R-:W-:Y:S05]  /*1640*/  WARPSYNC.COLLECTIVE R47, `(.L_x_705) ;  /* 0x000000002f087348 */ /* 0x000fea0003c00000 */
[----:B------:R0:W1:Y:S02]  /*1650*/  SHFL.BFLY P3, R47, R61, R60, R59 ;  /* 0x0c00003c3d2f7389 */ /* 0x000064000006003b */
[----:B01----:R-:W-:Y:S01]  /*1660*/  ENDCOLLECTIVE ;  /* 0x000000000000791b */ /* 0x003fe20003800000 */
.L_x_705:
[----:B------:R-:W-:Y:S01]  /*1670*/  HFMA2.MMA R60, -RZ, RZ, 0, 1.1920928955078125e-07 ;  /* 0x00000002ff3c7435 */ /* 0x000fe200000001ff */
[----:B------:R-:W-:Y:S02]  /*1680*/  MOV R61, R44 ;  /* 0x0000002c003d7202 */ /* 0x000fe40000000f00 */
[----:B------:R-:W-:Y:S02]  /*1690*/  MOV R46, R47 ;  /* 0x0000002f002e7202 */ /* 0x000fe40000000f00 */
[----:B------:R-:W-:-:S03]  /*16a0*/  MOV R47, 0xffffffff ;  /* 0xffffffff002f7802 */ /* 0x000fc60000000f00 */
[----:B------:R-:W-:-:S07]  /*16b0*/  FADD.FTZ R45, R45, R46 ;  /* 0x0000002e2d2d7221 */ /* 0x000fce0000010000 */
[----:B------:R-:W-:Y:S05]  /*16c0*/  WARPSYNC.COLLECTIVE R47, `(.L_x_706) ;  /* 0x000000002f087348 */ /* 0x000fea0003c00000 */
[----:B------:R0:W1:Y:S02]  /*16d0*/  SHFL.BFLY P3, R47, R61, R60, R59 ;  /* 0x0c00003c3d2f7389 */ /* 0x000064000006003b */
[----:B01----:R-:W-:Y:S01]  /*16e0*/  ENDCOLLECTIVE ;  /* 0x000000000000791b */ /* 0x003fe20003800000 */
.L_x_706:
[----:B------:R-:W-:Y:S02]  /*16f0*/  MOV R61, R45 ;  /* 0x0000002d003d7202 */ /* 0x000fe40000000f00 */
[----:B------:R-:W-:Y:S02]  /*1700*/  MOV R46, R47 ;  /* 0x0000002f002e7202 */ /* 0x000fe40000000f00 */
[----:B------:R-:W-:-:S03]  /*1710*/  MOV R47, 0xffffffff ;  /* 0xffffffff002f7802 */ /* 0x000fc60000000f00 */
[----:B------:R-:W-:-:S07]  /*1720*/  FADD.FTZ R44, R44, R46 ;  /* 0x0000002e2c2c7221 */ /* 0x000fce0000010000 */
[----:B------:R-:W-:Y:S05]  /*1730*/  WARPSYNC.COLLECTIVE R47, `(.L_x_707) ;  /* 0x000000002f087348 */ /* 0x000fea0003c00000 */
[----:B------:R0:W1:Y:S02]  /*1740*/  SHFL.BFLY P3, R47, R61, R60, R59 ;  /* 0x0c00003c3d2f7389 */ /* 0x000064000006003b */
[----:B01----:R-:W-:Y:S01]  /*1750*/  ENDCOLLECTIVE ;  /* 0x000000000000791b */ /* 0x003fe20003800000 */
.L_x_707:
[----:B------:R-:W-:Y:S01]  /*1760*/  HFMA2.MMA R60, -RZ, RZ, 0, 2.384185791015625e-07 ;  /* 0x00000004ff3c7435 */ /* 0x000fe200000001ff */
[----:B------:R-:W-:Y:S02]  /*1770*/  MOV R61, R44 ;  /* 0x0000002c003d7202 */ /* 0x000fe40000000f00 */
[----:B------:R-:W-:Y:S02]  /*1780*/  MOV R46, R47 ;  /* 0x0000002f002e7202 */ /* 0x000fe40000000f00 */
[----:B------:R-:W-:-:S03]  /*1790*/  MOV R47, 0xffffffff ;  /* 0xffffffff002f7802 */ /* 0x000fc60000000f00 */
[----:B------:R-:W-:-:S07]  /*17a0*/  FADD.FTZ R45, R45, R46 ;  /* 0x0000002e2d2d7221 */ /* 0x000fce0000010000 */
[----:B------:R-:W-:Y:S05]  /*17b0*/  WARPSYNC.COLLECTIVE R47, `(.L_x_708) ;  /* 0x000000002f087348 */ /* 0x000fea0003c00000 */
[----:B------:R0:W1:Y:S02]  /*17c0*/  SHFL.BFLY P3, R47, R61, R60, R59 ;  /* 0x0c00003c3d2f7389 */ /* 0x000064000006003b */
[----:B01----:R-:W-:Y:S01]  /*17d0*/  ENDCOLLECTIVE ;  /* 0x000000000000791b */ /* 0x003fe20003800000 */
.L_x_708:
[----:B------:R-:W-:Y:S02]  /*17e0*/  MOV R61, R45 ;  /* 0x0000002d003d7202 */ /* 0x000fe40000000f00 */
[----:B------:R-:W-:Y:S02]  /*17f0*/  MOV R46, R47 ;  /* 0x0000002f002e7202 */ /* 0x000fe40000000f00 */
[----:B------:R-:W-:-:S03]  /*1800*/  MOV R47, 0xffffffff ;  /* 0xffffffff002f7802 */ /* 0x000fc60000000f00 */
[----:B------:R-:W-:-:S07]  /*1810*/  FADD.FTZ R44, R44, R46 ;  /* 0x0000002e2c2c7221 */ /* 0x000fce0000010000 */
[----:B------:R-:W-:Y:S05]  /*1820*/  WARPSYNC.COLLECTIVE R47, `(.L_x_709) ;  /* 0x000000002f087348 */ /* 0x000fea0003c00000 */
[----:B------:R0:W1:Y:S02]  /*1830*/  SHFL.BFLY P3, R47, R61, R60, R59 ;  /* 0x0c00003c3d2f7389 */ /* 0x000064000006003b */
[----:B01----:R-:W-:Y:S01]  /*1840*/  ENDCOLLECTIVE ;  /* 0x000000000000791b */ /* 0x003fe20003800000 */
.L_x_709:
[----:B------:R-:W-:Y:S01]  /*1850*/  HFMA2.MMA R60, -RZ, RZ, 0, 4.76837158203125e-07 ;  /* 0x00000008ff3c7435 */ /* 0x000fe200000001ff */
[----:B------:R-:W-:Y:S02]  /*1860*/  MOV R61, R44 ;  /* 0x0000002c003d7202 */ /* 0x000fe40000000f00 */
[----:B------:R-:W-:Y:S02]  /*1870*/  MOV R46, R47 ;  /* 0x0000002f002e7202 */ /* 0x000fe40000000f00 */
[----:B------:R-:W-:-:S03]  /*1880*/  MOV R47, 0xffffffff ;  /* 0xffffffff002f7802 */ /* 0x000fc60000000f00 */
[----:B------:R-:W-:-:S07]  /*1890*/  FADD.FTZ R45, R45, R46 ;  /* 0x0000002e2d2d7221 */ /* 0x000fce0000010000 */
[----:B------:R-:W-:Y:S05]  /*18a0*/  WARPSYNC.COLLECTIVE R47, `(.L_x_710) ;  /* 0x000000002f087348 */ /* 0x000fea0003c00000 */
[----:B------:R0:W1:Y:S02]  /*18b0*/  SHFL.BFLY P3, R47, R61, R60, R59 ;  /* 0x0c00003c3d2f7389 */ /* 0x000064000006003b */
[----:B01----:R-:W-:Y:S01]  /*18c0*/  ENDCOLLECTIVE ;  /* 0x000000000000791b */ /* 0x003fe20003800000 */
.L_x_710:
[----:B------:R-:W-:Y:S02]  /*18d0*/  MOV R61, R45 ;  /* 0x0000002d003d7202 */ /* 0x000fe40000000f00 */
[----:B------:R-:W-:Y:S02]  /*18e0*/  MOV R46, R47 ;  /* 0x0000002f002e7202 */ /* 0x000fe40000000f00 */
[----:B------:R-:W-:-:S03]  /*18f0*/  MOV R47, 0xffffffff ;  /* 0xffffffff002f7802 */ /* 0x000fc60000000f00 */
[----:B------:R-:W-:-:S07]  /*1900*/  FADD.FTZ R44, R44, R46 ;  /* 0x0000002e2c2c7221 */ /* 0x000fce0000010000 */
[----:B------:R-:W-:Y:S05]  /*1910*/  WARPSYNC.COLLECTIVE R47, `(.L_x_711) ;  /* 0x000000002f087348 */ /* 0x000fea0003c00000 */
[----:B------:R0:W1:Y:S02]  /*1920*/  SHFL.BFLY P3, R47, R61, R60, R59 ;  /* 0x0c00003c3d2f7389 */ /* 0x000064000006003b */
[----:B01----:R-:W-:Y:S01]  /*1930*/  ENDCOLLECTIVE ;  /* 0x000000000000791b */ /* 0x003fe20003800000 */
.L_x_711:
[----:B------:R-:W-:Y:S01]  /*1940*/  HFMA2.MMA R60, -RZ, RZ, 0, 9.5367431640625e-07 ;  /* 0x00000010ff3c7435 */ /* 0x000fe200000001ff */
[----:B------:R-:W-:Y:S02]  /*1950*/  MOV R61, R44 ;  /* 0x0000002c003d7202 */ /* 0x000fe40000000f00 */
[----:B------:R-:W-:Y:S02]  /*1960*/  MOV R46, R47 ;  /* 0x0000002f002e7202 */ /* 0x000fe40000000f00 */
[----:B------:R-:W-:-:S03]  /*1970*/  MOV R47, 0xffffffff ;  /* 0xffffffff002f7802 */ /* 0x000fc60000000f00 */
[----:B------:R-:W-:-:S07]  /*1980*/  FADD.FTZ R45, R45, R46 ;  /* 0x0000002e2d2d7221 */ /* 0x000fce0000010000 */
[----:B------:R-:W-:Y:S05]  /*1990*/  WARPSYNC.COLLECTIVE R47, `(.L_x_712) ;  /* 0x000000002f087348 */ /* 0x000fea0003c00000 */
[----:B------:R0:W1:Y:S02]  /*19a0*/  SHFL.BFLY P3, R47, R61, R60, R59 ;  /* 0x0c00003c3d2f7389 */ /* 0x000064000006003b */
[----:B01----:R-:W-:Y:S01]  /*19b0*/  ENDCOLLECTIVE ;  /* 0x000000000000791b */ /* 0x003fe20003800000 */
.L_x_712:
[----:B------:R-:W-:Y:S02]  /*19c0*/  MOV R61, R45 ;  /* 0x0000002d003d7202 */ /* 0x000fe40000000f00 */
[----:B------:R-:W-:Y:S02]  /*19d0*/  MOV R46, R47 ;  /* 0x0000002f002e7202 */ /* 0x000fe40000000f00 */
[----:B------:R-:W-:-:S07]  /*19e0*/  MOV R47, 0xffffffff ;  /* 0xffffffff002f7802 */ /* 0x000fce0000000f00 */
[----:B------:R-:W-:Y:S05]  /*19f0*/  WARPSYNC.COLLECTIVE R47, `(.L_x_713) ;  /* 0x000000002f087348 */ /* 0x000fea0003c00000 */
[----:B------:R0:W1:Y:S02]  /*1a00*/  SHFL.BFLY P3, R47, R61, R60, R59 ;  /* 0x0c00003c3d2f7389 */ /* 0x000064000006003b */
[----:B01----:R-:W-:Y:S01]  /*1a10*/  ENDCOLLECTIVE ;  /* 0x000000000000791b */ /* 0x003fe20003800000 */
.L_x_713:
[----:B------:R-:W-:Y:S05]  /*1a20*/  BRA `(.L_x_714) ;  /* 0xfffffff0003c7947 */ /* 0x000fea000383ffff */
.L_x_715:
        /* <DEDUP_REMOVED lines=13> */
.L_x_6485:


//--------------------- .text._ZN10layer_norm13ln_bwd_kernelINS_13Kernel_traitsI6__halfS2_S2_S2_fjLj256ELj1ELj4ELj1ELj16ENS_18Kernel_traits_baseILj256ES2_S2_S2_S2_fjLj128EEEEELb0ELb0ELb1ELb0EEEvNS_9BwdParamsE --------------------------
	.section	.text._ZN10layer_norm13ln_bwd_kernelINS_13Kernel_traitsI6__halfS2_S2_S2_fjLj256ELj1ELj4ELj1ELj16ENS_18Kernel_traits_baseILj256ES2_S2_S2_S2_fjLj128EEEEELb0ELb0ELb1ELb0EEEvNS_9BwdParamsE,"ax",@progbits
	.align	128
        .global         _ZN10layer_norm13ln_bwd_kernelINS_13Kernel_traitsI6__halfS2_S2_S2_fjLj256ELj1ELj4ELj1ELj16ENS_18Kernel_traits_baseILj256ES2_S2_S2_S2_fjLj128EEEEELb0ELb0ELb1ELb0EEEvNS_9BwdParamsE
        .type           _ZN10layer_norm13ln_bwd_kernelINS_13Kernel_traitsI6__halfS2_S2_S2_fjLj256ELj1ELj4ELj1ELj16ENS_18Kernel_traits_baseILj256ES2_S2_S2_S2_fjLj128EEEEELb0ELb0ELb1ELb0EEEvNS_9BwdParamsE,@function
        .size           _ZN10layer_norm13ln_bwd_kernelINS_13Kernel_traitsI6__halfS2_S2_S2_fjLj256ELj1ELj4ELj1ELj16ENS_18Kernel_traits_baseILj256ES2_S2_S2_S2_fjLj128EEEEELb0ELb0ELb1ELb0EEEvNS_9BwdParamsE,(.L_x_6486 - _ZN10layer_norm13ln_bwd_kernelINS_13Kernel_traitsI6__halfS2_S2_S2_fjLj256ELj1ELj4ELj1ELj16ENS_18Kernel_traits_baseILj256ES2_S2_S2_S2_fjLj128EEEEELb0ELb0ELb1ELb0EEEvNS_9BwdParamsE)
        .other          _ZN10layer_norm13ln_bwd_kernelINS_13Kernel_traitsI6__halfS2_S2_S2_fjLj256ELj1ELj4ELj1ELj16ENS_18Kernel_traits_baseILj256ES2_S2_S2_S2_fjLj128EEEEELb0ELb0ELb1ELb0EEEvNS_9BwdParamsE,@"STO_CUDA_ENTRY STV_DEFAULT"
_ZN10layer_norm13ln_bwd_kernelINS_13Kernel_traitsI6__halfS2_S2_S2_fjLj256ELj1ELj4ELj1ELj16ENS_18Kernel_traits_baseILj256ES2_S2_S2_S2_fjLj128EEEEELb0ELb0ELb1ELb0EEEvNS_9BwdParamsE:
.text._ZN10layer_norm13ln_bwd_kernelINS_13Kernel_traitsI6__halfS2_S2_S2_fjLj256ELj1ELj4ELj1ELj16ENS_18Kernel_traits_baseILj256ES2_S2_S2_S2_fjLj128EEEEELb0ELb0ELb1ELb0EEEvNS_9BwdParamsE:
        /* <DEDUP_REMOVED lines=34> */
[----:B------:R-:W-:Y:S01]  /*0220*/  HFMA2.MMA R25, -RZ, RZ, 0, 0 ;  /* 0x00000000ff197435 */ /* 0x000fe200000001ff */
[--C-:B-----5:R-:W-:Y:S02]  /*0230*/  HADD2.F32 R9, -RZ, R12.reuse.H0_H0 ;  /* 0x2000000cff097230 */ /* 0x120fe40000004100 */
[----:B------:R-:W-:Y:S02]  /*0240*/  HADD2.F32 R8, -RZ, R12.H1_H1 ;  /* 0x3000000cff087230 */ /* 0x000fe40000004100 */
[--C-:B------:R-:W-:Y:S02]  /*0250*/  HADD2.F32 R7, -RZ, R13.reuse.H0_H0 ;  /* 0x2000000dff077230 */ /* 0x100fe40000004100 */
[----:B------:R-:W-:Y:S02]  /*0260*/  HADD2.F32 R6, -RZ, R13.H1_H1 ;  /* 0x3000000dff067230 */ /* 0x000fe40000004100 */
[----:B------:R-:W-:-:S02]  /*0270*/  HADD2.F32 R5, -RZ, R14.H0_H0 ;  /* 0x2000000eff057230 */ /* 0x000fc40000004100 */
[----:B------:R-:W-:Y:S02]  /*0280*/  HADD2.F32 R4, -RZ, R14.H1_H1 ;  /* 0x3000000eff047230 */ /* 0x000fe40000004100 */
[--C-:B------:R-:W-:Y:S02]  /*0290*/  HADD2.F32 R2, -RZ, R15.reuse.H0_H0 ;  /* 0x2000000fff027230 */ /* 0x100fe40000004100 */
[----:B------:R-:W-:-:S07]  /*02a0*/  HADD2.F32 R0, -RZ, R15.H1_H1 ;  /* 0x3000000fff007230 */ /* 0x000fce0000004100 */
.L_x_748:
        /* <DEDUP_REMOVED lines=8> */
[----:B---3--:R-:W-:Y:S01]  /*0330*/  IMAD.WIDE R52, R11, 0x4, R52 ;  /* 0x000000040b347825 */ /* 0x008fe200078e0234 */
[----:B------:R-:W-:-:S04]  /*0340*/  MOV R50, UR9 ;  /* 0x0000000900327c02 */ /* 0x000fc80008000f00 */
[----:B------:R2:W5:Y:S01]  /*0350*/  LDG.E R54, desc[UR4][R52.64] ;  /* 0x0000000434367981 */ /* 0x000562000c1e1900 */
[----:B------:R-:W-:Y:S01]  /*0360*/  IMAD R49, R11, R50, RZ ;  /* 0x000000320b317224 */ /* 0x000fe200078e02ff */
[----:B--2---:R-:W2:Y:S04]  /*0370*/  LDC.64 R52, c[0x0][0x2c8] ;  /* 0x0000b200ff347b82 */ /* 0x004ea80000000a00 */
        /* <DEDUP_REMOVED lines=15> */
.L_x_719:
        /* <DEDUP_REMOVED lines=17> */
[----:B--2---:R-:W-:Y:S01]  /*0580*/  FSEL R55, R55, RZ, !P0 ;  /* 0x000000ff37377208 */ /* 0x004fe20004000000 */
[--C-:B----4-:R-:W-:Y:S02]  /*0590*/  HADD2.F32 R56, -RZ, R40.reuse.H0_H0 ;  /* 0x20000028ff387230 */ /* 0x110fe40000004100 */
[--C-:B------:R-:W-:Y:S02]  /*05a0*/  HADD2.F32 R60, -RZ, R41.reuse.H1_H1 ;  /* 0x30000029ff3c7230 */ /* 0x100fe40000004100 */
[----:B------:R-:W-:Y:S02]  /*05b0*/  HADD2.F32 R40, -RZ, R40.H1_H1 ;  /* 0x30000028ff287230 */ /* 0x000fe40000004100 */
[C---:B------:R-:W-:Y:S01]  /*05c0*/  FADD.FTZ R3, -R55.reuse, R56 ;  /* 0x0000003837037221 */ /* 0x040fe20000010100 */
[----:B------:R-:W-:Y:S02]  /*05d0*/  HADD2.F32 R62, -RZ, R42.H0_H0 ;  /* 0x2000002aff3e7230 */ /* 0x000fe40000004100 */
[----:B------:R-:W-:Y:S01]  /*05e0*/  FADD.FTZ R63, -R55, R60 ;  /* 0x0000003c373f7221 */ /* 0x000fe20000010100 */
[----:B------:R-:W-:-:S02]  /*05f0*/  HADD2.F32 R58, -RZ, R41.H0_H0 ;  /* 0x20000029ff3a7230 */ /* 0x000fc40000004100 */
[----:B------:R-:W-:Y:S02]  /*0600*/  HADD2.F32 R42, -RZ, R42.H1_H1 ;  /* 0x3000002aff2a7230 */ /* 0x000fe40000004100 */
[--C-:B------:R-:W-:Y:S02]  /*0610*/  HADD2.F32 R64, -RZ, R43.reuse.H0_H0 ;  /* 0x2000002bff407230 */ /* 0x100fe40000004100 */
[----:B------:R-:W-:Y:S02]  /*0620*/  HADD2.F32 R66, -RZ, R43.H1_H1 ;  /* 0x3000002bff427230 */ /* 0x000fe40000004100 */
[C---:B------:R-:W-:Y:S01]  /*0630*/  FADD.FTZ R41, -R55.reuse, R40 ;  /* 0x0000002837297221 */ /* 0x040fe20000010100 */
[--C-:B---3--:R-:W-:Y:S02]  /*0640*/  HADD2.F32 R60, -RZ, R44.reuse.H0_H0 ;  /* 0x2000002cff3c7230 */ /* 0x108fe40000004100 */
[----:B-----5:R-:W-:Y:S01]  /*0650*/  FMUL.FTZ R3, R54, R3 ;  /* 0x0000000336037220 */ /* 0x020fe20000410000 */
[C---:B------:R-:W-:Y:S01]  /*0660*/  FADD.FTZ R43, -R55.reuse, R58 ;  /* 0x0000003a372b7221 */ /* 0x040fe20000010100 */
[C---:B------:R-:W-:Y:S01]  /*0670*/  FADD.FTZ R65, -R55.reuse, R62 ;  /* 0x0000003e37417221 */ /* 0x040fe20000010100 */
[C---:B------:R-:W-:Y:S01]  /*0680*/  FADD.FTZ R67, -R55.reuse, R42 ;  /* 0x0000002a37437221 */ /* 0x040fe20000010100 */
[C---:B------:R-:W-:Y:S01]  /*0690*/  FADD.FTZ R61, -R55.reuse, R64 ;  /* 0x00000040373d7221 */ /* 0x040fe20000010100 */
[----:B------:R-:W-:Y:S01]  /*06a0*/  FADD.FTZ R57, -R55, R66 ;  /* 0x0000004237397221 */ /* 0x000fe20000010100 */
[----:B------:R-:W-:-:S02]  /*06b0*/  HADD2.F32 R55, -RZ, R44.H1_H1 ;  /* 0x3000002cff377230 */ /* 0x000fc40000004100 */
[----:B------:R-:W-:Y:S01]  /*06c0*/  FMUL.FTZ R40, R54, R41 ;  /* 0x0000002936287220 */ /* 0x000fe20000410000 */
[-C--:B------:R-:W-:Y:S01]  /*06d0*/  FFMA.FTZ R36, R3, R60.reuse, R36 ;  /* 0x0000003c03247223 */ /* 0x080fe20000010024 */
[----:B------:R-:W-:Y:S01]  /*06e0*/  FADD.FTZ R24, R24, R60 ;  /* 0x0000003c18187221 */ /* 0x000fe20000010000 */
[----:B------:R-:W-:Y:S01]  /*06f0*/  FMUL.FTZ R60, R9, R60 ;  /* 0x0000003c093c7220 */ /* 0x000fe20000410000 */
[--C-:B------:R-:W-:Y:S02]  /*0700*/  HADD2.F32 R62, -RZ, R45.reuse.H0_H0 ;  /* 0x2000002dff3e7230 */ /* 0x100fe40000004100 */
[----:B------:R-:W-:Y:S01]  /*0710*/  FFMA.FTZ R37, R40, R55, R37 ;  /* 0x0000003728257223 */ /* 0x000fe20000010025 */
[----:B------:R-:W-:Y:S01]  /*0720*/  FADD.FTZ R25, R25, R55 ;  /* 0x0000003719197221 */ /* 0x000fe20000010000 */
[C---:B------:R-:W-:Y:S01]  /*0730*/  FMUL.FTZ R41, R54.reuse, R43 ;  /* 0x0000002b36297220 */ /* 0x040fe20000410000 */
[----:B------:R-:W-:Y:S01]  /*0740*/  FMUL.FTZ R58, R54, R57 ;  /* 0x00000039363a7220 */ /* 0x000fe20000410000 */
[----:B------:R-:W-:Y:S01]  /*0750*/  FMUL.FTZ R55, R8, R55 ;  /* 0x0000003708377220 */ /* 0x000fe20000410000 */
[----:B-1----:R-:W-:Y:S01]  /*0760*/  FADD.FTZ R52, RZ, R60 ;  /* 0x0000003cff347221 */ /* 0x002fe20000010000 */
[----:B------:R-:W-:Y:S01]  /*0770*/  FFMA.FTZ R57, R3, R60, RZ ;  /* 0x0000003c03397223 */ /* 0x000fe200000100ff */
[----:B------:R-:W-:-:S02]  /*0780*/  HADD2.F32 R59, -RZ, R45.H1_H1 ;  /* 0x3000002dff3b7230 */ /* 0x000fc40000004100 */
[C---:B------:R-:W-:Y:S01]  /*0790*/  FMUL.FTZ R45, R54.reuse, R61 ;  /* 0x0000003d362d7220 */ /* 0x040fe20000410000 */
[----:B------:R-:W-:Y:S01]  /*07a0*/  FMUL.FTZ R42, R54, R63 ;  /* 0x0000003f362a7220 */ /* 0x000fe20000410000 */
[-C--:B------:R-:W-:Y:S01]  /*07b0*/  FFMA.FTZ R38, R41, R62.reuse, R38 ;  /* 0x0000003e29267223 */ /* 0x080fe20000010026 */
[----:B------:R-:W-:Y:S01]  /*07c0*/  FADD.FTZ R26, R26, R62 ;  /* 0x0000003e1a1a7221 */ /* 0x000fe20000010000 */
[----:B------:R-:W-:Y:S01]  /*07d0*/  FADD.FTZ R61, R52, R55 ;  /* 0x00000037343d7221 */ /* 0x000fe20000010000 */
[----:B------:R-:W-:Y:S01]  /*07e0*/  FMUL.FTZ R62, R7, R62 ;  /* 0x0000003e073e7220 */ /* 0x000fe20000410000 */
[----:B------:R-:W-:Y:S01]  /*07f0*/  FFMA.FTZ R52, R40, R55, R57 ;  /* 0x0000003728347223 */ /* 0x000fe20000010039 */
[--C-:B------:R-:W-:Y:S02]  /*0800*/  HADD2.F32 R64, -RZ, R46.reuse.H0_H0 ;  /* 0x2000002eff407230 */ /* 0x100fe40000004100 */
[----:B------:R-:W-:Y:S01]  /*0810*/  FMUL.FTZ R43, R54, R65 ;  /* 0x00000041362b7220 */ /* 0x000fe20000410000 */
[----:B------:R-:W-:-:S02]  /*0820*/  HADD2.F32 R46, -RZ, R46.H1_H1 ;  /* 0x3000002eff2e7230 */ /* 0x000fc40000004100 */
[----:B------:R-:W-:Y:S01]  /*0830*/  FMUL.FTZ R44, R54, R67 ;  /* 0x00000043362c7220 */ /* 0x000fe20000410000 */
[-C--:B------:R-:W-:Y:S01]  /*0840*/  FFMA.FTZ R39, R42, R59.reuse, R39 ;  /* 0x0000003b2a277223 */ /* 0x080fe20000010027 */
[----:B------:R-:W-:Y:S01]  /*0850*/  FADD.FTZ R27, R27, R59 ;  /* 0x0000003b1b1b7221 */ /* 0x000fe20000010000 */
        /* <DEDUP_REMOVED lines=8> */
[----:B------:R-:W-:Y:S01]  /*08e0*/  FMUL.FTZ R64, R5, R64 ;  /* 0x0000004005407220 */ /* 0x000fe20000410000 */
[----:B------:R-:W-:Y:S01]  /*08f0*/  FADD.FTZ R63, R56, R59 ;  /* 0x0000003b383f7221 */ /* 0x000fe20000010000 */
[----:B------:R-:W-:Y:S01]  /*0900*/  FFMA.FTZ R46, R42, R59, R57 ;  /* 0x0000003b2a2e7223 */ /* 0x000fe20000010039 */
[----:B------:R-:W-:-:S02]  /*0910*/  HADD2.F32 R53, -RZ, R47.H0_H0 ;  /* 0x2000002fff357230 */ /* 0x000fc40000004100 */
[----:B------:R-:W-:Y:S01]  /*0920*/  FADD.FTZ R52, R63, R64 ;  /* 0x000000403f347221 */ /* 0x000fe20000010000 */
[----:B------:R-:W-:Y:S01]  /*0930*/  FFMA.FTZ R57, R43, R64, R46 ;  /* 0x000000402b397223 */ /* 0x000fe2000001002e */
[----:B------:R-:W-:Y:S02]  /*0940*/  HADD2.F32 R47, -RZ, R47.H1_H1 ;  /* 0x3000002fff2f7230 */ /* 0x000fe40000004100 */
        /* <DEDUP_REMOVED lines=12> */
.L_x_720:
[----:B------:R-:W-:Y:S05]  /*0a10*/  BSYNC B1 ;  /* 0x0000000000017941 */ /* 0x000fea0003800000 */
.L_x_718:
        /* <DEDUP_REMOVED lines=20> */
.L_x_760:
        /* <DEDUP_REMOVED lines=10> */
[----:B------:R-:W-:Y:S01]  /*0c00*/  HFMA2.MMA R51, -RZ, RZ, 0, 0 ;  /* 0x00000000ff337435 */ /* 0x000fe200000001ff */
[----:B------:R-:W-:-:S05]  /*0c10*/  FMUL.FTZ R46, R69, UR8 ;  /* 0x00000008452e7c20 */ /* 0x000fca0008410000 */
[----:B------:R-:W-:Y:S01]  /*0c20*/  @P3 LEA.HI.SX32 R51, R53, R48, 0x1d ;  /* 0x0000003035333211 */ /* 0x000fe200078feaff */
[----:B------:R-:W-:Y:S06]  /*0c30*/  @!P1 BRA `(.L_x_723) ;  /* 0x0000000800809947 */ /* 0x000fec0003800000 */
[----:B0-----:R-:W-:Y:S01]  /*0c40*/  ISETP.NE.AND P0, PT, R10, RZ, PT ;  /* 0x000000ff0a00720c */ /* 0x001fe20003f05270 */
[----:B------:R-:W-:Y:S03]  /*0c50*/  BSSY B2, `(.L_x_724) ;  /* 0x0000012000027945 */ /* 0x000fe60003800000 */
[----:B------:R-:W-:Y:S01]  /*0c60*/  FSEL R46, R46, RZ, !P0 ;  /* 0x000000ff2e2e7208 */ /* 0x000fe20004000000 */
[----:B------:R-:W-:Y:S08]  /*0c70*/  @P2 BRA `(.L_x_725) ;  /* 0x00000000001c2947 */ /* 0x000ff00003800000 */
[----:B------:R-:W-:Y:S01]  /*0c80*/  UISETP.NE.U32.AND UP0, UPT, UR6, URZ, UPT ;  /* 0x0000003f0600728c */ /* 0x000fe2000bf05070 */
[----:B------:R-:W-:-:S03]  /*0c90*/  MOV R53, RZ ;  /* 0x000000ff00357202 */ /* 0x000fc60000000f00 */
[----:B------:R-:W-:-:S06]  /*0ca0*/  UISETP.NE.AND.EX UP0, UPT, UR7, URZ, UPT, UP0 ;  /* 0x0000003f0700728c */ /* 0x000fcc000bf05300 */
[----:B------:R-:W-:-:S13]  /*0cb0*/  PLOP3.LUT P4, PT, PT, PT, UP0, 0x80, 0x0 ;  /* 0x000000000000781c */ /* 0x000fda0003f8f008 */
[----:B------:R-:W-:Y:S05]  /*0cc0*/  @!P4 BRA `(.L_x_726) ;  /* 0x000000000028c947 */ /* 0x000fea0003800000 */
[----:B------:R-:W-:Y:S01]  /*0cd0*/  HADD2.F32 R53, -RZ, R12.H0_H0 ;  /* 0x2000000cff357230 */ /* 0x000fe20000004100 */
[----:B------:R-:W-:Y:S06]  /*0ce0*/  BRA `(.L_x_726) ;  /* 0x0000000000207947 */ /* 0x000fec0003800000 */
.L_x_725:
[----:B------:R-:W-:Y:S01]  /*0cf0*/  UISETP.NE.U32.AND UP0, UPT, UR6, URZ, UPT ;  /* 0x0000003f0600728c */ /* 0x000fe2000bf05070 */
[----:B------:R-:W-:-:S03]  /*0d00*/  FFMA.FTZ R53, R3, R47, R46 ;  /* 0x0000002f03357223 */ /* 0x000fc6000001002e */
[----:B------:R-:W-:Y:S01]  /*0d10*/  UISETP.NE.AND.EX UP0, UPT, UR7, URZ, UPT, UP0 ;  /* 0x0000003f0700728c */ /* 0x000fe2000bf05300 */
[----:B------:R-:W-:-:S04]  /*0d20*/  FADD.FTZ R53, R60, -R53 ;  /* 0x800000353c357221 */ /* 0x000fc80000010000 */
[----:B------:R-:W-:Y:S01]  /*0d30*/  FMUL.FTZ R53, R54, R53 ;  /* 0x0000003536357220 */ /* 0x000fe20000410000 */
[----:B------:R-:W-:-:S13]  /*0d40*/  PLOP3.LUT P4, PT, PT, PT, UP0, 0x80, 0x0 ;  /* 0x000000000000781c */ /* 0x000fda0003f8f008 */
[----:B------:R-:W-:-:S05]  /*0d50*/  @P4 HADD2.F32 R52, -RZ, R12.H0_H0 ;  /* 0x2000000cff344230 */ /* 0x000fca0000004100 */
[----:B------:R-:W-:-:S07]  /*0d60*/  @P4 FADD.FTZ R53, R53, R52 ;  /* 0x0000003435354221 */ /* 0x000fce0000010000 */
.L_x_726:
[----:B------:R-:W-:Y:S05]  /*0d70*/  BSYNC B2 ;  /* 0x0000000000027941 */ /* 0x000fea0003800000 */
.L_x_724:
[----:B------:R-:W0:Y:S01]  /*0d80*/  @P3 LDC R52, c[0x0][0x29c] ;  /* 0x0000a700ff343b82 */ /* 0x000e220000000800 */
[----:B------:R-:W-:Y:S01]  /*0d90*/  ISETP.NE.U32.AND P0, PT, RZ, UR10, PT ;  /* 0x0000000aff007c0c */ /* 0x000fe2000bf05070 */
[----:B------:R-:W-:Y:S03]  /*0da0*/  BSSY B2, `(.L_x_727) ;  /* 0x0000011000027945 */ /* 0x000fe60003800000 */
[----:B------:R-:W-:Y:S01]  /*0db0*/  ISETP.NE.AND.EX P0, PT, RZ, UR11, PT, P0 ;  /* 0x0000000bff007c0c */ /* 0x000fe2000bf05300 */
[----:B0-----:R-:W-:-:S12]  /*0dc0*/  @P3 FMUL.FTZ R52, R53, R52 ;  /* 0x0000003435343220 */ /* 0x001fd80000410000 */
[----:B------:R-:W-:Y:S02]  /*0dd0*/  @P0 F2FP.F16.F32.PACK_AB R53, RZ, R53 ;  /* 0x00000035ff35023e */ /* 0x000fe400000000ff */
[----:B------:R-:W-:Y:S02]  /*0de0*/  @P3 F2FP.F16.F32.PACK_AB R52, RZ, R52 ;  /* 0x00000034ff34323e */ /* 0x000fe400000000ff */
[----:B------:R-:W-:Y:S02]  /*0df0*/  @P0 PRMT R28, R53, 0x7610, R28 ;  /* 0x00007610351c0816 */ /* 0x000fe4000000001c */
[----:B------:R-:W-:Y:S01]  /*0e00*/  @P3 PRMT R32, R52, 0x7610, R32 ;  /* 0x0000761034203816 */ /* 0x000fe20000000020 */
[----:B------:R-:W-:Y:S06]  /*0e10*/  @P2 BRA `(.L_x_728) ;  /* 0x0000000000102947 */ /* 0x000fec0003800000 */
[----:B------:R-:W-:Y:S01]  /*0e20*/  HFMA2.MMA R53, -RZ, RZ, 0, 0 ;  /* 0x00000000ff357435 */ /* 0x000fe200000001ff */
[----:B------:R-:W-:Y:S10]  /*0e30*/  @!P4 BRA `(.L_x_729) ;  /* 0x00000000001cc947 */ /* 0x000ff40003800000 */
[----:B------:R-:W-:Y:S01]  /*0e40*/  HADD2.F32 R53, -RZ, R12.H1_H1 ;  /* 0x3000000cff357230 */ /* 0x000fe20000004100 */
[----:B------:R-:W-:Y:S06]  /*0e50*/  BRA `(.L_x_729) ;  /* 0x0000000000147947 */ /* 0x000fec0003800000 */
.L_x_728:
[----:B------:R-:W-:-:S04]  /*0e60*/  FFMA.FTZ R52, R40, R47, R46 ;  /* 0x0000002f28347223 */ /* 0x000fc8000001002e */
[----:B------:R-:W-:Y:S01]  /*0e70*/  FADD.FTZ R53, R55, -R52 ;  /* 0x8000003437357221 */ /* 0x000fe20000010000 */
[----:B------:R-:W-:-:S03]  /*0e80*/  @P4 HADD2.F32 R52, -RZ, R12.H1_H1 ;  /* 0x3000000cff344230 */ /* 0x000fc60000004100 */
[----:B------:R-:W-:-:S04]  /*0e90*/  FMUL.FTZ R53, R54, R53 ;  /* 0x0000003536357220 */ /* 0x000fc80000410000 */
[----:B------:R-:W-:-:S07]  /*0ea0*/  @P4 FADD.FTZ R53, R53, R52 ;  /* 0x0000003435354221 */ /* 0x000fce0000010000 */
.L_x_729:
[----:B------:R-:W-:Y:S05]  /*0eb0*/  BSYNC B2 ;  /* 0x0000000000027941 */ /* 0x000fea0003800000 */
.L_x_727:
[----:B------:R-:W0:Y:S01]  /*0ec0*/  @P3 LDC R52, c[0x0][0x29c] ;  /* 0x0000a700ff343b82 */ /* 0x000e220000000800 */
[----:B------:R-:W-:Y:S01]  /*0ed0*/  BSSY B2, `(.L_x_730) ;  /* 0x0000010000027945 */ /* 0x000fe20003800000 */
[----:B0-----:R-:W-:Y:S01]  /*0ee0*/  @P3 FMUL.FTZ R52, R53, R52 ;  /* 0x0000003435343220 */ /* 0x001fe20000410000 */
[----:B------:R-:W-:-:S04]  /*0ef0*/  @P0 F2FP.F16.F32.PACK_AB R53, RZ, R53 ;  /* 0x00000035ff35023e */ /* 0x000fc800000000ff */
[----:B------:R-:W-:Y:S02]  /*0f00*/  @P3 F2FP.F16.F32.PACK_AB R52, RZ, R52 ;  /* 0x00000034ff34323e */ /* 0x000fe400000000ff */
[----:B------:R-:W-:Y:S02]  /*0f10*/  @P0 PRMT R28, R28, 0x5410, R53 ;  /* 0x000054101c1c0816 */ /* 0x000fe40000000035 */
[----:B------:R-:W-:Y:S01]  /*0f20*/  @P3 PRMT R32, R32, 0x5410, R52 ;  /* 0x0000541020203816 */ /* 0x000fe20000000034 */
[----:B------:R-:W-:Y:S06]  /*0f30*/  @P2 BRA `(.L_x_731) ;  /* 0x0000000000102947 */ /* 0x000fec0003800000 */
[----:B------:R-:W-:Y:S01]  /*0f40*/  MOV R53, RZ ;  /* 0x000000ff00357202 */ /* 0x000fe20000000f00 */
[----:B------:R-:W-:Y:S06]  /*0f50*/  @!P4 BRA `(.L_x_732) ;  /* 0x00000000001cc947 */ /* 0x000fec0003800000 */
[----:B------:R-:W-:Y:S01]  /*0f60*/  HADD2.F32 R53, -RZ, R13.H0_H0 ;  /* 0x2000000dff357230 */ /* 0x000fe20000004100 */
[----:B------:R-:W-:Y:S06]  /*0f70*/  BRA `(.L_x_732) ;  /* 0x0000000000147947 */ /* 0x000fec0003800000 */
.L_x_731:
[----:B------:R-:W-:Y:S01]  /*0f80*/  FFMA.FTZ R53, R41, R47, R46 ;  /* 0x0000002f29357223 */ /* 0x000fe2000001002e */
[----:B------:R-:W-:-:S03]  /*0f90*/  @P4 HADD2.F32 R52, -RZ, R13.H0_H0 ;  /* 0x2000000dff344230 */ /* 0x000fc60000004100 */
[----:B------:R-:W-:-:S04]  /*0fa0*/  FADD.FTZ R53, R62, -R53 ;  /* 0x800000353e357221 */ /* 0x000fc80000010000 */
[----:B------:R-:W-:-:S04]  /*0fb0*/  FMUL.FTZ R53, R54, R53 ;  /* 0x0000003536357220 */ /* 0x000fc80000410000 */
[----:B------:R-:W-:-:S07]  /*0fc0*/  @P4 FADD.FTZ R53, R53, R52 ;  /* 0x0000003435354221 */ /* 0x000fce0000010000 */
.L_x_732:
[----:B------:R-:W-:Y:S05]  /*0fd0*/  BSYNC B2 ;  /* 0x0000000000027941 */ /* 0x000fea0003800000 */
.L_x_730:
        /* <DEDUP_REMOVED lines=12> */
.L_x_734:
[----:B------:R-:W-:-:S04]  /*10a0*/  FFMA.FTZ R52, R42, R47, R46 ;  /* 0x0000002f2a347223 */ /* 0x000fc8000001002e */
[----:B------:R-:W-:Y:S01]  /*10b0*/  FADD.FTZ R53, R59, -R52 ;  /* 0x800000343b357221 */ /* 0x000fe20000010000 */
[----:B------:R-:W-:-:S03]  /*10c0*/  @P4 HADD2.F32 R52, -RZ, R13.H1_H1 ;  /* 0x3000000dff344230 */ /* 0x000fc60000004100 */
[----:B------:R-:W-:-:S04]  /*10d0*/  FMUL.FTZ R53, R54, R53 ;  /* 0x0000003536357220 */ /* 0x000fc80000410000 */
[----:B------:R-:W-:-:S07]  /*10e0*/  @P4 FADD.FTZ R53, R53, R52 ;  /* 0x0000003435354221 */ /* 0x000fce0000010000 */
.L_x_735:
[----:B------:R-:W-:Y:S05]  /*10f0*/  BSYNC B2 ;  /* 0x0000000000027941 */ /* 0x000fea0003800000 */
.L_x_733:
        /* <DEDUP_REMOVED lines=12> */
.L_x_737:
[----:B------:R-:W-:Y:S01]  /*11c0*/  FFMA.FTZ R53, R43, R47, R46 ;  /* 0x0000002f2b357223 */ /* 0x000fe2000001002e */
[----:B------:R-:W-:-:S03]  /*11d0*/  @P4 HADD2.F32 R52, -RZ, R14.H0_H0 ;  /* 0x2000000eff344230 */ /* 0x000fc60000004100 */
[----:B------:R-:W-:-:S04]  /*11e0*/  FADD.FTZ R53, R64, -R53 ;  /* 0x8000003540357221 */ /* 0x000fc80000010000 */
[----:B------:R-:W-:-:S04]  /*11f0*/  FMUL.FTZ R53, R54, R53 ;  /* 0x0000003536357220 */ /* 0x000fc80000410000 */
[----:B------:R-:W-:-:S07]  /*1200*/  @P4 FADD.FTZ R53, R53, R52 ;  /* 0x0000003435354221 */ /* 0x000fce0000010000 */
.L_x_738:
[----:B------:R-:W-:Y:S05]  /*1210*/  BSYNC B2 ;  /* 0x0000000000027941 */ /* 0x000fea0003800000 */
.L_x_736:
        /* <DEDUP_REMOVED lines=12> */
.L_x_740:
[----:B------:R-:W-:-:S04]  /*12e0*/  FFMA.FTZ R52, R44, R47, R46 ;  /* 0x0000002f2c347223 */ /* 0x000fc8000001002e */
[----:B------:R-:W-:Y:S01]  /*12f0*/  FADD.FTZ R53, R61, -R52 ;  /* 0x800000343d357221 */ /* 0x000fe20000010000 */
[----:B------:R-:W-:-:S03]  /*1300*/  @P4 HADD2.F32 R52, -RZ, R14.H1_H1 ;  /* 0x3000000eff344230 */ /* 0x000fc60000004100 */
[----:B------:R-:W-:-:S04]  /*1310*/  FMUL.FTZ R53, R54, R53 ;  /* 0x0000003536357220 */ /* 0x000fc80000410000 */
[----:B------:R-:W-:-:S07]  /*1320*/  @P4 FADD.FTZ R53, R53, R52 ;  /* 0x0000003435354221 */ /* 0x000fce0000010000 */
.L_x_741:
[----:B------:R-:W-:Y:S05]  /*1330*/  BSYNC B2 ;  /* 0x0000000000027941 */ /* 0x000fea0003800000 */
.L_x_739:
        /* <DEDUP_REMOVED lines=12> */
.L_x_743:
[----:B------:R-:W-:Y:S01]  /*1400*/  FFMA.FTZ R53, R45, R47, R46 ;  /* 0x0000002f2d357223 */ /* 0x000fe2000001002e */
[----:B------:R-:W-:-:S03]  /*1410*/  @P4 HADD2.F32 R52, -RZ, R15.H0_H0 ;  /* 0x2000000fff344230 */ /* 0x000fc60000004100 */
[----:B------:R-:W-:-:S04]  /*1420*/  FADD.FTZ R53, R66, -R53 ;  /* 0x8000003542357221 */ /* 0x000fc80000010000 */
[----:B------:R-:W-:-:S04]  /*1430*/  FMUL.FTZ R53, R54, R53 ;  /* 0x0000003536357220 */ /* 0x000fc80000410000 */
[----:B------:R-:W-:-:S07]  /*1440*/  @P4 FADD.FTZ R53, R53, R52 ;  /* 0x0000003435354221 */ /* 0x000fce0000010000 */
.L_x_744:
[----:B------:R-:W-:Y:S05]  /*1450*/  BSYNC B2 ;  /* 0x0000000000027941 */ /* 0x000fea0003800000 */
.L_x_742:
        /* <DEDUP_REMOVED lines=12> */
.L_x_746:
[----:B------:R-:W-:-:S04]  /*1520*/  FFMA.FTZ R46, R58, R47, R46 ;  /* 0x0000002f3a2e7223 */ /* 0x000fc8000001002e */
[----:B------:R-:W-:-:S04]  /*1530*/  FADD.FTZ R47, R63, -R46 ;  /* 0x8000002e3f2f7221 */ /* 0x000fc80000010000 */
[----:B------:R-:W-:Y:S01]  /*1540*/  FMUL.FTZ R54, R54, R47 ;  /* 0x0000002f36367220 */ /* 0x000fe20000410000 */
[----:B------:R-:W-:-:S05]  /*1550*/  @P4 HADD2.F32 R47, -RZ, R15.H1_H1 ;  /* 0x3000000fff2f4230 */ /* 0x000fca0000004100 */
[----:B------:R-:W-:-:S07]  /*1560*/  @P4 FADD.FTZ R54, R54, R47 ;  /* 0x0000002f36364221 */ /* 0x000fce0000010000 */
.L_x_747:
[----:B------:R-:W-:Y:S05]  /*1570*/  BSYNC B2 ;  /* 0x0000000000027941 */ /* 0x000fea0003800000 */
.L_x_745:
[----:B------:R-:W0:Y:S08]  /*1580*/  @P3 LDC R57, c[0x0][0x29c] ;  /* 0x0000a700ff393b82 */ /* 0x000e300000000800 */
[----:B------:R-:W1:Y:S08]  /*1590*/  @P0 LDC.64 R52, c[0x0][0x308] ;  /* 0x0000c200ff340b82 */ /* 0x000e700000000a00 */
[----:B------:R-:W2:Y:S01]  /*15a0*/  @P3 LDC.64 R46, c[0x0][0x2f8] ;  /* 0x0000be00ff2e3b82 */ /* 0x000ea20000000a00 */
[----:B0-----:R-:W-:Y:S01]  /*15b0*/  @P3 FMUL.FTZ R56, R54, R57 ;  /* 0x0000003936383220 */ /* 0x001fe20000410000 */
[----:B------:R-:W-:-:S04]  /*15c0*/  @P0 F2FP.F16.F32.PACK_AB R54, RZ, R54 ;  /* 0x00000036ff36023e */ /* 0x000fc800000000ff */
[----:B------:R-:W-:Y:S02]  /*15d0*/  @P3 F2FP.F16.F32.PACK_AB R56, RZ, R56 ;  /* 0x00000038ff38323e */ /* 0x000fe400000000ff */
[----:B------:R-:W-:Y:S01]  /*15e0*/  @P0 PRMT R31, R31, 0x5410, R54 ;  /* 0x000054101f1f0816 */ /* 0x000fe20000000036 */
[----:B-1----:R-:W-:Y:S01]  /*15f0*/  @P0 IMAD.WIDE.U32 R52, R49, 0x10, R52 ;  /* 0x0000001031340825 */ /* 0x002fe200078e0034 */
[----:B------:R-:W-:-:S04]  /*1600*/  @P3 PRMT R35, R35, 0x5410, R56 ;  /* 0x0000541023233816 */ /* 0x000fc80000000038 */
[----:B------:R1:W-:Y:S01]  /*1610*/  @P0 STG.E.128 desc[UR4][R52.64], R28 ;  /* 0x0000001c34000986 */ /* 0x0003e2000c101d04 */
[----:B--2---:R-:W-:-:S05]  /*1620*/  @P3 IMAD.WIDE.U32 R46, R51, 0x10, R46 ;  /* 0x00000010332e3825 */ /* 0x004fca00078e002e */
[----:B------:R1:W-:Y:S02]  /*1630*/  @P3 STG.E.128 desc[UR4][R46.64], R32 ;  /* 0x000000202e003986 */ /* 0x0003e4000c101d04 */
.L_x_723:
[----:B------:R-:W-:Y:S05]  /*1640*/  BSYNC B1 ;  /* 0x0000000000017941 */ /* 0x000fea0003800000 */
.L_x_722:
[----:B-12---:R-:W1:Y:S02]  /*1650*/  LDC.64 R46, c[0x0][0x210] ;  /* 0x00008400ff2e7b82 */ /* 0x006e640000000a00 */
[----:B-1----:R-:W-:-:S04]  /*1660*/  LEA R11, R46, R11, 0x2 ;  /* 0x0000000b2e0b7211 */ /* 0x002fc800078e10ff */
[----:B------:R-:W-:-:S13]  /*1670*/  ISETP.GE.AND P0, PT, R11, R47, PT ;  /* 0x0000002f0b00720c */ /* 0x000fda0003f06270 */
[----:B------:R-:W-:Y:S05]  /*1680*/  @!P0 BRA `(.L_x_748) ;  /* 0xffffffec00088947 */ /* 0x000fea000383ffff */
.L_x_717:
[----:B------:R-:W-:Y:S05]  /*1690*/  BSYNC B0 ;  /* 0x0000000000007941 */ /* 0x000fea0003800000 */
.L_x_716:
        /* <DEDUP_REMOVED lines=9> */
[----:B------:R-:W-:Y:S01]  /*1730*/  LEA R0, R29, R0, 0x2 ;  /* 0x000000001d007211 */ /* 0x000fe200078e10ff */
[----:B0-----:R-:W-:Y:S02]  /*1740*/  IMAD R28, R15, R50, RZ ;  /* 0x000000320f1c7224 */ /* 0x001fe400078e02ff */
[----:B------:R-:W-:Y:S01]  /*1750*/  STS.128 [R2], R24 ;  /* 0x0000001802007388 */ /* 0x000fe20000000c00 */
[----:B------:R-:W-:-:S03]  /*1760*/  IADD3 R50, R50, 0x7f, -R29 ;  /* 0x0000007f32327810 */ /* 0x000fc60007ffe81d */
[----:B------:R-:W-:Y:S01]  /*1770*/  STS.128 [R2+0x10], R16 ;  /* 0x0000101002007388 */ /* 0x000fe20000000c00 */
[----:B------:R-:W-:Y:S01]  /*1780*/  BAR.SYNC.DEFER_BLOCKING 0x0 ;  /* 0x0000000000007b1d */ /* 0x000fe20000010000 */
[C---:B------:R-:W-:Y:S02]  /*1790*/  LOP3.LUT P1, RZ, R50.reuse, 0xffffff80, RZ, 0xc0, !PT ;  /* 0xffffff8032ff7812 */ /* 0x040fe4000782c0ff */
[----:B------:R-:W-:-:S03]  /*17a0*/  ISETP.GE.U32.AND P0, PT, R50, 0x100, PT ;  /* 0x000001003200780c */ /* 0x000fc60003f06070 */
        /* <DEDUP_REMOVED lines=62> */
.L_x_721:
[----:B-1----:R-:W-:Y:S01]  /*1b90*/  HFMA2.MMA R52, -RZ, RZ, 0, 5.9604644775390625e-08 ;  /* 0x00000001ff347435 */ /* 0x002fe200000001ff */
[----:B------:R-:W-:Y:S01]  /*1ba0*/  BSSY B1, `(.L_x_749) ;  /* 0x0000006000017945 */ /* 0x000fe20003800000 */
[----:B------:R-:W-:Y:S02]  /*1bb0*/  MOV R53, 0x1f ;  /* 0x0000001f00357802 */ /* 0x000fe40000000f00 */
[----:B------:R-:W-:-:S07]  /*1bc0*/  MOV R46, 0xffffffff ;  /* 0xffffffff002e7802 */ /* 0x000fce0000000f00 */
[----:B0----5:R-:W-:Y:S05]  /*1bd0*/  WARPSYNC.COLLECTIVE R46, `(.L_x_750) ;  /* 0x000000002e087348 */ /* 0x021fea0003c00000 */
[----:B------:R1:W2:Y:S02]  /*1be0*/  SHFL.BFLY P0, R57, R65, R52, R53 ;  /* 0x0c00003441397389 */ /* 0x0002a40000000035 */
[----:B012--5:R-:W-:Y:S01]  /*1bf0*/  ENDCOLLECTIVE ;  /* 0x000000000000791b */ /* 0x027fe20003800000 */
.L_x_750:
[----:B------:R-:W-:Y:S05]  /*1c00*/  BSYNC B1 ;  /* 0x0000000000017941 */ /* 0x000fea0003800000 */
.L_x_749:
[----:B------:R-:W-:Y:S01]  /*1c10*/  HFMA2.MMA R52, -RZ, RZ, 0, 5.9604644775390625e-08 ;  /* 0x00000001ff347435 */ /* 0x000fe200000001ff */
[----:B------:R-:W-:Y:S01]  /*1c20*/  FADD.FTZ R56, R57, R65 ;  /* 0x0000004139387221 */ /* 0x000fe20000010000 */
[----:B------:R-:W-:Y:S02]  /*1c30*/  MOV R65, R47 ;  /* 0x0000002f00417202 */ /* 0x000fe40000000f00 */
[----:B------:R-:W-:Y:S02]  /*1c40*/  MOV R53, 0x1f ;  /* 0x0000001f00357802 */ /* 0x000fe40000000f00 */
[----:B------:R-:W-:-:S07]  /*1c50*/  MOV R46, 0xffffffff ;  /* 0xffffffff002e7802 */ /* 0x000fce0000000f00 */
[----:B------:R-:W-:Y:S05]  /*1c60*/  WARPSYNC.COLLECTIVE R46, `(.L_x_751) ;  /* 0x000000002e087348 */ /* 0x000fea0003c00000 */
[----:B------:R0:W1:Y:S02]  /*1c70*/  SHFL.BFLY P0, R57, R65, R52, R53 ;  /* 0x0c00003441397389 */ /* 0x0000640000000035 */
[----:B01----:R-:W-:Y:S01]  /*1c80*/  ENDCOLLECTIVE ;  /* 0x000000000000791b */ /* 0x003fe20003800000 */
.L_x_751:
[----:B------:R-:W-:Y:S01]  /*1c90*/  HFMA2.MMA R52, -RZ, RZ, 0, 1.1920928955078125e-07 ;  /* 0x00000002ff347435 */ /* 0x000fe200000001ff */
[----:B------:R-:W-:Y:S02]  /*1ca0*/  MOV R65, R56 ;  /* 0x0000003800417202 */ /* 0x000fe40000000f00 */
[----:B------:R-:W-:-:S08]  /*1cb0*/  MOV R68, R57 ;  /* 0x0000003900447202 */ /* 0x000fd00000000f00 */
[----:B------:R-:W-:Y:S05]  /*1cc0*/  WARPSYNC.COLLECTIVE R46, `(.L_x_752) ;  /* 0x000000002e087348 */ /* 0x000fea0003c00000 */
[----:B------:R0:W1:Y:S02]  /*1cd0*/  SHFL.BFLY P0, R57, R65, R52, R53 ;  /* 0x0c00003441397389 */ /* 0x0000640000000035 */
[----:B01----:R-:W-:Y:S01]  /*1ce0*/  ENDCOLLECTIVE ;  /* 0x000000000000791b */ /* 0x003fe20003800000 */
.L_x_752:
[----:B------:R-:W-:-:S05]  /*1cf0*/  FADD.FTZ R69, R68, R47 ;  /* 0x0000002f44457221 */ /* 0x000fca0000010000 */
[----:B------:R-:W-:Y:S01]  /*1d00*/  MOV R65, R69 ;  /* 0x0000004500417202 */ /* 0x000fe20000000f00 */
[----:B------:R-:W-:-:S07]  /*1d10*/  FADD.FTZ R67, R56, R57 ;  /* 0x0000003938437221 */ /* 0x000fce0000010000 */
[----:B------:R-:W-:Y:S05]  /*1d20*/  WARPSYNC.COLLECTIVE R46, `(.L_x_753) ;  /* 0x000000002e087348 */ /* 0x000fea0003c00000 */
[----:B------:R0:W1:Y:S02]  /*1d30*/  SHFL.BFLY P0, R57, R65, R52, R53 ;  /* 0x0c00003441397389 */ /* 0x0000640000000035 */
[----:B01----:R-:W-:Y:S01]  /*1d40*/  ENDCOLLECTIVE ;  /* 0x000000000000791b */ /* 0x003fe20003800000 */
.L_x_753:
[----:B------:R-:W-:Y:S01]  /*1d50*/  HFMA2.MMA R52, -RZ, RZ, 0, 2.384185791015625e-07 ;  /* 0x00000004ff347435 */ /* 0x000fe200000001ff */
[----:B------:R-:W-:Y:S02]  /*1d60*/  MOV R65, R67 ;  /* 0x0000004300417202 */ /* 0x000fe40000000f00 */
[----:B------:R-:W-:-:S08]  /*1d70*/  MOV R68, R57 ;  /* 0x0000003900447202 */ /* 0x000fd00000000f00 */
[----:B------:R-:W-:Y:S05]  /*1d80*/  WARPSYNC.COLLECTIVE R46, `(.L_x_754) ;  /* 0x000000002e087348 */ /* 0x000fea0003c00000 */
[----:B------:R0:W1:Y:S02]  /*1d90*/  SHFL.BFLY P0, R57, R65, R52, R53 ;  /* 0x0c00003441397389 */ /* 0x0000640000000035 */
[----:B01----:R-:W-:Y:S01]  /*1da0*/  ENDCOLLECTIVE ;  /* 0x000000000000791b */ /* 0x003fe20003800000 */
.L_x_754:
[----:B------:R-:W-:-:S05]  /*1db0*/  FADD.FTZ R69, R69, R68 ;  /* 0x0000004445457221 */ /* 0x000fca0000010000 */
[----:B------:R-:W-:Y:S01]  /*1dc0*/  MOV R65, R69 ;  /* 0x0000004500417202 */ /* 0x000fe20000000f00 */
[----:B------:R-:W-:-:S07]  /*1dd0*/  FADD.FTZ R68, R67, R57 ;  /* 0x0000003943447221 */ /* 0x000fce0000010000 */
[----:B------:R-:W-:Y:S05]  /*1de0*/  WARPSYNC.COLLECTIVE R46, `(.L_x_755) ;  /* 0x000000002e087348 */ /* 0x000fea0003c00000 */
[----:B------:R0:W1:Y:S02]  /*1df0*/  SHFL.BFLY P0, R57, R65, R52, R53 ;  /* 0x0c00003441397389 */ /* 0x0000640000000035 */
[----:B01----:R-:W-:Y:S01]  /*1e00*/  ENDCOLLECTIVE ;  /* 0x000000000000791b */ /* 0x003fe20003800000 */
.L_x_755:
[----:B------:R-:W-:Y:S01]  /*1e10*/  HFMA2.MMA R52, -RZ, RZ, 0, 4.76837158203125e-07 ;  /* 0x00000008ff347435 */ /* 0x000fe200000001ff */
[----:B------:R-:W-:Y:S02]  /*1e20*/  MOV R65, R68 ;  /* 0x0000004400417202 */ /* 0x000fe40000000f00 */
[----:B------:R-:W-:-:S08]  /*1e30*/  MOV R56, R57 ;  /* 0x0000003900387202 */ /* 0x000fd00000000f00 */
[----:B------:R-:W-:Y:S05]  /*1e40*/  WARPSYNC.COLLECTIVE R46, `(.L_x_756) ;  /* 0x000000002e087348 */ /* 0x000fea0003c00000 */
[----:B------:R0:W1:Y:S02]  /*1e50*/  SHFL.BFLY P0, R57, R65, R52, R53 ;  /* 0x0c00003441397389 */ /* 0x0000640000000035 */
[----:B01----:R-:W-:Y:S01]  /*1e60*/  ENDCOLLECTIVE ;  /* 0x000000000000791b */ /* 0x003fe20003800000 */
.L_x_756:
[----:B------:R-:W-:-:S05]  /*1e70*/  FADD.FTZ R67, R69, R56 ;  /* 0x0000003845437221 */ /* 0x000fca0000010000 */
[----:B------:R-:W-:Y:S01]  /*1e80*/  MOV R65, R67 ;  /* 0x0000004300417202 */ /* 0x000fe20000000f00 */
[----:B------:R-:W-:-:S07]  /*1e90*/  FADD.FTZ R47, R68, R57 ;  /* 0x00000039442f7221 */ /* 0x000fce0000010000 */
[----:B------:R-:W-:Y:S05]  /*1ea0*/  WARPSYNC.COLLECTIVE R46, `(.L_x_757) ;  /* 0x000000002e087348 */ /* 0x000fea0003c00000 */
[----:B------:R0:W1:Y:S02]  /*1eb0*/  SHFL.BFLY P0, R57, R65, R52, R53 ;  /* 0x0c00003441397389 */ /* 0x0000640000000035 */
[----:B01----:R-:W-:Y:S01]  /*1ec0*/  ENDCOLLECTIVE ;  /* 0x000000000000791b */ /* 0x003fe20003800000 */
.L_x_757:
[----:B------:R-:W-:Y:S01]  /*1ed0*/  HFMA2.MMA R52, -RZ, RZ, 0, 9.5367431640625e-07 ;  /* 0x00000010ff347435 */ /* 0x000fe200000001ff */
[----:B------:R-:W-:Y:S02]  /*1ee0*/  MOV R65, R47 ;  /* 0x0000002f00417202 */ /* 0x000fe40000000f00 */
[----:B------:R-:W-:-:S08]  /*1ef0*/  MOV R56, R57 ;  /* 0x0000003900387202 */ /* 0x000fd00000000f00 */
[----:B------:R-:W-:Y:S05]  /*1f00*/  WARPSYNC.COLLECTIVE R46, `(.L_x_758) ;  /* 0x000000002e087348 */ /* 0x000fea0003c00000 */
[----:B------:R0:W1:Y:S02]  /*1f10*/  SHFL.BFLY P0, R57, R65, R52, R53 ;  /* 0x0c00003441397389 */ /* 0x0000640000000035 */
[----:B01----:R-:W-:Y:S01]  /*1f20*/  ENDCOLLECTIVE ;  /* 0x000000000000791b */ /* 0x003fe20003800000 */
.L_x_758:
[----:B------:R-:W-:-:S05]  /*1f30*/  FADD.FTZ R56, R67, R56 ;  /* 0x0000003843387221 */ /* 0x000fca0000010000 */
[----:B------:R-:W-:Y:S02]  /*1f40*/  MOV R65, R56 ;  /* 0x0000003800417202 */ /* 0x000fe40000000f00 */
[----:B------:R-:W-:-:S07]  /*1f50*/  MOV R69, R57 ;  /* 0x0000003900457202 */ /* 0x000fce0000000f00 */
[----:B------:R-:W-:Y:S05]  /*1f60*/  WARPSYNC.COLLECTIVE R46, `(.L_x_759) ;  /* 0x000000002e087348 */ /* 0x000fea0003c00000 */
[----:B------:R0:W1:Y:S02]  /*1f70*/  SHFL.BFLY P0, R57, R65, R52, R53 ;  /* 0x0c00003441397389 */ /* 0x0000640000000035 */
[----:B01----:R-:W-:Y:S01]  /*1f80*/  ENDCOLLECTIVE ;  /* 0x000000000000791b */ /* 0x003fe20003800000 */
.L_x_759:
[----:B------:R-:W-:Y:S05]  /*1f90*/  BRA `(.L_x_760) ;  /* 0xffffffe800f07947 */ /* 0x000fea000383ffff */
.L_x_761:
        /* <DEDUP_REMOVED lines=14> */
.L_x_6486:


//--------------------- .text._ZN10layer_norm13ln_bwd_kernelINS_13Kernel_traitsI6__halfS2_S2_S2_fjLj256ELj1ELj4ELj1ELj16ENS_18Kernel_traits_baseILj256ES2_S2_S2_S2_fjLj128EEEEELb0ELb0ELb1ELb1EEEvNS_9BwdParamsE --------------------------
	.section	.text._ZN10layer_norm13ln_bwd_kernelINS_13Kernel_traitsI6__halfS2_S2_S2_fjLj256ELj1ELj4ELj1ELj16ENS_18Kernel_traits_baseILj256ES2_S2_S2_S2_fjLj128EEEEELb0ELb0ELb1ELb1EEEvNS_9BwdParamsE,"ax",@progbits
	.align	128
        .global         _ZN10layer_norm13ln_bwd_kernelINS_13Kernel_traitsI6__halfS2_S2_S2_fjLj256ELj1ELj4ELj1ELj16ENS_18Kernel_traits_baseILj256ES2_S2_S2_S2_fjLj128EEEEELb0ELb0ELb1ELb1EEEvNS_9BwdParamsE
        .type           _ZN10layer_norm13ln_bwd_kernelINS_13Kernel_traitsI6__halfS2_S2_S2_fjLj256ELj1ELj4ELj1ELj16ENS_18Kernel_traits_baseILj256ES2_S2_S2_S2_fjLj128EEEEELb0ELb0ELb1ELb1EEEvNS_9BwdParamsE,@function
        .size           _ZN10layer_norm13ln_bwd_kernelINS_13Kernel_traitsI6__halfS2_S2_S2_fjLj256ELj1ELj4ELj1ELj16ENS_18Kernel_traits_baseILj256ES2_S2_S2_S2_fjLj128EEEEELb0ELb0ELb1ELb1EEEvNS_9BwdParamsE,(.L_x_6487 - _ZN10layer_norm13ln_bwd_kernelINS_13Kernel_traitsI6__halfS2_S2_S2_fjLj256ELj1ELj4ELj1ELj16ENS_18Kernel_traits_baseILj256ES2_S2_S2_S2_fjLj128EEEEELb0ELb0ELb1ELb1EEEvNS_9BwdParamsE)
        .other          _ZN10layer_norm13ln_bwd_kernelINS_13Kernel_traitsI6__halfS2_S2_S2_fjLj256ELj1ELj4ELj1ELj16ENS_18Kernel_traits_baseILj256ES2_S2_S2_S2_fjLj128EEEEELb0ELb0ELb1ELb1EEEvNS_9BwdParamsE,@"STO_CUDA_ENTRY STV_DEFAULT"
_ZN10layer_norm13ln_bwd_kernelINS_13Kernel_traitsI6__halfS2_S2_S2_fjLj256ELj1ELj4ELj1ELj16ENS_18Kernel_traits_baseILj256ES2_S2_S2_S2_fjLj128EEEEELb0ELb0ELb1ELb1EEEvNS_9BwdParamsE:
.text._ZN10layer_norm13ln_bwd_kernelINS_13Kernel_traitsI6__halfS2_S2_S2_fjLj256ELj1ELj4ELj1ELj16ENS_18Kernel_traits_baseILj256ES2_S2_S2_S2_fjLj128EEEEELb0ELb0ELb1ELb1EEEvNS_9BwdParamsE:
        /* <DEDUP_REMOVED lines=22> */
.L_x_763:
[----:B------:R-:W-:Y:S01]  /*0160*/  SHF.L.U32 R0, R65, 0x4, RZ ;  /* 0x0000000441007819 */ /* 0x000fe200000006ff */
[----:B------:R-:W-:-:S03]  /*0170*/  ULDC.64 UR6, c[0x0][0x260] ;  /* 0x0000980000067ab9 */ /* 0x000fc60000000a00 */
[----:B------:R-:W-:-:S04]  /*0180*/  LOP3.LUT R0, R0, 0x1f0, RZ, 0xc0, !PT ;  /* 0x000001f000007812 */ /* 0x000fc800078ec0ff */
[----:B------:R-:W-:-:S04]  /*0190*/  IADD3 R10, P0, R0, UR6, RZ ;  /* 0x00000006000a7c10 */ /* 0x000fc8000ff1e0ff */
[----:B------:R-:W-:-:S06]  /*01a0*/  IADD3.X R11, RZ, UR7, RZ, P0, !PT ;  /* 0x00000007ff0b7c10 */ /* 0x000fcc00087fe4ff */
        /* <DEDUP_REMOVED lines=9> */
[--C-:B--2---:R-:W-:Y:S02]  /*0240*/  HADD2.F32 R61, -RZ, R8.reuse.H0_H0 ;  /* 0x20000008ff3d7230 */ /* 0x104fe40000004100 */
[----:B------:R-:W-:Y:S01]  /*0250*/  HADD2.F32 R59, -RZ, R8.H1_H1 ;  /* 0x30000008ff3b7230 */ /* 0x000fe20000004100 */
[----:B------:R-:W-:Y:S01]  /*0260*/  LOP3.LUT R8, R65, 0x1f, RZ, 0xc0, !PT ;  /* 0x0000001f41087812 */ /* 0x000fe200078ec0ff */
[--C-:B------:R-:W-:Y:S02]  /*0270*/  HADD2.F32 R58, -RZ, R9.reuse.H0_H0 ;  /* 0x20000009ff3a7230 */ /* 0x100fe40000004100 */
[----:B------:R-:W-:Y:S02]  /*0280*/  HADD2.F32 R3, -RZ, R9.H1_H1 ;  /* 0x30000009ff037230 */ /* 0x000fe40000004100 */
[----:B------:R-:W-:-:S02]  /*0290*/  HADD2.F32 R4, -RZ, R10.H0_H0 ;  /* 0x2000000aff047230 */ /* 0x000fc40000004100 */
[----:B------:R-:W-:Y:S02]  /*02a0*/  HADD2.F32 R5, -RZ, R10.H1_H1 ;  /* 0x3000000aff057230 */ /* 0x000fe40000004100 */
[--C-:B------:R-:W-:Y:S02]  /*02b0*/  HADD2.F32 R6, -RZ, R11.reuse.H0_H0 ;  /* 0x2000000bff067230 */ /* 0x100fe40000004100 */
[----:B------:R-:W-:-:S07]  /*02c0*/  HADD2.F32 R7, -RZ, R11.H1_H1 ;  /* 0x3000000bff077230 */ /* 0x000fce0000004100 */
.L_x_793:
        /* <DEDUP_REMOVED lines=21> */
[----:B------:R-:W-:Y:S02]  /*0420*/  MOV R62, UR14 ;  /* 0x0000000e003e7c02 */ /* 0x000fe40008000f00 */
[----:B------:R-:W-:Y:S02]  /*0430*/  CS2R R46, SRZ ;  /* 0x00000000002e7805 */ /* 0x000fe4000001ff00 */
[----:B------:R-:W-:Y:S02]  /*0440*/  MOV R63, UR15 ;  /* 0x0000000f003f7c02 */ /* 0x000fe40008000f00 */
[----:B------:R-:W-:-:S04]  /*0450*/  ISETP.NE.U32.AND P0, PT, R62, RZ, PT ;  /* 0x000000ff3e00720c */ /* 0x000fc80003f05070 */
[----:B------:R-:W-:-:S13]  /*0460*/  ISETP.NE.AND.EX P0, PT, R63, RZ, PT, P0 ;  /* 0x000000ff3f00720c */ /* 0x000fda0003f05300 */
[----:B------:R-:W-:Y:S05]  /*0470*/  @!P0 BRA `(.L_x_767) ;  /* 0x00000004007c8947 */ /* 0x000fea0003800000 */
[----:B------:R0:W5:Y:S01]  /*0480*/  LDG.E.128 R12, desc[UR4][R48.64] ;  /* 0x00000004300c7981 */ /* 0x000162000c1e1d00 */
[----:B------:R-:W-:Y:S05]  /*0490*/  BRA `(.L_x_767) ;  /* 0x0000000400747947 */ /* 0x000fea0003800000 */
.L_x_766:
[----:B------:R-:W0:Y:S01]  /*04a0*/  LDC.64 R8, c[0x0][0x238] ;  /* 0x00008e00ff087b82 */ /* 0x000e220000000a00 */
[----:B------:R-:W-:Y:S01]  /*04b0*/  IADD3 R41, R62, -0x1, RZ ;  /* 0xffffffff3e297810 */ /* 0x000fe20007ffe0ff */
[----:B------:R-:W2:Y:S04]  /*04c0*/  LDG.E R52, desc[UR4][R46.64] ;  /* 0x000000042e347981 */ /* 0x000ea8000c1e1900 */
[----:B------:R-:W-:Y:S02]  /*04d0*/  IMAD R0, R41, R64, RZ ;  /* 0x0000004029007224 */ /* 0x000fe400078e02ff */
[----:B------:R-:W1:Y:S01]  /*04e0*/  LDC.64 R10, c[0x0][0x2b8] ;  /* 0x0000ae00ff0a7b82 */ /* 0x000e620000000a00 */
[----:B------:R-:W-:-:S07]  /*04f0*/  MOV R63, UR15 ;  /* 0x0000000f003f7c02 */ /* 0x000fce0008000f00 */
[----:B------:R-:W3:Y:S01]  /*0500*/  LDC.U8 R66, c[0x0][0x2a0] ;  /* 0x0000a800ff427b82 */ /* 0x000ee20000000000 */
[----:B0-----:R-:W-:Y:S01]  /*0510*/  IMAD.WIDE.U32 R40, R60, 0x10, R8 ;  /* 0x000000103c287825 */ /* 0x001fe200078e0008 */
[----:B------:R-:W-:Y:S02]  /*0520*/  SHF.R.S32.HI R9, RZ, 0x1f, R0 ;  /* 0x0000001fff097819 */ /* 0x000fe40000011400 */
[----:B------:R-:W-:Y:S02]  /*0530*/  LOP3.LUT R8, R65, 0x1f, RZ, 0xc0, !PT ;  /* 0x0000001f41087812 */ /* 0x000fe400078ec0ff */
[----:B------:R-:W-:Y:S01]  /*0540*/  LEA.HI R9, R9, R0, RZ, 0x3 ;  /* 0x0000000009097211 */ /* 0x000fe200078f18ff */
[----:B------:R-:W4:Y:S03]  /*0550*/  LDG.E.128 R40, desc[UR4][R40.64] ;  /* 0x0000000428287981 */ /* 0x000f26000c1e1d00 */
[----:B------:R-:W-:-:S05]  /*0560*/  LEA.HI.SX32 R9, R9, R8, 0x1d ;  /* 0x0000000809097211 */ /* 0x000fca00078feaff */
[----:B-1----:R-:W-:-:S05]  /*0570*/  IMAD.WIDE.U32 R10, R9, 0x10, R10 ;  /* 0x00000010090a7825 */ /* 0x002fca00078e000a */
[----:B------:R0:W4:Y:S01]  /*0580*/  LDG.E.128 R44, desc[UR4][R10.64] ;  /* 0x000000040a2c7981 */ /* 0x000122000c1e1d00 */
[----:B------:R-:W-:-:S04]  /*0590*/  MOV R62, UR14 ;  /* 0x0000000e003e7c02 */ /* 0x000fc80008000f00 */
[----:B------:R-:W-:-:S04]  /*05a0*/  ISETP.NE.U32.AND P0, PT, R62, RZ, PT ;  /* 0x000000ff3e00720c */ /* 0x000fc80003f05070 */
[----:B------:R-:W-:-:S13]  /*05b0*/  ISETP.NE.AND.EX P0, PT, R63, RZ, PT, P0 ;  /* 0x000000ff3f00720c */ /* 0x000fda0003f05300 */
[----:B------:R1:W5:Y:S01]  /*05c0*/  @P0 LDG.E.128 R12, desc[UR4][R48.64] ;  /* 0x00000004300c0981 */ /* 0x000362000c1e1d00 */
[----:B---3--:R-:W-:-:S04]  /*05d0*/  ISETP.NE.AND P0, PT, R66, RZ, PT ;  /* 0x000000ff4200720c */ /* 0x008fc80003f05270 */
[----:B--2---:R-:W-:Y:S01]  /*05e0*/  FSEL R0, R52, RZ, !P0 ;  /* 0x000000ff34007208 */ /* 0x004fe20004000000 */
[--C-:B----4-:R-:W-:Y:S02]  /*05f0*/  HADD2.F32 R9, -RZ, R40.reuse.H0_H0 ;  /* 0x20000028ff097230 */ /* 0x110fe40000004100 */
[----:B------:R-:W-:Y:S02]  /*0600*/  HADD2.F32 R53, -RZ, R40.H1_H1 ;  /* 0x30000028ff357230 */ /* 0x000fe40000004100 */
[--C-:B------:R-:W-:Y:S02]  /*0610*/  HADD2.F32 R55, -RZ, R41.reuse.H0_H0 ;  /* 0x20000029ff377230 */ /* 0x100fe40000004100 */
[----:B0-----:R-:W-:Y:S02]  /*0620*/  HADD2.F32 R11, -RZ, R41.H1_H1 ;  /* 0x30000029ff0b7230 */ /* 0x001fe40000004100 */
[----:B------:R-:W-:Y:S02]  /*0630*/  HADD2.F32 R67, -RZ, R43.H0_H0 ;  /* 0x2000002bff437230 */ /* 0x000fe40000004100 */
[----:B------:R-:W-:-:S02]  /*0640*/  HADD2.F32 R69, -RZ, R42.H0_H0 ;  /* 0x2000002aff457230 */ /* 0x000fc40000004100 */
[----:B------:R-:W-:Y:S02]  /*0650*/  HADD2.F32 R41, -RZ, R42.H1_H1 ;  /* 0x3000002aff297230 */ /* 0x000fe40000004100 */
[----:B------:R-:W-:Y:S02]  /*0660*/  HADD2.F32 R43, -RZ, R43.H1_H1 ;  /* 0x3000002bff2b7230 */ /* 0x000fe40000004100 */
        /* <DEDUP_REMOVED lines=8> */
[----:B------:R-:W-:-:S02]  /*06f0*/  HADD2.F32 R57, -RZ, R44.H0_H0 ;  /* 0x2000002cff397230 */ /* 0x000fc40000004100 */
[C---:B-----5:R-:W-:Y:S01]  /*0700*/  FMUL.FTZ R0, R50.reuse, R9 ;  /* 0x0000000932007220 */ /* 0x060fe20000410000 */
[----:B------:R-:W-:Y:S02]  /*0710*/  HADD2.F32 R52, -RZ, R44.H1_H1 ;  /* 0x3000002cff347230 */ /* 0x000fe40000004100 */
[C---:B------:R-:W-:Y:S01]  /*0720*/  FMUL.FTZ R9, R50.reuse, R10 ;  /* 0x0000000a32097220 */ /* 0x040fe20000410000 */
[--C-:B------:R-:W-:Y:S02]  /*0730*/  HADD2.F32 R53, -RZ, R45.reuse.H0_H0 ;  /* 0x2000002dff357230 */ /* 0x100fe40000004100 */
[C---:B------:R-:W-:Y:S01]  /*0740*/  FMUL.FTZ R10, R50.reuse, R40 ;  /* 0x00000028320a7220 */ /* 0x040fe20000410000 */
[----:B------:R-:W-:Y:S02]  /*0750*/  HADD2.F32 R54, -RZ, R45.H1_H1 ;  /* 0x3000002dff367230 */ /* 0x000fe40000004100 */
[----:B------:R-:W-:Y:S01]  /*0760*/  FMUL.FTZ R11, R50, R11 ;  /* 0x0000000b320b7220 */ /* 0x000fe20000410000 */
[----:B------:R-:W-:Y:S01]  /*0770*/  FMUL.FTZ R44, R61, R57 ;  /* 0x000000393d2c7220 */ /* 0x000fe20000410000 */
[-C--:B------:R-:W-:Y:S01]  /*0780*/  FFMA.FTZ R17, R9, R52.reuse, R17 ;  /* 0x0000003409117223 */ /* 0x080fe20000010011 */
[----:B------:R-:W-:Y:S01]  /*0790*/  FADD.FTZ R25, R25, R52 ;  /* 0x0000003419197221 */ /* 0x000fe20000010000 */
[----:B------:R-:W-:Y:S01]  /*07a0*/  FMUL.FTZ R45, R59, R52 ;  /* 0x000000343b2d7220 */ /* 0x000fe20000410000 */
[-C--:B------:R-:W-:Y:S01]  /*07b0*/  FFMA.FTZ R18, R10, R53.reuse, R18 ;  /* 0x000000350a127223 */ /* 0x080fe20000010012 */
[----:B------:R-:W-:Y:S01]  /*07c0*/  FADD.FTZ R26, R26, R53 ;  /* 0x000000351a1a7221 */ /* 0x000fe20000010000 */
[----:B------:R-:W-:Y:S01]  /*07d0*/  FMUL.FTZ R52, R58, R53 ;  /* 0x000000353a347220 */ /* 0x000fe20000410000 */
[-C--:B------:R-:W-:Y:S01]  /*07e0*/  FFMA.FTZ R19, R11, R54.reuse, R19 ;  /* 0x000000360b137223 */ /* 0x080fe20000010013 */
[----:B------:R-:W-:Y:S01]  /*07f0*/  FADD.FTZ R27, R27, R54 ;  /* 0x000000361b1b7221 */ /* 0x000fe20000010000 */
[----:B------:R-:W-:Y:S01]  /*0800*/  FMUL.FTZ R53, R3, R54 ;  /* 0x0000003603357220 */ /* 0x000fe20000410000 */
[----:B------:R-:W-:Y:S01]  /*0810*/  FADD.FTZ R54, RZ, R44 ;  /* 0x0000002cff367221 */ /* 0x000fe20000010000 */
[----:B------:R-:W-:Y:S01]  /*0820*/  FFMA.FTZ R56, R0, R44, RZ ;  /* 0x0000002c00387223 */ /* 0x000fe200000100ff */
[----:B------:R-:W-:-:S02]  /*0830*/  HADD2.F32 R55, -RZ, R46.H0_H0 ;  /* 0x2000002eff377230 */ /* 0x000fc40000004100 */
[----:B------:R-:W-:Y:S01]  /*0840*/  FFMA.FTZ R16, R0, R57, R16 ;  /* 0x0000003900107223 */ /* 0x000fe20000010010 */
[----:B-1----:R-:W-:Y:S02]  /*0850*/  HADD2.F32 R48, -RZ, R46.H1_H1 ;  /* 0x3000002eff307230 */ /* 0x002fe40000004100 */
[----:B------:R-:W-:Y:S01]  /*0860*/  FADD.FTZ R24, R24, R57 ;  /* 0x0000003918187221 */ /* 0x000fe20000010000 */
[--C-:B------:R-:W-:Y:S02]  /*0870*/  HADD2.F32 R49, -RZ, R47.reuse.H0_H0 ;  /* 0x2000002fff317230 */ /* 0x100fe40000004100 */
[----:B------:R-:W-:Y:S01]  /*0880*/  FFMA.FTZ R57, R9, R45, R56 ;  /* 0x0000002d09397223 */ /* 0x000fe20000010038 */
[----:B------:R-:W-:Y:S02]  /*0890*/  HADD2.F32 R46, -RZ, R47.H1_H1 ;  /* 0x3000002fff2e7230 */ /* 0x000fe40000004100 */
[----:B------:R-:W-:Y:S01]  /*08a0*/  FADD.FTZ R47, R54, R45 ;  /* 0x0000002d362f7221 */ /* 0x000fe20000010000 */
[----:B------:R-:W-:-:S03]  /*08b0*/  FFMA.FTZ R66, R10, R52, R57 ;  /* 0x000000340a427223 */ /* 0x000fc60000010039 */
[----:B------:R-:W-:Y:S01]  /*08c0*/  FADD.FTZ R56, R47, R52 ;  /* 0x000000342f387221 */ /* 0x000fe20000010000 */
[C---:B------:R-:W-:Y:S01]  /*08d0*/  FMUL.FTZ R40, R50.reuse, R69 ;  /* 0x0000004532287220 */ /* 0x040fe20000410000 */
[----:B------:R-:W-:Y:S01]  /*08e0*/  FMUL.FTZ R41, R50, R41 ;  /* 0x0000002932297220 */ /* 0x000fe20000410000 */
[----:B------:R-:W-:Y:S01]  /*08f0*/  FMUL.FTZ R54, R4, R55 ;  /* 0x0000003704367220 */ /* 0x000fe20000410000 */
[----:B------:R-:W-:Y:S01]  /*0900*/  FADD.FTZ R47, R56, R53 ;  /* 0x00000035382f7221 */ /* 0x000fe20000010000 */
[----:B------:R-:W-:Y:S01]  /*0910*/  FFMA.FTZ R57, R11, R53, R66 ;  /* 0x000000350b397223 */ /* 0x000fe20000010042 */
        /* <DEDUP_REMOVED lines=21> */
.L_x_767:
[----:B------:R-:W-:Y:S05]  /*0a70*/  BSYNC B1 ;  /* 0x0000000000017941 */ /* 0x000fea0003800000 */
.L_x_765:
        /* <DEDUP_REMOVED lines=20> */
.L_x_805:
        /* <DEDUP_REMOVED lines=8> */
[----:B------:R-:W-:Y:S02]  /*0c40*/  @P3 IADD3 R51, R51, -0x1, RZ ;  /* 0xffffffff33333810 */ /* 0x000fe40007ffe0ff */
        /* <DEDUP_REMOVED lines=12> */
[----:B------:R-:W-:Y:S01]  /*0d10*/  HADD2.F32 R49, -RZ, R12.H0_H0 ;  /* 0x2000000cff317230 */ /* 0x000fe20000004100 */
[----:B------:R-:W-:Y:S06]  /*0d20*/  BRA `(.L_x_771) ;  /* 0x00000000001c7947 */ /* 0x000fec0003800000 */
.L_x_770:
[----:B------:R-:W-:Y:S01]  /*0d30*/  ISETP.NE.U32.AND P0, PT, R62, RZ, PT ;  /* 0x000000ff3e00720c */ /* 0x000fe20003f05070 */
[----:B------:R-:W-:-:S03]  /*0d40*/  FFMA.FTZ R49, R0, R46, R47 ;  /* 0x0000002e00317223 */ /* 0x000fc6000001002f */
[----:B------:R-:W-:Y:S01]  /*0d50*/  ISETP.NE.AND.EX P0, PT, R63, RZ, PT, P0 ;  /* 0x000000ff3f00720c */ /* 0x000fe20003f05300 */
[----:B------:R-:W-:-:S04]  /*0d60*/  FADD.FTZ R49, R44, -R49 ;  /* 0x800000312c317221 */ /* 0x000fc80000010000 */
[----:B------:R-:W-:-:S08]  /*0d70*/  FMUL.FTZ R49, R50, R49 ;  /* 0x0000003132317220 */ /* 0x000fd00000410000 */
[----:B------:R-:W-:-:S05]  /*0d80*/  @P0 HADD2.F32 R48, -RZ, R12.H0_H0 ;  /* 0x2000000cff300230 */ /* 0x000fca0000004100 */
[----:B------:R-:W-:-:S07]  /*0d90*/  @P0 FADD.FTZ R49, R49, R48 ;  /* 0x0000003031310221 */ /* 0x000fce0000010000 */
.L_x_771:
[----:B------:R-:W-:Y:S05]  /*0da0*/  BSYNC B1 ;  /* 0x0000000000017941 */ /* 0x000fea0003800000 */
.L_x_769:
        /* <DEDUP_REMOVED lines=10> */
[----:B------:R-:W-:Y:S01]  /*0e50*/  MOV R49, RZ ;  /* 0x000000ff00317202 */ /* 0x000fe20000000f00 */
[----:B------:R-:W-:Y:S06]  /*0e60*/  @!P0 BRA `(.L_x_774) ;  /* 0x00000000001c8947 */ /* 0x000fec0003800000 */
[----:B------:R-:W-:Y:S01]  /*0e70*/  HADD2.F32 R49, -RZ, R12.H1_H1 ;  /* 0x3000000cff317230 */ /* 0x000fe20000004100 */
[----:B------:R-:W-:Y:S06]  /*0e80*/  BRA `(.L_x_774) ;  /* 0x0000000000147947 */ /* 0x000fec0003800000 */
.L_x_773:
[----:B------:R-:W-:-:S04]  /*0e90*/  FFMA.FTZ R48, R9, R46, R47 ;  /* 0x0000002e09307223 */ /* 0x000fc8000001002f */
[----:B------:R-:W-:Y:S01]  /*0ea0*/  FADD.FTZ R49, R45, -R48 ;  /* 0x800000302d317221 */ /* 0x000fe20000010000 */
[----:B------:R-:W-:-:S03]  /*0eb0*/  @P0 HADD2.F32 R48, -RZ, R12.H1_H1 ;  /* 0x3000000cff300230 */ /* 0x000fc60000004100 */
[----:B------:R-:W-:-:S04]  /*0ec0*/  FMUL.FTZ R49, R50, R49 ;  /* 0x0000003132317220 */ /* 0x000fc80000410000 */
[----:B------:R-:W-:-:S07]  /*0ed0*/  @P0 FADD.FTZ R49, R49, R48 ;  /* 0x0000003031310221 */ /* 0x000fce0000010000 */
.L_x_774:
[----:B------:R-:W-:Y:S05]  /*0ee0*/  BSYNC B1 ;  /* 0x0000000000017941 */ /* 0x000fea0003800000 */
.L_x_772:
        /* <DEDUP_REMOVED lines=10> */
[----:B------:R-:W-:Y:S01]  /*0f90*/  HADD2.F32 R49, -RZ, R13.H0_H0 ;  /* 0x2000000dff317230 */ /* 0x000fe20000004100 */
[----:B------:R-:W-:Y:S06]  /*0fa0*/  BRA `(.L_x_777) ;  /* 0x0000000000147947 */ /* 0x000fec0003800000 */
.L_x_776:
[----:B------:R-:W-:Y:S01]  /*0fb0*/  FFMA.FTZ R49, R10, R46, R47 ;  /* 0x0000002e0a317223 */ /* 0x000fe2000001002f */
[----:B------:R-:W-:-:S03]  /*0fc0*/  @P0 HADD2.F32 R48, -RZ, R13.H0_H0 ;  /* 0x2000000dff300230 */ /* 0x000fc60000004100 */
[----:B------:R-:W-:-:S04]  /*0fd0*/  FADD.FTZ R49, R52, -R49 ;  /* 0x8000003134317221 */ /* 0x000fc80000010000 */
[----:B------:R-:W-:-:S04]  /*0fe0*/  FMUL.FTZ R49, R50, R49 ;  /* 0x0000003132317220 */ /* 0x000fc80000410000 */
[----:B------:R-:W-:-:S07]  /*0ff0*/  @P0 FADD.FTZ R49, R49, R48 ;  /* 0x0000003031310221 */ /* 0x000fce0000010000 */
.L_x_777:
[----:B------:R-:W-:Y:S05]  /*1000*/  BSYNC B1 ;  /* 0x0000000000017941 */ /* 0x000fea0003800000 */
.L_x_775:
        /* <DEDUP_REMOVED lines=12> */
.L_x_779:
[----:B------:R-:W-:-:S04]  /*10d0*/  FFMA.FTZ R48, R11, R46, R47 ;  /* 0x0000002e0b307223 */ /* 0x000fc8000001002f */
[----:B------:R-:W-:Y:S01]  /*10e0*/  FADD.FTZ R49, R53, -R48 ;  /* 0x8000003035317221 */ /* 0x000fe20000010000 */
[----:B------:R-:W-:-:S03]  /*10f0*/  @P0 HADD2.F32 R48, -RZ, R13.H1_H1 ;  /* 0x3000000dff300230 */ /* 0x000fc60000004100 */
[----:B------:R-:W-:-:S04]  /*1100*/  FMUL.FTZ R49, R50, R49 ;  /* 0x0000003132317220 */ /* 0x000fc80000410000 */
[----:B------:R-:W-:-:S07]  /*1110*/  @P0 FADD.FTZ R49, R49, R48 ;  /* 0x0000003031310221 */ /* 0x000fce0000010000 */
.L_x_780:
[----:B------:R-:W-:Y:S05]  /*1120*/  BSYNC B1 ;  /* 0x0000000000017941 */ /* 0x000fea0003800000 */
.L_x_778:
        /* <DEDUP_REMOVED lines=12> */
.L_x_782:
[----:B------:R-:W-:Y:S01]  /*11f0*/  FFMA.FTZ R49, R40, R46, R47 ;  /* 0x0000002e28317223 */ /* 0x000fe2000001002f */
[----:B------:R-:W-:-:S03]  /*1200*/  @P0 HADD2.F32 R48, -RZ, R14.H0_H0 ;  /* 0x2000000eff300230 */ /* 0x000fc60000004100 */
[----:B------:R-:W-:-:S04]  /*1210*/  FADD.FTZ R49, R54, -R49 ;  /* 0x8000003136317221 */ /* 0x000fc80000010000 */
[----:B------:R-:W-:-:S04]  /*1220*/  FMUL.FTZ R49, R50, R49 ;  /* 0x0000003132317220 */ /* 0x000fc80000410000 */
[----:B------:R-:W-:-:S07]  /*1230*/  @P0 FADD.FTZ R49, R49, R48 ;  /* 0x0000003031310221 */ /* 0x000fce0000010000 */
.L_x_783:
[----:B------:R-:W-:Y:S05]  /*1240*/  BSYNC B1 ;  /* 0x0000000000017941 */ /* 0x000fea0003800000 */
.L_x_781:
        /* <DEDUP_REMOVED lines=12> */
.L_x_785:
[----:B------:R-:W-:-:S04]  /*1310*/  FFMA.FTZ R48, R41, R46, R47 ;  /* 0x0000002e29307223 */ /* 0x000fc8000001002f */
[----:B------:R-:W-:Y:S01]  /*1320*/  FADD.FTZ R49, R55, -R48 ;  /* 0x8000003037317221 */ /* 0x000fe20000010000 */
[----:B------:R-:W-:-:S03]  /*1330*/  @P0 HADD2.F32 R48, -RZ, R14.H1_H1 ;  /* 0x3000000eff300230 */ /* 0x000fc60000004100 */
[----:B------:R-:W-:-:S04]  /*1340*/  FMUL.FTZ R49, R50, R49 ;  /* 0x0000003132317220 */ /* 0x000fc80000410000 */
[----:B------:R-:W-:-:S07]  /*1350*/  @P0 FADD.FTZ R49, R49, R48 ;  /* 0x0000003031310221 */ /* 0x000fce0000010000 */
.L_x_786:
[----:B------:R-:W-:Y:S05]  /*1360*/  BSYNC B1 ;  /* 0x0000000000017941 */ /* 0x000fea0003800000 */
.L_x_784:
        /* <DEDUP_REMOVED lines=12> */
.L_x_788:
[----:B------:R-:W-:Y:S01]  /*1430*/  FFMA.FTZ R49, R42, R46, R47 ;  /* 0x0000002e2a317223 */ /* 0x000fe2000001002f */
[----:B------:R-:W-:-:S03]  /*1440*/  @P0 HADD2.F32 R48, -RZ, R15.H0_H0 ;  /* 0x2000000fff300230 */ /* 0x000fc60000004100 */
[----:B------:R-:W-:-:S04]  /*1450*/  FADD.FTZ R49, R56, -R49 ;  /* 0x8000003138317221 */ /* 0x000fc80000010000 */
[----:B------:R-:W-:-:S04]  /*1460*/  FMUL.FTZ R49, R50, R49 ;  /* 0x0000003132317220 */ /* 0x000fc80000410000 */
[----:B------:R-:W-:-:S07]  /*1470*/  @P0 FADD.FTZ R49, R49, R48 ;  /* 0x0000003031310221 */ /* 0x000fce0000010000 */
.L_x_789:
[----:B------:R-:W-:Y:S05]  /*1480*/  BSYNC B1 ;  /* 0x0000000000017941 */ /* 0x000fea0003800000 */
.L_x_787:
        /* <DEDUP_REMOVED lines=12> */
.L_x_791:
[----:B------:R-:W-:-:S04]  /*1550*/  FFMA.FTZ R46, R43, R46, R47 ;  /* 0x0000002e2b2e7223 */ /* 0x000fc8000001002f */
[----:B------:R-:W-:-:S04]  /*1560*/  FADD.FTZ R47, R57, -R46 ;  /* 0x8000002e392f7221 */ /* 0x000fc80000010000 */
[----:B------:R-:W-:Y:S01]  /*1570*/  FMUL.FTZ R62, R50, R47 ;  /* 0x0000002f323e7220 */ /* 0x000fe20000410000 */
[----:B------:R-:W-:-:S05]  /*1580*/  @P0 HADD2.F32 R47, -RZ, R15.H1_H1 ;  /* 0x3000000fff2f0230 */ /* 0x000fca0000004100 */
[----:B------:R-:W-:-:S07]  /*1590*/  @P0 FADD.FTZ R62, R62, R47 ;  /* 0x0000002f3e3e0221 */ /* 0x000fce0000010000 */
.L_x_792:
[----:B------:R-:W-:Y:S05]  /*15a0*/  BSYNC B1 ;  /* 0x0000000000017941 */ /* 0x000fea0003800000 */
.L_x_790:
[----:B------:R-:W0:Y:S08]  /*15b0*/  @P2 LDC.64 R48, c[0x0][0x308] ;  /* 0x0000c200ff302b82 */ /* 0x000e300000000a00 */
[----:B------:R-:W1:Y:S08]  /*15c0*/  @P3 LDC R63, c[0x0][0x29c] ;  /* 0x0000a700ff3f3b82 */ /* 0x000e700000000800 */
[----:B------:R-:W2:Y:S08]  /*15d0*/  @P3 LDC.64 R50, c[0x0][0x2f8] ;  /* 0x0000be00ff323b82 */ /* 0x000eb00000000a00 */
[----:B------:R-:W3:Y:S01]  /*15e0*/  LDC.64 R46, c[0x0][0x210] ;  /* 0x00008400ff2e7b82 */ /* 0x000ee20000000a00 */
[----:B0-----:R-:W-:-:S04]  /*15f0*/  @P2 IMAD.WIDE.U32 R48, R60, 0x10, R48 ;  /* 0x000000103c302825 */ /* 0x001fc800078e0030 */
[----:B-1----:R-:W-:Y:S01]  /*1600*/  @P3 FMUL.FTZ R60, R62, R63 ;  /* 0x0000003f3e3c3220 */ /* 0x002fe20000410000 */
[----:B------:R-:W-:-:S04]  /*1610*/  @P2 F2FP.F16.F32.PACK_AB R62, RZ, R62 ;  /* 0x0000003eff3e223e */ /* 0x000fc800000000ff */
[----:B------:R-:W-:Y:S02]  /*1620*/  @P3 F2FP.F16.F32.PACK_AB R60, RZ, R60 ;  /* 0x0000003cff3c323e */ /* 0x000fe400000000ff */
        /* <DEDUP_REMOVED lines=8> */
.L_x_764:
[----:B------:R-:W-:Y:S05]  /*16b0*/  BSYNC B0 ;  /* 0x0000000000007941 */ /* 0x000fea0003800000 */
.L_x_762:
        /* <DEDUP_REMOVED lines=63> */
.L_x_768:
[----:B0-----:R-:W-:Y:S01]  /*1ab0*/  HFMA2.MMA R48, -RZ, RZ, 0, 5.9604644775390625e-08 ;  /* 0x00000001ff307435 */ /* 0x001fe200000001ff */
[----:B------:R-:W-:Y:S01]  /*1ac0*/  BSSY B1, `(.L_x_794) ;  /* 0x0000007000017945 */ /* 0x000fe20003800000 */
[----:B------:R-:W-:Y:S02]  /*1ad0*/  MOV R67, R46 ;  /* 0x0000002e00437202 */ /* 0x000fe40000000f00 */
[----:B------:R-:W-:Y:S02]  /*1ae0*/  MOV R49, 0x1f ;  /* 0x0000001f00317802 */ /* 0x000fe40000000f00 */
[----:B------:R-:W-:-:S07]  /*1af0*/  MOV R66, 0xffffffff ;  /* 0xffffffff00427802 */ /* 0x000fce0000000f00 */
[----:B-----5:R-:W-:Y:S05]  /*1b00*/  WARPSYNC.COLLECTIVE R66, `(.L_x_795) ;  /* 0x0000000042087348 */ /* 0x020fea0003c00000 */
[----:B------:R0:W1:Y:S02]  /*1b10*/  SHFL.BFLY P0, R68, R67, R48, R49 ;  /* 0x0c00003043447389 */ /* 0x0000640000000031 */
[----:B01---5:R-:W-:Y:S01]  /*1b20*/  ENDCOLLECTIVE ;  /* 0x000000000000791b */ /* 0x023fe20003800000 */
.L_x_795:
[----:B------:R-:W-:Y:S05]  /*1b30*/  BSYNC B1 ;  /* 0x0000000000017941 */ /* 0x000fea0003800000 */
.L_x_794:
[----:B------:R-:W-:Y:S01]  /*1b40*/  HFMA2.MMA R48, -RZ, RZ, 0, 5.9604644775390625e-08 ;  /* 0x00000001ff307435 */ /* 0x000fe200000001ff */
[----:B------:R-:W-:Y:S01]  /*1b50*/  MOV R67, R47 ;  /* 0x0000002f00437202 */ /* 0x000fe20000000f00 */
[----:B------:R-:W-:Y:S01]  /*1b60*/  FADD.FTZ R46, R68, R46 ;  /* 0x0000002e442e7221 */ /* 0x000fe20000010000 */
[----:B------:R-:W-:Y:S02]  /*1b70*/  MOV R49, 0x1f ;  /* 0x0000001f00317802 */ /* 0x000fe40000000f00 */
[----:B------:R-:W-:-:S07]  /*1b80*/  MOV R66, 0xffffffff ;  /* 0xffffffff00427802 */ /* 0x000fce0000000f00 */
[----:B------:R-:W-:Y:S05]  /*1b90*/  WARPSYNC.COLLECTIVE R66, `(.L_x_796) ;  /* 0x0000000042087348 */ /* 0x000fea0003c00000 */
[----:B------:R0:W1:Y:S02]  /*1ba0*/  SHFL.BFLY P0, R68, R67, R48, R49 ;  /* 0x0c00003043447389 */ /* 0x0000640000000031 */
[----:B01----:R-:W-:Y:S01]  /*1bb0*/  ENDCOLLECTIVE ;  /* 0x000000000000791b */ /* 0x003fe20003800000 */
.L_x_796:
[----:B------:R-:W-:Y:S01]  /*1bc0*/  HFMA2.MMA R48, -RZ, RZ, 0, 1.1920928955078125e-07 ;  /* 0x00000002ff307435 */ /* 0x000fe200000001ff */
[----:B------:R-:W-:Y:S01]  /*1bd0*/  MOV R67, R46 ;  /* 0x0000002e00437202 */ /* 0x000fe20000000f00 */
[----:B------:R-:W-:-:S09]  /*1be0*/  FADD.FTZ R47, R68, R47 ;  /* 0x0000002f442f7221 */ /* 0x000fd20000010000 */
[----:B------:R-:W-:Y:S05]  /*1bf0*/  WARPSYNC.COLLECTIVE R66, `(.L_x_797) ;  /* 0x0000000042087348 */ /* 0x000fea0003c00000 */
[----:B------:R0:W1:Y:S02]  /*1c00*/  SHFL.BFLY P0, R68, R67, R48, R49 ;  /* 0x0c00003043447389 */ /* 0x0000640000000031 */
[----:B01----:R-:W-:Y:S01]  /*1c10*/  ENDCOLLECTIVE ;  /* 0x000000000000791b */ /* 0x003fe20003800000 */
.L_x_797:
[----:B------:R-:W-:Y:S01]  /*1c20*/  MOV R67, R47 ;  /* 0x0000002f00437202 */ /* 0x000fe20000000f00 */
[----:B------:R-:W-:-:S07]  /*1c30*/  FADD.FTZ R46, R46, R68 ;  /* 0x000000442e2e7221 */ /* 0x000fce0000010000 */
[----:B------:R-:W-:Y:S05]  /*1c40*/  WARPSYNC.COLLECTIVE R66, `(.L_x_798) ;  /* 0x0000000042087348 */ /* 0x000fea0003c00000 */
[----:B------:R0:W1:Y:S02]  /*1c50*/  SHFL.BFLY P0, R68, R67, R48, R49 ;  /* 0x0c00003043447389 */ /* 0x0000640000000031 */
[----:B01----:R-:W-:Y:S01]  /*1c60*/  ENDCOLLECTIVE ;  /* 0x000000000000791b */ /* 0x003fe20003800000 */
.L_x_798:
[----:B------:R-:W-:Y:S01]  /*1c70*/  HFMA2.MMA R48, -RZ, RZ, 0, 2.384185791015625e-07 ;  /* 0x00000004ff307435 */ /* 0x000fe200000001ff */
[----:B------:R-:W-:Y:S01]  /*1c80*/  MOV R67, R46 ;  /* 0x0000002e00437202 */ /* 0x000fe20000000f00 */
[----:B------:R-:W-:-:S09]  /*1c90*/  FADD.FTZ R47, R47, R68 ;  /* 0x000000442f2f7221 */ /* 0x000fd20000010000 */
[----:B------:R-:W-:Y:S05]  /*1ca0*/  WARPSYNC.COLLECTIVE R66, `(.L_x_799) ;  /* 0x0000000042087348 */ /* 0x000fea0003c00000 */
[----:B------:R0:W1:Y:S02]  /*1cb0*/  SHFL.BFLY P0, R68, R67, R48, R49 ;  /* 0x0c00003043447389 */ /* 0x0000640000000031 */
[----:B01----:R-:W-:Y:S01]  /*1cc0*/  ENDCOLLECTIVE ;  /* 0x000000000000791b */ /* 0x003fe20003800000 */
.L_x_799:
[----:B------:R-:W-:Y:S01]  /*1cd0*/  MOV R67, R47 ;  /* 0x0000002f00437202 */ /* 0x000fe20000000f00 */
[----:B------:R-:W-:-:S07]  /*1ce0*/  FADD.FTZ R46, R46, R68 ;  /* 0x000000442e2e7221 */ /* 0x000fce0000010000 */
[----:B------:R-:W-:Y:S05]  /*1cf0*/  WARPSYNC.COLLECTIVE R66, `(.L_x_800) ;  /* 0x0000000042087348 */ /* 0x000fea0003c00000 */
[----:B------:R0:W1:Y:S02]  /*1d00*/  SHFL.BFLY P0, R68, R67, R48, R49 ;  /* 0x0c00003043447389 */ /* 0x0000640000000031 */
[----:B01----:R-:W-:Y:S01]  /*1d10*/  ENDCOLLECTIVE ;  /* 0x000000000000791b */ /* 0x003fe20003800000 */
.L_x_800:
[----:B------:R-:W-:Y:S01]  /*1d20*/  HFMA2.MMA R48, -RZ, RZ, 0, 4.76837158203125e-07 ;  /* 0x00000008ff307435 */ /* 0x000fe200000001ff */
[----:B------:R-:W-:Y:S01]  /*1d30*/  MOV R67, R46 ;  /* 0x0000002e00437202 */ /* 0x000fe20000000f00 */
[----:B------:R-:W-:-:S09]  /*1d40*/  FADD.FTZ R47, R47, R68 ;  /* 0x000000442f2f7221 */ /* 0x000fd20000010000 */
[----:B------:R-:W-:Y:S05]  /*1d50*/  WARPSYNC.COLLECTIVE R66, `(.L_x_801) ;  /* 0x0000000042087348 */ /* 0x000fea0003c00000 */
[----:B------:R0:W1:Y:S02]  /*1d60*/  SHFL.BFLY P0, R68, R67, R48, R49 ;  /* 0x0c00003043447389 */ /* 0x0000640000000031 */
[----:B01----:R-:W-:Y:S01]  /*1d70*/  ENDCOLLECTIVE ;  /* 0x000000000000791b */ /* 0x003fe20003800000 */
.L_x_801:
[----:B------:R-:W-:Y:S01]  /*1d80*/  MOV R67, R47 ;  /* 0x0000002f00437202 */ /* 0x000fe20000000f00 */
[----:B------:R-:W-:-:S07]  /*1d90*/  FADD.FTZ R46, R46, R68 ;  /* 0x000000442e2e7221 */ /* 0x000fce0000010000 */
[----:B------:R-:W-:Y:S05]  /*1da0*/  WARPSYNC.COLLECTIVE R66, `(.L_x_802) ;  /* 0x0000000042087348 */ /* 0x000fea0003c00000 */
[----:B------:R0:W1:Y:S02]  /*1db0*/  SHFL.BFLY P0, R68, R67, R48, R49 ;  /* 0x0c00003043447389 */ /* 0x0000640000000031 */
[----:B01----:R-:W-:Y:S01]  /*1dc0*/  ENDCOLLECTIVE ;  /* 0x000000000000791b */ /* 0x003fe20003800000 */
.L_x_802:
[----:B------:R-:W-:Y:S01]  /*1dd0*/  HFMA2.MMA R48, -RZ, RZ, 0, 9.5367431640625e-07 ;  /* 0x00000010ff307435 */ /* 0x000fe200000001ff */
[----:B------:R-:W-:Y:S01]  /*1de0*/  MOV R67, R46 ;  /* 0x0000002e00437202 */ /* 0x000fe20000000f00 */
[----:B------:R-:W-:-:S09]  /*1df0*/  FADD.FTZ R47, R47, R68 ;  /* 0x000000442f2f7221 */ /* 0x000fd20000010000 */
[----:B------:R-:W-:Y:S05]  /*1e00*/  WARPSYNC.COLLECTIVE R66, `(.L_x_803) ;  /* 0x0000000042087348 */ /* 0x000fea0003c00000 */
[----:B------:R0:W1:Y:S02]  /*1e10*/  SHFL.BFLY P0, R68, R67, R48, R49 ;  /* 0x0c00003043447389 */ /* 0x0000640000000031 */
[----:B01----:R-:W-:Y:S01]  /*1e20*/  ENDCOLLECTIVE ;  /* 0x000000000000791b */ /* 0x003fe20003800000 */
.L_x_803:
[----:B------:R-:W-:Y:S02]  /*1e30*/  MOV R67, R47 ;  /* 0x0000002f00437202 */ /* 0x000fe40000000f00 */
[----:B------:R-:W-:-:S07]  /*1e40*/  MOV R69, R68 ;  /* 0x0000004400457202 */ /* 0x000fce0000000f00 */
[----:B------:R-:W-:Y:S05]  /*1e50*/  WARPSYNC.COLLECTIVE R66, `(.L_x_804) ;  /* 0x0000000042087348 */ /* 0x000fea0003c00000 */
[----:B------:R0:W1:Y:S02]  /*1e60*/  SHFL.BFLY P0, R68, R67, R48, R49 ;  /* 0x0c00003043447389 */ /* 0x0000640000000031 */
[----:B01----:R-:W-:Y:S01]  /*1e70*/  ENDCOLLECTIVE ;  /* 0x000000000000791b */ /* 0x003fe20003800000 */
.L_x_804:
[----:B------:R-:W-:Y:S05]  /*1e80*/  BRA `(.L_x_805) ;  /* 0xffffffec004c7947 */ /* 0x000fea000383ffff */
.L_x_806:
        /* <DEDUP_REMOVED lines=15> */
.L_x_6487:


//--------------------- .text._ZN10layer_norm13ln_bwd_kernelINS_13Kernel_traitsI6__halfS2_S2_S2_fjLj256ELj1ELj4ELj1ELj16ENS_18Kernel_traits_baseILj256ES2_S2_S2_S2_fjLj128EEEEELb0ELb1ELb0ELb0EEEvNS_9BwdParamsE --------------------------
	.section	.text._ZN10layer_norm13ln_bwd_kernelINS_13Kernel_traitsI6__halfS2_S2_S2_fjLj256ELj1ELj4ELj1ELj16ENS_18Kernel_traits_baseILj256ES2_S2_S2_S2_fjLj128EEEEELb0ELb1ELb0ELb0EEEvNS_9BwdParamsE,"ax",@progbits
	.align	128
        .global         _ZN10layer_norm13ln_bwd_kernelINS_13Kernel_traitsI6__halfS2_S2_S2_fjLj256ELj1ELj4ELj1ELj16ENS_18Kernel_traits_baseILj256ES2_S2_S2_S2_fjLj128EEEEELb0ELb1ELb0ELb0EEEvNS_9BwdParamsE
        .type           _ZN10layer_norm13ln_bwd_kernelINS_13Kernel_traitsI6__halfS2_S2_S2_fjLj256ELj1ELj4ELj1ELj16ENS_18Kernel_traits_baseILj256ES2_S2_S2_S2_fjLj128EEEEELb0ELb1ELb0ELb0EEEvNS_9BwdParamsE,@function
        .size           _ZN10layer_norm13ln_bwd_kernelINS_13Kernel_traitsI6__halfS2_S2_S2_fjLj256ELj1ELj4ELj1ELj16ENS_18Kernel_traits_baseILj256ES2_S2_S2_S2_fjLj128EEEEELb0ELb1ELb0ELb0EEEvNS_9BwdParamsE,(.L_x_6488 - _ZN10layer_norm13ln_bwd_kernelINS_13Kernel_traitsI6__halfS2_S2_S2_fjLj256ELj1ELj4ELj1ELj16ENS_18Kernel_traits_baseILj256ES2_S2_S2_S2_fjLj128EEEEELb0ELb1ELb0ELb0EEEvNS_9BwdParamsE)
        .other          _ZN10layer_norm13ln_bwd_kernelINS_13Kernel_traitsI6__halfS2_S2_S2_fjLj256ELj1ELj4ELj1ELj16ENS_18Kernel_traits_baseILj256ES2_S2_S2_S2_fjLj128EEEEELb0ELb1ELb0ELb0EEEvNS_9BwdParamsE,@"STO_CUDA_ENTRY STV_DEFAULT"
_ZN10layer_norm13ln_bwd_kernelINS_13Kernel_traitsI6__halfS2_S2_S2_fjLj256ELj1ELj4ELj1ELj16ENS_18Kernel_traits_baseILj256ES2_S2_S2_S2_fjLj128EEEEELb0ELb1ELb0ELb0EEEvNS_9BwdParamsE:
.text._ZN10layer_norm13ln_bwd_kernelINS_13Kernel_traitsI6__halfS2_S2_S2_fjLj256ELj1ELj4ELj1ELj16ENS_18Kernel_traits_baseILj256ES2_S2_S2_S2_fjLj128EEEEELb0ELb1ELb0ELb0EEEvNS_9BwdParamsE:
        /* <DEDUP_REMOVED lines=18> */
[----:B------:R-:W0:Y:S01]  /*0120*/  @P2 LDC.64 R2, c[0x0][0x260] ;  /* 0x00009800ff022b82 */ /* 0x000e220000000a00 */
[----:B------:R-:W1:Y:S07]  /*0130*/  S2R R0, SR_CTAID.X ;  /* 0x0000000000007919 */ /* 0x000e6e0000002500 */
[----:B------:R-:W2:Y:S01]  /*0140*/  @P2 LDC.64 R14, c[0x0][0x278] ;  /* 0x00009e00ff0e2b82 */ /* 0x000ea20000000a00 */
[----:B0-----:R-:W-:-:S05]  /*0150*/  @P2 IMAD.WIDE.U32 R2, R54, 0x10, R2 ;  /* 0x0000001036022825 */ /* 0x001fca00078e0002 */
[----:B------:R-:W5:Y:S01]  /*0160*/  @P2 LDG.E.128 R8, desc[UR4][R2.64] ;  /* 0x0000000402082981 */ /* 0x000f62000c1e1d00 */
[----:B------:R-:W-:Y:S01]  /*0170*/  SHF.R.U32.HI R55, RZ, 0x5, R55 ;  /* 0x00000005ff377819 */ /* 0x000fe20000011637 */
[----:B--2---:R-:W-:-:S03]  /*0180*/  @P2 IMAD.WIDE.U32 R14, R54, 0x10, R14 ;  /* 0x00000010360e2825 */ /* 0x004fc600078e000e */
[----:B-1----:R-:W-:Y:S01]  /*0190*/  LEA R55, R0, R55, 0x2 ;  /* 0x0000003700377211 */ /* 0x002fe200078e10ff */
[----:B------:R-:W-:Y:S01]  /*01a0*/  BSSY B0, `(.L_x_807) ;  /* 0x000011c000007945 */ /* 0x000fe20003800000 */
[----:B------:R-:W-:Y:S01]  /*01b0*/  CS2R R12, SRZ ;  /* 0x00000000000c7805 */ /* 0x000fe2000001ff00 */
[----:B------:R0:W5:Y:S01]  /*01c0*/  @P2 LDG.E.128 R4, desc[UR4][R14.64] ;  /* 0x000000040e042981 */ /* 0x000162000c1e1d00 */
[----:B------:R-:W-:Y:S02]  /*01d0*/  ISETP.GE.AND P0, PT, R55, UR6, PT ;  /* 0x0000000637007c0c */ /* 0x000fe4000bf06270 */
        /* <DEDUP_REMOVED lines=8> */
[----:B0-----:R-:W-:-:S02]  /*0260*/  CS2R R14, SRZ ;  /* 0x00000000000e7805 */ /* 0x001fc4000001ff00 */
[----:B------:R-:W-:Y:S02]  /*0270*/  CS2R R34, SRZ ;  /* 0x0000000000227805 */ /* 0x000fe4000001ff00 */
[----:B------:R-:W-:Y:S01]  /*0280*/  CS2R R32, SRZ ;  /* 0x0000000000207805 */ /* 0x000fe2000001ff00 */
[----:B------:R-:W-:Y:S06]  /*0290*/  @P0 BRA `(.L_x_808) ;  /* 0x0000001000300947 */ /* 0x000fec0003800000 */
[----:B------:R-:W0:Y:S01]  /*02a0*/  LDC.U8 R59, c[0x0][0x2a0] ;  /* 0x0000a800ff3b7b82 */ /* 0x000e220000000000 */
[----:B------:R-:W-:Y:S01]  /*02b0*/  ULDC.64 UR6, c[0x0][0x270] ;  /* 0x00009c0000067ab9 */ /* 0x000fe20000000a00 */
[----:B------:R-:W-:Y:S01]  /*02c0*/  HFMA2.MMA R13, -RZ, RZ, 0, 0 ;  /* 0x00000000ff0d7435 */ /* 0x000fe200000001ff */
[----:B------:R-:W-:Y:S01]  /*02d0*/  ISETP.NE.U32.AND P0, PT, RZ, UR6, PT ;  /* 0x00000006ff007c0c */ /* 0x000fe2000bf05070 */
[--C-:B-----5:R-:W-:Y:S02]  /*02e0*/  HADD2.F32 R56, -RZ, R8.reuse.H0_H0 ;  /* 0x20000008ff387230 */ /* 0x120fe40000004100 */
[----:B------:R-:W-:Y:S01]  /*02f0*/  HADD2.F32 R57, -RZ, R8.H1_H1 ;  /* 0x30000008ff397230 */ /* 0x000fe20000004100 */
[----:B------:R-:W-:Y:S01]  /*0300*/  ISETP.NE.AND.EX P0, PT, RZ, UR7, PT, P0 ;  /* 0x00000007ff007c0c */ /* 0x000fe2000bf05300 */
[--C-:B------:R-:W-:Y:S02]  /*0310*/  HADD2.F32 R58, -RZ, R9.reuse.H0_H0 ;  /* 0x20000009ff3a7230 */ /* 0x100fe40000004100 */
[----:B------:R-:W-:-:S02]  /*0320*/  HADD2.F32 R60, -RZ, R9.H1_H1 ;  /* 0x30000009ff3c7230 */ /* 0x000fc40000004100 */
[--C-:B------:R-:W-:Y:S02]  /*0330*/  HADD2.F32 R61, -RZ, R10.reuse.H0_H0 ;  /* 0x2000000aff3d7230 */ /* 0x100fe40000004100 */
[----:B------:R-:W-:Y:S02]  /*0340*/  HADD2.F32 R62, -RZ, R10.H1_H1 ;  /* 0x3000000aff3e7230 */ /* 0x000fe40000004100 */
[--C-:B------:R-:W-:Y:S02]  /*0350*/  HADD2.F32 R63, -RZ, R11.reuse.H0_H0 ;  /* 0x2000000bff3f7230 */ /* 0x100fe40000004100 */
[----:B------:R-:W-:Y:S02]  /*0360*/  HADD2.F32 R64, -RZ, R11.H1_H1 ;  /* 0x3000000bff407230 */ /* 0x000fe40000004100 */
[--C-:B------:R-:W-:Y:S02]  /*0370*/  HADD2.F32 R65, -RZ, R4.reuse.H0_H0 ;  /* 0x20000004ff417230 */ /* 0x100fe40000004100 */
[----:B------:R-:W-:-:S02]  /*0380*/  HADD2.F32 R66, -RZ, R4.H1_H1 ;  /* 0x30000004ff427230 */ /* 0x000fc40000004100 */
[--C-:B------:R-:W-:Y:S02]  /*0390*/  HADD2.F32 R67, -RZ, R5.reuse.H0_H0 ;  /* 0x20000005ff437230 */ /* 0x100fe40000004100 */
[----:B------:R-:W-:Y:S02]  /*03a0*/  HADD2.F32 R68, -RZ, R5.H1_H1 ;  /* 0x30000005ff447230 */ /* 0x000fe40000004100 */
[--C-:B------:R-:W-:Y:S02]  /*03b0*/  HADD2.F32 R69, -RZ, R6.reuse.H0_H0 ;  /* 0x20000006ff457230 */ /* 0x100fe40000004100 */
[----:B------:R-:W-:Y:S02]  /*03c0*/  HADD2.F32 R70, -RZ, R6.H1_H1 ;  /* 0x30000006ff467230 */ /* 0x000fe40000004100 */
[--C-:B------:R-:W-:Y:S02]  /*03d0*/  HADD2.F32 R71, -RZ, R7.reuse.H0_H0 ;  /* 0x20000007ff477230 */ /* 0x100fe40000004100 */
[----:B------:R-:W-:-:S07]  /*03e0*/  HADD2.F32 R72, -RZ, R7.H1_H1 ;  /* 0x30000007ff487230 */ /* 0x000fce0000004100 */
.L_x_814:
        /* <DEDUP_REMOVED lines=8> */
[----:B------:R-:W-:Y:S01]  /*0470*/  MOV R74, UR13 ;  /* 0x0000000d004a7c02 */ /* 0x000fe20008000f00 */
[----:B------:R-:W-:Y:S01]  /*0480*/  BSSY B1, `(.L_x_809) ;  /* 0x0000061000017945 */ /* 0x000fe20003800000 */
[----:B------:R-:W-:Y:S02]  /*0490*/  MOV R50, RZ ;  /* 0x000000ff00327202 */ /* 0x000fe40000000f00 */
[----:B------:R-:W-:Y:S01]  /*04a0*/  MOV R52, RZ ;  /* 0x000000ff00347202 */ /* 0x000fe20000000f00 */
[----:B------:R-:W-:-:S05]  /*04b0*/  IMAD R48, R55, R74, RZ ;  /* 0x0000004a37307224 */ /* 0x000fca00078e02ff */
        /* <DEDUP_REMOVED lines=19> */
[----:B0-----:R-:W-:Y:S01]  /*05f0*/  ISETP.NE.AND P1, PT, R59, RZ, PT ;  /* 0x000000ff3b00720c */ /* 0x001fe20003f25270 */
[--C-:B---3--:R-:W-:Y:S02]  /*0600*/  HADD2.F32 R53, -RZ, R9.reuse.H0_H0 ;  /* 0x20000009ff357230 */ /* 0x108fe40000004100 */
[----:B------:R-:W-:Y:S02]  /*0610*/  HADD2.F32 R9, -RZ, R9.H1_H1 ;  /* 0x30000009ff097230 */ /* 0x000fe40000004100 */
[--C-:B------:R-:W-:Y:S02]  /*0620*/  HADD2.F32 R45, -RZ, R8.reuse.H0_H0 ;  /* 0x20000008ff2d7230 */ /* 0x100fe40000004100 */
[----:B-1----:R-:W-:Y:S02]  /*0630*/  HADD2.F32 R47, -RZ, R8.H1_H1 ;  /* 0x30000008ff2f7230 */ /* 0x002fe40000004100 */
[----:B--2---:R-:W-:-:S02]  /*0640*/  HADD2.F32 R3, -RZ, R10.H0_H0 ;  /* 0x2000000aff037230 */ /* 0x004fc40000004100 */
[----:B------:R-:W-:Y:S02]  /*0650*/  HADD2.F32 R73, -RZ, R10.H1_H1 ;  /* 0x3000000aff497230 */ /* 0x000fe40000004100 */
[--C-:B------:R-:W-:Y:S02]  /*0660*/  HADD2.F32 R75, -RZ, R11.reuse.H0_H0 ;  /* 0x2000000bff4b7230 */ /* 0x100fe40000004100 */
[----:B------:R-:W-:Y:S01]  /*0670*/  HADD2.F32 R11, -RZ, R11.H1_H1 ;  /* 0x3000000bff0b7230 */ /* 0x000fe20000004100 */
[----:B----4-:R-:W-:-:S05]  /*0680*/  FSEL R0, R0, RZ, !P1 ;  /* 0x000000ff00007208 */ /* 0x010fca0004800000 */
[C---:B------:R-:W-:Y:S01]  /*0690*/  FADD.FTZ R52, -R0.reuse, R9 ;  /* 0x0000000900347221 */ /* 0x040fe20000010100 */
[C---:B------:R-:W-:Y:S01]  /*06a0*/  FADD.FTZ R2, -R0.reuse, R45 ;  /* 0x0000002d00027221 */ /* 0x040fe20000010100 */
[C---:B------:R-:W-:Y:S01]  /*06b0*/  FADD.FTZ R50, -R0.reuse, R53 ;  /* 0x0000003500327221 */ /* 0x040fe20000010100 */
[----:B------:R-:W-:Y:S02]  /*06c0*/  HADD2.F32 R9, -RZ, R4.H0_H0 ;  /* 0x20000004ff097230 */ /* 0x000fe40000004100 */
[C---:B------:R-:W-:Y:S01]  /*06d0*/  FADD.FTZ R8, -R0.reuse, R47 ;  /* 0x0000002f00087221 */ /* 0x040fe20000010100 */
[C---:B------:R-:W-:Y:S01]  /*06e0*/  FADD.FTZ R76, -R0.reuse, R3 ;  /* 0x00000003004c7221 */ /* 0x040fe20000010100 */
[C---:B------:R-:W-:Y:S01]  /*06f0*/  FADD.FTZ R80, -R0.reuse, R73 ;  /* 0x0000004900507221 */ /* 0x040fe20000010100 */
[C---:B------:R-:W-:Y:S01]  /*0700*/  FADD.FTZ R46, -R0.reuse, R75 ;  /* 0x0000004b002e7221 */ /* 0x040fe20000010100 */
[----:B------:R-:W-:Y:S01]  /*0710*/  FADD.FTZ R0, -R0, R11 ;  /* 0x0000000b00007221 */ /* 0x000fe20000010100 */
[----:B------:R-:W-:-:S02]  /*0720*/  HADD2.F32 R11, -RZ, R5.H0_H0 ;  /* 0x20000005ff0b7230 */ /* 0x000fc40000004100 */
[C---:B-----5:R-:W-:Y:S01]  /*0730*/  FMUL.FTZ R3, R49.reuse, R2 ;  /* 0x0000000231037220 */ /* 0x060fe20000410000 */
[--C-:B------:R-:W-:Y:S02]  /*0740*/  HADD2.F32 R78, -RZ, R7.reuse.H0_H0 ;  /* 0x20000007ff4e7230 */ /* 0x100fe40000004100 */
[----:B------:R-:W-:Y:S02]  /*0750*/  HADD2.F32 R45, -RZ, R7.H1_H1 ;  /* 0x30000007ff2d7230 */ /* 0x000fe40000004100 */
[----:B------:R-:W-:Y:S01]  /*0760*/  FMUL.FTZ R7, R49, R50 ;  /* 0x0000003231077220 */ /* 0x000fe20000410000 */
[----:B------:R-:W-:Y:S02]  /*0770*/  HADD2.F32 R10, -RZ, R4.H1_H1 ;  /* 0x30000004ff0a7230 */ /* 0x000fe40000004100 */
[----:B------:R-:W-:Y:S01]  /*0780*/  FMUL.FTZ R4, R56, R9 ;  /* 0x0000000938047220 */ /* 0x000fe20000410000 */
[----:B------:R-:W-:Y:S02]  /*0790*/  HADD2.F32 R5, -RZ, R5.H1_H1 ;  /* 0x30000005ff057230 */ /* 0x000fe40000004100 */
[----:B------:R-:W-:-:S02]  /*07a0*/  HADD2.F32 R47, -RZ, R6.H0_H0 ;  /* 0x20000006ff2f7230 */ /* 0x000fc40000004100 */
[----:B------:R-:W-:Y:S02]  /*07b0*/  HADD2.F32 R75, -RZ, R6.H1_H1 ;  /* 0x30000006ff4b7230 */ /* 0x000fe40000004100 */
[C---:B------:R-:W-:Y:S01]  /*07c0*/  FMUL.FTZ R6, R49.reuse, R52 ;  /* 0x0000003431067220 */ /* 0x040fe20000410000 */
[----:B------:R-:W-:Y:S01]  /*07d0*/  FMUL.FTZ R2, R49, R8 ;  /* 0x0000000831027220 */ /* 0x000fe20000410000 */
[----:B------:R-:W-:Y:S01]  /*07e0*/  FADD.FTZ R24, R24, R9 ;  /* 0x0000000918187221 */ /* 0x000fe20000010000 */
[----:B------:R-:W-:Y:S01]  /*07f0*/  FFMA.FTZ R32, R3, R9, R32 ;  /* 0x0000000903207223 */ /* 0x000fe20000010020 */
[----:B------:R-:W-:Y:S01]  /*0800*/  FADD.FTZ R26, R26, R11 ;  /* 0x0000000b1a1a7221 */ /* 0x000fe20000010000 */
[-C--:B------:R-:W-:Y:S01]  /*0810*/  FFMA.FTZ R34, R7, R11.reuse, R34 ;  /* 0x0000000b07227223 */ /* 0x080fe20000010022 */
[----:B------:R-:W-:Y:S01]  /*0820*/  FMUL.FTZ R8, R58, R11 ;  /* 0x0000000b3a087220 */ /* 0x000fe20000410000 */
[----:B------:R-:W-:Y:S01]  /*0830*/  FMUL.FTZ R73, R49, R76 ;  /* 0x0000004c31497220 */ /* 0x000fe20000410000 */
        /* <DEDUP_REMOVED lines=15> */
[----:B------:R-:W-:Y:S02]  /*0930*/  FMUL.FTZ R76, R49, R80 ;  /* 0x00000050314c7220 */ /* 0x000fe40000410000 */
        /* <DEDUP_REMOVED lines=20> */
[----:B------:R-:W-:-:S07]  /*0a80*/  FFMA.FTZ R52, R0, R5, R46 ;  /* 0x0000000500347223 */ /* 0x000fce000001002e */
.L_x_810:
[----:B------:R-:W-:Y:S05]  /*0a90*/  BSYNC B1 ;  /* 0x0000000000017941 */ /* 0x000fea0003800000 */
.L_x_809:
[----:B------:R-:W-:Y:S01]  /*0aa0*/  UMOV UR6, 0xffffffff ;  /* 0xffffffff00067882 */ /* 0x000fe20000000000 */
[----:B-----5:R-:W-:Y:S02]  /*0ab0*/  @P0 HADD2.F32 R48, -RZ, R44.H0_H0 ;  /* 0x2000002cff300230 */ /* 0x020fe40000004100 */
        /* <DEDUP_REMOVED lines=19> */
.L_x_828:
        /* <DEDUP_REMOVED lines=16> */
[-C--:B------:R-:W-:Y:S01]  /*0cf0*/  FFMA.FTZ R52, R2, R92.reuse, R85 ;  /* 0x0000005c02347223 */ /* 0x080fe20000010055 */
[----:B------:R-:W-:Y:S01]  /*0d00*/  FADD.FTZ R50, R4, -R51 ;  /* 0x8000003304327221 */ /* 0x000fe20000010000 */
[-C--:B------:R-:W-:Y:S01]  /*0d10*/  FFMA.FTZ R82, R6, R92.reuse, R85 ;  /* 0x0000005c06527223 */ /* 0x080fe20000010055 */
[----:B------:R-:W-:Y:S01]  /*0d20*/  FADD.FTZ R86, R10, -R81 ;  /* 0x800000510a567221 */ /* 0x000fe20000010000 */
[--C-:B------:R-:W-:Y:S01]  /*0d30*/  FFMA.FTZ R53, R7, R92, R85.reuse ;  /* 0x0000005c07357223 */ /* 0x100fe20000010055 */
[----:B------:R-:W-:Y:S01]  /*0d40*/  FADD.FTZ R52, R9, -R52 ;  /* 0x8000003409347221 */ /* 0x000fe20000010000 */
[----:B------:R-:W-:Y:S01]  /*0d50*/  FMUL.FTZ R81, R49, R50 ;  /* 0x0000003231517220 */ /* 0x000fe20000410000 */
[-CC-:B------:R-:W-:Y:S01]  /*0d60*/  FFMA.FTZ R88, R76, R92.reuse, R85.reuse ;  /* 0x0000005c4c587223 */ /* 0x180fe20000010055 */
[-CC-:B------:R-:W-:Y:S01]  /*0d70*/  FFMA.FTZ R83, R77, R92.reuse, R85.reuse ;  /* 0x0000005c4d537223 */ /* 0x180fe20000010055 */
[----:B------:R-:W-:Y:S01]  /*0d80*/  FADD.FTZ R84, R11, -R82 ;  /* 0x800000520b547221 */ /* 0x000fe20000010000 */
[----:B------:R-:W-:Y:S01]  /*0d90*/  FFMA.FTZ R92, R0, R92, R85 ;  /* 0x0000005c005c7223 */ /* 0x000fe20000010055 */
[----:B------:R-:W-:-:S02]  /*0da0*/  @P3 HADD2.F32 R50, -RZ, R36.H0_H0 ;  /* 0x20000024ff323230 */ /* 0x000fc40000004100 */
[----:B------:R-:W-:Y:S01]  /*0db0*/  FADD.FTZ R80, R8, -R53 ;  /* 0x8000003508507221 */ /* 0x000fe20000010000 */
[----:B------:R-:W-:Y:S01]  /*0dc0*/  FMUL.FTZ R82, R49, R52 ;  /* 0x0000003431527220 */ /* 0x000fe20000410000 */
[----:B------:R-:W-:Y:S01]  /*0dd0*/  ISETP.NE.U32.AND P1, PT, RZ, UR14, PT ;  /* 0x0000000eff007c0c */ /* 0x000fe2000bf25070 */
[--C-:B------:R-:W-:Y:S02]  /*0de0*/  @P3 HADD2.F32 R52, -RZ, R38.reuse.H0_H0 ;  /* 0x20000026ff343230 */ /* 0x100fe40000004100 */
[----:B------:R-:W-:Y:S01]  /*0df0*/  FADD.FTZ R88, R75, -R88 ;  /* 0x800000584b587221 */ /* 0x000fe20000010000 */
[----:B------:R-:W-:Y:S01]  /*0e00*/  FMUL.FTZ R93, R49, R86 ;  /* 0x00000056315d7220 */ /* 0x000fe20000410000 */
[----:B------:R-:W-:Y:S01]  /*0e10*/  @P3 FADD.FTZ R81, R81, R50 ;  /* 0x0000003251513221 */ /* 0x000fe20000010000 */
[----:B------:R-:W-:Y:S02]  /*0e20*/  @P3 HADD2.F32 R50, -RZ, R37.H0_H0 ;  /* 0x20000025ff323230 */ /* 0x000fe40000004100 */
[----:B------:R-:W-:Y:S01]  /*0e30*/  FADD.FTZ R90, R78, -R83 ;  /* 0x800000534e5a7221 */ /* 0x000fe20000010000 */
[----:B------:R-:W-:Y:S01]  /*0e40*/  FADD.FTZ R92, R5, -R92 ;  /* 0x8000005c055c7221 */ /* 0x000fe20000010000 */
[----:B------:R-:W-:Y:S01]  /*0e50*/  FMUL.FTZ R91, R49, R80 ;  /* 0x00000050315b7220 */ /* 0x000fe20000410000 */
[----:B------:R-:W-:Y:S01]  /*0e60*/  ISETP.NE.AND.EX P1, PT, RZ, UR15, PT, P1 ;  /* 0x0000000fff007c0c */ /* 0x000fe2000bf25310 */
[----:B------:R-:W-:-:S02]  /*0e70*/  @P3 HADD2.F32 R80, -RZ, R38.H1_H1 ;  /* 0x30000026ff503230 */ /* 0x000fc40000004100 */
[----:B------:R-:W-:Y:S01]  /*0e80*/  FMUL.FTZ R83, R49, R88 ;  /* 0x0000005831537220 */ /* 0x000fe20000410000 */
[----:B------:R-:W-:Y:S01]  /*0e90*/  @P3 FADD.FTZ R93, R93, R52 ;  /* 0x000000345d5d3221 */ /* 0x000fe20000010000 */
[----:B------:R-:W-:Y:S02]  /*0ea0*/  @P3 HADD2.F32 R52, -RZ, R39.H0_H0 ;  /* 0x20000027ff343230 */ /* 0x000fe40000004100 */
[C---:B------:R-:W-:Y:S01]  /*0eb0*/  FMUL.FTZ R85, R49.reuse, R84 ;  /* 0x0000005431557220 */ /* 0x040fe20000410000 */
[C---:B------:R-:W-:Y:S01]  /*0ec0*/  FMUL.FTZ R87, R49.reuse, R90 ;  /* 0x0000005a31577220 */ /* 0x040fe20000410000 */
[----:B------:R-:W-:Y:S01]  /*0ed0*/  FMUL.FTZ R53, R49, R92 ;  /* 0x0000005c31357220 */ /* 0x000fe20000410000 */
[----:B------:R-:W-:Y:S01]  /*0ee0*/  @P3 FADD.FTZ R91, R91, R50 ;  /* 0x000000325b5b3221 */ /* 0x000fe20000010000 */
[----:B------:R-:W-:Y:S02]  /*0ef0*/  @P3 HADD2.F32 R49, -RZ, R36.H1_H1 ;  /* 0x30000024ff313230 */ /* 0x000fe40000004100 */
[----:B------:R-:W-:Y:S01]  /*0f00*/  @P3 FADD.FTZ R83, R83, R80 ;  /* 0x0000005053533221 */ /* 0x000fe20000010000 */
[----:B------:R-:W-:-:S02]  /*0f10*/  @P3 HADD2.F32 R50, -RZ, R37.H1_H1 ;  /* 0x30000025ff323230 */ /* 0x000fc40000004100 */
[----:B------:R-:W-:Y:S01]  /*0f20*/  @P3 FADD.FTZ R87, R87, R52 ;  /* 0x0000003457573221 */ /* 0x000fe20000010000 */
[----:B------:R-:W-:Y:S02]  /*0f30*/  @P3 HADD2.F32 R80, -RZ, R39.H1_H1 ;  /* 0x30000027ff503230 */ /* 0x000fe40000004100 */
[----:B------:R-:W-:Y:S01]  /*0f40*/  @P3 FADD.FTZ R82, R82, R49 ;  /* 0x0000003152523221 */ /* 0x000fe20000010000 */
[----:B------:R-:W-:Y:S01]  /*0f50*/  @P1 F2FP.F16.F32.PACK_AB R52, RZ, R81 ;  /* 0x00000051ff34123e */ /* 0x000fe200000000ff */
[----:B------:R-:W-:Y:S01]  /*0f60*/  @P3 FADD.FTZ R85, R85, R50 ;  /* 0x0000003255553221 */ /* 0x000fe20000010000 */
[----:B------:R-:W-:Y:S01]  /*0f70*/  @P1 F2FP.F16.F32.PACK_AB R88, RZ, R93 ;  /* 0x0000005dff58123e */ /* 0x000fe200000000ff */
[----:B------:R-:W-:Y:S01]  /*0f80*/  @P3 FADD.FTZ R53, R53, R80 ;  /* 0x0000005035353221 */ /* 0x000fe20000010000 */
[----:B------:R-:W-:Y:S01]  /*0f90*/  @P1 F2FP.F16.F32.PACK_AB R89, RZ, R91 ;  /* 0x0000005bff59123e */ /* 0x000fe200000000ff */
[-C--:B------:R-:W-:Y:S01]  /*0fa0*/  FMUL.FTZ R80, R81, R48.reuse ;  /* 0x0000003051507220 */ /* 0x080fe20000410000 */
        /* <DEDUP_REMOVED lines=8> */
[-C--:B------:R-:W-:Y:S01]  /*1030*/  FMUL.FTZ R84, R91, R48.reuse ;  /* 0x000000305b547220 */ /* 0x080fe20000410000 */
[-C--:B------:R-:W-:Y:S01]  /*1040*/  FMUL.FTZ R85, R85, R48.reuse ;  /* 0x0000003055557220 */ /* 0x080fe20000410000 */
[----:B------:R-:W-:Y:S01]  /*1050*/  FMUL.FTZ R87, R53, R48 ;  /* 0x0000003035577220 */ /* 0x000fe20000410000 */
[----:B------:R-:W-:-:S02]  /*1060*/  @P1 F2FP.F16.F32.PACK_AB R48, RZ, R53 ;  /* 0x00000035ff30123e */ /* 0x000fc400000000ff */
[----:B------:R-:W-:Y:S02]  /*1070*/  @P1 PRMT R40, R52, 0x7610, R40 ;  /* 0x0000761034281816 */ /* 0x000fe40000000028 */
[----:B------:R-:W-:Y:S01]  /*1080*/  @P1 PRMT R42, R88, 0x7610, R42 ;  /* 0x00007610582a1816 */ /* 0x000fe2000000002a */
[----:B------:R-:W-:Y:S01]  /*1090*/  FMUL.FTZ R88, R71, R86 ;  /* 0x0000005647587220 */ /* 0x000fe20000410000 */
[----:B------:R-:W-:Y:S01]  /*10a0*/  @P1 PRMT R41, R89, 0x7610, R41 ;  /* 0x0000761059291816 */ /* 0x000fe20000000029 */
[----:B------:R-:W-:Y:S01]  /*10b0*/  FMUL.FTZ R89, R72, R87 ;  /* 0x0000005748597220 */ /* 0x000fe20000410000 */
[----:B------:R-:W-:Y:S02]  /*10c0*/  @P1 PRMT R43, R90, 0x7610, R43 ;  /* 0x000076105a2b1816 */ /* 0x000fe4000000002b */
[----:B------:R-:W-:Y:S02]  /*10d0*/  @P1 LEA R52, P3, R79, UR14, 0x4 ;  /* 0x0000000e4f341c11 */ /* 0x000fe4000f8620ff */
[----:B------:R-:W-:Y:S01]  /*10e0*/  @P1 PRMT R40, R40, 0x5410, R49 ;  /* 0x0000541028281816 */ /* 0x000fe20000000031 */
[----:B------:R-:W-:Y:S01]  /*10f0*/  FMUL.FTZ R49, R67, R84 ;  /* 0x0000005443317220 */ /* 0x000fe20000410000 */
[----:B------:R-:W-:Y:S01]  /*1100*/  @P1 PRMT R42, R42, 0x5410, R50 ;  /* 0x000054102a2a1816 */ /* 0x000fe20000000032 */
[----:B------:R-:W-:Y:S01]  /*1110*/  FMUL.FTZ R50, R69, R82 ;  /* 0x0000005245327220 */ /* 0x000fe20000410000 */
[----:B------:R-:W-:Y:S01]  /*1120*/  @P1 PRMT R41, R41, 0x5410, R51 ;  /* 0x0000541029291816 */ /* 0x000fe20000000033 */
[----:B------:R-:W-:Y:S01]  /*1130*/  FMUL.FTZ R51, R70, R83 ;  /* 0x0000005346337220 */ /* 0x000fe20000410000 */
[----:B------:R-:W-:Y:S01]  /*1140*/  @P1 PRMT R43, R43, 0x5410, R48 ;  /* 0x000054102b2b1816 */ /* 0x000fe20000000030 */
[----:B------:R-:W-:Y:S01]  /*1150*/  FMUL.FTZ R48, R68, R85 ;  /* 0x0000005544307220 */ /* 0x000fe20000410000 */
[----:B------:R-:W-:-:S02]  /*1160*/  @P1 LEA.HI.X R53, R79, UR15, RZ, 0x4, P3 ;  /* 0x0000000f4f351c11 */ /* 0x000fc400098f24ff */
[----:B------:R-:W-:Y:S01]  /*1170*/  F2FP.F16.F32.PACK_AB R50, R51, R50 ;  /* 0x000000323332723e */ /* 0x000fe200000000ff */
[----:B------:R-:W-:Y:S01]  /*1180*/  FMUL.FTZ R51, R66, R81 ;  /* 0x0000005142337220 */ /* 0x000fe20000410000 */
[----:B------:R-:W-:Y:S01]  /*1190*/  F2FP.F16.F32.PACK_AB R49, R48, R49 ;  /* 0x000000313031723e */ /* 0x000fe200000000ff */
[----:B------:R-:W-:Y:S01]  /*11a0*/  FMUL.FTZ R48, R65, R80 ;  /* 0x0000005041307220 */ /* 0x000fe20000410000 */
[----:B------:R0:W-:Y:S04]  /*11b0*/  @P1 STG.E.128 desc[UR4][R52.64], R40 ;  /* 0x0000002834001986 */ /* 0x0001e8000c101d04 */
[----:B------:R-:W-:Y:S02]  /*11c0*/  F2FP.F16.F32.PACK_AB R48, R51, R48 ;  /* 0x000000303330723e */ /* 0x000fe400000000ff */
[----:B------:R-:W-:-:S02]  /*11d0*/  F2FP.F16.F32.PACK_AB R51, R89, R88 ;  /* 0x000000585933723e */ /* 0x000fc400000000ff */
[----:B0-----:R-:W-:-:S04]  /*11e0*/  LEA R52, P1, R79, UR16, 0x4 ;  /* 0x000000104f347c11 */ /* 0x001fc8000f8220ff */
[----:B------:R-:W-:-:S05]  /*11f0*/  LEA.HI.X R53, R79, UR17, RZ, 0x4, P1 ;  /* 0x000000114f357c11 */ /* 0x000fca00088f24ff */
[----:B------:R1:W-:Y:S01]  /*1200*/  STG.E.128 desc[UR4][R52.64], R48 ;  /* 0x0000003034007986 */ /* 0x0003e2000c101d04 */
[----:B--2---:R-:W-:Y:S02]  /*1210*/  HADD2.F32 R79, -RZ, R44.H0_H0 ;  /* 0x2000002cff4f7230 */ /* 0x004fe40000004100 */
[----:B------:R-:W-:Y:S02]  /*1220*/  HADD2.F32 R89, -RZ, R46.H0_H0 ;  /* 0x2000002eff597230 */ /* 0x000fe40000004100 */
[----:B------:R-:W-:Y:S02]  /*1230*/  HADD2.F32 R44, -RZ, R44.H1_H1 ;  /* 0x3000002cff2c7230 */ /* 0x000fe40000004100 */
[----:B------:R-:W-:Y:S01]  /*1240*/  FFMA.FTZ R16, R79, R80, R16 ;  /* 0x000000504f107223 */ /* 0x000fe20000010010 */
[----:B------:R-:W-:Y:S02]  /*1250*/  HADD2.F32 R80, -RZ, R46.H1_H1 ;  /* 0x3000002eff507230 */ /* 0x000fe40000004100 */
[----:B------:R-:W-:Y:S01]  /*1260*/  FFMA.FTZ R20, R89, R82, R20 ;  /* 0x0000005259147223 */ /* 0x000fe20000010014 */
[----:B------:R-:W-:-:S02]  /*1270*/  HADD2.F32 R79, -RZ, R45.H0_H0 ;  /* 0x2000002dff4f7230 */ /* 0x000fc40000004100 */
[----:B------:R-:W-:Y:S01]  /*1280*/  FFMA.FTZ R17, R44, R81, R17 ;  /* 0x000000512c117223 */ /* 0x000fe20000010011 */
[----:B------:R-:W-:Y:S02]  /*1290*/  HADD2.F32 R46, -RZ, R45.H1_H1 ;  /* 0x3000002dff2e7230 */ /* 0x000fe40000004100 */
[----:B------:R-:W-:Y:S01]  /*12a0*/  FFMA.FTZ R21, R80, R83, R21 ;  /* 0x0000005350157223 */ /* 0x000fe20000010015 */
[--C-:B------:R-:W-:Y:S02]  /*12b0*/  HADD2.F32 R45, -RZ, R47.reuse.H0_H0 ;  /* 0x2000002fff2d7230 */ /* 0x100fe40000004100 */
[----:B------:R-:W-:Y:S01]  /*12c0*/  FFMA.FTZ R18, R79, R84, R18 ;  /* 0x000000544f127223 */ /* 0x000fe20000010012 */
[----:B------:R-:W-:Y:S02]  /*12d0*/  HADD2.F32 R88, -RZ, R47.H1_H1 ;  /* 0x3000002fff587230 */ /* 0x000fe40000004100 */
[----:B------:R-:W-:Y:S01]  /*12e0*/  FFMA.FTZ R19, R46, R85, R19 ;  /* 0x000000552e137223 */ /* 0x000fe20000010013 */
[----:B------:R-:W-:-:S02]  /*12f0*/  FFMA.FTZ R22, R45, R86, R22 ;  /* 0x000000562d167223 */ /* 0x000fc40000010016 */
[----:B-1----:R-:W-:-:S07]  /*1300*/  FFMA.FTZ R23, R88, R87, R23 ;  /* 0x0000005758177223 */ /* 0x002fce0000010017 */
.L_x_813:
[----:B------:R-:W-:Y:S05]  /*1310*/  BSYNC B1 ;  /* 0x0000000000017941 */ /* 0x000fea0003800000 */
.L_x_812:
[----:B--2---:R-:W2:Y:S02]  /*1320*/  LDC.64 R44, c[0x0][0x210] ;  /* 0x00008400ff2c7b82 */ /* 0x004ea40000000a00 */
[----:B--2---:R-:W-:-:S04]  /*1330*/  LEA R55, R44, R55, 0x2 ;  /* 0x000000372c377211 */ /* 0x004fc800078e10ff */
[----:B------:R-:W-:-:S13]  /*1340*/  ISETP.GE.AND P1, PT, R55, R45, PT ;  /* 0x0000002d3700720c */ /* 0x000fda0003f26270 */
[----:B------:R-:W-:Y:S05]  /*1350*/  @!P1 BRA `(.L_x_814) ;  /* 0xfffffff000249947 */ /* 0x000fea000383ffff */
.L_x_808:
[----:B------:R-:W-:Y:S05]  /*1360*/  BSYNC B0 ;  /* 0x0000000000007941 */ /* 0x000fea0003800000 */
.L_x_807:
        /* <DEDUP_REMOVED lines=9> */
[----:B--2---:R-:W-:-:S04]  /*1400*/  LEA R0, R3, R0, 0x18 ;  /* 0x0000000003007211 */ /* 0x004fc800078ec0ff */
[CC--:B----4-:R-:W-:Y:S02]  /*1410*/  LEA R2, R43.reuse, R0.reuse, 0x5 ;  /* 0x000000002b027211 */ /* 0x0d0fe400078e28ff */
[----:B------:R-:W-:-:S03]  /*1420*/  LEA R0, R43, R0, 0x2 ;  /* 0x000000002b007211 */ /* 0x000fc600078e10ff */
        /* <DEDUP_REMOVED lines=74> */
[----:B------:R0:W-:Y:S01]  /*18d0*/  STG.E desc[UR4][R2.64], R27 ;  /* 0x0000001b02007986 */ /* 0x0001e2000c101904 */
[----:B------:R-:W-:Y:S02]  /*18e0*/  MOV R5, R15 ;  /* 0x0000000f00057202 */ /* 0x000fe40000000f00 */
[----:B------:R-:W-:Y:S02]  /*18f0*/  MOV R6, R0 ;  /* 0x0000000000067202 */ /* 0x000fe40000000f00 */
[----:B------:R-:W-:Y:S01]  /*1900*/  MOV R7, R13 ;  /* 0x0000000d00077202 */ /* 0x000fe20000000f00 */
[----:B------:R1:W-:Y:S01]  /*1910*/  STG.E desc[UR4][R4.64], R9 ;  /* 0x0000000904007986 */ /* 0x0003e2000c101904 */
[----:B------:R-:W-:Y:S02]  /*1920*/  IADD3 R8, P2, R8, 0x200, RZ ;  /* 0x0000020008087810 */ /* 0x000fe40007f5e0ff */
[----:B------:R-:W-:Y:S01]  /*1930*/  IADD3 R0, P3, R0, 0x200, RZ ;  /* 0x0000020000007810 */ /* 0x000fe20007f7e0ff */
[----:B------:R1:W-:Y:S01]  /*1940*/  STG.E desc[UR4][R6.64], R39 ;  /* 0x0000002706007986 */ /* 0x0003e2000c101904 */
[----:B------:R-:W-:-:S02]  /*1950*/  IADD3.X R15, RZ, R15, RZ, P2, !PT ;  /* 0x0000000fff0f7210 */ /* 0x000fc400017fe4ff */
[----:B0-----:R-:W-:Y:S02]  /*1960*/  IADD3 R2, P1, R2, 0x200, RZ ;  /* 0x0000020002027810 */ /* 0x001fe40007f3e0ff */
[----:B------:R-:W-:Y:S02]  /*1970*/  IADD3.X R13, RZ, R13, RZ, P3, !PT ;  /* 0x0000000dff0d7210 */ /* 0x000fe40001ffe4ff */
[----:B------:R-:W-:-:S09]  /*1980*/  IADD3.X R3, RZ, R3, RZ, P1, !PT ;  /* 0x00000003ff037210 */ /* 0x000fd20000ffe4ff */
.L_x_816:
[----:B------:R-:W-:Y:S05]  /*1990*/  BSYNC B0 ;  /* 0x0000000000007941 */ /* 0x000fea0003800000 */
.L_x_815:
        /* <DEDUP_REMOVED lines=10> */
.L_x_811:
[----:B------:R-:W-:Y:S01]  /*1a40*/  HFMA2.MMA R82, -RZ, RZ, 0, 5.9604644775390625e-08 ;  /* 0x00000001ff527435 */ /* 0x000fe200000001ff */
[----:B------:R-:W-:Y:S01]  /*1a50*/  BSSY B1, `(.L_x_817) ;  /* 0x0000007000017945 */ /* 0x000fe20003800000 */
[----:B------:R-:W-:Y:S02]  /*1a60*/  MOV R83, R50 ;  /* 0x0000003200537202 */ /* 0x000fe40000000f00 */
[----:B------:R-:W-:Y:S02]  /*1a70*/  MOV R85, 0x1f ;  /* 0x0000001f00557802 */ /* 0x000fe40000000f00 */
[----:B------:R-:W-:-:S07]  /*1a80*/  MOV R80, 0xffffffff ;  /* 0xffffffff00507802 */ /* 0x000fce0000000f00 */
[----:B0-----:R-:W-:Y:S05]  /*1a90*/  WARPSYNC.COLLECTIVE R80, `(.L_x_818) ;  /* 0x0000000050087348 */ /* 0x001fea0003c00000 */
[----:B------:R1:W2:Y:S02]  /*1aa0*/  SHFL.BFLY P1, R81, R83, R82, R85 ;  /* 0x0c00005253517389 */ /* 0x0002a40000020055 */
[----:B012---:R-:W-:Y:S01]  /*1ab0*/  ENDCOLLECTIVE ;  /* 0x000000000000791b */ /* 0x007fe20003800000 */
.L_x_818:
[----:B------:R-:W-:Y:S05]  /*1ac0*/  BSYNC B1 ;  /* 0x0000000000017941 */ /* 0x000fea0003800000 */
.L_x_817:
[----:B------:R-:W-:Y:S01]  /*1ad0*/  HFMA2.MMA R82, -RZ, RZ, 0, 5.9604644775390625e-08 ;  /* 0x00000001ff527435 */ /* 0x000fe200000001ff */
[----:B------:R-:W-:Y:S02]  /*1ae0*/  MOV R83, R52 ;  /* 0x0000003400537202 */ /* 0x000fe40000000f00 */
[----:B------:R-:W-:Y:S02]  /*1af0*/  MOV R85, 0x1f ;  /* 0x0000001f00557802 */ /* 0x000fe40000000f00 */
[----:B------:R-:W-:Y:S02]  /*1b00*/  MOV R80, 0xffffffff ;  /* 0xffffffff00507802 */ /* 0x000fe40000000f00 */
[----:B------:R-:W-:-:S07]  /*1b10*/  MOV R45, R81 ;  /* 0x00000051002d7202 */ /* 0x000fce0000000f00 */
[----:B------:R-:W-:Y:S05]  /*1b20*/  WARPSYNC.COLLECTIVE R80, `(.L_x_819) ;  /* 0x0000000050087348 */ /* 0x000fea0003c00000 */
[----:B------:R0:W1:Y:S02]  /*1b30*/  SHFL.BFLY P1, R81, R83, R82, R85 ;  /* 0x0c00005253517389 */ /* 0x0000640000020055 */
[----:B01----:R-:W-:Y:S01]  /*1b40*/  ENDCOLLECTIVE ;  /* 0x000000000000791b */ /* 0x003fe20003800000 */
.L_x_819:
[----:B------:R-:W-:Y:S01]  /*1b50*/  FADD.FTZ R45, R45, R50 ;  /* 0x000000322d2d7221 */ /* 0x000fe20000010000 */
[----:B------:R-:W-:-:S04]  /*1b60*/  HFMA2.MMA R82, -RZ, RZ, 0, 1.1920928955078125e-07 ;  /* 0x00000002ff527435 */ /* 0x000fc800000001ff */
[----:B------:R-:W-:Y:S02]  /*1b70*/  MOV R83, R45 ;  /* 0x0000002d00537202 */ /* 0x000fe40000000f00 */
[----:B------:R-:W-:-:S07]  /*1b80*/  MOV R47, R81 ;  /* 0x00000051002f7202 */ /* 0x000fce0000000f00 */
[----:B------:R-:W-:Y:S05]  /*1b90*/  WARPSYNC.COLLECTIVE R80, `(.L_x_820) ;  /* 0x0000000050087348 */ /* 0x000fea0003c00000 */
[----:B------:R0:W1:Y:S02]  /*1ba0*/  SHFL.BFLY P1, R81, R83, R82, R85 ;  /* 0x0c00005253517389 */ /* 0x0000640000020055 */
[----:B01----:R-:W-:Y:S01]  /*1bb0*/  ENDCOLLECTIVE ;  /* 0x000000000000791b */ /* 0x003fe20003800000 */
.L_x_820:
[----:B------:R-:W-:-:S05]  /*1bc0*/  FADD.FTZ R47, R47, R52 ;  /* 0x000000342f2f7221 */ /* 0x000fca0000010000 */
[----:B------:R-:W-:Y:S02]  /*1bd0*/  MOV R83, R47 ;  /* 0x0000002f00537202 */ /* 0x000fe40000000f00 */
[----:B------:R-:W-:-:S07]  /*1be0*/  MOV R44, R81 ;  /* 0x00000051002c7202 */ /* 0x000fce0000000f00 */
[----:B------:R-:W-:Y:S05]  /*1bf0*/  WARPSYNC.COLLECTIVE R80, `(.L_x_821) ;  /* 0x0000000050087348 */ /* 0x000fea0003c00000 */
[----:B------:R0:W1:Y:S02]  /*1c00*/  SHFL.BFLY P1, R81, R83, R82, R85 ;  /* 0x0c00005253517389 */ /* 0x0000640000020055 */
[----:B01----:R-:W-:Y:S01]  /*1c10*/  ENDCOLLECTIVE ;  /* 0x000000000000791b */ /* 0x003fe20003800000 */
.L_x_821:
[----:B------:R-:W-:Y:S01]  /*1c20*/  FADD.FTZ R44, R45, R44 ;  /* 0x0000002c2d2c7221 */ /* 0x000fe20000010000 */
[----:B------:R-:W-:-:S04]  /*1c30*/  HFMA2.MMA R82, -RZ, RZ, 0, 2.384185791015625e-07 ;  /* 0x00000004ff527435 */ /* 0x000fc800000001ff */
[----:B------:R-:W-:Y:S02]  /*1c40*/  MOV R83, R44 ;  /* 0x0000002c00537202 */ /* 0x000fe40000000f00 */
[----:B------:R-:W-:-:S07]  /*1c50*/  MOV R46, R81 ;  /* 0x00000051002e7202 */ /* 0x000fce0000000f00 */
[----:B------:R-:W-:Y:S05]  /*1c60*/  WARPSYNC.COLLECTIVE R80, `(.L_x_822) ;  /* 0x0000000050087348 */ /* 0x000fea0003c00000 */
[----:B------:R0:W1:Y:S02]  /*1c70*/  SHFL.BFLY P1, R81, R83, R82, R85 ;  /* 0x0c00005253517389 */ /* 0x0000640000020055 */
[----:B01----:R-:W-:Y:S01]  /*1c80*/  ENDCOLLECTIVE ;  /* 0x000000000000791b */ /* 0x003fe20003800000 */
.L_x_822:
[----:B------:R-:W-:-:S05]  /*1c90*/  FADD.FTZ R46, R47, R46 ;  /* 0x0000002e2f2e7221 */ /* 0x000fca0000010000 */
[----:B------:R-:W-:Y:S02]  /*1ca0*/  MOV R83, R46 ;  /* 0x0000002e00537202 */ /* 0x000fe40000000f00 */
[----:B------:R-:W-:-:S07]  /*1cb0*/  MOV R51, R81 ;  /* 0x0000005100337202 */ /* 0x000fce0000000f00 */
[----:B------:R-:W-:Y:S05]  /*1cc0*/  WARPSYNC.COLLECTIVE R80, `(.L_x_823) ;  /* 0x0000000050087348 */ /* 0x000fea0003c00000 */
[----:B------:R0:W1:Y:S02]  /*1cd0*/  SHFL.BFLY P1, R81, R83, R82, R85 ;  /* 0x0c00005253517389 */ /* 0x0000640000020055 */
[----:B01----:R-:W-:Y:S01]  /*1ce0*/  ENDCOLLECTIVE ;  /* 0x000000000000791b */ /* 0x003fe20003800000 */
.L_x_823:
[----:B------:R-:W-:Y:S01]  /*1cf0*/  FADD.FTZ R51, R44, R51 ;  /* 0x000000332c337221 */ /* 0x000fe20000010000 */
[----:B------:R-:W-:-:S04]  /*1d00*/  HFMA2.MMA R82, -RZ, RZ, 0, 4.76837158203125e-07 ;  /* 0x00000008ff527435 */ /* 0x000fc800000001ff */
[----:B------:R-:W-:Y:S02]  /*1d10*/  MOV R83, R51 ;  /* 0x0000003300537202 */ /* 0x000fe40000000f00 */
[----:B------:R-:W-:-:S07]  /*1d20*/  MOV R53, R81 ;  /* 0x0000005100357202 */ /* 0x000fce0000000f00 */
[----:B------:R-:W-:Y:S05]  /*1d30*/  WARPSYNC.COLLECTIVE R80, `(.L_x_824) ;  /* 0x0000000050087348 */ /* 0x000fea0003c00000 */
[----:B------:R0:W1:Y:S02]  /*1d40*/  SHFL.BFLY P1, R81, R83, R82, R85 ;  /* 0x0c00005253517389 */ /* 0x0000640000020055 */
[----:B01----:R-:W-:Y:S01]  /*1d50*/  ENDCOLLECTIVE ;  /* 0x000000000000791b */ /* 0x003fe20003800000 */
.L_x_824:
[----:B------:R-:W-:-:S05]  /*1d60*/  FADD.FTZ R53, R46, R53 ;  /* 0x000000352e357221 */ /* 0x000fca0000010000 */
[----:B------:R-:W-:Y:S02]  /*1d70*/  MOV R83, R53 ;  /* 0x0000003500537202 */ /* 0x000fe40000000f00 */
[----:B------:R-:W-:-:S07]  /*1d80*/  MOV R50, R81 ;  /* 0x0000005100327202 */ /* 0x000fce0000000f00 */
[----:B------:R-:W-:Y:S05]  /*1d90*/  WARPSYNC.COLLECTIVE R80, `(.L_x_825) ;  /* 0x0000000050087348 */ /* 0x000fea0003c00000 */
[----:B------:R0:W1:Y:S02]  /*1da0*/  SHFL.BFLY P1, R81, R83, R82, R85 ;  /* 0x0c00005253517389 */ /* 0x0000640000020055 */
[----:B01----:R-:W-:Y:S01]  /*1db0*/  ENDCOLLECTIVE ;  /* 0x000000000000791b */ /* 0x003fe20003800000 */
.L_x_825:
[----:B------:R-:W-:Y:S01]  /*1dc0*/  FADD.FTZ R50, R51, R50 ;  /* 0x0000003233327221 */ /* 0x000fe20000010000 */
[----:B------:R-:W-:-:S04]  /*1dd0*/  HFMA2.MMA R82, -RZ, RZ, 0, 9.5367431640625e-07 ;  /* 0x00000010ff527435 */ /* 0x000fc800000001ff */
[----:B------:R-:W-:Y:S02]  /*1de0*/  MOV R83, R50 ;  /* 0x0000003200537202 */ /* 0x000fe40000000f00 */
[----:B------:R-:W-:-:S07]  /*1df0*/  MOV R52, R81 ;  /* 0x0000005100347202 */ /* 0x000fce0000000f00 */
[----:B------:R-:W-:Y:S05]  /*1e00*/  WARPSYNC.COLLECTIVE R80, `(.L_x_826) ;  /* 0x0000000050087348 */ /* 0x000fea0003c00000 */
[----:B------:R0:W1:Y:S02]  /*1e10*/  SHFL.BFLY P1, R81, R83, R82, R85 ;  /* 0x0c00005253517389 */ /* 0x0000640000020055 */
[----:B01----:R-:W-:Y:S01]  /*1e20*/  ENDCOLLECTIVE ;  /* 0x000000000000791b */ /* 0x003fe20003800000 */
.L_x_826:
[----:B------:R-:W-:-:S05]  /*1e30*/  FADD.FTZ R52, R53, R52 ;  /* 0x0000003435347221 */ /* 0x000fca0000010000 */
[----:B------:R-:W-:Y:S02]  /*1e40*/  MOV R83, R52 ;  /* 0x0000003400537202 */ /* 0x000fe40000000f00 */
[----:B------:R-:W-:-:S07]  /*1e50*/  MOV R45, R81 ;  /* 0x00000051002d7202 */ /* 0x000fce0000000f00 */
[----:B------:R-:W-:Y:S05]  /*1e60*/  WARPSYNC.COLLECTIVE R80, `(.L_x_827) ;  /* 0x0000000050087348 */ /* 0x000fea0003c00000 */
[----:B------:R0:W1:Y:S02]  /*1e70*/  SHFL.BFLY P1, R81, R83, R82, R85 ;  /* 0x0c00005253517389 */ /* 0x0000640000020055 */
[----:B01----:R-:W-:Y:S01]  /*1e80*/  ENDCOLLECTIVE ;  /* 0x000000000000791b */ /* 0x003fe20003800000 */
.L_x_827:
[----:B------:R-:W-:Y:S01]  /*1e90*/  MOV R47, R81 ;  /* 0x00000051002f7202 */ /* 0x000fe20000000f00 */
[----:B------:R-:W-:Y:S06]  /*1ea0*/  BRA `(.L_x_828) ;  /* 0xffffffec00507947 */ /* 0x000fec000383ffff */
.L_x_829:
        /* <DEDUP_REMOVED lines=13> */
.L_x_6488:


//--------------------- .text._ZN10layer_norm13ln_bwd_kernelINS_13Kernel_traitsI6__halfS2_S2_S2_fjLj256ELj1ELj4ELj1ELj16ENS_18Kernel_traits_baseILj256ES2_S2_S2_S2_fjLj128EEEEELb0ELb1ELb0ELb1EEEvNS_9BwdParamsE --------------------------
	.section	.text._ZN10layer_norm13ln_bwd_kernelINS_13Kernel_traitsI6__halfS2_S2_S2_fjLj256ELj1ELj4ELj1ELj16ENS_18Kernel_traits_baseILj256ES2_S2_S2_S2_fjLj128EEEEELb0ELb1ELb0ELb1EEEvNS_9BwdParamsE,"ax",@progbits
	.align	128
        .global         _ZN10layer_norm13ln_bwd_kernelINS_13Kernel_traitsI6__halfS2_S2_S2_fjLj256ELj1ELj4ELj1ELj16ENS_18Kernel_traits_baseILj256ES2_S2_S2_S2_fjLj128EEEEELb0ELb1ELb0ELb1EEEvNS_9BwdParamsE
        .type           _ZN10layer_norm13ln_bwd_kernelINS_13Kernel_traitsI6__halfS2_S2_S2_fjLj256ELj1ELj4ELj1ELj16ENS_18Kernel_traits_baseILj256ES2_S2_S2_S2_fjLj128EEEEELb0ELb1ELb0ELb1EEEvNS_9BwdParamsE,@function
        .size           _ZN10layer_norm13ln_bwd_kernelINS_13Kernel_traitsI6__halfS2_S2_S2_fjLj256ELj1ELj4ELj1ELj16ENS_18Kernel_traits_baseILj256ES2_S2_S2_S2_fjLj128EEEEELb0ELb1ELb0ELb1EEEvNS_9BwdParamsE,(.L_x_6489 - _ZN10layer_norm13ln_bwd_kernelINS_13Kernel_traitsI6__halfS2_S2_S2_fjLj256ELj1ELj4ELj1ELj16ENS_18Kernel_traits_baseILj256ES2_S2_S2_S2_fjLj128EEEEELb0ELb1ELb0ELb1EEEvNS_9BwdParamsE)
        .other          _ZN10layer_norm13ln_bwd_kernelINS_13Kernel_traitsI6__halfS2_S2_S2_fjLj256ELj1ELj4ELj1ELj16ENS_18Kernel_traits_baseILj256ES2_S2_S2_S2_fjLj128EEEEELb0ELb1ELb0ELb1EEEvNS_9BwdParamsE,@"STO_CUDA_ENTRY STV_DEFAULT"
_ZN10layer_norm13ln_bwd_kernelINS_13Kernel_traitsI6__halfS2_S2_S2_fjLj256ELj1ELj4ELj1ELj16ENS_18Kernel_traits_baseILj256ES2_S2_S2_S2_fjLj128EEEEELb0ELb1ELb0ELb1EEEvNS_9BwdParamsE:
.text._ZN10layer_norm13ln_bwd_kernelINS_13Kernel_traitsI6__halfS2_S2_S2_fjLj256ELj1ELj4ELj1ELj16ENS_18Kernel_traits_baseILj256ES2_S2_S2_S2_fjLj128EEEEELb0ELb1ELb0ELb1EEEvNS_9BwdParamsE:
        /* <DEDUP_REMOVED lines=30> */
.L_x_831:
[----:B------:R-:W-:Y:S01]  /*01e0*/  SHF.L.U32 R0, R74, 0x4, RZ ;  /* 0x000000044a007819 */ /* 0x000fe200000006ff */
[----:B------:R-:W-:-:S03]  /*01f0*/  ULDC.64 UR6, c[0x0][0x260] ;  /* 0x0000980000067ab9 */ /* 0x000fc60000000a00 */
[----:B------:R-:W-:-:S04]  /*0200*/  LOP3.LUT R0, R0, 0x1f0, RZ, 0xc0, !PT ;  /* 0x000001f000007812 */ /* 0x000fc800078ec0ff */
[----:B------:R-:W-:-:S04]  /*0210*/  IADD3 R2, P0, R0, UR6, RZ ;  /* 0x0000000600027c10 */ /* 0x000fc8000ff1e0ff */
[----:B------:R-:W-:Y:S01]  /*0220*/  IADD3.X R3, RZ, UR7, RZ, P0, !PT ;  /* 0x00000007ff037c10 */ /* 0x000fe200087fe4ff */
[----:B------:R-:W-:Y:S02]  /*0230*/  ULDC.64 UR6, c[0x0][0x278] ;  /* 0x00009e0000067ab9 */ /* 0x000fe40000000a00 */
[----:B------:R-:W-:Y:S02]  /*0240*/  IADD3 R4, P0, R0, UR6, RZ ;  /* 0x0000000600047c10 */ /* 0x000fe4000ff1e0ff */
[----:B------:R0:W2:Y:S02]  /*0250*/  LDG.E.128 R8, desc[UR4][R2.64] ;  /* 0x0000000402087981 */ /* 0x0000a4000c1e1d00 */
[----:B------:R-:W-:Y:S01]  /*0260*/  IADD3.X R5, RZ, UR7, RZ, P0, !PT ;  /* 0x00000007ff057c10 */ /* 0x000fe200087fe4ff */
[----:B------:R-:W-:-:S05]  /*0270*/  ULDC.64 UR6, c[0x0][0x270] ;  /* 0x00009c0000067ab9 */ /* 0x000fca0000000a00 */
[----:B------:R-:W3:Y:S01]  /*0280*/  LDG.E.128 R4, desc[UR4][R4.64] ;  /* 0x0000000404047981 */ /* 0x000ee2000c1e1d00 */
[----:B------:R-:W-:Y:S01]  /*0290*/  ISETP.NE.U32.AND P0, PT, RZ, UR6, PT ;  /* 0x00000006ff007c0c */ /* 0x000fe2000bf05070 */
[----:B------:R-:W-:Y:S01]  /*02a0*/  BSSY B1, `(.L_x_833) ;  /* 0x000010c000017945 */ /* 0x000fe20003800000 */
[----:B0-----:R-:W-:Y:S02]  /*02b0*/  CS2R R2, SRZ ;  /* 0x0000000000027805 */ /* 0x001fe4000001ff00 */
[----:B------:R-:W-:Y:S02]  /*02c0*/  CS2R R14, SRZ ;  /* 0x00000000000e7805 */ /* 0x000fe4000001ff00 */
[----:B------:R-:W-:Y:S02]  /*02d0*/  ISETP.NE.AND.EX P0, PT, RZ, UR7, PT, P0 ;  /* 0x00000007ff007c0c */ /* 0x000fe4000bf05300 */
[----:B------:R-:W-:Y:S02]  /*02e0*/  CS2R R32, SRZ ;  /* 0x0000000000207805 */ /* 0x000fe4000001ff00 */
[----:B------:R-:W-:-:S02]  /*02f0*/  CS2R R36, SRZ ;  /* 0x0000000000247805 */ /* 0x000fc4000001ff00 */
[----:B------:R-:W-:Y:S02]  /*0300*/  CS2R R34, SRZ ;  /* 0x0000000000227805 */ /* 0x000fe4000001ff00 */
[----:B------:R-:W-:Y:S02]  /*0310*/  CS2R R40, SRZ ;  /* 0x0000000000287805 */ /* 0x000fe4000001ff00 */
[----:B------:R-:W-:Y:S02]  /*0320*/  CS2R R38, SRZ ;  /* 0x0000000000267805 */ /* 0x000fe4000001ff00 */
[----:B------:R-:W-:Y:S01]  /*0330*/  CS2R R12, SRZ ;  /* 0x00000000000c7805 */ /* 0x000fe2000001ff00 */
[--C-:B--2---:R-:W-:Y:S02]  /*0340*/  HADD2.F32 R73, -RZ, R8.reuse.H0_H0 ;  /* 0x20000008ff497230 */ /* 0x104fe40000004100 */
[----:B------:R-:W-:Y:S02]  /*0350*/  HADD2.F32 R72, -RZ, R8.H1_H1 ;  /* 0x30000008ff487230 */ /* 0x000fe40000004100 */
[----:B------:R-:W-:-:S02]  /*0360*/  HADD2.F32 R71, -RZ, R9.H0_H0 ;  /* 0x20000009ff477230 */ /* 0x000fc40000004100 */
[----:B------:R-:W-:Y:S01]  /*0370*/  HADD2.F32 R70, -RZ, R9.H1_H1 ;  /* 0x30000009ff467230 */ /* 0x000fe20000004100 */
[----:B------:R-:W-:Y:S01]  /*0380*/  CS2R R8, SRZ ;  /* 0x0000000000087805 */ /* 0x000fe2000001ff00 */
[--C-:B------:R-:W-:Y:S02]  /*0390*/  HADD2.F32 R69, -RZ, R10.reuse.H0_H0 ;  /* 0x2000000aff457230 */ /* 0x100fe40000004100 */
[----:B------:R-:W-:Y:S02]  /*03a0*/  HADD2.F32 R68, -RZ, R10.H1_H1 ;  /* 0x3000000aff447230 */ /* 0x000fe40000004100 */
[--C-:B------:R-:W-:Y:S02]  /*03b0*/  HADD2.F32 R67, -RZ, R11.reuse.H0_H0 ;  /* 0x2000000bff437230 */ /* 0x100fe40000004100 */
[----:B------:R-:W-:Y:S01]  /*03c0*/  HADD2.F32 R66, -RZ, R11.H1_H1 ;  /* 0x3000000bff427230 */ /* 0x000fe20000004100 */
[----:B------:R-:W-:Y:S01]  /*03d0*/  CS2R R10, SRZ ;  /* 0x00000000000a7805 */ /* 0x000fe2000001ff00 */
[----:B---3--:R-:W-:-:S02]  /*03e0*/  HADD2.F32 R65, -RZ, R4.H0_H0 ;  /* 0x20000004ff417230 */ /* 0x008fc40000004100 */
[----:B------:R-:W-:Y:S02]  /*03f0*/  HADD2.F32 R64, -RZ, R4.H1_H1 ;  /* 0x30000004ff407230 */ /* 0x000fe40000004100 */
[--C-:B------:R-:W-:Y:S02]  /*0400*/  HADD2.F32 R51, -RZ, R5.reuse.H0_H0 ;  /* 0x20000005ff337230 */ /* 0x100fe40000004100 */
[----:B------:R-:W-:Y:S01]  /*0410*/  HADD2.F32 R50, -RZ, R5.H1_H1 ;  /* 0x30000005ff327230 */ /* 0x000fe20000004100 */
[----:B------:R-:W-:Y:S01]  /*0420*/  CS2R R4, SRZ ;  /* 0x0000000000047805 */ /* 0x000fe2000001ff00 */
[--C-:B------:R-:W-:Y:S02]  /*0430*/  HADD2.F32 R45, -RZ, R6.reuse.H0_H0 ;  /* 0x20000006ff2d7230 */ /* 0x100fe40000004100 */
[----:B------:R-:W-:Y:S02]  /*0440*/  HADD2.F32 R44, -RZ, R6.H1_H1 ;  /* 0x30000006ff2c7230 */ /* 0x000fe40000004100 */
[----:B------:R-:W-:-:S02]  /*0450*/  HADD2.F32 R43, -RZ, R7.H0_H0 ;  /* 0x20000007ff2b7230 */ /* 0x000fc40000004100 */
[----:B------:R-:W-:Y:S01]  /*0460*/  HADD2.F32 R42, -RZ, R7.H1_H1 ;  /* 0x30000007ff2a7230 */ /* 0x000fe20000004100 */
[----:B------:R-:W-:-:S07]  /*0470*/  CS2R R6, SRZ ;  /* 0x0000000000067805 */ /* 0x000fce000001ff00 */
.L_x_835:
[----:B------:R-:W0:Y:S01]  /*0480*/  @P0 LDC.64 R24, c[0x0][0x270] ;  /* 0x00009c00ff180b82 */ /* 0x000e220000000a00 */
[----:B------:R-:W-:-:S05]  /*0490*/  IMAD R0, R52, UR8, RZ ;  /* 0x0000000834007c24 */ /* 0x000fca000f8e02ff */
[----:B------:R-:W-:Y:S02]  /*04a0*/  SHF.R.S32.HI R29, RZ, 0x1f, R0 ;  /* 0x0000001fff1d7819 */ /* 0x000fe40000011400 */
[----:B------:R-:W1:Y:S02]  /*04b0*/  LDC.64 R26, c[0x0][0x250] ;  /* 0x00009400ff1a7b82 */ /* 0x000e640000000a00 */
[----:B------:R-:W-:Y:S02]  /*04c0*/  LEA.HI R0, R29, R0, RZ, 0x3 ;  /* 0x000000001d007211 */ /* 0x000fe400078f18ff */
[----:B------:R-:W-:-:S04]  /*04d0*/  LOP3.LUT R29, R74, 0x1f, RZ, 0xc0, !PT ;  /* 0x0000001f4a1d7812 */ /* 0x000fc800078ec0ff */
[----:B------:R-:W2:Y:S01]  /*04e0*/  LDC.64 R46, c[0x0][0x2b8] ;  /* 0x0000ae00ff2e7b82 */ /* 0x000ea20000000a00 */
[----:B------:R-:W-:Y:S02]  /*04f0*/  LEA.HI.SX32 R0, R0, R29, 0x1d ;  /* 0x0000001d00007211 */ /* 0x000fe400078feaff */
[----:B------:R-:W-:Y:S02]  /*0500*/  SHF.R.S32.HI R29, RZ, 0x1f, R52 ;  /* 0x0000001fff1d7819 */ /* 0x000fe40000011434 */
[----:B------:R-:W-:Y:S02]  /*0510*/  SHF.L.U32 R48, R0, 0x4, RZ ;  /* 0x0000000400307819 */ /* 0x000fe400000006ff */
[----:B------:R-:W-:Y:S01]  /*0520*/  SHF.R.U32.HI R49, RZ, 0x1c, R0 ;  /* 0x0000001cff317819 */ /* 0x000fe20000011600 */
[----:B------:R-:W3:Y:S01]  /*0530*/  LDC.64 R54, c[0x0][0x258] ;  /* 0x00009600ff367b82 */ /* 0x000ee20000000a00 */
[----:B0-----:R-:W-:Y:S02]  /*0540*/  @P0 LEA R24, P1, R52, R24, 0x1 ;  /* 0x0000001834180211 */ /* 0x001fe400078208ff */
[----:B------:R-:W-:-:S02]  /*0550*/  IADD3 R28, P2, R48, UR12, RZ ;  /* 0x0000000c301c7c10 */ /* 0x000fc4000ff5e0ff */
[C---:B------:R-:W-:Y:S02]  /*0560*/  @P0 LEA.HI.X R25, R52.reuse, R25, R29, 0x1, P1 ;  /* 0x0000001934190211 */ /* 0x040fe400008f0c1d */
[----:B------:R-:W-:Y:S01]  /*0570*/  IADD3.X R29, R49, UR13, RZ, P2, !PT ;  /* 0x0000000d311d7c10 */ /* 0x000fe200097fe4ff */
[----:B-1----:R-:W-:Y:S01]  /*0580*/  IMAD.WIDE R26, R52, 0x4, R26 ;  /* 0x00000004341a7825 */ /* 0x002fe200078e021a */
[----:B------:R-:W0:Y:S01]  /*0590*/  LDC.U8 R58, c[0x0][0x2a0] ;  /* 0x0000a800ff3a7b82 */ /* 0x000e220000000000 */
[----:B------:R2:W4:Y:S04]  /*05a0*/  @P0 LDG.E.U16 R56, desc[UR4][R24.64] ;  /* 0x0000000418380981 */ /* 0x000528000c1e1500 */
[----:B------:R-:W4:Y:S04]  /*05b0*/  LDG.E R57, desc[UR4][R26.64] ;  /* 0x000000041a397981 */ /* 0x000f28000c1e1900 */
[----:B------:R-:W4:Y:S01]  /*05c0*/  LDG.E.128 R28, desc[UR4][R28.64] ;  /* 0x000000041c1c7981 */ /* 0x000f22000c1e1d00 */
[----:B--2---:R-:W-:-:S04]  /*05d0*/  IMAD.WIDE.U32 R24, R0, 0x10, R46 ;  /* 0x0000001000187825 */ /* 0x004fc800078e002e */
[----:B---3--:R-:W-:Y:S02]  /*05e0*/  IMAD.WIDE R46, R52, 0x4, R54 ;  /* 0x00000004342e7825 */ /* 0x008fe400078e0236 */
[----:B------:R-:W2:Y:S04]  /*05f0*/  LDG.E.128 R24, desc[UR4][R24.64] ;  /* 0x0000000418187981 */ /* 0x000ea8000c1e1d00 */
[----:B------:R1:W3:Y:S01]  /*0600*/  LDG.E R53, desc[UR4][R46.64] ;  /* 0x000000042e357981 */ /* 0x0002e2000c1e1900 */
[----:B------:R-:W-:-:S04]  /*0610*/  ISETP.NE.U32.AND P1, PT, RZ, UR10, PT ;  /* 0x0000000aff007c0c */ /* 0x000fc8000bf25070 */
[----:B------:R-:W-:-:S13]  /*0620*/  ISETP.NE.AND.EX P1, PT, RZ, UR11, PT, P1 ;  /* 0x0000000bff007c0c */ /* 0x000fda000bf25310 */
[----:B-1----:R-:W-:-:S04]  /*0630*/  @P1 LEA R46, P2, R0, UR10, 0x4 ;  /* 0x0000000a002e1c11 */ /* 0x002fc8000f8420ff */
[----:B------:R-:W-:Y:S02]  /*0640*/  @P1 LEA.HI.X R47, R0, UR11, RZ, 0x4, P2 ;  /* 0x0000000b002f1c11 */ /* 0x000fe400090f24ff */
[----:B0-----:R-:W-:-:S03]  /*0650*/  ISETP.NE.AND P2, PT, R58, RZ, PT ;  /* 0x000000ff3a00720c */ /* 0x001fc60003f45270 */
[----:B------:R0:W5:Y:S01]  /*0660*/  @P1 LDG.E.128 R16, desc[UR4][R46.64] ;  /* 0x000000042e101981 */ /* 0x000162000c1e1d00 */
[----:B------:R-:W-:Y:S01]  /*0670*/  UMOV UR6, 0xffffffff ;  /* 0xffffffff00067882 */ /* 0x000fe20000000000 */
[----:B0-----:R-:W-:-:S05]  /*0680*/  HFMA2.MMA R46, -RZ, RZ, 1.875, 0 ;  /* 0x3f800000ff2e7435 */ /* 0x001fca00000001ff */
[----:B----4-:R-:W-:Y:S01]  /*0690*/  @P0 HADD2.F32 R46, -RZ, R56.H0_H0 ;  /* 0x20000038ff2e0230 */ /* 0x010fe20000004100 */
[----:B------:R-:W-:Y:S01]  /*06a0*/  FSEL R57, R57, RZ, !P2 ;  /* 0x000000ff39397208 */ /* 0x000fe20005000000 */
[--C-:B------:R-:W-:Y:S02]  /*06b0*/  HADD2.F32 R0, -RZ, R28.reuse.H0_H0 ;  /* 0x2000001cff007230 */ /* 0x100fe40000004100 */
[----:B------:R-:W-:Y:S02]  /*06c0*/  HADD2.F32 R58, -RZ, R28.H1_H1 ;  /* 0x3000001cff3a7230 */ /* 0x000fe40000004100 */
[----:B------:R-:W-:Y:S02]  /*06d0*/  HADD2.F32 R54, -RZ, R30.H0_H0 ;  /* 0x2000001eff367230 */ /* 0x000fe40000004100 */
[C---:B------:R-:W-:Y:S01]  /*06e0*/  FADD.FTZ R0, -R57.reuse, R0 ;  /* 0x0000000039007221 */ /* 0x040fe20000010100 */
[--C-:B------:R-:W-:Y:S02]  /*06f0*/  HADD2.F32 R56, -RZ, R29.reuse.H0_H0 ;  /* 0x2000001dff387230 */ /* 0x100fe40000004100 */
[----:B------:R-:W-:Y:S01]  /*0700*/  FADD.FTZ R58, -R57, R58 ;  /* 0x0000003a393a7221 */ /* 0x000fe20000010100 */
[----:B------:R-:W-:-:S02]  /*0710*/  HADD2.F32 R28, -RZ, R29.H1_H1 ;  /* 0x3000001dff1c7230 */ /* 0x000fc40000004100 */
[C---:B------:R-:W-:Y:S01]  /*0720*/  FADD.FTZ R29, -R57.reuse, R54 ;  /* 0x00000036391d7221 */ /* 0x040fe20000010100 */
[----:B------:R-:W-:Y:S02]  /*0730*/  HADD2.F32 R30, -RZ, R30.H1_H1 ;  /* 0x3000001eff1e7230 */ /* 0x000fe40000004100 */
[C---:B------:R-:W-:Y:S01]  /*0740*/  FADD.FTZ R56, -R57.reuse, R56 ;  /* 0x0000003839387221 */ /* 0x040fe20000010100 */
[--C-:B------:R-:W-:Y:S02]  /*0750*/  HADD2.F32 R60, -RZ, R31.reuse.H0_H0 ;  /* 0x2000001fff3c7230 */ /* 0x100fe40000004100 */
[C---:B------:R-:W-:Y:S01]  /*0760*/  FADD.FTZ R61, -R57.reuse, R28 ;  /* 0x0000001c393d7221 */ /* 0x040fe20000010100 */
[----:B------:R-:W-:Y:S02]  /*0770*/  HADD2.F32 R62, -RZ, R31.H1_H1 ;  /* 0x3000001fff3e7230 */ /* 0x000fe40000004100 */
[----:B------:R-:W-:Y:S01]  /*0780*/  FADD.FTZ R31, -R57, R30 ;  /* 0x0000001e391f7221 */ /* 0x000fe20000010100 */
[----:B---3--:R-:W-:Y:S01]  /*0790*/  FMUL.FTZ R0, R53, R0 ;  /* 0x0000000035007220 */ /* 0x008fe20000410000 */
[----:B------:R-:W-:Y:S01]  /*07a0*/  FADD.FTZ R47, -R57, R60 ;  /* 0x0000003c392f7221 */ /* 0x000fe20000010100 */
[----:B--2---:R-:W-:-:S02]  /*07b0*/  HADD2.F32 R28, -RZ, R25.H0_H0 ;  /* 0x20000019ff1c7230 */ /* 0x004fc40000004100 */
[----:B------:R-:W-:Y:S01]  /*07c0*/  FADD.FTZ R59, -R57, R62 ;  /* 0x0000003e393b7221 */ /* 0x000fe20000010100 */
[--C-:B------:R-:W-:Y:S02]  /*07d0*/  HADD2.F32 R57, -RZ, R24.reuse.H0_H0 ;  /* 0x20000018ff397230 */ /* 0x100fe40000004100 */
[C---:B------:R-:W-:Y:S01]  /*07e0*/  FMUL.FTZ R58, R53.reuse, R58 ;  /* 0x0000003a353a7220 */ /* 0x040fe20000410000 */
[----:B------:R-:W-:Y:S02]  /*07f0*/  HADD2.F32 R55, -RZ, R24.H1_H1 ;  /* 0x30000018ff377230 */ /* 0x000fe40000004100 */
[----:B------:R-:W-:Y:S01]  /*0800*/  FMUL.FTZ R56, R53, R56 ;  /* 0x0000003835387220 */ /* 0x000fe20000410000 */
[----:B------:R-:W-:Y:S02]  /*0810*/  HADD2.F32 R25, -RZ, R25.H1_H1 ;  /* 0x30000019ff197230 */ /* 0x000fe40000004100 */
[----:B------:R-:W-:Y:S01]  /*0820*/  FADD.FTZ R40, R57, R40 ;  /* 0x0000002839287221 */ /* 0x000fe20000010000 */
[----:B------:R-:W-:-:S02]  /*0830*/  HADD2.F32 R60, -RZ, R27.H0_H0 ;  /* 0x2000001bff3c7230 */ /* 0x000fc40000004100 */
[----:B------:R-:W-:Y:S01]  /*0840*/  FFMA.FTZ R41, R0, R57, R41 ;  /* 0x0000003900297223 */ /* 0x000fe20000010029 */
[----:B------:R-:W-:Y:S02]  /*0850*/  HADD2.F32 R54, -RZ, R27.H1_H1 ;  /* 0x3000001bff367230 */ /* 0x000fe40000004100 */
[----:B------:R-:W-:Y:S01]  /*0860*/  FMUL.FTZ R27, R53, R61 ;  /* 0x0000003d351b7220 */ /* 0x000fe20000410000 */
[----:B------:R-:W-:Y:S01]  /*0870*/  FMUL.FTZ R57, R73, R57 ;  /* 0x0000003949397220 */ /* 0x000fe20000410000 */
[--C-:B------:R-:W-:Y:S02]  /*0880*/  HADD2.F32 R30, -RZ, R26.reuse.H0_H0 ;  /* 0x2000001aff1e7230 */ /* 0x100fe40000004100 */
[----:B------:R-:W-:Y:S01]  /*0890*/  FADD.FTZ R38, R55, R38 ;  /* 0x0000002637267221 */ /* 0x000fe20000010000 */
[----:B------:R-:W-:Y:S02]  /*08a0*/  HADD2.F32 R24, -RZ, R26.H1_H1 ;  /* 0x3000001aff187230 */ /* 0x000fe40000004100 */
[----:B------:R-:W-:Y:S01]  /*08b0*/  FMUL.FTZ R26, R53, R29 ;  /* 0x0000001d351a7220 */ /* 0x000fe20000410000 */
[----:B------:R-:W-:Y:S01]  /*08c0*/  FFMA.FTZ R39, R58, R55, R39 ;  /* 0x000000373a277223 */ /* 0x000fe20000010027 */
[----:B------:R-:W-:Y:S01]  /*08d0*/  FADD.FTZ R34, R25, R34 ;  /* 0x0000002219227221 */ /* 0x000fe20000010000 */
[-C--:B------:R-:W-:Y:S01]  /*08e0*/  FFMA.FTZ R35, R27, R25.reuse, R35 ;  /* 0x000000191b237223 */ /* 0x080fe20000010023 */
[----:B------:R-:W-:Y:S01]  /*08f0*/  FMUL.FTZ R29, R70, R25 ;  /* 0x00000019461d7220 */ /* 0x000fe20000410000 */
        /* <DEDUP_REMOVED lines=26> */
[----:B------:R-:W-:Y:S01]  /*0aa0*/  FADD.FTZ R15, R54, R15 ;  /* 0x0000000f360f7221 */ /* 0x000fe20000010000 */
[----:B------:R-:W-:Y:S01]  /*0ab0*/  FADD.FTZ R60, R60, R31 ;  /* 0x0000001f3c3c7221 */ /* 0x000fe20000010000 */
[----:B------:R-:W-:Y:S01]  /*0ac0*/  FFMA.FTZ R61, R25, R31, R62 ;  /* 0x0000001f193d7223 */ /* 0x000fe2000001003e */
        /* <DEDUP_REMOVED lines=25> */
.L_x_847:
[----:B-1----:R-:W-:Y:S01]  /*0c60*/  FADD.FTZ R62, R60, R62 ;  /* 0x0000003e3c3e7221 */ /* 0x002fe20000010000 */
[----:B0-2---:R-:W-:-:S03]  /*0c70*/  FADD.FTZ R61, R61, R63 ;  /* 0x0000003f3d3d7221 */ /* 0x005fc60000010000 */
[----:B------:R-:W-:Y:S01]  /*0c80*/  FMUL.FTZ R62, R62, UR9 ;  /* 0x000000093e3e7c20 */ /* 0x000fe20008410000 */
[----:B------:R-:W-:-:S04]  /*0c90*/  FMUL.FTZ R61, R61, UR9 ;  /* 0x000000093d3d7c20 */ /* 0x000fc80008410000 */
[----:B------:R-:W-:-:S05]  /*0ca0*/  FSEL R62, R62, RZ, !P2 ;  /* 0x000000ff3e3e7208 */ /* 0x000fca0005000000 */
[-CC-:B------:R-:W-:Y:S01]  /*0cb0*/  FFMA.FTZ R75, R24, R61.reuse, R62.reuse ;  /* 0x0000003d184b7223 */ /* 0x180fe2000001003e */
[----:B------:R-:W-:Y:S01]  /*0cc0*/  IADD3 R24, P2, R48, UR14, RZ ;  /* 0x0000000e30187c10 */ /* 0x000fe2000ff5e0ff */
[-CC-:B------:R-:W-:Y:S01]  /*0cd0*/  FFMA.FTZ R60, R25, R61.reuse, R62.reuse ;  /* 0x0000003d193c7223 */ /* 0x180fe2000001003e */
[-CC-:B------:R-:W-:Y:S01]  /*0ce0*/  FFMA.FTZ R63, R0, R61.reuse, R62.reuse ;  /* 0x0000003d003f7223 */ /* 0x180fe2000001003e */
[-CC-:B------:R-:W-:Y:S01]  /*0cf0*/  FFMA.FTZ R76, R58, R61.reuse, R62.reuse ;  /* 0x0000003d3a4c7223 */ /* 0x180fe2000001003e */
[----:B------:R-:W-:Y:S01]  /*0d00*/  IADD3.X R25, R49, UR15, RZ, P2, !PT ;  /* 0x0000000f31197c10 */ /* 0x000fe200097fe4ff */
[-CC-:B------:R-:W-:Y:S01]  /*0d10*/  FFMA.FTZ R0, R27, R61.reuse, R62.reuse ;  /* 0x0000003d1b007223 */ /* 0x180fe2000001003e */
[-CC-:B------:R-:W-:Y:S01]  /*0d20*/  FFMA.FTZ R58, R26, R61.reuse, R62.reuse ;  /* 0x0000003d1a3a7223 */ /* 0x180fe2000001003e */
[-CC-:B------:R-:W-:Y:S01]  /*0d30*/  FFMA.FTZ R56, R56, R61.reuse, R62.reuse ;  /* 0x0000003d38387223 */ /* 0x180fe2000001003e */
[----:B------:R-:W-:Y:S01]  /*0d40*/  FFMA.FTZ R59, R59, R61, R62 ;  /* 0x0000003d3b3b7223 */ /* 0x000fe2000001003e */
[----:B------:R-:W-:Y:S01]  /*0d50*/  FADD.FTZ R0, R29, -R0 ;  /* 0x800000001d007221 */ /* 0x000fe20000010000 */
[----:B------:R-:W2:Y:S01]  /*0d60*/  LDG.E.128 R24, desc[UR4][R24.64] ;  /* 0x0000000418187981 */ /* 0x000ea2000c1e1d00 */
[----:B------:R-:W-:Y:S01]  /*0d70*/  ISETP.NE.U32.AND P2, PT, RZ, UR16, PT ;  /* 0x00000010ff007c0c */ /* 0x000fe2000bf45070 */
[----:B------:R-:W-:Y:S01]  /*0d80*/  FADD.FTZ R62, R57, -R63 ;  /* 0x8000003f393e7221 */ /* 0x000fe20000010000 */
[----:B------:R-:W-:Y:S01]  /*0d90*/  FADD.FTZ R76, R55, -R76 ;  /* 0x8000004c374c7221 */ /* 0x000fe20000010000 */
[----:B------:R-:W-:Y:S01]  /*0da0*/  FADD.FTZ R56, R28, -R56 ;  /* 0x800000381c387221 */ /* 0x000fe20000010000 */
[----:B------:R-:W-:Y:S01]  /*0db0*/  FADD.FTZ R58, R30, -R58 ;  /* 0x8000003a1e3a7221 */ /* 0x000fe20000010000 */
[----:B------:R-:W-:Y:S01]  /*0dc0*/  FMUL.FTZ R61, R53, R0 ;  /* 0x00000000353d7220 */ /* 0x000fe20000410000 */
[----:B------:R-:W-:Y:S01]  /*0dd0*/  ISETP.NE.AND.EX P2, PT, RZ, UR17, PT, P2 ;  /* 0x00000011ff007c0c */ /* 0x000fe2000bf45320 */
[----:B------:R-:W-:Y:S01]  /*0de0*/  FADD.FTZ R30, R47, -R75 ;  /* 0x8000004b2f1e7221 */ /* 0x000fe20000010000 */
[----:B-----5:R-:W-:-:S02]  /*0df0*/  @P1 HADD2.F32 R28, -RZ, R16.H0_H0 ;  /* 0x20000010ff1c1230 */ /* 0x020fc40000004100 */
[C---:B------:R-:W-:Y:S01]  /*0e00*/  FMUL.FTZ R75, R53.reuse, R62 ;  /* 0x0000003e354b7220 */ /* 0x040fe20000410000 */
[----:B------:R-:W-:Y:S02]  /*0e10*/  @P1 HADD2.F32 R0, -RZ, R16.H1_H1 ;  /* 0x30000010ff001230 */ /* 0x000fe40000004100 */
[C---:B------:R-:W-:Y:S01]  /*0e20*/  FMUL.FTZ R55, R53.reuse, R76 ;  /* 0x0000004c35377220 */ /* 0x040fe20000410000 */
[----:B------:R-:W-:Y:S01]  /*0e30*/  FMUL.FTZ R47, R53, R30 ;  /* 0x0000001e352f7220 */ /* 0x000fe20000410000 */
[----:B------:R-:W-:Y:S01]  /*0e40*/  @P1 FADD.FTZ R75, R75, R28 ;  /* 0x0000001c4b4b1221 */ /* 0x000fe20000010000 */
[--C-:B------:R-:W-:Y:S02]  /*0e50*/  @P1 HADD2.F32 R30, -RZ, R17.reuse.H1_H1 ;  /* 0x30000011ff1e1230 */ /* 0x100fe40000004100 */
[----:B------:R-:W-:Y:S01]  /*0e60*/  @P1 FADD.FTZ R55, R55, R0 ;  /* 0x0000000037371221 */ /* 0x000fe20000010000 */
[----:B------:R-:W-:Y:S01]  /*0e70*/  FADD.FTZ R54, R54, -R59 ;  /* 0x8000003b36367221 */ /* 0x000fe20000010000 */
[----:B------:R-:W-:-:S02]  /*0e80*/  @P1 HADD2.F32 R28, -RZ, R17.H0_H0 ;  /* 0x20000011ff1c1230 */ /* 0x000fc40000004100 */
[C---:B------:R-:W-:Y:S01]  /*0e90*/  FMUL.FTZ R63, R53.reuse, R56 ;  /* 0x00000038353f7220 */ /* 0x040fe20000410000 */
[--C-:B------:R-:W-:Y:S02]  /*0ea0*/  @P1 HADD2.F32 R0, -RZ, R18.reuse.H0_H0 ;  /* 0x20000012ff001230 */ /* 0x100fe40000004100 */
[----:B------:R-:W-:Y:S01]  /*0eb0*/  FMUL.FTZ R59, R53, R58 ;  /* 0x0000003a353b7220 */ /* 0x000fe20000410000 */
[----:B------:R-:W-:Y:S01]  /*0ec0*/  FADD.FTZ R60, R31, -R60 ;  /* 0x8000003c1f3c7221 */ /* 0x000fe20000010000 */
[----:B------:R-:W-:Y:S01]  /*0ed0*/  @P1 FADD.FTZ R61, R61, R30 ;  /* 0x0000001e3d3d1221 */ /* 0x000fe20000010000 */
[----:B------:R-:W-:Y:S01]  /*0ee0*/  @P1 FADD.FTZ R63, R63, R28 ;  /* 0x0000001c3f3f1221 */ /* 0x000fe20000010000 */
[--C-:B------:R-:W-:Y:S02]  /*0ef0*/  @P1 HADD2.F32 R30, -RZ, R19.reuse.H0_H0 ;  /* 0x20000013ff1e1230 */ /* 0x100fe40000004100 */
[----:B------:R-:W-:Y:S01]  /*0f00*/  @P1 FADD.FTZ R59, R59, R0 ;  /* 0x000000003b3b1221 */ /* 0x000fe20000010000 */
[----:B------:R-:W-:Y:S01]  /*0f10*/  @P1 HADD2.F32 R28, -RZ, R18.H1_H1 ;  /* 0x30000012ff1c1230 */ /* 0x000fe20000004100 */
[----:B------:R-:W-:Y:S01]  /*0f20*/  @P2 F2FP.F16.F32.PACK_AB R0, RZ, R75 ;  /* 0x0000004bff00223e */ /* 0x000fe200000000ff */
[----:B------:R-:W-:Y:S01]  /*0f30*/  FMUL.FTZ R57, R53, R60 ;  /* 0x0000003c35397220 */ /* 0x000fe20000410000 */
[----:B------:R-:W-:Y:S01]  /*0f40*/  @P1 FADD.FTZ R47, R47, R30 ;  /* 0x0000001e2f2f1221 */ /* 0x000fe20000010000 */
[----:B------:R-:W-:Y:S01]  /*0f50*/  FMUL.FTZ R31, R53, R54 ;  /* 0x00000036351f7220 */ /* 0x000fe20000410000 */
[----:B------:R-:W-:Y:S01]  /*0f60*/  @P2 PRMT R20, R0, 0x7610, R20 ;  /* 0x0000761000142816 */ /* 0x000fe20000000014 */
[----:B------:R-:W-:Y:S01]  /*0f70*/  @P1 FADD.FTZ R57, R57, R28 ;  /* 0x0000001c39391221 */ /* 0x000fe20000010000 */
[----:B------:R-:W-:Y:S01]  /*0f80*/  @P2 F2FP.F16.F32.PACK_AB R0, RZ, R55 ;  /* 0x00000037ff00223e */ /* 0x000fe200000000ff */
[----:B------:R-:W-:Y:S01]  /*0f90*/  @P1 HADD2.F32 R54, -RZ, R19.H1_H1 ;  /* 0x30000013ff361230 */ /* 0x000fe20000004100 */
[----:B------:R-:W-:-:S02]  /*0fa0*/  @P2 F2FP.F16.F32.PACK_AB R30, RZ, R59 ;  /* 0x0000003bff1e223e */ /* 0x000fc400000000ff */
[----:B------:R-:W-:Y:S02]  /*0fb0*/  @P2 F2FP.F16.F32.PACK_AB R53, RZ, R47 ;  /* 0x0000002fff35223e */ /* 0x000fe400000000ff */
[----:B------:R-:W-:Y:S01]  /*0fc0*/  @P2 PRMT R20, R20, 0x5410, R0 ;  /* 0x0000541014142816 */ /* 0x000fe20000000000 */
[----:B------:R-:W-:Y:S01]  /*0fd0*/  @P1 FADD.FTZ R31, R31, R54 ;  /* 0x000000361f1f1221 */ /* 0x000fe20000010000 */
[----:B------:R-:W-:Y:S02]  /*0fe0*/  @P2 PRMT R22, R30, 0x7610, R22 ;  /* 0x000076101e162816 */ /* 0x000fe40000000016 */
[----:B------:R-:W-:Y:S02]  /*0ff0*/  @P2 F2FP.F16.F32.PACK_AB R0, RZ, R57 ;  /* 0x00000039ff00223e */ /* 0x000fe400000000ff */
[----:B------:R-:W-:Y:S01]  /*1000*/  @P2 F2FP.F16.F32.PACK_AB R28, RZ, R63 ;  /* 0x0000003fff1c223e */ /* 0x000fe200000000ff */
[-C--:B------:R-:W-:Y:S01]  /*1010*/  FMUL.FTZ R56, R59, R46.reuse ;  /* 0x0000002e3b387220 */ /* 0x080fe20000410000 */
[----:B------:R-:W-:Y:S01]  /*1020*/  @P2 PRMT R23, R53, 0x7610, R23 ;  /* 0x0000761035172816 */ /* 0x000fe20000000017 */
[-C--:B------:R-:W-:Y:S01]  /*1030*/  FMUL.FTZ R53, R55, R46.reuse ;  /* 0x0000002e37357220 */ /* 0x080fe20000410000 */
[----:B------:R-:W-:Y:S01]  /*1040*/  @P2 PRMT R22, R22, 0x5410, R0 ;  /* 0x0000541016162816 */ /* 0x000fe20000000000 */
[-C--:B------:R-:W-:Y:S01]  /*1050*/  FMUL.FTZ R0, R75, R46.reuse ;  /* 0x0000002e4b007220 */ /* 0x080fe20000410000 */
[-C--:B------:R-:W-:Y:S01]  /*1060*/  FMUL.FTZ R54, R63, R46.reuse ;  /* 0x0000002e3f367220 */ /* 0x080fe20000410000 */
[-C--:B------:R-:W-:Y:S01]  /*1070*/  FMUL.FTZ R55, R61, R46.reuse ;  /* 0x0000002e3d377220 */ /* 0x080fe20000410000 */
[-C--:B------:R-:W-:Y:S01]  /*1080*/  FMUL.FTZ R57, R57, R46.reuse ;  /* 0x0000002e39397220 */ /* 0x080fe20000410000 */
[-C--:B------:R-:W-:Y:S01]  /*1090*/  FMUL.FTZ R58, R47, R46.reuse ;  /* 0x0000002e2f3a7220 */ /* 0x080fe20000410000 */
[----:B------:R-:W-:Y:S01]  /*10a0*/  FMUL.FTZ R59, R31, R46 ;  /* 0x0000002e1f3b7220 */ /* 0x000fe20000410000 */
[----:B------:R-:W-:Y:S01]  /*10b0*/  @P2 PRMT R21, R28, 0x7610, R21 ;  /* 0x000076101c152816 */ /* 0x000fe20000000015 */
[----:B------:R-:W0:Y:S01]  /*10c0*/  LDC.64 R46, c[0x0][0x210] ;  /* 0x00008400ff2e7b82 */ /* 0x000e220000000a00 */
[----:B------:R-:W-:-:S02]  /*10d0*/  @P2 F2FP.F16.F32.PACK_AB R29, RZ, R61 ;  /* 0x0000003dff1d223e */ /* 0x000fc400000000ff */
[----:B------:R-:W-:Y:S02]  /*10e0*/  @P2 IADD3 R28, P1, R48, UR16, RZ ;  /* 0x00000010301c2c10 */ /* 0x000fe4000ff3e0ff */
[----:B------:R-:W-:Y:S02]  /*10f0*/  @P2 F2FP.F16.F32.PACK_AB R30, RZ, R31 ;  /* 0x0000001fff1e223e */ /* 0x000fe400000000ff */
[----:B------:R-:W-:Y:S01]  /*1100*/  @P2 PRMT R21, R21, 0x5410, R29 ;  /* 0x0000541015152816 */ /* 0x000fe2000000001d */
[----:B------:R-:W-:Y:S01]  /*1110*/  FMUL.FTZ R61, R64, R53 ;  /* 0x00000035403d7220 */ /* 0x000fe20000410000 */
[----:B------:R-:W-:Y:S01]  /*1120*/  @P2 IADD3.X R29, R49, UR17, RZ, P1, !PT ;  /* 0x00000011311d2c10 */ /* 0x000fe20008ffe4ff */
[----:B------:R-:W-:Y:S01]  /*1130*/  FMUL.FTZ R31, R51, R54 ;  /* 0x00000036331f7220 */ /* 0x000fe20000410000 */
[----:B------:R-:W-:Y:S01]  /*1140*/  @P2 PRMT R23, R23, 0x5410, R30 ;  /* 0x0000541017172816 */ /* 0x000fe2000000001e */
[----:B------:R-:W-:Y:S01]  /*1150*/  FMUL.FTZ R30, R65, R0 ;  /* 0x00000000411e7220 */ /* 0x000fe20000410000 */
[----:B------:R-:W-:-:S03]  /*1160*/  FMUL.FTZ R60, R50, R55 ;  /* 0x00000037323c7220 */ /* 0x000fc60000410000 */
[----:B------:R1:W-:Y:S01]  /*1170*/  @P2 STG.E.128 desc[UR4][R28.64], R20 ;  /* 0x000000141c002986 */ /* 0x0003e2000c101d04 */
[----:B------:R-:W-:-:S04]  /*1180*/  IADD3 R48, P1, R48, UR18, RZ ;  /* 0x0000001230307c10 */ /* 0x000fc8000ff3e0ff */
[----:B------:R-:W-:Y:S02]  /*1190*/  IADD3.X R49, R49, UR19, RZ, P1, !PT ;  /* 0x0000001331317c10 */ /* 0x000fe40008ffe4ff */
[----:B-1----:R-:W-:Y:S01]  /*11a0*/  F2FP.F16.F32.PACK_AB R28, R61, R30 ;  /* 0x0000001e3d1c723e */ /* 0x002fe200000000ff */
[----:B------:R-:W-:Y:S01]  /*11b0*/  FMUL.FTZ R30, R45, R56 ;  /* 0x000000382d1e7220 */ /* 0x000fe20000410000 */
[----:B------:R-:W-:Y:S01]  /*11c0*/  F2FP.F16.F32.PACK_AB R29, R60, R31 ;  /* 0x0000001f3c1d723e */ /* 0x000fe200000000ff */
[----:B------:R-:W-:Y:S01]  /*11d0*/  FMUL.FTZ R31, R44, R57 ;  /* 0x000000392c1f7220 */ /* 0x000fe20000410000 */
[----:B------:R-:W-:Y:S01]  /*11e0*/  FMUL.FTZ R60, R43, R58 ;  /* 0x0000003a2b3c7220 */ /* 0x000fe20000410000 */
[----:B------:R-:W-:-:S03]  /*11f0*/  FMUL.FTZ R61, R42, R59 ;  /* 0x0000003b2a3d7220 */ /* 0x000fc60000410000 */
[----:B------:R-:W-:Y:S02]  /*1200*/  F2FP.F16.F32.PACK_AB R30, R31, R30 ;  /* 0x0000001e1f1e723e */ /* 0x000fe400000000ff */
[----:B------:R-:W-:Y:S02]  /*1210*/  F2FP.F16.F32.PACK_AB R31, R61, R60 ;  /* 0x0000003c3d1f723e */ /* 0x000fe400000000ff */
[----:B0-----:R-:W-:-:S03]  /*1220*/  LEA R52, R46, R52, 0x2 ;  /* 0x000000342e347211 */ /* 0x001fc600078e10ff */
[----:B------:R0:W-:Y:S01]  /*1230*/  STG.E.128 desc[UR4][R48.64], R28 ;  /* 0x0000001c30007986 */ /* 0x0001e2000c101d04 */
[----:B------:R-:W-:Y:S01]  /*1240*/  ISETP.GE.AND P1, PT, R52, R47, PT ;  /* 0x0000002f3400720c */ /* 0x000fe20003f26270 */
[--C-:B--2---:R-:W-:Y:S02]  /*1250*/  HADD2.F32 R61, -RZ, R24.reuse.H0_H0 ;  /* 0x20000018ff3d7230 */ /* 0x104fe40000004100 */
[----:B------:R-:W-:-:S03]  /*1260*/  HADD2.F32 R24, -RZ, R24.H1_H1 ;  /* 0x30000018ff187230 */ /* 0x000fc60000004100 */
[----:B------:R-:W-:Y:S01]  /*1270*/  FFMA.FTZ R8, R61, R0, R8 ;  /* 0x000000003d087223 */ /* 0x000fe20000010008 */
[--C-:B------:R-:W-:Y:S02]  /*1280*/  HADD2.F32 R61, -RZ, R25.reuse.H0_H0 ;  /* 0x20000019ff3d7230 */ /* 0x100fe40000004100 */
[----:B------:R-:W-:Y:S02]  /*1290*/  HADD2.F32 R0, -RZ, R25.H1_H1 ;  /* 0x30000019ff007230 */ /* 0x000fe40000004100 */
[--C-:B------:R-:W-:Y:S02]  /*12a0*/  HADD2.F32 R25, -RZ, R26.reuse.H0_H0 ;  /* 0x2000001aff197230 */ /* 0x100fe40000004100 */
[----:B------:R-:W-:Y:S02]  /*12b0*/  HADD2.F32 R26, -RZ, R26.H1_H1 ;  /* 0x3000001aff1a7230 */ /* 0x000fe40000004100 */
[--C-:B------:R-:W-:Y:S02]  /*12c0*/  HADD2.F32 R63, -RZ, R27.reuse.H0_H0 ;  /* 0x2000001bff3f7230 */ /* 0x100fe40000004100 */
[----:B------:R-:W-:-:S02]  /*12d0*/  HADD2.F32 R46, -RZ, R27.H1_H1 ;  /* 0x3000001bff2e7230 */ /* 0x000fc40000004100 */
[----:B------:R-:W-:Y:S01]  /*12e0*/  FFMA.FTZ R9, R24, R53, R9 ;  /* 0x0000003518097223 */ /* 0x000fe20000010009 */
[----:B------:R-:W-:Y:S01]  /*12f0*/  FFMA.FTZ R6, R61, R54, R6 ;  /* 0x000000363d067223 */ /* 0x000fe20000010006 */
[----:B------:R-:W-:Y:S01]  /*1300*/  FFMA.FTZ R7, R0, R55, R7 ;  /* 0x0000003700077223 */ /* 0x000fe20000010007 */
[----:B------:R-:W-:Y:S01]  /*1310*/  FFMA.FTZ R4, R25, R56, R4 ;  /* 0x0000003819047223 */ /* 0x000fe20000010004 */
[----:B------:R-:W-:Y:S01]  /*1320*/  FFMA.FTZ R5, R26, R57, R5 ;  /* 0x000000391a057223 */ /* 0x000fe20000010005 */
[----:B------:R-:W-:Y:S01]  /*1330*/  FFMA.FTZ R2, R63, R58, R2 ;  /* 0x0000003a3f027223 */ /* 0x000fe20000010002 */
[----:B------:R-:W-:Y:S01]  /*1340*/  FFMA.FTZ R3, R46, R59, R3 ;  /* 0x0000003b2e037223 */ /* 0x000fe20000010003 */
[----:B0-----:R-:W-:Y:S06]  /*1350*/  @!P1 BRA `(.L_x_835) ;  /* 0xfffffff000489947 */ /* 0x001fec000383ffff */
[----:B------:R-:W-:Y:S05]  /*1360*/  BSYNC B1 ;  /* 0x0000000000017941 */ /* 0x000fea0003800000 */
.L_x_833:
        /* <DEDUP_REMOVED lines=18> */
[----:B------:R-:W-:-:S07]  /*1490*/  MOV R7, R3 ;  /* 0x0000000300077202 */ /* 0x000fce0000000f00 */
.L_x_832:
[----:B------:R-:W-:Y:S05]  /*14a0*/  BSYNC B0 ;  /* 0x0000000000007941 */ /* 0x000fea0003800000 */
.L_x_830:
        /* <DEDUP_REMOVED lines=33> */
[----:B------:R-:W-:Y:S01]  /*16c0*/  ULDC.64 UR6, c[0x0][0x2d8] ;  /* 0x0000b60000067ab9 */ /* 0x000fe20000000a00 */
        /* <DEDUP_REMOVED lines=15> */
[----:B------:R0:W-:Y:S01]  /*17c0*/  STS.128 [R0+0x10], R4 ;  /* 0x0000100400007388 */ /* 0x0001e20000000c00 */
[----:B-----5:R-:W-:Y:S01]  /*17d0*/  FADD.FTZ R20, R20, R39 ;  /* 0x0000002714147221 */ /* 0x020fe20000010000 */
[----:B------:R-:W-:Y:S01]  /*17e0*/  BAR.SYNC.DEFER_BLOCKING 0x0 ;  /* 0x0000000000007b1d */ /* 0x000fe20000010000 */
[----:B------:R-:W-:Y:S02]  /*17f0*/  FADD.FTZ R41, R14, R41 ;  /* 0x000000290e297221 */ /* 0x000fe40000010000 */
[----:B------:R-:W-:Y:S01]  /*1800*/  FADD.FTZ R43, R20, R43 ;  /* 0x0000002b142b7221 */ /* 0x000fe20000010000 */
[----:B0-----:R-:W-:-:S04]  /*1810*/  IADD3 R6, P0, R27, R74, RZ ;  /* 0x0000004a1b067210 */ /* 0x001fc80007f1e0ff */
[----:B------:R-:W-:-:S04]  /*1820*/  IADD3.X R7, RZ, RZ, RZ, P0, !PT ;  /* 0x000000ffff077210 */ /* 0x000fc800007fe4ff */
[C---:B------:R-:W-:Y:S02]  /*1830*/  SHF.L.U64.HI R7, R6.reuse, 0x2, R7 ;  /* 0x0000000206077819 */ /* 0x040fe40000010207 */
[----:B------:R-:W-:Y:S01]  /*1840*/  SHF.L.U32 R6, R6, 0x2, RZ ;  /* 0x0000000206067819 */ /* 0x000fe200000006ff */
[----:B------:R-:W0:Y:S03]  /*1850*/  LDS R16, [R3] ;  /* 0x0000000003107984 */ /* 0x000e260000000800 */
[C---:B------:R-:W-:Y:S01]  /*1860*/  IADD3 R2, P0, R6.reuse, UR6, RZ ;  /* 0x0000000606027c10 */ /* 0x040fe2000ff1e0ff */
[----:B------:R-:W1:Y:S01]  /*1870*/  LDS R17, [R3+0x200] ;  /* 0x0002000003117984 */ /* 0x000e620000000800 */
[----:B------:R-:W-:-:S03]  /*1880*/  IADD3 R4, P1, R6, UR20, RZ ;  /* 0x0000001406047c10 */ /* 0x000fc6000ff3e0ff */
[----:B------:R-:W2:Y:S01]  /*1890*/  LDS R19, [R3+0x400] ;  /* 0x0004000003137984 */ /* 0x000ea20000000800 */
[----:B------:R-:W-:-:S03]  /*18a0*/  IADD3.X R5, R7, UR21, RZ, P1, !PT ;  /* 0x0000001507057c10 */ /* 0x000fc60008ffe4ff */
        /* <DEDUP_REMOVED lines=24> */
.L_x_834:
[----:B------:R-:W-:Y:S01]  /*1a30*/  BSSY B2, `(.L_x_836) ;  /* 0x0000007000027945 */ /* 0x000fe20003800000 */
[----:B------:R-:W-:Y:S02]  /*1a40*/  MOV R76, 0x1 ;  /* 0x00000001004c7802 */ /* 0x000fe40000000f00 */
[----:B------:R-:W-:Y:S02]  /*1a50*/  MOV R75, 0x1f ;  /* 0x0000001f004b7802 */ /* 0x000fe40000000f00 */
[----:B------:R-:W-:-:S07]  /*1a60*/  MOV R63, 0xffffffff ;  /* 0xffffffff003f7802 */ /* 0x000fce0000000f00 */
[----:B-----5:R-:W-:Y:S05]  /*1a70*/  WARPSYNC.COLLECTIVE R63, `(.L_x_837) ;  /* 0x000000003f087348 */ /* 0x020fea0003c00000 */
[----:B------:R0:W1:Y:S02]  /*1a80*/  SHFL.BFLY P3, R63, R77, R76, R75 ;  /* 0x0c00004c4d3f7389 */ /* 0x000064000006004b */
[----:B01---5:R-:W-:Y:S01]  /*1a90*/  ENDCOLLECTIVE ;  /* 0x000000000000791b */ /* 0x023fe20003800000 */
.L_x_837:
[----:B------:R-:W-:Y:S05]  /*1aa0*/  BSYNC B2 ;  /* 0x0000000000027941 */ /* 0x000fea0003800000 */
.L_x_836:
        /* <DEDUP_REMOVED lines=8> */
.L_x_838:
        /* <DEDUP_REMOVED lines=8> */
.L_x_839:
[----:B------:R-:W-:Y:S02]  /*1bb0*/  MOV R77, R61 ;  /* 0x0000003d004d7202 */ /* 0x000fe40000000f00 */
[----:B------:R-:W-:Y:S02]  /*1bc0*/  MOV R62, R63 ;  /* 0x0000003f003e7202 */ /* 0x000fe40000000f00 */
[----:B------:R-:W-:-:S03]  /*1bd0*/  MOV R63, 0xffffffff ;  /* 0xffffffff003f7802 */ /* 0x000fc60000000f00 */
[----:B------:R-:W-:-:S07]  /*1be0*/  FADD.FTZ R60, R60, R62 ;  /* 0x0000003e3c3c7221 */ /* 0x000fce0000010000 */
[----:B------:R-:W-:Y:S05]  /*1bf0*/  WARPSYNC.COLLECTIVE R63, `(.L_x_840) ;  /* 0x000000003f087348 */ /* 0x000fea0003c00000 */
[----:B------:R0:W1:Y:S02]  /*1c00*/  SHFL.BFLY P3, R63, R77, R76, R75 ;  /* 0x0c00004c4d3f7389 */ /* 0x000064000006004b */
[----:B01----:R-:W-:Y:S01]  /*1c10*/  ENDCOLLECTIVE ;  /* 0x000000000000791b */ /* 0x003fe20003800000 */
.L_x_840:
        /* <DEDUP_REMOVED lines=8> */
.L_x_841:
[----:B------:R-:W-:Y:S02]  /*1ca0*/  MOV R77, R61 ;  /* 0x0000003d004d7202 */ /* 0x000fe40000000f00 */
[----:B------:R-:W-:Y:S02]  /*1cb0*/  MOV R62, R63 ;  /* 0x0000003f003e7202 */ /* 0x000fe40000000f00 */
[----:B------:R-:W-:-:S03]  /*1cc0*/  MOV R63, 0xffffffff ;  /* 0xffffffff003f7802 */ /* 0x000fc60000000f00 */
[----:B------:R-:W-:-:S07]  /*1cd0*/  FADD.FTZ R60, R60, R62 ;  /* 0x0000003e3c3c7221 */ /* 0x000fce0000010000 */
[----:B------:R-:W-:Y:S05]  /*1ce0*/  WARPSYNC.COLLECTIVE R63, `(.L_x_842) ;  /* 0x000000003f087348 */ /* 0x000fea0003c00000 */
[----:B------:R0:W1:Y:S02]  /*1cf0*/  SHFL.BFLY P3, R63, R77, R76, R75 ;  /* 0x0c00004c4d3f7389 */ /* 0x000064000006004b */
[----:B01----:R-:W-:Y:S01]  /*1d00*/  ENDCOLLECTIVE ;  /* 0x000000000000791b */ /* 0x003fe20003800000 */
.L_x_842:
        /* <DEDUP_REMOVED lines=8> */
.L_x_843:
[----:B------:R-:W-:Y:S02]  /*1d90*/  MOV R77, R61 ;  /* 0x0000003d004d7202 */ /* 0x000fe40000000f00 */
[----:B------:R-:W-:Y:S02]  /*1da0*/  MOV R62, R63 ;  /* 0x0000003f003e7202 */ /* 0x000fe40000000f00 */
[----:B------:R-:W-:-:S03]  /*1db0*/  MOV R63, 0xffffffff ;  /* 0xffffffff003f7802 */ /* 0x000fc60000000f00 */
[----:B------:R-:W-:-:S07]  /*1dc0*/  FADD.FTZ R60, R60, R62 ;  /* 0x0000003e3c3c7221 */ /* 0x000fce0000010000 */
[----:B------:R-:W-:Y:S05]  /*1dd0*/  WARPSYNC.COLLECTIVE R63, `(.L_x_844) ;  /* 0x000000003f087348 */ /* 0x000fea0003c00000 */
[----:B------:R0:W1:Y:S02]  /*1de0*/  SHFL.BFLY P3, R63, R77, R76, R75 ;  /* 0x0c00004c4d3f7389 */ /* 0x000064000006004b */
[----:B01----:R-:W-:Y:S01]  /*1df0*/  ENDCOLLECTIVE ;  /* 0x000000000000791b */ /* 0x003fe20003800000 */
.L_x_844:
        /* <DEDUP_REMOVED lines=8> */
.L_x_845:
[----:B------:R-:W-:Y:S02]  /*1e80*/  MOV R77, R61 ;  /* 0x0000003d004d7202 */ /* 0x000fe40000000f00 */
[----:B------:R-:W-:Y:S02]  /*1e90*/  MOV R62, R63 ;  /* 0x0000003f003e7202 */ /* 0x000fe40000000f00 */
[----:B------:R-:W-:-:S07]  /*1ea0*/  MOV R63, 0xffffffff ;  /* 0xffffffff003f7802 */ /* 0x000fce0000000f00 */
[----:B------:R-:W-:Y:S05]  /*1eb0*/  WARPSYNC.COLLECTIVE R63, `(.L_x_846) ;  /* 0x000000003f087348 */ /* 0x000fea0003c00000 */
[----:B------:R0:W1:Y:S02]  /*1ec0*/  SHFL.BFLY P3, R63, R77, R76, R75 ;  /* 0x0c00004c4d3f7389 */ /* 0x000064000006004b */
[----:B01----:R-:W-:Y:S01]  /*1ed0*/  ENDCOLLECTIVE ;  /* 0x000000000000791b */ /* 0x003fe20003800000 */
.L_x_846:
[----:B------:R-:W-:Y:S05]  /*1ee0*/  BRA `(.L_x_847) ;  /* 0xffffffec005c7947 */ /* 0x000fea000383ffff */
.L_x_848:
        /* <DEDUP_REMOVED lines=9> */
.L_x_6489:


//--------------------- .text._ZN10layer_norm13ln_bwd_kernelINS_13Kernel_traitsI6__halfS2_S2_S2_fjLj256ELj1ELj4ELj1ELj16ENS_18Kernel_traits_baseILj256ES2_S2_S2_S2_fjLj128EEEEELb0ELb1ELb1ELb0EEEvNS_9BwdParamsE --------------------------
	.section	.text._ZN10layer_norm13ln_bwd_kernelINS_13Kernel_traitsI6__halfS2_S2_S2_fjLj256ELj1ELj4ELj1ELj16ENS_18Kernel_traits_baseILj256ES2_S2_S2_S2_fjLj128EEEEELb0ELb1ELb1ELb0EEEvNS_9BwdParamsE,"ax",@progbits
	.align	128
        .global         _ZN10layer_norm13ln_bwd_kernelINS_13Kernel_traitsI6__halfS2_S2_S2_fjLj256ELj1ELj4ELj1ELj16ENS_18Kernel_traits_baseILj256ES2_S2_S2_S2_fjLj128EEEEELb0ELb1ELb1ELb0EEEvNS_9BwdParamsE
        .type           _ZN10layer_norm13ln_bwd_kernelINS_13Kernel_traitsI6__halfS2_S2_S2_fjLj256ELj1ELj4ELj1ELj16ENS_18Kernel_traits_baseILj256ES2_S2_S2_S2_fjLj128EEEEELb0ELb1ELb1ELb0EEEvNS_9BwdParamsE,@function
        .size           _ZN10layer_norm13ln_bwd_kernelINS_13Kernel_traitsI6__halfS2_S2_S2_fjLj256ELj1ELj4ELj1ELj16ENS_18Kernel_traits_baseILj256ES2_S2_S2_S2_fjLj128EEEEELb0ELb1ELb1ELb0EEEvNS_9BwdParamsE,(.L_x_6490 - _ZN10layer_norm13ln_bwd_kernelINS_13Kernel_traitsI6__halfS2_S2_S2_fjLj256ELj1ELj4ELj1ELj16ENS_18Kernel_traits_baseILj256ES2_S2_S2_S2_fjLj128EEEEELb0ELb1ELb1ELb0EEEvNS_9BwdParamsE)
        .other          _ZN10layer_norm13ln_bwd_kernelINS_13Kernel_traitsI6__halfS2_S2_S2_fjLj256ELj1ELj4ELj1ELj16ENS_18Kernel_traits_baseILj256ES2_S2_S2_S2_fjLj128EEEEELb0ELb1ELb1ELb0EEEvNS_9BwdParamsE,@"STO_CUDA_ENTRY STV_DEFAULT"
_ZN10layer_norm13ln_bwd_kernelINS_13Kernel_traitsI6__halfS2_S2_S2_fjLj256ELj1ELj4ELj1ELj16ENS_18Kernel_traits_baseILj256ES2_S2_S2_S2_fjLj128EEEEELb0ELb1ELb1ELb0EEEvNS_9BwdParamsE:
.text._ZN10layer_norm13ln_bwd_kernelINS_13Kernel_traitsI6__halfS2_S2_S2_fjLj256ELj1ELj4ELj1ELj16ENS_18Kernel_traits_baseILj256ES2_S2_S2_S2_fjLj128EEEEELb0ELb1ELb1ELb0EEEvNS_9BwdParamsE:
        /* <DEDUP_REMOVED lines=16> */
[----:B------:R-:W0:Y:S08]  /*0100*/  @P1 LDC.64 R4, c[0x0][0x260] ;  /* 0x00009800ff041b82 */ /* 0x000e300000000a00 */
[----:B------:R-:W2:Y:S01]  /*0110*/  @P1 LDC.64 R6, c[0x0][0x278] ;  /* 0x00009e00ff061b82 */ /* 0x000ea20000000a00 */
[----:B0-----:R-:W-:-:S05]  /*0120*/  @P1 IMAD.WIDE.U32 R4, R2, 0x10, R4 ;  /* 0x0000001002041825 */ /* 0x001fca00078e0004 */
[----:B------:R0:W5:Y:S01]  /*0130*/  @P1 LDG.E.128 R12, desc[UR4][R4.64] ;  /* 0x00000004040c1981 */ /* 0x000162000c1e1d00 */
[----:B--2---:R-:W-:-:S05]  /*0140*/  @P1 IMAD.WIDE.U32 R6, R2, 0x10, R6 ;  /* 0x0000001002061825 */ /* 0x004fca00078e0006 */
[----:B------:R0:W5:Y:S01]  /*0150*/  @P1 LDG.E.128 R64, desc[UR4][R6.64] ;  /* 0x0000000406401981 */ /* 0x000162000c1e1d00 */
[----:B------:R-:W-:-:S04]  /*0160*/  SHF.R.U32.HI R63, RZ, 0x5, R63 ;  /* 0x00000005ff3f7819 */ /* 0x000fc8000001163f */
[----:B-1----:R-:W-:-:S04]  /*0170*/  LEA R63, R8, R63, 0x2 ;  /* 0x0000003f083f7211 */ /* 0x002fc800078e10ff */
[----:B------:R-:W-:Y:S01]  /*0180*/  ISETP.GE.AND P0, PT, R63, UR6, PT ;  /* 0x000000063f007c0c */ /* 0x000fe2000bf06270 */
[----:B------:R-:W-:Y:S01]  /*0190*/  ULDC.64 UR6, c[0x0][0x2c8] ;  /* 0x0000b20000067ab9 */ /* 0x000fe20000000a00 */
[----:B------:R-:W-:Y:S01]  /*01a0*/  BSSY B0, `(.L_x_849) ;  /* 0x000018a000007945 */ /* 0x000fe20003800000 */
        /* <DEDUP_REMOVED lines=11> */
[----:B------:R-:W-:Y:S01]  /*0260*/  CS2R R40, SRZ ;  /* 0x0000000000287805 */ /* 0x000fe2000001ff00 */
[----:B0-----:R-:W-:Y:S06]  /*0270*/  @P0 BRA `(.L_x_850) ;  /* 0x0000001400f00947 */ /* 0x001fec0003800000 */
[----:B------:R-:W0:Y:S01]  /*0280*/  LDC.U8 R4, c[0x0][0x2a0] ;  /* 0x0000a800ff047b82 */ /* 0x000e220000000000 */
[--C-:B-----5:R-:W-:Y:S01]  /*0290*/  HADD2.F32 R62, -RZ, R65.reuse.H0_H0 ;  /* 0x20000041ff3e7230 */ /* 0x120fe20000004100 */
[----:B------:R-:W-:Y:S01]  /*02a0*/  HFMA2.MMA R33, -RZ, RZ, 0, 0 ;  /* 0x00000000ff217435 */ /* 0x000fe200000001ff */
[----:B------:R-:W-:Y:S02]  /*02b0*/  HADD2.F32 R68, -RZ, R65.H1_H1 ;  /* 0x30000041ff447230 */ /* 0x000fe40000004100 */
[--C-:B------:R-:W-:Y:S02]  /*02c0*/  HADD2.F32 R65, -RZ, R66.reuse.H0_H0 ;  /* 0x20000042ff417230 */ /* 0x100fe40000004100 */
[----:B------:R-:W-:Y:S02]  /*02d0*/  HADD2.F32 R69, -RZ, R66.H1_H1 ;  /* 0x30000042ff457230 */ /* 0x000fe40000004100 */
[----:B------:R-:W-:Y:S02]  /*02e0*/  HADD2.F32 R61, -RZ, R64.H0_H0 ;  /* 0x20000040ff3d7230 */ /* 0x000fe40000004100 */
[----:B------:R-:W-:-:S02]  /*02f0*/  HADD2.F32 R66, -RZ, R67.H0_H0 ;  /* 0x20000043ff427230 */ /* 0x000fc40000004100 */
        /* <DEDUP_REMOVED lines=8> */
[----:B------:R-:W-:Y:S02]  /*0380*/  HADD2.F32 R64, -RZ, R64.H1_H1 ;  /* 0x30000040ff407230 */ /* 0x000fe40000004100 */
[----:B------:R-:W-:-:S07]  /*0390*/  HADD2.F32 R67, -RZ, R67.H1_H1 ;  /* 0x30000043ff437230 */ /* 0x000fce0000004100 */
.L_x_883:
[----:B--23--:R-:W1:Y:S08]  /*03a0*/  LDC.64 R70, c[0x0][0x288] ;  /* 0x0000a200ff467b82 */ /* 0x00ce700000000a00 */
[----:B------:R-:W2:Y:S08]  /*03b0*/  LDC.64 R56, c[0x0][0x258] ;  /* 0x00009600ff387b82 */ /* 0x000eb00000000a00 */
[----:B------:R-:W3:Y:S01]  /*03c0*/  LDC.64 R54, c[0x0][0x280] ;  /* 0x0000a000ff367b82 */ /* 0x000ee20000000a00 */
[----:B-1----:R-:W-:-:S07]  /*03d0*/  IMAD.WIDE R90, R63, 0x4, R70 ;  /* 0x000000043f5a7825 */ /* 0x002fce00078e0246 */
[----:B------:R-:W1:Y:S01]  /*03e0*/  LDC.64 R76, c[0x0][0x250] ;  /* 0x00009400ff4c7b82 */ /* 0x000e620000000a00 */
[----:B------:R-:W4:Y:S01]  /*03f0*/  LDG.E R87, desc[UR4][R90.64] ;  /* 0x000000045a577981 */ /* 0x000f22000c1e1900 */
[----:B--2---:R-:W-:-:S06]  /*0400*/  IMAD.WIDE R56, R63, 0x4, R56 ;  /* 0x000000043f387825 */ /* 0x004fcc00078e0238 */
[----:B------:R-:W2:Y:S01]  /*0410*/  LDC.64 R70, c[0x0][0x2c8] ;  /* 0x0000b200ff467b82 */ /* 0x000ea20000000a00 */
[----:B-----5:R-:W5:Y:S01]  /*0420*/  LDG.E R74, desc[UR4][R56.64] ;  /* 0x00000004384a7981 */ /* 0x020f62000c1e1900 */
        /* <DEDUP_REMOVED lines=9> */
[----:B------:R-:W-:Y:S02]  /*04c0*/  MOV R89, RZ ;  /* 0x000000ff00597202 */ /* 0x000fe40000000f00 */
[----:B---3--:R-:W-:Y:S01]  /*04d0*/  MOV R54, RZ ;  /* 0x000000ff00367202 */ /* 0x008fe20000000f00 */
        /* <DEDUP_REMOVED lines=8> */
.L_x_852:
        /* <DEDUP_REMOVED lines=18> */
[----:B----4-:R-:W-:Y:S02]  /*0680*/  HADD2.F32 R76, -RZ, R52.H0_H0 ;  /* 0x20000034ff4c7230 */ /* 0x010fe40000004100 */
[--C-:B------:R-:W-:Y:S02]  /*0690*/  HADD2.F32 R80, -RZ, R53.reuse.H1_H1 ;  /* 0x30000035ff507230 */ /* 0x100fe40000004100 */
[----:B------:R-:W-:Y:S02]  /*06a0*/  HADD2.F32 R82, -RZ, R54.H0_H0 ;  /* 0x20000036ff527230 */ /* 0x000fe40000004100 */
[----:B------:R-:W-:Y:S02]  /*06b0*/  HADD2.F32 R52, -RZ, R52.H1_H1 ;  /* 0x30000034ff347230 */ /* 0x000fe40000004100 */
[----:B------:R-:W-:Y:S02]  /*06c0*/  HADD2.F32 R78, -RZ, R53.H0_H0 ;  /* 0x20000035ff4e7230 */ /* 0x000fe40000004100 */
[----:B------:R-:W-:-:S02]  /*06d0*/  HADD2.F32 R54, -RZ, R54.H1_H1 ;  /* 0x30000036ff367230 */ /* 0x000fc40000004100 */
[--C-:B------:R-:W-:Y:S02]  /*06e0*/  HADD2.F32 R84, -RZ, R55.reuse.H0_H0 ;  /* 0x20000037ff547230 */ /* 0x100fe40000004100 */
[----:B------:R-:W-:Y:S02]  /*06f0*/  HADD2.F32 R86, -RZ, R55.H1_H1 ;  /* 0x30000037ff567230 */ /* 0x000fe40000004100 */
[C---:B------:R-:W-:Y:S01]  /*0700*/  FADD.FTZ R53, -R3.reuse, R76 ;  /* 0x0000004c03357221 */ /* 0x040fe20000010100 */
[C---:B------:R-:W-:Y:S01]  /*0710*/  FADD.FTZ R77, -R3.reuse, R80 ;  /* 0x00000050034d7221 */ /* 0x040fe20000010100 */
[C---:B-1----:R-:W-:Y:S01]  /*0720*/  FADD.FTZ R71, -R3.reuse, R52 ;  /* 0x0000003403477221 */ /* 0x042fe20000010100 */
[C---:B------:R-:W-:Y:S01]  /*0730*/  FADD.FTZ R75, -R3.reuse, R78 ;  /* 0x0000004e034b7221 */ /* 0x040fe20000010100 */
[C---:B------:R-:W-:Y:S01]  /*0740*/  FADD.FTZ R79, -R3.reuse, R82 ;  /* 0x00000052034f7221 */ /* 0x040fe20000010100 */
[C---:B------:R-:W-:Y:S01]  /*0750*/  FADD.FTZ R85, -R3.reuse, R54 ;  /* 0x0000003603557221 */ /* 0x040fe20000010100 */
[C---:B------:R-:W-:Y:S01]  /*0760*/  FADD.FTZ R87, -R3.reuse, R84 ;  /* 0x0000005403577221 */ /* 0x040fe20000010100 */
[----:B------:R-:W-:Y:S01]  /*0770*/  FADD.FTZ R55, -R3, R86 ;  /* 0x0000005603377221 */ /* 0x000fe20000010100 */
[----:B---3--:R-:W-:-:S02]  /*0780*/  HADD2.F32 R80, -RZ, R56.H0_H0 ;  /* 0x20000038ff507230 */ /* 0x008fc40000004100 */
[C---:B-----5:R-:W-:Y:S01]  /*0790*/  FMUL.FTZ R3, R74.reuse, R53 ;  /* 0x000000354a037220 */ /* 0x060fe20000410000 */
[----:B------:R-:W-:Y:S02]  /*07a0*/  HADD2.F32 R56, -RZ, R56.H1_H1 ;  /* 0x30000038ff387230 */ /* 0x000fe40000004100 */
[----:B------:R-:W-:Y:S01]  /*07b0*/  FMUL.FTZ R52, R74, R71 ;  /* 0x000000474a347220 */ /* 0x000fe20000410000 */
[-C--:B------:R-:W-:Y:S01]  /*07c0*/  FFMA.FTZ R40, R3, R80.reuse, R40 ;  /* 0x0000005003287223 */ /* 0x080fe20000010028 */
[----:B------:R-:W-:Y:S01]  /*07d0*/  FADD.FTZ R32, R32, R80 ;  /* 0x0000005020207221 */ /* 0x000fe20000010000 */
[----:B------:R-:W-:Y:S01]  /*07e0*/  FMUL.FTZ R80, R5, R80 ;  /* 0x0000005005507220 */ /* 0x000fe20000410000 */
[--C-:B------:R-:W-:Y:S02]  /*07f0*/  HADD2.F32 R86, -RZ, R59.reuse.H0_H0 ;  /* 0x2000003bff567230 */ /* 0x100fe40000004100 */
[----:B------:R-:W-:Y:S02]  /*0800*/  HADD2.F32 R54, -RZ, R59.H1_H1 ;  /* 0x3000003bff367230 */ /* 0x000fe40000004100 */
[----:B------:R-:W-:Y:S01]  /*0810*/  FMUL.FTZ R59, R74, R79 ;  /* 0x0000004f4a3b7220 */ /* 0x000fe20000410000 */
[----:B------:R-:W-:-:S02]  /*0820*/  HADD2.F32 R82, -RZ, R57.H0_H0 ;  /* 0x20000039ff527230 */ /* 0x000fc40000004100 */
[-C--:B------:R-:W-:Y:S01]  /*0830*/  FFMA.FTZ R41, R52, R56.reuse, R41 ;  /* 0x0000003834297223 */ /* 0x080fe20000010029 */
[----:B------:R-:W-:Y:S01]  /*0840*/  FADD.FTZ R33, R33, R56 ;  /* 0x0000003821217221 */ /* 0x000fe20000010000 */
[----:B------:R-:W-:Y:S01]  /*0850*/  FMUL.FTZ R79, R6, R56 ;  /* 0x00000038064f7220 */ /* 0x000fe20000410000 */
[----:B------:R-:W-:Y:S02]  /*0860*/  HADD2.F32 R81, -RZ, R57.H1_H1 ;  /* 0x30000039ff517230 */ /* 0x000fe40000004100 */
[----:B------:R-:W-:Y:S01]  /*0870*/  FMUL.FTZ R53, R74, R75 ;  /* 0x0000004b4a357220 */ /* 0x000fe20000410000 */
[----:B------:R-:W-:Y:S01]  /*0880*/  FADD.FTZ R56, RZ, R80 ;  /* 0x00000050ff387221 */ /* 0x000fe20000010000 */
[----:B------:R-:W-:Y:S01]  /*0890*/  FFMA.FTZ R57, R3, R80, RZ ;  /* 0x0000005003397223 */ /* 0x000fe200000100ff */
[--C-:B------:R-:W-:Y:S02]  /*08a0*/  HADD2.F32 R84, -RZ, R58.reuse.H0_H0 ;  /* 0x2000003aff547230 */ /* 0x100fe40000004100 */
[----:B------:R-:W-:Y:S01]  /*08b0*/  FFMA.FTZ R42, R53, R82, R42 ;  /* 0x00000052352a7223 */ /* 0x000fe2000001002a */
[----:B------:R-:W-:-:S02]  /*08c0*/  HADD2.F32 R83, -RZ, R58.H1_H1 ;  /* 0x3000003aff537230 */ /* 0x000fc40000004100 */
[----:B------:R-:W-:Y:S01]  /*08d0*/  FMUL.FTZ R58, R74, R77 ;  /* 0x0000004d4a3a7220 */ /* 0x000fe20000410000 */
[----:B------:R-:W-:Y:S01]  /*08e0*/  FADD.FTZ R34, R34, R82 ;  /* 0x0000005222227221 */ /* 0x000fe20000010000 */
[----:B------:R-:W-:Y:S01]  /*08f0*/  FADD.FTZ R71, R56, R79 ;  /* 0x0000004f38477221 */ /* 0x000fe20000010000 */
[----:B------:R-:W-:Y:S01]  /*0900*/  FMUL.FTZ R82, R7, R82 ;  /* 0x0000005207527220 */ /* 0x000fe20000410000 */
[----:B------:R-:W-:Y:S01]  /*0910*/  FFMA.FTZ R56, R52, R79, R57 ;  /* 0x0000004f34387223 */ /* 0x000fe20000010039 */
        /* <DEDUP_REMOVED lines=30> */
.L_x_853:
[----:B------:R-:W-:Y:S05]  /*0b00*/  BSYNC B1 ;  /* 0x0000000000017941 */ /* 0x000fea0003800000 */
.L_x_851:
        /* <DEDUP_REMOVED lines=20> */
.L_x_897:
[----:B------:R-:W-:Y:S05]  /*0c50*/  @!P1 BRA.U `(.L_x_855) ;  /* 0x0000000d00689947 */ /* 0x000fea0003800000 */
[----:B-----5:R-:W-:Y:S01]  /*0c60*/  ISETP.GE.AND P4, PT, R73, 0x1, PT ;  /* 0x000000014900780c */ /* 0x020fe20003f86270 */
[----:B---3--:R-:W-:Y:S01]  /*0c70*/  FADD.FTZ R55, R54, R71 ;  /* 0x0000004736377221 */ /* 0x008fe20000010000 */
[----:B------:R-:W-:Y:S01]  /*0c80*/  HFMA2.MMA R71, -RZ, RZ, 0, 0 ;  /* 0x00000000ff477435 */ /* 0x000fe200000001ff */
[----:B--2---:R-:W-:Y:S01]  /*0c90*/  FADD.FTZ R70, R89, R70 ;  /* 0x0000004659467221 */ /* 0x004fe20000010000 */
[----:B------:R-:W-:Y:S01]  /*0ca0*/  BSSY B1, `(.L_x_855) ;  /* 0x00000d5000017945 */ /* 0x000fe20003800000 */
[----:B------:R-:W-:Y:S02]  /*0cb0*/  FMUL.FTZ R55, R55, UR8 ;  /* 0x0000000837377c20 */ /* 0x000fe40008410000 */
[----:B-1----:R-:W-:-:S06]  /*0cc0*/  FMUL.FTZ R54, R70, UR8 ;  /* 0x0000000846367c20 */ /* 0x002fcc0008410000 */
[----:B------:R-:W-:-:S05]  /*0cd0*/  @P4 IADD3 R73, R73, -0x1, RZ ;  /* 0xffffffff49494810 */ /* 0x000fca0007ffe0ff */
[----:B------:R-:W-:-:S05]  /*0ce0*/  @P4 IMAD R73, R73, R0, RZ ;  /* 0x0000000049494224 */ /* 0x000fca00078e02ff */
[----:B------:R-:W-:-:S04]  /*0cf0*/  @P4 SHF.R.S32.HI R56, RZ, 0x1f, R73 ;  /* 0x0000001fff384819 */ /* 0x000fc80000011449 */
[----:B------:R-:W-:-:S04]  /*0d00*/  @P4 LEA.HI R73, R56, R73, RZ, 0x3 ;  /* 0x0000004938494211 */ /* 0x000fc800078f18ff */
[----:B------:R-:W-:Y:S01]  /*0d10*/  @P4 LEA.HI.SX32 R71, R73, R2, 0x1d ;  /* 0x0000000249474211 */ /* 0x000fe200078feaff */
[----:B------:R-:W-:Y:S06]  /*0d20*/  @!P1 BRA `(.L_x_856) ;  /* 0x0000000c00309947 */ /* 0x000fec0003800000 */
[----:B------:R-:W-:Y:S04]  /*0d30*/  BSSY B2, `(.L_x_857) ;  /* 0x0000005000027945 */ /* 0x000fe80003800000 */
[----:B------:R-:W-:Y:S05]  /*0d40*/  @!P4 BRA `(.L_x_858) ;  /* 0x00000000000cc947 */ /* 0x000fea0003800000 */
[----:B------:R-:W1:Y:S02]  /*0d50*/  LDC.64 R48, c[0x0][0x220] ;  /* 0x00008800ff307b82 */ /* 0x000e640000000a00 */
[----:B-1----:R-:W-:-:S06]  /*0d60*/  IMAD.WIDE.U32 R48, R71, 0x10, R48 ;  /* 0x0000001047307825 */ /* 0x002fcc00078e0030 */
[----:B------:R-:W5:Y:S02]  /*0d70*/  LDG.E.128 R48, desc[UR4][R48.64] ;  /* 0x0000000430307981 */ /* 0x000f64000c1e1d00 */
.L_x_858:
[----:B------:R-:W-:Y:S05]  /*0d80*/  BSYNC B2 ;  /* 0x0000000000027941 */ /* 0x000fea0003800000 */
.L_x_857:
[----:B------:R-:W-:Y:S04]  /*0d90*/  BSSY B2, `(.L_x_859) ;  /* 0x0000013000027945 */ /* 0x000fe80003800000 */
[----:B------:R-:W-:Y:S05]  /*0da0*/  @P2 BRA `(.L_x_860) ;  /* 0x00000000001c2947 */ /* 0x000fea0003800000 */
[----:B------:R-:W-:Y:S01]  /*0db0*/  UISETP.NE.U32.AND UP0, UPT, UR6, URZ, UPT ;  /* 0x0000003f0600728c */ /* 0x000fe2000bf05070 */
[----:B------:R-:W-:-:S03]  /*0dc0*/  MOV R57, RZ ;  /* 0x000000ff00397202 */ /* 0x000fc60000000f00 */
[----:B------:R-:W-:-:S06]  /*0dd0*/  UISETP.NE.AND.EX UP0, UPT, UR7, URZ, UPT, UP0 ;  /* 0x0000003f0700728c */ /* 0x000fcc000bf05300 */
[----:B------:R-:W-:-:S13]  /*0de0*/  PLOP3.LUT P3, PT, PT, PT, UP0, 0x80, 0x0 ;  /* 0x000000000000781c */ /* 0x000fda0003f6f008 */
[----:B------:R-:W-:Y:S05]  /*0df0*/  @!P3 BRA `(.L_x_861) ;  /* 0x000000000030b947 */ /* 0x000fea0003800000 */
[----:B------:R-:W-:Y:S01]  /*0e00*/  HADD2.F32 R57, -RZ, R12.H0_H0 ;  /* 0x2000000cff397230 */ /* 0x000fe20000004100 */
[----:B------:R-:W-:Y:S06]  /*0e10*/  BRA `(.L_x_861) ;  /* 0x0000000000287947 */ /* 0x000fec0003800000 */
.L_x_860:
        /* <DEDUP_REMOVED lines=8> */
[----:B------:R-:W-:-:S05]  /*0ea0*/  @P3 HADD2.F32 R56, -RZ, R12.H0_H0 ;  /* 0x2000000cff383230 */ /* 0x000fca0000004100 */
[----:B------:R-:W-:-:S07]  /*0eb0*/  @P3 FADD.FTZ R57, R57, R56 ;  /* 0x0000003839393221 */ /* 0x000fce0000010000 */
.L_x_861:
[----:B------:R-:W-:Y:S05]  /*0ec0*/  BSYNC B2 ;  /* 0x0000000000027941 */ /* 0x000fea0003800000 */
.L_x_859:
[----:B------:R-:W1:Y:S01]  /*0ed0*/  @P4 LDC R56, c[0x0][0x29c] ;  /* 0x0000a700ff384b82 */ /* 0x000e620000000800 */
[----:B------:R-:W-:Y:S01]  /*0ee0*/  ISETP.NE.U32.AND P0, PT, RZ, UR10, PT ;  /* 0x0000000aff007c0c */ /* 0x000fe2000bf05070 */
[----:B------:R-:W-:Y:S03]  /*0ef0*/  BSSY B2, `(.L_x_862) ;  /* 0x0000016000027945 */ /* 0x000fe60003800000 */
[----:B------:R-:W-:Y:S01]  /*0f00*/  ISETP.NE.AND.EX P0, PT, RZ, UR11, PT, P0 ;  /* 0x0000000bff007c0c */ /* 0x000fe2000bf05300 */
[----:B-1----:R-:W-:-:S12]  /*0f10*/  @P4 FMUL.FTZ R73, R57, R56 ;  /* 0x0000003839494220 */ /* 0x002fd80000410000 */
[----:B------:R-:W-:Y:S01]  /*0f20*/  @P0 F2FP.F16.F32.PACK_AB R57, RZ, R57 ;  /* 0x00000039ff39023e */ /* 0x000fe200000000ff */
[----:B------:R-:W-:-:S03]  /*0f30*/  @P4 FMUL.FTZ R56, R61, R73 ;  /* 0x000000493d384220 */ /* 0x000fc60000410000 */
[----:B------:R-:W-:Y:S02]  /*0f40*/  @P0 PRMT R36, R57, 0x7610, R36 ;  /* 0x0000761039240816 */ /* 0x000fe40000000024 */
[----:B------:R-:W-:Y:S01]  /*0f50*/  @P4 F2FP.F16.F32.PACK_AB R70, RZ, R56 ;  /* 0x00000038ff46423e */ /* 0x000fe200000000ff */
[----:B-----5:R-:W-:-:S03]  /*0f60*/  @P4 HADD2.F32 R56, -RZ, R48.H0_H0 ;  /* 0x20000030ff384230 */ /* 0x020fc60000004100 */
[----:B------:R-:W-:Y:S02]  /*0f70*/  @P4 PRMT R20, R70, 0x7610, R20 ;  /* 0x0000761046144816 */ /* 0x000fe40000000014 */
[----:B------:R-:W-:Y:S01]  /*0f80*/  @P4 FFMA.FTZ R24, R73, R56, R24 ;  /* 0x0000003849184223 */ /* 0x000fe20000010018 */
[----:B------:R-:W-:Y:S06]  /*0f90*/  @P2 BRA `(.L_x_863) ;  /* 0x0000000000102947 */ /* 0x000fec0003800000 */
[----:B------:R-:W-:Y:S01]  /*0fa0*/  HFMA2.MMA R57, -RZ, RZ, 0, 0 ;  /* 0x00000000ff397435 */ /* 0x000fe200000001ff */
[----:B------:R-:W-:Y:S10]  /*0fb0*/  @!P3 BRA `(.L_x_864) ;  /* 0x000000000024b947 */ /* 0x000ff40003800000 */
[----:B------:R-:W-:Y:S01]  /*0fc0*/  HADD2.F32 R57, -RZ, R12.H1_H1 ;  /* 0x3000000cff397230 */ /* 0x000fe20000004100 */
[----:B------:R-:W-:Y:S06]  /*0fd0*/  BRA `(.L_x_864) ;  /* 0x00000000001c7947 */ /* 0x000fec0003800000 */
.L_x_863:
[----:B0-----:R-:W-:-:S04]  /*0fe0*/  ISETP.NE.AND P5, PT, R4, RZ, PT ;  /* 0x000000ff0400720c */ /* 0x001fc80003fa5270 */
[----:B------:R-:W-:-:S05]  /*0ff0*/  FSEL R57, R54, RZ, !P5 ;  /* 0x000000ff36397208 */ /* 0x000fca0006800000 */
[----:B------:R-:W-:-:S04]  /*1000*/  FFMA.FTZ R56, R52, R55, R57 ;  /* 0x0000003734387223 */ /* 0x000fc80000010039 */
[----:B------:R-:W-:Y:S01]  /*1010*/  FADD.FTZ R57, R79, -R56 ;  /* 0x800000384f397221 */ /* 0x000fe20000010000 */
[----:B------:R-:W-:-:S03]  /*1020*/  @P3 HADD2.F32 R56, -RZ, R12.H1_H1 ;  /* 0x3000000cff383230 */ /* 0x000fc60000004100 */
[----:B------:R-:W-:-:S04]  /*1030*/  FMUL.FTZ R57, R74, R57 ;  /* 0x000000394a397220 */ /* 0x000fc80000410000 */
[----:B------:R-:W-:-:S07]  /*1040*/  @P3 FADD.FTZ R57, R57, R56 ;  /* 0x0000003839393221 */ /* 0x000fce0000010000 */
.L_x_864:
[----:B------:R-:W-:Y:S05]  /*1050*/  BSYNC B2 ;  /* 0x0000000000027941 */ /* 0x000fea0003800000 */
.L_x_862:
[----:B------:R-:W1:Y:S01]  /*1060*/  @P4 LDC R56, c[0x0][0x29c] ;  /* 0x0000a700ff384b82 */ /* 0x000e620000000800 */
[----:B------:R-:W-:Y:S01]  /*1070*/  BSSY B2, `(.L_x_865) ;  /* 0x0000015000027945 */ /* 0x000fe20003800000 */
[----:B-1----:R-:W-:Y:S01]  /*1080*/  @P4 FMUL.FTZ R56, R57, R56 ;  /* 0x0000003839384220 */ /* 0x002fe20000410000 */
[----:B------:R-:W-:-:S03]  /*1090*/  @P0 F2FP.F16.F32.PACK_AB R57, RZ, R57 ;  /* 0x00000039ff39023e */ /* 0x000fc600000000ff */
[----:B------:R-:W-:Y:S01]  /*10a0*/  @P4 FMUL.FTZ R70, R64, R56 ;  /* 0x0000003840464220 */ /* 0x000fe20000410000 */
[----:B------:R-:W-:-:S04]  /*10b0*/  @P0 PRMT R36, R36, 0x5410, R57 ;  /* 0x0000541024240816 */ /* 0x000fc80000000039 */
[----:B------:R-:W-:Y:S01]  /*10c0*/  @P4 F2FP.F16.F32.PACK_AB R73, RZ, R70 ;  /* 0x00000046ff49423e */ /* 0x000fe200000000ff */
[----:B------:R-:W-:-:S03]  /*10d0*/  @P4 HADD2.F32 R70, -RZ, R48.H1_H1 ;  /* 0x30000030ff464230 */ /* 0x000fc60000004100 */
[----:B------:R-:W-:Y:S02]  /*10e0*/  @P4 PRMT R20, R20, 0x5410, R73 ;  /* 0x0000541014144816 */ /* 0x000fe40000000049 */
[----:B------:R-:W-:Y:S01]  /*10f0*/  @P4 FFMA.FTZ R25, R56, R70, R25 ;  /* 0x0000004638194223 */ /* 0x000fe20000010019 */
[----:B------:R-:W-:Y:S06]  /*1100*/  @P2 BRA `(.L_x_866) ;  /* 0x0000000000102947 */ /* 0x000fec0003800000 */
[----:B------:R-:W-:Y:S01]  /*1110*/  MOV R57, RZ ;  /* 0x000000ff00397202 */ /* 0x000fe20000000f00 */
[----:B------:R-:W-:Y:S06]  /*1120*/  @!P3 BRA `(.L_x_867) ;  /* 0x000000000024b947 */ /* 0x000fec0003800000 */
[----:B------:R-:W-:Y:S01]  /*1130*/  HADD2.F32 R57, -RZ, R13.H0_H0 ;  /* 0x2000000dff397230 */ /* 0x000fe20000004100 */
[----:B------:R-:W-:Y:S06]  /*1140*/  BRA `(.L_x_867) ;  /* 0x00000000001c7947 */ /* 0x000fec0003800000 */
.L_x_866:
[----:B0-----:R-:W-:-:S04]  /*1150*/  ISETP.NE.AND P5, PT, R4, RZ, PT ;  /* 0x000000ff0400720c */ /* 0x001fc80003fa5270 */
[----:B------:R-:W-:-:S05]  /*1160*/  FSEL R56, R54, RZ, !P5 ;  /* 0x000000ff36387208 */ /* 0x000fca0006800000 */
[----:B------:R-:W-:Y:S01]  /*1170*/  FFMA.FTZ R57, R53, R55, R56 ;  /* 0x0000003735397223 */ /* 0x000fe20000010038 */
[----:B------:R-:W-:-:S03]  /*1180*/  @P3 HADD2.F32 R56, -RZ, R13.H0_H0 ;  /* 0x2000000dff383230 */ /* 0x000fc60000004100 */
[----:B------:R-:W-:-:S04]  /*1190*/  FADD.FTZ R57, R82, -R57 ;  /* 0x8000003952397221 */ /* 0x000fc80000010000 */
[----:B------:R-:W-:-:S04]  /*11a0*/  FMUL.FTZ R57, R74, R57 ;  /* 0x000000394a397220 */ /* 0x000fc80000410000 */
[----:B------:R-:W-:-:S07]  /*11b0*/  @P3 FADD.FTZ R57, R57, R56 ;  /* 0x0000003839393221 */ /* 0x000fce0000010000 */
.L_x_867:
[----:B------:R-:W-:Y:S05]  /*11c0*/  BSYNC B2 ;  /* 0x0000000000027941 */ /* 0x000fea0003800000 */
.L_x_865:
[----:B------:R-:W1:Y:S01]  /*11d0*/  @P4 LDC R56, c[0x0][0x29c] ;  /* 0x0000a700ff384b82 */ /* 0x000e620000000800 */
[----:B------:R-:W-:Y:S01]  /*11e0*/  BSSY B2, `(.L_x_868) ;  /* 0x0000015000027945 */ /* 0x000fe20003800000 */
[----:B-1----:R-:W-:Y:S01]  /*11f0*/  @P4 FMUL.FTZ R73, R57, R56 ;  /* 0x0000003839494220 */ /* 0x002fe20000410000 */
[----:B------:R-:W-:-:S03]  /*1200*/  @P0 F2FP.F16.F32.PACK_AB R57, RZ, R57 ;  /* 0x00000039ff39023e */ /* 0x000fc600000000ff */
[----:B------:R-:W-:Y:S01]  /*1210*/  @P4 FMUL.FTZ R56, R62, R73 ;  /* 0x000000493e384220 */ /* 0x000fe20000410000 */
[----:B------:R-:W-:-:S04]  /*1220*/  @P0 PRMT R37, R57, 0x7610, R37 ;  /* 0x0000761039250816 */ /* 0x000fc80000000025 */
[----:B------:R-:W-:Y:S01]  /*1230*/  @P4 F2FP.F16.F32.PACK_AB R70, RZ, R56 ;  /* 0x00000038ff46423e */ /* 0x000fe200000000ff */
[----:B------:R-:W-:-:S03]  /*1240*/  @P4 HADD2.F32 R56, -RZ, R49.H0_H0 ;  /* 0x20000031ff384230 */ /* 0x000fc60000004100 */
[----:B------:R-:W-:Y:S02]  /*1250*/  @P4 PRMT R21, R70, 0x7610, R21 ;  /* 0x0000761046154816 */ /* 0x000fe40000000015 */
[----:B------:R-:W-:Y:S01]  /*1260*/  @P4 FFMA.FTZ R26, R73, R56, R26 ;  /* 0x00000038491a4223 */ /* 0x000fe2000001001a */
[----:B------:R-:W-:Y:S06]  /*1270*/  @P2 BRA `(.L_x_869) ;  /* 0x0000000000102947 */ /* 0x000fec0003800000 */
[----:B------:R-:W-:Y:S01]  /*1280*/  HFMA2.MMA R57, -RZ, RZ, 0, 0 ;  /* 0x00000000ff397435 */ /* 0x000fe200000001ff */
[----:B------:R-:W-:Y:S10]  /*1290*/  @!P3 BRA `(.L_x_870) ;  /* 0x000000000024b947 */ /* 0x000ff40003800000 */
[----:B------:R-:W-:Y:S01]  /*12a0*/  HADD2.F32 R57, -RZ, R13.H1_H1 ;  /* 0x3000000dff397230 */ /* 0x000fe20000004100 */
[----:B------:R-:W-:Y:S06]  /*12b0*/  BRA `(.L_x_870) ;  /* 0x00000000001c7947 */ /* 0x000fec0003800000 */
.L_x_869:
[----:B0-----:R-:W-:-:S04]  /*12c0*/  ISETP.NE.AND P5, PT, R4, RZ, PT ;  /* 0x000000ff0400720c */ /* 0x001fc80003fa5270 */
[----:B------:R-:W-:-:S05]  /*12d0*/  FSEL R57, R54, RZ, !P5 ;  /* 0x000000ff36397208 */ /* 0x000fca0006800000 */
[----:B------:R-:W-:-:S04]  /*12e0*/  FFMA.FTZ R56, R58, R55, R57 ;  /* 0x000000373a387223 */ /* 0x000fc80000010039 */
[----:B------:R-:W-:Y:S01]  /*12f0*/  FADD.FTZ R57, R81, -R56 ;  /* 0x8000003851397221 */ /* 0x000fe20000010000 */
[----:B------:R-:W-:-:S03]  /*1300*/  @P3 HADD2.F32 R56, -RZ, R13.H1_H1 ;  /* 0x3000000dff383230 */ /* 0x000fc60000004100 */
[----:B------:R-:W-:-:S04]  /*1310*/  FMUL.FTZ R57, R74, R57 ;  /* 0x000000394a397220 */ /* 0x000fc80000410000 */
[----:B------:R-:W-:-:S07]  /*1320*/  @P3 FADD.FTZ R57, R57, R56 ;  /* 0x0000003839393221 */ /* 0x000fce0000010000 */
.L_x_870:
[----:B------:R-:W-:Y:S05]  /*1330*/  BSYNC B2 ;  /* 0x0000000000027941 */ /* 0x000fea0003800000 */
.L_x_868:
        /* <DEDUP_REMOVED lines=15> */
.L_x_872:
[----:B0-----:R-:W-:-:S04]  /*1430*/  ISETP.NE.AND P5, PT, R4, RZ, PT ;  /* 0x000000ff0400720c */ /* 0x001fc80003fa5270 */
[----:B------:R-:W-:-:S05]  /*1440*/  FSEL R56, R54, RZ, !P5 ;  /* 0x000000ff36387208 */ /* 0x000fca0006800000 */
[----:B------:R-:W-:Y:S01]  /*1450*/  FFMA.FTZ R57, R59, R55, R56 ;  /* 0x000000373b397223 */ /* 0x000fe20000010038 */
[----:B------:R-:W-:-:S03]  /*1460*/  @P3 HADD2.F32 R56, -RZ, R14.H0_H0 ;  /* 0x2000000eff383230 */ /* 0x000fc60000004100 */
[----:B------:R-:W-:-:S04]  /*1470*/  FADD.FTZ R57, R84, -R57 ;  /* 0x8000003954397221 */ /* 0x000fc80000010000 */
[----:B------:R-:W-:-:S04]  /*1480*/  FMUL.FTZ R57, R74, R57 ;  /* 0x000000394a397220 */ /* 0x000fc80000410000 */
[----:B------:R-:W-:-:S07]  /*1490*/  @P3 FADD.FTZ R57, R57, R56 ;  /* 0x0000003839393221 */ /* 0x000fce0000010000 */
.L_x_873:
[----:B------:R-:W-:Y:S05]  /*14a0*/  BSYNC B2 ;  /* 0x0000000000027941 */ /* 0x000fea0003800000 */
.L_x_871:
        /* <DEDUP_REMOVED lines=15> */
.L_x_875:
[----:B0-----:R-:W-:-:S04]  /*15a0*/  ISETP.NE.AND P5, PT, R4, RZ, PT ;  /* 0x000000ff0400720c */ /* 0x001fc80003fa5270 */
[----:B------:R-:W-:-:S05]  /*15b0*/  FSEL R57, R54, RZ, !P5 ;  /* 0x000000ff36397208 */ /* 0x000fca0006800000 */
[----:B------:R-:W-:-:S04]  /*15c0*/  FFMA.FTZ R56, R78, R55, R57 ;  /* 0x000000374e387223 */ /* 0x000fc80000010039 */
[----:B------:R-:W-:Y:S01]  /*15d0*/  FADD.FTZ R57, R83, -R56 ;  /* 0x8000003853397221 */ /* 0x000fe20000010000 */
[----:B------:R-:W-:-:S03]  /*15e0*/  @P3 HADD2.F32 R56, -RZ, R14.H1_H1 ;  /* 0x3000000eff383230 */ /* 0x000fc60000004100 */
[----:B------:R-:W-:-:S04]  /*15f0*/  FMUL.FTZ R57, R74, R57 ;  /* 0x000000394a397220 */ /* 0x000fc80000410000 */
[----:B------:R-:W-:-:S07]  /*1600*/  @P3 FADD.FTZ R57, R57, R56 ;  /* 0x0000003839393221 */ /* 0x000fce0000010000 */
.L_x_876:
[----:B------:R-:W-:Y:S05]  /*1610*/  BSYNC B2 ;  /* 0x0000000000027941 */ /* 0x000fea0003800000 */
.L_x_874:
        /* <DEDUP_REMOVED lines=15> */
.L_x_878:
[----:B0-----:R-:W-:-:S04]  /*1710*/  ISETP.NE.AND P5, PT, R4, RZ, PT ;  /* 0x000000ff0400720c */ /* 0x001fc80003fa5270 */
[----:B------:R-:W-:-:S05]  /*1720*/  FSEL R56, R54, RZ, !P5 ;  /* 0x000000ff36387208 */ /* 0x000fca0006800000 */
[----:B------:R-:W-:Y:S01]  /*1730*/  FFMA.FTZ R57, R75, R55, R56 ;  /* 0x000000374b397223 */ /* 0x000fe20000010038 */
[----:B------:R-:W-:-:S03]  /*1740*/  @P3 HADD2.F32 R56, -RZ, R15.H0_H0 ;  /* 0x2000000fff383230 */ /* 0x000fc60000004100 */
[----:B------:R-:W-:-:S04]  /*1750*/  FADD.FTZ R57, R86, -R57 ;  /* 0x8000003956397221 */ /* 0x000fc80000010000 */
[----:B------:R-:W-:-:S04]  /*1760*/  FMUL.FTZ R57, R74, R57 ;  /* 0x000000394a397220 */ /* 0x000fc80000410000 */
[----:B------:R-:W-:-:S07]  /*1770*/  @P3 FADD.FTZ R57, R57, R56 ;  /* 0x0000003839393221 */ /* 0x000fce0000010000 */
.L_x_879:
[----:B------:R-:W-:Y:S05]  /*1780*/  BSYNC B2 ;  /* 0x0000000000027941 */ /* 0x000fea0003800000 */
.L_x_877:
        /* <DEDUP_REMOVED lines=15> */
.L_x_881:
[----:B0-----:R-:W-:-:S04]  /*1880*/  ISETP.NE.AND P2, PT, R4, RZ, PT ;  /* 0x000000ff0400720c */ /* 0x001fc80003f45270 */
[----:B------:R-:W-:-:S05]  /*1890*/  FSEL R57, R54, RZ, !P2 ;  /* 0x000000ff36397208 */ /* 0x000fca0005000000 */
[----:B------:R-:W-:Y:S01]  /*18a0*/  FFMA.FTZ R54, R88, R55, R57 ;  /* 0x0000003758367223 */ /* 0x000fe20000010039 */
[----:B------:R-:W-:-:S03]  /*18b0*/  @P3 HADD2.F32 R57, -RZ, R15.H1_H1 ;  /* 0x3000000fff393230 */ /* 0x000fc60000004100 */
[----:B------:R-:W-:-:S04]  /*18c0*/  FADD.FTZ R55, R85, -R54 ;  /* 0x8000003655377221 */ /* 0x000fc80000010000 */
[----:B------:R-:W-:-:S04]  /*18d0*/  FMUL.FTZ R74, R74, R55 ;  /* 0x000000374a4a7220 */ /* 0x000fc80000410000 */
[----:B------:R-:W-:-:S07]  /*18e0*/  @P3 FADD.FTZ R74, R74, R57 ;  /* 0x000000394a4a3221 */ /* 0x000fce0000010000 */
.L_x_882:
[----:B------:R-:W-:Y:S05]  /*18f0*/  BSYNC B2 ;  /* 0x0000000000027941 */ /* 0x000fea0003800000 */
.L_x_880:
[----:B------:R-:W1:Y:S08]  /*1900*/  @P4 LDC R73, c[0x0][0x29c] ;  /* 0x0000a700ff494b82 */ /* 0x000e700000000800 */
[----:B------:R-:W2:Y:S08]  /*1910*/  @P0 LDC.64 R54, c[0x0][0x308] ;  /* 0x0000c200ff360b82 */ /* 0x000eb00000000a00 */
[----:B------:R-:W3:Y:S01]  /*1920*/  @P4 LDC.64 R56, c[0x0][0x2f8] ;  /* 0x0000be00ff384b82 */ /* 0x000ee20000000a00 */
[----:B-1----:R-:W-:Y:S01]  /*1930*/  @P4 FMUL.FTZ R70, R74, R73 ;  /* 0x000000494a464220 */ /* 0x002fe20000410000 */
[----:B------:R-:W-:-:S03]  /*1940*/  @P0 F2FP.F16.F32.PACK_AB R74, RZ, R74 ;  /* 0x0000004aff4a023e */ /* 0x000fc600000000ff */
[----:B------:R-:W-:Y:S01]  /*1950*/  @P4 FMUL.FTZ R73, R67, R70 ;  /* 0x0000004643494220 */ /* 0x000fe20000410000 */
[----:B------:R-:W-:Y:S01]  /*1960*/  @P0 PRMT R39, R39, 0x5410, R74 ;  /* 0x0000541027270816 */ /* 0x000fe2000000004a */
[----:B--2---:R-:W-:-:S03]  /*1970*/  @P0 IMAD.WIDE.U32 R54, R72, 0x10, R54 ;  /* 0x0000001048360825 */ /* 0x004fc600078e0036 */
[----:B------:R-:W-:-:S04]  /*1980*/  @P4 F2FP.F16.F32.PACK_AB R73, RZ, R73 ;  /* 0x00000049ff49423e */ /* 0x000fc800000000ff */
[----:B------:R-:W-:Y:S01]  /*1990*/  @P4 PRMT R23, R23, 0x5410, R73 ;  /* 0x0000541017174816 */ /* 0x000fe20000000049 */
[----:B------:R1:W-:Y:S01]  /*19a0*/  @P0 STG.E.128 desc[UR4][R54.64], R36 ;  /* 0x0000002436000986 */ /* 0x0003e2000c101d04 */
[----:B---3--:R-:W-:-:S04]  /*19b0*/  @P4 IMAD.WIDE.U32 R56, R71, 0x10, R56 ;  /* 0x0000001047384825 */ /* 0x008fc800078e0038 */
[----:B------:R-:W-:Y:S01]  /*19c0*/  @P4 HADD2.F32 R71, -RZ, R51.H1_H1 ;  /* 0x30000033ff474230 */ /* 0x000fe20000004100 */
[----:B------:R1:W-:Y:S04]  /*19d0*/  @P4 STG.E.128 desc[UR4][R56.64], R20 ;  /* 0x0000001438004986 */ /* 0x0003e8000c101d04 */
[----:B------:R-:W-:-:S07]  /*19e0*/  @P4 FFMA.FTZ R31, R70, R71, R31 ;  /* 0x00000047461f4223 */ /* 0x000fce000001001f */
.L_x_856:
[----:B------:R-:W-:Y:S05]  /*19f0*/  BSYNC B1 ;  /* 0x0000000000017941 */ /* 0x000fea0003800000 */
.L_x_855:
[----:B-1----:R-:W1:Y:S02]  /*1a00*/  LDC.64 R54, c[0x0][0x210] ;  /* 0x00008400ff367b82 */ /* 0x002e640000000a00 */
[----:B-1----:R-:W-:-:S04]  /*1a10*/  LEA R63, R54, R63, 0x2 ;  /* 0x0000003f363f7211 */ /* 0x002fc800078e10ff */
[----:B------:R-:W-:-:S13]  /*1a20*/  ISETP.GE.AND P0, PT, R63, R55, PT ;  /* 0x000000373f00720c */ /* 0x000fda0003f06270 */
[----:B------:R-:W-:Y:S05]  /*1a30*/  @!P0 BRA `(.L_x_883) ;  /* 0xffffffe800588947 */ /* 0x000fea000383ffff */
.L_x_850:
[----:B------:R-:W-:Y:S05]  /*1a40*/  BSYNC B0 ;  /* 0x0000000000007941 */ /* 0x000fea0003800000 */
.L_x_849:
        /* <DEDUP_REMOVED lines=10> */
[CC--:B----4-:R-:W-:Y:S02]  /*1af0*/  LEA R3, R39.reuse, R2.reuse, 0x5 ;  /* 0x0000000227037211 */ /* 0x0d0fe400078e28ff */
[----:B------:R-:W-:-:S03]  /*1b00*/  LEA R2, R39, R2, 0x2 ;  /* 0x0000000227027211 */ /* 0x000fc600078e10ff */
[----:B------:R0:W-:Y:S04]  /*1b10*/  STS.128 [R3], R32 ;  /* 0x0000002003007388 */ /* 0x0001e80000000c00 */
[----:B------:R-:W-:Y:S01]  /*1b20*/  STS.128 [R3+0x10], R16 ;  /* 0x0000101003007388 */ /* 0x000fe20000000c00 */
[----:B------:R-:W-:Y:S01]  /*1b30*/  BAR.SYNC.DEFER_BLOCKING 0x0 ;  /* 0x0000000000007b1d */ /* 0x000fe20000010000 */
[----:B0-----:R-:W-:-:S05]  /*1b40*/  IMAD R34, R37, R0, RZ ;  /* 0x0000000025227224 */ /* 0x001fca00078e02ff */
[----:B------:R-:W0:Y:S04]  /*1b50*/  LDS R4, [R2] ;  /* 0x0000000002047984 */ /* 0x000e280000000800 */
[----:B------:R-:W1:Y:S04]  /*1b60*/  LDS R7, [R2+0x400] ;  /* 0x0004000002077984 */ /* 0x000e680000000800 */
[----:B------:R-:W4:Y:S04]  /*1b70*/  LDS R5, [R2+0x200] ;  /* 0x0002000002057984 */ /* 0x000f280000000800 */
[----:B------:R-:W2:Y:S04]  /*1b80*/  LDS R6, [R2+0x600] ;  /* 0x0006000002067984 */ /* 0x000ea80000000800 */
[----:B------:R-:W3:Y:S04]  /*1b90*/  LDS R9, [R2+0x800] ;  /* 0x0008000002097984 */ /* 0x000ee80000000800 */
[----:B------:R-:W3:Y:S04]  /*1ba0*/  LDS R8, [R2+0xa00] ;  /* 0x000a000002087984 */ /* 0x000ee80000000800 */
[----:B------:R-:W3:Y:S04]  /*1bb0*/  LDS R11, [R2+0xc00] ;  /* 0x000c0000020b7984 */ /* 0x000ee80000000800 */
        /* <DEDUP_REMOVED lines=10> */
[----:B------:R-:W-:Y:S01]  /*1c60*/  BAR.SYNC.DEFER_BLOCKING 0x0 ;  /* 0x0000000000007b1d */ /* 0x000fe20000010000 */
[----:B------:R-:W-:Y:S02]  /*1c70*/  FADD.FTZ R11, R4, R11 ;  /* 0x0000000b040b7221 */ /* 0x000fe40000010000 */
[----:B------:R-:W-:-:S03]  /*1c80*/  FADD.FTZ R9, R5, R10 ;  /* 0x0000000a05097221 */ /* 0x000fc60000010000 */
[----:B-----5:R-:W0:Y:S04]  /*1c90*/  LDS R12, [R2] ;  /* 0x00000000020c7984 */ /* 0x020e280000000800 */
        /* <DEDUP_REMOVED lines=12> */
[----:B------:R0:W-:Y:S01]  /*1d60*/  STS.128 [R3], R24 ;  /* 0x0000001803007388 */ /* 0x0001e20000000c00 */
[----:B----4-:R-:W-:-:S03]  /*1d70*/  FADD.FTZ R12, R12, R17 ;  /* 0x000000110c0c7221 */ /* 0x010fc60000010000 */
[----:B------:R1:W-:Y:S01]  /*1d80*/  STS.128 [R3+0x10], R28 ;  /* 0x0000101c03007388 */ /* 0x0003e20000000c00 */
[----:B------:R-:W-:Y:S01]  /*1d90*/  FADD.FTZ R13, R13, R16 ;  /* 0x000000100d0d7221 */ /* 0x000fe20000010000 */
[----:B------:R-:W-:Y:S01]  /*1da0*/  BAR.SYNC.DEFER_BLOCKING 0x0 ;  /* 0x0000000000007b1d */ /* 0x000fe20000010000 */
[----:B------:R-:W-:Y:S02]  /*1db0*/  FADD.FTZ R19, R12, R19 ;  /* 0x000000130c137221 */ /* 0x000fe40000010000 */
[----:B------:R-:W-:Y:S01]  /*1dc0*/  FADD.FTZ R13, R13, R18 ;  /* 0x000000120d0d7221 */ /* 0x000fe20000010000 */
[----:B0-----:R-:W-:Y:S02]  /*1dd0*/  IADD3 R24, P2, R34, R39, RZ ;  /* 0x0000002722187210 */ /* 0x001fe40007f5e0ff */
[----:B-1----:R-:W-:Y:S02]  /*1de0*/  IADD3 R3, R0, 0x7f, -R39 ;  /* 0x0000007f00037810 */ /* 0x002fe40007ffe827 */
[----:B------:R-:W-:-:S02]  /*1df0*/  IADD3.X R15, RZ, RZ, RZ, P2, !PT ;  /* 0x000000ffff0f7210 */ /* 0x000fc400017fe4ff */
[C---:B------:R-:W-:Y:S02]  /*1e00*/  LOP3.LUT P1, RZ, R3.reuse, 0xffffff80, RZ, 0xc0, !PT ;  /* 0xffffff8003ff7812 */ /* 0x040fe4000782c0ff */
[C---:B------:R-:W-:Y:S02]  /*1e10*/  SHF.L.U32 R8, R24.reuse, 0x2, RZ ;  /* 0x0000000218087819 */ /* 0x040fe400000006ff */
[----:B------:R-:W-:Y:S02]  /*1e20*/  SHF.L.U64.HI R15, R24, 0x2, R15 ;  /* 0x00000002180f7819 */ /* 0x000fe4000001020f */
[C---:B------:R-:W-:Y:S01]  /*1e30*/  IADD3 R10, P3, R8.reuse, UR14, RZ ;  /* 0x0000000e080a7c10 */ /* 0x040fe2000ff7e0ff */
[----:B------:R-:W0:Y:S01]  /*1e40*/  LDS R20, [R2] ;  /* 0x0000000002147984 */ /* 0x000e220000000800 */
[----:B------:R-:W-:Y:S02]  /*1e50*/  ISETP.GE.U32.AND P0, PT, R3, 0x100, PT ;  /* 0x000001000300780c */ /* 0x000fe40003f06070 */
[----:B------:R-:W-:Y:S01]  /*1e60*/  IADD3.X R17, R15, UR15, RZ, P3, !PT ;  /* 0x0000000f0f117c10 */ /* 0x000fe20009ffe4ff */
[----:B------:R-:W1:Y:S04]  /*1e70*/  LDS R21, [R2+0x200] ;  /* 0x0002000002157984 */ /* 0x000e680000000800 */
[----:B------:R-:W2:Y:S04]  /*1e80*/  LDS R23, [R2+0x400] ;  /* 0x0004000002177984 */ /* 0x000ea80000000800 */
[----:B------:R-:W3:Y:S04]  /*1e90*/  LDS R22, [R2+0x600] ;  /* 0x0006000002167984 */ /* 0x000ee80000000800 */
[----:B------:R-:W4:Y:S04]  /*1ea0*/  LDS R33, [R2+0x800] ;  /* 0x0008000002217984 */ /* 0x000f280000000800 */
[----:B------:R-:W4:Y:S04]  /*1eb0*/  LDS R32, [R2+0xa00] ;  /* 0x000a000002207984 */ /* 0x000f280000000800 */
[----:B------:R-:W4:Y:S04]  /*1ec0*/  LDS R35, [R2+0xc00] ;  /* 0x000c000002237984 */ /* 0x000f280000000800 */
[----:B------:R0:W4:Y:S02]  /*1ed0*/  LDS R0, [R2+0xe00] ;  /* 0x000e000002007984 */ /* 0x0001240000000800 */
[----:B0-----:R-:W-:-:S02]  /*1ee0*/  IADD3 R2, P2, R8, UR12, RZ ;  /* 0x0000000c08027c10 */ /* 0x001fc4000ff5e0ff */
[----:B------:R-:W-:Y:S01]  /*1ef0*/  IADD3 R8, P4, R8, UR16, RZ ;  /* 0x0000001008087c10 */ /* 0x000fe2000ff9e0ff */
[----:B------:R-:W-:Y:S01]  /*1f00*/  FADD.FTZ R20, RZ, R20 ;  /* 0x00000014ff147221 */ /* 0x000fe20000010000 */
[C---:B------:R-:W-:Y:S02]  /*1f10*/  IADD3.X R3, R15.reuse, UR13, RZ, P2, !PT ;  /* 0x0000000d0f037c10 */ /* 0x040fe400097fe4ff */
[----:B------:R-:W-:Y:S01]  /*1f20*/  IADD3.X R15, R15, UR17, RZ, P4, !PT ;  /* 0x000000110f0f7c10 */ /* 0x000fe2000a7fe4ff */
[----:B-1----:R-:W-:Y:S01]  /*1f30*/  FADD.FTZ R21, RZ, R21 ;  /* 0x00000015ff157221 */ /* 0x002fe20000010000 */
[----:B--2---:R-:W-:-:S03]  /*1f40*/  FADD.FTZ R20, R20, R23 ;  /* 0x0000001714147221 */ /* 0x004fc60000010000 */
        /* <DEDUP_REMOVED lines=18> */
.L_x_885:
[----:B------:R-:W-:Y:S05]  /*2070*/  BSYNC B0 ;  /* 0x0000000000007941 */ /* 0x000fea0003800000 */
.L_x_884:
        /* <DEDUP_REMOVED lines=10> */
.L_x_854:
[----:B------:R-:W-:Y:S01]  /*2120*/  HFMA2.MMA R55, -RZ, RZ, 0, 5.9604644775390625e-08 ;  /* 0x00000001ff377435 */ /* 0x000fe200000001ff */
[----:B------:R-:W-:Y:S01]  /*2130*/  BSSY B1, `(.L_x_886) ;  /* 0x0000007000017945 */ /* 0x000fe20003800000 */
[----:B------:R-:W-:Y:S02]  /*2140*/  MOV R92, R89 ;  /* 0x00000059005c7202 */ /* 0x000fe40000000f00 */
[----:B------:R-:W-:Y:S02]  /*2150*/  MOV R56, 0x1f ;  /* 0x0000001f00387802 */ /* 0x000fe40000000f00 */
[----:B------:R-:W-:-:S07]  /*2160*/  MOV R57, 0xffffffff ;  /* 0xffffffff00397802 */ /* 0x000fce0000000f00 */
[----:B01---5:R-:W-:Y:S05]  /*2170*/  WARPSYNC.COLLECTIVE R57, `(.L_x_887) ;  /* 0x0000000039087348 */ /* 0x023fea0003c00000 */
[----:B------:R2:W3:Y:S02]  /*2180*/  SHFL.BFLY P0, R91, R92, R55, R56 ;  /* 0x0c0000375c5b7389 */ /* 0x0004e40000000038 */
[----:B0123-5:R-:W-:Y:S01]  /*2190*/  ENDCOLLECTIVE ;  /* 0x000000000000791b */ /* 0x02ffe20003800000 */
.L_x_887:
[----:B------:R-:W-:Y:S05]  /*21a0*/  BSYNC B1 ;  /* 0x0000000000017941 */ /* 0x000fea0003800000 */
.L_x_886:
[----:B------:R-:W-:Y:S01]  /*21b0*/  MOV R56, R91 ;  /* 0x0000005b00387202 */ /* 0x000fe20000000f00 */
[----:B------:R-:W-:Y:S01]  /*21c0*/  HFMA2.MMA R55, -RZ, RZ, 0, 5.9604644775390625e-08 ;  /* 0x00000001ff377435 */ /* 0x000fe200000001ff */
[----:B------:R-:W-:Y:S02]  /*21d0*/  MOV R92, R54 ;  /* 0x00000036005c7202 */ /* 0x000fe40000000f00 */
[----:B------:R-:W-:Y:S01]  /*21e0*/  MOV R57, 0xffffffff ;  /* 0xffffffff00397802 */ /* 0x000fe20000000f00 */
[----:B------:R-:W-:Y:S01]  /*21f0*/  FADD.FTZ R70, R56, R89 ;  /* 0x0000005938467221 */ /* 0x000fe20000010000 */
[----:B------:R-:W-:-:S07]  /*2200*/  MOV R56, 0x1f ;  /* 0x0000001f00387802 */ /* 0x000fce0000000f00 */
[----:B------:R-:W-:Y:S05]  /*2210*/  WARPSYNC.COLLECTIVE R57, `(.L_x_888) ;  /* 0x0000000039087348 */ /* 0x000fea0003c00000 */
[----:B------:R0:W1:Y:S02]  /*2220*/  SHFL.BFLY P0, R91, R92, R55, R56 ;  /* 0x0c0000375c5b7389 */ /* 0x0000640000000038 */
[----:B01----:R-:W-:Y:S01]  /*2230*/  ENDCOLLECTIVE ;  /* 0x000000000000791b */ /* 0x003fe20003800000 */
.L_x_888:
[----:B------:R-:W-:Y:S01]  /*2240*/  HFMA2.MMA R55, -RZ, RZ, 0, 1.1920928955078125e-07 ;  /* 0x00000002ff377435 */ /* 0x000fe200000001ff */
[----:B------:R-:W-:Y:S02]  /*2250*/  MOV R92, R70 ;  /* 0x00000046005c7202 */ /* 0x000fe40000000f00 */
[----:B------:R-:W-:-:S08]  /*2260*/  MOV R71, R91 ;  /* 0x0000005b00477202 */ /* 0x000fd00000000f00 */
[----:B------:R-:W-:Y:S05]  /*2270*/  WARPSYNC.COLLECTIVE R57, `(.L_x_889) ;  /* 0x0000000039087348 */ /* 0x000fea0003c00000 */
[----:B------:R0:W1:Y:S02]  /*2280*/  SHFL.BFLY P0, R91, R92, R55, R56 ;  /* 0x0c0000375c5b7389 */ /* 0x0000640000000038 */
[----:B01----:R-:W-:Y:S01]  /*2290*/  ENDCOLLECTIVE ;  /* 0x000000000000791b */ /* 0x003fe20003800000 */
.L_x_889:
[----:B------:R-:W-:-:S05]  /*22a0*/  FADD.FTZ R71, R71, R54 ;  /* 0x0000003647477221 */ /* 0x000fca0000010000 */
[----:B------:R-:W-:Y:S02]  /*22b0*/  MOV R92, R71 ;  /* 0x00000047005c7202 */ /* 0x000fe40000000f00 */
[----:B------:R-:W-:-:S07]  /*22c0*/  MOV R77, R91 ;  /* 0x0000005b004d7202 */ /* 0x000fce0000000f00 */
[----:B------:R-:W-:Y:S05]  /*22d0*/  WARPSYNC.COLLECTIVE R57, `(.L_x_890) ;  /* 0x0000000039087348 */ /* 0x000fea0003c00000 */
[----:B------:R0:W1:Y:S02]  /*22e0*/  SHFL.BFLY P0, R91, R92, R55, R56 ;  /* 0x0c0000375c5b7389 */ /* 0x0000640000000038 */
[----:B01----:R-:W-:Y:S01]  /*22f0*/  ENDCOLLECTIVE ;  /* 0x000000000000791b */ /* 0x003fe20003800000 */
.L_x_890:
[----:B------:R-:W-:Y:S01]  /*2300*/  FADD.FTZ R77, R70, R77 ;  /* 0x0000004d464d7221 */ /* 0x000fe20000010000 */
[----:B------:R-:W-:-:S04]  /*2310*/  HFMA2.MMA R55, -RZ, RZ, 0, 2.384185791015625e-07 ;  /* 0x00000004ff377435 */ /* 0x000fc800000001ff */
[----:B------:R-:W-:Y:S02]  /*2320*/  MOV R92, R77 ;  /* 0x0000004d005c7202 */ /* 0x000fe40000000f00 */
[----:B------:R-:W-:-:S07]  /*2330*/  MOV R76, R91 ;  /* 0x0000005b004c7202 */ /* 0x000fce0000000f00 */
[----:B------:R-:W-:Y:S05]  /*2340*/  WARPSYNC.COLLECTIVE R57, `(.L_x_891) ;  /* 0x0000000039087348 */ /* 0x000fea0003c00000 */
[----:B------:R0:W1:Y:S02]  /*2350*/  SHFL.BFLY P0, R91, R92, R55, R56 ;  /* 0x0c0000375c5b7389 */ /* 0x0000640000000038 */
[----:B01----:R-:W-:Y:S01]  /*2360*/  ENDCOLLECTIVE ;  /* 0x000000000000791b */ /* 0x003fe20003800000 */
.L_x_891:
[----:B------:R-:W-:-:S05]  /*2370*/  FADD.FTZ R76, R71, R76 ;  /* 0x0000004c474c7221 */ /* 0x000fca0000010000 */
[----:B------:R-:W-:Y:S02]  /*2380*/  MOV R92, R76 ;  /* 0x0000004c005c7202 */ /* 0x000fe40000000f00 */
[----:B------:R-:W-:-:S07]  /*2390*/  MOV R90, R91 ;  /* 0x0000005b005a7202 */ /* 0x000fce0000000f00 */
[----:B------:R-:W-:Y:S05]  /*23a0*/  WARPSYNC.COLLECTIVE R57, `(.L_x_892) ;  /* 0x0000000039087348 */ /* 0x000fea0003c00000 */
[----:B------:R0:W1:Y:S02]  /*23b0*/  SHFL.BFLY P0, R91, R92, R55, R56 ;  /* 0x0c0000375c5b7389 */ /* 0x0000640000000038 */
[----:B01----:R-:W-:Y:S01]  /*23c0*/  ENDCOLLECTIVE ;  /* 0x000000000000791b */ /* 0x003fe20003800000 */
.L_x_892:
[----:B------:R-:W-:Y:S01]  /*23d0*/  FADD.FTZ R90, R77, R90 ;  /* 0x0000005a4d5a7221 */ /* 0x000fe20000010000 */
[----:B------:R-:W-:-:S04]  /*23e0*/  HFMA2.MMA R55, -RZ, RZ, 0, 4.76837158203125e-07 ;  /* 0x00000008ff377435 */ /* 0x000fc800000001ff */
[----:B------:R-:W-:Y:S02]  /*23f0*/  MOV R92, R90 ;  /* 0x0000005a005c7202 */ /* 0x000fe40000000f00 */
[----:B------:R-:W-:-:S07]  /*2400*/  MOV R87, R91 ;  /* 0x0000005b00577202 */ /* 0x000fce0000000f00 */
[----:B------:R-:W-:Y:S05]  /*2410*/  WARPSYNC.COLLECTIVE R57, `(.L_x_893) ;  /* 0x0000000039087348 */ /* 0x000fea0003c00000 */
[----:B------:R0:W1:Y:S02]  /*2420*/  SHFL.BFLY P0, R91, R92, R55, R56 ;  /* 0x0c0000375c5b7389 */ /* 0x0000640000000038 */
[----:B01----:R-:W-:Y:S01]  /*2430*/  ENDCOLLECTIVE ;  /* 0x000000000000791b */ /* 0x003fe20003800000 */
.L_x_893:
[----:B------:R-:W-:-:S05]  /*2440*/  FADD.FTZ R87, R76, R87 ;  /* 0x000000574c577221 */ /* 0x000fca0000010000 */
[----:B------:R-:W-:Y:S02]  /*2450*/  MOV R92, R87 ;  /* 0x00000057005c7202 */ /* 0x000fe40000000f00 */
[----:B------:R-:W-:-:S07]  /*2460*/  MOV R89, R91 ;  /* 0x0000005b00597202 */ /* 0x000fce0000000f00 */
[----:B------:R-:W-:Y:S05]  /*2470*/  WARPSYNC.COLLECTIVE R57, `(.L_x_894) ;  /* 0x0000000039087348 */ /* 0x000fea0003c00000 */
[----:B------:R0:W1:Y:S02]  /*2480*/  SHFL.BFLY P0, R91, R92, R55, R56 ;  /* 0x0c0000375c5b7389 */ /* 0x0000640000000038 */
[----:B01----:R-:W-:Y:S01]  /*2490*/  ENDCOLLECTIVE ;  /* 0x000000000000791b */ /* 0x003fe20003800000 */
.L_x_894:
[----:B------:R-:W-:Y:S01]  /*24a0*/  FADD.FTZ R89, R90, R89 ;  /* 0x000000595a597221 */ /* 0x000fe20000010000 */
[----:B------:R-:W-:-:S04]  /*24b0*/  HFMA2.MMA R55, -RZ, RZ, 0, 9.5367431640625e-07 ;  /* 0x00000010ff377435 */ /* 0x000fc800000001ff */
[----:B------:R-:W-:Y:S02]  /*24c0*/  MOV R92, R89 ;  /* 0x00000059005c7202 */ /* 0x000fe40000000f00 */
[----:B------:R-:W-:-:S07]  /*24d0*/  MOV R54, R91 ;  /* 0x0000005b00367202 */ /* 0x000fce0000000f00 */
[----:B------:R-:W-:Y:S05]  /*24e0*/  WARPSYNC.COLLECTIVE R57, `(.L_x_895) ;  /* 0x0000000039087348 */ /* 0x000fea0003c00000 */
[----:B------:R0:W1:Y:S02]  /*24f0*/  SHFL.BFLY P0, R91, R92, R55, R56 ;  /* 0x0c0000375c5b7389 */ /* 0x0000640000000038 */
[----:B01----:R-:W-:Y:S01]  /*2500*/  ENDCOLLECTIVE ;  /* 0x000000000000791b */ /* 0x003fe20003800000 */
.L_x_895:
[----:B------:R-:W-:-:S05]  /*2510*/  FADD.FTZ R54, R87, R54 ;  /* 0x0000003657367221 */ /* 0x000fca0000010000 */
[----:B------:R-:W-:Y:S02]  /*2520*/  MOV R92, R54 ;  /* 0x00000036005c7202 */ /* 0x000fe40000000f00 */
[----:B------:R-:W-:-:S07]  /*2530*/  MOV R70, R91 ;  /* 0x0000005b00467202 */ /* 0x000fce0000000f00 */
[----:B------:R-:W-:Y:S05]  /*2540*/  WARPSYNC.COLLECTIVE R57, `(.L_x_896) ;  /* 0x0000000039087348 */ /* 0x000fea0003c00000 */
[----:B------:R0:W1:Y:S02]  /*2550*/  SHFL.BFLY P0, R91, R92, R55, R56 ;  /* 0x0c0000375c5b7389 */ /* 0x0000640000000038 */
[----:B01----:R-:W-:Y:S01]  /*2560*/  ENDCOLLECTIVE ;  /* 0x000000000000791b */ /* 0x003fe20003800000 */
.L_x_896:
[----:B------:R-:W-:Y:S01]  /*2570*/  MOV R71, R91 ;  /* 0x0000005b00477202 */ /* 0x000fe20000000f00 */
[----:B------:R-:W-:Y:S06]  /*2580*/  BRA `(.L_x_897) ;  /* 0xffffffe400b07947 */ /* 0x000fec000383ffff */
.L_x_898:
        /* <DEDUP_REMOVED lines=15> */
.L_x_6490:


//--------------------- .text._ZN10layer_norm13ln_bwd_kernelINS_13Kernel_traitsI6__halfS2_S2_S2_fjLj256ELj1ELj4ELj1ELj16ENS_18Kernel_traits_baseILj256ES2_S2_S2_S2_fjLj128EEEEELb0ELb1ELb1ELb1EEEvNS_9BwdParamsE --------------------------
	.section	.text._ZN10layer_norm13ln_bwd_kernelINS_13Kernel_traitsI6__halfS2_S2_S2_fjLj256ELj1ELj4ELj1ELj16ENS_18Kernel_traits_baseILj256ES2_S2_S2_S2_fjLj128EEEEELb0ELb1ELb1ELb1EEEvNS_9BwdParamsE,"ax",@progbits
	.align	128
        .global         _ZN10layer_norm13ln_bwd_kernelINS_13Kernel_traitsI6__halfS2_S2_S2_fjLj256ELj1ELj4ELj1ELj16ENS_18Kernel_traits_baseILj256ES2_S2_S2_S2_fjLj128EEEEELb0ELb1ELb1ELb1EEEvNS_9BwdParamsE
        .type           _ZN10layer_norm13ln_bwd_kernelINS_13Kernel_traitsI6__halfS2_S2_S2_fjLj256ELj1ELj4ELj1ELj16ENS_18Kernel_traits_baseILj256ES2_S2_S2_S2_fjLj128EEEEELb0ELb1ELb1ELb1EEEvNS_9BwdParamsE,@function
        .size           _ZN10layer_norm13ln_bwd_kernelINS_13Kernel_traitsI6__halfS2_S2_S2_fjLj256ELj1ELj4ELj1ELj16ENS_18Kernel_traits_baseILj256ES2_S2_S2_S2_fjLj128EEEEELb0ELb1ELb1ELb1EEEvNS_9BwdParamsE,(.L_x_6491 - _ZN10layer_norm13ln_bwd_kernelINS_13Kernel_traitsI6__halfS2_S2_S2_fjLj256ELj1ELj4ELj1ELj16ENS_18Kernel_traits_baseILj256ES2_S2_S2_S2_fjLj128EEEEELb0ELb1ELb1ELb1EEEvNS_9BwdParamsE)
        .other          _ZN10layer_norm13ln_bwd_kernelINS_13Kernel_traitsI6__halfS2_S2_S2_fjLj256ELj1ELj4ELj1ELj16ENS_18Kernel_traits_baseILj256ES2_S2_S2_S2_fjLj128EEEEELb0ELb1ELb1ELb1EEEvNS_9BwdParamsE,@"STO_CUDA_ENTRY STV_DEFAULT"
_ZN10layer_norm13ln_bwd_kernelINS_13Kernel_traitsI6__halfS2_S2_S2_fjLj256ELj1ELj4ELj1ELj16ENS_18Kernel_traits_baseILj256ES2_S2_S2_S2_fjLj128EEEEELb0ELb1ELb1ELb1EEEvNS_9BwdParamsE:
.text._ZN10layer_norm13ln_bwd_kernelINS_13Kernel_traitsI6__halfS2_S2_S2_fjLj256ELj1ELj4ELj1ELj16ENS_18Kernel_traits_baseILj256ES2_S2_S2_S2_fjLj128EEEEELb0ELb1ELb1ELb1EEEvNS_9BwdParamsE:
        /* <DEDUP_REMOVED lines=33> */
.L_x_900:
[----:B------:R-:W-:Y:S01]  /*0210*/  ULDC.64 UR6, c[0x0][0x260] ;  /* 0x0000980000067ab9 */ /* 0x000fe20000000a00 */
[----:B------:R-:W0:Y:S01]  /*0220*/  LDC.U8 R64, c[0x0][0x2a0] ;  /* 0x0000a800ff407b82 */ /* 0x000e220000000000 */
[----:B------:R-:W-:-:S04]  /*0230*/  LEA R12, P0, R2, UR6, 0x4 ;  /* 0x00000006020c7c11 */ /* 0x000fc8000f8020ff */
        /* <DEDUP_REMOVED lines=14> */
[----:B--2---:R-:W-:-:S02]  /*0320*/  HADD2.F32 R4, -RZ, R12.H0_H0 ;  /* 0x2000000cff047230 */ /* 0x004fc40000004100 */
[----:B------:R-:W-:Y:S02]  /*0330*/  HADD2.F32 R5, -RZ, R12.H1_H1 ;  /* 0x3000000cff057230 */ /* 0x000fe40000004100 */
[--C-:B------:R-:W-:Y:S02]  /*0340*/  HADD2.F32 R6, -RZ, R13.reuse.H0_H0 ;  /* 0x2000000dff067230 */ /* 0x100fe40000004100 */
[----:B------:R-:W-:Y:S02]  /*0350*/  HADD2.F32 R7, -RZ, R13.H1_H1 ;  /* 0x3000000dff077230 */ /* 0x000fe40000004100 */
[--C-:B------:R-:W-:Y:S02]  /*0360*/  HADD2.F32 R8, -RZ, R14.reuse.H0_H0 ;  /* 0x2000000eff087230 */ /* 0x100fe40000004100 */
[----:B------:R-:W-:Y:S02]  /*0370*/  HADD2.F32 R9, -RZ, R14.H1_H1 ;  /* 0x3000000eff097230 */ /* 0x000fe40000004100 */
[----:B------:R-:W-:-:S02]  /*0380*/  HADD2.F32 R10, -RZ, R15.H0_H0 ;  /* 0x2000000fff0a7230 */ /* 0x000fc40000004100 */
[----:B0-----:R-:W-:-:S07]  /*0390*/  HADD2.F32 R11, -RZ, R15.H1_H1 ;  /* 0x3000000fff0b7230 */ /* 0x001fce0000004100 */
.L_x_930:
        /* <DEDUP_REMOVED lines=29> */
.L_x_903:
        /* <DEDUP_REMOVED lines=12> */
[----:B------:R-:W-:Y:S02]  /*0630*/  MOV R79, UR14 ;  /* 0x0000000e004f7c02 */ /* 0x000fe40008000f00 */
[----:B------:R-:W-:Y:S02]  /*0640*/  MOV R80, UR15 ;  /* 0x0000000f00507c02 */ /* 0x000fe40008000f00 */
[----:B------:R-:W-:-:S04]  /*0650*/  ISETP.NE.U32.AND P0, PT, R79, RZ, PT ;  /* 0x000000ff4f00720c */ /* 0x000fc80003f05070 */
[----:B------:R-:W-:-:S13]  /*0660*/  ISETP.NE.AND.EX P0, PT, R80, RZ, PT, P0 ;  /* 0x000000ff5000720c */ /* 0x000fda0003f05300 */
[----:B------:R0:W5:Y:S01]  /*0670*/  @P0 LDG.E.128 R12, desc[UR4][R66.64] ;  /* 0x00000004420c0981 */ /* 0x000162000c1e1d00 */
[----:B------:R-:W-:-:S04]  /*0680*/  ISETP.NE.AND P0, PT, R64, RZ, PT ;  /* 0x000000ff4000720c */ /* 0x000fc80003f05270 */
[----:B--2---:R-:W-:Y:S01]  /*0690*/  FSEL R3, R68, RZ, !P0 ;  /* 0x000000ff44037208 */ /* 0x004fe20004000000 */
[--C-:B---3--:R-:W-:Y:S02]  /*06a0*/  HADD2.F32 R68, -RZ, R56.reuse.H0_H0 ;  /* 0x20000038ff447230 */ /* 0x108fe40000004100 */
[----:B------:R-:W-:Y:S02]  /*06b0*/  HADD2.F32 R56, -RZ, R56.H1_H1 ;  /* 0x30000038ff387230 */ /* 0x000fe40000004100 */
[--C-:B------:R-:W-:Y:S02]  /*06c0*/  HADD2.F32 R72, -RZ, R57.reuse.H0_H0 ;  /* 0x20000039ff487230 */ /* 0x100fe40000004100 */
[--C-:B------:R-:W-:Y:S02]  /*06d0*/  HADD2.F32 R76, -RZ, R58.reuse.H0_H0 ;  /* 0x2000003aff4c7230 */ /* 0x100fe40000004100 */
[----:B------:R-:W-:Y:S02]  /*06e0*/  HADD2.F32 R74, -RZ, R57.H1_H1 ;  /* 0x30000039ff4a7230 */ /* 0x000fe40000004100 */
[----:B------:R-:W-:-:S02]  /*06f0*/  HADD2.F32 R58, -RZ, R58.H1_H1 ;  /* 0x3000003aff3a7230 */ /* 0x000fc40000004100 */
[--C-:B------:R-:W-:Y:S02]  /*0700*/  HADD2.F32 R78, -RZ, R59.reuse.H0_H0 ;  /* 0x2000003bff4e7230 */ /* 0x100fe40000004100 */
[----:B------:R-:W-:Y:S02]  /*0710*/  HADD2.F32 R84, -RZ, R59.H1_H1 ;  /* 0x3000003bff547230 */ /* 0x000fe40000004100 */
[--C-:B----4-:R-:W-:Y:S02]  /*0720*/  HADD2.F32 R73, -RZ, R60.reuse.H0_H0 ;  /* 0x2000003cff497230 */ /* 0x110fe40000004100 */
[C---:B------:R-:W-:Y:S01]  /*0730*/  FADD.FTZ R57, -R3.reuse, R68 ;  /* 0x0000004403397221 */ /* 0x040fe20000010100 */
[C---:B------:R-:W-:Y:S01]  /*0740*/  FADD.FTZ R59, -R3.reuse, R56 ;  /* 0x00000038033b7221 */ /* 0x040fe20000010100 */
[C---:B------:R-:W-:Y:S01]  /*0750*/  FADD.FTZ R77, -R3.reuse, R72 ;  /* 0x00000048034d7221 */ /* 0x040fe20000010100 */
[----:B------:R-:W-:Y:S02]  /*0760*/  HADD2.F32 R72, -RZ, R60.H1_H1 ;  /* 0x3000003cff487230 */ /* 0x000fe40000004100 */
[----:B------:R-:W-:Y:S01]  /*0770*/  FADD.FTZ R83, -R3, R74 ;  /* 0x0000004a03537221 */ /* 0x000fe20000010100 */
[----:B------:R-:W-:-:S02]  /*0780*/  HADD2.F32 R75, -RZ, R62.H0_H0 ;  /* 0x2000003eff4b7230 */ /* 0x000fc40000004100 */
[C---:B------:R-:W-:Y:S01]  /*0790*/  FADD.FTZ R85, -R3.reuse, R76 ;  /* 0x0000004c03557221 */ /* 0x040fe20000010100 */
[----:B------:R-:W-:Y:S02]  /*07a0*/  HADD2.F32 R68, -RZ, R62.H1_H1 ;  /* 0x3000003eff447230 */ /* 0x000fe40000004100 */
[C---:B------:R-:W-:Y:S01]  /*07b0*/  FADD.FTZ R87, -R3.reuse, R58 ;  /* 0x0000003a03577221 */ /* 0x040fe20000010100 */
[C---:B------:R-:W-:Y:S01]  /*07c0*/  FADD.FTZ R89, -R3.reuse, R78 ;  /* 0x0000004e03597221 */ /* 0x040fe20000010100 */
[----:B0-----:R-:W-:Y:S01]  /*07d0*/  FADD.FTZ R67, -R3, R84 ;  /* 0x0000005403437221 */ /* 0x001fe20000010100 */
[----:B------:R-:W-:Y:S01]  /*07e0*/  FMUL.FTZ R62, R4, R73 ;  /* 0x00000049043e7220 */ /* 0x000fe20000410000 */
[C---:B-----5:R-:W-:Y:S01]  /*07f0*/  FMUL.FTZ R3, R70.reuse, R57 ;  /* 0x0000003946037220 */ /* 0x060fe20000410000 */
[--C-:B------:R-:W-:Y:S02]  /*0800*/  HADD2.F32 R81, -RZ, R61.reuse.H0_H0 ;  /* 0x2000003dff517230 */ /* 0x100fe40000004100 */
[----:B------:R-:W-:Y:S01]  /*0810*/  FMUL.FTZ R56, R70, R59 ;  /* 0x0000003b46387220 */ /* 0x000fe20000410000 */
[----:B------:R-:W-:-:S02]  /*0820*/  HADD2.F32 R76, -RZ, R61.H1_H1 ;  /* 0x3000003dff4c7230 */ /* 0x000fc40000004100 */
[C---:B------:R-:W-:Y:S01]  /*0830*/  FMUL.FTZ R57, R70.reuse, R77 ;  /* 0x0000004d46397220 */ /* 0x040fe20000410000 */
[--C-:B------:R-:W-:Y:S02]  /*0840*/  HADD2.F32 R69, -RZ, R63.reuse.H0_H0 ;  /* 0x2000003fff457230 */ /* 0x100fe40000004100 */
[----:B------:R-:W-:Y:S01]  /*0850*/  FMUL.FTZ R58, R70, R83 ;  /* 0x00000053463a7220 */ /* 0x000fe20000410000 */
[----:B------:R-:W-:Y:S02]  /*0860*/  HADD2.F32 R66, -RZ, R63.H1_H1 ;  /* 0x3000003fff427230 */ /* 0x000fe40000004100 */
[----:B------:R-:W-:Y:S01]  /*0870*/  FMUL.FTZ R63, R5, R72 ;  /* 0x00000048053f7220 */ /* 0x000fe20000410000 */
[----:B------:R-:W-:Y:S01]  /*0880*/  FADD.FTZ R74, RZ, R62 ;  /* 0x0000003eff4a7221 */ /* 0x000fe20000010000 */
[----:B------:R-:W-:Y:S01]  /*0890*/  FFMA.FTZ R77, R3, R62, RZ ;  /* 0x0000003e034d7223 */ /* 0x000fe200000100ff */
[----:B------:R-:W-:Y:S01]  /*08a0*/  FFMA.FTZ R45, R56, R72, R45 ;  /* 0x00000048382d7223 */ /* 0x000fe2000001002d */
[----:B------:R-:W-:Y:S01]  /*08b0*/  FADD.FTZ R37, R37, R72 ;  /* 0x0000004825257221 */ /* 0x000fe20000010000 */
[----:B------:R-:W-:Y:S01]  /*08c0*/  FFMA.FTZ R44, R3, R73, R44 ;  /* 0x00000049032c7223 */ /* 0x000fe2000001002c */
[----:B------:R-:W-:Y:S01]  /*08d0*/  FADD.FTZ R36, R36, R73 ;  /* 0x0000004924247221 */ /* 0x000fe20000010000 */
[-C--:B------:R-:W-:Y:S01]  /*08e0*/  FFMA.FTZ R46, R57, R81.reuse, R46 ;  /* 0x00000051392e7223 */ /* 0x080fe2000001002e */
[----:B------:R-:W-:Y:S01]  /*08f0*/  FADD.FTZ R38, R38, R81 ;  /* 0x0000005126267221 */ /* 0x000fe20000010000 */
[----:B------:R-:W-:Y:S01]  /*0900*/  FMUL.FTZ R72, R6, R81 ;  /* 0x0000005106487220 */ /* 0x000fe20000410000 */
        /* <DEDUP_REMOVED lines=11> */
[----:B------:R-:W-:-:S02]  /*09c0*/  FMUL.FTZ R60, R70, R87 ;  /* 0x00000057463c7220 */ /* 0x000fc40000410000 */
        /* <DEDUP_REMOVED lines=21> */
.L_x_904:
[----:B------:R-:W-:Y:S05]  /*0b20*/  BSYNC B1 ;  /* 0x0000000000017941 */ /* 0x000fea0003800000 */
.L_x_902:
        /* <DEDUP_REMOVED lines=20> */
.L_x_942:
[----:B-----5:R-:W-:Y:S01]  /*0c70*/  ISETP.GE.AND P3, PT, R82, 0x1, PT ;  /* 0x000000015200780c */ /* 0x020fe20003f66270 */
[----:B------:R-:W-:-:S12]  /*0c80*/  HFMA2.MMA R81, -RZ, RZ, 0, 0 ;  /* 0x00000000ff517435 */ /* 0x000fd800000001ff */
        /* <DEDUP_REMOVED lines=14> */
[----:B------:R-:W-:Y:S02]  /*0d70*/  ISETP.NE.U32.AND P0, PT, R79, RZ, PT ;  /* 0x000000ff4f00720c */ /* 0x000fe40003f05070 */
[----:B---3--:R-:W-:Y:S02]  /*0d80*/  MOV R67, RZ ;  /* 0x000000ff00437202 */ /* 0x008fe40000000f00 */
[----:B------:R-:W-:-:S13]  /*0d90*/  ISETP.NE.AND.EX P0, PT, R80, RZ, PT, P0 ;  /* 0x000000ff5000720c */ /* 0x000fda0003f05300 */
[----:B------:R-:W-:Y:S05]  /*0da0*/  @!P0 BRA `(.L_x_908) ;  /* 0x00000000002c8947 */ /* 0x000fea0003800000 */
[----:B------:R-:W-:Y:S01]  /*0db0*/  HADD2.F32 R67, -RZ, R12.H0_H0 ;  /* 0x2000000cff437230 */ /* 0x000fe20000004100 */
[----:B------:R-:W-:Y:S06]  /*0dc0*/  BRA `(.L_x_908) ;  /* 0x0000000000247947 */ /* 0x000fec0003800000 */
.L_x_907:
[----:B------:R-:W-:Y:S02]  /*0dd0*/  ISETP.NE.U32.AND P0, PT, R79, RZ, PT ;  /* 0x000000ff4f00720c */ /* 0x000fe40003f05070 */
[----:B------:R-:W-:Y:S02]  /*0de0*/  ISETP.NE.AND P1, PT, R64, RZ, PT ;  /* 0x000000ff4000720c */ /* 0x000fe40003f25270 */
[----:B------:R-:W-:Y:S02]  /*0df0*/  ISETP.NE.AND.EX P0, PT, R80, RZ, PT, P0 ;  /* 0x000000ff5000720c */ /* 0x000fe40003f05300 */
[----:B---3--:R-:W-:-:S05]  /*0e00*/  FSEL R66, R68, RZ, !P1 ;  /* 0x000000ff44427208 */ /* 0x008fca0004800000 */
[----:B------:R-:W-:-:S04]  /*0e10*/  FFMA.FTZ R67, R3, R69, R66 ;  /* 0x0000004503437223 */ /* 0x000fc80000010042 */
[----:B------:R-:W-:Y:S02]  /*0e20*/  FADD.FTZ R67, R62, -R67 ;  /* 0x800000433e437221 */ /* 0x000fe40000010000 */
[----:B------:R-:W-:Y:S02]  /*0e30*/  @P0 HADD2.F32 R66, -RZ, R12.H0_H0 ;  /* 0x2000000cff420230 */ /* 0x000fe40000004100 */
[----:B------:R-:W-:-:S04]  /*0e40*/  FMUL.FTZ R67, R70, R67 ;  /* 0x0000004346437220 */ /* 0x000fc80000410000 */
[----:B------:R-:W-:-:S07]  /*0e50*/  @P0 FADD.FTZ R67, R67, R66 ;  /* 0x0000004243430221 */ /* 0x000fce0000010000 */
.L_x_908:
[----:B------:R-:W-:Y:S05]  /*0e60*/  BSYNC B1 ;  /* 0x0000000000017941 */ /* 0x000fea0003800000 */
.L_x_906:
[----:B------:R-:W0:Y:S01]  /*0e70*/  @P3 LDC R80, c[0x0][0x29c] ;  /* 0x0000a700ff503b82 */ /* 0x000e220000000800 */
[----:B------:R-:W-:Y:S01]  /*0e80*/  ISETP.NE.U32.AND P1, PT, RZ, UR10, PT ;  /* 0x0000000aff007c0c */ /* 0x000fe2000bf25070 */
[----:B------:R-:W-:Y:S01]  /*0e90*/  @P3 HADD2.F32 R66, -RZ, R16.H0_H0 ;  /* 0x20000010ff423230 */ /* 0x000fe20000004100 */
[----:B------:R-:W-:Y:S02]  /*0ea0*/  BSSY B1, `(.L_x_909) ;  /* 0x0000016000017945 */ /* 0x000fe40003800000 */
[----:B------:R-:W-:Y:S01]  /*0eb0*/  ISETP.NE.AND.EX P1, PT, RZ, UR11, PT, P1 ;  /* 0x0000000bff007c0c */ /* 0x000fe2000bf25310 */
[----:B0-----:R-:W-:-:S12]  /*0ec0*/  @P3 FMUL.FTZ R71, R67, R80 ;  /* 0x0000005043473220 */ /* 0x001fd80000410000 */
[----:B------:R-:W-:Y:S01]  /*0ed0*/  @P1 F2FP.F16.F32.PACK_AB R67, RZ, R67 ;  /* 0x00000043ff43123e */ /* 0x000fe200000000ff */
[----:B------:R-:W-:Y:S01]  /*0ee0*/  @P3 FMUL.FTZ R79, R71, R66 ;  /* 0x00000042474f3220 */ /* 0x000fe20000410000 */
[----:B-----5:R-:W-:Y:S02]  /*0ef0*/  @P3 HADD2.F32 R66, -RZ, R52.H0_H0 ;  /* 0x20000034ff423230 */ /* 0x020fe40000004100 */
[----:B------:R-:W-:Y:S02]  /*0f00*/  @P1 PRMT R40, R67, 0x7610, R40 ;  /* 0x0000761043281816 */ /* 0x000fe40000000028 */
[----:B------:R-:W-:Y:S01]  /*0f10*/  @P3 F2FP.F16.F32.PACK_AB R79, RZ, R79 ;  /* 0x0000004fff4f323e */ /* 0x000fe200000000ff */
[----:B------:R-:W-:-:S03]  /*0f20*/  @P3 FFMA.FTZ R24, R71, R66, R24 ;  /* 0x0000004247183223 */ /* 0x000fc60000010018 */
[----:B------:R-:W-:Y:S01]  /*0f30*/  @P3 PRMT R28, R79, 0x7610, R28 ;  /* 0x000076104f1c3816 */ /* 0x000fe2000000001c */
[----:B------:R-:W-:Y:S06]  /*0f40*/  @P2 BRA `(.L_x_910) ;  /* 0x0000000000102947 */ /* 0x000fec0003800000 */
[----:B------:R-:W-:Y:S01]  /*0f50*/  MOV R67, RZ ;  /* 0x000000ff00437202 */ /* 0x000fe20000000f00 */
[----:B------:R-:W-:Y:S06]  /*0f60*/  @!P0 BRA `(.L_x_911) ;  /* 0x0000000000248947 */ /* 0x000fec0003800000 */
[----:B------:R-:W-:Y:S01]  /*0f70*/  HADD2.F32 R67, -RZ, R12.H1_H1 ;  /* 0x3000000cff437230 */ /* 0x000fe20000004100 */
[----:B------:R-:W-:Y:S06]  /*0f80*/  BRA `(.L_x_911) ;  /* 0x00000000001c7947 */ /* 0x000fec0003800000 */
.L_x_910:
[----:B------:R-:W-:-:S04]  /*0f90*/  ISETP.NE.AND P4, PT, R64, RZ, PT ;  /* 0x000000ff4000720c */ /* 0x000fc80003f85270 */
[----:B------:R-:W-:-:S05]  /*0fa0*/  FSEL R67, R68, RZ, !P4 ;  /* 0x000000ff44437208 */ /* 0x000fca0006000000 */
[----:B------:R-:W-:-:S04]  /*0fb0*/  FFMA.FTZ R66, R56, R69, R67 ;  /* 0x0000004538427223 */ /* 0x000fc80000010043 */
[----:B------:R-:W-:Y:S01]  /*0fc0*/  FADD.FTZ R67, R63, -R66 ;  /* 0x800000423f437221 */ /* 0x000fe20000010000 */
[----:B------:R-:W-:-:S03]  /*0fd0*/  @P0 HADD2.F32 R66, -RZ, R12.H1_H1 ;  /* 0x3000000cff420230 */ /* 0x000fc60000004100 */
[----:B------:R-:W-:-:S04]  /*0fe0*/  FMUL.FTZ R67, R70, R67 ;  /* 0x0000004346437220 */ /* 0x000fc80000410000 */
[----:B------:R-:W-:-:S07]  /*0ff0*/  @P0 FADD.FTZ R67, R67, R66 ;  /* 0x0000004243430221 */ /* 0x000fce0000010000 */
.L_x_911:
[----:B------:R-:W-:Y:S05]  /*1000*/  BSYNC B1 ;  /* 0x0000000000017941 */ /* 0x000fea0003800000 */
.L_x_909:
[----:B------:R-:W0:Y:S01]  /*1010*/  @P3 LDC R66, c[0x0][0x29c] ;  /* 0x0000a700ff423b82 */ /* 0x000e220000000800 */
[----:B------:R-:W-:Y:S01]  /*1020*/  @P3 HADD2.F32 R71, -RZ, R16.H1_H1 ;  /* 0x30000010ff473230 */ /* 0x000fe20000004100 */
[----:B------:R-:W-:Y:S01]  /*1030*/  BSSY B1, `(.L_x_912) ;  /* 0x0000015000017945 */ /* 0x000fe20003800000 */
[----:B0-----:R-:W-:Y:S01]  /*1040*/  @P3 FMUL.FTZ R66, R67, R66 ;  /* 0x0000004243423220 */ /* 0x001fe20000410000 */
[----:B------:R-:W-:-:S03]  /*1050*/  @P1 F2FP.F16.F32.PACK_AB R67, RZ, R67 ;  /* 0x00000043ff43123e */ /* 0x000fc600000000ff */
[----:B------:R-:W-:Y:S01]  /*1060*/  @P3 FMUL.FTZ R79, R66, R71 ;  /* 0x00000047424f3220 */ /* 0x000fe20000410000 */
[----:B------:R-:W-:Y:S01]  /*1070*/  @P3 HADD2.F32 R71, -RZ, R52.H1_H1 ;  /* 0x30000034ff473230 */ /* 0x000fe20000004100 */
[----:B------:R-:W-:-:S03]  /*1080*/  @P1 PRMT R40, R40, 0x5410, R67 ;  /* 0x0000541028281816 */ /* 0x000fc60000000043 */
[----:B------:R-:W-:Y:S01]  /*1090*/  @P3 F2FP.F16.F32.PACK_AB R79, RZ, R79 ;  /* 0x0000004fff4f323e */ /* 0x000fe200000000ff */
[----:B------:R-:W-:-:S03]  /*10a0*/  @P3 FFMA.FTZ R25, R66, R71, R25 ;  /* 0x0000004742193223 */ /* 0x000fc60000010019 */
[----:B------:R-:W-:Y:S01]  /*10b0*/  @P3 PRMT R28, R28, 0x5410, R79 ;  /* 0x000054101c1c3816 */ /* 0x000fe2000000004f */
[----:B------:R-:W-:Y:S06]  /*10c0*/  @P2 BRA `(.L_x_913) ;  /* 0x0000000000102947 */ /* 0x000fec0003800000 */
[----:B------:R-:W-:Y:S01]  /*10d0*/  HFMA2.MMA R67, -RZ, RZ, 0, 0 ;  /* 0x00000000ff437435 */ /* 0x000fe200000001ff */
[----:B------:R-:W-:Y:S10]  /*10e0*/  @!P0 BRA `(.L_x_914) ;  /* 0x0000000000248947 */ /* 0x000ff40003800000 */
[----:B------:R-:W-:Y:S01]  /*10f0*/  HADD2.F32 R67, -RZ, R13.H0_H0 ;  /* 0x2000000dff437230 */ /* 0x000fe20000004100 */
[----:B------:R-:W-:Y:S06]  /*1100*/  BRA `(.L_x_914) ;  /* 0x00000000001c7947 */ /* 0x000fec0003800000 */
.L_x_913:
[----:B------:R-:W-:-:S04]  /*1110*/  ISETP.NE.AND P4, PT, R64, RZ, PT ;  /* 0x000000ff4000720c */ /* 0x000fc80003f85270 */
[----:B------:R-:W-:-:S05]  /*1120*/  FSEL R66, R68, RZ, !P4 ;  /* 0x000000ff44427208 */ /* 0x000fca0006000000 */
[----:B------:R-:W-:Y:S01]  /*1130*/  FFMA.FTZ R67, R57, R69, R66 ;  /* 0x0000004539437223 */ /* 0x000fe20000010042 */
[----:B------:R-:W-:-:S03]  /*1140*/  @P0 HADD2.F32 R66, -RZ, R13.H0_H0 ;  /* 0x2000000dff420230 */ /* 0x000fc60000004100 */
[----:B------:R-:W-:-:S04]  /*1150*/  FADD.FTZ R67, R72, -R67 ;  /* 0x8000004348437221 */ /* 0x000fc80000010000 */
[----:B------:R-:W-:-:S04]  /*1160*/  FMUL.FTZ R67, R70, R67 ;  /* 0x0000004346437220 */ /* 0x000fc80000410000 */
[----:B------:R-:W-:-:S07]  /*1170*/  @P0 FADD.FTZ R67, R67, R66 ;  /* 0x0000004243430221 */ /* 0x000fce0000010000 */
.L_x_914:
[----:B------:R-:W-:Y:S05]  /*1180*/  BSYNC B1 ;  /* 0x0000000000017941 */ /* 0x000fea0003800000 */
.L_x_912:
[----:B------:R-:W0:Y:S01]  /*1190*/  @P3 LDC R80, c[0x0][0x29c] ;  /* 0x0000a700ff503b82 */ /* 0x000e220000000800 */
[----:B------:R-:W-:Y:S01]  /*11a0*/  @P3 HADD2.F32 R66, -RZ, R17.H0_H0 ;  /* 0x20000011ff423230 */ /* 0x000fe20000004100 */
[----:B------:R-:W-:Y:S01]  /*11b0*/  BSSY B1, `(.L_x_915) ;  /* 0x0000015000017945 */ /* 0x000fe20003800000 */
[----:B0-----:R-:W-:Y:S01]  /*11c0*/  @P3 FMUL.FTZ R71, R67, R80 ;  /* 0x0000005043473220 */ /* 0x001fe20000410000 */
[----:B------:R-:W-:-:S03]  /*11d0*/  @P1 F2FP.F16.F32.PACK_AB R67, RZ, R67 ;  /* 0x00000043ff43123e */ /* 0x000fc600000000ff */
[----:B------:R-:W-:Y:S01]  /*11e0*/  @P3 FMUL.FTZ R79, R71, R66 ;  /* 0x00000042474f3220 */ /* 0x000fe20000410000 */
[----:B------:R-:W-:Y:S01]  /*11f0*/  @P3 HADD2.F32 R66, -RZ, R53.H0_H0 ;  /* 0x20000035ff423230 */ /* 0x000fe20000004100 */
[----:B------:R-:W-:-:S03]  /*1200*/  @P1 PRMT R41, R67, 0x7610, R41 ;  /* 0x0000761043291816 */ /* 0x000fc60000000029 */
        /* <DEDUP_REMOVED lines=8> */
.L_x_916:
[----:B------:R-:W-:-:S04]  /*1290*/  ISETP.NE.AND P4, PT, R64, RZ, PT ;  /* 0x000000ff4000720c */ /* 0x000fc80003f85270 */
[----:B------:R-:W-:-:S05]  /*12a0*/  FSEL R67, R68, RZ, !P4 ;  /* 0x000000ff44437208 */ /* 0x000fca0006000000 */
[----:B------:R-:W-:-:S04]  /*12b0*/  FFMA.FTZ R66, R58, R69, R67 ;  /* 0x000000453a427223 */ /* 0x000fc80000010043 */
[----:B------:R-:W-:Y:S01]  /*12c0*/  FADD.FTZ R67, R73, -R66 ;  /* 0x8000004249437221 */ /* 0x000fe20000010000 */
[----:B------:R-:W-:-:S03]  /*12d0*/  @P0 HADD2.F32 R66, -RZ, R13.H1_H1 ;  /* 0x3000000dff420230 */ /* 0x000fc60000004100 */
[----:B------:R-:W-:-:S04]  /*12e0*/  FMUL.FTZ R67, R70, R67 ;  /* 0x0000004346437220 */ /* 0x000fc80000410000 */
[----:B------:R-:W-:-:S07]  /*12f0*/  @P0 FADD.FTZ R67, R67, R66 ;  /* 0x0000004243430221 */ /* 0x000fce0000010000 */
.L_x_917:
[----:B------:R-:W-:Y:S05]  /*1300*/  BSYNC B1 ;  /* 0x0000000000017941 */ /* 0x000fea0003800000 */
.L_x_915:
        /* <DEDUP_REMOVED lines=16> */
.L_x_919:
[----:B------:R-:W-:-:S04]  /*1410*/  ISETP.NE.AND P4, PT, R64, RZ, PT ;  /* 0x000000ff4000720c */ /* 0x000fc80003f85270 */
[----:B------:R-:W-:-:S05]  /*1420*/  FSEL R66, R68, RZ, !P4 ;  /* 0x000000ff44427208 */ /* 0x000fca0006000000 */
[----:B------:R-:W-:Y:S01]  /*1430*/  FFMA.FTZ R67, R59, R69, R66 ;  /* 0x000000453b437223 */ /* 0x000fe20000010042 */
[----:B------:R-:W-:-:S03]  /*1440*/  @P0 HADD2.F32 R66, -RZ, R14.H0_H0 ;  /* 0x2000000eff420230 */ /* 0x000fc60000004100 */
[----:B------:R-:W-:-:S04]  /*1450*/  FADD.FTZ R67, R74, -R67 ;  /* 0x800000434a437221 */ /* 0x000fc80000010000 */
[----:B------:R-:W-:-:S04]  /*1460*/  FMUL.FTZ R67, R70, R67 ;  /* 0x0000004346437220 */ /* 0x000fc80000410000 */
[----:B------:R-:W-:-:S07]  /*1470*/  @P0 FADD.FTZ R67, R67, R66 ;  /* 0x0000004243430221 */ /* 0x000fce0000010000 */
.L_x_920:
[----:B------:R-:W-:Y:S05]  /*1480*/  BSYNC B1 ;  /* 0x0000000000017941 */ /* 0x000fea0003800000 */
.L_x_918:
        /* <DEDUP_REMOVED lines=16> */
.L_x_922:
[----:B------:R-:W-:-:S04]  /*1590*/  ISETP.NE.AND P4, PT, R64, RZ, PT ;  /* 0x000000ff4000720c */ /* 0x000fc80003f85270 */
[----:B------:R-:W-:-:S05]  /*15a0*/  FSEL R67, R68, RZ, !P4 ;  /* 0x000000ff44437208 */ /* 0x000fca0006000000 */
[----:B------:R-:W-:-:S04]  /*15b0*/  FFMA.FTZ R66, R60, R69, R67 ;  /* 0x000000453c427223 */ /* 0x000fc80000010043 */
[----:B------:R-:W-:Y:S01]  /*15c0*/  FADD.FTZ R67, R75, -R66 ;  /* 0x800000424b437221 */ /* 0x000fe20000010000 */
[----:B------:R-:W-:-:S03]  /*15d0*/  @P0 HADD2.F32 R66, -RZ, R14.H1_H1 ;  /* 0x3000000eff420230 */ /* 0x000fc60000004100 */
[----:B------:R-:W-:-:S04]  /*15e0*/  FMUL.FTZ R67, R70, R67 ;  /* 0x0000004346437220 */ /* 0x000fc80000410000 */
[----:B------:R-:W-:-:S07]  /*15f0*/  @P0 FADD.FTZ R67, R67, R66 ;  /* 0x0000004243430221 */ /* 0x000fce0000010000 */
.L_x_923:
[----:B------:R-:W-:Y:S05]  /*1600*/  BSYNC B1 ;  /* 0x0000000000017941 */ /* 0x000fea0003800000 */
.L_x_921:
        /* <DEDUP_REMOVED lines=16> */
.L_x_925:
[----:B------:R-:W-:-:S04]  /*1710*/  ISETP.NE.AND P4, PT, R64, RZ, PT ;  /* 0x000000ff4000720c */ /* 0x000fc80003f85270 */
[----:B------:R-:W-:-:S05]  /*1720*/  FSEL R66, R68, RZ, !P4 ;  /* 0x000000ff44427208 */ /* 0x000fca0006000000 */
[----:B------:R-:W-:Y:S01]  /*1730*/  FFMA.FTZ R67, R61, R69, R66 ;  /* 0x000000453d437223 */ /* 0x000fe20000010042 */
[----:B------:R-:W-:-:S03]  /*1740*/  @P0 HADD2.F32 R66, -RZ, R15.H0_H0 ;  /* 0x2000000fff420230 */ /* 0x000fc60000004100 */
[----:B------:R-:W-:-:S04]  /*1750*/  FADD.FTZ R67, R76, -R67 ;  /* 0x800000434c437221 */ /* 0x000fc80000010000 */
[----:B------:R-:W-:-:S04]  /*1760*/  FMUL.FTZ R67, R70, R67 ;  /* 0x0000004346437220 */ /* 0x000fc80000410000 */
[----:B------:R-:W-:-:S07]  /*1770*/  @P0 FADD.FTZ R67, R67, R66 ;  /* 0x0000004243430221 */ /* 0x000fce0000010000 */
.L_x_926:
[----:B------:R-:W-:Y:S05]  /*1780*/  BSYNC B1 ;  /* 0x0000000000017941 */ /* 0x000fea0003800000 */
.L_x_924:
        /* <DEDUP_REMOVED lines=16> */
.L_x_928:
[----:B------:R-:W-:-:S04]  /*1890*/  ISETP.NE.AND P2, PT, R64, RZ, PT ;  /* 0x000000ff4000720c */ /* 0x000fc80003f45270 */
[----:B------:R-:W-:-:S05]  /*18a0*/  FSEL R67, R68, RZ, !P2 ;  /* 0x000000ff44437208 */ /* 0x000fca0005000000 */
[----:B------:R-:W-:-:S04]  /*18b0*/  FFMA.FTZ R66, R78, R69, R67 ;  /* 0x000000454e427223 */ /* 0x000fc80000010043 */
[----:B------:R-:W-:Y:S01]  /*18c0*/  FADD.FTZ R67, R77, -R66 ;  /* 0x800000424d437221 */ /* 0x000fe20000010000 */
[----:B------:R-:W-:-:S03]  /*18d0*/  @P0 HADD2.F32 R66, -RZ, R15.H1_H1 ;  /* 0x3000000fff420230 */ /* 0x000fc60000004100 */
[----:B------:R-:W-:-:S04]  /*18e0*/  FMUL.FTZ R79, R70, R67 ;  /* 0x00000043464f7220 */ /* 0x000fc80000410000 */
[----:B------:R-:W-:-:S07]  /*18f0*/  @P0 FADD.FTZ R79, R79, R66 ;  /* 0x000000424f4f0221 */ /* 0x000fce0000010000 */
.L_x_929:
[----:B------:R-:W-:Y:S05]  /*1900*/  BSYNC B1 ;  /* 0x0000000000017941 */ /* 0x000fea0003800000 */
.L_x_927:
[----:B------:R-:W0:Y:S01]  /*1910*/  @P3 LDC R80, c[0x0][0x29c] ;  /* 0x0000a700ff503b82 */ /* 0x000e220000000800 */
[----:B------:R-:W-:-:S07]  /*1920*/  @P3 HADD2.F32 R83, -RZ, R19.H1_H1 ;  /* 0x30000013ff533230 */ /* 0x000fce0000004100 */
[----:B------:R-:W1:Y:S08]  /*1930*/  @P1 LDC.64 R66, c[0x0][0x308] ;  /* 0x0000c200ff421b82 */ /* 0x000e700000000a00 */
[----:B------:R-:W2:Y:S08]  /*1940*/  @P3 LDC.64 R68, c[0x0][0x2f8] ;  /* 0x0000be00ff443b82 */ /* 0x000eb00000000a00 */
[----:B------:R-:W3:Y:S01]  /*1950*/  LDC.64 R70, c[0x0][0x210] ;  /* 0x00008400ff467b82 */ /* 0x000ee20000000a00 */
[----:B0-----:R-:W-:Y:S01]  /*1960*/  @P3 FMUL.FTZ R80, R79, R80 ;  /* 0x000000504f503220 */ /* 0x001fe20000410000 */
[----:B------:R-:W-:-:S03]  /*1970*/  @P1 F2FP.F16.F32.PACK_AB R79, RZ, R79 ;  /* 0x0000004fff4f123e */ /* 0x000fc600000000ff */
[----:B------:R-:W-:Y:S01]  /*1980*/  @P3 FMUL.FTZ R83, R80, R83 ;  /* 0x0000005350533220 */ /* 0x000fe20000410000 */
[----:B------:R-:W-:Y:S01]  /*1990*/  @P1 PRMT R43, R43, 0x5410, R79 ;  /* 0x000054102b2b1816 */ /* 0x000fe2000000004f */
[----:B-1----:R-:W-:-:S03]  /*19a0*/  @P1 IMAD.WIDE.U32 R66, R65, 0x10, R66 ;  /* 0x0000001041421825 */ /* 0x002fc600078e0042 */
[----:B------:R-:W-:Y:S01]  /*19b0*/  @P3 F2FP.F16.F32.PACK_AB R83, RZ, R83 ;  /* 0x00000053ff53323e */ /* 0x000fe200000000ff */
[----:B------:R-:W-:Y:S01]  /*19c0*/  @P3 HADD2.F32 R65, -RZ, R55.H1_H1 ;  /* 0x30000037ff413230 */ /* 0x000fe20000004100 */
[----:B------:R0:W-:Y:S02]  /*19d0*/  @P1 STG.E.128 desc[UR4][R66.64], R40 ;  /* 0x0000002842001986 */ /* 0x0001e4000c101d04 */
[----:B------:R-:W-:Y:S01]  /*19e0*/  @P3 PRMT R31, R31, 0x5410, R83 ;  /* 0x000054101f1f3816 */ /* 0x000fe20000000053 */
[----:B--2---:R-:W-:-:S04]  /*19f0*/  @P3 IMAD.WIDE.U32 R68, R81, 0x10, R68 ;  /* 0x0000001051443825 */ /* 0x004fc800078e0044 */
[----:B------:R-:W-:Y:S01]  /*1a00*/  @P3 FFMA.FTZ R23, R80, R65, R23 ;  /* 0x0000004150173223 */ /* 0x000fe20000010017 */
[----:B------:R0:W-:Y:S01]  /*1a10*/  @P3 STG.E.128 desc[UR4][R68.64], R28 ;  /* 0x0000001c44003986 */ /* 0x0001e2000c101d04 */
[----:B---3--:R-:W-:-:S04]  /*1a20*/  LEA R0, R70, R0, 0x2 ;  /* 0x0000000046007211 */ /* 0x008fc800078e10ff */
[----:B------:R-:W-:-:S13]  /*1a30*/  ISETP.GE.AND P0, PT, R0, R71, PT ;  /* 0x000000470000720c */ /* 0x000fda0003f06270 */
[----:B0-----:R-:W-:Y:S05]  /*1a40*/  @!P0 BRA `(.L_x_930) ;  /* 0xffffffe800548947 */ /* 0x001fea000383ffff */
.L_x_901:
[----:B------:R-:W-:Y:S05]  /*1a50*/  BSYNC B0 ;  /* 0x0000000000007941 */ /* 0x000fea0003800000 */
.L_x_899:
        /* <DEDUP_REMOVED lines=8> */
[CC--:B-1----:R-:W-:Y:S02]  /*1ae0*/  LEA R2, R41.reuse, R0.reuse, 0x5 ;  /* 0x0000000029027211 */ /* 0x0c2fe400078e28ff */
[----:B------:R-:W-:Y:S01]  /*1af0*/  LEA R0, R41, R0, 0x2 ;  /* 0x0000000029007211 */ /* 0x000fe200078e10ff */
        /* <DEDUP_REMOVED lines=46> */
[----:B------:R-:W-:Y:S02]  /*1de0*/  IADD3.X R3, RZ, RZ, RZ, P0, !PT ;  /* 0x000000ffff037210 */ /* 0x000fe400007fe4ff */
[----:B------:R-:W-:-:S04]  /*1df0*/  SHF.L.U32 R6, R2, 0x2, RZ ;  /* 0x0000000202067819 */ /* 0x000fc800000006ff */
        /* <DEDUP_REMOVED lines=31> */
.L_x_905:
[----:B------:R-:W-:Y:S01]  /*1ff0*/  HFMA2.MMA R89, -RZ, RZ, 0, 5.9604644775390625e-08 ;  /* 0x00000001ff597435 */ /* 0x000fe200000001ff */
[----:B------:R-:W-:Y:S01]  /*2000*/  BSSY B1, `(.L_x_931) ;  /* 0x0000007000017945 */ /* 0x000fe20003800000 */
[----:B------:R-:W-:Y:S02]  /*2010*/  MOV R90, R68 ;  /* 0x00000044005a7202 */ /* 0x000fe40000000f00 */
[----:B------:R-:W-:Y:S02]  /*2020*/  MOV R92, 0x1f ;  /* 0x0000001f005c7802 */ /* 0x000fe40000000f00 */
[----:B------:R-:W-:-:S07]  /*2030*/  MOV R87, 0xffffffff ;  /* 0xffffffff00577802 */ /* 0x000fce0000000f00 */
[----:B0----5:R-:W-:Y:S05]  /*2040*/  WARPSYNC.COLLECTIVE R87, `(.L_x_932) ;  /* 0x0000000057087348 */ /* 0x021fea0003c00000 */
[----:B------:R1:W2:Y:S02]  /*2050*/  SHFL.BFLY P0, R88, R90, R89, R92 ;  /* 0x0c0000595a587389 */ /* 0x0002a4000000005c */
[----:B012--5:R-:W-:Y:S01]  /*2060*/  ENDCOLLECTIVE ;  /* 0x000000000000791b */ /* 0x027fe20003800000 */
.L_x_932:
[----:B------:R-:W-:Y:S05]  /*2070*/  BSYNC B1 ;  /* 0x0000000000017941 */ /* 0x000fea0003800000 */
.L_x_931:
        /* <DEDUP_REMOVED lines=8> */
.L_x_933:
[----:B------:R-:W-:Y:S01]  /*2100*/  FADD.FTZ R67, R67, R68 ;  /* 0x0000004443437221 */ /* 0x000fe20000010000 */
[----:B------:R-:W-:-:S04]  /*2110*/  HFMA2.MMA R89, -RZ, RZ, 0, 1.1920928955078125e-07 ;  /* 0x00000002ff597435 */ /* 0x000fc800000001ff */
[----:B------:R-:W-:Y:S02]  /*2120*/  MOV R90, R67 ;  /* 0x00000043005a7202 */ /* 0x000fe40000000f00 */
[----:B------:R-:W-:-:S07]  /*2130*/  MOV R66, R88 ;  /* 0x0000005800427202 */ /* 0x000fce0000000f00 */
[----:B------:R-:W-:Y:S05]  /*2140*/  WARPSYNC.COLLECTIVE R87, `(.L_x_934) ;  /* 0x0000000057087348 */ /* 0x000fea0003c00000 */
[----:B------:R0:W1:Y:S02]  /*2150*/  SHFL.BFLY P0, R88, R90, R89, R92 ;  /* 0x0c0000595a587389 */ /* 0x000064000000005c */
[----:B01----:R-:W-:Y:S01]  /*2160*/  ENDCOLLECTIVE ;  /* 0x000000000000791b */ /* 0x003fe20003800000 */
.L_x_934:
[----:B------:R-:W-:-:S05]  /*2170*/  FADD.FTZ R66, R66, R69 ;  /* 0x0000004542427221 */ /* 0x000fca0000010000 */
[----:B------:R-:W-:Y:S02]  /*2180*/  MOV R90, R66 ;  /* 0x00000042005a7202 */ /* 0x000fe40000000f00 */
[----:B------:R-:W-:-:S07]  /*2190*/  MOV R84, R88 ;  /* 0x0000005800547202 */ /* 0x000fce0000000f00 */
[----:B------:R-:W-:Y:S05]  /*21a0*/  WARPSYNC.COLLECTIVE R87, `(.L_x_935) ;  /* 0x0000000057087348 */ /* 0x000fea0003c00000 */
[----:B------:R0:W1:Y:S02]  /*21b0*/  SHFL.BFLY P0, R88, R90, R89, R92 ;  /* 0x0c0000595a587389 */ /* 0x000064000000005c */
[----:B01----:R-:W-:Y:S01]  /*21c0*/  ENDCOLLECTIVE ;  /* 0x000000000000791b */ /* 0x003fe20003800000 */
.L_x_935:
[----:B------:R-:W-:Y:S01]  /*21d0*/  FADD.FTZ R84, R67, R84 ;  /* 0x0000005443547221 */ /* 0x000fe20000010000 */
[----:B------:R-:W-:-:S04]  /*21e0*/  HFMA2.MMA R89, -RZ, RZ, 0, 2.384185791015625e-07 ;  /* 0x00000004ff597435 */ /* 0x000fc800000001ff */
[----:B------:R-:W-:Y:S02]  /*21f0*/  MOV R90, R84 ;  /* 0x00000054005a7202 */ /* 0x000fe40000000f00 */
[----:B------:R-:W-:-:S07]  /*2200*/  MOV R81, R88 ;  /* 0x0000005800517202 */ /* 0x000fce0000000f00 */
[----:B------:R-:W-:Y:S05]  /*2210*/  WARPSYNC.COLLECTIVE R87, `(.L_x_936) ;  /* 0x0000000057087348 */ /* 0x000fea0003c00000 */
[----:B------:R0:W1:Y:S02]  /*2220*/  SHFL.BFLY P0, R88, R90, R89, R92 ;  /* 0x0c0000595a587389 */ /* 0x000064000000005c */
[----:B01----:R-:W-:Y:S01]  /*2230*/  ENDCOLLECTIVE ;  /* 0x000000000000791b */ /* 0x003fe20003800000 */
.L_x_936:
[----:B------:R-:W-:-:S05]  /*2240*/  FADD.FTZ R81, R66, R81 ;  /* 0x0000005142517221 */ /* 0x000fca0000010000 */
[----:B------:R-:W-:Y:S02]  /*2250*/  MOV R90, R81 ;  /* 0x00000051005a7202 */ /* 0x000fe40000000f00 */
[----:B------:R-:W-:-:S07]  /*2260*/  MOV R83, R88 ;  /* 0x0000005800537202 */ /* 0x000fce0000000f00 */
[----:B------:R-:W-:Y:S05]  /*2270*/  WARPSYNC.COLLECTIVE R87, `(.L_x_937) ;  /* 0x0000000057087348 */ /* 0x000fea0003c00000 */
[----:B------:R0:W1:Y:S02]  /*2280*/  SHFL.BFLY P0, R88, R90, R89, R92 ;  /* 0x0c0000595a587389 */ /* 0x000064000000005c */
[----:B01----:R-:W-:Y:S01]  /*2290*/  ENDCOLLECTIVE ;  /* 0x000000000000791b */ /* 0x003fe20003800000 */
.L_x_937:
[----:B------:R-:W-:Y:S01]  /*22a0*/  FADD.FTZ R85, R84, R83 ;  /* 0x0000005354557221 */ /* 0x000fe20000010000 */
[----:B------:R-:W-:-:S04]  /*22b0*/  HFMA2.MMA R89, -RZ, RZ, 0, 4.76837158203125e-07 ;  /* 0x00000008ff597435 */ /* 0x000fc800000001ff */
[----:B------:R-:W-:Y:S02]  /*22c0*/  MOV R90, R85 ;  /* 0x00000055005a7202 */ /* 0x000fe40000000f00 */
[----:B------:R-:W-:-:S07]  /*22d0*/  MOV R86, R88 ;  /* 0x0000005800567202 */ /* 0x000fce0000000f00 */
[----:B------:R-:W-:Y:S05]  /*22e0*/  WARPSYNC.COLLECTIVE R87, `(.L_x_938) ;  /* 0x0000000057087348 */ /* 0x000fea0003c00000 */
[----:B------:R0:W1:Y:S02]  /*22f0*/  SHFL.BFLY P0, R88, R90, R89, R92 ;  /* 0x0c0000595a587389 */ /* 0x000064000000005c */
[----:B01----:R-:W-:Y:S01]  /*2300*/  ENDCOLLECTIVE ;  /* 0x000000000000791b */ /* 0x003fe20003800000 */
.L_x_938:
[----:B------:R-:W-:-:S05]  /*2310*/  FADD.FTZ R86, R81, R86 ;  /* 0x0000005651567221 */ /* 0x000fca0000010000 */
[----:B------:R-:W-:Y:S02]  /*2320*/  MOV R90, R86 ;  /* 0x00000056005a7202 */ /* 0x000fe40000000f00 */
[----:B------:R-:W-:-:S07]  /*2330*/  MOV R68, R88 ;  /* 0x0000005800447202 */ /* 0x000fce0000000f00 */
[----:B------:R-:W-:Y:S05]  /*2340*/  WARPSYNC.COLLECTIVE R87, `(.L_x_939) ;  /* 0x0000000057087348 */ /* 0x000fea0003c00000 */
[----:B------:R0:W1:Y:S02]  /*2350*/  SHFL.BFLY P0, R88, R90, R89, R92 ;  /* 0x0c0000595a587389 */ /* 0x000064000000005c */
[----:B01----:R-:W-:Y:S01]  /*2360*/  ENDCOLLECTIVE ;  /* 0x000000000000791b */ /* 0x003fe20003800000 */
.L_x_939:
[----:B------:R-:W-:Y:S01]  /*2370*/  FADD.FTZ R68, R85, R68 ;  /* 0x0000004455447221 */ /* 0x000fe20000010000 */
[----:B------:R-:W-:-:S04]  /*2380*/  HFMA2.MMA R89, -RZ, RZ, 0, 9.5367431640625e-07 ;  /* 0x00000010ff597435 */ /* 0x000fc800000001ff */
[----:B------:R-:W-:Y:S02]  /*2390*/  MOV R90, R68 ;  /* 0x00000044005a7202 */ /* 0x000fe40000000f00 */
[----:B------:R-:W-:-:S07]  /*23a0*/  MOV R69, R88 ;  /* 0x0000005800457202 */ /* 0x000fce0000000f00 */
[----:B------:R-:W-:Y:S05]  /*23b0*/  WARPSYNC.COLLECTIVE R87, `(.L_x_940) ;  /* 0x0000000057087348 */ /* 0x000fea0003c00000 */
[----:B------:R0:W1:Y:S02]  /*23c0*/  SHFL.BFLY P0, R88, R90, R89, R92 ;  /* 0x0c0000595a587389 */ /* 0x000064000000005c */
[----:B01----:R-:W-:Y:S01]  /*23d0*/  ENDCOLLECTIVE ;  /* 0x000000000000791b */ /* 0x003fe20003800000 */
.L_x_940:
[----:B------:R-:W-:-:S05]  /*23e0*/  FADD.FTZ R69, R86, R69 ;  /* 0x0000004556457221 */ /* 0x000fca0000010000 */
[----:B------:R-:W-:Y:S02]  /*23f0*/  MOV R90, R69 ;  /* 0x00000045005a7202 */ /* 0x000fe40000000f00 */
[----:B------:R-:W-:-:S07]  /*2400*/  MOV R83, R88 ;  /* 0x0000005800537202 */ /* 0x000fce0000000f00 */
[----:B------:R-:W-:Y:S05]  /*2410*/  WARPSYNC.COLLECTIVE R87, `(.L_x_941) ;  /* 0x0000000057087348 */ /* 0x000fea0003c00000 */
[----:B------:R0:W1:Y:S02]  /*2420*/  SHFL.BFLY P0, R88, R90, R89, R92 ;  /* 0x0c0000595a587389 */ /* 0x000064000000005c */
[----:B01----:R-:W-:Y:S01]  /*2430*/  ENDCOLLECTIVE ;  /* 0x000000000000791b */ /* 0x003fe20003800000 */
.L_x_941:
[----:B------:R-:W-:Y:S05]  /*2440*/  BRA `(.L_x_942) ;  /* 0xffffffe800087947 */ /* 0x000fea000383ffff */
.L_x_943:
        /* <DEDUP_REMOVED lines=11> */
.L_x_6491:


//--------------------- .text._ZN10layer_norm13ln_bwd_kernelINS_13Kernel_traitsI6__halfS2_S2_S2_fjLj256ELj1ELj4ELj1ELj16ENS_18Kernel_traits_baseILj256ES2_S2_S2_S2_fjLj128EEEEELb1ELb0ELb0ELb0EEEvNS_9BwdParamsE --------------------------
	.section	.text._ZN10layer_norm13ln_bwd_kernelINS_13Kernel_traitsI6__halfS2_S2_S2_fjLj256ELj1ELj4ELj1ELj16ENS_18Kernel_traits_baseILj256ES2_S2_S2_S2_fjLj128EEEEELb1ELb0ELb0ELb0EEEvNS_9BwdParamsE,"ax",@progbits
	.align	128
        .global         _ZN10layer_norm13ln_bwd_kernelINS_13Kernel_traitsI6__halfS2_S2_S2_fjLj256ELj1ELj4ELj1ELj16ENS_18Kernel_traits_baseILj256ES2_S2_S2_S2_fjLj128EEEEELb1ELb0ELb0ELb0EEEvNS_9BwdParamsE
        .type           _ZN10layer_norm13ln_bwd_kernelINS_13Kernel_traitsI6__halfS2_S2_S2_fjLj256ELj1ELj4ELj1ELj16ENS_18Kernel_traits_baseILj256ES2_S2_S2_S2_fjLj128EEEEELb1ELb0ELb0ELb0EEEvNS_9BwdParamsE,@function
        .size           _ZN10layer_norm13ln_bwd_kernelINS_13Kernel_traitsI6__halfS2_S2_S2_fjLj256ELj1ELj4ELj1ELj16ENS_18Kernel_traits_baseILj256ES2_S2_S2_S2_fjLj128EEEEELb1ELb0ELb0ELb0EEEvNS_9BwdParamsE,(.L_x_6492 - _ZN10layer_norm13ln_bwd_kernelINS_13Kernel_traitsI6__halfS2_S2_S2_fjLj256ELj1ELj4ELj1ELj16ENS_18Kernel_traits_baseILj256ES2_S2_S2_S2_fjLj128EEEEELb1ELb0ELb0ELb0EEEvNS_9BwdParamsE)
        .other          _ZN10layer_norm13ln_bwd_kernelINS_13Kernel_traitsI6__halfS2_S2_S2_fjLj256ELj1ELj4ELj1ELj16ENS_18Kernel_traits_baseILj256ES2_S2_S2_S2_fjLj128EEEEELb1ELb0ELb0ELb0EEEvNS_9BwdParamsE,@"STO_CUDA_ENTRY STV_DEFAULT"
_ZN10layer_norm13ln_bwd_kernelINS_13Kernel_traitsI6__halfS2_S2_S2_fjLj256ELj1ELj4ELj1ELj16ENS_18Kernel_traits_baseILj256ES2_S2_S2_S2_fjLj128EEEEELb1ELb0ELb0ELb0EEEvNS_9BwdParamsE:
.text._ZN10layer_norm13ln_bwd_kernelINS_13Kernel_traitsI6__halfS2_S2_S2_fjLj256ELj1ELj4ELj1ELj16ENS_18Kernel_traits_baseILj256ES2_S2_S2_S2_fjLj128EEEEELb1ELb0ELb0ELb0EEEvNS_9BwdParamsE:
        /* <DEDUP_REMOVED lines=48> */
.L_x_951:
        /* <DEDUP_REMOVED lines=37> */
[----:B---3--:R-:W-:Y:S01]  /*0550*/  ISETP.NE.AND P1, PT, R55, RZ, PT ;  /* 0x000000ff3700720c */ /* 0x008fe20003f25270 */
[--C-:B--2---:R-:W-:Y:S02]  /*0560*/  HADD2.F32 R63, -RZ, R43.reuse.H0_H0 ;  /* 0x2000002bff3f7230 */ /* 0x104fe40000004100 */
[----:B------:R-:W-:Y:S02]  /*0570*/  HADD2.F32 R45, -RZ, R40.H0_H0 ;  /* 0x20000028ff2d7230 */ /* 0x000fe40000004100 */
[----:B------:R-:W-:Y:S02]  /*0580*/  HADD2.F32 R57, -RZ, R42.H0_H0 ;  /* 0x2000002aff397230 */ /* 0x000fe40000004100 */
[----:B------:R-:W-:Y:S02]  /*0590*/  HADD2.F32 R43, -RZ, R43.H1_H1 ;  /* 0x3000002bff2b7230 */ /* 0x000fe40000004100 */
        /* <DEDUP_REMOVED lines=8> */
[C---:B------:R-:W-:Y:S01]  /*0620*/  FADD.FTZ R41, -R0.reuse, R47 ;  /* 0x0000002f00297221 */ /* 0x040fe20000010100 */
[C---:B------:R-:W-:Y:S01]  /*0630*/  FADD.FTZ R61, -R0.reuse, R59 ;  /* 0x0000003b003d7221 */ /* 0x040fe20000010100 */
[----:B------:R-:W-:Y:S02]  /*0640*/  HADD2.F32 R43, -RZ, R36.H0_H0 ;  /* 0x20000024ff2b7230 */ /* 0x000fe40000004100 */
[C---:B------:R-:W-:Y:S01]  /*0650*/  FADD.FTZ R53, -R0.reuse, R53 ;  /* 0x0000003500357221 */ /* 0x040fe20000010100 */
[C---:B------:R-:W-:Y:S01]  /*0660*/  FADD.FTZ R55, -R0.reuse, R55 ;  /* 0x0000003700377221 */ /* 0x040fe20000010100 */
[----:B------:R-:W-:Y:S01]  /*0670*/  FADD.FTZ R63, -R0, R63 ;  /* 0x0000003f003f7221 */ /* 0x000fe20000010100 */
[----:B------:R-:W-:-:S02]  /*0680*/  HADD2.F32 R59, -RZ, R38.H0_H0 ;  /* 0x20000026ff3b7230 */ /* 0x000fc40000004100 */
[C---:B-----5:R-:W-:Y:S01]  /*0690*/  FMUL.FTZ R0, R72.reuse, R45 ;  /* 0x0000002d48007220 */ /* 0x060fe20000410000 */
[----:B------:R-:W-:Y:S02]  /*06a0*/  HADD2.F32 R36, -RZ, R36.H1_H1 ;  /* 0x30000024ff247230 */ /* 0x000fe40000004100 */
[C---:B-1----:R-:W-:Y:S01]  /*06b0*/  FMUL.FTZ R50, R72.reuse, R57 ;  /* 0x0000003948327220 */ /* 0x042fe20000410000 */
[----:B------:R-:W-:Y:S02]  /*06c0*/  HADD2.F32 R38, -RZ, R38.H1_H1 ;  /* 0x30000026ff267230 */ /* 0x000fe40000004100 */
[C---:B------:R-:W-:Y:S01]  /*06d0*/  FMUL.FTZ R41, R72.reuse, R41 ;  /* 0x0000002948297220 */ /* 0x040fe20000410000 */
[----:B------:R-:W-:Y:S01]  /*06e0*/  FMUL.FTZ R56, R72, R61 ;  /* 0x0000003d48387220 */ /* 0x000fe20000410000 */
[-C--:B------:R-:W-:Y:S01]  /*06f0*/  FMUL.FTZ R42, R9, R43.reuse ;  /* 0x0000002b092a7220 */ /* 0x080fe20000410000 */
[--C-:B------:R-:W-:Y:S02]  /*0700*/  HADD2.F32 R47, -RZ, R37.reuse.H0_H0 ;  /* 0x20000025ff2f7230 */ /* 0x100fe40000004100 */
[----:B------:R-:W-:Y:S01]  /*0710*/  FADD.FTZ R16, R16, R43 ;  /* 0x0000002b10107221 */ /* 0x000fe20000010000 */
[----:B------:R-:W-:Y:S01]  /*0720*/  FFMA.FTZ R32, R0, R43, R32 ;  /* 0x0000002b00207223 */ /* 0x000fe20000010020 */
[----:B------:R-:W-:Y:S01]  /*0730*/  FADD.FTZ R20, R20, R59 ;  /* 0x0000003b14147221 */ /* 0x000fe20000010000 */
[-C--:B------:R-:W-:Y:S01]  /*0740*/  FFMA.FTZ R28, R50, R59.reuse, R28 ;  /* 0x0000003b321c7223 */ /* 0x080fe2000001001c */
[----:B------:R-:W-:Y:S01]  /*0750*/  FMUL.FTZ R57, R5, R59 ;  /* 0x0000003b05397220 */ /* 0x000fe20000410000 */
[----:B------:R-:W-:Y:S01]  /*0760*/  FADD.FTZ R17, R17, R36 ;  /* 0x0000002411117221 */ /* 0x000fe20000010000 */
[----:B------:R-:W-:Y:S01]  /*0770*/  FMUL.FTZ R43, R72, R53 ;  /* 0x00000035482b7220 */ /* 0x000fe20000410000 */
[-C--:B------:R-:W-:Y:S01]  /*0780*/  FFMA.FTZ R33, R41, R36.reuse, R33 ;  /* 0x0000002429217223 */ /* 0x080fe20000010021 */
[----:B------:R-:W-:Y:S01]  /*0790*/  FMUL.FTZ R45, R8, R36 ;  /* 0x00000024082d7220 */ /* 0x000fe20000410000 */
[----:B------:R-:W-:Y:S01]  /*07a0*/  FADD.FTZ R21, R21, R38 ;  /* 0x0000002615157221 */ /* 0x000fe20000010000 */
[-C--:B------:R-:W-:Y:S01]  /*07b0*/  FFMA.FTZ R29, R56, R38.reuse, R29 ;  /* 0x00000026381d7223 */ /* 0x080fe2000001001d */
[----:B------:R-:W-:Y:S01]  /*07c0*/  FMUL.FTZ R59, R4, R38 ;  /* 0x00000026043b7220 */ /* 0x000fe20000410000 */
[----:B------:R-:W-:Y:S01]  /*07d0*/  FADD.FTZ R36, RZ, R42 ;  /* 0x0000002aff247221 */ /* 0x000fe20000010000 */
[----:B------:R-:W-:Y:S01]  /*07e0*/  FFMA.FTZ R38, R0, R42, RZ ;  /* 0x0000002a00267223 */ /* 0x000fe200000100ff */
[----:B------:R-:W-:-:S02]  /*07f0*/  HADD2.F32 R37, -RZ, R37.H1_H1 ;  /* 0x30000025ff257230 */ /* 0x000fc40000004100 */
[----:B------:R-:W-:Y:S01]  /*0800*/  FADD.FTZ R18, R18, R47 ;  /* 0x0000002f12127221 */ /* 0x000fe20000010000 */
[----:B------:R-:W-:Y:S01]  /*0810*/  FMUL.FTZ R46, R72, R55 ;  /* 0x00000037482e7220 */ /* 0x000fe20000410000 */
        /* <DEDUP_REMOVED lines=11> */
[--C-:B------:R-:W-:Y:S02]  /*08d0*/  HADD2.F32 R65, -RZ, R39.reuse.H0_H0 ;  /* 0x20000027ff417230 */ /* 0x100fe40000004100 */
[----:B------:R-:W-:Y:S01]  /*08e0*/  FADD.FTZ R36, R36, R57 ;  /* 0x0000003924247221 */ /* 0x000fe20000010000 */
[----:B------:R-:W-:Y:S01]  /*08f0*/  FFMA.FTZ R37, R50, R57, R37 ;  /* 0x0000003932257223 */ /* 0x000fe20000010025 */
[----:B------:R-:W-:Y:S02]  /*0900*/  HADD2.F32 R62, -RZ, R39.H1_H1 ;  /* 0x30000027ff3e7230 */ /* 0x000fe40000004100 */
        /* <DEDUP_REMOVED lines=20> */
.L_x_947:
[----:B------:R-:W-:Y:S05]  /*0a50*/  BSYNC B1 ;  /* 0x0000000000017941 */ /* 0x000fea0003800000 */
.L_x_946:
        /* <DEDUP_REMOVED lines=20> */
.L_x_963:
        /* <DEDUP_REMOVED lines=12> */
[----:B0-----:R-:W-:Y:S02]  /*0c60*/  FSEL R76, R53, RZ, !P1 ;  /* 0x000000ff354c7208 */ /* 0x001fe40004800000 */
        /* <DEDUP_REMOVED lines=26> */
[--C-:B------:R-:W-:Y:S01]  /*0e10*/  @P2 HADD2.F32 R37, -RZ, R12.reuse.H0_H0 ;  /* 0x2000000cff252230 */ /* 0x100fe20000004100 */
[----:B------:R-:W-:Y:S01]  /*0e20*/  ISETP.NE.U32.AND P1, PT, RZ, UR16, PT ;  /* 0x00000010ff007c0c */ /* 0x000fe2000bf25070 */
[----:B------:R-:W-:-:S03]  /*0e30*/  @P2 HADD2.F32 R38, -RZ, R12.H1_H1 ;  /* 0x3000000cff262230 */ /* 0x000fc60000004100 */
[----:B------:R-:W-:Y:S01]  /*0e40*/  @P2 FADD.FTZ R36, R36, R37 ;  /* 0x0000002524242221 */ /* 0x000fe20000010000 */
[--C-:B------:R-:W-:Y:S02]  /*0e50*/  @P2 HADD2.F32 R37, -RZ, R13.reuse.H0_H0 ;  /* 0x2000000dff252230 */ /* 0x100fe40000004100 */
[----:B------:R-:W-:Y:S01]  /*0e60*/  @P2 FADD.FTZ R39, R39, R38 ;  /* 0x0000002627272221 */ /* 0x000fe20000010000 */
[----:B------:R-:W-:Y:S01]  /*0e70*/  @P2 HADD2.F32 R38, -RZ, R13.H1_H1 ;  /* 0x3000000dff262230 */ /* 0x000fe20000004100 */
[----:B------:R-:W-:Y:S01]  /*0e80*/  ISETP.NE.AND.EX P1, PT, RZ, UR17, PT, P1 ;  /* 0x00000011ff007c0c */ /* 0x000fe2000bf25310 */
[----:B------:R-:W-:Y:S01]  /*0e90*/  @P2 FADD.FTZ R76, R76, R37 ;  /* 0x000000254c4c2221 */ /* 0x000fe20000010000 */
[--C-:B------:R-:W-:Y:S02]  /*0ea0*/  @P2 HADD2.F32 R37, -RZ, R14.reuse.H0_H0 ;  /* 0x2000000eff252230 */ /* 0x100fe40000004100 */
[----:B------:R-:W-:Y:S01]  /*0eb0*/  @P2 FADD.FTZ R77, R77, R38 ;  /* 0x000000264d4d2221 */ /* 0x000fe20000010000 */
[----:B------:R-:W-:-:S02]  /*0ec0*/  @P2 HADD2.F32 R38, -RZ, R14.H1_H1 ;  /* 0x3000000eff262230 */ /* 0x000fc40000004100 */
[----:B------:R-:W-:Y:S01]  /*0ed0*/  @P2 FADD.FTZ R74, R74, R37 ;  /* 0x000000254a4a2221 */ /* 0x000fe20000010000 */
[--C-:B------:R-:W-:Y:S02]  /*0ee0*/  @P2 HADD2.F32 R37, -RZ, R15.reuse.H1_H1 ;  /* 0x3000000fff252230 */ /* 0x100fe40000004100 */
[----:B------:R-:W-:Y:S01]  /*0ef0*/  @P2 FADD.FTZ R75, R75, R38 ;  /* 0x000000264b4b2221 */ /* 0x000fe20000010000 */
[----:B------:R-:W-:Y:S02]  /*0f00*/  @P2 HADD2.F32 R38, -RZ, R15.H0_H0 ;  /* 0x2000000fff262230 */ /* 0x000fe40000004100 */
[----:B------:R-:W-:Y:S01]  /*0f10*/  @P1 F2FP.F16.F32.PACK_AB R71, RZ, R77 ;  /* 0x0000004dff47123e */ /* 0x000fe200000000ff */
[----:B------:R-:W-:Y:S01]  /*0f20*/  @P2 FADD.FTZ R72, R72, R37 ;  /* 0x0000002548482221 */ /* 0x000fe20000010000 */
[----:B------:R-:W-:Y:S01]  /*0f30*/  @P1 F2FP.F16.F32.PACK_AB R37, RZ, R74 ;  /* 0x0000004aff25123e */ /* 0x000fe200000000ff */
[-C--:B------:R-:W-:Y:S01]  /*0f40*/  FMUL.FTZ R74, R74, R52.reuse ;  /* 0x000000344a4a7220 */ /* 0x080fe20000410000 */
[----:B------:R-:W-:Y:S01]  /*0f50*/  @P2 FADD.FTZ R55, R55, R38 ;  /* 0x0000002637372221 */ /* 0x000fe20000010000 */
[----:B------:R-:W-:Y:S01]  /*0f60*/  ISETP.NE.U32.AND P2, PT, RZ, UR16, PT ;  /* 0x00000010ff007c0c */ /* 0x000fe2000bf45070 */
[----:B------:R-:W-:Y:S01]  /*0f70*/  FMUL.FTZ R77, R77, R52 ;  /* 0x000000344d4d7220 */ /* 0x000fe20000410000 */
[----:B------:R-:W-:Y:S01]  /*0f80*/  @P1 F2FP.F16.F32.PACK_AB R38, RZ, R76 ;  /* 0x0000004cff26123e */ /* 0x000fe200000000ff */
[----:B------:R-:W-:Y:S01]  /*0f90*/  FMUL.FTZ R74, R74, UR15 ;  /* 0x0000000f4a4a7c20 */ /* 0x000fe20008410000 */
[----:B------:R-:W-:Y:S01]  /*0fa0*/  @P1 F2FP.F16.F32.PACK_AB R68, RZ, R75 ;  /* 0x0000004bff44123e */ /* 0x000fe200000000ff */
        /* <DEDUP_REMOVED lines=26> */
[----:B------:R-:W-:Y:S02]  /*1150*/  F2FP.F16.F32.PACK_AB R37, R52, R37 ;  /* 0x000000253425723e */ /* 0x000fe400000000ff */
[----:B------:R-:W-:Y:S01]  /*1160*/  F2FP.F16.F32.PACK_AB R38, R75, R38 ;  /* 0x000000264b26723e */ /* 0x000fe200000000ff */
        /* <DEDUP_REMOVED lines=11> */
[----:B------:R-:W-:Y:S02]  /*1220*/  F2FP.F16.F32.PACK_AB R36, R39, R36 ;  /* 0x000000242724723e */ /* 0x000fe400000000ff */
[----:B------:R-:W-:-:S02]  /*1230*/  F2FP.F16.F32.PACK_AB R39, R72, R55 ;  /* 0x000000374827723e */ /* 0x000fc400000000ff */
        /* <DEDUP_REMOVED lines=8> */
.L_x_950:
[----:B------:R-:W-:Y:S05]  /*12c0*/  BSYNC B1 ;  /* 0x0000000000017941 */ /* 0x000fea0003800000 */
.L_x_949:
[----:B-1----:R-:W1:Y:S02]  /*12d0*/  LDC.64 R36, c[0x0][0x210] ;  /* 0x00008400ff247b82 */ /* 0x002e640000000a00 */
[----:B-1----:R-:W-:-:S04]  /*12e0*/  LEA R10, R36, R10, 0x2 ;  /* 0x0000000a240a7211 */ /* 0x002fc800078e10ff */
[----:B------:R-:W-:-:S13]  /*12f0*/  ISETP.GE.AND P1, PT, R10, R37, PT ;  /* 0x000000250a00720c */ /* 0x000fda0003f26270 */
[----:B------:R-:W-:Y:S05]  /*1300*/  @!P1 BRA `(.L_x_951) ;  /* 0xffffffec00fc9947 */ /* 0x000fea000383ffff */
.L_x_945:
[----:B------:R-:W-:Y:S05]  /*1310*/  BSYNC B0 ;  /* 0x0000000000007941 */ /* 0x000fea0003800000 */
.L_x_944:
[----:B------:R-:W1:Y:S01]  /*1320*/  S2R R3, SR_CgaCtaId ;  /* 0x0000000000037919 */ /* 0x000e620000008800 */
[----:B------:R-:W-:Y:S01]  /*1330*/  MOV R0, 0x400 ;  /* 0x0000040000007802 */ /* 0x000fe20000000f00 */
[----:B------:R-:W-:Y:S05]  /*1340*/  WARPSYNC.ALL ;  /* 0x0000000000007948 */ /* 0x000fea0003800000 */
[----:B------:R-:W3:Y:S01]  /*1350*/  S2R R25, SR_TID.X ;  /* 0x0000000000197919 */ /* 0x000ee20000002100 */
[----:B------:R-:W-:Y:S01]  /*1360*/  ULDC.64 UR6, c[0x0][0x2d8] ;  /* 0x0000b60000067ab9 */ /* 0x000fe20000000a00 */
[----:B------:R-:W-:Y:S01]  /*1370*/  ULDC.64 UR18, c[0x0][0x2d0] ;  /* 0x0000b40000127ab9 */ /* 0x000fe20000000a00 */
[----:B-----5:R-:W4:Y:S01]  /*1380*/  S2R R15, SR_CTAID.X ;  /* 0x00000000000f7919 */ /* 0x020f220000002500 */
[----:B-1----:R-:W-:-:S04]  /*1390*/  LEA R0, R3, R0, 0x18 ;  /* 0x0000000003007211 */ /* 0x002fc800078ec0ff */
        /* <DEDUP_REMOVED lines=71> */
.L_x_948:
        /* <DEDUP_REMOVED lines=8> */
.L_x_953:
[----:B------:R-:W-:Y:S05]  /*1890*/  BSYNC B1 ;  /* 0x0000000000017941 */ /* 0x000fea0003800000 */
.L_x_952:
        /* <DEDUP_REMOVED lines=9> */
.L_x_954:
[----:B------:R-:W-:Y:S01]  /*1930*/  HFMA2.MMA R36, -RZ, RZ, 0, 1.1920928955078125e-07 ;  /* 0x00000002ff247435 */ /* 0x000fe200000001ff */
[----:B------:R-:W-:Y:S02]  /*1940*/  MOV R75, R55 ;  /* 0x00000037004b7202 */ /* 0x000fe40000000f00 */
[----:B------:R-:W-:-:S08]  /*1950*/  MOV R68, R73 ;  /* 0x0000004900447202 */ /* 0x000fd00000000f00 */
[----:B------:R-:W-:Y:S05]  /*1960*/  WARPSYNC.COLLECTIVE R38, `(.L_x_955) ;  /* 0x0000000026087348 */ /* 0x000fea0003c00000 */
[----:B------:R0:W1:Y:S02]  /*1970*/  SHFL.BFLY P1, R73, R75, R36, R37 ;  /* 0x0c0000244b497389 */ /* 0x0000640000020025 */
[----:B01----:R-:W-:Y:S01]  /*1980*/  ENDCOLLECTIVE ;  /* 0x000000000000791b */ /* 0x003fe20003800000 */
.L_x_955:
[----:B------:R-:W-:-:S05]  /*1990*/  FADD.FTZ R68, R68, R53 ;  /* 0x0000003544447221 */ /* 0x000fca0000010000 */
[----:B------:R-:W-:Y:S02]  /*19a0*/  MOV R75, R68 ;  /* 0x00000044004b7202 */ /* 0x000fe40000000f00 */
[----:B------:R-:W-:-:S07]  /*19b0*/  MOV R70, R73 ;  /* 0x0000004900467202 */ /* 0x000fce0000000f00 */
[----:B------:R-:W-:Y:S05]  /*19c0*/  WARPSYNC.COLLECTIVE R38, `(.L_x_956) ;  /* 0x0000000026087348 */ /* 0x000fea0003c00000 */
[----:B------:R0:W1:Y:S02]  /*19d0*/  SHFL.BFLY P1, R73, R75, R36, R37 ;  /* 0x0c0000244b497389 */ /* 0x0000640000020025 */
[----:B01----:R-:W-:Y:S01]  /*19e0*/  ENDCOLLECTIVE ;  /* 0x000000000000791b */ /* 0x003fe20003800000 */
.L_x_956:
[----:B------:R-:W-:Y:S01]  /*19f0*/  FADD.FTZ R70, R55, R70 ;  /* 0x0000004637467221 */ /* 0x000fe20000010000 */
[----:B------:R-:W-:-:S04]  /*1a00*/  HFMA2.MMA R36, -RZ, RZ, 0, 2.384185791015625e-07 ;  /* 0x00000004ff247435 */ /* 0x000fc800000001ff */
[----:B------:R-:W-:Y:S02]  /*1a10*/  MOV R75, R70 ;  /* 0x00000046004b7202 */ /* 0x000fe40000000f00 */
[----:B------:R-:W-:-:S07]  /*1a20*/  MOV R69, R73 ;  /* 0x0000004900457202 */ /* 0x000fce0000000f00 */
[----:B------:R-:W-:Y:S05]  /*1a30*/  WARPSYNC.COLLECTIVE R38, `(.L_x_957) ;  /* 0x0000000026087348 */ /* 0x000fea0003c00000 */
[----:B------:R0:W1:Y:S02]  /*1a40*/  SHFL.BFLY P1, R73, R75, R36, R37 ;  /* 0x0c0000244b497389 */ /* 0x0000640000020025 */
[----:B01----:R-:W-:Y:S01]  /*1a50*/  ENDCOLLECTIVE ;  /* 0x000000000000791b */ /* 0x003fe20003800000 */
.L_x_957:
[----:B------:R-:W-:-:S05]  /*1a60*/  FADD.FTZ R69, R68, R69 ;  /* 0x0000004544457221 */ /* 0x000fca0000010000 */
[----:B------:R-:W-:Y:S02]  /*1a70*/  MOV R75, R69 ;  /* 0x00000045004b7202 */ /* 0x000fe40000000f00 */
[----:B------:R-:W-:-:S07]  /*1a80*/  MOV R71, R73 ;  /* 0x0000004900477202 */ /* 0x000fce0000000f00 */
[----:B------:R-:W-:Y:S05]  /*1a90*/  WARPSYNC.COLLECTIVE R38, `(.L_x_958) ;  /* 0x0000000026087348 */ /* 0x000fea0003c00000 */
[----:B------:R0:W1:Y:S02]  /*1aa0*/  SHFL.BFLY P1, R73, R75, R36, R37 ;  /* 0x0c0000244b497389 */ /* 0x0000640000020025 */
[----:B01----:R-:W-:Y:S01]  /*1ab0*/  ENDCOLLECTIVE ;  /* 0x000000000000791b */ /* 0x003fe20003800000 */
.L_x_958:
[----:B------:R-:W-:Y:S01]  /*1ac0*/  FADD.FTZ R71, R70, R71 ;  /* 0x0000004746477221 */ /* 0x000fe20000010000 */
[----:B------:R-:W-:-:S04]  /*1ad0*/  HFMA2.MMA R36, -RZ, RZ, 0, 4.76837158203125e-07 ;  /* 0x00000008ff247435 */ /* 0x000fc800000001ff */
[----:B------:R-:W-:Y:S02]  /*1ae0*/  MOV R75, R71 ;  /* 0x00000047004b7202 */ /* 0x000fe40000000f00 */
[----:B------:R-:W-:-:S07]  /*1af0*/  MOV R74, R73 ;  /* 0x00000049004a7202 */ /* 0x000fce0000000f00 */
[----:B------:R-:W-:Y:S05]  /*1b00*/  WARPSYNC.COLLECTIVE R38, `(.L_x_959) ;  /* 0x0000000026087348 */ /* 0x000fea0003c00000 */
[----:B------:R0:W1:Y:S02]  /*1b10*/  SHFL.BFLY P1, R73, R75, R36, R37 ;  /* 0x0c0000244b497389 */ /* 0x0000640000020025 */
[----:B01----:R-:W-:Y:S01]  /*1b20*/  ENDCOLLECTIVE ;  /* 0x000000000000791b */ /* 0x003fe20003800000 */
.L_x_959:
[----:B------:R-:W-:-:S05]  /*1b30*/  FADD.FTZ R74, R69, R74 ;  /* 0x0000004a454a7221 */ /* 0x000fca0000010000 */
[----:B------:R-:W-:Y:S02]  /*1b40*/  MOV R75, R74 ;  /* 0x0000004a004b7202 */ /* 0x000fe40000000f00 */
[----:B------:R-:W-:-:S07]  /*1b50*/  MOV R76, R73 ;  /* 0x00000049004c7202 */ /* 0x000fce0000000f00 */
[----:B------:R-:W-:Y:S05]  /*1b60*/  WARPSYNC.COLLECTIVE R38, `(.L_x_960) ;  /* 0x0000000026087348 */ /* 0x000fea0003c00000 */
[----:B------:R0:W1:Y:S02]  /*1b70*/  SHFL.BFLY P1, R73, R75, R36, R37 ;  /* 0x0c0000244b497389 */ /* 0x0000640000020025 */
[----:B01----:R-:W-:Y:S01]  /*1b80*/  ENDCOLLECTIVE ;  /* 0x000000000000791b */ /* 0x003fe20003800000 */
.L_x_960:
[----:B------:R-:W-:Y:S01]  /*1b90*/  FADD.FTZ R76, R71, R76 ;  /* 0x0000004c474c7221 */ /* 0x000fe20000010000 */
[----:B------:R-:W-:-:S04]  /*1ba0*/  HFMA2.MMA R36, -RZ, RZ, 0, 9.5367431640625e-07 ;  /* 0x00000010ff247435 */ /* 0x000fc800000001ff */
[----:B------:R-:W-:Y:S02]  /*1bb0*/  MOV R75, R76 ;  /* 0x0000004c004b7202 */ /* 0x000fe40000000f00 */
[----:B------:R-:W-:-:S07]  /*1bc0*/  MOV R39, R73 ;  /* 0x0000004900277202 */ /* 0x000fce0000000f00 */
[----:B------:R-:W-:Y:S05]  /*1bd0*/  WARPSYNC.COLLECTIVE R38, `(.L_x_961) ;  /* 0x0000000026087348 */ /* 0x000fea0003c00000 */
[----:B------:R0:W1:Y:S02]  /*1be0*/  SHFL.BFLY P1, R73, R75, R36, R37 ;  /* 0x0c0000244b497389 */ /* 0x0000640000020025 */
[----:B01----:R-:W-:Y:S01]  /*1bf0*/  ENDCOLLECTIVE ;  /* 0x000000000000791b */ /* 0x003fe20003800000 */
.L_x_961:
[----:B------:R-:W-:-:S05]  /*1c00*/  FADD.FTZ R39, R74, R39 ;  /* 0x000000274a277221 */ /* 0x000fca0000010000 */
[----:B------:R-:W-:Y:S02]  /*1c10*/  MOV R75, R39 ;  /* 0x00000027004b7202 */ /* 0x000fe40000000f00 */
[----:B------:R-:W-:-:S07]  /*1c20*/  MOV R53, R73 ;  /* 0x0000004900357202 */ /* 0x000fce0000000f00 */
[----:B------:R-:W-:Y:S05]  /*1c30*/  WARPSYNC.COLLECTIVE R38, `(.L_x_962) ;  /* 0x0000000026087348 */ /* 0x000fea0003c00000 */
[----:B------:R0:W1:Y:S02]  /*1c40*/  SHFL.BFLY P1, R73, R75, R36, R37 ;  /* 0x0c0000244b497389 */ /* 0x0000640000020025 */
[----:B01----:R-:W-:Y:S01]  /*1c50*/  ENDCOLLECTIVE ;  /* 0x000000000000791b */ /* 0x003fe20003800000 */
.L_x_962:
[----:B------:R-:W-:Y:S01]  /*1c60*/  MOV R68, R73 ;  /* 0x0000004900447202 */ /* 0x000fe20000000f00 */
[----:B------:R-:W-:Y:S06]  /*1c70*/  BRA `(.L_x_963) ;  /* 0xffffffec00c87947 */ /* 0x000fec000383ffff */
.L_x_964:
        /* <DEDUP_REMOVED lines=16> */
.L_x_6492:


//--------------------- .text._ZN10layer_norm13ln_bwd_kernelINS_13Kernel_traitsI6__halfS2_S2_S2_fjLj256ELj1ELj4ELj1ELj16ENS_18Kernel_traits_baseILj256ES2_S2_S2_S2_fjLj128EEEEELb1ELb0ELb0ELb1EEEvNS_9BwdParamsE --------------------------
	.section	.text._ZN10layer_norm13ln_bwd_kernelINS_13Kernel_traitsI6__halfS2_S2_S2_fjLj256ELj1ELj4ELj1ELj16ENS_18Kernel_traits_baseILj256ES2_S2_S2_S2_fjLj128EEEEELb1ELb0ELb0ELb1EEEvNS_9BwdParamsE,"ax",@progbits
	.align	128
        .global         _ZN10layer_norm13ln_bwd_kernelINS_13Kernel_traitsI6__halfS2_S2_S2_fjLj256ELj1ELj4ELj1ELj16ENS_18Kernel_traits_baseILj256ES2_S2_S2_S2_fjLj128EEEEELb1ELb0ELb0ELb1EEEvNS_9BwdParamsE
        .type           _ZN10layer_norm13ln_bwd_kernelINS_13Kernel_traitsI6__halfS2_S2_S2_fjLj256ELj1ELj4ELj1ELj16ENS_18Kernel_traits_baseILj256ES2_S2_S2_S2_fjLj128EEEEELb1ELb0ELb0ELb1EEEvNS_9BwdParamsE,@function
        .size           _ZN10layer_norm13ln_bwd_kernelINS_13Kernel_traitsI6__halfS2_S2_S2_fjLj256ELj1ELj4ELj1ELj16ENS_18Kernel_traits_baseILj256ES2_S2_S2_S2_fjLj128EEEEELb1ELb0ELb0ELb1EEEvNS_9BwdParamsE,(.L_x_6493 - _ZN10layer_norm13ln_bwd_kernelINS_13Kernel_traitsI6__halfS2_S2_S2_fjLj256ELj1ELj4ELj1ELj16ENS_18Kernel_traits_baseILj256ES2_S2_S2_S2_fjLj128EEEEELb1ELb0ELb0ELb1EEEvNS_9BwdParamsE)
        .other          _ZN10layer_norm13ln_bwd_kernelINS_13Kernel_traitsI6__halfS2_S2_S2_fjLj256ELj1ELj4ELj1ELj16ENS_18Kernel_traits_baseILj256ES2_S2_S2_S2_fjLj128EEEEELb1ELb0ELb0ELb1EEEvNS_9BwdParamsE,@"STO_CUDA_ENTRY STV_DEFAULT"
_ZN10layer_norm13ln_bwd_kernelINS_13Kernel_traitsI6__halfS2_S2_S2_fjLj256ELj1ELj4ELj1ELj16ENS_18Kernel_traits_baseILj256ES2_S2_S2_S2_fjLj128EEEEELb1ELb0ELb0ELb1EEEvNS_9BwdParamsE:
.text._ZN10layer_norm13ln_bwd_kernelINS_13Kernel_traitsI6__halfS2_S2_S2_fjLj256ELj1ELj4ELj1ELj16ENS_18Kernel_traits_baseILj256ES2_S2_S2_S2_fjLj128EEEEELb1ELb0ELb0ELb1EEEvNS_9BwdParamsE:
        /* <DEDUP_REMOVED lines=27> */
.L_x_966:
[----:B------:R-:W-:Y:S01]  /*01b0*/  SHF.L.U32 R0, R10, 0x4, RZ ;  /* 0x000000040a007819 */ /* 0x000fe200000006ff */
[----:B------:R-:W-:Y:S01]  /*01c0*/  ULDC.64 UR6, c[0x0][0x260] ;  /* 0x0000980000067ab9 */ /* 0x000fe20000000a00 */
[----:B------:R-:W0:Y:S02]  /*01d0*/  LDC.U8 R34, c[0x0][0x2a0] ;  /* 0x0000a800ff227b82 */ /* 0x000e240000000000 */
        /* <DEDUP_REMOVED lines=14> */
[----:B-1----:R-:W-:Y:S01]  /*02c0*/  CS2R R2, SRZ ;  /* 0x0000000000027805 */ /* 0x002fe2000001ff00 */
        /* <DEDUP_REMOVED lines=9> */
[----:B0-----:R-:W-:-:S07]  /*0360*/  CS2R R6, SRZ ;  /* 0x0000000000067805 */ /* 0x001fce000001ff00 */
.L_x_970:
[----:B------:R-:W-:Y:S01]  /*0370*/  IMAD R0, R46, UR8, RZ ;  /* 0x000000082e007c24 */ /* 0x000fe2000f8e02ff */
[----:B-1----:R-:W0:Y:S04]  /*0380*/  @P0 LDC.64 R24, c[0x0][0x270] ;  /* 0x00009c00ff180b82 */ /* 0x002e280000000a00 */
[----:B------:R-:W-:-:S04]  /*0390*/  SHF.R.S32.HI R27, RZ, 0x1f, R0 ;  /* 0x0000001fff1b7819 */ /* 0x000fc80000011400 */
[----:B------:R-:W1:Y:S01]  /*03a0*/  LDC.64 R28, c[0x0][0x250] ;  /* 0x00009400ff1c7b82 */ /* 0x000e620000000a00 */
[----:B------:R-:W-:Y:S02]  /*03b0*/  LEA.HI R27, R27, R0, RZ, 0x3 ;  /* 0x000000001b1b7211 */ /* 0x000fe400078f18ff */
[----:B------:R-:W-:-:S04]  /*03c0*/  LOP3.LUT R0, R10, 0x1f, RZ, 0xc0, !PT ;  /* 0x0000001f0a007812 */ /* 0x000fc800078ec0ff */
[----:B------:R-:W-:Y:S01]  /*03d0*/  LEA.HI.SX32 R49, R27, R0, 0x1d ;  /* 0x000000001b317211 */ /* 0x000fe200078feaff */
[----:B------:R-:W2:Y:S01]  /*03e0*/  LDC.64 R42, c[0x0][0x258] ;  /* 0x00009600ff2a7b82 */ /* 0x000ea20000000a00 */
[----:B------:R-:W-:Y:S02]  /*03f0*/  SHF.R.S32.HI R0, RZ, 0x1f, R46 ;  /* 0x0000001fff007819 */ /* 0x000fe4000001142e */
[----:B------:R-:W-:Y:S02]  /*0400*/  SHF.L.U32 R48, R49, 0x4, RZ ;  /* 0x0000000431307819 */ /* 0x000fe400000006ff */
[----:B------:R-:W-:Y:S02]  /*0410*/  SHF.R.U32.HI R47, RZ, 0x1c, R49 ;  /* 0x0000001cff2f7819 */ /* 0x000fe40000011631 */
[----:B------:R-:W-:Y:S01]  /*0420*/  IADD3 R30, P2, R48, UR12, RZ ;  /* 0x0000000c301e7c10 */ /* 0x000fe2000ff5e0ff */
[----:B------:R-:W3:Y:S01]  /*0430*/  LDC.64 R26, c[0x0][0x2b8] ;  /* 0x0000ae00ff1a7b82 */ /* 0x000ee20000000a00 */
[----:B0-----:R-:W-:-:S02]  /*0440*/  @P0 LEA R54, P1, R46, R24, 0x1 ;  /* 0x000000182e360211 */ /* 0x001fc400078208ff */
[----:B------:R-:W-:Y:S02]  /*0450*/  IADD3.X R31, R47, UR13, RZ, P2, !PT ;  /* 0x0000000d2f1f7c10 */ /* 0x000fe400097fe4ff */
[C---:B------:R-:W-:Y:S01]  /*0460*/  @P0 LEA.HI.X R55, R46.reuse, R25, R0, 0x1, P1 ;  /* 0x000000192e370211 */ /* 0x040fe200008f0c00 */
[----:B-1----:R-:W-:-:S04]  /*0470*/  IMAD.WIDE R56, R46, 0x4, R28 ;  /* 0x000000042e387825 */ /* 0x002fc800078e021c */
[----:B------:R-:W4:Y:S04]  /*0480*/  @P0 LDG.E.U16 R54, desc[UR4][R54.64] ;  /* 0x0000000436360981 */ /* 0x000f28000c1e1500 */
[----:B------:R-:W4:Y:S04]  /*0490*/  LDG.E R56, desc[UR4][R56.64] ;  /* 0x0000000438387981 */ /* 0x000f28000c1e1900 */
[----:B------:R-:W4:Y:S01]  /*04a0*/  LDG.E.128 R28, desc[UR4][R30.64] ;  /* 0x000000041e1c7981 */ /* 0x000f22000c1e1d00 */
[----:B--2---:R-:W-:-:S04]  /*04b0*/  IMAD.WIDE R50, R46, 0x4, R42 ;  /* 0x000000042e327825 */ /* 0x004fc800078e022a */
[C---:B---3--:R-:W-:Y:S02]  /*04c0*/  IMAD.WIDE.U32 R26, R49.reuse, 0x10, R26 ;  /* 0x00000010311a7825 */ /* 0x048fe400078e001a */
[----:B------:R-:W2:Y:S04]  /*04d0*/  LDG.E R50, desc[UR4][R50.64] ;  /* 0x0000000432327981 */ /* 0x000ea8000c1e1900 */
[----:B------:R-:W3:Y:S01]  /*04e0*/  LDG.E.128 R24, desc[UR4][R26.64] ;  /* 0x000000041a187981 */ /* 0x000ee2000c1e1d00 */
[----:B------:R-:W-:-:S04]  /*04f0*/  LEA R42, P3, R49, UR14, 0x3 ;  /* 0x0000000e312a7c11 */ /* 0x000fc8000f8618ff */
[----:B------:R-:W-:-:S06]  /*0500*/  LEA.HI.X R43, R49, UR15, RZ, 0x3, P3 ;  /* 0x0000000f312b7c11 */ /* 0x000fcc00098f1cff */
[----:B------:R-:W5:Y:S01]  /*0510*/  LDG.E.64 R42, desc[UR4][R42.64] ;  /* 0x000000042a2a7981 */ /* 0x000f62000c1e1b00 */
[----:B------:R-:W-:-:S04]  /*0520*/  ISETP.NE.U32.AND P1, PT, RZ, UR10, PT ;  /* 0x0000000aff007c0c */ /* 0x000fc8000bf25070 */
[----:B------:R-:W-:-:S13]  /*0530*/  ISETP.NE.AND.EX P1, PT, RZ, UR11, PT, P1 ;  /* 0x0000000bff007c0c */ /* 0x000fda000bf25310 */
[----:B------:R-:W-:-:S04]  /*0540*/  @P1 LEA R52, P2, R49, UR10, 0x4 ;  /* 0x0000000a31341c11 */ /* 0x000fc8000f8420ff */
[----:B------:R-:W-:Y:S02]  /*0550*/  @P1 LEA.HI.X R53, R49, UR11, RZ, 0x4, P2 ;  /* 0x0000000b31351c11 */ /* 0x000fe400090f24ff */
[----:B------:R-:W-:Y:S02]  /*0560*/  ISETP.NE.AND P2, PT, R34, RZ, PT ;  /* 0x000000ff2200720c */ /* 0x000fe40003f45270 */
[----:B------:R-:W-:Y:S01]  /*0570*/  MOV R49, 0x3f800000 ;  /* 0x3f80000000317802 */ /* 0x000fe20000000f00 */
[----:B------:R0:W5:Y:S01]  /*0580*/  @P1 LDG.E.128 R16, desc[UR4][R52.64] ;  /* 0x0000000434101981 */ /* 0x000162000c1e1d00 */
[----:B------:R-:W-:Y:S01]  /*0590*/  UMOV UR6, 0xffffffff ;  /* 0xffffffff00067882 */ /* 0x000fe20000000000 */
[----:B----4-:R-:W-:Y:S01]  /*05a0*/  @P0 HADD2.F32 R49, -RZ, R54.H0_H0 ;  /* 0x20000036ff310230 */ /* 0x010fe20000004100 */
[----:B------:R-:W-:Y:S01]  /*05b0*/  FSEL R61, R56, RZ, !P2 ;  /* 0x000000ff383d7208 */ /* 0x000fe20005000000 */
[----:B------:R-:W-:Y:S02]  /*05c0*/  HADD2.F32 R54, -RZ, R29.H0_H0 ;  /* 0x2000001dff367230 */ /* 0x000fe40000004100 */
[----:B------:R-:W-:-:S02]  /*05d0*/  HADD2.F32 R58, -RZ, R30.H0_H0 ;  /* 0x2000001eff3a7230 */ /* 0x000fc40000004100 */
[----:B------:R-:W-:Y:S02]  /*05e0*/  HADD2.F32 R30, -RZ, R30.H1_H1 ;  /* 0x3000001eff1e7230 */ /* 0x000fe40000004100 */
[--C-:B------:R-:W-:Y:S02]  /*05f0*/  HADD2.F32 R0, -RZ, R28.reuse.H0_H0 ;  /* 0x2000001cff007230 */ /* 0x100fe40000004100 */
[C---:B0-----:R-:W-:Y:S01]  /*0600*/  FADD.FTZ R53, -R61.reuse, R54 ;  /* 0x000000363d357221 */ /* 0x041fe20000010100 */
[----:B------:R-:W-:Y:S02]  /*0610*/  HADD2.F32 R28, -RZ, R28.H1_H1 ;  /* 0x3000001cff1c7230 */ /* 0x000fe40000004100 */
[C---:B------:R-:W-:Y:S01]  /*0620*/  FADD.FTZ R65, -R61.reuse, R30 ;  /* 0x0000001e3d417221 */ /* 0x040fe20000010100 */
[----:B------:R-:W-:Y:S02]  /*0630*/  HADD2.F32 R56, -RZ, R29.H1_H1 ;  /* 0x3000001dff387230 */ /* 0x000fe40000004100 */
[----:B------:R-:W-:Y:S01]  /*0640*/  FADD.FTZ R29, -R61, R0 ;  /* 0x000000003d1d7221 */ /* 0x000fe20000010100 */
[----:B---3--:R-:W-:-:S02]  /*0650*/  HADD2.F32 R30, -RZ, R25.H0_H0 ;  /* 0x20000019ff1e7230 */ /* 0x008fc40000004100 */
[C---:B--2---:R-:W-:Y:S01]  /*0660*/  FMUL.FTZ R53, R50.reuse, R53 ;  /* 0x0000003532357220 */ /* 0x044fe20000410000 */
[C---:B------:R-:W-:Y:S01]  /*0670*/  FADD.FTZ R57, -R61.reuse, R28 ;  /* 0x0000001c3d397221 */ /* 0x040fe20000010100 */
[----:B------:R-:W-:Y:S01]  /*0680*/  FADD.FTZ R67, -R61, R58 ;  /* 0x0000003a3d437221 */ /* 0x000fe20000010100 */
[--C-:B------:R-:W-:Y:S02]  /*0690*/  HADD2.F32 R54, -RZ, R24.reuse.H0_H0 ;  /* 0x20000018ff367230 */ /* 0x100fe40000004100 */
[----:B------:R-:W-:Y:S01]  /*06a0*/  FMUL.FTZ R0, R50, R29 ;  /* 0x0000001d32007220 */ /* 0x000fe20000410000 */
[----:B------:R-:W-:Y:S02]  /*06b0*/  HADD2.F32 R51, -RZ, R24.H1_H1 ;  /* 0x30000018ff337230 */ /* 0x000fe40000004100 */
[----:B------:R-:W-:Y:S01]  /*06c0*/  FADD.FTZ R13, R30, R13 ;  /* 0x0000000d1e0d7221 */ /* 0x000fe20000010000 */
[----:B------:R-:W-:Y:S02]  /*06d0*/  HADD2.F32 R24, -RZ, R26.H0_H0 ;  /* 0x2000001aff187230 */ /* 0x000fe40000004100 */
[-C--:B------:R-:W-:Y:S01]  /*06e0*/  FFMA.FTZ R14, R53, R30.reuse, R14 ;  /* 0x0000001e350e7223 */ /* 0x080fe2000001000e */
[----:B------:R-:W-:Y:S01]  /*06f0*/  FMUL.FTZ R29, R41, R30 ;  /* 0x0000001e291d7220 */ /* 0x000fe20000410000 */
[C---:B------:R-:W-:Y:S01]  /*0700*/  FMUL.FTZ R57, R50.reuse, R57 ;  /* 0x0000003932397220 */ /* 0x040fe20000410000 */
[----:B------:R-:W-:Y:S01]  /*0710*/  FMUL.FTZ R30, R50, R67 ;  /* 0x00000043321e7220 */ /* 0x000fe20000410000 */
[----:B------:R-:W-:Y:S01]  /*0720*/  FMUL.FTZ R55, R45, R54 ;  /* 0x000000362d377220 */ /* 0x000fe20000410000 */
[----:B------:R-:W-:-:S02]  /*0730*/  HADD2.F32 R28, -RZ, R25.H1_H1 ;  /* 0x30000019ff1c7230 */ /* 0x000fc40000004100 */
[----:B------:R-:W-:Y:S01]  /*0740*/  FADD.FTZ R33, R54, R33 ;  /* 0x0000002136217221 */ /* 0x000fe20000010000 */
[--C-:B------:R-:W-:Y:S02]  /*0750*/  HADD2.F32 R52, -RZ, R31.reuse.H0_H0 ;  /* 0x2000001fff347230 */ /* 0x100fe40000004100 */
[----:B------:R-:W-:Y:S01]  /*0760*/  FFMA.FTZ R35, R0, R54, R35 ;  /* 0x0000003600237223 */ /* 0x000fe20000010023 */
[----:B------:R-:W-:Y:S02]  /*0770*/  HADD2.F32 R60, -RZ, R31.H1_H1 ;  /* 0x3000001fff3c7230 */ /* 0x000fe40000004100 */
[----:B------:R-:W-:Y:S01]  /*0780*/  FADD.FTZ R31, -R61, R56 ;  /* 0x000000383d1f7221 */ /* 0x000fe20000010100 */
[----:B------:R-:W-:Y:S02]  /*0790*/  HADD2.F32 R25, -RZ, R26.H1_H1 ;  /* 0x3000001aff197230 */ /* 0x000fe40000004100 */
[----:B------:R-:W-:Y:S01]  /*07a0*/  FADD.FTZ R15, R51, R15 ;  /* 0x0000000f330f7221 */ /* 0x000fe20000010000 */
[-C--:B------:R-:W-:Y:S01]  /*07b0*/  FFMA.FTZ R32, R57, R51.reuse, R32 ;  /* 0x0000003339207223 */ /* 0x080fe20000010020 */
[----:B------:R-:W-:Y:S01]  /*07c0*/  FADD.FTZ R7, R24, R7 ;  /* 0x0000000718077221 */ /* 0x000fe20000010000 */
[-C--:B------:R-:W-:Y:S01]  /*07d0*/  FFMA.FTZ R3, R30, R24.reuse, R3 ;  /* 0x000000181e037223 */ /* 0x080fe20000010003 */
[----:B------:R-:W-:Y:S01]  /*07e0*/  FMUL.FTZ R26, R39, R24 ;  /* 0x00000018271a7220 */ /* 0x000fe20000410000 */
[----:B------:R-:W-:Y:S01]  /*07f0*/  FMUL.FTZ R51, R44, R51 ;  /* 0x000000332c337220 */ /* 0x000fe20000410000 */
[----:B------:R-:W-:Y:S01]  /*0800*/  FADD.FTZ R24, RZ, R55 ;  /* 0x00000037ff187221 */ /* 0x000fe20000010000 */
[----:B------:R-:W-:Y:S01]  /*0810*/  FFMA.FTZ R54, R0, R55, RZ ;  /* 0x0000003700367223 */ /* 0x000fe200000100ff */
[----:B------:R-:W-:Y:S01]  /*0820*/  FMUL.FTZ R31, R50, R31 ;  /* 0x0000001f321f7220 */ /* 0x000fe20000410000 */
[----:B------:R-:W-:Y:S01]  /*0830*/  FADD.FTZ R59, -R61, R52 ;  /* 0x000000343d3b7221 */ /* 0x000fe20000010100 */
[----:B------:R-:W-:Y:S01]  /*0840*/  FADD.FTZ R24, R24, R51 ;  /* 0x0000003318187221 */ /* 0x000fe20000010000 */
[----:B------:R-:W-:Y:S01]  /*0850*/  FFMA.FTZ R54, R57, R51, R54 ;  /* 0x0000003339367223 */ /* 0x000fe20000010036 */
[----:B------:R-:W-:-:S02]  /*0860*/  HADD2.F32 R52, -RZ, R27.H0_H0 ;  /* 0x2000001bff347230 */ /* 0x000fc40000004100 */
[----:B------:R-:W-:Y:S01]  /*0870*/  FADD.FTZ R11, R28, R11 ;  /* 0x0000000b1c0b7221 */ /* 0x000fe20000010000 */
[----:B------:R-:W-:Y:S02]  /*0880*/  HADD2.F32 R63, -RZ, R27.H1_H1 ;  /* 0x3000001bff3f7230 */ /* 0x000fe40000004100 */
[-C--:B------:R-:W-:Y:S01]  /*0890*/  FFMA.FTZ R12, R31, R28.reuse, R12 ;  /* 0x0000001c1f0c7223 */ /* 0x080fe2000001000c */
[----:B------:R-:W-:Y:S01]  /*08a0*/  FMUL.FTZ R27, R50, R65 ;  /* 0x00000041321b7220 */ /* 0x000fe20000410000 */
[----:B------:R-:W-:Y:S01]  /*08b0*/  FMUL.FTZ R28, R40, R28 ;  /* 0x0000001c281c7220 */ /* 0x000fe20000410000 */
[----:B------:R-:W-:Y:S01]  /*08c0*/  FADD.FTZ R65, R24, R29 ;  /* 0x0000001d18417221 */ /* 0x000fe20000010000 */
[----:B------:R-:W-:Y:S01]  /*08d0*/  FFMA.FTZ R54, R53, R29, R54 ;  /* 0x0000001d35367223 */ /* 0x000fe20000010036 */
[----:B------:R-:W-:Y:S02]  /*08e0*/  FMUL.FTZ R24, R50, R59 ;  /* 0x0000003b32187220 */ /* 0x000fe40000410000 */
[----:B------:R-:W-:Y:S01]  /*08f0*/  FADD.FTZ R65, R65, R28 ;  /* 0x0000001c41417221 */ /* 0x000fe20000010000 */
[----:B------:R-:W-:Y:S01]  /*0900*/  FFMA.FTZ R67, R31, R28, R54 ;  /* 0x0000001c1f437223 */ /* 0x000fe20000010036 */
[----:B------:R-:W-:Y:S01]  /*0910*/  FADD.FTZ R61, -R61, R60 ;  /* 0x0000003c3d3d7221 */ /* 0x000fe20000010100 */
[----:B------:R-:W-:Y:S01]  /*0920*/  FADD.FTZ R6, R25, R6 ;  /* 0x0000000619067221 */ /* 0x000fe20000010000 */
[-C--:B------:R-:W-:Y:S01]  /*0930*/  FFMA.FTZ R2, R27, R25.reuse, R2 ;  /* 0x000000191b027223 */ /* 0x080fe20000010002 */
[----:B------:R-:W-:Y:S01]  /*0940*/  FADD.FTZ R9, R52, R9 ;  /* 0x0000000934097221 */ /* 0x000fe20000010000 */
[-C--:B------:R-:W-:Y:S01]  /*0950*/  FFMA.FTZ R5, R24, R52.reuse, R5 ;  /* 0x0000003418057223 */ /* 0x080fe20000010005 */
[----:B------:R-:W-:Y:S01]  /*0960*/  FMUL.FTZ R59, R37, R52 ;  /* 0x00000034253b7220 */ /* 0x000fe20000410000 */
[----:B------:R-:W-:Y:S01]  /*0970*/  FMUL.FTZ R25, R38, R25 ;  /* 0x0000001926197220 */ /* 0x000fe20000410000 */
[----:B------:R-:W-:Y:S01]  /*0980*/  FADD.FTZ R52, R65, R26 ;  /* 0x0000001a41347221 */ /* 0x000fe20000010000 */
[----:B------:R-:W-:Y:S01]  /*0990*/  FFMA.FTZ R54, R30, R26, R67 ;  /* 0x0000001a1e367223 */ /* 0x000fe20000010043 */
[----:B------:R-:W-:-:S02]  /*09a0*/  FMUL.FTZ R61, R50, R61 ;  /* 0x0000003d323d7220 */ /* 0x000fc40000410000 */
        /* <DEDUP_REMOVED lines=28> */
.L_x_982:
[----:B-1----:R-:W-:Y:S01]  /*0b70*/  FADD.FTZ R63, R54, R63 ;  /* 0x0000003f363f7221 */ /* 0x002fe20000010000 */
[----:B--2---:R-:W-:Y:S01]  /*0b80*/  FADD.FTZ R65, R56, R65 ;  /* 0x0000004138417221 */ /* 0x004fe20000010000 */
[----:B-----5:R-:W-:Y:S02]  /*0b90*/  LOP3.LUT P6, RZ, R43, 0xff, RZ, 0xc0, !PT ;  /* 0x000000ff2bff7812 */ /* 0x020fe400078cc0ff */
[----:B------:R-:W-:Y:S01]  /*0ba0*/  FMUL.FTZ R63, R63, UR9 ;  /* 0x000000093f3f7c20 */ /* 0x000fe20008410000 */
[----:B0-----:R-:W-:Y:S01]  /*0bb0*/  FMUL.FTZ R56, R65, UR9 ;  /* 0x0000000941387c20 */ /* 0x001fe20008410000 */
        /* <DEDUP_REMOVED lines=9> */
[----:B------:R-:W-:Y:S01]  /*0c50*/  FADD.FTZ R55, R55, -R0 ;  /* 0x8000000037377221 */ /* 0x000fe20000010000 */
        /* <DEDUP_REMOVED lines=10> */
[----:B------:R-:W-:-:S02]  /*0d00*/  @P1 HADD2.F32 R25, -RZ, R16.H0_H0 ;  /* 0x20000010ff191230 */ /* 0x000fc40000004100 */
[C---:B------:R-:W-:Y:S01]  /*0d10*/  FMUL.FTZ R28, R50.reuse, R55 ;  /* 0x00000037321c7220 */ /* 0x040fe20000410000 */
[----:B------:R-:W-:Y:S02]  /*0d20*/  @P1 HADD2.F32 R27, -RZ, R16.H1_H1 ;  /* 0x30000010ff1b1230 */ /* 0x000fe40000004100 */
[C---:B------:R-:W-:Y:S01]  /*0d30*/  FMUL.FTZ R26, R50.reuse, R51 ;  /* 0x00000033321a7220 */ /* 0x040fe20000410000 */
[--C-:B------:R-:W-:Y:S02]  /*0d40*/  @P1 HADD2.F32 R31, -RZ, R17.reuse.H0_H0 ;  /* 0x20000011ff1f1230 */ /* 0x100fe40000004100 */
[----:B------:R-:W-:Y:S01]  /*0d50*/  FMUL.FTZ R0, R50, R29 ;  /* 0x0000001d32007220 */ /* 0x000fe20000410000 */
[----:B------:R-:W-:Y:S01]  /*0d60*/  FADD.FTZ R59, R59, -R24 ;  /* 0x800000183b3b7221 */ /* 0x000fe20000010000 */
[----:B------:R-:W-:Y:S01]  /*0d70*/  @P1 FADD.FTZ R28, R28, R25 ;  /* 0x000000191c1c1221 */ /* 0x000fe20000010000 */
[----:B------:R-:W-:Y:S01]  /*0d80*/  @P1 FADD.FTZ R26, R26, R27 ;  /* 0x0000001b1a1a1221 */ /* 0x000fe20000010000 */
[----:B------:R-:W-:Y:S01]  /*0d90*/  @P1 FADD.FTZ R0, R0, R31 ;  /* 0x0000001f00001221 */ /* 0x000fe20000010000 */
[C---:B------:R-:W-:Y:S01]  /*0da0*/  FMUL.FTZ R24, R50.reuse, R53 ;  /* 0x0000003532187220 */ /* 0x040fe20000410000 */
[C---:B------:R-:W-:Y:S01]  /*0db0*/  FMUL.FTZ R54, R50.reuse, R57 ;  /* 0x0000003932367220 */ /* 0x040fe20000410000 */
[C---:B------:R-:W-:Y:S01]  /*0dc0*/  FMUL.FTZ R52, R50.reuse, R61 ;  /* 0x0000003d32347220 */ /* 0x040fe20000410000 */
[----:B------:R-:W-:Y:S01]  /*0dd0*/  FMUL.FTZ R30, R50, R59 ;  /* 0x0000003b321e7220 */ /* 0x000fe20000410000 */
[----:B------:R-:W-:-:S02]  /*0de0*/  @P1 HADD2.F32 R25, -RZ, R17.H1_H1 ;  /* 0x30000011ff191230 */ /* 0x000fc40000004100 */
[----:B------:R-:W-:Y:S01]  /*0df0*/  FMUL.FTZ R50, R50, R63 ;  /* 0x0000003f32327220 */ /* 0x000fe20000410000 */
[--C-:B------:R-:W-:Y:S02]  /*0e00*/  @P1 HADD2.F32 R27, -RZ, R18.reuse.H0_H0 ;  /* 0x20000012ff1b1230 */ /* 0x100fe40000004100 */
[----:B------:R-:W-:Y:S02]  /*0e10*/  @P1 HADD2.F32 R29, -RZ, R18.H1_H1 ;  /* 0x30000012ff1d1230 */ /* 0x000fe40000004100 */
[----:B------:R-:W-:Y:S01]  /*0e20*/  @P1 FADD.FTZ R24, R24, R25 ;  /* 0x0000001918181221 */ /* 0x000fe20000010000 */
[--C-:B------:R-:W-:Y:S02]  /*0e30*/  @P1 HADD2.F32 R31, -RZ, R19.reuse.H0_H0 ;  /* 0x20000013ff1f1230 */ /* 0x100fe40000004100 */
[----:B------:R-:W-:Y:S01]  /*0e40*/  @P1 FADD.FTZ R54, R54, R27 ;  /* 0x0000001b36361221 */ /* 0x000fe20000010000 */
[----:B------:R-:W-:Y:S02]  /*0e50*/  @P1 HADD2.F32 R51, -RZ, R19.H1_H1 ;  /* 0x30000013ff331230 */ /* 0x000fe40000004100 */
[----:B------:R-:W-:Y:S01]  /*0e60*/  @P1 FADD.FTZ R52, R52, R29 ;  /* 0x0000001d34341221 */ /* 0x000fe20000010000 */
[----:B------:R-:W-:Y:S01]  /*0e70*/  @P1 FADD.FTZ R30, R30, R31 ;  /* 0x0000001f1e1e1221 */ /* 0x000fe20000010000 */
[-C--:B------:R-:W-:Y:S01]  /*0e80*/  FMUL.FTZ R25, R54, R49.reuse ;  /* 0x0000003136197220 */ /* 0x080fe20000410000 */
[----:B------:R-:W-:Y:S01]  /*0e90*/  @P1 FADD.FTZ R50, R50, R51 ;  /* 0x0000003332321221 */ /* 0x000fe20000010000 */
[----:B------:R-:W-:Y:S01]  /*0ea0*/  ISETP.NE.U32.AND P1, PT, RZ, UR16, PT ;  /* 0x00000010ff007c0c */ /* 0x000fe2000bf25070 */
[-C--:B------:R-:W-:Y:S01]  /*0eb0*/  FMUL.FTZ R27, R52, R49.reuse ;  /* 0x00000031341b7220 */ /* 0x080fe20000410000 */
[----:B------:R-:W-:Y:S01]  /*0ec0*/  FMUL.FTZ R29, R30, R49 ;  /* 0x000000311e1d7220 */ /* 0x000fe20000410000 */
[----:B------:R-:W-:Y:S01]  /*0ed0*/  FMUL.FTZ R25, R25, UR18 ;  /* 0x0000001219197c20 */ /* 0x000fe20008410000 */
[----:B------:R-:W-:Y:S01]  /*0ee0*/  ISETP.NE.AND.EX P1, PT, RZ, UR17, PT, P1 ;  /* 0x00000011ff007c0c */ /* 0x000fe2000bf25310 */
[----:B------:R-:W-:Y:S01]  /*0ef0*/  FMUL.FTZ R27, R27, UR18 ;  /* 0x000000121b1b7c20 */ /* 0x000fe20008410000 */
[----:B------:R-:W-:-:S02]  /*0f00*/  FMUL.FTZ R31, R29, UR18 ;  /* 0x000000121d1f7c20 */ /* 0x000fc40008410000 */
        /* <DEDUP_REMOVED lines=8> */
[----:B------:R-:W-:Y:S01]  /*0f90*/  @P1 F2FP.F16.F32.PACK_AB R43, RZ, R0 ;  /* 0x00000000ff2b123e */ /* 0x000fe200000000ff */
[-C--:B------:R-:W-:Y:S01]  /*0fa0*/  FMUL.FTZ R0, R0, R49.reuse ;  /* 0x0000003100007220 */ /* 0x080fe20000410000 */
[----:B------:R-:W-:Y:S01]  /*0fb0*/  @P1 F2FP.F16.F32.PACK_AB R51, RZ, R24 ;  /* 0x00000018ff33123e */ /* 0x000fe200000000ff */
[-C--:B------:R-:W-:Y:S01]  /*0fc0*/  FMUL.FTZ R24, R24, R49.reuse ;  /* 0x0000003118187220 */ /* 0x080fe20000410000 */
[----:B------:R-:W-:Y:S01]  /*0fd0*/  FMUL.FTZ R49, R50, R49 ;  /* 0x0000003132317220 */ /* 0x000fe20000410000 */
[----:B------:R-:W-:Y:S01]  /*0fe0*/  LOP3.LUT P6, RZ, R42, 0xff, RZ, 0xc0, !PT ;  /* 0x000000ff2aff7812 */ /* 0x000fe200078cc0ff */
[----:B------:R-:W-:Y:S01]  /*0ff0*/  FMUL.FTZ R0, R0, UR18 ;  /* 0x0000001200007c20 */ /* 0x000fe20008410000 */
[----:B------:R-:W-:Y:S01]  /*1000*/  @P1 F2FP.F16.F32.PACK_AB R27, RZ, R28 ;  /* 0x0000001cff1b123e */ /* 0x000fe200000000ff */
[----:B------:R-:W-:Y:S01]  /*1010*/  FMUL.FTZ R49, R49, UR18 ;  /* 0x0000001231317c20 */ /* 0x000fe20008410000 */
[----:B------:R-:W-:Y:S01]  /*1020*/  @P1 F2FP.F16.F32.PACK_AB R42, RZ, R26 ;  /* 0x0000001aff2a123e */ /* 0x000fe200000000ff */
[----:B------:R-:W-:Y:S01]  /*1030*/  FMUL.FTZ R24, R24, UR18 ;  /* 0x0000001218187c20 */ /* 0x000fe20008410000 */
[----:B------:R-:W-:Y:S01]  /*1040*/  @P1 PRMT R20, R27, 0x7610, R20 ;  /* 0x000076101b141816 */ /* 0x000fe20000000014 */
[----:B------:R-:W-:Y:S01]  /*1050*/  FMUL.FTZ R31, R31, UR18 ;  /* 0x000000121f1f7c20 */ /* 0x000fe20008410000 */
[----:B------:R-:W-:-:S02]  /*1060*/  FSEL R26, R49, RZ, P5 ;  /* 0x000000ff311a7208 */ /* 0x000fc40002800000 */
[----:B------:R-:W-:Y:S02]  /*1070*/  @P1 F2FP.F16.F32.PACK_AB R30, RZ, R30 ;  /* 0x0000001eff1e123e */ /* 0x000fe400000000ff */
[----:B------:R-:W-:Y:S02]  /*1080*/  F2FP.F16.F32.PACK_AB R27, R26, R53 ;  /* 0x000000351a1b723e */ /* 0x000fe400000000ff */
[----:B------:R-:W-:Y:S02]  /*1090*/  F2FP.F16.F32.PACK_AB R26, R56, R29 ;  /* 0x0000001d381a723e */ /* 0x000fe400000000ff */
[----:B------:R-:W0:Y:S01]  /*10a0*/  LDC.64 R28, c[0x0][0x210] ;  /* 0x00008400ff1c7b82 */ /* 0x000e220000000a00 */
[----:B------:R-:W-:Y:S02]  /*10b0*/  @P1 PRMT R21, R43, 0x7610, R21 ;  /* 0x000076102b151816 */ /* 0x000fe40000000015 */
[----:B------:R-:W-:Y:S02]  /*10c0*/  @P1 F2FP.F16.F32.PACK_AB R54, RZ, R54 ;  /* 0x00000036ff36123e */ /* 0x000fe400000000ff */
[----:B------:R-:W-:-:S02]  /*10d0*/  @P1 PRMT R23, R30, 0x7610, R23 ;  /* 0x000076101e171816 */ /* 0x000fc40000000017 */
[----:B------:R-:W-:Y:S02]  /*10e0*/  @P1 PRMT R21, R21, 0x5410, R51 ;  /* 0x0000541015151816 */ /* 0x000fe40000000033 */
[----:B------:R-:W-:Y:S02]  /*10f0*/  IADD3 R30, P5, R48, UR20, RZ ;  /* 0x00000014301e7c10 */ /* 0x000fe4000ffbe0ff */
[----:B------:R-:W-:Y:S02]  /*1100*/  FSEL R0, R0, RZ, P2 ;  /* 0x000000ff00007208 */ /* 0x000fe40001000000 */
[----:B------:R-:W-:Y:S02]  /*1110*/  @P1 F2FP.F16.F32.PACK_AB R52, RZ, R52 ;  /* 0x00000034ff34123e */ /* 0x000fe400000000ff */
[----:B------:R-:W-:Y:S02]  /*1120*/  @P1 F2FP.F16.F32.PACK_AB R50, RZ, R50 ;  /* 0x00000032ff32123e */ /* 0x000fe400000000ff */
[----:B------:R-:W-:-:S02]  /*1130*/  @P1 PRMT R22, R54, 0x7610, R22 ;  /* 0x0000761036161816 */ /* 0x000fc40000000016 */
[----:B------:R-:W-:Y:S02]  /*1140*/  @P1 IADD3 R48, P2, R48, UR16, RZ ;  /* 0x0000001030301c10 */ /* 0x000fe4000ff5e0ff */
[----:B------:R-:W-:Y:S02]  /*1150*/  FSEL R51, R24, RZ, P3 ;  /* 0x000000ff18337208 */ /* 0x000fe40001800000 */
[----:B------:R-:W-:Y:S02]  /*1160*/  FSEL R24, R31, RZ, P6 ;  /* 0x000000ff1f187208 */ /* 0x000fe40003000000 */
[----:B------:R-:W-:Y:S02]  /*1170*/  FSEL R43, R25, RZ, P4 ;  /* 0x000000ff192b7208 */ /* 0x000fe40002000000 */
[----:B------:R-:W-:Y:S02]  /*1180*/  @P1 PRMT R20, R20, 0x5410, R42 ;  /* 0x0000541014141816 */ /* 0x000fe4000000002a */
[----:B------:R-:W-:-:S02]  /*1190*/  @P1 PRMT R22, R22, 0x5410, R52 ;  /* 0x0000541016161816 */ /* 0x000fc40000000034 */
[----:B------:R-:W-:Y:S02]  /*11a0*/  @P1 IADD3.X R49, R47, UR17, RZ, P2, !PT ;  /* 0x000000112f311c10 */ /* 0x000fe400097fe4ff */
[----:B------:R-:W-:Y:S02]  /*11b0*/  @P1 PRMT R23, R23, 0x5410, R50 ;  /* 0x0000541017171816 */ /* 0x000fe40000000032 */
[----:B------:R-:W-:Y:S02]  /*11c0*/  F2FP.F16.F32.PACK_AB R25, R51, R0 ;  /* 0x000000003319723e */ /* 0x000fe400000000ff */
[----:B------:R-:W-:Y:S01]  /*11d0*/  IADD3.X R31, R47, UR21, RZ, P5, !PT ;  /* 0x000000152f1f7c10 */ /* 0x000fe2000affe4ff */
[----:B------:R1:W-:Y:S01]  /*11e0*/  @P1 STG.E.128 desc[UR4][R48.64], R20 ;  /* 0x0000001430001986 */ /* 0x0003e2000c101d04 */
[----:B------:R-:W-:Y:S02]  /*11f0*/  F2FP.F16.F32.PACK_AB R24, R43, R24 ;  /* 0x000000182b18723e */ /* 0x000fe400000000ff */
[----:B0-----:R-:W-:-:S03]  /*1200*/  LEA R46, R28, R46, 0x2 ;  /* 0x0000002e1c2e7211 */ /* 0x001fc600078e10ff */
[----:B------:R1:W-:Y:S01]  /*1210*/  STG.E.128 desc[UR4][R30.64], R24 ;  /* 0x000000181e007986 */ /* 0x0003e2000c101d04 */
[----:B------:R-:W-:-:S13]  /*1220*/  ISETP.GE.AND P1, PT, R46, R29, PT ;  /* 0x0000001d2e00720c */ /* 0x000fda0003f26270 */
[----:B------:R-:W-:Y:S05]  /*1230*/  @!P1 BRA `(.L_x_970) ;  /* 0xfffffff0004c9947 */ /* 0x000fea000383ffff */
[----:B------:R-:W-:Y:S05]  /*1240*/  BSYNC B1 ;  /* 0x0000000000017941 */ /* 0x000fea0003800000 */
.L_x_968:
        /* <DEDUP_REMOVED lines=15> */
[----:B------:R-:W-:-:S07]  /*1340*/  MOV R27, R8 ;  /* 0x00000008001b7202 */ /* 0x000fce0000000f00 */
.L_x_967:
[----:B------:R-:W-:Y:S05]  /*1350*/  BSYNC B0 ;  /* 0x0000000000007941 */ /* 0x000fea0003800000 */
.L_x_965:
        /* <DEDUP_REMOVED lines=63> */
.L_x_969:
[----:B------:R-:W-:Y:S01]  /*1750*/  HFMA2.MMA R60, -RZ, RZ, 0, 5.9604644775390625e-08 ;  /* 0x00000001ff3c7435 */ /* 0x000fe200000001ff */
[----:B------:R-:W-:Y:S01]  /*1760*/  BSSY B2, `(.L_x_971) ;  /* 0x0000006000027945 */ /* 0x000fe20003800000 */
[----:B------:R-:W-:Y:S02]  /*1770*/  MOV R67, 0x1f ;  /* 0x0000001f00437802 */ /* 0x000fe40000000f00 */
[----:B------:R-:W-:-:S07]  /*1780*/  MOV R58, 0xffffffff ;  /* 0xffffffff003a7802 */ /* 0x000fce0000000f00 */
[----:B-----5:R-:W-:Y:S05]  /*1790*/  WARPSYNC.COLLECTIVE R58, `(.L_x_972) ;  /* 0x000000003a087348 */ /* 0x020fea0003c00000 */
[----:B------:R0:W1:Y:S02]  /*17a0*/  SHFL.BFLY P3, R65, R69, R60, R67 ;  /* 0x0c00003c45417389 */ /* 0x0000640000060043 */
[----:B01---5:R-:W-:Y:S01]  /*17b0*/  ENDCOLLECTIVE ;  /* 0x000000000000791b */ /* 0x023fe20003800000 */
.L_x_972:
[----:B------:R-:W-:Y:S05]  /*17c0*/  BSYNC B2 ;  /* 0x0000000000027941 */ /* 0x000fea0003800000 */
.L_x_971:
[----:B------:R-:W-:Y:S01]  /*17d0*/  MOV R56, R65 ;  /* 0x0000004100387202 */ /* 0x000fe20000000f00 */
[----:B------:R-:W-:Y:S01]  /*17e0*/  HFMA2.MMA R60, -RZ, RZ, 0, 5.9604644775390625e-08 ;  /* 0x00000001ff3c7435 */ /* 0x000fe200000001ff */
[----:B------:R-:W-:Y:S02]  /*17f0*/  MOV R67, 0x1f ;  /* 0x0000001f00437802 */ /* 0x000fe40000000f00 */
[----:B------:R-:W-:Y:S01]  /*1800*/  MOV R58, 0xffffffff ;  /* 0xffffffff003a7802 */ /* 0x000fe20000000f00 */
[----:B------:R-:W-:Y:S01]  /*1810*/  FADD.FTZ R56, R69, R56 ;  /* 0x0000003845387221 */ /* 0x000fe20000010000 */
[----:B------:R-:W-:-:S07]  /*1820*/  MOV R69, R54 ;  /* 0x0000003600457202 */ /* 0x000fce0000000f00 */
[----:B------:R-:W-:Y:S05]  /*1830*/  WARPSYNC.COLLECTIVE R58, `(.L_x_973) ;  /* 0x000000003a087348 */ /* 0x000fea0003c00000 */
[----:B------:R0:W1:Y:S02]  /*1840*/  SHFL.BFLY P3, R65, R69, R60, R67 ;  /* 0x0c00003c45417389 */ /* 0x0000640000060043 */
[----:B01----:R-:W-:Y:S01]  /*1850*/  ENDCOLLECTIVE ;  /* 0x000000000000791b */ /* 0x003fe20003800000 */
.L_x_973:
[----:B------:R-:W-:Y:S01]  /*1860*/  HFMA2.MMA R60, -RZ, RZ, 0, 1.1920928955078125e-07 ;  /* 0x00000002ff3c7435 */ /* 0x000fe200000001ff */
[----:B------:R-:W-:Y:S02]  /*1870*/  MOV R69, R56 ;  /* 0x0000003800457202 */ /* 0x000fe40000000f00 */
[----:B------:R-:W-:-:S08]  /*1880*/  MOV R63, R65 ;  /* 0x00000041003f7202 */ /* 0x000fd00000000f00 */
[----:B------:R-:W-:Y:S05]  /*1890*/  WARPSYNC.COLLECTIVE R58, `(.L_x_974) ;  /* 0x000000003a087348 */ /* 0x000fea0003c00000 */
[----:B------:R0:W1:Y:S02]  /*18a0*/  SHFL.BFLY P3, R65, R69, R60, R67 ;  /* 0x0c00003c45417389 */ /* 0x0000640000060043 */
[----:B01----:R-:W-:Y:S01]  /*18b0*/  ENDCOLLECTIVE ;  /* 0x000000000000791b */ /* 0x003fe20003800000 */
.L_x_974:
[----:B------:R-:W-:-:S05]  /*18c0*/  FADD.FTZ R62, R54, R63 ;  /* 0x0000003f363e7221 */ /* 0x000fca0000010000 */
[----:B------:R-:W-:Y:S02]  /*18d0*/  MOV R69, R62 ;  /* 0x0000003e00457202 */ /* 0x000fe40000000f00 */
[----:B------:R-:W-:-:S07]  /*18e0*/  MOV R63, R65 ;  /* 0x00000041003f7202 */ /* 0x000fce0000000f00 */
[----:B------:R-:W-:Y:S05]  /*18f0*/  WARPSYNC.COLLECTIVE R58, `(.L_x_975) ;  /* 0x000000003a087348 */ /* 0x000fea0003c00000 */
[----:B------:R0:W1:Y:S02]  /*1900*/  SHFL.BFLY P3, R65, R69, R60, R67 ;  /* 0x0c00003c45417389 */ /* 0x0000640000060043 */
[----:B01----:R-:W-:Y:S01]  /*1910*/  ENDCOLLECTIVE ;  /* 0x000000000000791b */ /* 0x003fe20003800000 */
.L_x_975:
[----:B------:R-:W-:Y:S01]  /*1920*/  FADD.FTZ R64, R56, R63 ;  /* 0x0000003f38407221 */ /* 0x000fe20000010000 */
[----:B------:R-:W-:-:S04]  /*1930*/  HFMA2.MMA R60, -RZ, RZ, 0, 2.384185791015625e-07 ;  /* 0x00000004ff3c7435 */ /* 0x000fc800000001ff */
[----:B------:R-:W-:Y:S02]  /*1940*/  MOV R69, R64 ;  /* 0x0000004000457202 */ /* 0x000fe40000000f00 */
[----:B------:R-:W-:-:S07]  /*1950*/  MOV R63, R65 ;  /* 0x00000041003f7202 */ /* 0x000fce0000000f00 */
[----:B------:R-:W-:Y:S05]  /*1960*/  WARPSYNC.COLLECTIVE R58, `(.L_x_976) ;  /* 0x000000003a087348 */ /* 0x000fea0003c00000 */
[----:B------:R0:W1:Y:S02]  /*1970*/  SHFL.BFLY P3, R65, R69, R60, R67 ;  /* 0x0c00003c45417389 */ /* 0x0000640000060043 */
[----:B01----:R-:W-:Y:S01]  /*1980*/  ENDCOLLECTIVE ;  /* 0x000000000000791b */ /* 0x003fe20003800000 */
.L_x_976:
[----:B------:R-:W-:-:S05]  /*1990*/  FADD.FTZ R66, R62, R63 ;  /* 0x0000003f3e427221 */ /* 0x000fca0000010000 */
[----:B------:R-:W-:Y:S02]  /*19a0*/  MOV R69, R66 ;  /* 0x0000004200457202 */ /* 0x000fe40000000f00 */
[----:B------:R-:W-:-:S07]  /*19b0*/  MOV R63, R65 ;  /* 0x00000041003f7202 */ /* 0x000fce0000000f00 */
[----:B------:R-:W-:Y:S05]  /*19c0*/  WARPSYNC.COLLECTIVE R58, `(.L_x_977) ;  /* 0x000000003a087348 */ /* 0x000fea0003c00000 */
[----:B------:R0:W1:Y:S02]  /*19d0*/  SHFL.BFLY P3, R65, R69, R60, R67 ;  /* 0x0c00003c45417389 */ /* 0x0000640000060043 */
[----:B01----:R-:W-:Y:S01]  /*19e0*/  ENDCOLLECTIVE ;  /* 0x000000000000791b */ /* 0x003fe20003800000 */
.L_x_977:
[----:B------:R-:W-:Y:S01]  /*19f0*/  FADD.FTZ R68, R64, R63 ;  /* 0x0000003f40447221 */ /* 0x000fe20000010000 */
[----:B------:R-:W-:-:S04]  /*1a00*/  HFMA2.MMA R60, -RZ, RZ, 0, 4.76837158203125e-07 ;  /* 0x00000008ff3c7435 */ /* 0x000fc800000001ff */
[----:B------:R-:W-:Y:S02]  /*1a10*/  MOV R69, R68 ;  /* 0x0000004400457202 */ /* 0x000fe40000000f00 */
[----:B------:R-:W-:-:S07]  /*1a20*/  MOV R63, R65 ;  /* 0x00000041003f7202 */ /* 0x000fce0000000f00 */
[----:B------:R-:W-:Y:S05]  /*1a30*/  WARPSYNC.COLLECTIVE R58, `(.L_x_978) ;  /* 0x000000003a087348 */ /* 0x000fea0003c00000 */
[----:B------:R0:W1:Y:S02]  /*1a40*/  SHFL.BFLY P3, R65, R69, R60, R67 ;  /* 0x0c00003c45417389 */ /* 0x0000640000060043 */
[----:B01----:R-:W-:Y:S01]  /*1a50*/  ENDCOLLECTIVE ;  /* 0x000000000000791b */ /* 0x003fe20003800000 */
.L_x_978:
[----:B------:R-:W-:-:S05]  /*1a60*/  FADD.FTZ R63, R66, R63 ;  /* 0x0000003f423f7221 */ /* 0x000fca0000010000 */
[----:B------:R-:W-:Y:S01]  /*1a70*/  MOV R69, R63 ;  /* 0x0000003f00457202 */ /* 0x000fe20000000f00 */
[----:B------:R-:W-:-:S07]  /*1a80*/  FADD.FTZ R54, R68, R65 ;  /* 0x0000004144367221 */ /* 0x000fce0000010000 */
[----:B------:R-:W-:Y:S05]  /*1a90*/  WARPSYNC.COLLECTIVE R58, `(.L_x_979) ;  /* 0x000000003a087348 */ /* 0x000fea0003c00000 */
[----:B------:R0:W1:Y:S02]  /*1aa0*/  SHFL.BFLY P3, R65, R69, R60, R67 ;  /* 0x0c00003c45417389 */ /* 0x0000640000060043 */
[----:B01----:R-:W-:Y:S01]  /*1ab0*/  ENDCOLLECTIVE ;  /* 0x000000000000791b */ /* 0x003fe20003800000 */
.L_x_979:
[----:B------:R-:W-:Y:S01]  /*1ac0*/  HFMA2.MMA R60, -RZ, RZ, 0, 9.5367431640625e-07 ;  /* 0x00000010ff3c7435 */ /* 0x000fe200000001ff */
[----:B------:R-:W-:Y:S01]  /*1ad0*/  MOV R69, R54 ;  /* 0x0000003600457202 */ /* 0x000fe20000000f00 */
[----:B------:R-:W-:-:S09]  /*1ae0*/  FADD.FTZ R56, R63, R65 ;  /* 0x000000413f387221 */ /* 0x000fd20000010000 */
[----:B------:R-:W-:Y:S05]  /*1af0*/  WARPSYNC.COLLECTIVE R58, `(.L_x_980) ;  /* 0x000000003a087348 */ /* 0x000fea0003c00000 */
[----:B------:R0:W1:Y:S02]  /*1b00*/  SHFL.BFLY P3, R65, R69, R60, R67 ;  /* 0x0c00003c45417389 */ /* 0x0000640000060043 */
[----:B01----:R-:W-:Y:S01]  /*1b10*/  ENDCOLLECTIVE ;  /* 0x000000000000791b */ /* 0x003fe20003800000 */
.L_x_980:
[----:B------:R-:W-:Y:S02]  /*1b20*/  MOV R69, R56 ;  /* 0x0000003800457202 */ /* 0x000fe40000000f00 */
[----:B------:R-:W-:-:S07]  /*1b30*/  MOV R63, R65 ;  /* 0x00000041003f7202 */ /* 0x000fce0000000f00 */
[----:B------:R-:W-:Y:S05]  /*1b40*/  WARPSYNC.COLLECTIVE R58, `(.L_x_981) ;  /* 0x000000003a087348 */ /* 0x000fea0003c00000 */
[----:B------:R0:W1:Y:S02]  /*1b50*/  SHFL.BFLY P3, R65, R69, R60, R67 ;  /* 0x0c00003c45417389 */ /* 0x0000640000060043 */
[----:B01----:R-:W-:Y:S01]  /*1b60*/  ENDCOLLECTIVE ;  /* 0x000000000000791b */ /* 0x003fe20003800000 */
.L_x_981:
[----:B------:R-:W-:Y:S05]  /*1b70*/  BRA `(.L_x_982) ;  /* 0xffffffec00fc7947 */ /* 0x000fea000383ffff */
.L_x_983:
        /* <DEDUP_REMOVED lines=16> */
.L_x_6493:


//--------------------- .text._ZN10layer_norm22ln_bwd_finalize_kernelINS_22Kernel_traits_finalizeILj256E6__halfS2_S2_S2_fjLb0ELj1024ELj4ENS_18Kernel_traits_baseILj256ES2_S2_S2_S2_fjLj1024EEEEELb0ELb0EEEvNS_9BwdParamsE --------------------------
	.section	.text._ZN10layer_norm22ln_bwd_finalize_kernelINS_22Kernel_traits_finalizeILj256E6__halfS2_S2_S2_fjLb0ELj1024ELj4ENS_18Kernel_traits_baseILj256ES2_S2_S2_S2_fjLj1024EEEEELb0ELb0EEEvNS_9BwdParamsE,"ax",@progbits
	.align	128
        .global         _ZN10layer_norm22ln_bwd_finalize_kernelINS_22Kernel_traits_finalizeILj256E6__halfS2_S2_S2_fjLb0ELj1024ELj4ENS_18Kernel_traits_baseILj256ES2_S2_S2_S2_fjLj1024EEEEELb0ELb0EEEvNS_9BwdParamsE
        .type           _ZN10layer_norm22ln_bwd_finalize_kernelINS_22Kernel_traits_finalizeILj256E6__halfS2_S2_S2_fjLb0ELj1024ELj4ENS_18Kernel_traits_baseILj256ES2_S2_S2_S2_fjLj1024EEEEELb0ELb0EEEvNS_9BwdParamsE,@function
        .size           _ZN10layer_norm22ln_bwd_finalize_kernelINS_22Kernel_traits_finalizeILj256E6__halfS2_S2_S2_fjLb0ELj1024ELj4ENS_18Kernel_traits_baseILj256ES2_S2_S2_S2_fjLj1024EEEEELb0ELb0EEEvNS_9BwdParamsE,(.L_x_6494 - _ZN10layer_norm22ln_bwd_finalize_kernelINS_22Kernel_traits_finalizeILj256E6__halfS2_S2_S2_fjLb0ELj1024ELj4ENS_18Kernel_traits_baseILj256ES2_S2_S2_S2_fjLj1024EEEEELb0ELb0EEEvNS_9BwdParamsE)
        .other          _ZN10layer_norm22ln_bwd_finalize_kernelINS_22Kernel_traits_finalizeILj256E6__halfS2_S2_S2_fjLb0ELj1024ELj4ENS_18Kernel_traits_baseILj256ES2_S2_S2_S2_fjLj1024EEEEELb0ELb0EEEvNS_9BwdParamsE,@"STO_CUDA_ENTRY STV_DEFAULT"
_ZN10layer_norm22ln_bwd_finalize_kernelINS_22Kernel_traits_finalizeILj256E6__halfS2_S2_S2_fjLb0ELj1024ELj4ENS_18Kernel_traits_baseILj256ES2_S2_S2_S2_fjLj1024EEEEELb0ELb0EEEvNS_9BwdParamsE:
.text._ZN10layer_norm22ln_bwd_finalize_kernelINS_22Kernel_traits_finalizeILj256E6__halfS2_S2_S2_fjLb0ELj1024ELj4ENS_18Kernel_traits_baseILj256ES2_S2_S2_S2_fjLj1024EEEEELb0ELb0EEEvNS_9BwdParamsE:
        /* <DEDUP_REMOVED lines=25> */
.L_x_996:
        /* <DEDUP_REMOVED lines=30> */
.L_x_988:
        /* <DEDUP_REMOVED lines=36> */
.L_x_987:
[----:B------:R-:W-:Y:S05]  /*05b0*/  BSYNC B1 ;  /* 0x0000000000017941 */ /* 0x000fea0003800000 */
.L_x_986:
        /* <DEDUP_REMOVED lines=24> */
.L_x_990:
[----:B------:R-:W-:Y:S05]  /*0740*/  BSYNC B1 ;  /* 0x0000000000017941 */ /* 0x000fea0003800000 */
.L_x_989:
        /* <DEDUP_REMOVED lines=12> */
.L_x_991:
[----:B------:R-:W-:Y:S05]  /*0810*/  BSYNC B1 ;  /* 0x0000000000017941 */ /* 0x000fea0003800000 */
.L_x_985:
[----:B------:R-:W-:Y:S05]  /*0820*/  BSYNC B0 ;  /* 0x0000000000007941 */ /* 0x000fea0003800000 */
.L_x_984:
        /* <DEDUP_REMOVED lines=29> */
.L_x_1007:
[----:B---3--:R-:W-:Y:S01]  /*0a00*/  FADD.FTZ R9, R18, R9 ;  /* 0x0000000912097221 */ /* 0x008fe20000010000 */
[----:B--2---:R-:W-:-:S04]  /*0a10*/  FADD.FTZ R11, R10, R11 ;  /* 0x0000000b0a0b7221 */ /* 0x004fc80000010000 */
[----:B------:R2:W-:Y:S04]  /*0a20*/  @!P1 STS [R6+0x2000], R9 ;  /* 0x0020000906009388 */ /* 0x0005e80000000800 */
[----:B------:R2:W-:Y:S02]  /*0a30*/  @!P1 STS [R6+0x2080], R11 ;  /* 0x0020800b06009388 */ /* 0x0005e40000000800 */
.L_x_992:
        /* <DEDUP_REMOVED lines=14> */
[----:B---3--:R-:W-:Y:S02]  /*0b20*/  F2FP.F16.F32.PACK_AB R15, R15, R14 ;  /* 0x0000000e0f0f723e */ /* 0x008fe400000000ff */
[----:B----4-:R-:W-:-:S03]  /*0b30*/  F2FP.F16.F32.PACK_AB R17, R17, R16 ;  /* 0x000000101111723e */ /* 0x010fc600000000ff */
[----:B------:R2:W-:Y:S04]  /*0b40*/  STG.E desc[UR6][R12.64], R15 ;  /* 0x0000000f0c007986 */ /* 0x0005e8000c101906 */
[----:B------:R2:W-:Y:S02]  /*0b50*/  STG.E desc[UR6][R10.64], R17 ;  /* 0x000000110a007986 */ /* 0x0005e4000c101906 */
.L_x_995:
[----:B------:R-:W-:Y:S05]  /*0b60*/  BSYNC B0 ;  /* 0x0000000000007941 */ /* 0x000fea0003800000 */
.L_x_994:
[C---:B------:R-:W-:Y:S01]  /*0b70*/  ISETP.GT.U32.AND P1, PT, R3.reuse, -0x101, PT ;  /* 0xfffffeff0300780c */ /* 0x040fe20003f24070 */
[----:B------:R-:W-:Y:S01]  /*0b80*/  VIADD R4, R4, 0x80 ;  /* 0x0000008004047836 */ /* 0x000fe20000000000 */
[----:B------:R-:W-:-:S11]  /*0b90*/  IADD3 R3, R3, 0x100, RZ ;  /* 0x0000010003037810 */ /* 0x000fd60007ffe0ff */
[----:B------:R-:W-:Y:S05]  /*0ba0*/  @P1 BRA `(.L_x_996) ;  /* 0xfffffff400781947 */ /* 0x000fea000383ffff */
[----:B------:R-:W-:Y:S05]  /*0bb0*/  EXIT ;  /* 0x000000000000794d */ /* 0x000fea0003800000 */
.L_x_993:
[----:B------:R-:W-:Y:S01]  /*0bc0*/  HFMA2.MMA R21, -RZ, RZ, 0, 5.9604644775390625e-08 ;  /* 0x00000001ff157435 */ /* 0x000fe200000001ff */
[----:B0--3--:R-:W-:Y:S01]  /*0bd0*/  MOV R22, R10 ;  /* 0x0000000a00167202 */ /* 0x009fe20000000f00 */
[----:B------:R-:W-:Y:S01]  /*0be0*/  IMAD.MOV.U32 R19, RZ, RZ, -0x1 ;  /* 0xffffffffff137424 */ /* 0x000fe200078e00ff */
[----:B------:R-:W-:-:S08]  /*0bf0*/  MOV R24, 0x1f ;  /* 0x0000001f00187802 */ /* 0x000fd00000000f00 */
[----:B-12---:R-:W-:Y:S05]  /*0c00*/  WARPSYNC.COLLECTIVE R19, `(.L_x_997) ;  /* 0x0000000013087348 */ /* 0x006fea0003c00000 */
[----:B------:R0:W3:Y:S02]  /*0c10*/  SHFL.BFLY P2, R20, R22, R21, R24 ;  /* 0x0c00001516147389 */ /* 0x0000e40000040018 */
[----:B0123--:R-:W-:Y:S01]  /*0c20*/  ENDCOLLECTIVE ;  /* 0x000000000000791b */ /* 0x00ffe20003800000 */
.L_x_997:
[----:B------:R-:W-:Y:S01]  /*0c30*/  HFMA2.MMA R21, -RZ, RZ, 0, 1.1920928955078125e-07 ;  /* 0x00000002ff157435 */ /* 0x000fe200000001ff */
[----:B------:R-:W-:-:S05]  /*0c40*/  MOV R11, R20 ;  /* 0x00000014000b7202 */ /* 0x000fca0000000f00 */
[----:B------:R-:W-:-:S05]  /*0c50*/  FADD.FTZ R11, R10, R11 ;  /* 0x0000000b0a0b7221 */ /* 0x000fca0000010000 */
[----:B------:R-:W-:-:S07]  /*0c60*/  MOV R22, R11 ;  /* 0x0000000b00167202 */ /* 0x000fce0000000f00 */
[----:B------:R-:W-:Y:S05]  /*0c70*/  WARPSYNC.COLLECTIVE R19, `(.L_x_998) ;  /* 0x0000000013087348 */ /* 0x000fea0003c00000 */
[----:B------:R0:W1:Y:S02]  /*0c80*/  SHFL.BFLY P2, R20, R22, R21, R24 ;  /* 0x0c00001516147389 */ /* 0x0000640000040018 */
[----:B01----:R-:W-:Y:S01]  /*0c90*/  ENDCOLLECTIVE ;  /* 0x000000000000791b */ /* 0x003fe20003800000 */
.L_x_998:
[----:B------:R-:W-:Y:S01]  /*0ca0*/  HFMA2.MMA R21, -RZ, RZ, 0, 2.384185791015625e-07 ;  /* 0x00000004ff157435 */ /* 0x000fe200000001ff */
[----:B------:R-:W-:-:S04]  /*0cb0*/  IMAD.MOV.U32 R14, RZ, RZ, R20 ;  /* 0x000000ffff0e7224 */ /* 0x000fc800078e0014 */
[----:B------:R-:W-:-:S05]  /*0cc0*/  FADD.FTZ R14, R11, R14 ;  /* 0x0000000e0b0e7221 */ /* 0x000fca0000010000 */
[----:B------:R-:W-:-:S07]  /*0cd0*/  MOV R22, R14 ;  /* 0x0000000e00167202 */ /* 0x000fce0000000f00 */
[----:B------:R-:W-:Y:S05]  /*0ce0*/  WARPSYNC.COLLECTIVE R19, `(.L_x_999) ;  /* 0x0000000013087348 */ /* 0x000fea0003c00000 */
[----:B------:R0:W1:Y:S02]  /*0cf0*/  SHFL.BFLY P2, R20, R22, R21, R24 ;  /* 0x0c00001516147389 */ /* 0x0000640000040018 */
[----:B01----:R-:W-:Y:S01]  /*0d00*/  ENDCOLLECTIVE ;  /* 0x000000000000791b */ /* 0x003fe20003800000 */
.L_x_999:
[----:B------:R-:W-:Y:S01]  /*0d10*/  HFMA2.MMA R21, -RZ, RZ, 0, 4.76837158203125e-07 ;  /* 0x00000008ff157435 */ /* 0x000fe200000001ff */
[----:B------:R-:W-:-:S05]  /*0d20*/  MOV R13, R20 ;  /* 0x00000014000d7202 */ /* 0x000fca0000000f00 */
[----:B------:R-:W-:-:S04]  /*0d30*/  FADD.FTZ R13, R14, R13 ;  /* 0x0000000d0e0d7221 */ /* 0x000fc80000010000 */
[----:B------:R-:W-:-:S07]  /*0d40*/  IMAD.MOV.U32 R22, RZ, RZ, R13 ;  /* 0x000000ffff167224 */ /* 0x000fce00078e000d */
[----:B------:R-:W-:Y:S05]  /*0d50*/  WARPSYNC.COLLECTIVE R19, `(.L_x_1000) ;  /* 0x0000000013087348 */ /* 0x000fea0003c00000 */
[----:B------:R0:W1:Y:S02]  /*0d60*/  SHFL.BFLY P2, R20, R22, R21, R24 ;  /* 0x0c00001516147389 */ /* 0x0000640000040018 */
[----:B01----:R-:W-:Y:S01]  /*0d70*/  ENDCOLLECTIVE ;  /* 0x000000000000791b */ /* 0x003fe20003800000 */
.L_x_1000:
[----:B------:R-:W-:Y:S01]  /*0d80*/  IMAD.MOV.U32 R21, RZ, RZ, 0x10 ;  /* 0x00000010ff157424 */ /* 0x000fe200078e00ff */
[----:B------:R-:W-:-:S05]  /*0d90*/  MOV R10, R20 ;  /* 0x00000014000a7202 */ /* 0x000fca0000000f00 */
[----:B------:R-:W-:-:S05]  /*0da0*/  FADD.FTZ R10, R13, R10 ;  /* 0x0000000a0d0a7221 */ /* 0x000fca0000010000 */
[----:B------:R-:W-:-:S07]  /*0db0*/  MOV R22, R10 ;  /* 0x0000000a00167202 */ /* 0x000fce0000000f00 */
[----:B------:R-:W-:Y:S05]  /*0dc0*/  WARPSYNC.COLLECTIVE R19, `(.L_x_1001) ;  /* 0x0000000013087348 */ /* 0x000fea0003c00000 */
[----:B------:R0:W1:Y:S02]  /*0dd0*/  SHFL.BFLY P2, R20, R22, R21, R24 ;  /* 0x0c00001516147389 */ /* 0x0000640000040018 */
[----:B01----:R-:W-:Y:S01]  /*0de0*/  ENDCOLLECTIVE ;  /* 0x000000000000791b */ /* 0x003fe20003800000 */
.L_x_1001:
[----:B------:R-:W-:Y:S01]  /*0df0*/  HFMA2.MMA R21, -RZ, RZ, 0, 5.9604644775390625e-08 ;  /* 0x00000001ff157435 */ /* 0x000fe200000001ff */
[----:B------:R-:W-:Y:S02]  /*0e00*/  MOV R22, R9 ;  /* 0x0000000900167202 */ /* 0x000fe40000000f00 */
[----:B------:R-:W-:-:S08]  /*0e10*/  MOV R11, R20 ;  /* 0x00000014000b7202 */ /* 0x000fd00000000f00 */
[----:B------:R-:W-:Y:S05]  /*0e20*/  WARPSYNC.COLLECTIVE R19, `(.L_x_1002) ;  /* 0x0000000013087348 */ /* 0x000fea0003c00000 */
[----:B------:R0:W1:Y:S02]  /*0e30*/  SHFL.BFLY P2, R20, R22, R21, R24 ;  /* 0x0c00001516147389 */ /* 0x0000640000040018 */
[----:B01----:R-:W-:Y:S01]  /*0e40*/  ENDCOLLECTIVE ;  /* 0x000000000000791b */ /* 0x003fe20003800000 */
.L_x_1002:
[----:B------:R-:W-:Y:S01]  /*0e50*/  HFMA2.MMA R21, -RZ, RZ, 0, 1.1920928955078125e-07 ;  /* 0x00000002ff157435 */ /* 0x000fe200000001ff */
[----:B------:R-:W-:-:S04]  /*0e60*/  IMAD.MOV.U32 R14, RZ, RZ, R20 ;  /* 0x000000ffff0e7224 */ /* 0x000fc800078e0014 */
[----:B------:R-:W-:-:S05]  /*0e70*/  FADD.FTZ R15, R9, R14 ;  /* 0x0000000e090f7221 */ /* 0x000fca0000010000 */
[----:B------:R-:W-:-:S07]  /*0e80*/  MOV R22, R15 ;  /* 0x0000000f00167202 */ /* 0x000fce0000000f00 */
[----:B------:R-:W-:Y:S05]  /*0e90*/  WARPSYNC.COLLECTIVE R19, `(.L_x_1003) ;  /* 0x0000000013087348 */ /* 0x000fea0003c00000 */
[----:B------:R0:W1:Y:S02]  /*0ea0*/  SHFL.BFLY P2, R20, R22, R21, R24 ;  /* 0x0c00001516147389 */ /* 0x0000640000040018 */
[----:B01----:R-:W-:Y:S01]  /*0eb0*/  ENDCOLLECTIVE ;  /* 0x000000000000791b */ /* 0x003fe20003800000 */
.L_x_1003:
[----:B------:R-:W-:Y:S01]  /*0ec0*/  HFMA2.MMA R21, -RZ, RZ, 0, 2.384185791015625e-07 ;  /* 0x00000004ff157435 */ /* 0x000fe200000001ff */
[----:B------:R-:W-:-:S05]  /*0ed0*/  MOV R16, R20 ;  /* 0x0000001400107202 */ /* 0x000fca0000000f00 */
[----:B------:R-:W-:-:S04]  /*0ee0*/  FADD.FTZ R16, R15, R16 ;  /* 0x000000100f107221 */ /* 0x000fc80000010000 */
[----:B------:R-:W-:-:S07]  /*0ef0*/  IMAD.MOV.U32 R22, RZ, RZ, R16 ;  /* 0x000000ffff167224 */ /* 0x000fce00078e0010 */
[----:B------:R-:W-:Y:S05]  /*0f00*/  WARPSYNC.COLLECTIVE R19, `(.L_x_1004) ;  /* 0x0000000013087348 */ /* 0x000fea0003c00000 */
[----:B------:R0:W1:Y:S02]  /*0f10*/  SHFL.BFLY P2, R20, R22, R21, R24 ;  /* 0x0c00001516147389 */ /* 0x0000640000040018 */
[----:B01----:R-:W-:Y:S01]  /*0f20*/  ENDCOLLECTIVE ;  /* 0x000000000000791b */ /* 0x003fe20003800000 */
.L_x_1004:
[----:B------:R-:W-:Y:S01]  /*0f30*/  IMAD.MOV.U32 R21, RZ, RZ, 0x8 ;  /* 0x00000008ff157424 */ /* 0x000fe200078e00ff */
[----:B------:R-:W-:-:S05]  /*0f40*/  MOV R17, R20 ;  /* 0x0000001400117202 */ /* 0x000fca0000000f00 */
[----:B------:R-:W-:-:S05]  /*0f50*/  FADD.FTZ R17, R16, R17 ;  /* 0x0000001110117221 */ /* 0x000fca0000010000 */
[----:B------:R-:W-:-:S07]  /*0f60*/  MOV R22, R17 ;  /* 0x0000001100167202 */ /* 0x000fce0000000f00 */
[----:B------:R-:W-:Y:S05]  /*0f70*/  WARPSYNC.COLLECTIVE R19, `(.L_x_1005) ;  /* 0x0000000013087348 */ /* 0x000fea0003c00000 */
[----:B------:R0:W1:Y:S02]  /*0f80*/  SHFL.BFLY P2, R20, R22, R21, R24 ;  /* 0x0c00001516147389 */ /* 0x0000640000040018 */
[----:B01----:R-:W-:Y:S01]  /*0f90*/  ENDCOLLECTIVE ;  /* 0x000000000000791b */ /* 0x003fe20003800000 */
.L_x_1005:
[----:B------:R-:W-:Y:S01]  /*0fa0*/  HFMA2.MMA R21, -RZ, RZ, 0, 9.5367431640625e-07 ;  /* 0x00000010ff157435 */ /* 0x000fe200000001ff */
[----:B------:R-:W-:-:S05]  /*0fb0*/  MOV R18, R20 ;  /* 0x0000001400127202 */ /* 0x000fca0000000f00 */
[----:B------:R-:W-:-:S05]  /*0fc0*/  FADD.FTZ R18, R17, R18 ;  /* 0x0000001211127221 */ /* 0x000fca0000010000 */
[----:B------:R-:W-:-:S07]  /*0fd0*/  MOV R22, R18 ;  /* 0x0000001200167202 */ /* 0x000fce0000000f00 */
[----:B------:R-:W-:Y:S05]  /*0fe0*/  WARPSYNC.COLLECTIVE R19, `(.L_x_1006) ;  /* 0x0000000013087348 */ /* 0x000fea0003c00000 */
[----:B------:R0:W1:Y:S02]  /*0ff0*/  SHFL.BFLY P2, R20, R22, R21, R24 ;  /* 0x0c00001516147389 */ /* 0x0000640000040018 */
[----:B01----:R-:W-:Y:S01]  /*1000*/  ENDCOLLECTIVE ;  /* 0x000000000000791b */ /* 0x003fe20003800000 */
.L_x_1006:
[----:B------:R-:W-:Y:S01]  /*1010*/  MOV R9, R20 ;  /* 0x0000001400097202 */ /* 0x000fe20000000f00 */
[----:B------:R-:W-:Y:S06]  /*1020*/  BRA `(.L_x_1007) ;  /* 0xfffffff800747947 */ /* 0x000fec000383ffff */
.L_x_1008:
        /* <DEDUP_REMOVED lines=13> */
.L_x_6494:


//--------------------- .text._ZN10layer_norm13ln_bwd_kernelINS_13Kernel_traitsI6__halfS2_S2_S2_fjLj256ELj1ELj4ELj1ELj16ENS_18Kernel_traits_baseILj256ES2_S2_S2_S2_fjLj128EEEEELb1ELb0ELb1ELb0EEEvNS_9BwdParamsE --------------------------
	.section	.text._ZN10layer_norm13ln_bwd_kernelINS_13Kernel_traitsI6__halfS2_S2_S2_fjLj256ELj1ELj4ELj1ELj16ENS_18Kernel_traits_baseILj256ES2_S2_S2_S2_fjLj128EEEEELb1ELb0ELb1ELb0EEEvNS_9BwdParamsE,"ax",@progbits
	.align	128
        .global         _ZN10layer_norm13ln_bwd_kernelINS_13Kernel_traitsI6__halfS2_S2_S2_fjLj256ELj1ELj4ELj1ELj16ENS_18Kernel_traits_baseILj256ES2_S2_S2_S2_fjLj128EEEEELb1ELb0ELb1ELb0EEEvNS_9BwdParamsE
        .type           _ZN10layer_norm13ln_bwd_kernelINS_13Kernel_traitsI6__halfS2_S2_S2_fjLj256ELj1ELj4ELj1ELj16ENS_18Kernel_traits_baseILj256ES2_S2_S2_S2_fjLj128EEEEELb1ELb0ELb1ELb0EEEvNS_9BwdParamsE,@function
        .size           _ZN10layer_norm13ln_bwd_kernelINS_13Kernel_traitsI6__halfS2_S2_S2_fjLj256ELj1ELj4ELj1ELj16ENS_18Kernel_traits_baseILj256ES2_S2_S2_S2_fjLj128EEEEELb1ELb0ELb1ELb0EEEvNS_9BwdParamsE,(.L_x_6495 - _ZN10layer_norm13ln_bwd_kernelINS_13Kernel_traitsI6__halfS2_S2_S2_fjLj256ELj1ELj4ELj1ELj16ENS_18Kernel_traits_baseILj256ES2_S2_S2_S2_fjLj128EEEEELb1ELb0ELb1ELb0EEEvNS_9BwdParamsE)
        .other          _ZN10layer_norm13ln_bwd_kernelINS_13Kernel_traitsI6__halfS2_S2_S2_fjLj256ELj1ELj4ELj1ELj16ENS_18Kernel_traits_baseILj256ES2_S2_S2_S2_fjLj128EEEEELb1ELb0ELb1ELb0EEEvNS_9BwdParamsE,@"STO_CUDA_ENTRY STV_DEFAULT"
_ZN10layer_norm13ln_bwd_kernelINS_13Kernel_traitsI6__halfS2_S2_S2_fjLj256ELj1ELj4ELj1ELj16ENS_18Kernel_traits_baseILj256ES2_S2_S2_S2_fjLj128EEEEELb1ELb0ELb1ELb0EEEvNS_9BwdParamsE:
.text._ZN10layer_norm13ln_bwd_kernelINS_13Kernel_traitsI6__halfS2_S2_S2_fjLj256ELj1ELj4ELj1ELj16ENS_18Kernel_traits_baseILj256ES2_S2_S2_S2_fjLj128EEEEELb1ELb0ELb1ELb0EEEvNS_9BwdParamsE:
        /* <DEDUP_REMOVED lines=27> */
[----:B------:R-:W-:Y:S01]  /*01b0*/  ISETP.GE.AND P0, PT, R3, UR6, PT ;  /* 0x0000000603007c0c */ /* 0x000fe2000bf06270 */
[----:B------:R-:W-:Y:S01]  /*01c0*/  ULDC.64 UR6, c[0x0][0x2c8] ;  /* 0x0000b20000067ab9 */ /* 0x000fe20000000a00 */
[----:B------:R-:W-:Y:S02]  /*01d0*/  CS2R R16, SRZ ;  /* 0x0000000000107805 */ /* 0x000fe4000001ff00 */
[----:B------:R-:W-:Y:S02]  /*01e0*/  CS2R R14, SRZ ;  /* 0x00000000000e7805 */ /* 0x000fe4000001ff00 */
[----:B------:R-:W-:-:S07]  /*01f0*/  CS2R R12, SRZ ;  /* 0x00000000000c7805 */ /* 0x000fce000001ff00 */
        /* <DEDUP_REMOVED lines=11> */
.L_x_1041:
        /* <DEDUP_REMOVED lines=11> */
[----:B------:R-:W-:-:S05]  /*0360*/  MOV R0, UR9 ;  /* 0x0000000900007c02 */ /* 0x000fca0008000f00 */
        /* <DEDUP_REMOVED lines=9> */
[----:B-----5:R-:W-:Y:S02]  /*0400*/  ISETP.GE.AND P3, PT, R69, 0x1, PT ;  /* 0x000000014500780c */ /* 0x020fe40003f66270 */
[----:B------:R-:W-:Y:S02]  /*0410*/  CS2R R74, SRZ ;  /* 0x00000000004a7805 */ /* 0x000fe4000001ff00 */
[----:B------:R-:W-:-:S09]  /*0420*/  MOV R73, RZ ;  /* 0x000000ff00497202 */ /* 0x000fd20000000f00 */
        /* <DEDUP_REMOVED lines=12> */
[----:B------:R-:W-:Y:S01]  /*04f0*/  HFMA2.MMA R75, -RZ, RZ, 0, 0 ;  /* 0x00000000ff4b7435 */ /* 0x000fe200000001ff */
        /* <DEDUP_REMOVED lines=9> */
.L_x_1012:
[----:B-----5:R-:W-:-:S13]  /*0590*/  ISETP.GE.AND P3, PT, R69, 0x1, PT ;  /* 0x000000014500780c */ /* 0x020fda0003f66270 */
[----:B------:R-:W-:-:S05]  /*05a0*/  @P3 IADD3 R75, R69, -0x1, RZ ;  /* 0xffffffff454b3810 */ /* 0x000fca0007ffe0ff */
[----:B------:R-:W-:-:S05]  /*05b0*/  @P3 IMAD R75, R75, R0, RZ ;  /* 0x000000004b4b3224 */ /* 0x000fca00078e02ff */
[----:B------:R-:W-:-:S04]  /*05c0*/  @P3 SHF.R.S32.HI R52, RZ, 0x1f, R75 ;  /* 0x0000001fff343819 */ /* 0x000fc8000001144b */
[----:B------:R-:W-:Y:S02]  /*05d0*/  @P3 LEA.HI R75, R52, R75, RZ, 0x3 ;  /* 0x0000004b344b3211 */ /* 0x000fe400078f18ff */
[----:B------:R-:W-:Y:S02]  /*05e0*/  MOV R52, RZ ;  /* 0x000000ff00347202 */ /* 0x000fe40000000f00 */
[----:B------:R-:W-:Y:S02]  /*05f0*/  @P3 LEA.HI.SX32 R52, R75, R2, 0x1d ;  /* 0x000000024b343211 */ /* 0x000fe400078feaff */
[----:B------:R-:W-:Y:S01]  /*0600*/  CS2R R74, SRZ ;  /* 0x00000000004a7805 */ /* 0x000fe2000001ff00 */
[----:B------:R-:W-:Y:S06]  /*0610*/  @!P1 BRA `(.L_x_1013) ;  /* 0x00000004008c9947 */ /* 0x000fec0003800000 */
[----:B------:R-:W0:Y:S01]  /*0620*/  LDC.64 R40, c[0x0][0x238] ;  /* 0x00008e00ff287b82 */ /* 0x000e220000000a00 */
[----:B------:R-:W-:Y:S01]  /*0630*/  IADD3 R53, R53, -0x1, RZ ;  /* 0xffffffff35357810 */ /* 0x000fe20007ffe0ff */
[----:B------:R-:W2:Y:S04]  /*0640*/  LDG.E R51, desc[UR4][R72.64] ;  /* 0x0000000448337981 */ /* 0x000ea8000c1e1900 */
[----:B------:R-:W-:Y:S02]  /*0650*/  IMAD R53, R53, R0, RZ ;  /* 0x0000000035357224 */ /* 0x000fe400078e02ff */
[----:B------:R-:W1:Y:S03]  /*0660*/  LDC.64 R44, c[0x0][0x2b8] ;  /* 0x0000ae00ff2c7b82 */ /* 0x000e660000000a00 */
[----:B------:R-:W-:-:S05]  /*0670*/  SHF.R.S32.HI R46, RZ, 0x1f, R53 ;  /* 0x0000001fff2e7819 */ /* 0x000fca0000011435 */
[----:B------:R-:W3:Y:S01]  /*0680*/  LDC.64 R54, c[0x0][0x240] ;  /* 0x00009000ff367b82 */ /* 0x000ee20000000a00 */
[----:B------:R-:W-:-:S04]  /*0690*/  LEA.HI R53, R46, R53, RZ, 0x3 ;  /* 0x000000352e357211 */ /* 0x000fc800078f18ff */
[----:B------:R-:W-:Y:S01]  /*06a0*/  LEA.HI.SX32 R53, R53, R2, 0x1d ;  /* 0x0000000235357211 */ /* 0x000fe200078feaff */
[----:B0-----:R-:W-:-:S06]  /*06b0*/  IMAD.WIDE.U32 R40, R49, 0x10, R40 ;  /* 0x0000001031287825 */ /* 0x001fcc00078e0028 */
[----:B------:R-:W4:Y:S01]  /*06c0*/  LDG.E.128 R40, desc[UR4][R40.64] ;  /* 0x0000000428287981 */ /* 0x000f22000c1e1d00 */
        /* <DEDUP_REMOVED lines=8> */
[----:B--2---:R-:W-:Y:S01]  /*0750*/  FSEL R51, R51, RZ, !P0 ;  /* 0x000000ff33337208 */ /* 0x004fe20004000000 */
[--C-:B----4-:R-:W-:Y:S02]  /*0760*/  HADD2.F32 R54, -RZ, R40.reuse.H0_H0 ;  /* 0x20000028ff367230 */ /* 0x110fe40000004100 */
[----:B------:R-:W-:Y:S02]  /*0770*/  HADD2.F32 R40, -RZ, R40.H1_H1 ;  /* 0x30000028ff287230 */ /* 0x000fe40000004100 */
[--C-:B------:R-:W-:Y:S02]  /*0780*/  HADD2.F32 R56, -RZ, R41.reuse.H0_H0 ;  /* 0x20000029ff387230 */ /* 0x100fe40000004100 */
[----:B------:R-:W-:Y:S02]  /*0790*/  HADD2.F32 R58, -RZ, R41.H1_H1 ;  /* 0x30000029ff3a7230 */ /* 0x000fe40000004100 */
[--C-:B------:R-:W-:Y:S02]  /*07a0*/  HADD2.F32 R62, -RZ, R42.reuse.H0_H0 ;  /* 0x2000002aff3e7230 */ /* 0x100fe40000004100 */
[----:B0-----:R-:W-:-:S02]  /*07b0*/  HADD2.F32 R52, -RZ, R42.H1_H1 ;  /* 0x3000002aff347230 */ /* 0x001fc40000004100 */
[--C-:B------:R-:W-:Y:S02]  /*07c0*/  HADD2.F32 R64, -RZ, R43.reuse.H0_H0 ;  /* 0x2000002bff407230 */ /* 0x100fe40000004100 */
[----:B------:R-:W-:Y:S02]  /*07d0*/  HADD2.F32 R66, -RZ, R43.H1_H1 ;  /* 0x3000002bff427230 */ /* 0x000fe40000004100 */
[C---:B------:R-:W-:Y:S01]  /*07e0*/  FADD.FTZ R41, -R51.reuse, R54 ;  /* 0x0000003633297221 */ /* 0x040fe20000010100 */
[C---:B------:R-:W-:Y:S01]  /*07f0*/  FADD.FTZ R75, -R51.reuse, R40 ;  /* 0x00000028334b7221 */ /* 0x040fe20000010100 */
[C---:B------:R-:W-:Y:S01]  /*0800*/  FADD.FTZ R77, -R51.reuse, R56 ;  /* 0x00000038334d7221 */ /* 0x040fe20000010100 */
[C---:B------:R-:W-:Y:S01]  /*0810*/  FADD.FTZ R42, -R51.reuse, R58 ;  /* 0x0000003a332a7221 */ /* 0x040fe20000010100 */
[C---:B------:R-:W-:Y:S01]  /*0820*/  FADD.FTZ R43, -R51.reuse, R62 ;  /* 0x0000003e332b7221 */ /* 0x040fe20000010100 */
[C---:B------:R-:W-:Y:S01]  /*0830*/  FADD.FTZ R73, -R51.reuse, R52 ;  /* 0x0000003433497221 */ /* 0x040fe20000010100 */
[C---:B-1----:R-:W-:Y:S01]  /*0840*/  FADD.FTZ R71, -R51.reuse, R64 ;  /* 0x0000004033477221 */ /* 0x042fe20000010100 */
[----:B------:R-:W-:Y:S01]  /*0850*/  FADD.FTZ R53, -R51, R66 ;  /* 0x0000004233357221 */ /* 0x000fe20000010100 */
[--C-:B------:R-:W-:Y:S01]  /*0860*/  HADD2.F32 R51, -RZ, R44.reuse.H0_H0 ;  /* 0x2000002cff337230 */ /* 0x100fe20000004100 */
[C-C-:B---3--:R-:W-:Y:S01]  /*0870*/  SHF.R.U64 R68, R60.reuse, 0x8, R61.reuse ;  /* 0x000000083c447819 */ /* 0x148fe2000000123d */
[----:B------:R-:W-:Y:S01]  /*0880*/  HADD2.F32 R52, -RZ, R44.H1_H1 ;  /* 0x3000002cff347230 */ /* 0x000fe20000004100 */
[----:B------:R-:W-:-:S02]  /*0890*/  SHF.R.U64 R67, R60, 0x10, R61 ;  /* 0x000000103c437819 */ /* 0x000fc4000000123d */
[--C-:B------:R-:W-:Y:S02]  /*08a0*/  SHF.R.U64 R66, R60, 0x18, R61.reuse ;  /* 0x000000183c427819 */ /* 0x100fe4000000123d */
[--C-:B------:R-:W-:Y:S02]  /*08b0*/  SHF.R.U32.HI R64, RZ, 0x8, R61.reuse ;  /* 0x00000008ff407819 */ /* 0x100fe4000001163d */
[--C-:B------:R-:W-:Y:S02]  /*08c0*/  SHF.R.U32.HI R63, RZ, 0x10, R61.reuse ;  /* 0x00000010ff3f7819 */ /* 0x100fe4000001163d */
[----:B------:R-:W-:Y:S02]  /*08d0*/  SHF.R.U32.HI R62, RZ, 0x18, R61 ;  /* 0x00000018ff3e7819 */ /* 0x000fe4000001163d */
[----:B------:R-:W-:Y:S01]  /*08e0*/  PRMT R65, R61, 0x7610, R65 ;  /* 0x000076103d417816 */ /* 0x000fe20000000041 */
[----:B------:R-:W-:Y:S01]  /*08f0*/  FMUL.FTZ R61, R50, R41 ;  /* 0x00000029323d7220 */ /* 0x000fe20000410000 */
[----:B------:R-:W-:-:S02]  /*0900*/  HADD2.F32 R58, -RZ, R47.H0_H0 ;  /* 0x2000002fff3a7230 */ /* 0x000fc40000004100 */
[----:B------:R-:W-:Y:S01]  /*0910*/  FMUL.FTZ R40, R50, R75 ;  /* 0x0000004b32287220 */ /* 0x000fe20000410000 */
[----:B------:R-:W-:Y:S02]  /*0920*/  HADD2.F32 R59, -RZ, R47.H1_H1 ;  /* 0x3000002fff3b7230 */ /* 0x000fe40000004100 */
[-C--:B------:R-:W-:Y:S01]  /*0930*/  FMUL.FTZ R47, R5, R51.reuse ;  /* 0x00000033052f7220 */ /* 0x080fe20000410000 */
[----:B------:R-:W-:Y:S01]  /*0940*/  FFMA.FTZ R12, R61, R51, R12 ;  /* 0x000000333d0c7223 */ /* 0x000fe2000001000c */
[----:B------:R-:W-:Y:S01]  /*0950*/  FADD.FTZ R24, R24, R51 ;  /* 0x0000003318187221 */ /* 0x000fe20000010000 */
[----:B------:R-:W-:Y:S02]  /*0960*/  HADD2.F32 R54, -RZ, R45.H0_H0 ;  /* 0x2000002dff367230 */ /* 0x000fe40000004100 */
[----:B------:R-:W-:Y:S01]  /*0970*/  FFMA.FTZ R13, R40, R52, R13 ;  /* 0x00000034280d7223 */ /* 0x000fe2000001000d */
[--C-:B------:R-:W-:Y:S02]  /*0980*/  HADD2.F32 R56, -RZ, R46.reuse.H0_H0 ;  /* 0x2000002eff387230 */ /* 0x100fe40000004100 */
[----:B------:R-:W-:Y:S01]  /*0990*/  FADD.FTZ R25, R25, R52 ;  /* 0x0000003419197221 */ /* 0x000fe20000010000 */
[----:B------:R-:W-:-:S02]  /*09a0*/  HADD2.F32 R57, -RZ, R46.H1_H1 ;  /* 0x3000002eff397230 */ /* 0x000fc40000004100 */
[----:B------:R-:W-:Y:S01]  /*09b0*/  FMUL.FTZ R51, R6, R52 ;  /* 0x0000003406337220 */ /* 0x000fe20000410000 */
[C---:B------:R-:W-:Y:S01]  /*09c0*/  FMUL.FTZ R41, R50.reuse, R77 ;  /* 0x0000004d32297220 */ /* 0x040fe20000410000 */
[C---:B------:R-:W-:Y:S01]  /*09d0*/  FMUL.FTZ R46, R50.reuse, R53 ;  /* 0x00000035322e7220 */ /* 0x040fe20000410000 */
[----:B------:R-:W-:Y:S01]  /*09e0*/  FADD.FTZ R52, RZ, R47 ;  /* 0x0000002fff347221 */ /* 0x000fe20000010000 */
[----:B------:R-:W-:Y:S01]  /*09f0*/  FFMA.FTZ R53, R61, R47, RZ ;  /* 0x0000002f3d357223 */ /* 0x000fe200000100ff */
[----:B------:R-:W-:Y:S02]  /*0a00*/  HADD2.F32 R55, -RZ, R45.H1_H1 ;  /* 0x3000002dff377230 */ /* 0x000fe40000004100 */
[C---:B------:R-:W-:Y:S01]  /*0a10*/  FMUL.FTZ R45, R50.reuse, R71 ;  /* 0x00000047322d7220 */ /* 0x040fe20000410000 */
[----:B------:R-:W-:Y:S01]  /*0a20*/  FMUL.FTZ R42, R50, R42 ;  /* 0x0000002a322a7220 */ /* 0x000fe20000410000 */
[-C--:B------:R-:W-:Y:S01]  /*0a30*/  FFMA.FTZ R14, R41, R54.reuse, R14 ;  /* 0x00000036290e7223 */ /* 0x080fe2000001000e */
[----:B------:R-:W-:Y:S01]  /*0a40*/  FADD.FTZ R26, R26, R54 ;  /* 0x000000361a1a7221 */ /* 0x000fe20000010000 */
[----:B------:R-:W-:Y:S01]  /*0a50*/  FADD.FTZ R71, R52, R51 ;  /* 0x0000003334477221 */ /* 0x000fe20000010000 */
[----:B------:R-:W-:Y:S01]  /*0a60*/  FMUL.FTZ R54, R7, R54 ;  /* 0x0000003607367220 */ /* 0x000fe20000410000 */
        /* <DEDUP_REMOVED lines=30> */
.L_x_1013:
[----:B------:R-:W-:Y:S05]  /*0c50*/  BSYNC B1 ;  /* 0x0000000000017941 */ /* 0x000fea0003800000 */
.L_x_1011:
        /* <DEDUP_REMOVED lines=20> */
.L_x_1053:
[----:B------:R-:W-:Y:S05]  /*0da0*/  @!P1 BRA.U `(.L_x_1015) ;  /* 0x0000000d00149947 */ /* 0x000fea0003800000 */
[----:B------:R-:W-:Y:S01]  /*0db0*/  @P3 IADD3 R69, R69, -0x1, RZ ;  /* 0xffffffff45453810 */ /* 0x000fe20007ffe0ff */
[----:B-1----:R-:W-:Y:S01]  /*0dc0*/  FADD.FTZ R75, R74, R75 ;  /* 0x0000004b4a4b7221 */ /* 0x002fe20000010000 */
[----:B--2---:R-:W-:Y:S01]  /*0dd0*/  FADD.FTZ R71, R72, R73 ;  /* 0x0000004948477221 */ /* 0x004fe20000010000 */
[----:B------:R-:W-:Y:S02]  /*0de0*/  BSSY B1, `(.L_x_1015) ;  /* 0x00000c1000017945 */ /* 0x000fe40003800000 */
[----:B------:R-:W-:Y:S02]  /*0df0*/  @P3 IMAD R69, R69, R0, RZ ;  /* 0x0000000045453224 */ /* 0x000fe400078e02ff */
[----:B------:R-:W-:Y:S01]  /*0e00*/  FMUL.FTZ R70, R75, UR8 ;  /* 0x000000084b467c20 */ /* 0x000fe20008410000 */
[----:B------:R-:W-:Y:S02]  /*0e10*/  FMUL.FTZ R71, R71, UR8 ;  /* 0x0000000847477c20 */ /* 0x000fe40008410000 */
[----:B------:R-:W-:-:S04]  /*0e20*/  @P3 SHF.R.S32.HI R52, RZ, 0x1f, R69 ;  /* 0x0000001fff343819 */ /* 0x000fc80000011445 */
[----:B------:R-:W-:Y:S01]  /*0e30*/  @P3 LEA.HI R53, R52, R69, RZ, 0x3 ;  /* 0x0000004534353211 */ /* 0x000fe200078f18ff */
[----:B------:R-:W-:-:S06]  /*0e40*/  HFMA2.MMA R69, -RZ, RZ, 0, 0 ;  /* 0x00000000ff457435 */ /* 0x000fcc00000001ff */
[----:B------:R-:W-:Y:S01]  /*0e50*/  @P3 LEA.HI.SX32 R69, R53, R2, 0x1d ;  /* 0x0000000235453211 */ /* 0x000fe200078feaff */
[----:B------:R-:W-:Y:S06]  /*0e60*/  @!P1 BRA `(.L_x_1016) ;  /* 0x0000000800e09947 */ /* 0x000fec0003800000 */
[----:B------:R-:W-:Y:S01]  /*0e70*/  ISETP.NE.AND P0, PT, R4, RZ, PT ;  /* 0x000000ff0400720c */ /* 0x000fe20003f05270 */
[----:B------:R-:W-:Y:S03]  /*0e80*/  BSSY B2, `(.L_x_1017) ;  /* 0x0000012000027945 */ /* 0x000fe60003800000 */
[----:B------:R-:W-:Y:S01]  /*0e90*/  FSEL R70, R70, RZ, !P0 ;  /* 0x000000ff46467208 */ /* 0x000fe20004000000 */
[----:B------:R-:W-:Y:S08]  /*0ea0*/  @P2 BRA `(.L_x_1018) ;  /* 0x00000000001c2947 */ /* 0x000ff00003800000 */
[----:B------:R-:W-:Y:S01]  /*0eb0*/  UISETP.NE.U32.AND UP0, UPT, UR6, URZ, UPT ;  /* 0x0000003f0600728c */ /* 0x000fe2000bf05070 */
[----:B0-----:R-:W-:-:S03]  /*0ec0*/  MOV R72, RZ ;  /* 0x000000ff00487202 */ /* 0x001fc60000000f00 */
[----:B------:R-:W-:-:S06]  /*0ed0*/  UISETP.NE.AND.EX UP0, UPT, UR7, URZ, UPT, UP0 ;  /* 0x0000003f0700728c */ /* 0x000fcc000bf05300 */
[----:B------:R-:W-:-:S13]  /*0ee0*/  PLOP3.LUT P4, PT, PT, PT, UP0, 0x80, 0x0 ;  /* 0x000000000000781c */ /* 0x000fda0003f8f008 */
[----:B------:R-:W-:Y:S05]  /*0ef0*/  @!P4 BRA `(.L_x_1019) ;  /* 0x000000000028c947 */ /* 0x000fea0003800000 */
[----:B-----5:R-:W-:Y:S01]  /*0f00*/  HADD2.F32 R72, -RZ, R28.H0_H0 ;  /* 0x2000001cff487230 */ /* 0x020fe20000004100 */
[----:B------:R-:W-:Y:S06]  /*0f10*/  BRA `(.L_x_1019) ;  /* 0x0000000000207947 */ /* 0x000fec0003800000 */
.L_x_1018:
[----:B------:R-:W-:Y:S01]  /*0f20*/  UISETP.NE.U32.AND UP0, UPT, UR6, URZ, UPT ;  /* 0x0000003f0600728c */ /* 0x000fe2000bf05070 */
[----:B------:R-:W-:-:S03]  /*0f30*/  FFMA.FTZ R52, R61, R71, R70 ;  /* 0x000000473d347223 */ /* 0x000fc60000010046 */
[----:B------:R-:W-:Y:S01]  /*0f40*/  UISETP.NE.AND.EX UP0, UPT, UR7, URZ, UPT, UP0 ;  /* 0x0000003f0700728c */ /* 0x000fe2000bf05300 */
[----:B------:R-:W-:-:S04]  /*0f50*/  FADD.FTZ R53, R47, -R52 ;  /* 0x800000342f357221 */ /* 0x000fc80000010000 */
[----:B0-----:R-:W-:Y:S01]  /*0f60*/  FMUL.FTZ R72, R50, R53 ;  /* 0x0000003532487220 */ /* 0x001fe20000410000 */
[----:B------:R-:W-:-:S13]  /*0f70*/  PLOP3.LUT P4, PT, PT, PT, UP0, 0x80, 0x0 ;  /* 0x000000000000781c */ /* 0x000fda0003f8f008 */
[----:B-----5:R-:W-:-:S05]  /*0f80*/  @P4 HADD2.F32 R53, -RZ, R28.H0_H0 ;  /* 0x2000001cff354230 */ /* 0x020fca0000004100 */
[----:B------:R-:W-:-:S07]  /*0f90*/  @P4 FADD.FTZ R72, R72, R53 ;  /* 0x0000003548484221 */ /* 0x000fce0000010000 */
.L_x_1019:
[----:B------:R-:W-:Y:S05]  /*0fa0*/  BSYNC B2 ;  /* 0x0000000000027941 */ /* 0x000fea0003800000 */
.L_x_1017:
[----:B------:R-:W0:Y:S01]  /*0fb0*/  @P3 LDC.64 R52, c[0x0][0x298] ;  /* 0x0000a600ff343b82 */ /* 0x000e220000000a00 */
[----:B------:R-:W-:Y:S01]  /*0fc0*/  ISETP.NE.U32.AND P0, PT, RZ, UR10, PT ;  /* 0x0000000aff007c0c */ /* 0x000fe2000bf05070 */
[----:B------:R-:W-:Y:S01]  /*0fd0*/  BSSY B2, `(.L_x_1020) ;  /* 0x0000014000027945 */ /* 0x000fe20003800000 */
[----:B------:R-:W-:Y:S02]  /*0fe0*/  @P3 LOP3.LUT P5, RZ, R60, 0xff, RZ, 0xc0, !PT ;  /* 0x000000ff3cff3812 */ /* 0x000fe400078ac0ff */
[----:B------:R-:W-:Y:S01]  /*0ff0*/  ISETP.NE.AND.EX P0, PT, RZ, UR11, PT, P0 ;  /* 0x0000000bff007c0c */ /* 0x000fe2000bf05300 */
[----:B0-----:R-:W-:-:S12]  /*1000*/  @P3 FMUL.FTZ R53, R72, R53 ;  /* 0x0000003548353220 */ /* 0x001fd80000410000 */
[----:B------:R-:W-:Y:S01]  /*1010*/  @P0 F2FP.F16.F32.PACK_AB R72, RZ, R72 ;  /* 0x00000048ff48023e */ /* 0x000fe200000000ff */
[----:B------:R-:W-:-:S03]  /*1020*/  @P3 FMUL.FTZ R52, R53, R52 ;  /* 0x0000003435343220 */ /* 0x000fc60000410000 */
[----:B------:R-:W-:Y:S02]  /*1030*/  @P0 PRMT R32, R72, 0x7610, R32 ;  /* 0x0000761048200816 */ /* 0x000fe40000000020 */
[----:B------:R-:W-:-:S04]  /*1040*/  @P3 FSEL R52, R52, RZ, P5 ;  /* 0x000000ff34343208 */ /* 0x000fc80002800000 */
[----:B------:R-:W-:-:S04]  /*1050*/  @P3 F2FP.F16.F32.PACK_AB R52, RZ, R52 ;  /* 0x00000034ff34323e */ /* 0x000fc800000000ff */
[----:B------:R-:W-:Y:S01]  /*1060*/  @P3 PRMT R36, R52, 0x7610, R36 ;  /* 0x0000761034243816 */ /* 0x000fe20000000024 */
[----:B------:R-:W-:Y:S06]  /*1070*/  @P2 BRA `(.L_x_1021) ;  /* 0x0000000000102947 */ /* 0x000fec0003800000 */
[----:B------:R-:W-:Y:S01]  /*1080*/  HFMA2.MMA R72, -RZ, RZ, 0, 0 ;  /* 0x00000000ff487435 */ /* 0x000fe200000001ff */
[----:B------:R-:W-:Y:S10]  /*1090*/  @!P4 BRA `(.L_x_1022) ;  /* 0x00000000001cc947 */ /* 0x000ff40003800000 */
[----:B-----5:R-:W-:Y:S01]  /*10a0*/  HADD2.F32 R72, -RZ, R28.H1_H1 ;  /* 0x3000001cff487230 */ /* 0x020fe20000004100 */
[----:B------:R-:W-:Y:S06]  /*10b0*/  BRA `(.L_x_1022) ;  /* 0x0000000000147947 */ /* 0x000fec0003800000 */
.L_x_1021:
[----:B------:R-:W-:-:S04]  /*10c0*/  FFMA.FTZ R52, R40, R71, R70 ;  /* 0x0000004728347223 */ /* 0x000fc80000010046 */
[----:B------:R-:W-:-:S04]  /*10d0*/  FADD.FTZ R53, R51, -R52 ;  /* 0x8000003433357221 */ /* 0x000fc80000010000 */
[----:B------:R-:W-:Y:S01]  /*10e0*/  FMUL.FTZ R72, R50, R53 ;  /* 0x0000003532487220 */ /* 0x000fe20000410000 */
[----:B-----5:R-:W-:-:S05]  /*10f0*/  @P4 HADD2.F32 R53, -RZ, R28.H1_H1 ;  /* 0x3000001cff354230 */ /* 0x020fca0000004100 */
[----:B------:R-:W-:-:S07]  /*1100*/  @P4 FADD.FTZ R72, R72, R53 ;  /* 0x0000003548484221 */ /* 0x000fce0000010000 */
.L_x_1022:
[----:B------:R-:W-:Y:S05]  /*1110*/  BSYNC B2 ;  /* 0x0000000000027941 */ /* 0x000fea0003800000 */
.L_x_1020:
[----:B------:R-:W0:Y:S01]  /*1120*/  @P3 LDC.64 R52, c[0x0][0x298] ;  /* 0x0000a600ff343b82 */ /* 0x000e220000000a00 */
[----:B------:R-:W-:Y:S01]  /*1130*/  @P3 LOP3.LUT P5, RZ, R68, 0xff, RZ, 0xc0, !PT ;  /* 0x000000ff44ff3812 */ /* 0x000fe200078ac0ff */
[----:B------:R-:W-:Y:S01]  /*1140*/  BSSY B2, `(.L_x_1023) ;  /* 0x0000012000027945 */ /* 0x000fe20003800000 */
[----:B0-----:R-:W-:Y:S01]  /*1150*/  @P3 FMUL.FTZ R53, R72, R53 ;  /* 0x0000003548353220 */ /* 0x001fe20000410000 */
[----:B------:R-:W-:-:S03]  /*1160*/  @P0 F2FP.F16.F32.PACK_AB R72, RZ, R72 ;  /* 0x00000048ff48023e */ /* 0x000fc600000000ff */
[----:B------:R-:W-:Y:S01]  /*1170*/  @P3 FMUL.FTZ R52, R53, R52 ;  /* 0x0000003435343220 */ /* 0x000fe20000410000 */
[----:B------:R-:W-:-:S04]  /*1180*/  @P0 PRMT R32, R32, 0x5410, R72 ;  /* 0x0000541020200816 */ /* 0x000fc80000000048 */
[----:B------:R-:W-:-:S04]  /*1190*/  @P3 FSEL R52, R52, RZ, P5 ;  /* 0x000000ff34343208 */ /* 0x000fc80002800000 */
[----:B------:R-:W-:-:S04]  /*11a0*/  @P3 F2FP.F16.F32.PACK_AB R52, RZ, R52 ;  /* 0x00000034ff34323e */ /* 0x000fc800000000ff */
[----:B------:R-:W-:Y:S01]  /*11b0*/  @P3 PRMT R36, R36, 0x5410, R52 ;  /* 0x0000541024243816 */ /* 0x000fe20000000034 */
[----:B------:R-:W-:Y:S06]  /*11c0*/  @P2 BRA `(.L_x_1024) ;  /* 0x0000000000102947 */ /* 0x000fec0003800000 */
[----:B------:R-:W-:Y:S01]  /*11d0*/  MOV R72, RZ ;  /* 0x000000ff00487202 */ /* 0x000fe20000000f00 */
[----:B------:R-:W-:Y:S06]  /*11e0*/  @!P4 BRA `(.L_x_1025) ;  /* 0x00000000001cc947 */ /* 0x000fec0003800000 */
[----:B-----5:R-:W-:Y:S01]  /*11f0*/  HADD2.F32 R72, -RZ, R29.H0_H0 ;  /* 0x2000001dff487230 */ /* 0x020fe20000004100 */
[----:B------:R-:W-:Y:S06]  /*1200*/  BRA `(.L_x_1025) ;  /* 0x0000000000147947 */ /* 0x000fec0003800000 */
.L_x_1024:
[----:B------:R-:W-:-:S04]  /*1210*/  FFMA.FTZ R53, R41, R71, R70 ;  /* 0x0000004729357223 */ /* 0x000fc80000010046 */
[----:B------:R-:W-:-:S04]  /*1220*/  FADD.FTZ R53, R54, -R53 ;  /* 0x8000003536357221 */ /* 0x000fc80000010000 */
[----:B------:R-:W-:Y:S01]  /*1230*/  FMUL.FTZ R72, R50, R53 ;  /* 0x0000003532487220 */ /* 0x000fe20000410000 */
[----:B-----5:R-:W-:-:S05]  /*1240*/  @P4 HADD2.F32 R53, -RZ, R29.H0_H0 ;  /* 0x2000001dff354230 */ /* 0x020fca0000004100 */
[----:B------:R-:W-:-:S07]  /*1250*/  @P4 FADD.FTZ R72, R72, R53 ;  /* 0x0000003548484221 */ /* 0x000fce0000010000 */
.L_x_1025:
[----:B------:R-:W-:Y:S05]  /*1260*/  BSYNC B2 ;  /* 0x0000000000027941 */ /* 0x000fea0003800000 */
.L_x_1023:
        /* <DEDUP_REMOVED lines=15> */
.L_x_1027:
[----:B------:R-:W-:-:S04]  /*1360*/  FFMA.FTZ R52, R42, R71, R70 ;  /* 0x000000472a347223 */ /* 0x000fc80000010046 */
[----:B------:R-:W-:-:S04]  /*1370*/  FADD.FTZ R53, R55, -R52 ;  /* 0x8000003437357221 */ /* 0x000fc80000010000 */
[----:B------:R-:W-:Y:S01]  /*1380*/  FMUL.FTZ R72, R50, R53 ;  /* 0x0000003532487220 */ /* 0x000fe20000410000 */
[----:B-----5:R-:W-:-:S05]  /*1390*/  @P4 HADD2.F32 R53, -RZ, R29.H1_H1 ;  /* 0x3000001dff354230 */ /* 0x020fca0000004100 */
[----:B------:R-:W-:-:S07]  /*13a0*/  @P4 FADD.FTZ R72, R72, R53 ;  /* 0x0000003548484221 */ /* 0x000fce0000010000 */
.L_x_1028:
[----:B------:R-:W-:Y:S05]  /*13b0*/  BSYNC B2 ;  /* 0x0000000000027941 */ /* 0x000fea0003800000 */
.L_x_1026:
        /* <DEDUP_REMOVED lines=15> */
.L_x_1030:
[----:B------:R-:W-:-:S04]  /*14b0*/  FFMA.FTZ R53, R43, R71, R70 ;  /* 0x000000472b357223 */ /* 0x000fc80000010046 */
[----:B------:R-:W-:-:S04]  /*14c0*/  FADD.FTZ R53, R56, -R53 ;  /* 0x8000003538357221 */ /* 0x000fc80000010000 */
[----:B------:R-:W-:Y:S01]  /*14d0*/  FMUL.FTZ R72, R50, R53 ;  /* 0x0000003532487220 */ /* 0x000fe20000410000 */
[----:B-----5:R-:W-:-:S05]  /*14e0*/  @P4 HADD2.F32 R53, -RZ, R30.H0_H0 ;  /* 0x2000001eff354230 */ /* 0x020fca0000004100 */
[----:B------:R-:W-:-:S07]  /*14f0*/  @P4 FADD.FTZ R72, R72, R53 ;  /* 0x0000003548484221 */ /* 0x000fce0000010000 */
.L_x_1031:
[----:B------:R-:W-:Y:S05]  /*1500*/  BSYNC B2 ;  /* 0x0000000000027941 */ /* 0x000fea0003800000 */
.L_x_1029:
        /* <DEDUP_REMOVED lines=15> */
.L_x_1033:
[----:B------:R-:W-:-:S04]  /*1600*/  FFMA.FTZ R52, R44, R71, R70 ;  /* 0x000000472c347223 */ /* 0x000fc80000010046 */
[----:B------:R-:W-:-:S04]  /*1610*/  FADD.FTZ R53, R57, -R52 ;  /* 0x8000003439357221 */ /* 0x000fc80000010000 */
[----:B------:R-:W-:Y:S01]  /*1620*/  FMUL.FTZ R72, R50, R53 ;  /* 0x0000003532487220 */ /* 0x000fe20000410000 */
[----:B-----5:R-:W-:-:S05]  /*1630*/  @P4 HADD2.F32 R53, -RZ, R30.H1_H1 ;  /* 0x3000001eff354230 */ /* 0x020fca0000004100 */
[----:B------:R-:W-:-:S07]  /*1640*/  @P4 FADD.FTZ R72, R72, R53 ;  /* 0x0000003548484221 */ /* 0x000fce0000010000 */
.L_x_1034:
[----:B------:R-:W-:Y:S05]  /*1650*/  BSYNC B2 ;  /* 0x0000000000027941 */ /* 0x000fea0003800000 */
.L_x_1032:
        /* <DEDUP_REMOVED lines=15> */
.L_x_1036:
[----:B------:R-:W-:-:S04]  /*1750*/  FFMA.FTZ R53, R45, R71, R70 ;  /* 0x000000472d357223 */ /* 0x000fc80000010046 */
[----:B------:R-:W-:-:S04]  /*1760*/  FADD.FTZ R53, R58, -R53 ;  /* 0x800000353a357221 */ /* 0x000fc80000010000 */
[----:B------:R-:W-:Y:S01]  /*1770*/  FMUL.FTZ R72, R50, R53 ;  /* 0x0000003532487220 */ /* 0x000fe20000410000 */
[----:B-----5:R-:W-:-:S05]  /*1780*/  @P4 HADD2.F32 R53, -RZ, R31.H0_H0 ;  /* 0x2000001fff354230 */ /* 0x020fca0000004100 */
[----:B------:R-:W-:-:S07]  /*1790*/  @P4 FADD.FTZ R72, R72, R53 ;  /* 0x0000003548484221 */ /* 0x000fce0000010000 */
.L_x_1037:
[----:B------:R-:W-:Y:S05]  /*17a0*/  BSYNC B2 ;  /* 0x0000000000027941 */ /* 0x000fea0003800000 */
.L_x_1035:
        /* <DEDUP_REMOVED lines=15> */
.L_x_1039:
[----:B------:R-:W-:-:S04]  /*18a0*/  FFMA.FTZ R70, R46, R71, R70 ;  /* 0x000000472e467223 */ /* 0x000fc80000010046 */
[----:B------:R-:W-:-:S04]  /*18b0*/  FADD.FTZ R53, R59, -R70 ;  /* 0x800000463b357221 */ /* 0x000fc80000010000 */
[----:B------:R-:W-:Y:S01]  /*18c0*/  FMUL.FTZ R50, R50, R53 ;  /* 0x0000003532327220 */ /* 0x000fe20000410000 */
[----:B-----5:R-:W-:-:S05]  /*18d0*/  @P4 HADD2.F32 R53, -RZ, R31.H1_H1 ;  /* 0x3000001fff354230 */ /* 0x020fca0000004100 */
[----:B------:R-:W-:-:S07]  /*18e0*/  @P4 FADD.FTZ R50, R50, R53 ;  /* 0x0000003532324221 */ /* 0x000fce0000010000 */
.L_x_1040:
[----:B------:R-:W-:Y:S05]  /*18f0*/  BSYNC B2 ;  /* 0x0000000000027941 */ /* 0x000fea0003800000 */
.L_x_1038:
[----:B------:R-:W0:Y:S01]  /*1900*/  @P3 LDC.64 R52, c[0x0][0x298] ;  /* 0x0000a600ff343b82 */ /* 0x000e220000000a00 */
[----:B------:R-:W-:-:S07]  /*1910*/  @P3 LOP3.LUT P2, RZ, R62, 0xff, RZ, 0xc0, !PT ;  /* 0x000000ff3eff3812 */ /* 0x000fce000784c0ff */
[----:B------:R-:W1:Y:S08]  /*1920*/  @P0 LDC.64 R72, c[0x0][0x308] ;  /* 0x0000c200ff480b82 */ /* 0x000e700000000a00 */
[----:B------:R-:W2:Y:S01]  /*1930*/  @P3 LDC.64 R70, c[0x0][0x2f8] ;  /* 0x0000be00ff463b82 */ /* 0x000ea20000000a00 */
[----:B0-----:R-:W-:Y:S01]  /*1940*/  @P3 FMUL.FTZ R53, R50, R53 ;  /* 0x0000003532353220 */ /* 0x001fe20000410000 */
[----:B------:R-:W-:-:S03]  /*1950*/  @P0 F2FP.F16.F32.PACK_AB R50, RZ, R50 ;  /* 0x00000032ff32023e */ /* 0x000fc600000000ff */
[----:B------:R-:W-:Y:S01]  /*1960*/  @P3 FMUL.FTZ R52, R53, R52 ;  /* 0x0000003435343220 */ /* 0x000fe20000410000 */
[----:B------:R-:W-:Y:S01]  /*1970*/  @P0 PRMT R35, R35, 0x5410, R50 ;  /* 0x0000541023230816 */ /* 0x000fe20000000032 */
[----:B-1----:R-:W-:-:S03]  /*1980*/  @P0 IMAD.WIDE.U32 R72, R49, 0x10, R72 ;  /* 0x0000001031480825 */ /* 0x002fc600078e0048 */
[----:B------:R-:W-:-:S04]  /*1990*/  @P3 FSEL R52, R52, RZ, P2 ;  /* 0x000000ff34343208 */ /* 0x000fc80001000000 */
[----:B------:R-:W-:Y:S01]  /*19a0*/  @P3 F2FP.F16.F32.PACK_AB R52, RZ, R52 ;  /* 0x00000034ff34323e */ /* 0x000fe200000000ff */
[----:B------:R1:W-:Y:S01]  /*19b0*/  @P0 STG.E.128 desc[UR4][R72.64], R32 ;  /* 0x0000002048000986 */ /* 0x0003e2000c101d04 */
[----:B--2---:R-:W-:Y:S02]  /*19c0*/  @P3 IMAD.WIDE.U32 R70, R69, 0x10, R70 ;  /* 0x0000001045463825 */ /* 0x004fe400078e0046 */
[----:B------:R-:W-:-:S05]  /*19d0*/  @P3 PRMT R39, R39, 0x5410, R52 ;  /* 0x0000541027273816 */ /* 0x000fca0000000034 */
[----:B------:R1:W-:Y:S02]  /*19e0*/  @P3 STG.E.128 desc[UR4][R70.64], R36 ;  /* 0x0000002446003986 */ /* 0x0003e4000c101d04 */
.L_x_1016:
[----:B------:R-:W-:Y:S05]  /*19f0*/  BSYNC B1 ;  /* 0x0000000000017941 */ /* 0x000fea0003800000 */
.L_x_1015:
[----:B------:R-:W3:Y:S02]  /*1a00*/  LDC.64 R52, c[0x0][0x210] ;  /* 0x00008400ff347b82 */ /* 0x000ee40000000a00 */
[----:B---3--:R-:W-:-:S04]  /*1a10*/  LEA R3, R52, R3, 0x2 ;  /* 0x0000000334037211 */ /* 0x008fc800078e10ff */
[----:B------:R-:W-:-:S13]  /*1a20*/  ISETP.GE.AND P0, PT, R3, R53, PT ;  /* 0x000000350300720c */ /* 0x000fda0003f06270 */
[----:B------:R-:W-:Y:S05]  /*1a30*/  @!P0 BRA `(.L_x_1041) ;  /* 0xffffffe8001c8947 */ /* 0x000fea000383ffff */
.L_x_1010:
[----:B------:R-:W-:Y:S05]  /*1a40*/  BSYNC B0 ;  /* 0x0000000000007941 */ /* 0x000fea0003800000 */
.L_x_1009:
[----:B------:R-:W3:Y:S01]  /*1a50*/  S2R R3, SR_CgaCtaId ;  /* 0x0000000000037919 */ /* 0x000ee20000008800 */
[----:B------:R-:W-:Y:S01]  /*1a60*/  MOV R2, 0x400 ;  /* 0x0000040000027802 */ /* 0x000fe20000000f00 */
[----:B------:R-:W-:Y:S05]  /*1a70*/  WARPSYNC.ALL ;  /* 0x0000000000007948 */ /* 0x000fea0003800000 */
[----:B-1----:R-:W1:Y:S01]  /*1a80*/  S2R R35, SR_TID.X ;  /* 0x0000000000237919 */ /* 0x002e620000002100 */
[----:B------:R-:W-:Y:S01]  /*1a90*/  ULDC.64 UR12, c[0x0][0x2d8] ;  /* 0x0000b600000c7ab9 */ /* 0x000fe20000000a00 */
[----:B------:R-:W-:Y:S01]  /*1aa0*/  ULDC.64 UR14, c[0x0][0x2d0] ;  /* 0x0000b400000e7ab9 */ /* 0x000fe20000000a00 */
[----:B------:R-:W4:Y:S01]  /*1ab0*/  S2R R33, SR_CTAID.X ;  /* 0x0000000000217919 */ /* 0x000f220000002500 */
[----:B---3--:R-:W-:-:S04]  /*1ac0*/  LEA R2, R3, R2, 0x18 ;  /* 0x0000000203027211 */ /* 0x008fc800078ec0ff */
[CC--:B-1----:R-:W-:Y:S02]  /*1ad0*/  LEA R3, R35.reuse, R2.reuse, 0x5 ;  /* 0x0000000223037211 */ /* 0x0c2fe400078e28ff */
        /* <DEDUP_REMOVED lines=14> */
[----:B------:R-:W2:Y:S04]  /*1bc0*/  LDS R11, [R2+0xc00] ;  /* 0x000c0000020b7984 */ /* 0x000ea80000000800 */
        /* <DEDUP_REMOVED lines=20> */
[----:B------:R-:W-:Y:S02]  /*1d10*/  IADD3 R0, P3, R0, UR14, RZ ;  /* 0x0000000e00007c10 */ /* 0x000fe4000ff7e0ff */
[C---:B------:R-:W-:Y:S01]  /*1d20*/  IADD3.X R9, R7.reuse, UR13, RZ, P2, !PT ;  /* 0x0000000d07097c10 */ /* 0x040fe200097fe4ff */
[----:B------:R-:W2:Y:S01]  /*1d30*/  LDS R27, [R2+0x800] ;  /* 0x00080000021b7984 */ /* 0x000ea20000000800 */
[----:B------:R-:W-:-:S02]  /*1d40*/  IADD3.X R7, R7, UR15, RZ, P3, !PT ;  /* 0x0000000f07077c10 */ /* 0x000fc40009ffe4ff */
[----:B------:R-:W-:Y:S01]  /*1d50*/  @P1 MOV R3, R9 ;  /* 0x0000000900031202 */ /* 0x000fe20000000f00 */
[----:B------:R-:W3:Y:S01]  /*1d60*/  LDS R20, [R2+0x200] ;  /* 0x0002000002147984 */ /* 0x000ee20000000800 */
[----:B------:R-:W-:Y:S02]  /*1d70*/  @P1 MOV R4, R0 ;  /* 0x0000000000041202 */ /* 0x000fe40000000f00 */
[----:B------:R-:W-:Y:S01]  /*1d80*/  @P1 MOV R5, R7 ;  /* 0x0000000700051202 */ /* 0x000fe20000000f00 */
[----:B-----5:R-:W4:Y:S01]  /*1d90*/  LDS R31, [R2+0xc00] ;  /* 0x000c0000021f7984 */ /* 0x020f220000000800 */
[----:B------:R-:W-:-:S03]  /*1da0*/  @P1 IADD3 R0, P3, R0, 0x200, RZ ;  /* 0x0000020000001810 */ /* 0x000fc60007f7e0ff */
[----:B------:R-:W4:Y:S01]  /*1db0*/  LDS R25, [R2+0x600] ;  /* 0x0006000002197984 */ /* 0x000f220000000800 */
[----:B------:R-:W-:-:S03]  /*1dc0*/  @P1 IADD3.X R7, RZ, R7, RZ, P3, !PT ;  /* 0x00000007ff071210 */ /* 0x000fc60001ffe4ff */
[----:B------:R-:W4:Y:S04]  /*1dd0*/  LDS R29, [R2+0xa00] ;  /* 0x000a0000021d7984 */ /* 0x000f280000000800 */
[----:B------:R0:W4:Y:S02]  /*1de0*/  LDS R13, [R2+0xe00] ;  /* 0x000e0000020d7984 */ /* 0x0001240000000800 */
[----:B0-----:R-:W-:Y:S02]  /*1df0*/  @P1 MOV R2, R6 ;  /* 0x0000000600021202 */ /* 0x001fe40000000f00 */
        /* <DEDUP_REMOVED lines=13> */
[----:B------:R-:W-:Y:S02]  /*1ed0*/  MOV R3, R9 ;  /* 0x0000000900037202 */ /* 0x000fe40000000f00 */
[----:B-1----:R-:W-:Y:S02]  /*1ee0*/  MOV R4, R0 ;  /* 0x0000000000047202 */ /* 0x002fe40000000f00 */
[----:B------:R-:W-:Y:S01]  /*1ef0*/  MOV R5, R7 ;  /* 0x0000000700057202 */ /* 0x000fe20000000f00 */
[----:B------:R-:W-:Y:S06]  /*1f00*/  @!P0 EXIT ;  /* 0x000000000000894d */ /* 0x000fec0003800000 */
[----:B------:R-:W-:Y:S04]  /*1f10*/  STG.E desc[UR4][R2.64], R13 ;  /* 0x0000000d02007986 */ /* 0x000fe8000c101904 */
[----:B------:R-:W-:Y:S01]  /*1f20*/  STG.E desc[UR4][R4.64], R21 ;  /* 0x0000001504007986 */ /* 0x000fe2000c101904 */
[----:B------:R-:W-:Y:S05]  /*1f30*/  EXIT ;  /* 0x000000000000794d */ /* 0x000fea0003800000 */
.L_x_1014:
        /* <DEDUP_REMOVED lines=8> */
.L_x_1043:
[----:B------:R-:W-:Y:S05]  /*1fc0*/  BSYNC B1 ;  /* 0x0000000000017941 */ /* 0x000fea0003800000 */
.L_x_1042:
        /* <DEDUP_REMOVED lines=8> */
.L_x_1044:
[----:B------:R-:W-:Y:S01]  /*2050*/  HFMA2.MMA R70, -RZ, RZ, 0, 1.1920928955078125e-07 ;  /* 0x00000002ff467435 */ /* 0x000fe200000001ff */
[----:B------:R-:W-:Y:S02]  /*2060*/  MOV R71, R72 ;  /* 0x0000004800477202 */ /* 0x000fe40000000f00 */
[----:B------:R-:W-:-:S08]  /*2070*/  MOV R76, R73 ;  /* 0x00000049004c7202 */ /* 0x000fd00000000f00 */
[----:B------:R-:W-:Y:S05]  /*2080*/  WARPSYNC.COLLECTIVE R52, `(.L_x_1045) ;  /* 0x0000000034087348 */ /* 0x000fea0003c00000 */
[----:B------:R0:W1:Y:S02]  /*2090*/  SHFL.BFLY P0, R73, R71, R70, R53 ;  /* 0x0c00004647497389 */ /* 0x0000640000000035 */
[----:B01----:R-:W-:Y:S01]  /*20a0*/  ENDCOLLECTIVE ;  /* 0x000000000000791b */ /* 0x003fe20003800000 */
.L_x_1045:
[----:B------:R-:W-:-:S05]  /*20b0*/  FADD.FTZ R75, R76, R75 ;  /* 0x0000004b4c4b7221 */ /* 0x000fca0000010000 */
[----:B------:R-:W-:Y:S01]  /*20c0*/  MOV R71, R75 ;  /* 0x0000004b00477202 */ /* 0x000fe20000000f00 */
[----:B------:R-:W-:-:S07]  /*20d0*/  FADD.FTZ R76, R72, R73 ;  /* 0x00000049484c7221 */ /* 0x000fce0000010000 */
[----:B------:R-:W-:Y:S05]  /*20e0*/  WARPSYNC.COLLECTIVE R52, `(.L_x_1046) ;  /* 0x0000000034087348 */ /* 0x000fea0003c00000 */
[----:B------:R0:W1:Y:S02]  /*20f0*/  SHFL.BFLY P0, R73, R71, R70, R53 ;  /* 0x0c00004647497389 */ /* 0x0000640000000035 */
[----:B01----:R-:W-:Y:S01]  /*2100*/  ENDCOLLECTIVE ;  /* 0x000000000000791b */ /* 0x003fe20003800000 */
.L_x_1046:
[----:B------:R-:W-:Y:S01]  /*2110*/  HFMA2.MMA R70, -RZ, RZ, 0, 2.384185791015625e-07 ;  /* 0x00000004ff467435 */ /* 0x000fe200000001ff */
[----:B------:R-:W-:Y:S02]  /*2120*/  MOV R71, R76 ;  /* 0x0000004c00477202 */ /* 0x000fe40000000f00 */
[----:B------:R-:W-:-:S08]  /*2130*/  MOV R77, R73 ;  /* 0x00000049004d7202 */ /* 0x000fd00000000f00 */
[----:B------:R-:W-:Y:S05]  /*2140*/  WARPSYNC.COLLECTIVE R52, `(.L_x_1047) ;  /* 0x0000000034087348 */ /* 0x000fea0003c00000 */
[----:B------:R0:W1:Y:S02]  /*2150*/  SHFL.BFLY P0, R73, R71, R70, R53 ;  /* 0x0c00004647497389 */ /* 0x0000640000000035 */
[----:B01----:R-:W-:Y:S01]  /*2160*/  ENDCOLLECTIVE ;  /* 0x000000000000791b */ /* 0x003fe20003800000 */
.L_x_1047:
[----:B------:R-:W-:-:S05]  /*2170*/  FADD.FTZ R72, R75, R77 ;  /* 0x0000004d4b487221 */ /* 0x000fca0000010000 */
[----:B------:R-:W-:Y:S01]  /*2180*/  MOV R71, R72 ;  /* 0x0000004800477202 */ /* 0x000fe20000000f00 */
[----:B------:R-:W-:-:S07]  /*2190*/  FADD.FTZ R77, R76, R73 ;  /* 0x000000494c4d7221 */ /* 0x000fce0000010000 */
[----:B------:R-:W-:Y:S05]  /*21a0*/  WARPSYNC.COLLECTIVE R52, `(.L_x_1048) ;  /* 0x0000000034087348 */ /* 0x000fea0003c00000 */
[----:B------:R0:W1:Y:S02]  /*21b0*/  SHFL.BFLY P0, R73, R71, R70, R53 ;  /* 0x0c00004647497389 */ /* 0x0000640000000035 */
[----:B01----:R-:W-:Y:S01]  /*21c0*/  ENDCOLLECTIVE ;  /* 0x000000000000791b */ /* 0x003fe20003800000 */
.L_x_1048:
[----:B------:R-:W-:Y:S01]  /*21d0*/  HFMA2.MMA R70, -RZ, RZ, 0, 4.76837158203125e-07 ;  /* 0x00000008ff467435 */ /* 0x000fe200000001ff */
[----:B------:R-:W-:Y:S02]  /*21e0*/  MOV R71, R77 ;  /* 0x0000004d00477202 */ /* 0x000fe40000000f00 */
[----:B------:R-:W-:-:S08]  /*21f0*/  MOV R74, R73 ;  /* 0x00000049004a7202 */ /* 0x000fd00000000f00 */
[----:B------:R-:W-:Y:S05]  /*2200*/  WARPSYNC.COLLECTIVE R52, `(.L_x_1049) ;  /* 0x0000000034087348 */ /* 0x000fea0003c00000 */
[----:B------:R0:W1:Y:S02]  /*2210*/  SHFL.BFLY P0, R73, R71, R70, R53 ;  /* 0x0c00004647497389 */ /* 0x0000640000000035 */
[----:B01----:R-:W-:Y:S01]  /*2220*/  ENDCOLLECTIVE ;  /* 0x000000000000791b */ /* 0x003fe20003800000 */
.L_x_1049:
[----:B------:R-:W-:-:S05]  /*2230*/  FADD.FTZ R76, R72, R74 ;  /* 0x0000004a484c7221 */ /* 0x000fca0000010000 */
[----:B------:R-:W-:Y:S01]  /*2240*/  MOV R71, R76 ;  /* 0x0000004c00477202 */ /* 0x000fe20000000f00 */
[----:B------:R-:W-:-:S07]  /*2250*/  FADD.FTZ R74, R77, R73 ;  /* 0x000000494d4a7221 */ /* 0x000fce0000010000 */
[----:B------:R-:W-:Y:S05]  /*2260*/  WARPSYNC.COLLECTIVE R52, `(.L_x_1050) ;  /* 0x0000000034087348 */ /* 0x000fea0003c00000 */
[----:B------:R0:W1:Y:S02]  /*2270*/  SHFL.BFLY P0, R73, R71, R70, R53 ;  /* 0x0c00004647497389 */ /* 0x0000640000000035 */
[----:B01----:R-:W-:Y:S01]  /*2280*/  ENDCOLLECTIVE ;  /* 0x000000000000791b */ /* 0x003fe20003800000 */
.L_x_1050:
[----:B------:R-:W-:Y:S01]  /*2290*/  HFMA2.MMA R70, -RZ, RZ, 0, 9.5367431640625e-07 ;  /* 0x00000010ff467435 */ /* 0x000fe200000001ff */
[----:B------:R-:W-:Y:S02]  /*22a0*/  MOV R71, R74 ;  /* 0x0000004a00477202 */ /* 0x000fe40000000f00 */
[----:B------:R-:W-:-:S08]  /*22b0*/  MOV R75, R73 ;  /* 0x00000049004b7202 */ /* 0x000fd00000000f00 */
[----:B------:R-:W-:Y:S05]  /*22c0*/  WARPSYNC.COLLECTIVE R52, `(.L_x_1051) ;  /* 0x0000000034087348 */ /* 0x000fea0003c00000 */
[----:B------:R0:W1:Y:S02]  /*22d0*/  SHFL.BFLY P0, R73, R71, R70, R53 ;  /* 0x0c00004647497389 */ /* 0x0000640000000035 */
[----:B01----:R-:W-:Y:S01]  /*22e0*/  ENDCOLLECTIVE ;  /* 0x000000000000791b */ /* 0x003fe20003800000 */
.L_x_1051:
[----:B------:R-:W-:-:S05]  /*22f0*/  FADD.FTZ R72, R76, R75 ;  /* 0x0000004b4c487221 */ /* 0x000fca0000010000 */
[----:B------:R-:W-:Y:S02]  /*2300*/  MOV R71, R72 ;  /* 0x0000004800477202 */ /* 0x000fe40000000f00 */
[----:B------:R-:W-:-:S07]  /*2310*/  MOV R75, R73 ;  /* 0x00000049004b7202 */ /* 0x000fce0000000f00 */
[----:B------:R-:W-:Y:S05]  /*2320*/  WARPSYNC.COLLECTIVE R52, `(.L_x_1052) ;  /* 0x0000000034087348 */ /* 0x000fea0003c00000 */
[----:B------:R0:W1:Y:S02]  /*2330*/  SHFL.BFLY P0, R73, R71, R70, R53 ;  /* 0x0c00004647497389 */ /* 0x0000640000000035 */
[----:B01----:R-:W-:Y:S01]  /*2340*/  ENDCOLLECTIVE ;  /* 0x000000000000791b */ /* 0x003fe20003800000 */
.L_x_1052:
[----:B------:R-:W-:Y:S05]  /*2350*/  BRA `(.L_x_1053) ;  /* 0xffffffe800907947 */ /* 0x000fea000383ffff */
.L_x_1054:
        /* <DEDUP_REMOVED lines=10> */
.L_x_6495:


//--------------------- .text._ZN10layer_norm22ln_bwd_finalize_kernelINS_22Kernel_traits_finalizeILj256E6__halfS2_S2_S2_fjLb0ELj1024ELj4ENS_18Kernel_traits_baseILj256ES2_S2_S2_S2_fjLj1024EEEEELb0ELb1EEEvNS_9BwdParamsE --------------------------
	.section	.text._ZN10layer_norm22ln_bwd_finalize_kernelINS_22Kernel_traits_finalizeILj256E6__halfS2_S2_S2_fjLb0ELj1024ELj4ENS_18Kernel_traits_baseILj256ES2_S2_S2_S2_fjLj1024EEEEELb0ELb1EEEvNS_9BwdParamsE,"ax",@progbits
	.align	128
        .global         _ZN10layer_norm22ln_bwd_finalize_kernelINS_22Kernel_traits_finalizeILj256E6__halfS2_S2_S2_fjLb0ELj1024ELj4ENS_18Kernel_traits_baseILj256ES2_S2_S2_S2_fjLj1024EEEEELb0ELb1EEEvNS_9BwdParamsE
        .type           _ZN10layer_norm22ln_bwd_finalize_kernelINS_22Kernel_traits_finalizeILj256E6__halfS2_S2_S2_fjLb0ELj1024ELj4ENS_18Kernel_traits_baseILj256ES2_S2_S2_S2_fjLj1024EEEEELb0ELb1EEEvNS_9BwdParamsE,@function
        .size           _ZN10layer_norm22ln_bwd_finalize_kernelINS_22Kernel_traits_finalizeILj256E6__halfS2_S2_S2_fjLb0ELj1024ELj4ENS_18Kernel_traits_baseILj256ES2_S2_S2_S2_fjLj1024EEEEELb0ELb1EEEvNS_9BwdParamsE,(.L_x_6496 - _ZN10layer_norm22ln_bwd_finalize_kernelINS_22Kernel_traits_finalizeILj256E6__halfS2_S2_S2_fjLb0ELj1024ELj4ENS_18Kernel_traits_baseILj256ES2_S2_S2_S2_fjLj1024EEEEELb0ELb1EEEvNS_9BwdParamsE)
        .other          _ZN10layer_norm22ln_bwd_finalize_kernelINS_22Kernel_traits_finalizeILj256E6__halfS2_S2_S2_fjLb0ELj1024ELj4ENS_18Kernel_traits_baseILj256ES2_S2_S2_S2_fjLj1024EEEEELb0ELb1EEEvNS_9BwdParamsE,@"STO_CUDA_ENTRY STV_DEFAULT"
_ZN10layer_norm22ln_bwd_finalize_kernelINS_22Kernel_traits_finalizeILj256E6__halfS2_S2_S2_fjLb0ELj1024ELj4ENS_18Kernel_traits_baseILj256ES2_S2_S2_S2_fjLj1024EEEEELb0ELb1EEEvNS_9BwdParamsE:
.text._ZN10layer_norm22ln_bwd_finalize_kernelINS_22Kernel_traits_finalizeILj256E6__halfS2_S2_S2_fjLb0ELj1024ELj4ENS_18Kernel_traits_baseILj256ES2_S2_S2_S2_fjLj1024EEEEELb0ELb1EEEvNS_9BwdParamsE:
        /* <DEDUP_REMOVED lines=26> */
.L_x_1066:
        /* <DEDUP_REMOVED lines=31> */
.L_x_1059:
        /* <DEDUP_REMOVED lines=34> */
.L_x_1058:
[----:B------:R-:W-:Y:S05]  /*05b0*/  BSYNC B1 ;  /* 0x0000000000017941 */ /* 0x000fea0003800000 */
.L_x_1057:
        /* <DEDUP_REMOVED lines=25> */
.L_x_1061:
[----:B------:R-:W-:Y:S05]  /*0750*/  BSYNC B1 ;  /* 0x0000000000017941 */ /* 0x000fea0003800000 */
.L_x_1060:
        /* <DEDUP_REMOVED lines=12> */
.L_x_1056:
[----:B------:R-:W-:Y:S05]  /*0820*/  BSYNC B0 ;  /* 0x0000000000007941 */ /* 0x000fea0003800000 */
.L_x_1055:
        /* <DEDUP_REMOVED lines=29> */
.L_x_1077:
[----:B------:R-:W-:Y:S01]  /*0a00*/  @!P1 SHF.R.U32.HI R12, RZ, 0x3, R0 ;  /* 0x00000003ff0c9819 */ /* 0x000fe20000011600 */
[----:B----4-:R-:W-:Y:S01]  /*0a10*/  FADD.FTZ R14, R9, R14 ;  /* 0x0000000e090e7221 */ /* 0x010fe20000010000 */
[----:B---3--:R-:W-:Y:S02]  /*0a20*/  FADD.FTZ R11, R10, R11 ;  /* 0x0000000b0a0b7221 */ /* 0x008fe40000010000 */
[----:B------:R-:W-:-:S05]  /*0a30*/  @!P1 LOP3.LUT R12, R12, 0x1ffffffc, RZ, 0xc0, !PT ;  /* 0x1ffffffc0c0c9812 */ /* 0x000fca00078ec0ff */
[----:B------:R3:W-:Y:S04]  /*0a40*/  @!P1 STS [R12+UR4+0x2000], R14 ;  /* 0x0020000e0c009988 */ /* 0x0007e80008000804 */
[----:B------:R3:W-:Y:S02]  /*0a50*/  @!P1 STS [R12+UR4+0x2080], R11 ;  /* 0x0020800b0c009988 */ /* 0x0007e40008000804 */
.L_x_1062:
        /* <DEDUP_REMOVED lines=10> */
[----:B---3--:R-:W-:Y:S02]  /*0b00*/  F2FP.F16.F32.PACK_AB R15, R15, R14 ;  /* 0x0000000e0f0f723e */ /* 0x008fe400000000ff */
[----:B-----5:R-:W-:-:S03]  /*0b10*/  F2FP.F16.F32.PACK_AB R17, R17, R16 ;  /* 0x000000101111723e */ /* 0x020fc600000000ff */
[----:B------:R4:W-:Y:S04]  /*0b20*/  STG.E desc[UR6][R12.64], R15 ;  /* 0x0000000f0c007986 */ /* 0x0009e8000c101906 */
[----:B------:R4:W-:Y:S02]  /*0b30*/  STG.E desc[UR6][R10.64], R17 ;  /* 0x000000110a007986 */ /* 0x0009e4000c101906 */
.L_x_1065:
[----:B------:R-:W-:Y:S05]  /*0b40*/  BSYNC B0 ;  /* 0x0000000000007941 */ /* 0x000fea0003800000 */
.L_x_1064:
[C---:B------:R-:W-:Y:S02]  /*0b50*/  ISETP.GT.U32.AND P1, PT, R3.reuse, -0x101, PT ;  /* 0xfffffeff0300780c */ /* 0x040fe40003f24070 */
[----:B------:R-:W-:Y:S02]  /*0b60*/  IADD3 R3, R3, 0x100, RZ ;  /* 0x0000010003037810 */ /* 0x000fe40007ffe0ff */
[----:B------:R-:W-:-:S09]  /*0b70*/  IADD3 R4, R4, 0x80, RZ ;  /* 0x0000008004047810 */ /* 0x000fd20007ffe0ff */
[----:B------:R-:W-:Y:S05]  /*0b80*/  @P1 BRA `(.L_x_1066) ;  /* 0xfffffff400841947 */ /* 0x000fea000383ffff */
[----:B------:R-:W-:Y:S05]  /*0b90*/  EXIT ;  /* 0x000000000000794d */ /* 0x000fea0003800000 */
.L_x_1063:
[----:B------:R-:W-:Y:S01]  /*0ba0*/  HFMA2.MMA R22, -RZ, RZ, 0, 1.847743988037109375e-06 ;  /* 0x0000001fff167435 */ /* 0x000fe200000001ff */
[----:B0--3--:R-:W-:Y:S01]  /*0bb0*/  MOV R20, R10 ;  /* 0x0000000a00147202 */ /* 0x009fe20000000f00 */
[----:B------:R-:W-:Y:S01]  /*0bc0*/  IMAD.MOV.U32 R19, RZ, RZ, 0x1 ;  /* 0x00000001ff137424 */ /* 0x000fe200078e00ff */
[----:B------:R-:W-:-:S08]  /*0bd0*/  MOV R17, 0xffffffff ;  /* 0xffffffff00117802 */ /* 0x000fd00000000f00 */
[----:B-12---:R-:W-:Y:S05]  /*0be0*/  WARPSYNC.COLLECTIVE R17, `(.L_x_1067) ;  /* 0x0000000011087348 */ /* 0x006fea0003c00000 */
[----:B------:R0:W3:Y:S02]  /*0bf0*/  SHFL.BFLY P2, R18, R20, R19, R22 ;  /* 0x0c00001314127389 */ /* 0x0000e40000040016 */
[----:B0123--:R-:W-:Y:S01]  /*0c00*/  ENDCOLLECTIVE ;  /* 0x000000000000791b */ /* 0x00ffe20003800000 */
.L_x_1067:
[----:B------:R-:W-:Y:S01]  /*0c10*/  HFMA2.MMA R19, -RZ, RZ, 0, 1.1920928955078125e-07 ;  /* 0x00000002ff137435 */ /* 0x000fe200000001ff */
[----:B------:R-:W-:-:S05]  /*0c20*/  MOV R11, R18 ;  /* 0x00000012000b7202 */ /* 0x000fca0000000f00 */
[----:B------:R-:W-:-:S04]  /*0c30*/  FADD.FTZ R11, R10, R11 ;  /* 0x0000000b0a0b7221 */ /* 0x000fc80000010000 */
[----:B------:R-:W-:-:S07]  /*0c40*/  IMAD.MOV.U32 R20, RZ, RZ, R11 ;  /* 0x000000ffff147224 */ /* 0x000fce00078e000b */
[----:B------:R-:W-:Y:S05]  /*0c50*/  WARPSYNC.COLLECTIVE R17, `(.L_x_1068) ;  /* 0x0000000011087348 */ /* 0x000fea0003c00000 */
[----:B------:R0:W1:Y:S02]  /*0c60*/  SHFL.BFLY P2, R18, R20, R19, R22 ;  /* 0x0c00001314127389 */ /* 0x0000640000040016 */
[----:B01----:R-:W-:Y:S01]  /*0c70*/  ENDCOLLECTIVE ;  /* 0x000000000000791b */ /* 0x003fe20003800000 */
.L_x_1068:
[----:B------:R-:W-:Y:S01]  /*0c80*/  IMAD.MOV.U32 R19, RZ, RZ, 0x4 ;  /* 0x00000004ff137424 */ /* 0x000fe200078e00ff */
[----:B------:R-:W-:-:S05]  /*0c90*/  MOV R12, R18 ;  /* 0x00000012000c7202 */ /* 0x000fca0000000f00 */
[----:B------:R-:W-:-:S05]  /*0ca0*/  FADD.FTZ R12, R11, R12 ;  /* 0x0000000c0b0c7221 */ /* 0x000fca0000010000 */
[----:B------:R-:W-:-:S07]  /*0cb0*/  MOV R20, R12 ;  /* 0x0000000c00147202 */ /* 0x000fce0000000f00 */
[----:B------:R-:W-:Y:S05]  /*0cc0*/  WARPSYNC.COLLECTIVE R17, `(.L_x_1069) ;  /* 0x0000000011087348 */ /* 0x000fea0003c00000 */
[----:B------:R0:W1:Y:S02]  /*0cd0*/  SHFL.BFLY P2, R18, R20, R19, R22 ;  /* 0x0c00001314127389 */ /* 0x0000640000040016 */
[----:B01----:R-:W-:Y:S01]  /*0ce0*/  ENDCOLLECTIVE ;  /* 0x000000000000791b */ /* 0x003fe20003800000 */
.L_x_1069:
[----:B------:R-:W-:Y:S01]  /*0cf0*/  HFMA2.MMA R19, -RZ, RZ, 0, 4.76837158203125e-07 ;  /* 0x00000008ff137435 */ /* 0x000fe200000001ff */
[----:B------:R-:W-:-:S05]  /*0d00*/  MOV R13, R18 ;  /* 0x00000012000d7202 */ /* 0x000fca0000000f00 */
[----:B------:R-:W-:-:S05]  /*0d10*/  FADD.FTZ R13, R12, R13 ;  /* 0x0000000d0c0d7221 */ /* 0x000fca0000010000 */
[----:B------:R-:W-:-:S07]  /*0d20*/  MOV R20, R13 ;  /* 0x0000000d00147202 */ /* 0x000fce0000000f00 */
[----:B------:R-:W-:Y:S05]  /*0d30*/  WARPSYNC.COLLECTIVE R17, `(.L_x_1070) ;  /* 0x0000000011087348 */ /* 0x000fea0003c00000 */
[----:B------:R0:W1:Y:S02]  /*0d40*/  SHFL.BFLY P2, R18, R20, R19, R22 ;  /* 0x0c00001314127389 */ /* 0x0000640000040016 */
[----:B01----:R-:W-:Y:S01]  /*0d50*/  ENDCOLLECTIVE ;  /* 0x000000000000791b */ /* 0x003fe20003800000 */
.L_x_1070:
[----:B------:R-:W-:Y:S01]  /*0d60*/  HFMA2.MMA R19, -RZ, RZ, 0, 9.5367431640625e-07 ;  /* 0x00000010ff137435 */ /* 0x000fe200000001ff */
[----:B------:R-:W-:-:S04]  /*0d70*/  IMAD.MOV.U32 R10, RZ, RZ, R18 ;  /* 0x000000ffff0a7224 */ /* 0x000fc800078e0012 */
[----:B------:R-:W-:-:S05]  /*0d80*/  FADD.FTZ R10, R13, R10 ;  /* 0x0000000a0d0a7221 */ /* 0x000fca0000010000 */
[----:B------:R-:W-:-:S07]  /*0d90*/  MOV R20, R10 ;  /* 0x0000000a00147202 */ /* 0x000fce0000000f00 */
[----:B------:R-:W-:Y:S05]  /*0da0*/  WARPSYNC.COLLECTIVE R17, `(.L_x_1071) ;  /* 0x0000000011087348 */ /* 0x000fea0003c00000 */
[----:B------:R0:W1:Y:S02]  /*0db0*/  SHFL.BFLY P2, R18, R20, R19, R22 ;  /* 0x0c00001314127389 */ /* 0x0000640000040016 */
[----:B01----:R-:W-:Y:S01]  /*0dc0*/  ENDCOLLECTIVE ;  /* 0x000000000000791b */ /* 0x003fe20003800000 */
.L_x_1071:
[----:B------:R-:W-:Y:S01]  /*0dd0*/  HFMA2.MMA R19, -RZ, RZ, 0, 5.9604644775390625e-08 ;  /* 0x00000001ff137435 */ /* 0x000fe200000001ff */
[----:B------:R-:W-:Y:S01]  /*0de0*/  IMAD.MOV.U32 R20, RZ, RZ, R9 ;  /* 0x000000ffff147224 */ /* 0x000fe200078e0009 */
[----:B------:R-:W-:-:S09]  /*0df0*/  MOV R11, R18 ;  /* 0x00000012000b7202 */ /* 0x000fd20000000f00 */
[----:B------:R-:W-:Y:S05]  /*0e00*/  WARPSYNC.COLLECTIVE R17, `(.L_x_1072) ;  /* 0x0000000011087348 */ /* 0x000fea0003c00000 */
[----:B------:R0:W1:Y:S02]  /*0e10*/  SHFL.BFLY P2, R18, R20, R19, R22 ;  /* 0x0c00001314127389 */ /* 0x0000640000040016 */
[----:B01----:R-:W-:Y:S01]  /*0e20*/  ENDCOLLECTIVE ;  /* 0x000000000000791b */ /* 0x003fe20003800000 */
.L_x_1072:
[----:B------:R-:W-:Y:S01]  /*0e30*/  HFMA2.MMA R19, -RZ, RZ, 0, 1.1920928955078125e-07 ;  /* 0x00000002ff137435 */ /* 0x000fe200000001ff */
[----:B------:R-:W-:-:S05]  /*0e40*/  MOV R12, R18 ;  /* 0x00000012000c7202 */ /* 0x000fca0000000f00 */
[----:B------:R-:W-:-:S05]  /*0e50*/  FADD.FTZ R14, R9, R12 ;  /* 0x0000000c090e7221 */ /* 0x000fca0000010000 */
[----:B------:R-:W-:-:S07]  /*0e60*/  MOV R20, R14 ;  /* 0x0000000e00147202 */ /* 0x000fce0000000f00 */
[----:B------:R-:W-:Y:S05]  /*0e70*/  WARPSYNC.COLLECTIVE R17, `(.L_x_1073) ;  /* 0x0000000011087348 */ /* 0x000fea0003c00000 */
[----:B------:R0:W1:Y:S02]  /*0e80*/  SHFL.BFLY P2, R18, R20, R19, R22 ;  /* 0x0c00001314127389 */ /* 0x0000640000040016 */
[----:B01----:R-:W-:Y:S01]  /*0e90*/  ENDCOLLECTIVE ;  /* 0x000000000000791b */ /* 0x003fe20003800000 */
.L_x_1073:
[----:B------:R-:W-:Y:S01]  /*0ea0*/  HFMA2.MMA R19, -RZ, RZ, 0, 2.384185791015625e-07 ;  /* 0x00000004ff137435 */ /* 0x000fe200000001ff */
[----:B------:R-:W-:-:S04]  /*0eb0*/  IMAD.MOV.U32 R13, RZ, RZ, R18 ;  /* 0x000000ffff0d7224 */ /* 0x000fc800078e0012 */
[----:B------:R-:W-:-:S05]  /*0ec0*/  FADD.FTZ R15, R14, R13 ;  /* 0x0000000d0e0f7221 */ /* 0x000fca0000010000 */
[----:B------:R-:W-:-:S07]  /*0ed0*/  MOV R20, R15 ;  /* 0x0000000f00147202 */ /* 0x000fce0000000f00 */
[----:B------:R-:W-:Y:S05]  /*0ee0*/  WARPSYNC.COLLECTIVE R17, `(.L_x_1074) ;  /* 0x0000000011087348 */ /* 0x000fea0003c00000 */
[----:B------:R0:W1:Y:S02]  /*0ef0*/  SHFL.BFLY P2, R18, R20, R19, R22 ;  /* 0x0c00001314127389 */ /* 0x0000640000040016 */
[----:B01----:R-:W-:Y:S01]  /*0f00*/  ENDCOLLECTIVE ;  /* 0x000000000000791b */ /* 0x003fe20003800000 */
.L_x_1074:
[----:B------:R-:W-:Y:S01]  /*0f10*/  IMAD.MOV.U32 R19, RZ, RZ, 0x8 ;  /* 0x00000008ff137424 */ /* 0x000fe200078e00ff */
[----:B------:R-:W-:-:S05]  /*0f20*/  MOV R16, R18 ;  /* 0x0000001200107202 */ /* 0x000fca0000000f00 */
[----:B------:R-:W-:-:S05]  /*0f30*/  FADD.FTZ R16, R15, R16 ;  /* 0x000000100f107221 */ /* 0x000fca0000010000 */
[----:B------:R-:W-:-:S07]  /*0f40*/  MOV R20, R16 ;  /* 0x0000001000147202 */ /* 0x000fce0000000f00 */
[----:B------:R-:W-:Y:S05]  /*0f50*/  WARPSYNC.COLLECTIVE R17, `(.L_x_1075) ;  /* 0x0000000011087348 */ /* 0x000fea0003c00000 */
[----:B------:R0:W1:Y:S02]  /*0f60*/  SHFL.BFLY P2, R18, R20, R19, R22 ;  /* 0x0c00001314127389 */ /* 0x0000640000040016 */
[----:B01----:R-:W-:Y:S01]  /*0f70*/  ENDCOLLECTIVE ;  /* 0x000000000000791b */ /* 0x003fe20003800000 */
.L_x_1075:
[----:B------:R-:W-:Y:S01]  /*0f80*/  HFMA2.MMA R19, -RZ, RZ, 0, 9.5367431640625e-07 ;  /* 0x00000010ff137435 */ /* 0x000fe200000001ff */
[----:B------:R-:W-:-:S05]  /*0f90*/  MOV R9, R18 ;  /* 0x0000001200097202 */ /* 0x000fca0000000f00 */
[----:B------:R-:W-:-:S05]  /*0fa0*/  FADD.FTZ R9, R16, R9 ;  /* 0x0000000910097221 */ /* 0x000fca0000010000 */
[----:B------:R-:W-:-:S07]  /*0fb0*/  MOV R20, R9 ;  /* 0x0000000900147202 */ /* 0x000fce0000000f00 */
[----:B------:R-:W-:Y:S05]  /*0fc0*/  WARPSYNC.COLLECTIVE R17, `(.L_x_1076) ;  /* 0x0000000011087348 */ /* 0x000fea0003c00000 */
[----:B------:R0:W1:Y:S02]  /*0fd0*/  SHFL.BFLY P2, R18, R20, R19, R22 ;  /* 0x0c00001314127389 */ /* 0x0000640000040016 */
[----:B01----:R-:W-:Y:S01]  /*0fe0*/  ENDCOLLECTIVE ;  /* 0x000000000000791b */ /* 0x003fe20003800000 */
.L_x_1076:
[----:B------:R-:W-:Y:S01]  /*0ff0*/  MOV R14, R18 ;  /* 0x00000012000e7202 */ /* 0x000fe20000000f00 */
[----:B------:R-:W-:Y:S06]  /*1000*/  BRA `(.L_x_1077) ;  /* 0xfffffff8007c7947 */ /* 0x000fec000383ffff */
.L_x_1078:
        /* <DEDUP_REMOVED lines=15> */
.L_x_6496:


//--------------------- .text._ZN10layer_norm13ln_bwd_kernelINS_13Kernel_traitsI6__halfS2_S2_S2_fjLj256ELj1ELj4ELj1ELj16ENS_18Kernel_traits_baseILj256ES2_S2_S2_S2_fjLj128EEEEELb1ELb0ELb1ELb1EEEvNS_9BwdParamsE --------------------------
	.section	.text._ZN10layer_norm13ln_bwd_kernelINS_13Kernel_traitsI6__halfS2_S2_S2_fjLj256ELj1ELj4ELj1ELj16ENS_18Kernel_traits_baseILj256ES2_S2_S2_S2_fjLj128EEEEELb1ELb0ELb1ELb1EEEvNS_9BwdParamsE,"ax",@progbits
	.align	128
        .global         _ZN10layer_norm13ln_bwd_kernelINS_13Kernel_traitsI6__halfS2_S2_S2_fjLj256ELj1ELj4ELj1ELj16ENS_18Kernel_traits_baseILj256ES2_S2_S2_S2_fjLj128EEEEELb1ELb0ELb1ELb1EEEvNS_9BwdParamsE
        .type           _ZN10layer_norm13ln_bwd_kernelINS_13Kernel_traitsI6__halfS2_S2_S2_fjLj256ELj1ELj4ELj1ELj16ENS_18Kernel_traits_baseILj256ES2_S2_S2_S2_fjLj128EEEEELb1ELb0ELb1ELb1EEEvNS_9BwdParamsE,@function
        .size           _ZN10layer_norm13ln_bwd_kernelINS_13Kernel_traitsI6__halfS2_S2_S2_fjLj256ELj1ELj4ELj1ELj16ENS_18Kernel_traits_baseILj256ES2_S2_S2_S2_fjLj128EEEEELb1ELb0ELb1ELb1EEEvNS_9BwdParamsE,(.L_x_6497 - _ZN10layer_norm13ln_bwd_kernelINS_13Kernel_traitsI6__halfS2_S2_S2_fjLj256ELj1ELj4ELj1ELj16ENS_18Kernel_traits_baseILj256ES2_S2_S2_S2_fjLj128EEEEELb1ELb0ELb1ELb1EEEvNS_9BwdParamsE)
        .other          _ZN10layer_norm13ln_bwd_kernelINS_13Kernel_traitsI6__halfS2_S2_S2_fjLj256ELj1ELj4ELj1ELj16ENS_18Kernel_traits_baseILj256ES2_S2_S2_S2_fjLj128EEEEELb1ELb0ELb1ELb1EEEvNS_9BwdParamsE,@"STO_CUDA_ENTRY STV_DEFAULT"
_ZN10layer_norm13ln_bwd_kernelINS_13Kernel_traitsI6__halfS2_S2_S2_fjLj256ELj1ELj4ELj1ELj16ENS_18Kernel_traits_baseILj256ES2_S2_S2_S2_fjLj128EEEEELb1ELb0ELb1ELb1EEEvNS_9BwdParamsE:
.text._ZN10layer_norm13ln_bwd_kernelINS_13Kernel_traitsI6__halfS2_S2_S2_fjLj256ELj1ELj4ELj1ELj16ENS_18Kernel_traits_baseILj256ES2_S2_S2_S2_fjLj128EEEEELb1ELb0ELb1ELb1EEEvNS_9BwdParamsE:
        /* <DEDUP_REMOVED lines=22> */
.L_x_1080:
[----:B------:R-:W-:Y:S01]  /*0160*/  SHF.L.U32 R0, R2, 0x4, RZ ;  /* 0x0000000402007819 */ /* 0x000fe200000006ff */
[----:B------:R-:W-:-:S03]  /*0170*/  ULDC.64 UR6, c[0x0][0x260] ;  /* 0x0000980000067ab9 */ /* 0x000fc60000000a00 */
        /* <DEDUP_REMOVED lines=12> */
[----:B------:R-:W-:Y:S01]  /*0240*/  CS2R R16, SRZ ;  /* 0x0000000000107805 */ /* 0x000fe2000001ff00 */
[--C-:B--2---:R-:W-:Y:S02]  /*0250*/  HADD2.F32 R65, -RZ, R4.reuse.H0_H0 ;  /* 0x20000004ff417230 */ /* 0x104fe40000004100 */
[----:B------:R-:W-:Y:S02]  /*0260*/  HADD2.F32 R64, -RZ, R4.H1_H1 ;  /* 0x30000004ff407230 */ /* 0x000fe40000004100 */
[--C-:B------:R-:W-:Y:S02]  /*0270*/  HADD2.F32 R63, -RZ, R5.reuse.H0_H0 ;  /* 0x20000005ff3f7230 */ /* 0x100fe40000004100 */
[----:B------:R-:W-:-:S02]  /*0280*/  HADD2.F32 R62, -RZ, R5.H1_H1 ;  /* 0x30000005ff3e7230 */ /* 0x000fc40000004100 */
[--C-:B------:R-:W-:Y:S02]  /*0290*/  HADD2.F32 R61, -RZ, R6.reuse.H0_H0 ;  /* 0x20000006ff3d7230 */ /* 0x100fe40000004100 */
[----:B------:R-:W-:Y:S02]  /*02a0*/  HADD2.F32 R60, -RZ, R6.H1_H1 ;  /* 0x30000006ff3c7230 */ /* 0x000fe40000004100 */
[--C-:B------:R-:W-:Y:S02]  /*02b0*/  HADD2.F32 R55, -RZ, R7.reuse.H0_H0 ;  /* 0x20000007ff377230 */ /* 0x100fe40000004100 */
[----:B------:R-:W-:-:S07]  /*02c0*/  HADD2.F32 R54, -RZ, R7.H1_H1 ;  /* 0x30000007ff367230 */ /* 0x000fce0000004100 */
.L_x_1110:
        /* <DEDUP_REMOVED lines=22> */
[----:B-----5:R-:W-:Y:S02]  /*0430*/  ISETP.GE.AND P3, PT, R53, 0x1, PT ;  /* 0x000000013500780c */ /* 0x020fe40003f66270 */
[----:B------:R-:W-:Y:S01]  /*0440*/  MOV R58, UR14 ;  /* 0x0000000e003a7c02 */ /* 0x000fe20008000f00 */
[----:B------:R-:W-:Y:S01]  /*0450*/  HFMA2.MMA R57, -RZ, RZ, 0, 0 ;  /* 0x00000000ff397435 */ /* 0x000fe200000001ff */
[----:B------:R-:W-:Y:S02]  /*0460*/  MOV R59, UR15 ;  /* 0x0000000f003b7c02 */ /* 0x000fe40008000f00 */
[----:B------:R-:W-:-:S04]  /*0470*/  ISETP.NE.U32.AND P0, PT, R58, RZ, PT ;  /* 0x000000ff3a00720c */ /* 0x000fc80003f05070 */
[----:B------:R-:W-:-:S03]  /*0480*/  ISETP.NE.AND.EX P0, PT, R59, RZ, PT, P0 ;  /* 0x000000ff3b00720c */ /* 0x000fc60003f05300 */
[----:B------:R-:W-:-:S05]  /*0490*/  @P3 IADD3 R48, R53, -0x1, RZ ;  /* 0xffffffff35303810 */ /* 0x000fca0007ffe0ff */
[----:B------:R-:W-:-:S05]  /*04a0*/  @P3 IMAD R48, R48, R66, RZ ;  /* 0x0000004230303224 */ /* 0x000fca00078e02ff */
[----:B------:R-:W-:Y:S01]  /*04b0*/  @P3 SHF.R.S32.HI R49, RZ, 0x1f, R48 ;  /* 0x0000001fff313819 */ /* 0x000fe20000011430 */
[----:B------:R0:W5:Y:S01]  /*04c0*/  @P0 LDG.E.128 R12, desc[UR4][R50.64] ;  /* 0x00000004320c0981 */ /* 0x000162000c1e1d00 */
[----:B------:R-:W-:Y:S02]  /*04d0*/  @P3 LOP3.LUT R2, R69, 0x1f, RZ, 0xc0, !PT ;  /* 0x0000001f45023812 */ /* 0x000fe400078ec0ff */
[----:B------:R-:W-:-:S04]  /*04e0*/  @P3 LEA.HI R49, R49, R48, RZ, 0x3 ;  /* 0x0000003031313211 */ /* 0x000fc800078f18ff */
[----:B------:R-:W-:Y:S02]  /*04f0*/  @P3 LEA.HI.SX32 R57, R49, R2, 0x1d ;  /* 0x0000000231393211 */ /* 0x000fe400078feaff */
[----:B------:R-:W1:Y:S03]  /*0500*/  LDC.64 R48, c[0x0][0x240] ;  /* 0x00009000ff307b82 */ /* 0x000e660000000a00 */
[----:B-1----:R-:W-:-:S06]  /*0510*/  IMAD.WIDE.U32 R48, R57, 0x8, R48 ;  /* 0x0000000839307825 */ /* 0x002fcc00078e0030 */
[----:B------:R-:W5:Y:S01]  /*0520*/  LDG.E.64 R48, desc[UR4][R48.64] ;  /* 0x0000000430307981 */ /* 0x000f62000c1e1b00 */
[----:B------:R-:W-:Y:S01]  /*0530*/  HFMA2.MMA R68, -RZ, RZ, 0, 0 ;  /* 0x00000000ff447435 */ /* 0x000fe200000001ff */
[----:B------:R-:W-:Y:S01]  /*0540*/  MOV R67, RZ ;  /* 0x000000ff00437202 */ /* 0x000fe20000000f00 */
[----:B0-----:R-:W-:Y:S09]  /*0550*/  BRA `(.L_x_1084) ;  /* 0x00000004009c7947 */ /* 0x001ff20003800000 */
.L_x_1083:
[----:B------:R-:W0:Y:S01]  /*0560*/  LDC.64 R2, c[0x0][0x238] ;  /* 0x00008e00ff027b82 */ /* 0x000e220000000a00 */
[----:B------:R-:W-:Y:S01]  /*0570*/  IADD3 R56, R56, -0x1, RZ ;  /* 0xffffffff38387810 */ /* 0x000fe20007ffe0ff */
[----:B------:R1:W2:Y:S04]  /*0580*/  LDG.E R0, desc[UR4][R48.64] ;  /* 0x0000000430007981 */ /* 0x0002a8000c1e1900 */
[----:B------:R-:W-:Y:S02]  /*0590*/  IMAD R56, R56, R66, RZ ;  /* 0x0000004238387224 */ /* 0x000fe400078e02ff */
        /* <DEDUP_REMOVED lines=15> */
[----:B------:R-:W-:Y:S02]  /*0690*/  @P3 LEA.HI R41, R40, R3, RZ, 0x3 ;  /* 0x0000000328293211 */ /* 0x000fe400078f18ff */
[----:B------:R-:W-:Y:S02]  /*06a0*/  MOV R3, RZ ;  /* 0x000000ff00037202 */ /* 0x000fe40000000f00 */
[----:B------:R-:W-:-:S05]  /*06b0*/  @P3 LEA.HI.SX32 R3, R41, R2, 0x1d ;  /* 0x0000000229033211 */ /* 0x000fca00078feaff */
[----:B-1----:R-:W-:-:S06]  /*06c0*/  IMAD.WIDE.U32 R48, R3, 0x8, R48 ;  /* 0x0000000803307825 */ /* 0x002fcc00078e0030 */
[----:B------:R-:W5:Y:S01]  /*06d0*/  LDG.E.64 R48, desc[UR4][R48.64] ;  /* 0x0000000430307981 */ /* 0x000f62000c1e1b00 */
[----:B------:R-:W-:Y:S02]  /*06e0*/  MOV R58, UR14 ;  /* 0x0000000e003a7c02 */ /* 0x000fe40008000f00 */
[----:B------:R-:W-:Y:S02]  /*06f0*/  MOV R59, UR15 ;  /* 0x0000000f003b7c02 */ /* 0x000fe40008000f00 */
[----:B------:R-:W-:-:S04]  /*0700*/  ISETP.NE.U32.AND P0, PT, R58, RZ, PT ;  /* 0x000000ff3a00720c */ /* 0x000fc80003f05070 */
[----:B------:R-:W-:-:S13]  /*0710*/  ISETP.NE.AND.EX P0, PT, R59, RZ, PT, P0 ;  /* 0x000000ff3b00720c */ /* 0x000fda0003f05300 */
[----:B------:R1:W5:Y:S01]  /*0720*/  @P0 LDG.E.128 R12, desc[UR4][R50.64] ;  /* 0x00000004320c0981 */ /* 0x000362000c1e1d00 */
[----:B0-----:R-:W-:-:S04]  /*0730*/  ISETP.NE.AND P0, PT, R57, RZ, PT ;  /* 0x000000ff3900720c */ /* 0x001fc80003f05270 */
[----:B--2---:R-:W-:Y:S01]  /*0740*/  FSEL R40, R0, RZ, !P0 ;  /* 0x000000ff00287208 */ /* 0x004fe20004000000 */
[----:B----4-:R-:W-:Y:S02]  /*0750*/  HADD2.F32 R3, -RZ, R4.H0_H0 ;  /* 0x20000004ff037230 */ /* 0x010fe40000004100 */
[----:B------:R-:W-:Y:S02]  /*0760*/  HADD2.F32 R57, -RZ, R6.H0_H0 ;  /* 0x20000006ff397230 */ /* 0x000fe40000004100 */
[----:B------:R-:W-:Y:S02]  /*0770*/  HADD2.F32 R41, -RZ, R4.H1_H1 ;  /* 0x30000004ff297230 */ /* 0x000fe40000004100 */
[----:B------:R-:W-:Y:S02]  /*0780*/  HADD2.F32 R43, -RZ, R5.H0_H0 ;  /* 0x20000005ff2b7230 */ /* 0x000fe40000004100 */
[----:B------:R-:W-:Y:S01]  /*0790*/  FADD.FTZ R0, -R40, R3 ;  /* 0x0000000328007221 */ /* 0x000fe20000010100 */
[----:B------:R-:W-:-:S02]  /*07a0*/  HADD2.F32 R67, -RZ, R6.H1_H1 ;  /* 0x30000006ff437230 */ /* 0x000fc40000004100 */
[C---:B------:R-:W-:Y:S01]  /*07b0*/  FADD.FTZ R6, -R40.reuse, R57 ;  /* 0x0000003928067221 */ /* 0x040fe20000010100 */
[--C-:B------:R-:W-:Y:S02]  /*07c0*/  HADD2.F32 R69, -RZ, R7.reuse.H0_H0 ;  /* 0x20000007ff457230 */ /* 0x100fe40000004100 */
[C---:B------:R-:W-:Y:S01]  /*07d0*/  FADD.FTZ R3, -R40.reuse, R41 ;  /* 0x0000002928037221 */ /* 0x040fe20000010100 */
[----:B------:R-:W-:Y:S02]  /*07e0*/  HADD2.F32 R7, -RZ, R7.H1_H1 ;  /* 0x30000007ff077230 */ /* 0x000fe40000004100 */
[----:B------:R-:W-:Y:S01]  /*07f0*/  FADD.FTZ R4, -R40, R43 ;  /* 0x0000002b28047221 */ /* 0x000fe20000010100 */
[--C-:B---3--:R-:W-:Y:S02]  /*0800*/  HADD2.F32 R57, -RZ, R8.reuse.H0_H0 ;  /* 0x20000008ff397230 */ /* 0x108fe40000004100 */
[----:B------:R-:W-:Y:S02]  /*0810*/  HADD2.F32 R5, -RZ, R5.H1_H1 ;  /* 0x30000005ff057230 */ /* 0x000fe40000004100 */
[----:B------:R-:W-:Y:S01]  /*0820*/  FMUL.FTZ R3, R47, R3 ;  /* 0x000000032f037220 */ /* 0x000fe20000410000 */
[----:B------:R-:W-:-:S02]  /*0830*/  HADD2.F32 R52, -RZ, R8.H1_H1 ;  /* 0x30000008ff347230 */ /* 0x000fc40000004100 */
[----:B------:R-:W-:Y:S01]  /*0840*/  FMUL.FTZ R4, R47, R4 ;  /* 0x000000042f047220 */ /* 0x000fe20000410000 */
[----:B-1----:R-:W-:Y:S02]  /*0850*/  HADD2.F32 R51, -RZ, R9.H0_H0 ;  /* 0x20000009ff337230 */ /* 0x002fe40000004100 */
[C---:B------:R-:W-:Y:S01]  /*0860*/  FADD.FTZ R50, -R40.reuse, R7 ;  /* 0x0000000728327221 */ /* 0x040fe20000010100 */
[--C-:B------:R-:W-:Y:S02]  /*0870*/  HADD2.F32 R41, -RZ, R10.reuse.H0_H0 ;  /* 0x2000000aff297230 */ /* 0x100fe40000004100 */
[----:B------:R-:W-:Y:S02]  /*0880*/  HADD2.F32 R42, -RZ, R10.H1_H1 ;  /* 0x3000000aff2a7230 */ /* 0x000fe40000004100 */
[----:B------:R-:W-:Y:S01]  /*0890*/  FMUL.FTZ R10, R65, R57 ;  /* 0x00000039410a7220 */ /* 0x000fe20000410000 */
[----:B------:R-:W-:Y:S01]  /*08a0*/  FMUL.FTZ R0, R47, R0 ;  /* 0x000000002f007220 */ /* 0x000fe20000410000 */
[C---:B------:R-:W-:Y:S01]  /*08b0*/  FADD.FTZ R68, -R40.reuse, R5 ;  /* 0x0000000528447221 */ /* 0x040fe20000010100 */
[C---:B------:R-:W-:Y:S01]  /*08c0*/  FADD.FTZ R66, -R40.reuse, R67 ;  /* 0x0000004328427221 */ /* 0x040fe20000010100 */
[----:B------:R-:W-:Y:S01]  /*08d0*/  FADD.FTZ R56, -R40, R69 ;  /* 0x0000004528387221 */ /* 0x000fe20000010100 */
[----:B------:R-:W-:-:S02]  /*08e0*/  HADD2.F32 R43, -RZ, R11.H0_H0 ;  /* 0x2000000bff2b7230 */ /* 0x000fc40000004100 */
[----:B------:R-:W-:Y:S01]  /*08f0*/  FFMA.FTZ R17, R3, R52, R17 ;  /* 0x0000003403117223 */ /* 0x000fe20000010011 */
[----:B------:R-:W-:Y:S02]  /*0900*/  HADD2.F32 R44, -RZ, R11.H1_H1 ;  /* 0x3000000bff2c7230 */ /* 0x000fe40000004100 */
[----:B------:R-:W-:Y:S01]  /*0910*/  FADD.FTZ R25, R25, R52 ;  /* 0x0000003419197221 */ /* 0x000fe20000010000 */
[----:B------:R-:W-:Y:S02]  /*0920*/  HADD2.F32 R40, -RZ, R9.H1_H1 ;  /* 0x30000009ff287230 */ /* 0x000fe40000004100 */
[-C--:B------:R-:W-:Y:S01]  /*0930*/  FFMA.FTZ R18, R4, R51.reuse, R18 ;  /* 0x0000003304127223 */ /* 0x080fe20000010012 */
[----:B------:R-:W-:Y:S01]  /*0940*/  FADD.FTZ R26, R26, R51 ;  /* 0x000000331a1a7221 */ /* 0x000fe20000010000 */
[----:B------:R-:W-:Y:S01]  /*0950*/  FMUL.FTZ R11, R63, R51 ;  /* 0x000000333f0b7220 */ /* 0x000fe20000410000 */
[C---:B------:R-:W-:Y:S01]  /*0960*/  FMUL.FTZ R9, R47.reuse, R50 ;  /* 0x000000322f097220 */ /* 0x040fe20000410000 */
[----:B------:R-:W-:Y:S01]  /*0970*/  FMUL.FTZ R52, R64, R52 ;  /* 0x0000003440347220 */ /* 0x000fe20000410000 */
[----:B------:R-:W-:Y:S01]  /*0980*/  FADD.FTZ R51, RZ, R10 ;  /* 0x0000000aff337221 */ /* 0x000fe20000010000 */
[C---:B------:R-:W-:Y:S01]  /*0990*/  FFMA.FTZ R50, R0.reuse, R10, RZ ;  /* 0x0000000a00327223 */ /* 0x040fe200000100ff */
[C---:B------:R-:W-:Y:S01]  /*09a0*/  FMUL.FTZ R8, R47.reuse, R56 ;  /* 0x000000382f087220 */ /* 0x040fe20000410000 */
[----:B------:R-:W-:Y:S01]  /*09b0*/  FMUL.FTZ R5, R47, R68 ;  /* 0x000000442f057220 */ /* 0x000fe20000410000 */
[----:B------:R-:W-:Y:S01]  /*09c0*/  FADD.FTZ R56, R51, R52 ;  /* 0x0000003433387221 */ /* 0x000fe20000010000 */
[----:B------:R-:W-:Y:S01]  /*09d0*/  FFMA.FTZ R51, R3, R52, R50 ;  /* 0x0000003403337223 */ /* 0x000fe20000010032 */
[----:B------:R-:W-:Y:S01]  /*09e0*/  FMUL.FTZ R6, R47, R6 ;  /* 0x000000062f067220 */ /* 0x000fe20000410000 */
[----:B------:R-:W-:Y:S01]  /*09f0*/  FFMA.FTZ R16, R0, R57, R16 ;  /* 0x0000003900107223 */ /* 0x000fe20000010010 */
[----:B------:R-:W-:Y:S01]  /*0a00*/  FADD.FTZ R24, R24, R57 ;  /* 0x0000003918187221 */ /* 0x000fe20000010000 */
        /* <DEDUP_REMOVED lines=28> */
.L_x_1084:
[----:B------:R-:W-:Y:S05]  /*0bd0*/  BSYNC B1 ;  /* 0x0000000000017941 */ /* 0x000fea0003800000 */
.L_x_1082:
        /* <DEDUP_REMOVED lines=21> */
.L_x_1122:
        /* <DEDUP_REMOVED lines=12> */
[----:B------:R-:W-:Y:S01]  /*0df0*/  HFMA2.MMA R53, -RZ, RZ, 0, 0 ;  /* 0x00000000ff357435 */ /* 0x000fe200000001ff */
[----:B----4-:R-:W-:Y:S01]  /*0e00*/  @P3 LOP3.LUT R2, R66, 0x1f, RZ, 0xc0, !PT ;  /* 0x0000001f42023812 */ /* 0x010fe200078ec0ff */
[----:B------:R-:W-:Y:S01]  /*0e10*/  FMUL.FTZ R56, R51, UR8 ;  /* 0x0000000833387c20 */ /* 0x000fe20008410000 */
[----:B------:R-:W-:-:S03]  /*0e20*/  FSEL R57, R57, RZ, !P0 ;  /* 0x000000ff39397208 */ /* 0x000fc60004000000 */
        /* <DEDUP_REMOVED lines=8> */
.L_x_1087:
[----:B------:R-:W-:Y:S01]  /*0eb0*/  ISETP.NE.U32.AND P0, PT, R58, RZ, PT ;  /* 0x000000ff3a00720c */ /* 0x000fe20003f05070 */
[----:B------:R-:W-:-:S03]  /*0ec0*/  FFMA.FTZ R51, R0, R56, R57 ;  /* 0x0000003800337223 */ /* 0x000fc60000010039 */
[----:B------:R-:W-:Y:S01]  /*0ed0*/  ISETP.NE.AND.EX P0, PT, R59, RZ, PT, P0 ;  /* 0x000000ff3b00720c */ /* 0x000fe20003f05300 */
[----:B------:R-:W-:-:S04]  /*0ee0*/  FADD.FTZ R58, R10, -R51 ;  /* 0x800000330a3a7221 */ /* 0x000fc80000010000 */
[----:B------:R-:W-:-:S08]  /*0ef0*/  FMUL.FTZ R58, R47, R58 ;  /* 0x0000003a2f3a7220 */ /* 0x000fd00000410000 */
[----:B------:R-:W-:-:S05]  /*0f00*/  @P0 HADD2.F32 R51, -RZ, R12.H0_H0 ;  /* 0x2000000cff330230 */ /* 0x000fca0000004100 */
[----:B------:R-:W-:-:S07]  /*0f10*/  @P0 FADD.FTZ R58, R58, R51 ;  /* 0x000000333a3a0221 */ /* 0x000fce0000010000 */
.L_x_1088:
[----:B------:R-:W-:Y:S05]  /*0f20*/  BSYNC B1 ;  /* 0x0000000000017941 */ /* 0x000fea0003800000 */
.L_x_1086:
[----:B------:R-:W-:Y:S01]  /*0f30*/  ISETP.NE.U32.AND P1, PT, RZ, UR10, PT ;  /* 0x0000000aff007c0c */ /* 0x000fe2000bf25070 */
[----:B------:R-:W-:Y:S01]  /*0f40*/  BSSY B1, `(.L_x_1089) ;  /* 0x0000015000017945 */ /* 0x000fe20003800000 */
[----:B------:R-:W-:Y:S02]  /*0f50*/  @P3 LOP3.LUT P4, RZ, R50, 0xff, RZ, 0xc0, !PT ;  /* 0x000000ff32ff3812 */ /* 0x000fe4000788c0ff */
[----:B------:R-:W-:-:S13]  /*0f60*/  ISETP.NE.AND.EX P1, PT, RZ, UR11, PT, P1 ;  /* 0x0000000bff007c0c */ /* 0x000fda000bf25310 */
[----:B------:R-:W-:-:S04]  /*0f70*/  @P1 F2FP.F16.F32.PACK_AB R50, RZ, R58 ;  /* 0x0000003aff32123e */ /* 0x000fc800000000ff */
[----:B------:R-:W-:Y:S02]  /*0f80*/  @P1 PRMT R32, R50, 0x7610, R32 ;  /* 0x0000761032201816 */ /* 0x000fe40000000020 */
[----:B------:R-:W0:Y:S02]  /*0f90*/  @P3 LDC.64 R50, c[0x0][0x298] ;  /* 0x0000a600ff323b82 */ /* 0x000e240000000a00 */
[----:B0-----:R-:W-:-:S04]  /*0fa0*/  @P3 FMUL.FTZ R51, R58, R51 ;  /* 0x000000333a333220 */ /* 0x001fc80000410000 */
[----:B------:R-:W-:-:S05]  /*0fb0*/  @P3 FMUL.FTZ R50, R51, R50 ;  /* 0x0000003233323220 */ /* 0x000fca0000410000 */
[----:B------:R-:W-:-:S04]  /*0fc0*/  @P3 FSEL R50, R50, RZ, P4 ;  /* 0x000000ff32323208 */ /* 0x000fc80002000000 */
[----:B------:R-:W-:-:S04]  /*0fd0*/  @P3 F2FP.F16.F32.PACK_AB R50, RZ, R50 ;  /* 0x00000032ff32323e */ /* 0x000fc800000000ff */
[----:B------:R-:W-:Y:S01]  /*0fe0*/  @P3 PRMT R36, R50, 0x7610, R36 ;  /* 0x0000761032243816 */ /* 0x000fe20000000024 */
[----:B------:R-:W-:Y:S06]  /*0ff0*/  @P2 BRA `(.L_x_1090) ;  /* 0x0000000000102947 */ /* 0x000fec0003800000 */
[----:B------:R-:W-:Y:S01]  /*1000*/  MOV R58, RZ ;  /* 0x000000ff003a7202 */ /* 0x000fe20000000f00 */
[----:B------:R-:W-:Y:S06]  /*1010*/  @!P0 BRA `(.L_x_1091) ;  /* 0x00000000001c8947 */ /* 0x000fec0003800000 */
[----:B------:R-:W-:Y:S01]  /*1020*/  HADD2.F32 R58, -RZ, R12.H1_H1 ;  /* 0x3000000cff3a7230 */ /* 0x000fe20000004100 */
[----:B------:R-:W-:Y:S06]  /*1030*/  BRA `(.L_x_1091) ;  /* 0x0000000000147947 */ /* 0x000fec0003800000 */
.L_x_1090:
[----:B------:R-:W-:-:S04]  /*1040*/  FFMA.FTZ R51, R3, R56, R57 ;  /* 0x0000003803337223 */ /* 0x000fc80000010039 */
[----:B------:R-:W-:Y:S01]  /*1050*/  FADD.FTZ R50, R52, -R51 ;  /* 0x8000003334327221 */ /* 0x000fe20000010000 */
[----:B------:R-:W-:-:S03]  /*1060*/  @P0 HADD2.F32 R51, -RZ, R12.H1_H1 ;  /* 0x3000000cff330230 */ /* 0x000fc60000004100 */
[----:B------:R-:W-:-:S04]  /*1070*/  FMUL.FTZ R58, R47, R50 ;  /* 0x000000322f3a7220 */ /* 0x000fc80000410000 */
[----:B------:R-:W-:-:S07]  /*1080*/  @P0 FADD.FTZ R58, R58, R51 ;  /* 0x000000333a3a0221 */ /* 0x000fce0000010000 */
.L_x_1091:
[----:B------:R-:W-:Y:S05]  /*1090*/  BSYNC B1 ;  /* 0x0000000000017941 */ /* 0x000fea0003800000 */
.L_x_1089:
[----:B------:R-:W-:Y:S01]  /*10a0*/  @P1 F2FP.F16.F32.PACK_AB R50, RZ, R58 ;  /* 0x0000003aff32123e */ /* 0x000fe200000000ff */
[----:B------:R-:W-:Y:S01]  /*10b0*/  BSSY B1, `(.L_x_1092) ;  /* 0x0000013000017945 */ /* 0x000fe20003800000 */
[----:B------:R-:W-:Y:S02]  /*10c0*/  @P3 LOP3.LUT P4, RZ, R48, 0xff00, RZ, 0xc0, !PT ;  /* 0x0000ff0030ff3812 */ /* 0x000fe4000788c0ff */
        /* <DEDUP_REMOVED lines=8> */
[----:B------:R-:W-:Y:S01]  /*1150*/  HFMA2.MMA R58, -RZ, RZ, 0, 0 ;  /* 0x00000000ff3a7435 */ /* 0x000fe200000001ff */
[----:B------:R-:W-:Y:S10]  /*1160*/  @!P0 BRA `(.L_x_1094) ;  /* 0x00000000001c8947 */ /* 0x000ff40003800000 */
[----:B------:R-:W-:Y:S01]  /*1170*/  HADD2.F32 R58, -RZ, R13.H0_H0 ;  /* 0x2000000dff3a7230 */ /* 0x000fe20000004100 */
[----:B------:R-:W-:Y:S06]  /*1180*/  BRA `(.L_x_1094) ;  /* 0x0000000000147947 */ /* 0x000fec0003800000 */
.L_x_1093:
[----:B------:R-:W-:Y:S01]  /*1190*/  FFMA.FTZ R50, R4, R56, R57 ;  /* 0x0000003804327223 */ /* 0x000fe20000010039 */
[----:B------:R-:W-:-:S03]  /*11a0*/  @P0 HADD2.F32 R51, -RZ, R13.H0_H0 ;  /* 0x2000000dff330230 */ /* 0x000fc60000004100 */
[----:B------:R-:W-:-:S04]  /*11b0*/  FADD.FTZ R50, R11, -R50 ;  /* 0x800000320b327221 */ /* 0x000fc80000010000 */
[----:B------:R-:W-:-:S04]  /*11c0*/  FMUL.FTZ R58, R47, R50 ;  /* 0x000000322f3a7220 */ /* 0x000fc80000410000 */
[----:B------:R-:W-:-:S07]  /*11d0*/  @P0 FADD.FTZ R58, R58, R51 ;  /* 0x000000333a3a0221 */ /* 0x000fce0000010000 */
.L_x_1094:
[----:B------:R-:W-:Y:S05]  /*11e0*/  BSYNC B1 ;  /* 0x0000000000017941 */ /* 0x000fea0003800000 */
.L_x_1092:
        /* <DEDUP_REMOVED lines=15> */
.L_x_1096:
[----:B------:R-:W-:-:S04]  /*12e0*/  FFMA.FTZ R51, R5, R56, R57 ;  /* 0x0000003805337223 */ /* 0x000fc80000010039 */
[----:B------:R-:W-:Y:S01]  /*12f0*/  FADD.FTZ R50, R40, -R51 ;  /* 0x8000003328327221 */ /* 0x000fe20000010000 */
[----:B------:R-:W-:-:S03]  /*1300*/  @P0 HADD2.F32 R51, -RZ, R13.H1_H1 ;  /* 0x3000000dff330230 */ /* 0x000fc60000004100 */
[----:B------:R-:W-:-:S04]  /*1310*/  FMUL.FTZ R58, R47, R50 ;  /* 0x000000322f3a7220 */ /* 0x000fc80000410000 */
[----:B------:R-:W-:-:S07]  /*1320*/  @P0 FADD.FTZ R58, R58, R51 ;  /* 0x000000333a3a0221 */ /* 0x000fce0000010000 */
.L_x_1097:
[----:B------:R-:W-:Y:S05]  /*1330*/  BSYNC B1 ;  /* 0x0000000000017941 */ /* 0x000fea0003800000 */
.L_x_1095:
        /* <DEDUP_REMOVED lines=15> */
.L_x_1099:
[----:B------:R-:W-:Y:S01]  /*1430*/  FFMA.FTZ R50, R6, R56, R57 ;  /* 0x0000003806327223 */ /* 0x000fe20000010039 */
[----:B------:R-:W-:-:S03]  /*1440*/  @P0 HADD2.F32 R51, -RZ, R14.H0_H0 ;  /* 0x2000000eff330230 */ /* 0x000fc60000004100 */
[----:B------:R-:W-:-:S04]  /*1450*/  FADD.FTZ R50, R41, -R50 ;  /* 0x8000003229327221 */ /* 0x000fc80000010000 */
[----:B------:R-:W-:-:S04]  /*1460*/  FMUL.FTZ R58, R47, R50 ;  /* 0x000000322f3a7220 */ /* 0x000fc80000410000 */
[----:B------:R-:W-:-:S07]  /*1470*/  @P0 FADD.FTZ R58, R58, R51 ;  /* 0x000000333a3a0221 */ /* 0x000fce0000010000 */
.L_x_1100:
[----:B------:R-:W-:Y:S05]  /*1480*/  BSYNC B1 ;  /* 0x0000000000017941 */ /* 0x000fea0003800000 */
.L_x_1098:
        /* <DEDUP_REMOVED lines=15> */
.L_x_1102:
[----:B------:R-:W-:-:S04]  /*1580*/  FFMA.FTZ R51, R7, R56, R57 ;  /* 0x0000003807337223 */ /* 0x000fc80000010039 */
[----:B------:R-:W-:Y:S01]  /*1590*/  FADD.FTZ R50, R42, -R51 ;  /* 0x800000332a327221 */ /* 0x000fe20000010000 */
[----:B------:R-:W-:-:S03]  /*15a0*/  @P0 HADD2.F32 R51, -RZ, R14.H1_H1 ;  /* 0x3000000eff330230 */ /* 0x000fc60000004100 */
[----:B------:R-:W-:-:S04]  /*15b0*/  FMUL.FTZ R58, R47, R50 ;  /* 0x000000322f3a7220 */ /* 0x000fc80000410000 */
[----:B------:R-:W-:-:S07]  /*15c0*/  @P0 FADD.FTZ R58, R58, R51 ;  /* 0x000000333a3a0221 */ /* 0x000fce0000010000 */
.L_x_1103:
[----:B------:R-:W-:Y:S05]  /*15d0*/  BSYNC B1 ;  /* 0x0000000000017941 */ /* 0x000fea0003800000 */
.L_x_1101:
        /* <DEDUP_REMOVED lines=15> */
.L_x_1105:
[----:B------:R-:W-:Y:S01]  /*16d0*/  FFMA.FTZ R50, R8, R56, R57 ;  /* 0x0000003808327223 */ /* 0x000fe20000010039 */
[----:B------:R-:W-:-:S03]  /*16e0*/  @P0 HADD2.F32 R51, -RZ, R15.H0_H0 ;  /* 0x2000000fff330230 */ /* 0x000fc60000004100 */
[----:B------:R-:W-:-:S04]  /*16f0*/  FADD.FTZ R50, R43, -R50 ;  /* 0x800000322b327221 */ /* 0x000fc80000010000 */
[----:B------:R-:W-:-:S04]  /*1700*/  FMUL.FTZ R58, R47, R50 ;  /* 0x000000322f3a7220 */ /* 0x000fc80000410000 */
[----:B------:R-:W-:-:S07]  /*1710*/  @P0 FADD.FTZ R58, R58, R51 ;  /* 0x000000333a3a0221 */ /* 0x000fce0000010000 */
.L_x_1106:
[----:B------:R-:W-:Y:S05]  /*1720*/  BSYNC B1 ;  /* 0x0000000000017941 */ /* 0x000fea0003800000 */
.L_x_1104:
        /* <DEDUP_REMOVED lines=15> */
.L_x_1108:
[----:B------:R-:W-:-:S04]  /*1820*/  FFMA.FTZ R57, R9, R56, R57 ;  /* 0x0000003809397223 */ /* 0x000fc80000010039 */
[----:B------:R-:W-:-:S04]  /*1830*/  FADD.FTZ R58, R44, -R57 ;  /* 0x800000392c3a7221 */ /* 0x000fc80000010000 */
[----:B------:R-:W-:Y:S01]  /*1840*/  FMUL.FTZ R58, R47, R58 ;  /* 0x0000003a2f3a7220 */ /* 0x000fe20000410000 */
[----:B------:R-:W-:-:S05]  /*1850*/  @P0 HADD2.F32 R47, -RZ, R15.H1_H1 ;  /* 0x3000000fff2f0230 */ /* 0x000fca0000004100 */
[----:B------:R-:W-:-:S07]  /*1860*/  @P0 FADD.FTZ R58, R58, R47 ;  /* 0x0000002f3a3a0221 */ /* 0x000fce0000010000 */
.L_x_1109:
[----:B------:R-:W-:Y:S05]  /*1870*/  BSYNC B1 ;  /* 0x0000000000017941 */ /* 0x000fea0003800000 */
.L_x_1107:
        /* <DEDUP_REMOVED lines=9> */
[----:B------:R-:W-:Y:S01]  /*1910*/  @P3 FSEL R59, R59, RZ, P0 ;  /* 0x000000ff3b3b3208 */ /* 0x000fe20000000000 */
[----:B------:R-:W0:Y:S03]  /*1920*/  LDC.64 R46, c[0x0][0x210] ;  /* 0x00008400ff2e7b82 */ /* 0x000e260000000a00 */
[----:B------:R-:W-:Y:S01]  /*1930*/  @P3 F2FP.F16.F32.PACK_AB R59, RZ, R59 ;  /* 0x0000003bff3b323e */ /* 0x000fe200000000ff */
[----:B------:R1:W-:Y:S01]  /*1940*/  @P1 STG.E.128 desc[UR4][R50.64], R32 ;  /* 0x0000002032001986 */ /* 0x0003e2000c101d04 */
[----:B--2---:R-:W-:Y:S02]  /*1950*/  @P3 IMAD.WIDE.U32 R48, R53, 0x10, R48 ;  /* 0x0000001035303825 */ /* 0x004fe400078e0030 */
[----:B------:R-:W-:-:S05]  /*1960*/  @P3 PRMT R39, R39, 0x5410, R59 ;  /* 0x0000541027273816 */ /* 0x000fca000000003b */
[----:B------:R1:W-:Y:S01]  /*1970*/  @P3 STG.E.128 desc[UR4][R48.64], R36 ;  /* 0x0000002430003986 */ /* 0x0003e2000c101d04 */
[----:B0-----:R-:W-:-:S04]  /*1980*/  LEA R45, R46, R45, 0x2 ;  /* 0x0000002d2e2d7211 */ /* 0x001fc800078e10ff */
[----:B------:R-:W-:-:S13]  /*1990*/  ISETP.GE.AND P0, PT, R45, R47, PT ;  /* 0x0000002f2d00720c */ /* 0x000fda0003f06270 */
[----:B-1----:R-:W-:Y:S05]  /*19a0*/  @!P0 BRA `(.L_x_1110) ;  /* 0xffffffe800488947 */ /* 0x002fea000383ffff */
.L_x_1081:
[----:B------:R-:W-:Y:S05]  /*19b0*/  BSYNC B0 ;  /* 0x0000000000007941 */ /* 0x000fea0003800000 */
.L_x_1079:
        /* <DEDUP_REMOVED lines=64> */
.L_x_1085:
[----:B------:R-:W-:Y:S01]  /*1dc0*/  HFMA2.MMA R57, -RZ, RZ, 0, 5.9604644775390625e-08 ;  /* 0x00000001ff397435 */ /* 0x000fe200000001ff */
[----:B------:R-:W-:Y:S01]  /*1dd0*/  BSSY B1, `(.L_x_1111) ;  /* 0x0000007000017945 */ /* 0x000fe20003800000 */
[----:B------:R-:W-:Y:S02]  /*1de0*/  MOV R66, R67 ;  /* 0x0000004300427202 */ /* 0x000fe40000000f00 */
[----:B------:R-:W-:Y:S02]  /*1df0*/  MOV R56, 0x1f ;  /* 0x0000001f00387802 */ /* 0x000fe40000000f00 */
[----:B------:R-:W-:-:S07]  /*1e00*/  MOV R51, 0xffffffff ;  /* 0xffffffff00337802 */ /* 0x000fce0000000f00 */
[----:B------:R-:W-:Y:S05]  /*1e10*/  WARPSYNC.COLLECTIVE R51, `(.L_x_1112) ;  /* 0x0000000033087348 */ /* 0x000fea0003c00000 */
[----:B------:R0:W1:Y:S02]  /*1e20*/  SHFL.BFLY P0, R51, R66, R57, R56 ;  /* 0x0c00003942337389 */ /* 0x0000640000000038 */
[----:B01----:R-:W-:Y:S01]  /*1e30*/  ENDCOLLECTIVE ;  /* 0x000000000000791b */ /* 0x003fe20003800000 */
.L_x_1112:
[----:B------:R-:W-:Y:S05]  /*1e40*/  BSYNC B1 ;  /* 0x0000000000017941 */ /* 0x000fea0003800000 */
.L_x_1111:
        /* <DEDUP_REMOVED lines=8> */
.L_x_1113:
        /* <DEDUP_REMOVED lines=8> */
.L_x_1114:
[----:B------:R-:W-:Y:S02]  /*1f50*/  MOV R66, R68 ;  /* 0x0000004400427202 */ /* 0x000fe40000000f00 */
[----:B------:R-:W-:Y:S02]  /*1f60*/  MOV R69, R51 ;  /* 0x0000003300457202 */ /* 0x000fe40000000f00 */
[----:B------:R-:W-:-:S03]  /*1f70*/  MOV R51, 0xffffffff ;  /* 0xffffffff00337802 */ /* 0x000fc60000000f00 */
[----:B------:R-:W-:-:S07]  /*1f80*/  FADD.FTZ R67, R67, R69 ;  /* 0x0000004543437221 */ /* 0x000fce0000010000 */
[----:B------:R-:W-:Y:S05]  /*1f90*/  WARPSYNC.COLLECTIVE R51, `(.L_x_1115) ;  /* 0x0000000033087348 */ /* 0x000fea0003c00000 */
[----:B------:R0:W1:Y:S02]  /*1fa0*/  SHFL.BFLY P0, R51, R66, R57, R56 ;  /* 0x0c00003942337389 */ /* 0x0000640000000038 */
[----:B01----:R-:W-:Y:S01]  /*1fb0*/  ENDCOLLECTIVE ;  /* 0x000000000000791b */ /* 0x003fe20003800000 */
.L_x_1115:
        /* <DEDUP_REMOVED lines=8> */
.L_x_1116:
[----:B------:R-:W-:Y:S02]  /*2040*/  MOV R66, R68 ;  /* 0x0000004400427202 */ /* 0x000fe40000000f00 */
[----:B------:R-:W-:Y:S02]  /*2050*/  MOV R69, R51 ;  /* 0x0000003300457202 */ /* 0x000fe40000000f00 */
[----:B------:R-:W-:-:S03]  /*2060*/  MOV R51, 0xffffffff ;  /* 0xffffffff00337802 */ /* 0x000fc60000000f00 */
[----:B------:R-:W-:-:S07]  /*2070*/  FADD.FTZ R67, R67, R69 ;  /* 0x0000004543437221 */ /* 0x000fce0000010000 */
[----:B------:R-:W-:Y:S05]  /*2080*/  WARPSYNC.COLLECTIVE R51, `(.L_x_1117) ;  /* 0x0000000033087348 */ /* 0x000fea0003c00000 */
[----:B------:R0:W1:Y:S02]  /*2090*/  SHFL.BFLY P0, R51, R66, R57, R56 ;  /* 0x0c00003942337389 */ /* 0x0000640000000038 */
[----:B01----:R-:W-:Y:S01]  /*20a0*/  ENDCOLLECTIVE ;  /* 0x000000000000791b */ /* 0x003fe20003800000 */
.L_x_1117:
        /* <DEDUP_REMOVED lines=8> */
.L_x_1118:
[----:B------:R-:W-:Y:S02]  /*2130*/  MOV R66, R68 ;  /* 0x0000004400427202 */ /* 0x000fe40000000f00 */
[----:B------:R-:W-:Y:S02]  /*2140*/  MOV R69, R51 ;  /* 0x0000003300457202 */ /* 0x000fe40000000f00 */
[----:B------:R-:W-:-:S03]  /*2150*/  MOV R51, 0xffffffff ;  /* 0xffffffff00337802 */ /* 0x000fc60000000f00 */
[----:B------:R-:W-:-:S07]  /*2160*/  FADD.FTZ R67, R67, R69 ;  /* 0x0000004543437221 */ /* 0x000fce0000010000 */
[----:B------:R-:W-:Y:S05]  /*2170*/  WARPSYNC.COLLECTIVE R51, `(.L_x_1119) ;  /* 0x0000000033087348 */ /* 0x000fea0003c00000 */
[----:B------:R0:W1:Y:S02]  /*2180*/  SHFL.BFLY P0, R51, R66, R57, R56 ;  /* 0x0c00003942337389 */ /* 0x0000640000000038 */
[----:B01----:R-:W-:Y:S01]  /*2190*/  ENDCOLLECTIVE ;  /* 0x000000000000791b */ /* 0x003fe20003800000 */
.L_x_1119:
        /* <DEDUP_REMOVED lines=8> */
.L_x_1120:
[----:B------:R-:W-:Y:S02]  /*2220*/  MOV R66, R68 ;  /* 0x0000004400427202 */ /* 0x000fe40000000f00 */
[----:B------:R-:W-:Y:S02]  /*2230*/  MOV R69, R51 ;  /* 0x0000003300457202 */ /* 0x000fe40000000f00 */
[----:B------:R-:W-:-:S07]  /*2240*/  MOV R51, 0xffffffff ;  /* 0xffffffff00337802 */ /* 0x000fce0000000f00 */
[----:B------:R-:W-:Y:S05]  /*2250*/  WARPSYNC.COLLECTIVE R51, `(.L_x_1121) ;  /* 0x0000000033087348 */ /* 0x000fea0003c00000 */
[----:B------:R0:W1:Y:S02]  /*2260*/  SHFL.BFLY P0, R51, R66, R57, R56 ;  /* 0x0c00003942337389 */ /* 0x0000640000000038 */
[----:B01----:R-:W-:Y:S01]  /*2270*/  ENDCOLLECTIVE ;  /* 0x000000000000791b */ /* 0x003fe20003800000 */
.L_x_1121:
[----:B------:R-:W-:Y:S05]  /*2280*/  BRA `(.L_x_1122) ;  /* 0xffffffe800a87947 */ /* 0x000fea000383ffff */
.L_x_1123:
        /* <DEDUP_REMOVED lines=15> */
.L_x_6497:


//--------------------- .text._ZN10layer_norm13ln_bwd_kernelINS_13Kernel_traitsI6__halfS2_S2_S2_fjLj256ELj1ELj4ELj1ELj16ENS_18Kernel_traits_baseILj256ES2_S2_S2_S2_fjLj128EEEEELb1ELb1ELb0ELb0EEEvNS_9BwdParamsE --------------------------
	.section	.text._ZN10layer_norm13ln_bwd_kernelINS_13Kernel_traitsI6__halfS2_S2_S2_fjLj256ELj1ELj4ELj1ELj16ENS_18Kernel_traits_baseILj256ES2_S2_S2_S2_fjLj128EEEEELb1ELb1ELb0ELb0EEEvNS_9BwdParamsE,"ax",@progbits
	.align	128
        .global         _ZN10layer_norm13ln_bwd_kernelINS_13Kernel_traitsI6__halfS2_S2_S2_fjLj256ELj1ELj4ELj1ELj16ENS_18Kernel_traits_baseILj256ES2_S2_S2_S2_fjLj128EEEEELb1ELb1ELb0ELb0EEEvNS_9BwdParamsE
        .type           _ZN10layer_norm13ln_bwd_kernelINS_13Kernel_traitsI6__halfS2_S2_S2_fjLj256ELj1ELj4ELj1ELj16ENS_18Kernel_traits_baseILj256ES2_S2_S2_S2_fjLj128EEEEELb1ELb1ELb0ELb0EEEvNS_9BwdParamsE,@function
        .size           _ZN10layer_norm13ln_bwd_kernelINS_13Kernel_traitsI6__halfS2_S2_S2_fjLj256ELj1ELj4ELj1ELj16ENS_18Kernel_traits_baseILj256ES2_S2_S2_S2_fjLj128EEEEELb1ELb1ELb0ELb0EEEvNS_9BwdParamsE,(.L_x_6498 - _ZN10layer_norm13ln_bwd_kernelINS_13Kernel_traitsI6__halfS2_S2_S2_fjLj256ELj1ELj4ELj1ELj16ENS_18Kernel_traits_baseILj256ES2_S2_S2_S2_fjLj128EEEEELb1ELb1ELb0ELb0EEEvNS_9BwdParamsE)
        .other          _ZN10layer_norm13ln_bwd_kernelINS_13Kernel_traitsI6__halfS2_S2_S2_fjLj256ELj1ELj4ELj1ELj16ENS_18Kernel_traits_baseILj256ES2_S2_S2_S2_fjLj128EEEEELb1ELb1ELb0ELb0EEEvNS_9BwdParamsE,@"STO_CUDA_ENTRY STV_DEFAULT"
_ZN10layer_norm13ln_bwd_kernelINS_13Kernel_traitsI6__halfS2_S2_S2_fjLj256ELj1ELj4ELj1ELj16ENS_18Kernel_traits_baseILj256ES2_S2_S2_S2_fjLj128EEEEELb1ELb1ELb0ELb0EEEvNS_9BwdParamsE:
.text._ZN10layer_norm13ln_bwd_kernelINS_13Kernel_traitsI6__halfS2_S2_S2_fjLj256ELj1ELj4ELj1ELj16ENS_18Kernel_traits_baseILj256ES2_S2_S2_S2_fjLj128EEEEELb1ELb1ELb0ELb0EEEvNS_9BwdParamsE:
        /* <DEDUP_REMOVED lines=65> */
.L_x_1131:
        /* <DEDUP_REMOVED lines=10> */
[----:B------:R-:W-:-:S03]  /*04b0*/  MOV R67, 0x3f800000 ;  /* 0x3f80000000437802 */ /* 0x000fc60000000f00 */
[----:B------:R-:W-:-:S05]  /*04c0*/  IMAD R64, R12, R57, RZ ;  /* 0x000000390c407224 */ /* 0x000fca00078e02ff */
[----:B------:R-:W-:-:S04]  /*04d0*/  SHF.R.S32.HI R85, RZ, 0x1f, R64 ;  /* 0x0000001fff557819 */ /* 0x000fc80000011440 */
[----:B------:R-:W-:Y:S02]  /*04e0*/  LEA.HI R64, R85, R64, RZ, 0x3 ;  /* 0x0000004055407211 */ /* 0x000fe400078f18ff */
[----:B------:R-:W-:Y:S02]  /*04f0*/  CS2R R84, SRZ ;  /* 0x0000000000547805 */ /* 0x000fe4000001ff00 */
[----:B------:R-:W-:Y:S01]  /*0500*/  LEA.HI.SX32 R64, R64, R13, 0x1d ;  /* 0x0000000d40407211 */ /* 0x000fe200078feaff */
[----:B--2---:R-:W-:Y:S01]  /*0510*/  @P0 HADD2.F32 R67, -RZ, R48.H0_H0 ;  /* 0x20000030ff430230 */ /* 0x004fe20000004100 */
        /* <DEDUP_REMOVED lines=18> */
[----:B0-----:R-:W-:Y:S01]  /*0640*/  ISETP.NE.AND P1, PT, R8, RZ, PT ;  /* 0x000000ff0800720c */ /* 0x001fe20003f25270 */
[----:B---3--:R-:W-:Y:S02]  /*0650*/  HADD2.F32 R68, -RZ, R52.H0_H0 ;  /* 0x20000034ff447230 */ /* 0x008fe40000004100 */
[--C-:B------:R-:W-:Y:S02]  /*0660*/  HADD2.F32 R76, -RZ, R54.reuse.H0_H0 ;  /* 0x20000036ff4c7230 */ /* 0x100fe40000004100 */
[----:B------:R-:W-:Y:S02]  /*0670*/  HADD2.F32 R54, -RZ, R54.H1_H1 ;  /* 0x30000036ff367230 */ /* 0x000fe40000004100 */
[----:B------:R-:W-:Y:S02]  /*0680*/  HADD2.F32 R52, -RZ, R52.H1_H1 ;  /* 0x30000034ff347230 */ /* 0x000fe40000004100 */
[----:B------:R-:W-:-:S02]  /*0690*/  HADD2.F32 R72, -RZ, R53.H0_H0 ;  /* 0x20000035ff487230 */ /* 0x000fc40000004100 */
        /* <DEDUP_REMOVED lines=9> */
[C---:B-1----:R-:W-:Y:S01]  /*0730*/  FADD.FTZ R71, -R3.reuse, R76 ;  /* 0x0000004c03477221 */ /* 0x042fe20000010100 */
[C---:B------:R-:W-:Y:S01]  /*0740*/  FADD.FTZ R75, -R3.reuse, R78 ;  /* 0x0000004e034b7221 */ /* 0x040fe20000010100 */
[----:B------:R-:W-:Y:S01]  /*0750*/  FADD.FTZ R79, -R3, R80 ;  /* 0x00000050034f7221 */ /* 0x000fe20000010100 */
[--C-:B--2---:R-:W-:Y:S02]  /*0760*/  HADD2.F32 R54, -RZ, R48.reuse.H0_H0 ;  /* 0x20000030ff367230 */ /* 0x104fe40000004100 */
[----:B-----5:R-:W-:Y:S01]  /*0770*/  FMUL.FTZ R3, R66, R53 ;  /* 0x0000003542037220 */ /* 0x020fe20000410000 */
[----:B------:R-:W-:-:S02]  /*0780*/  HADD2.F32 R48, -RZ, R48.H1_H1 ;  /* 0x30000030ff307230 */ /* 0x000fc40000004100 */
[----:B------:R-:W-:Y:S01]  /*0790*/  FMUL.FTZ R52, R66, R55 ;  /* 0x0000003742347220 */ /* 0x000fe20000410000 */
[--C-:B------:R-:W-:Y:S02]  /*07a0*/  HADD2.F32 R70, -RZ, R49.reuse.H0_H0 ;  /* 0x20000031ff467230 */ /* 0x100fe40000004100 */
[----:B------:R-:W-:Y:S01]  /*07b0*/  FADD.FTZ R28, R28, R54 ;  /* 0x000000361c1c7221 */ /* 0x000fe20000010000 */
[----:B------:R-:W-:Y:S02]  /*07c0*/  HADD2.F32 R72, -RZ, R49.H1_H1 ;  /* 0x30000031ff487230 */ /* 0x000fe40000004100 */
[-C--:B------:R-:W-:Y:S01]  /*07d0*/  FFMA.FTZ R44, R3, R54.reuse, R44 ;  /* 0x00000036032c7223 */ /* 0x080fe2000001002c */
[----:B------:R-:W-:Y:S02]  /*07e0*/  HADD2.F32 R49, -RZ, R50.H0_H0 ;  /* 0x20000032ff317230 */ /* 0x000fe40000004100 */
[C---:B------:R-:W-:Y:S01]  /*07f0*/  FMUL.FTZ R53, R66.reuse, R65 ;  /* 0x0000004142357220 */ /* 0x040fe20000410000 */
[----:B------:R-:W-:Y:S01]  /*0800*/  FMUL.FTZ R54, R11, R54 ;  /* 0x000000360b367220 */ /* 0x000fe20000410000 */
[----:B------:R-:W-:Y:S01]  /*0810*/  FMUL.FTZ R65, R66, R71 ;  /* 0x0000004742417220 */ /* 0x000fe20000410000 */
[----:B------:R-:W-:-:S02]  /*0820*/  HADD2.F32 R77, -RZ, R51.H0_H0 ;  /* 0x20000033ff4d7230 */ /* 0x000fc40000004100 */
[----:B------:R-:W-:Y:S01]  /*0830*/  FADD.FTZ R29, R29, R48 ;  /* 0x000000301d1d7221 */ /* 0x000fe20000010000 */
[----:B------:R-:W-:Y:S02]  /*0840*/  HADD2.F32 R51, -RZ, R51.H1_H1 ;  /* 0x30000033ff337230 */ /* 0x000fe40000004100 */
[-C--:B------:R-:W-:Y:S01]  /*0850*/  FFMA.FTZ R45, R52, R48.reuse, R45 ;  /* 0x00000030342d7223 */ /* 0x080fe2000001002d */
[----:B------:R-:W-:Y:S01]  /*0860*/  FMUL.FTZ R55, R10, R48 ;  /* 0x000000300a377220 */ /* 0x000fe20000410000 */
[C---:B------:R-:W-:Y:S01]  /*0870*/  FMUL.FTZ R68, R66.reuse, R69 ;  /* 0x0000004542447220 */ /* 0x040fe20000410000 */
[----:B------:R-:W-:Y:S01]  /*0880*/  FMUL.FTZ R78, R66, R79 ;  /* 0x0000004f424e7220 */ /* 0x000fe20000410000 */
[----:B------:R-:W-:Y:S01]  /*0890*/  FADD.FTZ R36, R36, R49 ;  /* 0x0000003124247221 */ /* 0x000fe20000010000 */
[-C--:B------:R-:W-:Y:S01]  /*08a0*/  FFMA.FTZ R40, R65, R49.reuse, R40 ;  /* 0x0000003141287223 */ /* 0x080fe20000010028 */
[----:B------:R-:W-:Y:S01]  /*08b0*/  FMUL.FTZ R74, R6, R49 ;  /* 0x00000031064a7220 */ /* 0x000fe20000410000 */
[----:B------:R-:W-:Y:S01]  /*08c0*/  FADD.FTZ R48, RZ, R54 ;  /* 0x00000036ff307221 */ /* 0x000fe20000010000 */
[----:B------:R-:W-:Y:S01]  /*08d0*/  FFMA.FTZ R49, R3, R54, RZ ;  /* 0x0000003603317223 */ /* 0x000fe200000100ff */
[----:B------:R-:W-:Y:S01]  /*08e0*/  FMUL.FTZ R71, R66, R75 ;  /* 0x0000004b42477220 */ /* 0x000fe20000410000 */
[----:B------:R-:W-:-:S02]  /*08f0*/  HADD2.F32 R50, -RZ, R50.H1_H1 ;  /* 0x30000032ff327230 */ /* 0x000fc40000004100 */
[----:B------:R-:W-:Y:S01]  /*0900*/  FADD.FTZ R31, R31, R72 ;  /* 0x000000481f1f7221 */ /* 0x000fe20000010000 */
[-C--:B------:R-:W-:Y:S01]  /*0910*/  FFMA.FTZ R47, R68, R72.reuse, R47 ;  /* 0x00000048442f7223 */ /* 0x080fe2000001002f */
[----:B------:R-:W-:Y:S01]  /*0920*/  FMUL.FTZ R69, R7, R72 ;  /* 0x0000004807457220 */ /* 0x000fe20000410000 */
[----:B------:R-:W-:Y:S01]  /*0930*/  FADD.FTZ R39, R39, R51 ;  /* 0x0000003327277221 */ /* 0x000fe20000010000 */
[-C--:B------:R-:W-:Y:S01]  /*0940*/  FFMA.FTZ R43, R78, R51.reuse, R43 ;  /* 0x000000334e2b7223 */ /* 0x080fe2000001002b */
[----:B------:R-:W-:Y:S01]  /*0950*/  FMUL.FTZ R75, R2, R51 ;  /* 0x00000033024b7220 */ /* 0x000fe20000410000 */
[----:B------:R-:W-:Y:S01]  /*0960*/  FADD.FTZ R30, R30, R70 ;  /* 0x000000461e1e7221 */ /* 0x000fe20000010000 */
[-C--:B------:R-:W-:Y:S01]  /*0970*/  FFMA.FTZ R46, R53, R70.reuse, R46 ;  /* 0x00000046352e7223 */ /* 0x080fe2000001002e */
[----:B------:R-:W-:Y:S01]  /*0980*/  FMUL.FTZ R72, R66, R73 ;  /* 0x0000004942487220 */ /* 0x000fe20000410000 */
[----:B------:R-:W-:Y:S01]  /*0990*/  FADD.FTZ R51, R48, R55 ;  /* 0x0000003730337221 */ /* 0x000fe20000010000 */
[----:B------:R-:W-:Y:S01]  /*09a0*/  FMUL.FTZ R70, R9, R70 ;  /* 0x0000004609467220 */ /* 0x000fe20000410000 */
[----:B------:R-:W-:Y:S01]  /*09b0*/  FFMA.FTZ R48, R52, R55, R49 ;  /* 0x0000003734307223 */ /* 0x000fe20000010031 */
[----:B------:R-:W-:Y:S01]  /*09c0*/  FADD.FTZ R37, R37, R50 ;  /* 0x0000003225257221 */ /* 0x000fe20000010000 */
[-C--:B------:R-:W-:Y:S01]  /*09d0*/  FFMA.FTZ R41, R72, R50.reuse, R41 ;  /* 0x0000003248297223 */ /* 0x080fe20000010029 */
[----:B------:R-:W-:Y:S01]  /*09e0*/  FMUL.FTZ R73, R5, R50 ;  /* 0x0000003205497220 */ /* 0x000fe20000410000 */
[----:B------:R-:W-:Y:S01]  /*09f0*/  FADD.FTZ R50, R51, R70 ;  /* 0x0000004633327221 */ /* 0x000fe20000010000 */
[----:B------:R-:W-:-:S03]  /*0a00*/  FFMA.FTZ R49, R53, R70, R48 ;  /* 0x0000004635317223 */ /* 0x000fc60000010030 */
[----:B------:R-:W-:Y:S01]  /*0a10*/  FADD.FTZ R51, R50, R69 ;  /* 0x0000004532337221 */ /* 0x000fe20000010000 */
[----:B------:R-:W-:-:S03]  /*0a20*/  FFMA.FTZ R48, R68, R69, R49 ;  /* 0x0000004544307223 */ /* 0x000fc60000010031 */
[----:B------:R-:W-:Y:S01]  /*0a30*/  FADD.FTZ R50, R51, R74 ;  /* 0x0000004a33327221 */ /* 0x000fe20000010000 */
[----:B------:R-:W-:Y:S01]  /*0a40*/  FFMA.FTZ R49, R65, R74, R48 ;  /* 0x0000004a41317223 */ /* 0x000fe20000010030 */
[----:B------:R-:W-:Y:S02]  /*0a50*/  FMUL.FTZ R76, R4, R77 ;  /* 0x0000004d044c7220 */ /* 0x000fe40000410000 */
[----:B------:R-:W-:Y:S01]  /*0a60*/  FADD.FTZ R51, R50, R73 ;  /* 0x0000004932337221 */ /* 0x000fe20000010000 */
[----:B------:R-:W-:-:S03]  /*0a70*/  FFMA.FTZ R48, R72, R73, R49 ;  /* 0x0000004948307223 */ /* 0x000fc60000010031 */
[----:B------:R-:W-:Y:S01]  /*0a80*/  FADD.FTZ R84, R51, R76 ;  /* 0x0000004c33547221 */ /* 0x000fe20000010000 */
[C---:B------:R-:W-:Y:S01]  /*0a90*/  FFMA.FTZ R85, R71.reuse, R76, R48 ;  /* 0x0000004c47557223 */ /* 0x040fe20000010030 */
[----:B------:R-:W-:Y:S01]  /*0aa0*/  FADD.FTZ R38, R38, R77 ;  /* 0x0000004d26267221 */ /* 0x000fe20000010000 */
[----:B------:R-:W-:Y:S01]  /*0ab0*/  FFMA.FTZ R42, R71, R77, R42 ;  /* 0x0000004d472a7223 */ /* 0x000fe2000001002a */
[----:B------:R-:W-:Y:S01]  /*0ac0*/  SHF.R.U64 R77, R62, 0x8, R63 ;  /* 0x000000083e4d7819 */ /* 0x000fe2000000123f */
[----:B------:R-:W-:Y:S01]  /*0ad0*/  FADD.FTZ R84, R84, R75 ;  /* 0x0000004b54547221 */ /* 0x000fe20000010000 */
[----:B------:R-:W-:Y:S01]  /*0ae0*/  SHF.R.U64 R79, R62, 0x10, R63 ;  /* 0x000000103e4f7819 */ /* 0x000fe2000000123f */
[----:B------:R-:W-:Y:S01]  /*0af0*/  FFMA.FTZ R85, R78, R75, R85 ;  /* 0x0000004b4e557223 */ /* 0x000fe20000010055 */
[--C-:B------:R-:W-:Y:S02]  /*0b00*/  SHF.R.U64 R80, R62, 0x18, R63.reuse ;  /* 0x000000183e507819 */ /* 0x100fe4000000123f */
[----:B------:R-:W-:-:S02]  /*0b10*/  SHF.R.U32.HI R81, RZ, 0x8, R63 ;  /* 0x00000008ff517819 */ /* 0x000fc4000001163f */
[--C-:B------:R-:W-:Y:S02]  /*0b20*/  SHF.R.U32.HI R82, RZ, 0x10, R63.reuse ;  /* 0x00000010ff527819 */ /* 0x100fe4000001163f */
[----:B------:R-:W-:-:S07]  /*0b30*/  SHF.R.U32.HI R83, RZ, 0x18, R63 ;  /* 0x00000018ff537819 */ /* 0x000fce000001163f */
.L_x_1127:
[----:B------:R-:W-:Y:S05]  /*0b40*/  BSYNC B1 ;  /* 0x0000000000017941 */ /* 0x000fea0003800000 */
.L_x_1126:
        /* <DEDUP_REMOVED lines=20> */
.L_x_1145:
        /* <DEDUP_REMOVED lines=16> */
[-CC-:B------:R-:W-:Y:S01]  /*0d90*/  FFMA.FTZ R87, R3, R84.reuse, R85.reuse ;  /* 0x0000005403577223 */ /* 0x180fe20000010055 */
[----:B------:R-:W-:Y:S01]  /*0da0*/  LOP3.LUT P4, RZ, R62, 0xff, RZ, 0xc0, !PT ;  /* 0x000000ff3eff7812 */ /* 0x000fe2000788c0ff */
[-C--:B------:R-:W-:Y:S01]  /*0db0*/  FFMA.FTZ R88, R52, R84.reuse, R85 ;  /* 0x0000005434587223 */ /* 0x080fe20000010055 */
[----:B------:R-:W-:Y:S01]  /*0dc0*/  ISETP.NE.AND.EX P2, PT, RZ, UR17, PT, P2 ;  /* 0x00000011ff007c0c */ /* 0x000fe2000bf45320 */
[----:B------:R-:W-:Y:S01]  /*0dd0*/  FADD.FTZ R87, R54, -R87 ;  /* 0x8000005736577221 */ /* 0x000fe20000010000 */
[----:B------:R-:W-:-:S03]  /*0de0*/  FFMA.FTZ R90, R72, R84, R85 ;  /* 0x00000054485a7223 */ /* 0x000fc60000010055 */
[----:B-----5:R-:W-:Y:S02]  /*0df0*/  FMUL.FTZ R86, R66, R87 ;  /* 0x0000005742567220 */ /* 0x020fe40000410000 */
[----:B------:R-:W-:-:S05]  /*0e00*/  @P1 HADD2.F32 R87, -RZ, R16.H0_H0 ;  /* 0x20000010ff571230 */ /* 0x000fca0000004100 */
[----:B------:R-:W-:-:S05]  /*0e10*/  @P1 FADD.FTZ R86, R86, R87 ;  /* 0x0000005756561221 */ /* 0x000fca0000010000 */
[----:B------:R-:W-:Y:S01]  /*0e20*/  @P2 F2FP.F16.F32.PACK_AB R87, RZ, R86 ;  /* 0x00000056ff57223e */ /* 0x000fe200000000ff */
[----:B------:R-:W-:-:S03]  /*0e30*/  FMUL.FTZ R86, R86, R67 ;  /* 0x0000004356567220 */ /* 0x000fc60000410000 */
[----:B------:R-:W-:Y:S01]  /*0e40*/  @P2 PRMT R32, R87, 0x7610, R32 ;  /* 0x0000761057202816 */ /* 0x000fe20000000020 */
[----:B------:R-:W-:Y:S01]  /*0e50*/  FMUL.FTZ R91, R86, UR15 ;  /* 0x0000000f565b7c20 */ /* 0x000fe20008410000 */
[----:B------:R-:W-:-:S04]  /*0e60*/  FADD.FTZ R87, R55, -R88 ;  /* 0x8000005837577221 */ /* 0x000fc80000010000 */
[----:B------:R-:W-:Y:S01]  /*0e70*/  FMUL.FTZ R88, R66, R87 ;  /* 0x0000005742587220 */ /* 0x000fe20000410000 */
[----:B------:R-:W-:-:S05]  /*0e80*/  @P1 HADD2.F32 R87, -RZ, R16.H1_H1 ;  /* 0x30000010ff571230 */ /* 0x000fca0000004100 */
[----:B------:R-:W-:-:S05]  /*0e90*/  @P1 FADD.FTZ R88, R88, R87 ;  /* 0x0000005758581221 */ /* 0x000fca0000010000 */
[----:B------:R-:W-:Y:S01]  /*0ea0*/  @P2 F2FP.F16.F32.PACK_AB R87, RZ, R88 ;  /* 0x00000058ff57223e */ /* 0x000fe200000000ff */
[----:B------:R-:W-:-:S03]  /*0eb0*/  FMUL.FTZ R88, R88, R67 ;  /* 0x0000004358587220 */ /* 0x000fc60000410000 */
[----:B------:R-:W-:Y:S01]  /*0ec0*/  @P2 PRMT R32, R32, 0x5410, R87 ;  /* 0x0000541020202816 */ /* 0x000fe20000000057 */
[----:B------:R-:W-:Y:S01]  /*0ed0*/  FMUL.FTZ R88, R88, UR15 ;  /* 0x0000000f58587c20 */ /* 0x000fe20008410000 */
[----:B--2---:R-:W-:-:S05]  /*0ee0*/  @P4 HADD2.F32 R86, -RZ, R48.H0_H0 ;  /* 0x20000030ff564230 */ /* 0x004fca0000004100 */
[----:B------:R-:W-:Y:S01]  /*0ef0*/  @P4 FMUL.FTZ R89, R91, R86 ;  /* 0x000000565b594220 */ /* 0x000fe20000410000 */
[----:B------:R-:W-:Y:S01]  /*0f00*/  MOV R86, RZ ;  /* 0x000000ff00567202 */ /* 0x000fe20000000f00 */
[----:B------:R-:W-:Y:S01]  /*0f10*/  @P4 FMUL.FTZ R86, R0, R91 ;  /* 0x0000005b00564220 */ /* 0x000fe20000410000 */
[----:B------:R-:W-:Y:S01]  /*0f20*/  LOP3.LUT P4, RZ, R77, 0xff, RZ, 0xc0, !PT ;  /* 0x000000ff4dff7812 */ /* 0x000fe2000788c0ff */
[----:B------:R-:W-:Y:S01]  /*0f30*/  FFMA.FTZ R91, R53, R84, R85 ;  /* 0x00000054355b7223 */ /* 0x000fe20000010055 */
[----:B------:R-:W-:Y:S01]  /*0f40*/  FADD.FTZ R20, R20, R89 ;  /* 0x0000005914147221 */ /* 0x000fe20000010000 */
[----:B------:R-:W-:Y:S02]  /*0f50*/  @P1 HADD2.F32 R89, -RZ, R17.H0_H0 ;  /* 0x20000011ff591230 */ /* 0x000fe40000004100 */
[----:B------:R-:W-:-:S08]  /*0f60*/  FADD.FTZ R91, R70, -R91 ;  /* 0x8000005b465b7221 */ /* 0x000fd00000010000 */
[----:B------:R-:W-:Y:S01]  /*0f70*/  @P4 HADD2.F32 R87, -RZ, R48.H1_H1 ;  /* 0x30000030ff574230 */ /* 0x000fe20000004100 */
[----:B------:R-:W-:-:S06]  /*0f80*/  HFMA2.MMA R48, -RZ, RZ, 0, 0 ;  /* 0x00000000ff307435 */ /* 0x000fcc00000001ff */
[----:B------:R-:W-:Y:S01]  /*0f90*/  @P4 FMUL.FTZ R48, R88, R87 ;  /* 0x0000005758304220 */ /* 0x000fe20000410000 */
[----:B------:R-:W-:Y:S01]  /*0fa0*/  MOV R87, RZ ;  /* 0x000000ff00577202 */ /* 0x000fe20000000f00 */
[----:B------:R-:W-:Y:S01]  /*0fb0*/  @P4 FMUL.FTZ R87, R15, R88 ;  /* 0x000000580f574220 */ /* 0x000fe20000410000 */
[----:B------:R-:W-:Y:S01]  /*0fc0*/  FMUL.FTZ R88, R66, R91 ;  /* 0x0000005b42587220 */ /* 0x000fe20000410000 */
[----:B------:R-:W-:Y:S01]  /*0fd0*/  LOP3.LUT P4, RZ, R79, 0xff, RZ, 0xc0, !PT ;  /* 0x000000ff4fff7812 */ /* 0x000fe2000788c0ff */
[----:B------:R-:W-:Y:S02]  /*0fe0*/  FADD.FTZ R21, R21, R48 ;  /* 0x0000003015157221 */ /* 0x000fe40000010000 */
[----:B------:R-:W-:-:S05]  /*0ff0*/  @P1 FADD.FTZ R88, R88, R89 ;  /* 0x0000005958581221 */ /* 0x000fca0000010000 */
[----:B------:R-:W-:Y:S01]  /*1000*/  @P2 F2FP.F16.F32.PACK_AB R89, RZ, R88 ;  /* 0x00000058ff59223e */ /* 0x000fe200000000ff */
[----:B------:R-:W-:-:S03]  /*1010*/  FMUL.FTZ R88, R88, R67 ;  /* 0x0000004358587220 */ /* 0x000fc60000410000 */
[----:B------:R-:W-:Y:S01]  /*1020*/  @P2 PRMT R33, R89, 0x7610, R33 ;  /* 0x0000761059212816 */ /* 0x000fe20000000021 */
[----:B------:R-:W-:Y:S01]  /*1030*/  HFMA2.MMA R89, -RZ, RZ, 0, 0 ;  /* 0x00000000ff597435 */ /* 0x000fe200000001ff */
[----:B------:R-:W-:Y:S02]  /*1040*/  @P4 HADD2.F32 R48, -RZ, R49.H0_H0 ;  /* 0x20000031ff304230 */ /* 0x000fe40000004100 */
[----:B------:R-:W-:Y:S01]  /*1050*/  FMUL.FTZ R91, R88, UR15 ;  /* 0x0000000f585b7c20 */ /* 0x000fe20008410000 */
[----:B------:R-:W-:-:S03]  /*1060*/  FFMA.FTZ R88, R68, R84, R85 ;  /* 0x0000005444587223 */ /* 0x000fc60000010055 */
[----:B------:R-:W-:Y:S01]  /*1070*/  @P4 FMUL.FTZ R89, R91, R48 ;  /* 0x000000305b594220 */ /* 0x000fe20000410000 */
[----:B------:R-:W-:Y:S01]  /*1080*/  MOV R48, RZ ;  /* 0x000000ff00307202 */ /* 0x000fe20000000f00 */
[----:B------:R-:W-:Y:S01]  /*1090*/  @P4 FMUL.FTZ R48, R14, R91 ;  /* 0x0000005b0e304220 */ /* 0x000fe20000410000 */
[----:B------:R-:W-:Y:S01]  /*10a0*/  FADD.FTZ R91, R69, -R88 ;  /* 0x80000058455b7221 */ /* 0x000fe20000010000 */
[----:B------:R-:W-:Y:S01]  /*10b0*/  FADD.FTZ R22, R22, R89 ;  /* 0x0000005916167221 */ /* 0x000fe20000010000 */
[----:B------:R-:W-:Y:S01]  /*10c0*/  @P1 HADD2.F32 R89, -RZ, R17.H1_H1 ;  /* 0x30000011ff591230 */ /* 0x000fe20000004100 */
[----:B------:R-:W-:Y:S01]  /*10d0*/  LOP3.LUT P4, RZ, R80, 0xff, RZ, 0xc0, !PT ;  /* 0x000000ff50ff7812 */ /* 0x000fe2000788c0ff */
[----:B------:R-:W-:-:S04]  /*10e0*/  FMUL.FTZ R88, R66, R91 ;  /* 0x0000005b42587220 */ /* 0x000fc80000410000 */
[----:B------:R-:W-:-:S05]  /*10f0*/  @P1 FADD.FTZ R88, R88, R89 ;  /* 0x0000005958581221 */ /* 0x000fca0000010000 */
[----:B------:R-:W-:Y:S01]  /*1100*/  @P2 F2FP.F16.F32.PACK_AB R89, RZ, R88 ;  /* 0x00000058ff59223e */ /* 0x000fe200000000ff */
[----:B------:R-:W-:Y:S02]  /*1110*/  FMUL.FTZ R88, R88, R67 ;  /* 0x0000004358587220 */ /* 0x000fe40000410000 */
[----:B------:R-:W-:Y:S01]  /*1120*/  @P4 HADD2.F32 R49, -RZ, R49.H1_H1 ;  /* 0x30000031ff314230 */ /* 0x000fe20000004100 */
[----:B------:R-:W-:Y:S01]  /*1130*/  @P2 PRMT R33, R33, 0x5410, R89 ;  /* 0x0000541021212816 */ /* 0x000fe20000000059 */
[----:B------:R-:W-:Y:S01]  /*1140*/  FMUL.FTZ R89, R88, UR15 ;  /* 0x0000000f58597c20 */ /* 0x000fe20008410000 */
[----:B------:R-:W-:-:S06]  /*1150*/  HFMA2.MMA R88, -RZ, RZ, 0, 0 ;  /* 0x00000000ff587435 */ /* 0x000fcc00000001ff */
[----:B------:R-:W-:Y:S01]  /*1160*/  @P4 FMUL.FTZ R88, R89, R49 ;  /* 0x0000003159584220 */ /* 0x000fe20000410000 */
[----:B------:R-:W-:Y:S01]  /*1170*/  MOV R49, RZ ;  /* 0x000000ff00317202 */ /* 0x000fe20000000f00 */
[----:B------:R-:W-:Y:S01]  /*1180*/  @P4 FMUL.FTZ R49, R58, R89 ;  /* 0x000000593a314220 */ /* 0x000fe20000410000 */
[----:B------:R-:W-:Y:S01]  /*1190*/  FFMA.FTZ R89, R65, R84, R85 ;  /* 0x0000005441597223 */ /* 0x000fe20000010055 */
[----:B------:R-:W-:Y:S01]  /*11a0*/  FADD.FTZ R23, R23, R88 ;  /* 0x0000005817177221 */ /* 0x000fe20000010000 */
[----:B------:R-:W-:Y:S02]  /*11b0*/  LOP3.LUT P4, RZ, R63, 0xff, RZ, 0xc0, !PT ;  /* 0x000000ff3fff7812 */ /* 0x000fe4000788c0ff */
[----:B------:R-:W-:Y:S01]  /*11c0*/  FADD.FTZ R89, R74, -R89 ;  /* 0x800000594a597221 */ /* 0x000fe20000010000 */
[----:B------:R-:W-:Y:S02]  /*11d0*/  F2FP.F16.F32.PACK_AB R49, R49, R48 ;  /* 0x000000303131723e */ /* 0x000fe400000000ff */
[----:B------:R-:W-:Y:S01]  /*11e0*/  F2FP.F16.F32.PACK_AB R48, R87, R86 ;  /* 0x000000565730723e */ /* 0x000fe200000000ff */
[----:B------:R-:W-:Y:S01]  /*11f0*/  FMUL.FTZ R88, R66, R89 ;  /* 0x0000005942587220 */ /* 0x000fe20000410000 */
[----:B------:R-:W-:-:S05]  /*1200*/  @P1 HADD2.F32 R89, -RZ, R18.H0_H0 ;  /* 0x20000012ff591230 */ /* 0x000fca0000004100 */
[----:B------:R-:W-:-:S05]  /*1210*/  @P1 FADD.FTZ R88, R88, R89 ;  /* 0x0000005958581221 */ /* 0x000fca0000010000 */
[----:B------:R-:W-:Y:S01]  /*1220*/  @P2 F2FP.F16.F32.PACK_AB R89, RZ, R88 ;  /* 0x00000058ff59223e */ /* 0x000fe200000000ff */
[----:B------:R-:W-:-:S03]  /*1230*/  FMUL.FTZ R88, R88, R67 ;  /* 0x0000004358587220 */ /* 0x000fc60000410000 */
[----:B------:R-:W-:Y:S01]  /*1240*/  @P2 PRMT R34, R89, 0x7610, R34 ;  /* 0x0000761059222816 */ /* 0x000fe20000000022 */
[----:B------:R-:W-:Y:S01]  /*1250*/  FMUL.FTZ R91, R88, UR15 ;  /* 0x0000000f585b7c20 */ /* 0x000fe20008410000 */
[----:B------:R-:W-:Y:S01]  /*1260*/  HFMA2.MMA R89, -RZ, RZ, 0, 0 ;  /* 0x00000000ff597435 */ /* 0x000fe200000001ff */
[----:B------:R-:W-:-:S05]  /*1270*/  @P4 HADD2.F32 R88, -RZ, R50.H0_H0 ;  /* 0x20000032ff584230 */ /* 0x000fca0000004100 */
[----:B------:R-:W-:Y:S01]  /*1280*/  @P4 FMUL.FTZ R89, R91, R88 ;  /* 0x000000585b594220 */ /* 0x000fe20000410000 */
[----:B------:R-:W-:Y:S01]  /*1290*/  MOV R88, RZ ;  /* 0x000000ff00587202 */ /* 0x000fe20000000f00 */
[----:B------:R-:W-:Y:S01]  /*12a0*/  @P4 FMUL.FTZ R88, R56, R91 ;  /* 0x0000005b38584220 */ /* 0x000fe20000410000 */
[----:B------:R-:W-:Y:S01]  /*12b0*/  LOP3.LUT P4, RZ, R81, 0xff, RZ, 0xc0, !PT ;  /* 0x000000ff51ff7812 */ /* 0x000fe2000788c0ff */
[----:B------:R-:W-:Y:S01]  /*12c0*/  FADD.FTZ R24, R24, R89 ;  /* 0x0000005918187221 */ /* 0x000fe20000010000 */
[----:B------:R-:W-:Y:S01]  /*12d0*/  FADD.FTZ R89, R73, -R90 ;  /* 0x8000005a49597221 */ /* 0x000fe20000010000 */
[----:B------:R-:W-:-:S03]  /*12e0*/  MOV R91, RZ ;  /* 0x000000ff005b7202 */ /* 0x000fc60000000f00 */
[----:B------:R-:W-:Y:S01]  /*12f0*/  FMUL.FTZ R90, R66, R89 ;  /* 0x00000059425a7220 */ /* 0x000fe20000410000 */
[----:B------:R-:W-:-:S05]  /*1300*/  @P1 HADD2.F32 R89, -RZ, R18.H1_H1 ;  /* 0x30000012ff591230 */ /* 0x000fca0000004100 */
[----:B------:R-:W-:-:S05]  /*1310*/  @P1 FADD.FTZ R90, R90, R89 ;  /* 0x000000595a5a1221 */ /* 0x000fca0000010000 */
[----:B------:R-:W-:Y:S01]  /*1320*/  @P2 F2FP.F16.F32.PACK_AB R89, RZ, R90 ;  /* 0x0000005aff59223e */ /* 0x000fe200000000ff */
[----:B------:R-:W-:-:S03]  /*1330*/  FMUL.FTZ R90, R90, R67 ;  /* 0x000000435a5a7220 */ /* 0x000fc60000410000 */
[----:B------:R-:W-:Y:S01]  /*1340*/  @P2 PRMT R34, R34, 0x5410, R89 ;  /* 0x0000541022222816 */ /* 0x000fe20000000059 */
[----:B------:R-:W-:Y:S01]  /*1350*/  @P4 HADD2.F32 R89, -RZ, R50.H1_H1 ;  /* 0x30000032ff594230 */ /* 0x000fe20000004100 */
[----:B------:R-:W-:Y:S01]  /*1360*/  HFMA2.MMA R50, -RZ, RZ, 0, 0 ;  /* 0x00000000ff327435 */ /* 0x000fe200000001ff */
[----:B------:R-:W-:-:S04]  /*1370*/  FMUL.FTZ R90, R90, UR15 ;  /* 0x0000000f5a5a7c20 */ /* 0x000fc80008410000 */
[----:B------:R-:W-:Y:S01]  /*1380*/  @P4 FMUL.FTZ R91, R60, R90 ;  /* 0x0000005a3c5b4220 */ /* 0x000fe20000410000 */
[----:B------:R-:W-:Y:S01]  /*1390*/  @P4 FMUL.FTZ R50, R90, R89 ;  /* 0x000000595a324220 */ /* 0x000fe20000410000 */
[-CC-:B------:R-:W-:Y:S01]  /*13a0*/  FFMA.FTZ R89, R71, R84.reuse, R85.reuse ;  /* 0x0000005447597223 */ /* 0x180fe20000010055 */
[----:B------:R-:W-:Y:S01]  /*13b0*/  FFMA.FTZ R84, R78, R84, R85 ;  /* 0x000000544e547223 */ /* 0x000fe20000010055 */
[----:B------:R-:W-:Y:S01]  /*13c0*/  LOP3.LUT P4, RZ, R82, 0xff, RZ, 0xc0, !PT ;  /* 0x000000ff52ff7812 */ /* 0x000fe2000788c0ff */
[----:B------:R-:W-:Y:S01]  /*13d0*/  FADD.FTZ R25, R25, R50 ;  /* 0x0000003219197221 */ /* 0x000fe20000010000 */
[----:B------:R-:W-:Y:S01]  /*13e0*/  FADD.FTZ R89, R76, -R89 ;  /* 0x800000594c597221 */ /* 0x000fe20000010000 */
[----:B------:R-:W-:-:S03]  /*13f0*/  FADD.FTZ R85, R75, -R84 ;  /* 0x800000544b557221 */ /* 0x000fc60000010000 */
[C---:B------:R-:W-:Y:S01]  /*1400*/  FMUL.FTZ R84, R66.reuse, R89 ;  /* 0x0000005942547220 */ /* 0x040fe20000410000 */
[----:B------:R-:W-:Y:S01]  /*1410*/  FMUL.FTZ R90, R66, R85 ;  /* 0x00000055425a7220 */ /* 0x000fe20000410000 */
[----:B------:R-:W-:Y:S01]  /*1420*/  @P1 HADD2.F32 R85, -RZ, R19.H0_H0 ;  /* 0x20000013ff551230 */ /* 0x000fe20000004100 */
[----:B------:R-:W-:-:S04]  /*1430*/  HFMA2.MMA R89, -RZ, RZ, 0, 0 ;  /* 0x00000000ff597435 */ /* 0x000fc800000001ff */
[----:B------:R-:W-:Y:S01]  /*1440*/  @P1 FADD.FTZ R84, R84, R85 ;  /* 0x0000005554541221 */ /* 0x000fe20000010000 */
[----:B------:R-:W-:-:S03]  /*1450*/  @P1 HADD2.F32 R85, -RZ, R19.H1_H1 ;  /* 0x30000013ff551230 */ /* 0x000fc60000004100 */
[-C--:B------:R-:W-:Y:S01]  /*1460*/  FMUL.FTZ R66, R84, R67.reuse ;  /* 0x0000004354427220 */ /* 0x080fe20000410000 */
[----:B------:R-:W-:Y:S01]  /*1470*/  @P2 F2FP.F16.F32.PACK_AB R50, RZ, R84 ;  /* 0x00000054ff32223e */ /* 0x000fe200000000ff */
[----:B------:R-:W-:Y:S01]  /*1480*/  @P1 FADD.FTZ R90, R90, R85 ;  /* 0x000000555a5a1221 */ /* 0x000fe20000010000 */
[----:B------:R-:W-:Y:S01]  /*1490*/  LOP3.LUT P1, RZ, R83, 0xff, RZ, 0xc0, !PT ;  /* 0x000000ff53ff7812 */ /* 0x000fe2000782c0ff */
[----:B------:R-:W-:Y:S01]  /*14a0*/  FMUL.FTZ R85, R66, UR15 ;  /* 0x0000000f42557c20 */ /* 0x000fe20008410000 */
[--C-:B------:R-:W-:Y:S02]  /*14b0*/  @P4 HADD2.F32 R66, -RZ, R51.reuse.H0_H0 ;  /* 0x20000033ff424230 */ /* 0x100fe40000004100 */
[----:B------:R-:W-:Y:S01]  /*14c0*/  FMUL.FTZ R84, R90, R67 ;  /* 0x000000435a547220 */ /* 0x000fe20000410000 */
[----:B------:R-:W-:Y:S01]  /*14d0*/  @P2 F2FP.F16.F32.PACK_AB R67, RZ, R90 ;  /* 0x0000005aff43223e */ /* 0x000fe200000000ff */
[----:B------:R-:W-:Y:S01]  /*14e0*/  HFMA2.MMA R90, -RZ, RZ, 0, 0 ;  /* 0x00000000ff5a7435 */ /* 0x000fe200000001ff */
[----:B------:R-:W-:Y:S01]  /*14f0*/  @P2 PRMT R35, R50, 0x7610, R35 ;  /* 0x0000761032232816 */ /* 0x000fe20000000023 */
[----:B------:R-:W-:Y:S01]  /*1500*/  FMUL.FTZ R84, R84, UR15 ;  /* 0x0000000f54547c20 */ /* 0x000fe20008410000 */
[----:B------:R-:W-:Y:S01]  /*1510*/  @P4 FMUL.FTZ R89, R85, R66 ;  /* 0x0000004255594220 */ /* 0x000fe20000410000 */
[----:B------:R-:W-:Y:S01]  /*1520*/  MOV R66, RZ ;  /* 0x000000ff00427202 */ /* 0x000fe20000000f00 */
[----:B------:R-:W-:Y:S01]  /*1530*/  @P4 FMUL.FTZ R66, R59, R85 ;  /* 0x000000553b424220 */ /* 0x000fe20000410000 */
[----:B------:R-:W-:Y:S01]  /*1540*/  @P2 PRMT R35, R35, 0x5410, R67 ;  /* 0x0000541023232816 */ /* 0x000fe20000000043 */
[----:B------:R-:W-:Y:S01]  /*1550*/  FADD.FTZ R26, R26, R89 ;  /* 0x000000591a1a7221 */ /* 0x000fe20000010000 */
[----:B------:R-:W-:Y:S01]  /*1560*/  @P1 HADD2.F32 R51, -RZ, R51.H1_H1 ;  /* 0x30000033ff331230 */ /* 0x000fe20000004100 */
[----:B------:R-:W-:-:S04]  /*1570*/  F2FP.F16.F32.PACK_AB R50, R91, R88 ;  /* 0x000000585b32723e */ /* 0x000fc800000000ff */
[----:B------:R-:W-:Y:S01]  /*1580*/  @P1 FMUL.FTZ R90, R84, R51 ;  /* 0x00000033545a1220 */ /* 0x000fe20000410000 */
[----:B------:R-:W-:Y:S01]  /*1590*/  MOV R51, RZ ;  /* 0x000000ff00337202 */ /* 0x000fe20000000f00 */
[----:B------:R-:W-:Y:S01]  /*15a0*/  @P1 FMUL.FTZ R51, R61, R84 ;  /* 0x000000543d331220 */ /* 0x000fe20000410000 */
[----:B------:R-:W-:Y:S01]  /*15b0*/  @P2 LEA R84, P1, R64, UR16, 0x4 ;  /* 0x0000001040542c11 */ /* 0x000fe2000f8220ff */
[----:B------:R-:W-:-:S03]  /*15c0*/  FADD.FTZ R27, R27, R90 ;  /* 0x0000005a1b1b7221 */ /* 0x000fc60000010000 */
[C---:B------:R-:W-:Y:S02]  /*15d0*/  @P2 LEA.HI.X R85, R64.reuse, UR17, RZ, 0x4, P1 ;  /* 0x0000001140552c11 */ /* 0x040fe400088f24ff */
[----:B------:R-:W-:Y:S02]  /*15e0*/  F2FP.F16.F32.PACK_AB R51, R51, R66 ;  /* 0x000000423333723e */ /* 0x000fe400000000ff */
[C---:B------:R-:W-:Y:S01]  /*15f0*/  LEA R66, P1, R64.reuse, UR18, 0x4 ;  /* 0x0000001240427c11 */ /* 0x040fe2000f8220ff */
[----:B------:R1:W-:Y:S03]  /*1600*/  @P2 STG.E.128 desc[UR4][R84.64], R32 ;  /* 0x0000002054002986 */ /* 0x0003e6000c101d04 */
[----:B------:R-:W-:-:S05]  /*1610*/  LEA.HI.X R67, R64, UR19, RZ, 0x4, P1 ;  /* 0x0000001340437c11 */ /* 0x000fca00088f24ff */
[----:B------:R1:W-:Y:S04]  /*1620*/  STG.E.128 desc[UR4][R66.64], R48 ;  /* 0x0000003042007986 */ /* 0x0003e8000c101d04 */
.L_x_1130:
[----:B------:R-:W-:Y:S05]  /*1630*/  BSYNC B1 ;  /* 0x0000000000017941 */ /* 0x000fea0003800000 */
.L_x_1129:
[----:B-1----:R-:W1:Y:S02]  /*1640*/  LDC.64 R48, c[0x0][0x210] ;  /* 0x00008400ff307b82 */ /* 0x002e640000000a00 */
[----:B-1----:R-:W-:-:S04]  /*1650*/  LEA R12, R48, R12, 0x2 ;  /* 0x0000000c300c7211 */ /* 0x002fc800078e10ff */
[----:B------:R-:W-:-:S13]  /*1660*/  ISETP.GE.AND P1, PT, R12, R49, PT ;  /* 0x000000310c00720c */ /* 0x000fda0003f26270 */
[----:B------:R-:W-:Y:S05]  /*1670*/  @!P1 BRA `(.L_x_1131) ;  /* 0xffffffec00649947 */ /* 0x000fea000383ffff */
.L_x_1125:
[----:B------:R-:W-:Y:S05]  /*1680*/  BSYNC B0 ;  /* 0x0000000000007941 */ /* 0x000fea0003800000 */
.L_x_1124:
[----:B------:R-:W1:Y:S01]  /*1690*/  S2R R3, SR_CgaCtaId ;  /* 0x0000000000037919 */ /* 0x000e620000008800 */
[----:B------:R-:W-:Y:S01]  /*16a0*/  MOV R0, 0x400 ;  /* 0x0000040000007802 */ /* 0x000fe20000000f00 */
[----:B------:R-:W-:Y:S05]  /*16b0*/  WARPSYNC.ALL ;  /* 0x0000000000007948 */ /* 0x000fea0003800000 */
[----:B------:R-:W4:Y:S01]  /*16c0*/  S2R R49, SR_TID.X ;  /* 0x0000000000317919 */ /* 0x000f220000002100 */
[----:B------:R-:W-:Y:S01]  /*16d0*/  ULDC.64 UR6, c[0x0][0x2d8] ;  /* 0x0000b60000067ab9 */ /* 0x000fe20000000a00 */
[----:B------:R-:W-:Y:S01]  /*16e0*/  ULDC.64 UR20, c[0x0][0x2d0] ;  /* 0x0000b40000147ab9 */ /* 0x000fe20000000a00 */
[----:B------:R-:W-:Y:S01]  /*16f0*/  ULDC.64 UR22, c[0x0][0x2f0] ;  /* 0x0000bc0000167ab9 */ /* 0x000fe20000000a00 */
[----:B-----5:R-:W0:Y:S01]  /*1700*/  S2R R32, SR_CTAID.X ;  /* 0x0000000000207919 */ /* 0x020e220000002500 */
[----:B------:R-:W-:Y:S01]  /*1710*/  BSSY B0, `(.L_x_1132) ;  /* 0x000005a000007945 */ /* 0x000fe20003800000 */
[----:B-1----:R-:W-:-:S04]  /*1720*/  LEA R0, R3, R0, 0x18 ;  /* 0x0000000003007211 */ /* 0x002fc800078ec0ff */
[CC--:B----4-:R-:W-:Y:S02]  /*1730*/  LEA R2, R49.reuse, R0.reuse, 0x5 ;  /* 0x0000000031027211 */ /* 0x0d0fe400078e28ff */
        /* <DEDUP_REMOVED lines=87> */
.L_x_1133:
[----:B------:R-:W-:Y:S05]  /*1cb0*/  BSYNC B0 ;  /* 0x0000000000007941 */ /* 0x000fea0003800000 */
.L_x_1132:
        /* <DEDUP_REMOVED lines=10> */
.L_x_1128:
        /* <DEDUP_REMOVED lines=8> */
.L_x_1135:
[----:B------:R-:W-:Y:S05]  /*1de0*/  BSYNC B1 ;  /* 0x0000000000017941 */ /* 0x000fea0003800000 */
.L_x_1134:
        /* <DEDUP_REMOVED lines=9> */
.L_x_1136:
[----:B------:R-:W-:Y:S01]  /*1e80*/  HFMA2.MMA R48, -RZ, RZ, 0, 1.1920928955078125e-07 ;  /* 0x00000002ff307435 */ /* 0x000fe200000001ff */
[----:B------:R-:W-:Y:S02]  /*1e90*/  MOV R93, R51 ;  /* 0x00000033005d7202 */ /* 0x000fe40000000f00 */
[----:B------:R-:W-:-:S08]  /*1ea0*/  MOV R86, R91 ;  /* 0x0000005b00567202 */ /* 0x000fd00000000f00 */
[----:B------:R-:W-:Y:S05]  /*1eb0*/  WARPSYNC.COLLECTIVE R50, `(.L_x_1137) ;  /* 0x0000000032087348 */ /* 0x000fea0003c00000 */
[----:B------:R0:W1:Y:S02]  /*1ec0*/  SHFL.BFLY P1, R91, R93, R48, R49 ;  /* 0x0c0000305d5b7389 */ /* 0x0000640000020031 */
[----:B01----:R-:W-:Y:S01]  /*1ed0*/  ENDCOLLECTIVE ;  /* 0x000000000000791b */ /* 0x003fe20003800000 */
.L_x_1137:
[----:B------:R-:W-:-:S05]  /*1ee0*/  FADD.FTZ R86, R86, R85 ;  /* 0x0000005556567221 */ /* 0x000fca0000010000 */
[----:B------:R-:W-:Y:S02]  /*1ef0*/  MOV R93, R86 ;  /* 0x00000056005d7202 */ /* 0x000fe40000000f00 */
[----:B------:R-:W-:-:S07]  /*1f00*/  MOV R88, R91 ;  /* 0x0000005b00587202 */ /* 0x000fce0000000f00 */
[----:B------:R-:W-:Y:S05]  /*1f10*/  WARPSYNC.COLLECTIVE R50, `(.L_x_1138) ;  /* 0x0000000032087348 */ /* 0x000fea0003c00000 */
[----:B------:R0:W1:Y:S02]  /*1f20*/  SHFL.BFLY P1, R91, R93, R48, R49 ;  /* 0x0c0000305d5b7389 */ /* 0x0000640000020031 */
[----:B01----:R-:W-:Y:S01]  /*1f30*/  ENDCOLLECTIVE ;  /* 0x000000000000791b */ /* 0x003fe20003800000 */
.L_x_1138:
[----:B------:R-:W-:Y:S01]  /*1f40*/  FADD.FTZ R88, R51, R88 ;  /* 0x0000005833587221 */ /* 0x000fe20000010000 */
[----:B------:R-:W-:-:S04]  /*1f50*/  HFMA2.MMA R48, -RZ, RZ, 0, 2.384185791015625e-07 ;  /* 0x00000004ff307435 */ /* 0x000fc800000001ff */
[----:B------:R-:W-:Y:S02]  /*1f60*/  MOV R93, R88 ;  /* 0x00000058005d7202 */ /* 0x000fe40000000f00 */
[----:B------:R-:W-:-:S07]  /*1f70*/  MOV R87, R91 ;  /* 0x0000005b00577202 */ /* 0x000fce0000000f00 */
[----:B------:R-:W-:Y:S05]  /*1f80*/  WARPSYNC.COLLECTIVE R50, `(.L_x_1139) ;  /* 0x0000000032087348 */ /* 0x000fea0003c00000 */
[----:B------:R0:W1:Y:S02]  /*1f90*/  SHFL.BFLY P1, R91, R93, R48, R49 ;  /* 0x0c0000305d5b7389 */ /* 0x0000640000020031 */
[----:B01----:R-:W-:Y:S01]  /*1fa0*/  ENDCOLLECTIVE ;  /* 0x000000000000791b */ /* 0x003fe20003800000 */
.L_x_1139:
[----:B------:R-:W-:-:S05]  /*1fb0*/  FADD.FTZ R87, R86, R87 ;  /* 0x0000005756577221 */ /* 0x000fca0000010000 */
[----:B------:R-:W-:Y:S02]  /*1fc0*/  MOV R93, R87 ;  /* 0x00000057005d7202 */ /* 0x000fe40000000f00 */
[----:B------:R-:W-:-:S07]  /*1fd0*/  MOV R89, R91 ;  /* 0x0000005b00597202 */ /* 0x000fce0000000f00 */
[----:B------:R-:W-:Y:S05]  /*1fe0*/  WARPSYNC.COLLECTIVE R50, `(.L_x_1140) ;  /* 0x0000000032087348 */ /* 0x000fea0003c00000 */
[----:B------:R0:W1:Y:S02]  /*1ff0*/  SHFL.BFLY P1, R91, R93, R48, R49 ;  /* 0x0c0000305d5b7389 */ /* 0x0000640000020031 */
[----:B01----:R-:W-:Y:S01]  /*2000*/  ENDCOLLECTIVE ;  /* 0x000000000000791b */ /* 0x003fe20003800000 */
.L_x_1140:
[----:B------:R-:W-:Y:S01]  /*2010*/  FADD.FTZ R89, R88, R89 ;  /* 0x0000005958597221 */ /* 0x000fe20000010000 */
[----:B------:R-:W-:-:S04]  /*2020*/  HFMA2.MMA R48, -RZ, RZ, 0, 4.76837158203125e-07 ;  /* 0x00000008ff307435 */ /* 0x000fc800000001ff */
[----:B------:R-:W-:Y:S02]  /*2030*/  MOV R93, R89 ;  /* 0x00000059005d7202 */ /* 0x000fe40000000f00 */
[----:B------:R-:W-:-:S07]  /*2040*/  MOV R90, R91 ;  /* 0x0000005b005a7202 */ /* 0x000fce0000000f00 */
[----:B------:R-:W-:Y:S05]  /*2050*/  WARPSYNC.COLLECTIVE R50, `(.L_x_1141) ;  /* 0x0000000032087348 */ /* 0x000fea0003c00000 */
[----:B------:R0:W1:Y:S02]  /*2060*/  SHFL.BFLY P1, R91, R93, R48, R49 ;  /* 0x0c0000305d5b7389 */ /* 0x0000640000020031 */
[----:B01----:R-:W-:Y:S01]  /*2070*/  ENDCOLLECTIVE ;  /* 0x000000000000791b */ /* 0x003fe20003800000 */
.L_x_1141:
[----:B------:R-:W-:-:S05]  /*2080*/  FADD.FTZ R90, R87, R90 ;  /* 0x0000005a575a7221 */ /* 0x000fca0000010000 */
[----:B------:R-:W-:Y:S02]  /*2090*/  MOV R93, R90 ;  /* 0x0000005a005d7202 */ /* 0x000fe40000000f00 */
[----:B------:R-:W-:-:S07]  /*20a0*/  MOV R84, R91 ;  /* 0x0000005b00547202 */ /* 0x000fce0000000f00 */
[----:B------:R-:W-:Y:S05]  /*20b0*/  WARPSYNC.COLLECTIVE R50, `(.L_x_1142) ;  /* 0x0000000032087348 */ /* 0x000fea0003c00000 */
[----:B------:R0:W1:Y:S02]  /*20c0*/  SHFL.BFLY P1, R91, R93, R48, R49 ;  /* 0x0c0000305d5b7389 */ /* 0x0000640000020031 */
[----:B01----:R-:W-:Y:S01]  /*20d0*/  ENDCOLLECTIVE ;  /* 0x000000000000791b */ /* 0x003fe20003800000 */
.L_x_1142:
[----:B------:R-:W-:Y:S01]  /*20e0*/  FADD.FTZ R84, R89, R84 ;  /* 0x0000005459547221 */ /* 0x000fe20000010000 */
[----:B------:R-:W-:-:S04]  /*20f0*/  HFMA2.MMA R48, -RZ, RZ, 0, 9.5367431640625e-07 ;  /* 0x00000010ff307435 */ /* 0x000fc800000001ff */
[----:B------:R-:W-:Y:S02]  /*2100*/  MOV R93, R84 ;  /* 0x00000054005d7202 */ /* 0x000fe40000000f00 */
[----:B------:R-:W-:-:S07]  /*2110*/  MOV R85, R91 ;  /* 0x0000005b00557202 */ /* 0x000fce0000000f00 */
[----:B------:R-:W-:Y:S05]  /*2120*/  WARPSYNC.COLLECTIVE R50, `(.L_x_1143) ;  /* 0x0000000032087348 */ /* 0x000fea0003c00000 */
[----:B------:R0:W1:Y:S02]  /*2130*/  SHFL.BFLY P1, R91, R93, R48, R49 ;  /* 0x0c0000305d5b7389 */ /* 0x0000640000020031 */
[----:B01----:R-:W-:Y:S01]  /*2140*/  ENDCOLLECTIVE ;  /* 0x000000000000791b */ /* 0x003fe20003800000 */
.L_x_1143:
[----:B------:R-:W-:-:S05]  /*2150*/  FADD.FTZ R85, R90, R85 ;  /* 0x000000555a557221 */ /* 0x000fca0000010000 */
[----:B------:R-:W-:Y:S02]  /*2160*/  MOV R93, R85 ;  /* 0x00000055005d7202 */ /* 0x000fe40000000f00 */
[----:B------:R-:W-:-:S07]  /*2170*/  MOV R51, R91 ;  /* 0x0000005b00337202 */ /* 0x000fce0000000f00 */
[----:B------:R-:W-:Y:S05]  /*2180*/  WARPSYNC.COLLECTIVE R50, `(.L_x_1144) ;  /* 0x0000000032087348 */ /* 0x000fea0003c00000 */
[----:B------:R0:W1:Y:S02]  /*2190*/  SHFL.BFLY P1, R91, R93, R48, R49 ;  /* 0x0c0000305d5b7389 */ /* 0x0000640000020031 */
[----:B01----:R-:W-:Y:S01]  /*21a0*/  ENDCOLLECTIVE ;  /* 0x000000000000791b */ /* 0x003fe20003800000 */
.L_x_1144:
[----:B------:R-:W-:Y:S01]  /*21b0*/  MOV R86, R91 ;  /* 0x0000005b00567202 */ /* 0x000fe20000000f00 */
[----:B------:R-:W-:Y:S06]  /*21c0*/  BRA `(.L_x_1145) ;  /* 0xffffffe800b07947 */ /* 0x000fec000383ffff */
.L_x_1146:
        /* <DEDUP_REMOVED lines=11> */
.L_x_6498:


//--------------------- .text._ZN10layer_norm13ln_bwd_kernelINS_13Kernel_traitsI6__halfS2_S2_S2_fjLj256ELj1ELj4ELj1ELj16ENS_18Kernel_traits_baseILj256ES2_S2_S2_S2_fjLj128EEEEELb1ELb1ELb0ELb1EEEvNS_9BwdParamsE --------------------------
	.section	.text._ZN10layer_norm13ln_bwd_kernelINS_13Kernel_traitsI6__halfS2_S2_S2_fjLj256ELj1ELj4ELj1ELj16ENS_18Kernel_traits_baseILj256ES2_S2_S2_S2_fjLj128EEEEELb1ELb1ELb0ELb1EEEvNS_9BwdParamsE,"ax",@progbits
	.align	128
        .global         _ZN10layer_norm13ln_bwd_kernelINS_13Kernel_traitsI6__halfS2_S2_S2_fjLj256ELj1ELj4ELj1ELj16ENS_18Kernel_traits_baseILj256ES2_S2_S2_S2_fjLj128EEEEELb1ELb1ELb0ELb1EEEvNS_9BwdParamsE
        .type           _ZN10layer_norm13ln_bwd_kernelINS_13Kernel_traitsI6__halfS2_S2_S2_fjLj256ELj1ELj4ELj1ELj16ENS_18Kernel_traits_baseILj256ES2_S2_S2_S2_fjLj128EEEEELb1ELb1ELb0ELb1EEEvNS_9BwdParamsE,@function
        .size           _ZN10layer_norm13ln_bwd_kernelINS_13Kernel_traitsI6__halfS2_S2_S2_fjLj256ELj1ELj4ELj1ELj16ENS_18Kernel_traits_baseILj256ES2_S2_S2_S2_fjLj128EEEEELb1ELb1ELb0ELb1EEEvNS_9BwdParamsE,(.L_x_6499 - _ZN10layer_norm13ln_bwd_kernelINS_13Kernel_traitsI6__halfS2_S2_S2_fjLj256ELj1ELj4ELj1ELj16ENS_18Kernel_traits_baseILj256ES2_S2_S2_S2_fjLj128EEEEELb1ELb1ELb0ELb1EEEvNS_9BwdParamsE)
        .other          _ZN10layer_norm13ln_bwd_kernelINS_13Kernel_traitsI6__halfS2_S2_S2_fjLj256ELj1ELj4ELj1ELj16ENS_18Kernel_traits_baseILj256ES2_S2_S2_S2_fjLj128EEEEELb1ELb1ELb0ELb1EEEvNS_9BwdParamsE,@"STO_CUDA_ENTRY STV_DEFAULT"
_ZN10layer_norm13ln_bwd_kernelINS_13Kernel_traitsI6__halfS2_S2_S2_fjLj256ELj1ELj4ELj1ELj16ENS_18Kernel_traits_baseILj256ES2_S2_S2_S2_fjLj128EEEEELb1ELb1ELb0ELb1EEEvNS_9BwdParamsE:
.text._ZN10layer_norm13ln_bwd_kernelINS_13Kernel_traitsI6__halfS2_S2_S2_fjLj256ELj1ELj4ELj1ELj16ENS_18Kernel_traits_baseILj256ES2_S2_S2_S2_fjLj128EEEEELb1ELb1ELb0ELb1EEEvNS_9BwdParamsE:
        /* <DEDUP_REMOVED lines=39> */
.L_x_1148:
[----:B------:R-:W-:Y:S01]  /*0270*/  ULDC.64 UR6, c[0x0][0x260] ;  /* 0x0000980000067ab9 */ /* 0x000fe20000000a00 */
[----:B------:R-:W0:Y:S01]  /*0280*/  LDC.U8 R48, c[0x0][0x2a0] ;  /* 0x0000a800ff307b82 */ /* 0x000e220000000000 */
[----:B------:R-:W-:-:S04]  /*0290*/  LEA R2, P0, R57, UR6, 0x4 ;  /* 0x0000000639027c11 */ /* 0x000fc8000f8020ff */
[----:B------:R-:W-:Y:S01]  /*02a0*/  IADD3.X R3, RZ, UR7, RZ, P0, !PT ;  /* 0x00000007ff037c10 */ /* 0x000fe200087fe4ff */
[----:B------:R-:W-:-:S04]  /*02b0*/  ULDC.64 UR6, c[0x0][0x270] ;  /* 0x00009c0000067ab9 */ /* 0x000fc80000000a00 */
[----:B------:R1:W2:Y:S01]  /*02c0*/  LDG.E.128 R4, desc[UR4][R2.64] ;  /* 0x0000000402047981 */ /* 0x0002a2000c1e1d00 */
[----:B------:R-:W-:Y:S01]  /*02d0*/  ISETP.NE.U32.AND P0, PT, RZ, UR6, PT ;  /* 0x00000006ff007c0c */ /* 0x000fe2000bf05070 */
[----:B------:R-:W-:Y:S01]  /*02e0*/  BSSY B1, `(.L_x_1150) ;  /* 0x0000134000017945 */ /* 0x000fe20003800000 */
[----:B------:R-:W-:Y:S02]  /*02f0*/  CS2R R8, SRZ ;  /* 0x0000000000087805 */ /* 0x000fe4000001ff00 */
[----:B------:R-:W-:Y:S02]  /*0300*/  CS2R R10, SRZ ;  /* 0x00000000000a7805 */ /* 0x000fe4000001ff00 */
[----:B------:R-:W-:Y:S02]  /*0310*/  ISETP.NE.AND.EX P0, PT, RZ, UR7, PT, P0 ;  /* 0x00000007ff007c0c */ /* 0x000fe4000bf05300 */
[----:B------:R-:W-:Y:S02]  /*0320*/  CS2R R12, SRZ ;  /* 0x00000000000c7805 */ /* 0x000fe4000001ff00 */
[----:B------:R-:W-:-:S02]  /*0330*/  CS2R R40, SRZ ;  /* 0x0000000000287805 */ /* 0x000fc4000001ff00 */
[----:B------:R-:W-:Y:S02]  /*0340*/  CS2R R38, SRZ ;  /* 0x0000000000267805 */ /* 0x000fe4000001ff00 */
[----:B------:R-:W-:Y:S02]  /*0350*/  CS2R R44, SRZ ;  /* 0x00000000002c7805 */ /* 0x000fe4000001ff00 */
[----:B-1----:R-:W-:Y:S02]  /*0360*/  CS2R R2, SRZ ;  /* 0x0000000000027805 */ /* 0x002fe4000001ff00 */
[----:B------:R-:W-:Y:S02]  /*0370*/  CS2R R42, SRZ ;  /* 0x00000000002a7805 */ /* 0x000fe4000001ff00 */
[----:B------:R-:W-:Y:S02]  /*0380*/  CS2R R14, SRZ ;  /* 0x00000000000e7805 */ /* 0x000fe4000001ff00 */
[----:B------:R-:W-:Y:S01]  /*0390*/  CS2R R36, SRZ ;  /* 0x0000000000247805 */ /* 0x000fe2000001ff00 */
[----:B--2---:R-:W-:-:S02]  /*03a0*/  HADD2.F32 R56, -RZ, R4.H0_H0 ;  /* 0x20000004ff387230 */ /* 0x004fc40000004100 */
        /* <DEDUP_REMOVED lines=8> */
[----:B0-----:R-:W-:-:S07]  /*0430*/  CS2R R6, SRZ ;  /* 0x0000000000067805 */ /* 0x001fce000001ff00 */
.L_x_1152:
[----:B------:R-:W-:Y:S01]  /*0440*/  IMAD R0, R58, UR8, RZ ;  /* 0x000000083a007c24 */ /* 0x000fe2000f8e02ff */
[----:B------:R-:W0:Y:S04]  /*0450*/  @P0 LDC.64 R28, c[0x0][0x270] ;  /* 0x00009c00ff1c0b82 */ /* 0x000e280000000a00 */
[----:B------:R-:W-:-:S04]  /*0460*/  SHF.R.S32.HI R31, RZ, 0x1f, R0 ;  /* 0x0000001fff1f7819 */ /* 0x000fc80000011400 */
[----:B-1----:R-:W1:Y:S01]  /*0470*/  LDC.64 R32, c[0x0][0x250] ;  /* 0x00009400ff207b82 */ /* 0x002e620000000a00 */
[----:B------:R-:W-:-:S04]  /*0480*/  LEA.HI R0, R31, R0, RZ, 0x3 ;  /* 0x000000001f007211 */ /* 0x000fc800078f18ff */
[----:B------:R-:W-:Y:S02]  /*0490*/  LEA.HI.SX32 R61, R0, R57, 0x1d ;  /* 0x00000039003d7211 */ /* 0x000fe400078feaff */
[----:B------:R-:W-:Y:S01]  /*04a0*/  SHF.R.S32.HI R0, RZ, 0x1f, R58 ;  /* 0x0000001fff007819 */ /* 0x000fe2000001143a */
[----:B------:R-:W2:Y:S01]  /*04b0*/  LDC.64 R30, c[0x0][0x2b8] ;  /* 0x0000ae00ff1e7b82 */ /* 0x000ea20000000a00 */
[----:B------:R-:W-:Y:S02]  /*04c0*/  SHF.L.U32 R60, R61, 0x4, RZ ;  /* 0x000000043d3c7819 */ /* 0x000fe400000006ff */
[----:B------:R-:W-:Y:S02]  /*04d0*/  SHF.R.U32.HI R59, RZ, 0x1c, R61 ;  /* 0x0000001cff3b7819 */ /* 0x000fe4000001163d */
[----:B------:R-:W-:-:S03]  /*04e0*/  IADD3 R34, P2, R60, UR12, RZ ;  /* 0x0000000c3c227c10 */ /* 0x000fc6000ff5e0ff */
[----:B------:R-:W3:Y:S01]  /*04f0*/  LDC.64 R46, c[0x0][0x258] ;  /* 0x00009600ff2e7b82 */ /* 0x000ee20000000a00 */
[----:B------:R-:W-:Y:S02]  /*0500*/  IADD3.X R35, R59, UR13, RZ, P2, !PT ;  /* 0x0000000d3b237c10 */ /* 0x000fe400097fe4ff */
[----:B0-----:R-:W-:-:S04]  /*0510*/  @P0 LEA R66, P1, R58, R28, 0x1 ;  /* 0x0000001c3a420211 */ /* 0x001fc800078208ff */
[C---:B------:R-:W-:Y:S01]  /*0520*/  @P0 LEA.HI.X R67, R58.reuse, R29, R0, 0x1, P1 ;  /* 0x0000001d3a430211 */ /* 0x040fe200008f0c00 */
[----:B-1----:R-:W-:Y:S02]  /*0530*/  IMAD.WIDE R68, R58, 0x4, R32 ;  /* 0x000000043a447825 */ /* 0x002fe400078e0220 */
[----:B------:R-:W4:Y:S04]  /*0540*/  LDG.E.128 R32, desc[UR4][R34.64] ;  /* 0x0000000422207981 */ /* 0x000f28000c1e1d00 */
[----:B------:R-:W4:Y:S01]  /*0550*/  LDG.E R0, desc[UR4][R68.64] ;  /* 0x0000000444007981 */ /* 0x000f22000c1e1900 */
[----:B--2---:R-:W-:-:S03]  /*0560*/  IMAD.WIDE.U32 R30, R61, 0x10, R30 ;  /* 0x000000103d1e7825 */ /* 0x004fc600078e001e */
[----:B------:R-:W2:Y:S04]  /*0570*/  @P0 LDG.E.U16 R66, desc[UR4][R66.64] ;  /* 0x0000000442420981 */ /* 0x000ea8000c1e1500 */
[----:B------:R-:W2:Y:S01]  /*0580*/  LDG.E.128 R28, desc[UR4][R30.64] ;  /* 0x000000041e1c7981 */ /* 0x000ea2000c1e1d00 */
[----:B---3--:R-:W-:-:S06]  /*0590*/  IMAD.WIDE R62, R58, 0x4, R46 ;  /* 0x000000043a3e7825 */ /* 0x008fcc00078e022e */
[----:B------:R4:W3:Y:S01]  /*05a0*/  LDG.E R62, desc[UR4][R62.64] ;  /* 0x000000043e3e7981 */ /* 0x0008e2000c1e1900 */
[----:B------:R-:W-:-:S04]  /*05b0*/  LEA R46, P3, R61, UR14, 0x3 ;  /* 0x0000000e3d2e7c11 */ /* 0x000fc8000f8618ff */
[----:B------:R-:W-:-:S06]  /*05c0*/  LEA.HI.X R47, R61, UR15, RZ, 0x3, P3 ;  /* 0x0000000f3d2f7c11 */ /* 0x000fcc00098f1cff */
[----:B-----5:R-:W5:Y:S01]  /*05d0*/  LDG.E.64 R46, desc[UR4][R46.64] ;  /* 0x000000042e2e7981 */ /* 0x020f62000c1e1b00 */
[----:B------:R-:W-:-:S04]  /*05e0*/  ISETP.NE.U32.AND P1, PT, RZ, UR10, PT ;  /* 0x0000000aff007c0c */ /* 0x000fc8000bf25070 */
[----:B------:R-:W-:-:S13]  /*05f0*/  ISETP.NE.AND.EX P1, PT, RZ, UR11, PT, P1 ;  /* 0x0000000bff007c0c */ /* 0x000fda000bf25310 */
[----:B------:R-:W-:-:S04]  /*0600*/  @P1 LEA R64, P2, R61, UR10, 0x4 ;  /* 0x0000000a3d401c11 */ /* 0x000fc8000f8420ff */
[----:B------:R-:W-:Y:S02]  /*0610*/  @P1 LEA.HI.X R65, R61, UR11, RZ, 0x4, P2 ;  /* 0x0000000b3d411c11 */ /* 0x000fe400090f24ff */
[----:B------:R-:W-:-:S03]  /*0620*/  ISETP.NE.AND P2, PT, R48, RZ, PT ;  /* 0x000000ff3000720c */ /* 0x000fc60003f45270 */
[----:B------:R0:W5:Y:S01]  /*0630*/  @P1 LDG.E.128 R16, desc[UR4][R64.64] ;  /* 0x0000000440101981 */ /* 0x000162000c1e1d00 */
[----:B------:R-:W-:Y:S01]  /*0640*/  HFMA2.MMA R61, -RZ, RZ, 1.875, 0 ;  /* 0x3f800000ff3d7435 */ /* 0x000fe200000001ff */
[----:B------:R-:W-:Y:S01]  /*0650*/  UMOV UR6, 0xffffffff ;  /* 0xffffffff00067882 */ /* 0x000fe20000000000 */
[----:B----4-:R-:W-:Y:S02]  /*0660*/  HADD2.F32 R63, -RZ, R32.H1_H1 ;  /* 0x30000020ff3f7230 */ /* 0x010fe40000004100 */
[----:B0-----:R-:W-:Y:S01]  /*0670*/  HADD2.F32 R65, -RZ, R34.H1_H1 ;  /* 0x30000022ff417230 */ /* 0x001fe20000004100 */
[----:B------:R-:W-:Y:S01]  /*0680*/  FSEL R0, R0, RZ, !P2 ;  /* 0x000000ff00007208 */ /* 0x000fe20005000000 */
[----:B------:R-:W-:Y:S02]  /*0690*/  HADD2.F32 R69, -RZ, R32.H0_H0 ;  /* 0x20000020ff457230 */ /* 0x000fe40000004100 */
[----:B------:R-:W-:Y:S02]  /*06a0*/  HADD2.F32 R67, -RZ, R35.H0_H0 ;  /* 0x20000023ff437230 */ /* 0x000fe40000004100 */
[----:B------:R-:W-:-:S02]  /*06b0*/  HADD2.F32 R77, -RZ, R33.H0_H0 ;  /* 0x20000021ff4d7230 */ /* 0x000fc40000004100 */
[----:B------:R-:W-:Y:S02]  /*06c0*/  HADD2.F32 R75, -RZ, R33.H1_H1 ;  /* 0x30000021ff4b7230 */ /* 0x000fe40000004100 */
[----:B------:R-:W-:Y:S02]  /*06d0*/  HADD2.F32 R35, -RZ, R35.H1_H1 ;  /* 0x30000023ff237230 */ /* 0x000fe40000004100 */
[C---:B------:R-:W-:Y:S01]  /*06e0*/  FADD.FTZ R32, -R0.reuse, R63 ;  /* 0x0000003f00207221 */ /* 0x040fe20000010100 */
[----:B------:R-:W-:Y:S02]  /*06f0*/  HADD2.F32 R33, -RZ, R34.H0_H0 ;  /* 0x20000022ff217230 */ /* 0x000fe40000004100 */
[C---:B------:R-:W-:Y:S01]  /*0700*/  FADD.FTZ R63, -R0.reuse, R65 ;  /* 0x00000041003f7221 */ /* 0x040fe20000010100 */
[--C-:B--2---:R-:W-:Y:S02]  /*0710*/  HADD2.F32 R34, -RZ, R28.reuse.H0_H0 ;  /* 0x2000001cff227230 */ /* 0x104fe40000004100 */
[C---:B------:R-:W-:Y:S01]  /*0720*/  FADD.FTZ R69, -R0.reuse, R69 ;  /* 0x0000004500457221 */ /* 0x040fe20000010100 */
[C---:B------:R-:W-:Y:S01]  /*0730*/  FADD.FTZ R65, -R0.reuse, R67 ;  /* 0x0000004300417221 */ /* 0x040fe20000010100 */
[----:B------:R-:W-:Y:S01]  /*0740*/  FADD.FTZ R67, -R0, R35 ;  /* 0x0000002300437221 */ /* 0x000fe20000010100 */
[----:B------:R-:W-:-:S02]  /*0750*/  HADD2.F32 R28, -RZ, R28.H1_H1 ;  /* 0x3000001cff1c7230 */ /* 0x000fc40000004100 */
[--C-:B------:R-:W-:Y:S02]  /*0760*/  HADD2.F32 R71, -RZ, R30.reuse.H0_H0 ;  /* 0x2000001eff477230 */ /* 0x100fe40000004100 */
[----:B------:R-:W-:Y:S02]  /*0770*/  HADD2.F32 R70, -RZ, R30.H1_H1 ;  /* 0x3000001eff467230 */ /* 0x000fe40000004100 */
[----:B---3--:R-:W-:Y:S01]  /*0780*/  FMUL.FTZ R30, R62, R32 ;  /* 0x000000203e1e7220 */ /* 0x008fe20000410000 */
[--C-:B------:R-:W-:Y:S02]  /*0790*/  HADD2.F32 R73, -RZ, R29.reuse.H0_H0 ;  /* 0x2000001dff497230 */ /* 0x100fe40000004100 */
[C---:B------:R-:W-:Y:S01]  /*07a0*/  FADD.FTZ R77, -R0.reuse, R77 ;  /* 0x0000004d004d7221 */ /* 0x040fe20000010100 */
[----:B------:R-:W-:Y:S02]  /*07b0*/  HADD2.F32 R35, -RZ, R29.H1_H1 ;  /* 0x3000001dff237230 */ /* 0x000fe40000004100 */
[C---:B------:R-:W-:Y:S01]  /*07c0*/  FADD.FTZ R75, -R0.reuse, R75 ;  /* 0x0000004b004b7221 */ /* 0x040fe20000010100 */
[----:B------:R-:W-:Y:S01]  /*07d0*/  FADD.FTZ R33, -R0, R33 ;  /* 0x0000002100217221 */ /* 0x000fe20000010100 */
        /* <DEDUP_REMOVED lines=9> */
[----:B------:R-:W-:Y:S01]  /*0870*/  FADD.FTZ R31, RZ, R29 ;  /* 0x0000001dff1f7221 */ /* 0x000fe20000010000 */
[----:B------:R-:W-:Y:S01]  /*0880*/  FFMA.FTZ R63, R0, R29, RZ ;  /* 0x0000001d003f7223 */ /* 0x000fe200000100ff */
[----:B------:R-:W-:Y:S01]  /*0890*/  FADD.FTZ R44, R34, R44 ;  /* 0x0000002c222c7221 */ /* 0x000fe20000010000 */
[----:B------:R-:W-:Y:S01]  /*08a0*/  FFMA.FTZ R45, R0, R34, R45 ;  /* 0x00000022002d7223 */ /* 0x000fe2000001002d */
[----:B------:R-:W-:-:S02]  /*08b0*/  @P0 HADD2.F32 R61, -RZ, R66.H0_H0 ;  /* 0x20000042ff3d0230 */ /* 0x000fc40000004100 */
[----:B------:R-:W-:Y:S01]  /*08c0*/  FMUL.FTZ R34, R62, R75 ;  /* 0x0000004b3e227220 */ /* 0x000fe20000410000 */
        /* <DEDUP_REMOVED lines=9> */
[----:B------:R-:W-:Y:S01]  /*0960*/  FADD.FTZ R13, R70, R13 ;  /* 0x0000000d460d7221 */ /* 0x000fe20000010000 */
[-C--:B------:R-:W-:Y:S01]  /*0970*/  FFMA.FTZ R37, R68, R70.reuse, R37 ;  /* 0x0000004644257223 */ /* 0x080fe20000010025 */
[----:B------:R-:W-:Y:S01]  /*0980*/  FMUL.FTZ R63, R51, R70 ;  /* 0x00000046333f7220 */ /* 0x000fe20000410000 */
        /* <DEDUP_REMOVED lines=42> */
.L_x_1164:
[----:B-1----:R-:W-:Y:S01]  /*0c30*/  FADD.FTZ R74, R31, R74 ;  /* 0x0000004a1f4a7221 */ /* 0x002fe20000010000 */
[----:B--2---:R-:W-:-:S03]  /*0c40*/  FADD.FTZ R76, R69, R76 ;  /* 0x0000004c454c7221 */ /* 0x004fc60000010000 */
[----:B0-----:R-:W-:Y:S01]  /*0c50*/  FMUL.FTZ R69, R74, UR9 ;  /* 0x000000094a457c20 */ /* 0x001fe20008410000 */
[----:B------:R-:W-:-:S04]  /*0c60*/  FMUL.FTZ R74, R76, UR9 ;  /* 0x000000094c4a7c20 */ /* 0x000fc80008410000 */
[----:B------:R-:W-:Y:S02]  /*0c70*/  FSEL R69, R69, RZ, !P2 ;  /* 0x000000ff45457208 */ /* 0x000fe40005000000 */
[----:B------:R-:W-:-:S03]  /*0c80*/  ISETP.NE.U32.AND P2, PT, RZ, UR18, PT ;  /* 0x00000012ff007c0c */ /* 0x000fc6000bf45070 */
[-CC-:B------:R-:W-:Y:S01]  /*0c90*/  FFMA.FTZ R0, R0, R74.reuse, R69.reuse ;  /* 0x0000004a00007223 */ /* 0x180fe20000010045 */
[----:B------:R-:W-:Y:S01]  /*0ca0*/  ISETP.NE.AND.EX P2, PT, RZ, UR19, PT, P2 ;  /* 0x00000013ff007c0c */ /* 0x000fe2000bf45320 */
[----:B------:R-:W-:Y:S01]  /*0cb0*/  FFMA.FTZ R71, R30, R74, R69 ;  /* 0x0000004a1e477223 */ /* 0x000fe20000010045 */
[----:B-----5:R-:W-:Y:S01]  /*0cc0*/  MOV R30, R46 ;  /* 0x0000002e001e7202 */ /* 0x020fe20000000f00 */
[----:B------:R-:W-:Y:S02]  /*0cd0*/  FADD.FTZ R29, R29, -R0 ;  /* 0x800000001d1d7221 */ /* 0x000fe40000010000 */
[----:B------:R-:W-:Y:S01]  /*0ce0*/  FADD.FTZ R71, R28, -R71 ;  /* 0x800000471c477221 */ /* 0x000fe20000010000 */
[----:B------:R-:W-:Y:S01]  /*0cf0*/  IADD3 R28, P3, R60, UR16, RZ ;  /* 0x000000103c1c7c10 */ /* 0x000fe2000ff7e0ff */
[----:B------:R-:W-:Y:S01]  /*0d00*/  FMUL.FTZ R0, R62, R29 ;  /* 0x0000001d3e007220 */ /* 0x000fe20000410000 */
[----:B------:R-:W-:-:S05]  /*0d10*/  @P1 HADD2.F32 R29, -RZ, R16.H0_H0 ;  /* 0x20000010ff1d1230 */ /* 0x000fca0000004100 */
[----:B------:R-:W-:-:S05]  /*0d20*/  @P1 FADD.FTZ R0, R0, R29 ;  /* 0x0000001d00001221 */ /* 0x000fca0000010000 */
[----:B------:R-:W-:-:S04]  /*0d30*/  @P2 F2FP.F16.F32.PACK_AB R29, RZ, R0 ;  /* 0x00000000ff1d223e */ /* 0x000fc800000000ff */
[----:B------:R-:W-:Y:S02]  /*0d40*/  @P2 PRMT R24, R29, 0x7610, R24 ;  /* 0x000076101d182816 */ /* 0x000fe40000000018 */
[----:B------:R-:W-:Y:S02]  /*0d50*/  IADD3.X R29, R59, UR17, RZ, P3, !PT ;  /* 0x000000113b1d7c10 */ /* 0x000fe40009ffe4ff */
[----:B------:R-:W-:-:S04]  /*0d60*/  LOP3.LUT P3, RZ, R30, 0xff, RZ, 0xc0, !PT ;  /* 0x000000ff1eff7812 */ /* 0x000fc8000786c0ff */
[----:B------:R-:W2:Y:S01]  /*0d70*/  LDG.E.128 R28, desc[UR4][R28.64] ;  /* 0x000000041c1c7981 */ /* 0x000ea2000c1e1d00 */
[----:B------:R-:W-:Y:S01]  /*0d80*/  FMUL.FTZ R0, R0, R61 ;  /* 0x0000003d00007220 */ /* 0x000fe20000410000 */
[----:B------:R-:W-:Y:S01]  /*0d90*/  HFMA2.MMA R73, -RZ, RZ, 0, 0 ;  /* 0x00000000ff497435 */ /* 0x000fe200000001ff */
[----:B------:R-:W-:Y:S01]  /*0da0*/  FMUL.FTZ R76, R62, R71 ;  /* 0x000000473e4c7220 */ /* 0x000fe20000410000 */
[----:B------:R-:W-:Y:S02]  /*0db0*/  @P1 HADD2.F32 R71, -RZ, R16.H1_H1 ;  /* 0x30000010ff471230 */ /* 0x000fe40000004100 */
[----:B------:R-:W-:Y:S01]  /*0dc0*/  FMUL.FTZ R75, R0, UR20 ;  /* 0x00000014004b7c20 */ /* 0x000fe20008410000 */
[-CC-:B------:R-:W-:Y:S01]  /*0dd0*/  FFMA.FTZ R34, R34, R74.reuse, R69.reuse ;  /* 0x0000004a22227223 */ /* 0x180fe20000010045 */
[-CC-:B------:R-:W-:Y:S01]  /*0de0*/  FFMA.FTZ R68, R68, R74.reuse, R69.reuse ;  /* 0x0000004a44447223 */ /* 0x180fe20000010045 */
[----:B------:R-:W-:Y:S01]  /*0df0*/  FFMA.FTZ R72, R72, R74, R69 ;  /* 0x0000004a48487223 */ /* 0x000fe20000010045 */
[----:B------:R-:W-:Y:S01]  /*0e00*/  @P1 FADD.FTZ R76, R76, R71 ;  /* 0x000000474c4c1221 */ /* 0x000fe20000010000 */
[----:B------:R-:W-:Y:S01]  /*0e10*/  FADD.FTZ R35, R35, -R34 ;  /* 0x8000002223237221 */ /* 0x000fe20000010000 */
[----:B------:R-:W-:Y:S01]  /*0e20*/  LOP3.LUT P4, RZ, R47, 0xff, RZ, 0xc0, !PT ;  /* 0x000000ff2fff7812 */ /* 0x000fe2000788c0ff */
[----:B------:R-:W-:Y:S01]  /*0e30*/  FADD.FTZ R67, R67, -R72 ;  /* 0x8000004843437221 */ /* 0x000fe20000010000 */
[----:B------:R-:W-:-:S02]  /*0e40*/  LOP3.LUT P5, RZ, R47, 0xff00, RZ, 0xc0, !PT ;  /* 0x0000ff002fff7812 */ /* 0x000fc400078ac0ff */
[----:B------:R-:W-:Y:S01]  /*0e50*/  @P2 F2FP.F16.F32.PACK_AB R71, RZ, R76 ;  /* 0x0000004cff47223e */ /* 0x000fe200000000ff */
[----:B------:R-:W-:-:S03]  /*0e60*/  FMUL.FTZ R76, R76, R61 ;  /* 0x0000003d4c4c7220 */ /* 0x000fc60000410000 */
[----:B------:R-:W-:Y:S01]  /*0e70*/  @P2 PRMT R24, R24, 0x5410, R71 ;  /* 0x0000541018182816 */ /* 0x000fe20000000047 */
[----:B------:R-:W-:Y:S01]  /*0e80*/  FMUL.FTZ R76, R76, UR20 ;  /* 0x000000144c4c7c20 */ /* 0x000fe20008410000 */
[----:B--2---:R-:W-:-:S05]  /*0e90*/  @P3 HADD2.F32 R0, -RZ, R28.H0_H0 ;  /* 0x2000001cff003230 */ /* 0x004fca0000004100 */
[----:B------:R-:W-:Y:S01]  /*0ea0*/  @P3 FMUL.FTZ R73, R75, R0 ;  /* 0x000000004b493220 */ /* 0x000fe20000410000 */
[----:B------:R-:W-:-:S03]  /*0eb0*/  MOV R0, RZ ;  /* 0x000000ff00007202 */ /* 0x000fc60000000f00 */
[----:B------:R-:W-:Y:S01]  /*0ec0*/  FADD.FTZ R8, R73, R8 ;  /* 0x0000000849087221 */ /* 0x000fe20000010000 */
[----:B------:R-:W-:-:S05]  /*0ed0*/  @P3 HADD2.F32 R73, -RZ, R20.H0_H0 ;  /* 0x20000014ff493230 */ /* 0x000fca0000004100 */
[----:B------:R-:W-:Y:S01]  /*0ee0*/  @P3 FMUL.FTZ R0, R75, R73 ;  /* 0x000000494b003220 */ /* 0x000fe20000410000 */
[----:B------:R-:W-:Y:S01]  /*0ef0*/  LOP3.LUT P3, RZ, R46, 0xff00, RZ, 0xc0, !PT ;  /* 0x0000ff002eff7812 */ /* 0x000fe2000786c0ff */
[-CC-:B------:R-:W-:Y:S01]  /*0f00*/  FFMA.FTZ R73, R64, R74.reuse, R69.reuse ;  /* 0x0000004a40497223 */ /* 0x180fe20000010045 */
[-C--:B------:R-:W-:Y:S01]  /*0f10*/  FFMA.FTZ R75, R33, R74.reuse, R69 ;  /* 0x0000004a214b7223 */ /* 0x080fe20000010045 */
[----:B------:R-:W-:Y:S02]  /*0f20*/  @P1 HADD2.F32 R33, -RZ, R17.H0_H0 ;  /* 0x20000011ff211230 */ /* 0x000fe40000004100 */
[----:B------:R-:W-:Y:S01]  /*0f30*/  FADD.FTZ R77, R32, -R73 ;  /* 0x80000049204d7221 */ /* 0x000fe20000010000 */
[----:B------:R-:W-:Y:S01]  /*0f40*/  FFMA.FTZ R73, R65, R74, R69 ;  /* 0x0000004a41497223 */ /* 0x000fe20000010045 */
[----:B------:R-:W-:Y:S01]  /*0f50*/  CS2R R64, SRZ ;  /* 0x0000000000407805 */ /* 0x000fe2000001ff00 */
[----:B------:R-:W-:Y:S02]  /*0f60*/  FADD.FTZ R75, R66, -R75 ;  /* 0x8000004b424b7221 */ /* 0x000fe40000010000 */
[----:B------:R-:W-:Y:S01]  /*0f70*/  FADD.FTZ R73, R70, -R73 ;  /* 0x8000004946497221 */ /* 0x000fe20000010000 */
[----:B------:R-:W-:-:S02]  /*0f80*/  HFMA2.MMA R70, -RZ, RZ, 0, 0 ;  /* 0x00000000ff467435 */ /* 0x000fc400000001ff */
[----:B------:R-:W-:Y:S01]  /*0f90*/  @P3 HADD2.F32 R71, -RZ, R28.H1_H1 ;  /* 0x3000001cff473230 */ /* 0x000fe20000004100 */
[----:B------:R-:W-:-:S06]  /*0fa0*/  HFMA2.MMA R28, -RZ, RZ, 0, 0 ;  /* 0x00000000ff1c7435 */ /* 0x000fcc00000001ff */
[----:B------:R-:W-:Y:S01]  /*0fb0*/  @P3 FMUL.FTZ R28, R76, R71 ;  /* 0x000000474c1c3220 */ /* 0x000fe20000410000 */
[----:B------:R-:W-:-:S03]  /*0fc0*/  MOV R71, RZ ;  /* 0x000000ff00477202 */ /* 0x000fc60000000f00 */
[----:B------:R-:W-:Y:S01]  /*0fd0*/  FADD.FTZ R9, R28, R9 ;  /* 0x000000091c097221 */ /* 0x000fe20000010000 */
[----:B------:R-:W-:-:S05]  /*0fe0*/  @P3 HADD2.F32 R28, -RZ, R20.H1_H1 ;  /* 0x30000014ff1c3230 */ /* 0x000fca0000004100 */
[----:B------:R-:W-:Y:S01]  /*0ff0*/  @P3 FMUL.FTZ R71, R76, R28 ;  /* 0x0000001c4c473220 */ /* 0x000fe20000410000 */
[----:B------:R-:W-:Y:S01]  /*1000*/  FMUL.FTZ R28, R62, R77 ;  /* 0x0000004d3e1c7220 */ /* 0x000fe20000410000 */
[----:B------:R-:W-:-:S03]  /*1010*/  LOP3.LUT P3, RZ, R46, 0xff0000, RZ, 0xc0, !PT ;  /* 0x00ff00002eff7812 */ /* 0x000fc6000786c0ff */
[----:B------:R-:W-:Y:S01]  /*1020*/  @P1 FADD.FTZ R28, R28, R33 ;  /* 0x000000211c1c1221 */ /* 0x000fe20000010000 */
[----:B------:R-:W-:-:S04]  /*1030*/  HFMA2.MMA R33, -RZ, RZ, 0, 0 ;  /* 0x00000000ff217435 */ /* 0x000fc800000001ff */
[----:B------:R-:W-:Y:S01]  /*1040*/  @P2 F2FP.F16.F32.PACK_AB R32, RZ, R28 ;  /* 0x0000001cff20223e */ /* 0x000fe200000000ff */
[----:B------:R-:W-:-:S03]  /*1050*/  FMUL.FTZ R28, R28, R61 ;  /* 0x0000003d1c1c7220 */ /* 0x000fc60000410000 */
[----:B------:R-:W-:Y:S01]  /*1060*/  @P2 PRMT R25, R32, 0x7610, R25 ;  /* 0x0000761020192816 */ /* 0x000fe20000000019 */
[----:B------:R-:W-:Y:S01]  /*1070*/  FMUL.FTZ R69, R28, UR20 ;  /* 0x000000141c457c20 */ /* 0x000fe20008410000 */
[----:B------:R-:W-:-:S05]  /*1080*/  @P3 HADD2.F32 R28, -RZ, R29.H0_H0 ;  /* 0x2000001dff1c3230 */ /* 0x000fca0000004100 */
[----:B------:R-:W-:Y:S01]  /*1090*/  @P3 FMUL.FTZ R65, R69, R28 ;  /* 0x0000001c45413220 */ /* 0x000fe20000410000 */
[----:B------:R-:W-:-:S03]  /*10a0*/  @P3 HADD2.F32 R28, -RZ, R21.H0_H0 ;  /* 0x20000015ff1c3230 */ /* 0x000fc60000004100 */
[----:B------:R-:W-:Y:S02]  /*10b0*/  FADD.FTZ R6, R65, R6 ;  /* 0x0000000641067221 */ /* 0x000fe40000010000 */
[----:B------:R-:W-:Y:S01]  /*10c0*/  @P3 FMUL.FTZ R33, R69, R28 ;  /* 0x0000001c45213220 */ /* 0x000fe20000410000 */
[----:B------:R-:W-:Y:S01]  /*10d0*/  FMUL.FTZ R28, R62, R35 ;  /* 0x000000233e1c7220 */ /* 0x000fe20000410000 */
[----:B------:R-:W-:Y:S01]  /*10e0*/  @P1 HADD2.F32 R35, -RZ, R17.H1_H1 ;  /* 0x30000011ff231230 */ /* 0x000fe20000004100 */
[----:B------:R-:W-:Y:S01]  /*10f0*/  LOP3.LUT P3, RZ, R46, 0xff000000, RZ, 0xc0, !PT ;  /* 0xff0000002eff7812 */ /* 0x000fe2000786c0ff */
[----:B------:R-:W-:-:S03]  /*1100*/  HFMA2.MMA R69, -RZ, RZ, 0, 0 ;  /* 0x00000000ff457435 */ /* 0x000fc600000001ff */
[----:B------:R-:W-:Y:S01]  /*1110*/  @P1 FADD.FTZ R28, R28, R35 ;  /* 0x000000231c1c1221 */ /* 0x000fe20000010000 */
[----:B------:R-:W-:-:S04]  /*1120*/  @P1 HADD2.F32 R35, -RZ, R18.H0_H0 ;  /* 0x20000012ff231230 */ /* 0x000fc80000004100 */
[----:B------:R-:W-:-:S04]  /*1130*/  @P2 F2FP.F16.F32.PACK_AB R32, RZ, R28 ;  /* 0x0000001cff20223e */ /* 0x000fc800000000ff */
[----:B------:R-:W-:Y:S01]  /*1140*/  @P2 PRMT R25, R25, 0x5410, R32 ;  /* 0x0000541019192816 */ /* 0x000fe20000000020 */
[----:B------:R-:W-:Y:S01]  /*1150*/  FMUL.FTZ R32, R28, R61 ;  /* 0x0000003d1c207220 */ /* 0x000fe20000410000 */
[----:B------:R-:W-:Y:S02]  /*1160*/  @P3 HADD2.F32 R29, -RZ, R29.H1_H1 ;  /* 0x3000001dff1d3230 */ /* 0x000fe40000004100 */
[----:B------:R-:W-:Y:S01]  /*1170*/  FMUL.FTZ R28, R62, R75 ;  /* 0x0000004b3e1c7220 */ /* 0x000fe20000410000 */
[----:B------:R-:W-:Y:S01]  /*1180*/  FMUL.FTZ R34, R32, UR20 ;  /* 0x0000001420227c20 */ /* 0x000fe20008410000 */
[----:B------:R-:W-:Y:S02]  /*1190*/  MOV R32, RZ ;  /* 0x000000ff00207202 */ /* 0x000fe40000000f00 */
[----:B------:R-:W-:Y:S01]  /*11a0*/  @P1 FADD.FTZ R28, R28, R35 ;  /* 0x000000231c1c1221 */ /* 0x000fe20000010000 */
[----:B------:R-:W-:Y:S01]  /*11b0*/  FADD.FTZ R35, R63, -R68 ;  /* 0x800000443f237221 */ /* 0x000fe20000010000 */
[----:B------:R-:W-:Y:S01]  /*11c0*/  @P3 FMUL.FTZ R64, R34, R29 ;  /* 0x0000001d22403220 */ /* 0x000fe20000410000 */
[----:B------:R-:W-:Y:S01]  /*11d0*/  @P3 HADD2.F32 R29, -RZ, R21.H1_H1 ;  /* 0x30000015ff1d3230 */ /* 0x000fe20000004100 */
[----:B------:R-:W-:Y:S01]  /*11e0*/  HFMA2.MMA R63, -RZ, RZ, 0, 0 ;  /* 0x00000000ff3f7435 */ /* 0x000fe200000001ff */
[C---:B------:R-:W-:Y:S01]  /*11f0*/  FMUL.FTZ R66, R62.reuse, R35 ;  /* 0x000000233e427220 */ /* 0x040fe20000410000 */
[----:B------:R-:W-:Y:S01]  /*1200*/  FMUL.FTZ R68, R62, R67 ;  /* 0x000000433e447220 */ /* 0x000fe20000410000 */
[----:B------:R-:W-:Y:S01]  /*1210*/  MOV R35, RZ ;  /* 0x000000ff00237202 */ /* 0x000fe20000000f00 */
[----:B------:R-:W-:Y:S01]  /*1220*/  @P3 FMUL.FTZ R32, R34, R29 ;  /* 0x0000001d22203220 */ /* 0x000fe20000410000 */
[----:B------:R-:W-:Y:S01]  /*1230*/  FMUL.FTZ R29, R28, R61 ;  /* 0x0000003d1c1d7220 */ /* 0x000fe20000410000 */
[----:B------:R-:W-:Y:S01]  /*1240*/  MOV R34, RZ ;  /* 0x000000ff00227202 */ /* 0x000fe20000000f00 */
[----:B------:R-:W-:Y:S01]  /*1250*/  FADD.FTZ R7, R64, R7 ;  /* 0x0000000740077221 */ /* 0x000fe20000010000 */
[----:B------:R-:W-:Y:S01]  /*1260*/  @P2 F2FP.F16.F32.PACK_AB R28, RZ, R28 ;  /* 0x0000001cff1c223e */ /* 0x000fe200000000ff */
[----:B------:R-:W-:Y:S01]  /*1270*/  FMUL.FTZ R46, R29, UR20 ;  /* 0x000000141d2e7c20 */ /* 0x000fe20008410000 */
[----:B------:R-:W-:Y:S01]  /*1280*/  @P4 HADD2.F32 R29, -RZ, R30.H0_H0 ;  /* 0x2000001eff1d4230 */ /* 0x000fe20000004100 */
[----:B------:R-:W-:-:S02]  /*1290*/  LOP3.LUT P3, RZ, R47, 0xff000000, RZ, 0xc0, !PT ;  /* 0xff0000002fff7812 */ /* 0x000fc4000786c0ff */
[----:B------:R-:W-:Y:S02]  /*12a0*/  @P2 PRMT R26, R28, 0x7610, R26 ;  /* 0x000076101c1a2816 */ /* 0x000fe4000000001a */
[----:B------:R-:W-:Y:S01]  /*12b0*/  @P4 FMUL.FTZ R63, R46, R29 ;  /* 0x0000001d2e3f4220 */ /* 0x000fe20000410000 */
[----:B------:R-:W-:Y:S01]  /*12c0*/  @P4 HADD2.F32 R29, -RZ, R22.H0_H0 ;  /* 0x20000016ff1d4230 */ /* 0x000fe20000004100 */
[----:B------:R-:W-:Y:S02]  /*12d0*/  F2FP.F16.F32.PACK_AB R33, R32, R33 ;  /* 0x000000212021723e */ /* 0x000fe400000000ff */
[----:B------:R-:W-:Y:S01]  /*12e0*/  F2FP.F16.F32.PACK_AB R32, R71, R0 ;  /* 0x000000004720723e */ /* 0x000fe200000000ff */
[----:B------:R-:W-:Y:S01]  /*12f0*/  FADD.FTZ R4, R63, R4 ;  /* 0x000000043f047221 */ /* 0x000fe20000010000 */
[----:B------:R-:W-:Y:S01]  /*1300*/  @P4 FMUL.FTZ R34, R46, R29 ;  /* 0x0000001d2e224220 */ /* 0x000fe20000410000 */
[----:B------:R-:W-:Y:S02]  /*1310*/  @P1 HADD2.F32 R29, -RZ, R18.H1_H1 ;  /* 0x30000012ff1d1230 */ /* 0x000fe40000004100 */
[----:B------:R-:W-:Y:S01]  /*1320*/  FMUL.FTZ R46, R62, R73 ;  /* 0x000000493e2e7220 */ /* 0x000fe20000410000 */
[----:B------:R-:W-:Y:S01]  /*1330*/  LOP3.LUT P4, RZ, R47, 0xff0000, RZ, 0xc0, !PT ;  /* 0x00ff00002fff7812 */ /* 0x000fe2000788c0ff */
[--C-:B------:R-:W-:Y:S01]  /*1340*/  @P1 HADD2.F32 R73, -RZ, R19.reuse.H1_H1 ;  /* 0x30000013ff491230 */ /* 0x100fe20000004100 */
[----:B------:R-:W-:Y:S01]  /*1350*/  MOV R0, RZ ;  /* 0x000000ff00007202 */ /* 0x000fe20000000f00 */
[----:B------:R-:W-:Y:S01]  /*1360*/  @P1 FADD.FTZ R66, R66, R29 ;  /* 0x0000001d42421221 */ /* 0x000fe20000010000 */
[----:B------:R-:W-:-:S02]  /*1370*/  @P1 HADD2.F32 R29, -RZ, R19.H0_H0 ;  /* 0x20000013ff1d1230 */ /* 0x000fc40000004100 */
[----:B------:R-:W-:Y:S01]  /*1380*/  @P1 FADD.FTZ R68, R68, R73 ;  /* 0x0000004944441221 */ /* 0x000fe20000010000 */
[-C--:B------:R-:W-:Y:S01]  /*1390*/  FMUL.FTZ R62, R66, R61.reuse ;  /* 0x0000003d423e7220 */ /* 0x080fe20000410000 */
[----:B------:R-:W-:Y:S01]  /*13a0*/  @P2 F2FP.F16.F32.PACK_AB R47, RZ, R66 ;  /* 0x00000042ff2f223e */ /* 0x000fe200000000ff */
[----:B------:R-:W-:Y:S01]  /*13b0*/  @P1 FADD.FTZ R46, R46, R29 ;  /* 0x0000001d2e2e1221 */ /* 0x000fe20000010000 */
[----:B------:R-:W-:Y:S02]  /*13c0*/  @P5 HADD2.F32 R29, -RZ, R22.H1_H1 ;  /* 0x30000016ff1d5230 */ /* 0x000fe40000004100 */
[----:B------:R-:W-:Y:S01]  /*13d0*/  FMUL.FTZ R62, R62, UR20 ;  /* 0x000000143e3e7c20 */ /* 0x000fe20008410000 */
[--C-:B------:R-:W-:Y:S02]  /*13e0*/  @P3 HADD2.F32 R73, -RZ, R23.reuse.H1_H1 ;  /* 0x30000017ff493230 */ /* 0x100fe40000004100 */
[----:B------:R-:W-:Y:S01]  /*13f0*/  FMUL.FTZ R66, R46, R61 ;  /* 0x0000003d2e427220 */ /* 0x000fe20000410000 */
[----:B------:R-:W-:-:S02]  /*1400*/  @P4 HADD2.F32 R67, -RZ, R23.H0_H0 ;  /* 0x20000017ff434230 */ /* 0x000fc40000004100 */
[----:B------:R-:W-:Y:S01]  /*1410*/  @P5 FMUL.FTZ R69, R62, R29 ;  /* 0x0000001d3e455220 */ /* 0x000fe20000410000 */
[----:B------:R-:W-:Y:S01]  /*1420*/  FMUL.FTZ R61, R68, R61 ;  /* 0x0000003d443d7220 */ /* 0x000fe20000410000 */
[----:B------:R-:W0:Y:S01]  /*1430*/  LDC.64 R28, c[0x0][0x210] ;  /* 0x00008400ff1c7b82 */ /* 0x000e220000000a00 */
[----:B------:R-:W-:Y:S01]  /*1440*/  FMUL.FTZ R66, R66, UR20 ;  /* 0x0000001442427c20 */ /* 0x000fe20008410000 */
[----:B------:R-:W-:Y:S02]  /*1450*/  @P2 F2FP.F16.F32.PACK_AB R46, RZ, R46 ;  /* 0x0000002eff2e223e */ /* 0x000fe400000000ff */
[----:B------:R-:W-:Y:S01]  /*1460*/  @P2 PRMT R26, R26, 0x5410, R47 ;  /* 0x000054101a1a2816 */ /* 0x000fe2000000002f */
[----:B------:R-:W-:Y:S01]  /*1470*/  @P4 FMUL.FTZ R35, R66, R67 ;  /* 0x0000004342234220 */ /* 0x000fe20000410000 */
[----:B------:R-:W-:Y:S01]  /*1480*/  @P2 F2FP.F16.F32.PACK_AB R67, RZ, R68 ;  /* 0x00000044ff43223e */ /* 0x000fe200000000ff */
[----:B------:R-:W-:Y:S01]  /*1490*/  FMUL.FTZ R68, R61, UR20 ;  /* 0x000000143d447c20 */ /* 0x000fe20008410000 */
[----:B------:R-:W-:-:S02]  /*14a0*/  @P2 PRMT R27, R46, 0x7610, R27 ;  /* 0x000076102e1b2816 */ /* 0x000fc4000000001b */
[----:B------:R-:W-:Y:S01]  /*14b0*/  @P2 IADD3 R46, P1, R60, UR18, RZ ;  /* 0x000000123c2e2c10 */ /* 0x000fe2000ff3e0ff */
[----:B------:R-:W-:Y:S01]  /*14c0*/  @P3 FMUL.FTZ R70, R68, R73 ;  /* 0x0000004944463220 */ /* 0x000fe20000410000 */
[----:B------:R-:W-:Y:S02]  /*14d0*/  IADD3 R60, P6, R60, UR22, RZ ;  /* 0x000000163c3c7c10 */ /* 0x000fe4000ffde0ff */
[----:B------:R-:W-:Y:S02]  /*14e0*/  @P2 IADD3.X R47, R59, UR19, RZ, P1, !PT ;  /* 0x000000133b2f2c10 */ /* 0x000fe40008ffe4ff */
[----:B------:R-:W-:Y:S01]  /*14f0*/  @P2 PRMT R27, R27, 0x5410, R67 ;  /* 0x000054101b1b2816 */ /* 0x000fe20000000043 */
[--C-:B------:R-:W-:Y:S01]  /*1500*/  @P4 HADD2.F32 R67, -RZ, R31.reuse.H0_H0 ;  /* 0x2000001fff434230 */ /* 0x100fe20000004100 */
[----:B------:R-:W-:Y:S01]  /*1510*/  F2FP.F16.F32.PACK_AB R34, R69, R34 ;  /* 0x000000224522723e */ /* 0x000fe200000000ff */
[----:B------:R-:W-:Y:S01]  /*1520*/  @P3 HADD2.F32 R69, -RZ, R31.H1_H1 ;  /* 0x3000001fff453230 */ /* 0x000fe20000004100 */
[----:B------:R-:W-:Y:S01]  /*1530*/  IADD3.X R61, R59, UR23, RZ, P6, !PT ;  /* 0x000000173b3d7c10 */ /* 0x000fe2000b7fe4ff */
[----:B------:R1:W-:Y:S01]  /*1540*/  @P2 STG.E.128 desc[UR4][R46.64], R24 ;  /* 0x000000182e002986 */ /* 0x0003e2000c101d04 */
[----:B------:R-:W-:Y:S01]  /*1550*/  F2FP.F16.F32.PACK_AB R35, R70, R35 ;  /* 0x000000234623723e */ /* 0x000fe200000000ff */
[----:B------:R-:W-:Y:S01]  /*1560*/  @P5 HADD2.F32 R59, -RZ, R30.H1_H1 ;  /* 0x3000001eff3b5230 */ /* 0x000fe20000004100 */
[----:B0-----:R-:W-:-:S02]  /*1570*/  LEA R58, R28, R58, 0x2 ;  /* 0x0000003a1c3a7211 */ /* 0x001fc400078e10ff */
[----:B------:R-:W-:Y:S01]  /*1580*/  CS2R R30, SRZ ;  /* 0x00000000001e7805 */ /* 0x000fe2000001ff00 */
[----:B------:R1:W-:Y:S01]  /*1590*/  STG.E.128 desc[UR4][R60.64], R32 ;  /* 0x000000203c007986 */ /* 0x0003e2000c101d04 */
[----:B------:R-:W-:Y:S01]  /*15a0*/  ISETP.GE.AND P1, PT, R58, R29, PT ;  /* 0x0000001d3a00720c */ /* 0x000fe20003f26270 */
[----:B------:R-:W-:Y:S01]  /*15b0*/  @P5 FMUL.FTZ R0, R62, R59 ;  /* 0x0000003b3e005220 */ /* 0x000fe20000410000 */
[----:B------:R-:W-:Y:S01]  /*15c0*/  @P4 FMUL.FTZ R31, R66, R67 ;  /* 0x00000043421f4220 */ /* 0x000fe20000410000 */
[----:B------:R-:W-:Y:S02]  /*15d0*/  @P3 FMUL.FTZ R30, R68, R69 ;  /* 0x00000045441e3220 */ /* 0x000fe40000410000 */
[----:B------:R-:W-:Y:S01]  /*15e0*/  FADD.FTZ R5, R0, R5 ;  /* 0x0000000500057221 */ /* 0x000fe20000010000 */
[----:B------:R-:W-:Y:S01]  /*15f0*/  FADD.FTZ R2, R31, R2 ;  /* 0x000000021f027221 */ /* 0x000fe20000010000 */
[----:B------:R-:W-:-:S06]  /*1600*/  FADD.FTZ R3, R30, R3 ;  /* 0x000000031e037221 */ /* 0x000fcc0000010000 */
[----:B------:R-:W-:Y:S05]  /*1610*/  @!P1 BRA `(.L_x_1152) ;  /* 0xffffffec00889947 */ /* 0x000fea000383ffff */
[----:B------:R-:W-:Y:S05]  /*1620*/  BSYNC B1 ;  /* 0x0000000000017941 */ /* 0x000fea0003800000 */
.L_x_1150:
        /* <DEDUP_REMOVED lines=16> */
.L_x_1149:
[----:B------:R-:W-:Y:S05]  /*1730*/  BSYNC B0 ;  /* 0x0000000000007941 */ /* 0x000fea0003800000 */
.L_x_1147:
        /* <DEDUP_REMOVED lines=8> */
[CC--:B--2---:R-:W-:Y:S02]  /*17c0*/  LEA R2, R41.reuse, R0.reuse, 0x5 ;  /* 0x0000000029027211 */ /* 0x0c4fe400078e28ff */
[----:B------:R-:W-:Y:S01]  /*17d0*/  LEA R0, R41, R0, 0x2 ;  /* 0x0000000029007211 */ /* 0x000fe200078e10ff */
        /* <DEDUP_REMOVED lines=79> */
.L_x_1151:
[----:B------:R-:W-:Y:S01]  /*1cd0*/  BSSY B2, `(.L_x_1153) ;  /* 0x0000007000027945 */ /* 0x000fe20003800000 */
[----:B------:R-:W-:Y:S02]  /*1ce0*/  MOV R76, 0x1 ;  /* 0x00000001004c7802 */ /* 0x000fe40000000f00 */
[----:B------:R-:W-:Y:S02]  /*1cf0*/  MOV R73, 0x1f ;  /* 0x0000001f00497802 */ /* 0x000fe40000000f00 */
[----:B------:R-:W-:-:S07]  /*1d00*/  MOV R71, 0xffffffff ;  /* 0xffffffff00477802 */ /* 0x000fce0000000f00 */
[----:B-----5:R-:W-:Y:S05]  /*1d10*/  WARPSYNC.COLLECTIVE R71, `(.L_x_1154) ;  /* 0x0000000047087348 */ /* 0x020fea0003c00000 */
[----:B------:R0:W1:Y:S02]  /*1d20*/  SHFL.BFLY P3, R77, R75, R76, R73 ;  /* 0x0c00004c4b4d7389 */ /* 0x0000640000060049 */
[----:B01---5:R-:W-:Y:S01]  /*1d30*/  ENDCOLLECTIVE ;  /* 0x000000000000791b */ /* 0x023fe20003800000 */
.L_x_1154:
[----:B------:R-:W-:Y:S05]  /*1d40*/  BSYNC B2 ;  /* 0x0000000000027941 */ /* 0x000fea0003800000 */
.L_x_1153:
        /* <DEDUP_REMOVED lines=8> */
.L_x_1155:
[----:B------:R-:W-:Y:S01]  /*1dd0*/  HFMA2.MMA R76, -RZ, RZ, 0, 1.1920928955078125e-07 ;  /* 0x00000002ff4c7435 */ /* 0x000fe200000001ff */
[----:B------:R-:W-:Y:S02]  /*1de0*/  MOV R75, R69 ;  /* 0x00000045004b7202 */ /* 0x000fe40000000f00 */
[----:B------:R-:W-:-:S08]  /*1df0*/  MOV R74, R77 ;  /* 0x0000004d004a7202 */ /* 0x000fd00000000f00 */
[----:B------:R-:W-:Y:S05]  /*1e00*/  WARPSYNC.COLLECTIVE R71, `(.L_x_1156) ;  /* 0x0000000047087348 */ /* 0x000fea0003c00000 */
[----:B------:R0:W1:Y:S02]  /*1e10*/  SHFL.BFLY P3, R77, R75, R76, R73 ;  /* 0x0c00004c4b4d7389 */ /* 0x0000640000060049 */
[----:B01----:R-:W-:Y:S01]  /*1e20*/  ENDCOLLECTIVE ;  /* 0x000000000000791b */ /* 0x003fe20003800000 */
.L_x_1156:
[----:B------:R-:W-:-:S05]  /*1e30*/  FADD.FTZ R74, R31, R74 ;  /* 0x0000004a1f4a7221 */ /* 0x000fca0000010000 */
[----:B------:R-:W-:Y:S01]  /*1e40*/  MOV R75, R74 ;  /* 0x0000004a004b7202 */ /* 0x000fe20000000f00 */
[----:B------:R-:W-:-:S07]  /*1e50*/  FADD.FTZ R69, R69, R77 ;  /* 0x0000004d45457221 */ /* 0x000fce0000010000 */
[----:B------:R-:W-:Y:S05]  /*1e60*/  WARPSYNC.COLLECTIVE R71, `(.L_x_1157) ;  /* 0x0000000047087348 */ /* 0x000fea0003c00000 */
[----:B------:R0:W1:Y:S02]  /*1e70*/  SHFL.BFLY P3, R77, R75, R76, R73 ;  /* 0x0c00004c4b4d7389 */ /* 0x0000640000060049 */
[----:B01----:R-:W-:Y:S01]  /*1e80*/  ENDCOLLECTIVE ;  /* 0x000000000000791b */ /* 0x003fe20003800000 */
.L_x_1157:
[----:B------:R-:W-:Y:S01]  /*1e90*/  HFMA2.MMA R76, -RZ, RZ, 0, 2.384185791015625e-07 ;  /* 0x00000004ff4c7435 */ /* 0x000fe200000001ff */
[----:B------:R-:W-:Y:S02]  /*1ea0*/  MOV R75, R69 ;  /* 0x00000045004b7202 */ /* 0x000fe40000000f00 */
[----:B------:R-:W-:-:S08]  /*1eb0*/  MOV R31, R77 ;  /* 0x0000004d001f7202 */ /* 0x000fd00000000f00 */
[----:B------:R-:W-:Y:S05]  /*1ec0*/  WARPSYNC.COLLECTIVE R71, `(.L_x_1158) ;  /* 0x0000000047087348 */ /* 0x000fea0003c00000 */
[----:B------:R0:W1:Y:S02]  /*1ed0*/  SHFL.BFLY P3, R77, R75, R76, R73 ;  /* 0x0c00004c4b4d7389 */ /* 0x0000640000060049 */
[----:B01----:R-:W-:Y:S01]  /*1ee0*/  ENDCOLLECTIVE ;  /* 0x000000000000791b */ /* 0x003fe20003800000 */
.L_x_1158:
[----:B------:R-:W-:-:S05]  /*1ef0*/  FADD.FTZ R74, R74, R31 ;  /* 0x0000001f4a4a7221 */ /* 0x000fca0000010000 */
[----:B------:R-:W-:Y:S01]  /*1f00*/  MOV R75, R74 ;  /* 0x0000004a004b7202 */ /* 0x000fe20000000f00 */
[----:B------:R-:W-:-:S07]  /*1f10*/  FADD.FTZ R31, R69, R77 ;  /* 0x0000004d451f7221 */ /* 0x000fce0000010000 */
[----:B------:R-:W-:Y:S05]  /*1f20*/  WARPSYNC.COLLECTIVE R71, `(.L_x_1159) ;  /* 0x0000000047087348 */ /* 0x000fea0003c00000 */
[----:B------:R0:W1:Y:S02]  /*1f30*/  SHFL.BFLY P3, R77, R75, R76, R73 ;  /* 0x0c00004c4b4d7389 */ /* 0x0000640000060049 */
[----:B01----:R-:W-:Y:S01]  /*1f40*/  ENDCOLLECTIVE ;  /* 0x000000000000791b */ /* 0x003fe20003800000 */
.L_x_1159:
[----:B------:R-:W-:Y:S01]  /*1f50*/  HFMA2.MMA R76, -RZ, RZ, 0, 4.76837158203125e-07 ;  /* 0x00000008ff4c7435 */ /* 0x000fe200000001ff */
[----:B------:R-:W-:Y:S02]  /*1f60*/  MOV R75, R31 ;  /* 0x0000001f004b7202 */ /* 0x000fe40000000f00 */
[----:B------:R-:W-:-:S05]  /*1f70*/  MOV R71, R77 ;  /* 0x0000004d00477202 */ /* 0x000fca0000000f00 */
[----:B------:R-:W-:Y:S01]  /*1f80*/  FADD.FTZ R69, R74, R71 ;  /* 0x000000474a457221 */ /* 0x000fe20000010000 */
[----:B------:R-:W-:-:S07]  /*1f90*/  MOV R71, 0xffffffff ;  /* 0xffffffff00477802 */ /* 0x000fce0000000f00 */
[----:B------:R-:W-:Y:S05]  /*1fa0*/  WARPSYNC.COLLECTIVE R71, `(.L_x_1160) ;  /* 0x0000000047087348 */ /* 0x000fea0003c00000 */
[----:B------:R0:W1:Y:S02]  /*1fb0*/  SHFL.BFLY P3, R77, R75, R76, R73 ;  /* 0x0c00004c4b4d7389 */ /* 0x0000640000060049 */
[----:B01----:R-:W-:Y:S01]  /*1fc0*/  ENDCOLLECTIVE ;  /* 0x000000000000791b */ /* 0x003fe20003800000 */
.L_x_1160:
[----:B------:R-:W-:Y:S01]  /*1fd0*/  MOV R75, R69 ;  /* 0x00000045004b7202 */ /* 0x000fe20000000f00 */
[----:B------:R-:W-:-:S07]  /*1fe0*/  FADD.FTZ R31, R31, R77 ;  /* 0x0000004d1f1f7221 */ /* 0x000fce0000010000 */
[----:B------:R-:W-:Y:S05]  /*1ff0*/  WARPSYNC.COLLECTIVE R71, `(.L_x_1161) ;  /* 0x0000000047087348 */ /* 0x000fea0003c00000 */
[----:B------:R0:W1:Y:S02]  /*2000*/  SHFL.BFLY P3, R77, R75, R76, R73 ;  /* 0x0c00004c4b4d7389 */ /* 0x0000640000060049 */
[----:B01----:R-:W-:Y:S01]  /*2010*/  ENDCOLLECTIVE ;  /* 0x000000000000791b */ /* 0x003fe20003800000 */
.L_x_1161:
[----:B------:R-:W-:Y:S01]  /*2020*/  HFMA2.MMA R76, -RZ, RZ, 0, 9.5367431640625e-07 ;  /* 0x00000010ff4c7435 */ /* 0x000fe200000001ff */
[----:B------:R-:W-:Y:S02]  /*2030*/  MOV R75, R31 ;  /* 0x0000001f004b7202 */ /* 0x000fe40000000f00 */
[----:B------:R-:W-:-:S08]  /*2040*/  MOV R74, R77 ;  /* 0x0000004d004a7202 */ /* 0x000fd00000000f00 */
[----:B------:R-:W-:Y:S05]  /*2050*/  WARPSYNC.COLLECTIVE R71, `(.L_x_1162) ;  /* 0x0000000047087348 */ /* 0x000fea0003c00000 */
[----:B------:R0:W1:Y:S02]  /*2060*/  SHFL.BFLY P3, R77, R75, R76, R73 ;  /* 0x0c00004c4b4d7389 */ /* 0x0000640000060049 */
[----:B01----:R-:W-:Y:S01]  /*2070*/  ENDCOLLECTIVE ;  /* 0x000000000000791b */ /* 0x003fe20003800000 */
.L_x_1162:
[----:B------:R-:W-:-:S05]  /*2080*/  FADD.FTZ R69, R69, R74 ;  /* 0x0000004a45457221 */ /* 0x000fca0000010000 */
[----:B------:R-:W-:Y:S02]  /*2090*/  MOV R75, R69 ;  /* 0x00000045004b7202 */ /* 0x000fe40000000f00 */
[----:B------:R-:W-:-:S07]  /*20a0*/  MOV R74, R77 ;  /* 0x0000004d004a7202 */ /* 0x000fce0000000f00 */
[----:B------:R-:W-:Y:S05]  /*20b0*/  WARPSYNC.COLLECTIVE R71, `(.L_x_1163) ;  /* 0x0000000047087348 */ /* 0x000fea0003c00000 */
[----:B------:R0:W1:Y:S02]  /*20c0*/  SHFL.BFLY P3, R77, R75, R76, R73 ;  /* 0x0c00004c4b4d7389 */ /* 0x0000640000060049 */
[----:B01----:R-:W-:Y:S01]  /*20d0*/  ENDCOLLECTIVE ;  /* 0x000000000000791b */ /* 0x003fe20003800000 */
.L_x_1163:
[----:B------:R-:W-:Y:S01]  /*20e0*/  MOV R76, R77 ;  /* 0x0000004d004c7202 */ /* 0x000fe20000000f00 */
[----:B------:R-:W-:Y:S06]  /*20f0*/  BRA `(.L_x_1164) ;  /* 0xffffffe800cc7947 */ /* 0x000fec000383ffff */
.L_x_1165:
        /* <DEDUP_REMOVED lines=16> */
.L_x_6499:


//--------------------- .text._ZN10layer_norm22ln_bwd_finalize_kernelINS_22Kernel_traits_finalizeILj256E6__halfS2_S2_S2_fjLb1ELj1024ELj4ENS_18Kernel_traits_baseILj256ES2_S2_S2_S2_fjLj1024EEEEELb1ELb0EEEvNS_9BwdParamsE --------------------------
	.section	.text._ZN10layer_norm22ln_bwd_finalize_kernelINS_22Kernel_traits_finalizeILj256E6__halfS2_S2_S2_fjLb1ELj1024ELj4ENS_18Kernel_traits_baseILj256ES2_S2_S2_S2_fjLj1024EEEEELb1ELb0EEEvNS_9BwdParamsE,"ax",@progbits
	.align	128
        .global         _ZN10layer_norm22ln_bwd_finalize_kernelINS_22Kernel_traits_finalizeILj256E6__halfS2_S2_S2_fjLb1ELj1024ELj4ENS_18Kernel_traits_baseILj256ES2_S2_S2_S2_fjLj1024EEEEELb1ELb0EEEvNS_9BwdParamsE
        .type           _ZN10layer_norm22ln_bwd_finalize_kernelINS_22Kernel_traits_finalizeILj256E6__halfS2_S2_S2_fjLb1ELj1024ELj4ENS_18Kernel_traits_baseILj256ES2_S2_S2_S2_fjLj1024EEEEELb1ELb0EEEvNS_9BwdParamsE,@function
        .size           _ZN10layer_norm22ln_bwd_finalize_kernelINS_22Kernel_traits_finalizeILj256E6__halfS2_S2_S2_fjLb1ELj1024ELj4ENS_18Kernel_traits_baseILj256ES2_S2_S2_S2_fjLj1024EEEEELb1ELb0EEEvNS_9BwdParamsE,(.L_x_6500 - _ZN10layer_norm22ln_bwd_finalize_kernelINS_22Kernel_traits_finalizeILj256E6__halfS2_S2_S2_fjLb1ELj1024ELj4ENS_18Kernel_traits_baseILj256ES2_S2_S2_S2_fjLj1024EEEEELb1ELb0EEEvNS_9BwdParamsE)
        .other          _ZN10layer_norm22ln_bwd_finalize_kernelINS_22Kernel_traits_finalizeILj256E6__halfS2_S2_S2_fjLb1ELj1024ELj4ENS_18Kernel_traits_baseILj256ES2_S2_S2_S2_fjLj1024EEEEELb1ELb0EEEvNS_9BwdParamsE,@"STO_CUDA_ENTRY STV_DEFAULT"
_ZN10layer_norm22ln_bwd_finalize_kernelINS_22Kernel_traits_finalizeILj256E6__halfS2_S2_S2_fjLb1ELj1024ELj4ENS_18Kernel_traits_baseILj256ES2_S2_S2_S2_fjLj1024EEEEELb1ELb0EEEvNS_9BwdParamsE:
.text._ZN10layer_norm22ln_bwd_finalize_kernelINS_22Kernel_traits_finalizeILj256E6__halfS2_S2_S2_fjLb1ELj1024ELj4ENS_18Kernel_traits_baseILj256ES2_S2_S2_S2_fjLj1024EEEEELb1ELb0EEEvNS_9BwdParamsE:
        /* <DEDUP_REMOVED lines=24> */
.L_x_1178:
        /* <DEDUP_REMOVED lines=36> */
.L_x_1170:
        /* <DEDUP_REMOVED lines=49> */
.L_x_1169:
[----:B------:R-:W-:Y:S05]  /*06d0*/  BSYNC B1 ;  /* 0x0000000000017941 */ /* 0x000fea0003800000 */
.L_x_1168:
        /* <DEDUP_REMOVED lines=31> */
.L_x_1172:
[----:B------:R-:W-:Y:S05]  /*08d0*/  BSYNC B1 ;  /* 0x0000000000017941 */ /* 0x000fea0003800000 */
.L_x_1171:
        /* <DEDUP_REMOVED lines=16> */
.L_x_1173:
[----:B------:R-:W-:Y:S05]  /*09e0*/  BSYNC B1 ;  /* 0x0000000000017941 */ /* 0x000fea0003800000 */
.L_x_1167:
[----:B------:R-:W-:Y:S05]  /*09f0*/  BSYNC B0 ;  /* 0x0000000000007941 */ /* 0x000fea0003800000 */
.L_x_1166:
        /* <DEDUP_REMOVED lines=40> */
.L_x_1194:
        /* <DEDUP_REMOVED lines=8> */
.L_x_1174:
        /* <DEDUP_REMOVED lines=17> */
[----:B0-----:R-:W-:Y:S02]  /*0e10*/  F2FP.F16.F32.PACK_AB R21, R21, R20 ;  /* 0x000000141515723e */ /* 0x001fe400000000ff */
[----:B----4-:R-:W-:-:S03]  /*0e20*/  F2FP.F16.F32.PACK_AB R13, R13, R12 ;  /* 0x0000000c0d0d723e */ /* 0x010fc600000000ff */
[----:B------:R3:W-:Y:S01]  /*0e30*/  STG.E desc[UR6][R14.64], R21 ;  /* 0x000000150e007986 */ /* 0x0007e2000c101906 */
[----:B-----5:R-:W-:-:S03]  /*0e40*/  F2FP.F16.F32.PACK_AB R17, R17, R16 ;  /* 0x000000101111723e */ /* 0x020fc600000000ff */
[----:B------:R3:W-:Y:S04]  /*0e50*/  STG.E desc[UR6][R10.64], R13 ;  /* 0x0000000d0a007986 */ /* 0x0007e8000c101906 */
[----:B------:R3:W-:Y:S02]  /*0e60*/  STG.E desc[UR6][R8.64], R17 ;  /* 0x0000001108007986 */ /* 0x0007e4000c101906 */
.L_x_1177:
[----:B------:R-:W-:Y:S05]  /*0e70*/  BSYNC B0 ;  /* 0x0000000000007941 */ /* 0x000fea0003800000 */
.L_x_1176:
[C---:B------:R-:W-:Y:S01]  /*0e80*/  ISETP.GT.U32.AND P1, PT, R4.reuse, -0x101, PT ;  /* 0xfffffeff0400780c */ /* 0x040fe20003f24070 */
[----:B------:R-:W-:Y:S01]  /*0e90*/  VIADD R4, R4, 0x100 ;  /* 0x0000010004047836 */ /* 0x000fe20000000000 */
[----:B------:R-:W-:-:S11]  /*0ea0*/  IADD3 R5, R5, 0x80, RZ ;  /* 0x0000008005057810 */ /* 0x000fd60007ffe0ff */
[----:B------:R-:W-:Y:S05]  /*0eb0*/  @P1 BRA `(.L_x_1178) ;  /* 0xfffffff000b01947 */ /* 0x000fea000383ffff */
[----:B------:R-:W-:Y:S05]  /*0ec0*/  EXIT ;  /* 0x000000000000794d */ /* 0x000fea0003800000 */
.L_x_1175:
[----:B0-----:R-:W-:Y:S01]  /*0ed0*/  HFMA2.MMA R24, -RZ, RZ, 0, 5.9604644775390625e-08 ;  /* 0x00000001ff187435 */ /* 0x001fe200000001ff */
[----:B----4-:R-:W-:Y:S02]  /*0ee0*/  MOV R23, R10 ;  /* 0x0000000a00177202 */ /* 0x010fe40000000f00 */
[----:B------:R-:W-:Y:S02]  /*0ef0*/  MOV R25, 0x1f ;  /* 0x0000001f00197802 */ /* 0x000fe40000000f00 */
[----:B------:R-:W-:-:S07]  /*0f00*/  MOV R20, 0xffffffff ;  /* 0xffffffff00147802 */ /* 0x000fce0000000f00 */
[----:B-123--:R-:W-:Y:S05]  /*0f10*/  WARPSYNC.COLLECTIVE R20, `(.L_x_1179) ;  /* 0x0000000014087348 */ /* 0x00efea0003c00000 */
[----:B------:R0:W4:Y:S02]  /*0f20*/  SHFL.BFLY P2, R22, R23, R24, R25 ;  /* 0x0c00001817167389 */ /* 0x0001240000040019 */
[----:B01234-:R-:W-:Y:S01]  /*0f30*/  ENDCOLLECTIVE ;  /* 0x000000000000791b */ /* 0x01ffe20003800000 */
.L_x_1179:
[----:B------:R-:W-:Y:S01]  /*0f40*/  HFMA2.MMA R24, -RZ, RZ, 0, 1.1920928955078125e-07 ;  /* 0x00000002ff187435 */ /* 0x000fe200000001ff */
[----:B------:R-:W-:-:S05]  /*0f50*/  MOV R11, R22 ;  /* 0x00000016000b7202 */ /* 0x000fca0000000f00 */
[----:B------:R-:W-:-:S04]  /*0f60*/  FADD.FTZ R11, R10, R11 ;  /* 0x0000000b0a0b7221 */ /* 0x000fc80000010000 */
[----:B------:R-:W-:-:S07]  /*0f70*/  IMAD.MOV.U32 R23, RZ, RZ, R11 ;  /* 0x000000ffff177224 */ /* 0x000fce00078e000b */
[----:B------:R-:W-:Y:S05]  /*0f80*/  WARPSYNC.COLLECTIVE R20, `(.L_x_1180) ;  /* 0x0000000014087348 */ /* 0x000fea0003c00000 */
[----:B------:R0:W1:Y:S02]  /*0f90*/  SHFL.BFLY P2, R22, R23, R24, R25 ;  /* 0x0c00001817167389 */ /* 0x0000640000040019 */
[----:B01----:R-:W-:Y:S01]  /*0fa0*/  ENDCOLLECTIVE ;  /* 0x000000000000791b */ /* 0x003fe20003800000 */
.L_x_1180:
[----:B------:R-:W-:Y:S01]  /*0fb0*/  HFMA2.MMA R24, -RZ, RZ, 0, 2.384185791015625e-07 ;  /* 0x00000004ff187435 */ /* 0x000fe200000001ff */
[----:B------:R-:W-:-:S05]  /*0fc0*/  MOV R14, R22 ;  /* 0x00000016000e7202 */ /* 0x000fca0000000f00 */
[----:B------:R-:W-:-:S05]  /*0fd0*/  FADD.FTZ R14, R11, R14 ;  /* 0x0000000e0b0e7221 */ /* 0x000fca0000010000 */
[----:B------:R-:W-:-:S07]  /*0fe0*/  MOV R23, R14 ;  /* 0x0000000e00177202 */ /* 0x000fce0000000f00 */
[----:B------:R-:W-:Y:S05]  /*0ff0*/  WARPSYNC.COLLECTIVE R20, `(.L_x_1181) ;  /* 0x0000000014087348 */ /* 0x000fea0003c00000 */
[----:B------:R0:W1:Y:S02]  /*1000*/  SHFL.BFLY P2, R22, R23, R24, R25 ;  /* 0x0c00001817167389 */ /* 0x0000640000040019 */
[----:B01----:R-:W-:Y:S01]  /*1010*/  ENDCOLLECTIVE ;  /* 0x000000000000791b */ /* 0x003fe20003800000 */
.L_x_1181:
[----:B------:R-:W-:Y:S01]  /*1020*/  IMAD.MOV.U32 R24, RZ, RZ, 0x8 ;  /* 0x00000008ff187424 */ /* 0x000fe200078e00ff */
[----:B------:R-:W-:-:S05]  /*1030*/  MOV R13, R22 ;  /* 0x00000016000d7202 */ /* 0x000fca0000000f00 */
[----:B------:R-:W-:-:S05]  /*1040*/  FADD.FTZ R13, R14, R13 ;  /* 0x0000000d0e0d7221 */ /* 0x000fca0000010000 */
[----:B------:R-:W-:-:S07]  /*1050*/  MOV R23, R13 ;  /* 0x0000000d00177202 */ /* 0x000fce0000000f00 */
[----:B------:R-:W-:Y:S05]  /*1060*/  WARPSYNC.COLLECTIVE R20, `(.L_x_1182) ;  /* 0x0000000014087348 */ /* 0x000fea0003c00000 */
[----:B------:R0:W1:Y:S02]  /*1070*/  SHFL.BFLY P2, R22, R23, R24, R25 ;  /* 0x0c00001817167389 */ /* 0x0000640000040019 */
[----:B01----:R-:W-:Y:S01]  /*1080*/  ENDCOLLECTIVE ;  /* 0x000000000000791b */ /* 0x003fe20003800000 */
.L_x_1182:
[----:B------:R-:W-:Y:S01]  /*1090*/  HFMA2.MMA R24, -RZ, RZ, 0, 9.5367431640625e-07 ;  /* 0x00000010ff187435 */ /* 0x000fe200000001ff */
[----:B------:R-:W-:-:S05]  /*10a0*/  MOV R10, R22 ;  /* 0x00000016000a7202 */ /* 0x000fca0000000f00 */
[----:B------:R-:W-:-:S05]  /*10b0*/  FADD.FTZ R11, R13, R10 ;  /* 0x0000000a0d0b7221 */ /* 0x000fca0000010000 */
[----:B------:R-:W-:-:S07]  /*10c0*/  MOV R23, R11 ;  /* 0x0000000b00177202 */ /* 0x000fce0000000f00 */
[----:B------:R-:W-:Y:S05]  /*10d0*/  WARPSYNC.COLLECTIVE R20, `(.L_x_1183) ;  /* 0x0000000014087348 */ /* 0x000fea0003c00000 */
[----:B------:R0:W1:Y:S02]  /*10e0*/  SHFL.BFLY P2, R22, R23, R24, R25 ;  /* 0x0c00001817167389 */ /* 0x0000640000040019 */
[----:B01----:R-:W-:Y:S01]  /*10f0*/  ENDCOLLECTIVE ;  /* 0x000000000000791b */ /* 0x003fe20003800000 */
.L_x_1183:
[----:B------:R-:W-:Y:S01]  /*1100*/  HFMA2.MMA R24, -RZ, RZ, 0, 5.9604644775390625e-08 ;  /* 0x00000001ff187435 */ /* 0x000fe200000001ff */
[----:B------:R-:W-:Y:S02]  /*1110*/  MOV R23, R12 ;  /* 0x0000000c00177202 */ /* 0x000fe40000000f00 */
[----:B------:R-:W-:-:S08]  /*1120*/  MOV R10, R22 ;  /* 0x00000016000a7202 */ /* 0x000fd00000000f00 */
[----:B------:R-:W-:Y:S05]  /*1130*/  WARPSYNC.COLLECTIVE R20, `(.L_x_1184) ;  /* 0x0000000014087348 */ /* 0x000fea0003c00000 */
[----:B------:R0:W1:Y:S02]  /*1140*/  SHFL.BFLY P2, R22, R23, R24, R25 ;  /* 0x0c00001817167389 */ /* 0x0000640000040019 */
[----:B01----:R-:W-:Y:S01]  /*1150*/  ENDCOLLECTIVE ;  /* 0x000000000000791b */ /* 0x003fe20003800000 */
.L_x_1184:
[----:B------:R-:W-:Y:S01]  /*1160*/  HFMA2.MMA R24, -RZ, RZ, 0, 1.1920928955078125e-07 ;  /* 0x00000002ff187435 */ /* 0x000fe200000001ff */
[----:B------:R-:W-:-:S04]  /*1170*/  IMAD.MOV.U32 R13, RZ, RZ, R22 ;  /* 0x000000ffff0d7224 */ /* 0x000fc800078e0016 */
[----:B------:R-:W-:-:S05]  /*1180*/  FADD.FTZ R15, R12, R13 ;  /* 0x0000000d0c0f7221 */ /* 0x000fca0000010000 */
[----:B------:R-:W-:-:S07]  /*1190*/  MOV R23, R15 ;  /* 0x0000000f00177202 */ /* 0x000fce0000000f00 */
[----:B------:R-:W-:Y:S05]  /*11a0*/  WARPSYNC.COLLECTIVE R20, `(.L_x_1185) ;  /* 0x0000000014087348 */ /* 0x000fea0003c00000 */
[----:B------:R0:W1:Y:S02]  /*11b0*/  SHFL.BFLY P2, R22, R23, R24, R25 ;  /* 0x0c00001817167389 */ /* 0x0000640000040019 */
[----:B01----:R-:W-:Y:S01]  /*11c0*/  ENDCOLLECTIVE ;  /* 0x000000000000791b */ /* 0x003fe20003800000 */
.L_x_1185:
[----:B------:R-:W-:Y:S01]  /*11d0*/  HFMA2.MMA R24, -RZ, RZ, 0, 2.384185791015625e-07 ;  /* 0x00000004ff187435 */ /* 0x000fe200000001ff */
[----:B------:R-:W-:-:S05]  /*11e0*/  MOV R16, R22 ;  /* 0x0000001600107202 */ /* 0x000fca0000000f00 */
[----:B------:R-:W-:-:S05]  /*11f0*/  FADD.FTZ R16, R15, R16 ;  /* 0x000000100f107221 */ /* 0x000fca0000010000 */
[----:B------:R-:W-:-:S07]  /*1200*/  MOV R23, R16 ;  /* 0x0000001000177202 */ /* 0x000fce0000000f00 */
[----:B------:R-:W-:Y:S05]  /*1210*/  WARPSYNC.COLLECTIVE R20, `(.L_x_1186) ;  /* 0x0000000014087348 */ /* 0x000fea0003c00000 */
[----:B------:R0:W1:Y:S02]  /*1220*/  SHFL.BFLY P2, R22, R23, R24, R25 ;  /* 0x0c00001817167389 */ /* 0x0000640000040019 */
[----:B01----:R-:W-:Y:S01]  /*1230*/  ENDCOLLECTIVE ;  /* 0x000000000000791b */ /* 0x003fe20003800000 */
.L_x_1186:
[----:B------:R-:W-:Y:S01]  /*1240*/  HFMA2.MMA R24, -RZ, RZ, 0, 4.76837158203125e-07 ;  /* 0x00000008ff187435 */ /* 0x000fe200000001ff */
[----:B------:R-:W-:-:S05]  /*1250*/  MOV R17, R22 ;  /* 0x0000001600117202 */ /* 0x000fca0000000f00 */
[----:B------:R-:W-:-:S04]  /*1260*/  FADD.FTZ R17, R16, R17 ;  /* 0x0000001110117221 */ /* 0x000fc80000010000 */
[----:B------:R-:W-:-:S07]  /*1270*/  IMAD.MOV.U32 R23, RZ, RZ, R17 ;  /* 0x000000ffff177224 */ /* 0x000fce00078e0011 */
[----:B------:R-:W-:Y:S05]  /*1280*/  WARPSYNC.COLLECTIVE R20, `(.L_x_1187) ;  /* 0x0000000014087348 */ /* 0x000fea0003c00000 */
[----:B------:R0:W1:Y:S02]  /*1290*/  SHFL.BFLY P2, R22, R23, R24, R25 ;  /* 0x0c00001817167389 */ /* 0x0000640000040019 */
[----:B01----:R-:W-:Y:S01]  /*12a0*/  ENDCOLLECTIVE ;  /* 0x000000000000791b */ /* 0x003fe20003800000 */
.L_x_1187:
[----:B------:R-:W-:Y:S01]  /*12b0*/  HFMA2.MMA R24, -RZ, RZ, 0, 9.5367431640625e-07 ;  /* 0x00000010ff187435 */ /* 0x000fe200000001ff */
[----:B------:R-:W-:-:S05]  /*12c0*/  MOV R12, R22 ;  /* 0x00000016000c7202 */ /* 0x000fca0000000f00 */
[----:B------:R-:W-:-:S05]  /*12d0*/  FADD.FTZ R12, R17, R12 ;  /* 0x0000000c110c7221 */ /* 0x000fca0000010000 */
[----:B------:R-:W-:-:S07]  /*12e0*/  MOV R23, R12 ;  /* 0x0000000c00177202 */ /* 0x000fce0000000f00 */
[----:B------:R-:W-:Y:S05]  /*12f0*/  WARPSYNC.COLLECTIVE R20, `(.L_x_1188) ;  /* 0x0000000014087348 */ /* 0x000fea0003c00000 */
[----:B------:R0:W1:Y:S02]  /*1300*/  SHFL.BFLY P2, R22, R23, R24, R25 ;  /* 0x0c00001817167389 */ /* 0x0000640000040019 */
[----:B01----:R-:W-:Y:S01]  /*1310*/  ENDCOLLECTIVE ;  /* 0x000000000000791b */ /* 0x003fe20003800000 */
.L_x_1188:
[----:B------:R-:W-:Y:S01]  /*1320*/  MOV R23, R8 ;  /* 0x0000000800177202 */ /* 0x000fe20000000f00 */
[----:B------:R-:W-:Y:S01]  /*1330*/  IMAD.MOV.U32 R24, RZ, RZ, 0x1 ;  /* 0x00000001ff187424 */ /* 0x000fe200078e00ff */
[----:B------:R-:W-:-:S07]  /*1340*/  MOV R15, R22 ;  /* 0x00000016000f7202 */ /* 0x000fce0000000f00 */
[----:B------:R-:W-:Y:S05]  /*1350*/  WARPSYNC.COLLECTIVE R20, `(.L_x_1189) ;  /* 0x0000000014087348 */ /* 0x000fea0003c00000 */
[----:B------:R0:W1:Y:S02]  /*1360*/  SHFL.BFLY P2, R22, R23, R24, R25 ;  /* 0x0c00001817167389 */ /* 0x0000640000040019 */
[----:B01----:R-:W-:Y:S01]  /*1370*/  ENDCOLLECTIVE ;  /* 0x000000000000791b */ /* 0x003fe20003800000 */
.L_x_1189:
[----:B------:R-:W-:Y:S01]  /*1380*/  HFMA2.MMA R24, -RZ, RZ, 0, 1.1920928955078125e-07 ;  /* 0x00000002ff187435 */ /* 0x000fe200000001ff */
[----:B------:R-:W-:-:S05]  /*1390*/  MOV R17, R22 ;  /* 0x0000001600117202 */ /* 0x000fca0000000f00 */
[----:B------:R-:W-:-:S05]  /*13a0*/  FADD.FTZ R18, R8, R17 ;  /* 0x0000001108127221 */ /* 0x000fca0000010000 */
[----:B------:R-:W-:-:S07]  /*13b0*/  MOV R23, R18 ;  /* 0x0000001200177202 */ /* 0x000fce0000000f00 */
[----:B------:R-:W-:Y:S05]  /*13c0*/  WARPSYNC.COLLECTIVE R20, `(.L_x_1190) ;  /* 0x0000000014087348 */ /* 0x000fea0003c00000 */
[----:B------:R0:W1:Y:S02]  /*13d0*/  SHFL.BFLY P2, R22, R23, R24, R25 ;  /* 0x0c00001817167389 */ /* 0x0000640000040019 */
[----:B01----:R-:W-:Y:S01]  /*13e0*/  ENDCOLLECTIVE ;  /* 0x000000000000791b */ /* 0x003fe20003800000 */
.L_x_1190:
[----:B------:R-:W-:Y:S01]  /*13f0*/  HFMA2.MMA R24, -RZ, RZ, 0, 2.384185791015625e-07 ;  /* 0x00000004ff187435 */ /* 0x000fe200000001ff */
[----:B------:R-:W-:-:S05]  /*1400*/  MOV R13, R22 ;  /* 0x00000016000d7202 */ /* 0x000fca0000000f00 */
[----:B------:R-:W-:-:S05]  /*1410*/  FADD.FTZ R19, R18, R13 ;  /* 0x0000000d12137221 */ /* 0x000fca0000010000 */
[----:B------:R-:W-:-:S07]  /*1420*/  MOV R23, R19 ;  /* 0x0000001300177202 */ /* 0x000fce0000000f00 */
[----:B------:R-:W-:Y:S05]  /*1430*/  WARPSYNC.COLLECTIVE R20, `(.L_x_1191) ;  /* 0x0000000014087348 */ /* 0x000fea0003c00000 */
[----:B------:R0:W1:Y:S02]  /*1440*/  SHFL.BFLY P2, R22, R23, R24, R25 ;  /* 0x0c00001817167389 */ /* 0x0000640000040019 */
[----:B01----:R-:W-:Y:S01]  /*1450*/  ENDCOLLECTIVE ;  /* 0x000000000000791b */ /* 0x003fe20003800000 */
.L_x_1191:
[----:B------:R-:W-:Y:S01]  /*1460*/  HFMA2.MMA R24, -RZ, RZ, 0, 4.76837158203125e-07 ;  /* 0x00000008ff187435 */ /* 0x000fe200000001ff */
[----:B------:R-:W-:-:S04]  /*1470*/  IMAD.MOV.U32 R8, RZ, RZ, R22 ;  /* 0x000000ffff087224 */ /* 0x000fc800078e0016 */
[----:B------:R-:W-:-:S05]  /*1480*/  FADD.FTZ R8, R19, R8 ;  /* 0x0000000813087221 */ /* 0x000fca0000010000 */
[----:B------:R-:W-:-:S07]  /*1490*/  MOV R23, R8 ;  /* 0x0000000800177202 */ /* 0x000fce0000000f00 */
[----:B------:R-:W-:Y:S05]  /*14a0*/  WARPSYNC.COLLECTIVE R20, `(.L_x_1192) ;  /* 0x0000000014087348 */ /* 0x000fea0003c00000 */
[----:B------:R0:W1:Y:S02]  /*14b0*/  SHFL.BFLY P2, R22, R23, R24, R25 ;  /* 0x0c00001817167389 */ /* 0x0000640000040019 */
[----:B01----:R-:W-:Y:S01]  /*14c0*/  ENDCOLLECTIVE ;  /* 0x000000000000791b */ /* 0x003fe20003800000 */
.L_x_1192:
[----:B------:R-:W-:Y:S01]  /*14d0*/  HFMA2.MMA R24, -RZ, RZ, 0, 9.5367431640625e-07 ;  /* 0x00000010ff187435 */ /* 0x000fe200000001ff */
[----:B------:R-:W-:-:S05]  /*14e0*/  MOV R21, R22 ;  /* 0x0000001600157202 */ /* 0x000fca0000000f00 */
[----:B------:R-:W-:-:S05]  /*14f0*/  FADD.FTZ R21, R8, R21 ;  /* 0x0000001508157221 */ /* 0x000fca0000010000 */
[----:B------:R-:W-:-:S07]  /*1500*/  MOV R23, R21 ;  /* 0x0000001500177202 */ /* 0x000fce0000000f00 */
[----:B------:R-:W-:Y:S05]  /*1510*/  WARPSYNC.COLLECTIVE R20, `(.L_x_1193) ;  /* 0x0000000014087348 */ /* 0x000fea0003c00000 */
[----:B------:R0:W1:Y:S02]  /*1520*/  SHFL.BFLY P2, R22, R23, R24, R25 ;  /* 0x0c00001817167389 */ /* 0x0000640000040019 */
[----:B01----:R-:W-:Y:S01]  /*1530*/  ENDCOLLECTIVE ;  /* 0x000000000000791b */ /* 0x003fe20003800000 */
.L_x_1193:
[----:B------:R-:W-:Y:S01]  /*1540*/  MOV R14, R22 ;  /* 0x00000016000e7202 */ /* 0x000fe20000000f00 */
[----:B------:R-:W-:Y:S06]  /*1550*/  BRA `(.L_x_1194) ;  /* 0xfffffff400c87947 */ /* 0x000fec000383ffff */
.L_x_1195:
        /* <DEDUP_REMOVED lines=10> */
.L_x_6500:


//--------------------- .text._ZN10layer_norm13ln_bwd_kernelINS_13Kernel_traitsI6__halfS2_S2_S2_fjLj256ELj1ELj4ELj1ELj16ENS_18Kernel_traits_baseILj256ES2_S2_S2_S2_fjLj128EEEEELb1ELb1ELb1ELb0EEEvNS_9BwdParamsE --------------------------
	.section	.text._ZN10layer_norm13ln_bwd_kernelINS_13Kernel_traitsI6__halfS2_S2_S2_fjLj256ELj1ELj4ELj1ELj16ENS_18Kernel_traits_baseILj256ES2_S2_S2_S2_fjLj128EEEEELb1ELb1ELb1ELb0EEEvNS_9BwdParamsE,"ax",@progbits
	.align	128
        .global         _ZN10layer_norm13ln_bwd_kernelINS_13Kernel_traitsI6__halfS2_S2_S2_fjLj256ELj1ELj4ELj1ELj16ENS_18Kernel_traits_baseILj256ES2_S2_S2_S2_fjLj128EEEEELb1ELb1ELb1ELb0EEEvNS_9BwdParamsE
        .type           _ZN10layer_norm13ln_bwd_kernelINS_13Kernel_traitsI6__halfS2_S2_S2_fjLj256ELj1ELj4ELj1ELj16ENS_18Kernel_traits_baseILj256ES2_S2_S2_S2_fjLj128EEEEELb1ELb1ELb1ELb0EEEvNS_9BwdParamsE,@function
        .size           _ZN10layer_norm13ln_bwd_kernelINS_13Kernel_traitsI6__halfS2_S2_S2_fjLj256ELj1ELj4ELj1ELj16ENS_18Kernel_traits_baseILj256ES2_S2_S2_S2_fjLj128EEEEELb1ELb1ELb1ELb0EEEvNS_9BwdParamsE,(.L_x_6501 - _ZN10layer_norm13ln_bwd_kernelINS_13Kernel_traitsI6__halfS2_S2_S2_fjLj256ELj1ELj4ELj1ELj16ENS_18Kernel_traits_baseILj256ES2_S2_S2_S2_fjLj128EEEEELb1ELb1ELb1ELb0EEEvNS_9BwdParamsE)
        .other          _ZN10layer_norm13ln_bwd_kernelINS_13Kernel_traitsI6__halfS2_S2_S2_fjLj256ELj1ELj4ELj1ELj16ENS_18Kernel_traits_baseILj256ES2_S2_S2_S2_fjLj128EEEEELb1ELb1ELb1ELb0EEEvNS_9BwdParamsE,@"STO_CUDA_ENTRY STV_DEFAULT"
_ZN10layer_norm13ln_bwd_kernelINS_13Kernel_traitsI6__halfS2_S2_S2_fjLj256ELj1ELj4ELj1ELj16ENS_18Kernel_traits_baseILj256ES2_S2_S2_S2_fjLj128EEEEELb1ELb1ELb1ELb0EEEvNS_9BwdParamsE:
.text._ZN10layer_norm13ln_bwd_kernelINS_13Kernel_traitsI6__halfS2_S2_S2_fjLj256ELj1ELj4ELj1ELj16ENS_18Kernel_traits_baseILj256ES2_S2_S2_S2_fjLj128EEEEELb1ELb1ELb1ELb0EEEvNS_9BwdParamsE:
        /* <DEDUP_REMOVED lines=12> */
[----:B------:R-:W-:-:S02]  /*00c0*/  LEA.HI R0, R0, R73, RZ, 0x3 ;  /* 0x0000004900007211 */ /* 0x000fc400078f18ff */
[----:B0-----:R-:W-:-:S04]  /*00d0*/  LOP3.LUT R3, R64, 0x1f, RZ, 0xc, !PT ;  /* 0x0000001f40037812 */ /* 0x001fc800078e0cff */
[----:B------:R-:W-:-:S04]  /*00e0*/  LEA.HI.SX32 R0, R0, R3, 0x1d ;  /* 0x0000000300007211 */ /* 0x000fc800078feaff */
[----:B------:R-:W-:Y:S02]  /*00f0*/  LOP3.LUT P1, RZ, R0, 0xffffffe0, RZ, 0xc0, !PT ;  /* 0xffffffe000ff7812 */ /* 0x000fe4000782c0ff */
[----:B------:R-:W-:-:S11]  /*0100*/  LOP3.LUT R0, R64, 0x1f, RZ, 0xc0, !PT ;  /* 0x0000001f40007812 */ /* 0x000fd600078ec0ff */
[----:B------:R-:W0:Y:S08]  /*0110*/  @P1 LDC.64 R2, c[0x0][0x260] ;  /* 0x00009800ff021b82 */ /* 0x000e300000000a00 */
        /* <DEDUP_REMOVED lines=18> */
[----:B0-----:R-:W-:Y:S02]  /*0240*/  CS2R R8, SRZ ;  /* 0x0000000000087805 */ /* 0x001fe4000001ff00 */
[----:B------:R-:W-:-:S02]  /*0250*/  CS2R R20, SRZ ;  /* 0x0000000000147805 */ /* 0x000fc4000001ff00 */
[----:B------:R-:W-:Y:S02]  /*0260*/  CS2R R26, SRZ ;  /* 0x00000000001a7805 */ /* 0x000fe4000001ff00 */
[----:B------:R-:W-:Y:S01]  /*0270*/  CS2R R24, SRZ ;  /* 0x0000000000187805 */ /* 0x000fe2000001ff00 */
[----:B------:R-:W-:Y:S06]  /*0280*/  @P0 BRA `(.L_x_1197) ;  /* 0x0000001c00680947 */ /* 0x000fec0003800000 */
[----:B------:R-:W0:Y:S01]  /*0290*/  LDC.U8 R89, c[0x0][0x2a0] ;  /* 0x0000a800ff597b82 */ /* 0x000e220000000000 */
[--C-:B-----5:R-:W-:Y:S01]  /*02a0*/  HADD2.F32 R61, -RZ, R68.reuse.H0_H0 ;  /* 0x20000044ff3d7230 */ /* 0x120fe20000004100 */
[----:B------:R-:W-:Y:S01]  /*02b0*/  HFMA2.MMA R5, -RZ, RZ, 0, 0 ;  /* 0x00000000ff057435 */ /* 0x000fe200000001ff */
[----:B------:R-:W-:Y:S02]  /*02c0*/  HADD2.F32 R65, -RZ, R68.H1_H1 ;  /* 0x30000044ff417230 */ /* 0x000fe40000004100 */
[--C-:B------:R-:W-:Y:S02]  /*02d0*/  HADD2.F32 R66, -RZ, R69.reuse.H0_H0 ;  /* 0x20000045ff427230 */ /* 0x100fe40000004100 */
[----:B------:R-:W-:Y:S02]  /*02e0*/  HADD2.F32 R67, -RZ, R69.H1_H1 ;  /* 0x30000045ff437230 */ /* 0x000fe40000004100 */
[--C-:B------:R-:W-:Y:S02]  /*02f0*/  HADD2.F32 R68, -RZ, R70.reuse.H0_H0 ;  /* 0x20000046ff447230 */ /* 0x100fe40000004100 */
[----:B------:R-:W-:-:S02]  /*0300*/  HADD2.F32 R69, -RZ, R70.H1_H1 ;  /* 0x30000046ff457230 */ /* 0x000fc40000004100 */
[----:B------:R-:W-:Y:S02]  /*0310*/  HADD2.F32 R70, -RZ, R71.H0_H0 ;  /* 0x20000047ff467230 */ /* 0x000fe40000004100 */
[--C-:B------:R-:W-:Y:S02]  /*0320*/  HADD2.F32 R2, -RZ, R28.reuse.H0_H0 ;  /* 0x2000001cff027230 */ /* 0x100fe40000004100 */
[----:B------:R-:W-:Y:S02]  /*0330*/  HADD2.F32 R54, -RZ, R28.H1_H1 ;  /* 0x3000001cff367230 */ /* 0x000fe40000004100 */
[--C-:B------:R-:W-:Y:S02]  /*0340*/  HADD2.F32 R55, -RZ, R29.reuse.H0_H0 ;  /* 0x2000001dff377230 */ /* 0x100fe40000004100 */
[----:B------:R-:W-:Y:S02]  /*0350*/  HADD2.F32 R56, -RZ, R29.H1_H1 ;  /* 0x3000001dff387230 */ /* 0x000fe40000004100 */
[----:B------:R-:W-:-:S02]  /*0360*/  HADD2.F32 R57, -RZ, R30.H0_H0 ;  /* 0x2000001eff397230 */ /* 0x000fc40000004100 */
[----:B------:R-:W-:Y:S02]  /*0370*/  HADD2.F32 R58, -RZ, R30.H1_H1 ;  /* 0x3000001eff3a7230 */ /* 0x000fe40000004100 */
[--C-:B------:R-:W-:Y:S02]  /*0380*/  HADD2.F32 R59, -RZ, R31.reuse.H0_H0 ;  /* 0x2000001fff3b7230 */ /* 0x100fe40000004100 */
[----:B------:R-:W-:Y:S02]  /*0390*/  HADD2.F32 R60, -RZ, R31.H1_H1 ;  /* 0x3000001fff3c7230 */ /* 0x000fe40000004100 */
[----:B------:R-:W-:-:S07]  /*03a0*/  HADD2.F32 R71, -RZ, R71.H1_H1 ;  /* 0x30000047ff477230 */ /* 0x000fce0000004100 */
.L_x_1246:
        /* <DEDUP_REMOVED lines=11> */
[----:B------:R-:W-:-:S05]  /*0460*/  MOV R73, UR9 ;  /* 0x0000000900497c02 */ /* 0x000fca0008000f00 */
        /* <DEDUP_REMOVED lines=14> */
[----:B------:R-:W-:Y:S02]  /*0550*/  @P3 LEA.HI R45, R45, R44, RZ, 0x3 ;  /* 0x0000002c2d2d3211 */ /* 0x000fe400078f18ff */
[----:B------:R-:W-:Y:S02]  /*0560*/  MOV R44, RZ ;  /* 0x000000ff002c7202 */ /* 0x000fe40000000f00 */
[----:B------:R-:W-:Y:S01]  /*0570*/  @P3 LEA.HI.SX32 R47, R45, R0, 0x1d ;  /* 0x000000002d2f3211 */ /* 0x000fe200078feaff */
[----:B------:R-:W-:Y:S06]  /*0580*/  @!P1 BRA `(.L_x_1200) ;  /* 0x0000000400fc9947 */ /* 0x000fec0003800000 */
[----:B------:R-:W0:Y:S01]  /*0590*/  LDC.64 R44, c[0x0][0x240] ;  /* 0x00009000ff2c7b82 */ /* 0x000e220000000a00 */
[----:B------:R-:W-:-:S04]  /*05a0*/  ISETP.NE.U32.AND P0, PT, RZ, UR6, PT ;  /* 0x00000006ff007c0c */ /* 0x000fc8000bf05070 */
[----:B------:R-:W-:-:S13]  /*05b0*/  ISETP.NE.AND.EX P0, PT, RZ, UR7, PT, P0 ;  /* 0x00000007ff007c0c */ /* 0x000fda000bf05300 */
[----:B------:R1:W5:Y:S01]  /*05c0*/  @P0 LDG.E.128 R28, desc[UR4][R52.64] ;  /* 0x00000004341c0981 */ /* 0x000362000c1e1d00 */
[----:B0-----:R-:W-:-:S06]  /*05d0*/  IMAD.WIDE.U32 R44, R47, 0x8, R44 ;  /* 0x000000082f2c7825 */ /* 0x001fcc00078e002c */
[----:B------:R-:W2:Y:S02]  /*05e0*/  LDG.E.64 R44, desc[UR4][R44.64] ;  /* 0x000000042c2c7981 */ /* 0x000ea4000c1e1b00 */
[C-C-:B--2---:R-:W-:Y:S02]  /*05f0*/  SHF.R.U64 R91, R44.reuse, 0x8, R45.reuse ;  /* 0x000000082c5b7819 */ /* 0x144fe4000000122d */
[C-C-:B------:R-:W-:Y:S02]  /*0600*/  SHF.R.U64 R92, R44.reuse, 0x10, R45.reuse ;  /* 0x000000102c5c7819 */ /* 0x140fe4000000122d */
[C---:B------:R-:W-:Y:S02]  /*0610*/  SHF.R.U64 R93, R44.reuse, 0x18, R45 ;  /* 0x000000182c5d7819 */ /* 0x040fe4000000122d */
[----:B------:R-:W-:Y:S01]  /*0620*/  PRMT R85, R44, 0x7610, R85 ;  /* 0x000076102c557816 */ /* 0x000fe20000000055 */
[----:B------:R-:W-:Y:S01]  /*0630*/  HFMA2.MMA R44, -RZ, RZ, 0, 0 ;  /* 0x00000000ff2c7435 */ /* 0x000fe200000001ff */
[----:B------:R-:W-:-:S02]  /*0640*/  SHF.R.U32.HI R94, RZ, 0x8, R45 ;  /* 0x00000008ff5e7819 */ /* 0x000fc4000001162d */
[--C-:B------:R-:W-:Y:S02]  /*0650*/  SHF.R.U32.HI R95, RZ, 0x10, R45.reuse ;  /* 0x00000010ff5f7819 */ /* 0x100fe4000001162d */
[----:B------:R-:W-:Y:S02]  /*0660*/  SHF.R.U32.HI R96, RZ, 0x18, R45 ;  /* 0x00000018ff607819 */ /* 0x000fe4000001162d */
[----:B------:R-:W-:Y:S01]  /*0670*/  PRMT R90, R45, 0x7610, R90 ;  /* 0x000076102d5a7816 */ /* 0x000fe2000000005a */
[----:B-1----:R-:W-:Y:S06]  /*0680*/  BRA `(.L_x_1200) ;  /* 0x0000000400bc7947 */ /* 0x002fec0003800000 */
.L_x_1199:
[----:B-----5:R-:W-:Y:S01]  /*0690*/  ISETP.GE.AND P3, PT, R97, 0x1, PT ;  /* 0x000000016100780c */ /* 0x020fe20003f66270 */
[----:B------:R-:W-:Y:S01]  /*06a0*/  HFMA2.MMA R46, -RZ, RZ, 0, 0 ;  /* 0x00000000ff2e7435 */ /* 0x000fe200000001ff */
[----:B------:R-:W-:-:S11]  /*06b0*/  MOV R99, RZ ;  /* 0x000000ff00637202 */ /* 0x000fd60000000f00 */
        /* <DEDUP_REMOVED lines=8> */
[----:B------:R-:W-:Y:S01]  /*0740*/  IADD3 R46, R100, -0x1, RZ ;  /* 0xffffffff642e7810 */ /* 0x000fe20007ffe0ff */
[----:B------:R-:W2:Y:S04]  /*0750*/  LDG.E R62, desc[UR4][R62.64] ;  /* 0x000000043e3e7981 */ /* 0x000ea8000c1e1900 */
[----:B------:R-:W-:Y:S02]  /*0760*/  IMAD R3, R46, R73, RZ ;  /* 0x000000492e037224 */ /* 0x000fe400078e02ff */
[----:B------:R-:W1:Y:S03]  /*0770*/  LDC.64 R48, c[0x0][0x2b8] ;  /* 0x0000ae00ff307b82 */ /* 0x000e660000000a00 */
[----:B------:R-:W-:-:S04]  /*0780*/  SHF.R.S32.HI R50, RZ, 0x1f, R3 ;  /* 0x0000001fff327819 */ /* 0x000fc80000011403 */
[----:B------:R-:W-:Y:S01]  /*0790*/  LEA.HI R3, R50, R3, RZ, 0x3 ;  /* 0x0000000332037211 */ /* 0x000fe200078f18ff */
[----:B------:R-:W3:Y:S03]  /*07a0*/  LDC.64 R74, c[0x0][0x240] ;  /* 0x00009000ff4a7b82 */ /* 0x000ee60000000a00 */
[----:B------:R-:W-:Y:S01]  /*07b0*/  LEA.HI.SX32 R3, R3, R0, 0x1d ;  /* 0x0000000003037211 */ /* 0x000fe200078feaff */
[----:B0-----:R-:W-:-:S06]  /*07c0*/  IMAD.WIDE.U32 R44, R87, 0x10, R44 ;  /* 0x00000010572c7825 */ /* 0x001fcc00078e002c */
[----:B------:R-:W4:Y:S01]  /*07d0*/  LDG.E.128 R44, desc[UR4][R44.64] ;  /* 0x000000042c2c7981 */ /* 0x000f22000c1e1d00 */
        /* <DEDUP_REMOVED lines=8> */
[----:B--2---:R-:W-:Y:S01]  /*0860*/  FSEL R3, R62, RZ, !P0 ;  /* 0x000000ff3e037208 */ /* 0x004fe20004000000 */
[----:B----4-:R-:W-:Y:S02]  /*0870*/  HADD2.F32 R62, -RZ, R44.H0_H0 ;  /* 0x2000002cff3e7230 */ /* 0x010fe40000004100 */
[--C-:B------:R-:W-:Y:S02]  /*0880*/  HADD2.F32 R78, -RZ, R46.reuse.H0_H0 ;  /* 0x2000002eff4e7230 */ /* 0x100fe40000004100 */
[----:B------:R-:W-:Y:S02]  /*0890*/  HADD2.F32 R46, -RZ, R46.H1_H1 ;  /* 0x3000002eff2e7230 */ /* 0x000fe40000004100 */
[--C-:B------:R-:W-:Y:S02]  /*08a0*/  HADD2.F32 R80, -RZ, R47.reuse.H0_H0 ;  /* 0x2000002fff507230 */ /* 0x100fe40000004100 */
[----:B------:R-:W-:Y:S02]  /*08b0*/  HADD2.F32 R82, -RZ, R47.H1_H1 ;  /* 0x3000002fff527230 */ /* 0x000fe40000004100 */
[----:B------:R-:W-:-:S02]  /*08c0*/  HADD2.F32 R44, -RZ, R44.H1_H1 ;  /* 0x3000002cff2c7230 */ /* 0x000fc40000004100 */
[--C-:B------:R-:W-:Y:S02]  /*08d0*/  HADD2.F32 R72, -RZ, R45.reuse.H0_H0 ;  /* 0x2000002dff487230 */ /* 0x100fe40000004100 */
[----:B------:R-:W-:Y:S02]  /*08e0*/  HADD2.F32 R76, -RZ, R45.H1_H1 ;  /* 0x3000002dff4c7230 */ /* 0x000fe40000004100 */
[--C-:B------:R-:W-:Y:S02]  /*08f0*/  HADD2.F32 R47, -RZ, R48.reuse.H0_H0 ;  /* 0x20000030ff2f7230 */ /* 0x100fe40000004100 */
[C---:B------:R-:W-:Y:S01]  /*0900*/  FADD.FTZ R45, -R3.reuse, R62 ;  /* 0x0000003e032d7221 */ /* 0x040fe20000010100 */
[C---:B------:R-:W-:Y:S01]  /*0910*/  FADD.FTZ R81, -R3.reuse, R78 ;  /* 0x0000004e03517221 */ /* 0x040fe20000010100 */
[C---:B------:R-:W-:Y:S01]  /*0920*/  FADD.FTZ R77, -R3.reuse, R46 ;  /* 0x0000002e034d7221 */ /* 0x040fe20000010100 */
[----:B------:R-:W-:Y:S02]  /*0930*/  HADD2.F32 R48, -RZ, R48.H1_H1 ;  /* 0x30000030ff307230 */ /* 0x000fe40000004100 */
[C---:B0-----:R-:W-:Y:S01]  /*0940*/  FADD.FTZ R53, -R3.reuse, R44 ;  /* 0x0000002c03357221 */ /* 0x041fe20000010100 */
[C---:B------:R-:W-:Y:S01]  /*0950*/  FADD.FTZ R83, -R3.reuse, R72 ;  /* 0x0000004803537221 */ /* 0x040fe20000010100 */
[C---:B------:R-:W-:Y:S01]  /*0960*/  FADD.FTZ R63, -R3.reuse, R76 ;  /* 0x0000004c033f7221 */ /* 0x040fe20000010100 */
[C---:B------:R-:W-:Y:S01]  /*0970*/  FADD.FTZ R79, -R3.reuse, R80 ;  /* 0x00000050034f7221 */ /* 0x040fe20000010100 */
[----:B------:R-:W-:Y:S01]  /*0980*/  FADD.FTZ R95, -R3, R82 ;  /* 0x00000052035f7221 */ /* 0x000fe20000010100 */
[----:B------:R-:W-:Y:S01]  /*0990*/  FMUL.FTZ R78, R2, R47 ;  /* 0x0000002f024e7220 */ /* 0x000fe20000410000 */
[----:B------:R-:W-:Y:S01]  /*09a0*/  FMUL.FTZ R3, R88, R45 ;  /* 0x0000002d58037220 */ /* 0x000fe20000410000 */
[----:B------:R-:W-:-:S02]  /*09b0*/  HADD2.F32 R76, -RZ, R49.H0_H0 ;  /* 0x20000031ff4c7230 */ /* 0x000fc40000004100 */
[C---:B------:R-:W-:Y:S01]  /*09c0*/  FMUL.FTZ R82, R88.reuse, R77 ;  /* 0x0000004d58527220 */ /* 0x040fe20000410000 */
[----:B------:R-:W-:Y:S01]  /*09d0*/  FMUL.FTZ R83, R88, R83 ;  /* 0x0000005358537220 */ /* 0x000fe20000410000 */
[----:B------:R-:W-:Y:S01]  /*09e0*/  FMUL.FTZ R77, R54, R48 ;  /* 0x00000030364d7220 */ /* 0x000fe20000410000 */
[----:B------:R-:W-:Y:S01]  /*09f0*/  FADD.FTZ R44, RZ, R78 ;  /* 0x0000004eff2c7221 */ /* 0x000fe20000010000 */
[----:B------:R-:W-:Y:S01]  /*0a00*/  FMUL.FTZ R86, R88, R53 ;  /* 0x0000003558567220 */ /* 0x000fe20000410000 */
[C---:B------:R-:W-:Y:S01]  /*0a10*/  FFMA.FTZ R45, R3.reuse, R78, RZ ;  /* 0x0000004e032d7223 */ /* 0x040fe200000100ff */
[----:B------:R-:W-:Y:S02]  /*0a20*/  HADD2.F32 R46, -RZ, R50.H0_H0 ;  /* 0x20000032ff2e7230 */ /* 0x000fe40000004100 */
[----:B------:R-:W-:Y:S01]  /*0a30*/  FFMA.FTZ R24, R3, R47, R24 ;  /* 0x0000002f03187223 */ /* 0x000fe20000010018 */
[----:B------:R-:W-:Y:S01]  /*0a40*/  FADD.FTZ R4, R4, R47 ;  /* 0x0000002f04047221 */ /* 0x000fe20000010000 */
[----:B------:R-:W-:-:S02]  /*0a50*/  HADD2.F32 R49, -RZ, R49.H1_H1 ;  /* 0x30000031ff317230 */ /* 0x000fc40000004100 */
[----:B------:R-:W-:Y:S01]  /*0a60*/  FMUL.FTZ R81, R88, R81 ;  /* 0x0000005158517220 */ /* 0x000fe20000410000 */
[-C--:B------:R-:W-:Y:S01]  /*0a70*/  FFMA.FTZ R26, R83, R76.reuse, R26 ;  /* 0x0000004c531a7223 */ /* 0x080fe2000001001a */
[----:B------:R-:W-:Y:S01]  /*0a80*/  FADD.FTZ R6, R6, R76 ;  /* 0x0000004c06067221 */ /* 0x000fe20000010000 */
[----:B------:R-:W-:Y:S01]  /*0a90*/  FADD.FTZ R47, R44, R77 ;  /* 0x0000004d2c2f7221 */ /* 0x000fe20000010000 */
[----:B------:R-:W-:Y:S01]  /*0aa0*/  FMUL.FTZ R76, R55, R76 ;  /* 0x0000004c374c7220 */ /* 0x000fe20000410000 */
[----:B------:R-:W-:Y:S01]  /*0ab0*/  FFMA.FTZ R44, R86, R77, R45 ;  /* 0x0000004d562c7223 */ /* 0x000fe2000001002d */
[C-C-:B---3--:R-:W-:Y:S01]  /*0ac0*/  SHF.R.U64 R91, R74.reuse, 0x8, R75.reuse ;  /* 0x000000084a5b7819 */ /* 0x148fe2000000124b */
[----:B------:R-:W-:Y:S01]  /*0ad0*/  FFMA.FTZ R20, R81, R46, R20 ;  /* 0x0000002e51147223 */ /* 0x000fe20000010014 */
[--C-:B------:R-:W-:Y:S01]  /*0ae0*/  SHF.R.U64 R92, R74, 0x10, R75.reuse ;  /* 0x000000104a5c7819 */ /* 0x100fe2000000124b */
[----:B------:R-:W-:Y:S01]  /*0af0*/  FADD.FTZ R8, R8, R46 ;  /* 0x0000002e08087221 */ /* 0x000fe20000010000 */
[----:B------:R-:W-:-:S02]  /*0b00*/  SHF.R.U64 R93, R74, 0x18, R75 ;  /* 0x000000184a5d7819 */ /* 0x000fc4000000124b */
[----:B------:R-:W-:Y:S01]  /*0b10*/  PRMT R85, R74, 0x7610, R85 ;  /* 0x000076104a557816 */ /* 0x000fe20000000055 */
[----:B------:R-:W-:Y:S01]  /*0b20*/  FMUL.FTZ R74, R57, R46 ;  /* 0x0000002e394a7220 */ /* 0x000fe20000410000 */
[--C-:B------:R-:W-:Y:S01]  /*0b30*/  SHF.R.U32.HI R94, RZ, 0x8, R75.reuse ;  /* 0x00000008ff5e7819 */ /* 0x100fe2000001164b */
[----:B------:R-:W-:Y:S01]  /*0b40*/  FMUL.FTZ R84, R88, R63 ;  /* 0x0000003f58547220 */ /* 0x000fe20000410000 */
[--C-:B------:R-:W-:Y:S01]  /*0b50*/  SHF.R.U32.HI R98, RZ, 0x10, R75.reuse ;  /* 0x00000010ff627819 */ /* 0x100fe2000001164b */
[----:B------:R-:W-:Y:S01]  /*0b60*/  FADD.FTZ R46, R47, R76 ;  /* 0x0000004c2f2e7221 */ /* 0x000fe20000010000 */
[----:B------:R-:W-:Y:S01]  /*0b70*/  SHF.R.U32.HI R96, RZ, 0x18, R75 ;  /* 0x00000018ff607819 */ /* 0x000fe2000001164b */
[----:B------:R-:W-:Y:S01]  /*0b80*/  FFMA.FTZ R45, R83, R76, R44 ;  /* 0x0000004c532d7223 */ /* 0x000fe2000001002c */
[----:B------:R-:W-:Y:S01]  /*0b90*/  PRMT R90, R75, 0x7610, R90 ;  /* 0x000076104b5a7816 */ /* 0x000fe2000000005a */
[----:B------:R-:W-:Y:S01]  /*0ba0*/  FMUL.FTZ R75, R56, R49 ;  /* 0x00000031384b7220 */ /* 0x000fe20000410000 */
[----:B------:R-:W-:-:S03]  /*0bb0*/  HADD2.F32 R50, -RZ, R50.H1_H1 ;  /* 0x30000032ff327230 */ /* 0x000fc60000004100 */
[----:B------:R-:W-:Y:S01]  /*0bc0*/  FADD.FTZ R47, R46, R75 ;  /* 0x0000004b2e2f7221 */ /* 0x000fe20000010000 */
[----:B------:R-:W-:Y:S01]  /*0bd0*/  FFMA.FTZ R44, R84, R75, R45 ;  /* 0x0000004b542c7223 */ /* 0x000fe2000001002d */
[--C-:B------:R-:W-:Y:S02]  /*0be0*/  HADD2.F32 R52, -RZ, R51.reuse.H0_H0 ;  /* 0x20000033ff347230 */ /* 0x100fe40000004100 */
[----:B------:R-:W-:Y:S01]  /*0bf0*/  FMUL.FTZ R72, R58, R50 ;  /* 0x000000323a487220 */ /* 0x000fe20000410000 */
[----:B------:R-:W-:Y:S01]  /*0c00*/  FADD.FTZ R47, R47, R74 ;  /* 0x0000004a2f2f7221 */ /* 0x000fe20000010000 */
[----:B------:R-:W-:Y:S01]  /*0c10*/  FFMA.FTZ R45, R81, R74, R44 ;  /* 0x0000004a512d7223 */ /* 0x000fe2000001002c */
[----:B------:R-:W-:Y:S02]  /*0c20*/  HADD2.F32 R62, -RZ, R51.H1_H1 ;  /* 0x30000033ff3e7230 */ /* 0x000fe40000004100 */
[----:B------:R-:W-:Y:S01]  /*0c30*/  FMUL.FTZ R79, R88, R79 ;  /* 0x0000004f584f7220 */ /* 0x000fe20000410000 */
        /* <DEDUP_REMOVED lines=13> */
[----:B------:R-:W-:Y:S01]  /*0d10*/  FFMA.FTZ R22, R79, R52, R22 ;  /* 0x000000344f167223 */ /* 0x000fe20000010016 */
[----:B------:R-:W-:Y:S01]  /*0d20*/  FADD.FTZ R10, R10, R52 ;  /* 0x000000340a0a7221 */ /* 0x000fe20000010000 */
[----:B------:R-:W-:Y:S01]  /*0d30*/  FFMA.FTZ R23, R80, R62, R23 ;  /* 0x0000003e50177223 */ /* 0x000fe20000010017 */
[----:B------:R-:W-:Y:S01]  /*0d40*/  FADD.FTZ R11, R11, R62 ;  /* 0x0000003e0b0b7221 */ /* 0x000fe20000010000 */
[----:B------:R-:W-:Y:S01]  /*0d50*/  PRMT R95, R98, 0x7610, R95 ;  /* 0x00007610625f7816 */ /* 0x000fe2000000005f */
[----:B------:R-:W-:Y:S01]  /*0d60*/  FADD.FTZ R46, R45, R50 ;  /* 0x000000322d2e7221 */ /* 0x000fe20000010000 */
[----:B------:R-:W-:-:S07]  /*0d70*/  FFMA.FTZ R44, R80, R50, R47 ;  /* 0x00000032502c7223 */ /* 0x000fce000001002f */
.L_x_1200:
[----:B------:R-:W-:Y:S05]  /*0d80*/  BSYNC B1 ;  /* 0x0000000000017941 */ /* 0x000fea0003800000 */
.L_x_1198:
        /* <DEDUP_REMOVED lines=20> */
.L_x_1260:
[----:B------:R-:W-:Y:S05]  /*0ed0*/  @!P1 BRA.U `(.L_x_1202) ;  /* 0x0000001100449947 */ /* 0x000fea0003800000 */
[----:B------:R-:W-:Y:S01]  /*0ee0*/  @P3 IADD3 R48, R97, -0x1, RZ ;  /* 0xffffffff61303810 */ /* 0x000fe20007ffe0ff */
[----:B01----:R-:W-:Y:S01]  /*0ef0*/  FADD.FTZ R44, R44, R45 ;  /* 0x0000002d2c2c7221 */ /* 0x003fe20000010000 */
        /* <DEDUP_REMOVED lines=10> */
[----:B------:R-:W-:Y:S04]  /*0fa0*/  BSSY B2, `(.L_x_1204) ;  /* 0x0000005000027945 */ /* 0x000fe80003800000 */
[----:B------:R-:W-:Y:S05]  /*0fb0*/  @!P3 BRA `(.L_x_1205) ;  /* 0x00000000000cb947 */ /* 0x000fea0003800000 */
[----:B------:R-:W0:Y:S02]  /*0fc0*/  LDC.64 R32, c[0x0][0x220] ;  /* 0x00008800ff207b82 */ /* 0x000e240000000a00 */
[----:B0-----:R-:W-:-:S06]  /*0fd0*/  IMAD.WIDE.U32 R32, R49, 0x10, R32 ;  /* 0x0000001031207825 */ /* 0x001fcc00078e0020 */
[----:B------:R-:W5:Y:S02]  /*0fe0*/  LDG.E.128 R32, desc[UR4][R32.64] ;  /* 0x0000000420207981 */ /* 0x000f64000c1e1d00 */
.L_x_1205:
[----:B------:R-:W-:Y:S05]  /*0ff0*/  BSYNC B2 ;  /* 0x0000000000027941 */ /* 0x000fea0003800000 */
.L_x_1204:
[----:B------:R-:W-:Y:S04]  /*1000*/  BSSY B2, `(.L_x_1206) ;  /* 0x0000013000027945 */ /* 0x000fe80003800000 */
[----:B------:R-:W-:Y:S05]  /*1010*/  @P2 BRA `(.L_x_1207) ;  /* 0x00000000001c2947 */ /* 0x000fea0003800000 */
[----:B------:R-:W-:Y:S01]  /*1020*/  UISETP.NE.U32.AND UP0, UPT, UR6, URZ, UPT ;  /* 0x0000003f0600728c */ /* 0x000fe2000bf05070 */
[----:B------:R-:W-:-:S03]  /*1030*/  MOV R47, RZ ;  /* 0x000000ff002f7202 */ /* 0x000fc60000000f00 */
[----:B------:R-:W-:-:S06]  /*1040*/  UISETP.NE.AND.EX UP0, UPT, UR7, URZ, UPT, UP0 ;  /* 0x0000003f0700728c */ /* 0x000fcc000bf05300 */
[----:B------:R-:W-:-:S13]  /*1050*/  PLOP3.LUT P4, PT, PT, PT, UP0, 0x80, 0x0 ;  /* 0x000000000000781c */ /* 0x000fda0003f8f008 */
[----:B------:R-:W-:Y:S05]  /*1060*/  @!P4 BRA `(.L_x_1208) ;  /* 0x000000000030c947 */ /* 0x000fea0003800000 */
[----:B-----5:R-:W-:Y:S01]  /*1070*/  HADD2.F32 R47, -RZ, R28.H0_H0 ;  /* 0x2000001cff2f7230 */ /* 0x020fe20000004100 */
[----:B------:R-:W-:Y:S06]  /*1080*/  BRA `(.L_x_1208) ;  /* 0x0000000000287947 */ /* 0x000fec0003800000 */
.L_x_1207:
        /* <DEDUP_REMOVED lines=8> */
[----:B-----5:R-:W-:-:S05]  /*1110*/  @P4 HADD2.F32 R46, -RZ, R28.H0_H0 ;  /* 0x2000001cff2e4230 */ /* 0x020fca0000004100 */
[----:B------:R-:W-:-:S07]  /*1120*/  @P4 FADD.FTZ R47, R47, R46 ;  /* 0x0000002e2f2f4221 */ /* 0x000fce0000010000 */
.L_x_1208:
[----:B------:R-:W-:Y:S05]  /*1130*/  BSYNC B2 ;  /* 0x0000000000027941 */ /* 0x000fea0003800000 */
.L_x_1206:
[----:B------:R-:W-:Y:S01]  /*1140*/  ISETP.NE.U32.AND P0, PT, RZ, UR10, PT ;  /* 0x0000000aff007c0c */ /* 0x000fe2000bf05070 */
[----:B------:R-:W-:Y:S03]  /*1150*/  BSSY B2, `(.L_x_1209) ;  /* 0x000000f000027945 */ /* 0x000fe60003800000 */
[----:B------:R-:W-:-:S13]  /*1160*/  ISETP.NE.AND.EX P0, PT, RZ, UR11, PT, P0 ;  /* 0x0000000bff007c0c */ /* 0x000fda000bf05300 */
[----:B------:R-:W-:Y:S01]  /*1170*/  @P0 F2FP.F16.F32.PACK_AB R46, RZ, R47 ;  /* 0x0000002fff2e023e */ /* 0x000fe200000000ff */
[----:B------:R-:W-:Y:S06]  /*1180*/  @!P3 BRA `(.L_x_1210) ;  /* 0x00000000002cb947 */ /* 0x000fec0003800000 */
[----:B------:R-:W-:Y:S01]  /*1190*/  LOP3.LUT P5, RZ, R85, 0xff, RZ, 0xc0, !PT ;  /* 0x000000ff55ff7812 */ /* 0x000fe200078ac0ff */
[----:B------:R-:W-:Y:S01]  /*11a0*/  FMUL.FTZ R47, R47, UR13 ;  /* 0x0000000d2f2f7c20 */ /* 0x000fe20008410000 */
[----:B------:R-:W-:Y:S01]  /*11b0*/  HFMA2.MMA R53, -RZ, RZ, 0, 0 ;  /* 0x00000000ff357435 */ /* 0x000fe200000001ff */
[----:B------:R-:W-:Y:S02]  /*11c0*/  MOV R48, RZ ;  /* 0x000000ff00307202 */ /* 0x000fe40000000f00 */
[----:B------:R-:W-:-:S08]  /*11d0*/  FMUL.FTZ R52, R47, UR12 ;  /* 0x0000000c2f347c20 */ /* 0x000fd00008410000 */
[----:B-----5:R-:W-:Y:S02]  /*11e0*/  @P5 HADD2.F32 R47, -RZ, R32.H0_H0 ;  /* 0x20000020ff2f5230 */ /* 0x020fe40000004100 */
[----:B------:R-:W-:-:S03]  /*11f0*/  @P5 FMUL.FTZ R48, R61, R52 ;  /* 0x000000343d305220 */ /* 0x000fc60000410000 */
[----:B------:R-:W-:Y:S02]  /*1200*/  @P5 FMUL.FTZ R53, R52, R47 ;  /* 0x0000002f34355220 */ /* 0x000fe40000410000 */
[----:B------:R-:W-:Y:S02]  /*1210*/  F2FP.F16.F32.PACK_AB R48, RZ, R48 ;  /* 0x00000030ff30723e */ /* 0x000fe400000000ff */
[----:B------:R-:W-:Y:S02]  /*1220*/  FADD.FTZ R12, R12, R53 ;  /* 0x000000350c0c7221 */ /* 0x000fe40000010000 */
[----:B------:R-:W-:-:S07]  /*1230*/  PRMT R40, R48, 0x7610, R40 ;  /* 0x0000761030287816 */ /* 0x000fce0000000028 */
.L_x_1210:
[----:B------:R-:W-:Y:S05]  /*1240*/  BSYNC B2 ;  /* 0x0000000000027941 */ /* 0x000fea0003800000 */
.L_x_1209:
[----:B------:R-:W-:Y:S01]  /*1250*/  BSSY B2, `(.L_x_1211) ;  /* 0x000000e000027945 */ /* 0x000fe20003800000 */
[----:B------:R-:W-:-:S03]  /*1260*/  @P0 PRMT R36, R46, 0x7610, R36 ;  /* 0x000076102e240816 */ /* 0x000fc60000000024 */
[----:B------:R-:W-:Y:S05]  /*1270*/  @P2 BRA `(.L_x_1212) ;  /* 0x0000000000102947 */ /* 0x000fea0003800000 */
[----:B------:R-:W-:Y:S01]  /*1280*/  HFMA2.MMA R47, -RZ, RZ, 0, 0 ;  /* 0x00000000ff2f7435 */ /* 0x000fe200000001ff */
[----:B------:R-:W-:Y:S10]  /*1290*/  @!P4 BRA `(.L_x_1213) ;  /* 0x000000000024c947 */ /* 0x000ff40003800000 */
[----:B-----5:R-:W-:Y:S01]  /*12a0*/  HADD2.F32 R47, -RZ, R28.H1_H1 ;  /* 0x3000001cff2f7230 */ /* 0x020fe20000004100 */
[----:B------:R-:W-:Y:S06]  /*12b0*/  BRA `(.L_x_1213) ;  /* 0x00000000001c7947 */ /* 0x000fec0003800000 */
.L_x_1212:
[----:B------:R-:W-:-:S04]  /*12c0*/  ISETP.NE.AND P5, PT, R89, RZ, PT ;  /* 0x000000ff5900720c */ /* 0x000fc80003fa5270 */
[----:B------:R-:W-:-:S05]  /*12d0*/  FSEL R47, R44, RZ, !P5 ;  /* 0x000000ff2c2f7208 */ /* 0x000fca0006800000 */
[----:B------:R-:W-:-:S04]  /*12e0*/  FFMA.FTZ R46, R86, R45, R47 ;  /* 0x0000002d562e7223 */ /* 0x000fc8000001002f */
[----:B------:R-:W-:Y:S01]  /*12f0*/  FADD.FTZ R47, R77, -R46 ;  /* 0x8000002e4d2f7221 */ /* 0x000fe20000010000 */
[----:B-----5:R-:W-:-:S03]  /*1300*/  @P4 HADD2.F32 R46, -RZ, R28.H1_H1 ;  /* 0x3000001cff2e4230 */ /* 0x020fc60000004100 */
[----:B------:R-:W-:-:S04]  /*1310*/  FMUL.FTZ R47, R88, R47 ;  /* 0x0000002f582f7220 */ /* 0x000fc80000410000 */
[----:B------:R-:W-:-:S07]  /*1320*/  @P4 FADD.FTZ R47, R47, R46 ;  /* 0x0000002e2f2f4221 */ /* 0x000fce0000010000 */
.L_x_1213:
[----:B------:R-:W-:Y:S05]  /*1330*/  BSYNC B2 ;  /* 0x0000000000027941 */ /* 0x000fea0003800000 */
.L_x_1211:
[----:B------:R-:W-:Y:S01]  /*1340*/  BSSY B2, `(.L_x_1214) ;  /* 0x000000e000027945 */ /* 0x000fe20003800000 */
[----:B------:R-:W-:-:S03]  /*1350*/  @P0 F2FP.F16.F32.PACK_AB R46, RZ, R47 ;  /* 0x0000002fff2e023e */ /* 0x000fc600000000ff */
[----:B------:R-:W-:Y:S05]  /*1360*/  @!P3 BRA `(.L_x_1215) ;  /* 0x00000000002cb947 */ /* 0x000fea0003800000 */
[----:B------:R-:W-:Y:S01]  /*1370*/  LOP3.LUT P5, RZ, R91, 0xff, RZ, 0xc0, !PT ;  /* 0x000000ff5bff7812 */ /* 0x000fe200078ac0ff */
[----:B------:R-:W-:Y:S01]  /*1380*/  FMUL.FTZ R47, R47, UR13 ;  /* 0x0000000d2f2f7c20 */ /* 0x000fe20008410000 */
[----:B------:R-:W-:Y:S01]  /*1390*/  HFMA2.MMA R48, -RZ, RZ, 0, 0 ;  /* 0x00000000ff307435 */ /* 0x000fe200000001ff */
[----:B------:R-:W-:Y:S02]  /*13a0*/  MOV R52, RZ ;  /* 0x000000ff00347202 */ /* 0x000fe40000000f00 */
[----:B------:R-:W-:-:S08]  /*13b0*/  FMUL.FTZ R62, R47, UR12 ;  /* 0x0000000c2f3e7c20 */ /* 0x000fd00008410000 */
[----:B-----5:R-:W-:Y:S02]  /*13c0*/  @P5 HADD2.F32 R47, -RZ, R32.H1_H1 ;  /* 0x30000020ff2f5230 */ /* 0x020fe40000004100 */
[----:B------:R-:W-:-:S03]  /*13d0*/  @P5 FMUL.FTZ R48, R65, R62 ;  /* 0x0000003e41305220 */ /* 0x000fc60000410000 */
[----:B------:R-:W-:Y:S02]  /*13e0*/  @P5 FMUL.FTZ R52, R62, R47 ;  /* 0x0000002f3e345220 */ /* 0x000fe40000410000 */
[----:B------:R-:W-:Y:S02]  /*13f0*/  F2FP.F16.F32.PACK_AB R48, RZ, R48 ;  /* 0x00000030ff30723e */ /* 0x000fe400000000ff */
[----:B------:R-:W-:Y:S02]  /*1400*/  FADD.FTZ R13, R13, R52 ;  /* 0x000000340d0d7221 */ /* 0x000fe40000010000 */
[----:B------:R-:W-:-:S07]  /*1410*/  PRMT R40, R40, 0x5410, R48 ;  /* 0x0000541028287816 */ /* 0x000fce0000000030 */
.L_x_1215:
[----:B------:R-:W-:Y:S05]  /*1420*/  BSYNC B2 ;  /* 0x0000000000027941 */ /* 0x000fea0003800000 */
.L_x_1214:
[----:B------:R-:W-:Y:S01]  /*1430*/  BSSY B2, `(.L_x_1216) ;  /* 0x000000e000027945 */ /* 0x000fe20003800000 */
[----:B------:R-:W-:-:S03]  /*1440*/  @P0 PRMT R36, R36, 0x5410, R46 ;  /* 0x0000541024240816 */ /* 0x000fc6000000002e */
[----:B------:R-:W-:Y:S05]  /*1450*/  @P2 BRA `(.L_x_1217) ;  /* 0x0000000000102947 */ /* 0x000fea0003800000 */
[----:B------:R-:W-:Y:S01]  /*1460*/  MOV R47, RZ ;  /* 0x000000ff002f7202 */ /* 0x000fe20000000f00 */
[----:B------:R-:W-:Y:S06]  /*1470*/  @!P4 BRA `(.L_x_1218) ;  /* 0x000000000024c947 */ /* 0x000fec0003800000 */
[----:B-----5:R-:W-:Y:S01]  /*1480*/  HADD2.F32 R47, -RZ, R29.H0_H0 ;  /* 0x2000001dff2f7230 */ /* 0x020fe20000004100 */
[----:B------:R-:W-:Y:S06]  /*1490*/  BRA `(.L_x_1218) ;  /* 0x00000000001c7947 */ /* 0x000fec0003800000 */
.L_x_1217:
[----:B------:R-:W-:-:S04]  /*14a0*/  ISETP.NE.AND P5, PT, R89, RZ, PT ;  /* 0x000000ff5900720c */ /* 0x000fc80003fa5270 */
[----:B------:R-:W-:-:S05]  /*14b0*/  FSEL R46, R44, RZ, !P5 ;  /* 0x000000ff2c2e7208 */ /* 0x000fca0006800000 */
[----:B------:R-:W-:Y:S01]  /*14c0*/  FFMA.FTZ R47, R83, R45, R46 ;  /* 0x0000002d532f7223 */ /* 0x000fe2000001002e */
[----:B-----5:R-:W-:-:S03]  /*14d0*/  @P4 HADD2.F32 R46, -RZ, R29.H0_H0 ;  /* 0x2000001dff2e4230 */ /* 0x020fc60000004100 */
[----:B------:R-:W-:-:S04]  /*14e0*/  FADD.FTZ R47, R76, -R47 ;  /* 0x8000002f4c2f7221 */ /* 0x000fc80000010000 */
[----:B------:R-:W-:-:S04]  /*14f0*/  FMUL.FTZ R47, R88, R47 ;  /* 0x0000002f582f7220 */ /* 0x000fc80000410000 */
[----:B------:R-:W-:-:S07]  /*1500*/  @P4 FADD.FTZ R47, R47, R46 ;  /* 0x0000002e2f2f4221 */ /* 0x000fce0000010000 */
.L_x_1218:
[----:B------:R-:W-:Y:S05]  /*1510*/  BSYNC B2 ;  /* 0x0000000000027941 */ /* 0x000fea0003800000 */
.L_x_1216:
        /* <DEDUP_REMOVED lines=14> */
.L_x_1220:
[----:B------:R-:W-:Y:S05]  /*1600*/  BSYNC B2 ;  /* 0x0000000000027941 */ /* 0x000fea0003800000 */
.L_x_1219:
[----:B------:R-:W-:Y:S01]  /*1610*/  BSSY B2, `(.L_x_1221) ;  /* 0x000000e000027945 */ /* 0x000fe20003800000 */
[----:B------:R-:W-:-:S03]  /*1620*/  @P0 PRMT R37, R46, 0x7610, R37 ;  /* 0x000076102e250816 */ /* 0x000fc60000000025 */
[----:B------:R-:W-:Y:S05]  /*1630*/  @P2 BRA `(.L_x_1222) ;  /* 0x0000000000102947 */ /* 0x000fea0003800000 */
[----:B------:R-:W-:Y:S01]  /*1640*/  HFMA2.MMA R47, -RZ, RZ, 0, 0 ;  /* 0x00000000ff2f7435 */ /* 0x000fe200000001ff */
[----:B------:R-:W-:Y:S10]  /*1650*/  @!P4 BRA `(.L_x_1223) ;  /* 0x000000000024c947 */ /* 0x000ff40003800000 */
[----:B-----5:R-:W-:Y:S01]  /*1660*/  HADD2.F32 R47, -RZ, R29.H1_H1 ;  /* 0x3000001dff2f7230 */ /* 0x020fe20000004100 */
[----:B------:R-:W-:Y:S06]  /*1670*/  BRA `(.L_x_1223) ;  /* 0x00000000001c7947 */ /* 0x000fec0003800000 */
.L_x_1222:
[----:B------:R-:W-:-:S04]  /*1680*/  ISETP.NE.AND P5, PT, R89, RZ, PT ;  /* 0x000000ff5900720c */ /* 0x000fc80003fa5270 */
[----:B------:R-:W-:-:S05]  /*1690*/  FSEL R47, R44, RZ, !P5 ;  /* 0x000000ff2c2f7208 */ /* 0x000fca0006800000 */
[----:B------:R-:W-:-:S04]  /*16a0*/  FFMA.FTZ R46, R84, R45, R47 ;  /* 0x0000002d542e7223 */ /* 0x000fc8000001002f */
[----:B------:R-:W-:Y:S01]  /*16b0*/  FADD.FTZ R47, R75, -R46 ;  /* 0x8000002e4b2f7221 */ /* 0x000fe20000010000 */
[----:B-----5:R-:W-:-:S03]  /*16c0*/  @P4 HADD2.F32 R46, -RZ, R29.H1_H1 ;  /* 0x3000001dff2e4230 */ /* 0x020fc60000004100 */
[----:B------:R-:W-:-:S04]  /*16d0*/  FMUL.FTZ R47, R88, R47 ;  /* 0x0000002f582f7220 */ /* 0x000fc80000410000 */
[----:B------:R-:W-:-:S07]  /*16e0*/  @P4 FADD.FTZ R47, R47, R46 ;  /* 0x0000002e2f2f4221 */ /* 0x000fce0000010000 */
.L_x_1223:
[----:B------:R-:W-:Y:S05]  /*16f0*/  BSYNC B2 ;  /* 0x0000000000027941 */ /* 0x000fea0003800000 */
.L_x_1221:
        /* <DEDUP_REMOVED lines=14> */
.L_x_1225:
[----:B------:R-:W-:Y:S05]  /*17e0*/  BSYNC B2 ;  /* 0x0000000000027941 */ /* 0x000fea0003800000 */
.L_x_1224:
[----:B------:R-:W-:Y:S01]  /*17f0*/  BSSY B2, `(.L_x_1226) ;  /* 0x000000e000027945 */ /* 0x000fe20003800000 */
[----:B------:R-:W-:-:S03]  /*1800*/  @P0 PRMT R37, R37, 0x5410, R46 ;  /* 0x0000541025250816 */ /* 0x000fc6000000002e */
[----:B------:R-:W-:Y:S05]  /*1810*/  @P2 BRA `(.L_x_1227) ;  /* 0x0000000000102947 */ /* 0x000fea0003800000 */
[----:B------:R-:W-:Y:S01]  /*1820*/  MOV R47, RZ ;  /* 0x000000ff002f7202 */ /* 0x000fe20000000f00 */
[----:B------:R-:W-:Y:S06]  /*1830*/  @!P4 BRA `(.L_x_1228) ;  /* 0x000000000024c947 */ /* 0x000fec0003800000 */
[----:B-----5:R-:W-:Y:S01]  /*1840*/  HADD2.F32 R47, -RZ, R30.H0_H0 ;  /* 0x2000001eff2f7230 */ /* 0x020fe20000004100 */
[----:B------:R-:W-:Y:S06]  /*1850*/  BRA `(.L_x_1228) ;  /* 0x00000000001c7947 */ /* 0x000fec0003800000 */
.L_x_1227:
[----:B------:R-:W-:-:S04]  /*1860*/  ISETP.NE.AND P5, PT, R89, RZ, PT ;  /* 0x000000ff5900720c */ /* 0x000fc80003fa5270 */
[----:B------:R-:W-:-:S05]  /*1870*/  FSEL R46, R44, RZ, !P5 ;  /* 0x000000ff2c2e7208 */ /* 0x000fca0006800000 */
[----:B------:R-:W-:Y:S01]  /*1880*/  FFMA.FTZ R47, R81, R45, R46 ;  /* 0x0000002d512f7223 */ /* 0x000fe2000001002e */
[----:B-----5:R-:W-:-:S03]  /*1890*/  @P4 HADD2.F32 R46, -RZ, R30.H0_H0 ;  /* 0x2000001eff2e4230 */ /* 0x020fc60000004100 */
[----:B------:R-:W-:-:S04]  /*18a0*/  FADD.FTZ R47, R74, -R47 ;  /* 0x8000002f4a2f7221 */ /* 0x000fc80000010000 */
[----:B------:R-:W-:-:S04]  /*18b0*/  FMUL.FTZ R47, R88, R47 ;  /* 0x0000002f582f7220 */ /* 0x000fc80000410000 */
[----:B------:R-:W-:-:S07]  /*18c0*/  @P4 FADD.FTZ R47, R47, R46 ;  /* 0x0000002e2f2f4221 */ /* 0x000fce0000010000 */
.L_x_1228:
[----:B------:R-:W-:Y:S05]  /*18d0*/  BSYNC B2 ;  /* 0x0000000000027941 */ /* 0x000fea0003800000 */
.L_x_1226:
        /* <DEDUP_REMOVED lines=14> */
.L_x_1230:
[----:B------:R-:W-:Y:S05]  /*19c0*/  BSYNC B2 ;  /* 0x0000000000027941 */ /* 0x000fea0003800000 */
.L_x_1229:
[----:B------:R-:W-:Y:S01]  /*19d0*/  BSSY B2, `(.L_x_1231) ;  /* 0x000000e000027945 */ /* 0x000fe20003800000 */
[----:B------:R-:W-:-:S03]  /*19e0*/  @P0 PRMT R38, R46, 0x7610, R38 ;  /* 0x000076102e260816 */ /* 0x000fc60000000026 */
[----:B------:R-:W-:Y:S05]  /*19f0*/  @P2 BRA `(.L_x_1232) ;  /* 0x0000000000102947 */ /* 0x000fea0003800000 */
[----:B------:R-:W-:Y:S01]  /*1a00*/  HFMA2.MMA R47, -RZ, RZ, 0, 0 ;  /* 0x00000000ff2f7435 */ /* 0x000fe200000001ff */
[----:B------:R-:W-:Y:S10]  /*1a10*/  @!P4 BRA `(.L_x_1233) ;  /* 0x000000000024c947 */ /* 0x000ff40003800000 */
[----:B-----5:R-:W-:Y:S01]  /*1a20*/  HADD2.F32 R47, -RZ, R30.H1_H1 ;  /* 0x3000001eff2f7230 */ /* 0x020fe20000004100 */
[----:B------:R-:W-:Y:S06]  /*1a30*/  BRA `(.L_x_1233) ;  /* 0x00000000001c7947 */ /* 0x000fec0003800000 */
.L_x_1232:
[----:B------:R-:W-:Y:S01]  /*1a40*/  ISETP.NE.AND P5, PT, R89, RZ, PT ;  /* 0x000000ff5900720c */ /* 0x000fe20003fa5270 */
[----:B-----5:R-:W-:-:S03]  /*1a50*/  @P4 HADD2.F32 R46, -RZ, R30.H1_H1 ;  /* 0x3000001eff2e4230 */ /* 0x020fc60000004100 */
[----:B------:R-:W-:-:S05]  /*1a60*/  FSEL R47, R44, RZ, !P5 ;  /* 0x000000ff2c2f7208 */ /* 0x000fca0006800000 */
[----:B------:R-:W-:-:S04]  /*1a70*/  FFMA.FTZ R47, R82, R45, R47 ;  /* 0x0000002d522f7223 */ /* 0x000fc8000001002f */
[----:B------:R-:W-:-:S04]  /*1a80*/  FADD.FTZ R47, R72, -R47 ;  /* 0x8000002f482f7221 */ /* 0x000fc80000010000 */
[----:B------:R-:W-:-:S04]  /*1a90*/  FMUL.FTZ R47, R88, R47 ;  /* 0x0000002f582f7220 */ /* 0x000fc80000410000 */
[----:B------:R-:W-:-:S07]  /*1aa0*/  @P4 FADD.FTZ R47, R47, R46 ;  /* 0x0000002e2f2f4221 */ /* 0x000fce0000010000 */
.L_x_1233:
[----:B------:R-:W-:Y:S05]  /*1ab0*/  BSYNC B2 ;  /* 0x0000000000027941 */ /* 0x000fea0003800000 */
.L_x_1231:
        /* <DEDUP_REMOVED lines=14> */
.L_x_1235:
[----:B------:R-:W-:Y:S05]  /*1ba0*/  BSYNC B2 ;  /* 0x0000000000027941 */ /* 0x000fea0003800000 */
.L_x_1234:
[----:B------:R-:W-:Y:S01]  /*1bb0*/  BSSY B2, `(.L_x_1236) ;  /* 0x000000e000027945 */ /* 0x000fe20003800000 */
[----:B------:R-:W-:-:S03]  /*1bc0*/  @P0 PRMT R38, R38, 0x5410, R46 ;  /* 0x0000541026260816 */ /* 0x000fc6000000002e */
[----:B------:R-:W-:Y:S05]  /*1bd0*/  @P2 BRA `(.L_x_1237) ;  /* 0x0000000000102947 */ /* 0x000fea0003800000 */
[----:B------:R-:W-:Y:S01]  /*1be0*/  MOV R47, RZ ;  /* 0x000000ff002f7202 */ /* 0x000fe20000000f00 */
[----:B------:R-:W-:Y:S06]  /*1bf0*/  @!P4 BRA `(.L_x_1238) ;  /* 0x000000000024c947 */ /* 0x000fec0003800000 */
[----:B-----5:R-:W-:Y:S01]  /*1c00*/  HADD2.F32 R47, -RZ, R31.H0_H0 ;  /* 0x2000001fff2f7230 */ /* 0x020fe20000004100 */
[----:B------:R-:W-:Y:S06]  /*1c10*/  BRA `(.L_x_1238) ;  /* 0x00000000001c7947 */ /* 0x000fec0003800000 */
.L_x_1237:
[----:B------:R-:W-:-:S04]  /*1c20*/  ISETP.NE.AND P5, PT, R89, RZ, PT ;  /* 0x000000ff5900720c */ /* 0x000fc80003fa5270 */
[----:B------:R-:W-:-:S05]  /*1c30*/  FSEL R46, R44, RZ, !P5 ;  /* 0x000000ff2c2e7208 */ /* 0x000fca0006800000 */
[----:B------:R-:W-:-:S04]  /*1c40*/  FFMA.FTZ R46, R79, R45, R46 ;  /* 0x0000002d4f2e7223 */ /* 0x000fc8000001002e */
[----:B------:R-:W-:Y:S01]  /*1c50*/  FADD.FTZ R47, R51, -R46 ;  /* 0x8000002e332f7221 */ /* 0x000fe20000010000 */
[----:B-----5:R-:W-:-:S03]  /*1c60*/  @P4 HADD2.F32 R46, -RZ, R31.H0_H0 ;  /* 0x2000001fff2e4230 */ /* 0x020fc60000004100 */
[----:B------:R-:W-:-:S04]  /*1c70*/  FMUL.FTZ R47, R88, R47 ;  /* 0x0000002f582f7220 */ /* 0x000fc80000410000 */
[----:B------:R-:W-:-:S07]  /*1c80*/  @P4 FADD.FTZ R47, R47, R46 ;  /* 0x0000002e2f2f4221 */ /* 0x000fce0000010000 */
.L_x_1238:
[----:B------:R-:W-:Y:S05]  /*1c90*/  BSYNC B2 ;  /* 0x0000000000027941 */ /* 0x000fea0003800000 */
.L_x_1236:
        /* <DEDUP_REMOVED lines=14> */
.L_x_1240:
[----:B------:R-:W-:Y:S05]  /*1d80*/  BSYNC B2 ;  /* 0x0000000000027941 */ /* 0x000fea0003800000 */
.L_x_1239:
[----:B------:R-:W-:Y:S01]  /*1d90*/  BSSY B2, `(.L_x_1241) ;  /* 0x000000e000027945 */ /* 0x000fe20003800000 */
[----:B------:R-:W-:-:S03]  /*1da0*/  @P0 PRMT R39, R46, 0x7610, R39 ;  /* 0x000076102e270816 */ /* 0x000fc60000000027 */
[----:B------:R-:W-:Y:S05]  /*1db0*/  @P2 BRA `(.L_x_1242) ;  /* 0x0000000000102947 */ /* 0x000fea0003800000 */
[----:B------:R-:W-:Y:S01]  /*1dc0*/  HFMA2.MMA R88, -RZ, RZ, 0, 0 ;  /* 0x00000000ff587435 */ /* 0x000fe200000001ff */
[----:B------:R-:W-:Y:S10]  /*1dd0*/  @!P4 BRA `(.L_x_1243) ;  /* 0x000000000024c947 */ /* 0x000ff40003800000 */
[----:B-----5:R-:W-:Y:S01]  /*1de0*/  HADD2.F32 R88, -RZ, R31.H1_H1 ;  /* 0x3000001fff587230 */ /* 0x020fe20000004100 */
[----:B------:R-:W-:Y:S06]  /*1df0*/  BRA `(.L_x_1243) ;  /* 0x00000000001c7947 */ /* 0x000fec0003800000 */
.L_x_1242:
[----:B------:R-:W-:-:S04]  /*1e00*/  ISETP.NE.AND P2, PT, R89, RZ, PT ;  /* 0x000000ff5900720c */ /* 0x000fc80003f45270 */
[----:B------:R-:W-:-:S05]  /*1e10*/  FSEL R47, R44, RZ, !P2 ;  /* 0x000000ff2c2f7208 */ /* 0x000fca0005000000 */
[----:B------:R-:W-:Y:S01]  /*1e20*/  FFMA.FTZ R45, R80, R45, R47 ;  /* 0x0000002d502d7223 */ /* 0x000fe2000001002f */
[----:B-----5:R-:W-:-:S03]  /*1e30*/  @P4 HADD2.F32 R47, -RZ, R31.H1_H1 ;  /* 0x3000001fff2f4230 */ /* 0x020fc60000004100 */
[----:B------:R-:W-:-:S04]  /*1e40*/  FADD.FTZ R45, R50, -R45 ;  /* 0x8000002d322d7221 */ /* 0x000fc80000010000 */
[----:B------:R-:W-:-:S04]  /*1e50*/  FMUL.FTZ R88, R88, R45 ;  /* 0x0000002d58587220 */ /* 0x000fc80000410000 */
[----:B------:R-:W-:-:S07]  /*1e60*/  @P4 FADD.FTZ R88, R88, R47 ;  /* 0x0000002f58584221 */ /* 0x000fce0000010000 */
.L_x_1243:
[----:B------:R-:W-:Y:S05]  /*1e70*/  BSYNC B2 ;  /* 0x0000000000027941 */ /* 0x000fea0003800000 */
.L_x_1241:
[----:B------:R-:W0:Y:S01]  /*1e80*/  @P0 LDC.64 R46, c[0x0][0x308] ;  /* 0x0000c200ff2e0b82 */ /* 0x000e220000000a00 */
[----:B------:R-:W-:Y:S01]  /*1e90*/  @P0 F2FP.F16.F32.PACK_AB R48, RZ, R88 ;  /* 0x00000058ff30023e */ /* 0x000fe200000000ff */
        /* <DEDUP_REMOVED lines=17> */
.L_x_1245:
[----:B------:R-:W-:Y:S05]  /*1fb0*/  BSYNC B2 ;  /* 0x0000000000027941 */ /* 0x000fea0003800000 */
.L_x_1244:
[----:B------:R0:W-:Y:S04]  /*1fc0*/  @P0 STG.E.128 desc[UR4][R46.64], R36 ;  /* 0x000000242e000986 */ /* 0x0001e8000c101d04 */
[----:B------:R0:W-:Y:S02]  /*1fd0*/  @P3 STG.E.128 desc[UR4][R44.64], R40 ;  /* 0x000000282c003986 */ /* 0x0001e4000c101d04 */
.L_x_1203:
[----:B------:R-:W-:Y:S05]  /*1fe0*/  BSYNC B1 ;  /* 0x0000000000017941 */ /* 0x000fea0003800000 */
.L_x_1202:
[----:B01----:R-:W0:Y:S02]  /*1ff0*/  LDC.64 R44, c[0x0][0x210] ;  /* 0x00008400ff2c7b82 */ /* 0x003e240000000a00 */
[----:B0-----:R-:W-:-:S04]  /*2000*/  LEA R64, R44, R64, 0x2 ;  /* 0x000000402c407211 */ /* 0x001fc800078e10ff */
[----:B------:R-:W-:-:S13]  /*2010*/  ISETP.GE.AND P0, PT, R64, R45, PT ;  /* 0x0000002d4000720c */ /* 0x000fda0003f06270 */
[----:B------:R-:W-:Y:S05]  /*2020*/  @!P0 BRA `(.L_x_1246) ;  /* 0xffffffe000e08947 */ /* 0x000fea000383ffff */
.L_x_1197:
[----:B------:R-:W-:Y:S05]  /*2030*/  BSYNC B0 ;  /* 0x0000000000007941 */ /* 0x000fea0003800000 */
.L_x_1196:
        /* <DEDUP_REMOVED lines=9> */
[----:B0-----:R-:W-:-:S04]  /*20d0*/  LEA R0, R3, R0, 0x18 ;  /* 0x0000000003007211 */ /* 0x001fc800078ec0ff */
[CC--:B-1----:R-:W-:Y:S02]  /*20e0*/  LEA R2, R37.reuse, R0.reuse, 0x5 ;  /* 0x0000000025027211 */ /* 0x0c2fe400078e28ff */
[----:B------:R-:W-:Y:S01]  /*20f0*/  LEA R0, R37, R0, 0x2 ;  /* 0x0000000025007211 */ /* 0x000fe200078e10ff */
[----:B---3--:R-:W-:Y:S02]  /*2100*/  IMAD R36, R36, R73, RZ ;  /* 0x0000004924247224 */ /* 0x008fe400078e02ff */
[----:B------:R-:W-:Y:S01]  /*2110*/  STS.128 [R2], R4 ;  /* 0x0000000402007388 */ /* 0x000fe20000000c00 */
[----:B------:R-:W-:-:S03]  /*2120*/  IADD3 R73, R73, 0x7f, -R37 ;  /* 0x0000007f49497810 */ /* 0x000fc60007ffe825 */
[----:B------:R-:W-:Y:S01]  /*2130*/  STS.128 [R2+0x10], R8 ;  /* 0x0000100802007388 */ /* 0x000fe20000000c00 */
[----:B------:R-:W-:Y:S01]  /*2140*/  BAR.SYNC.DEFER_BLOCKING 0x0 ;  /* 0x0000000000007b1d */ /* 0x000fe20000010000 */
[C---:B------:R-:W-:Y:S02]  /*2150*/  LOP3.LUT P1, RZ, R73.reuse, 0xffffff80, RZ, 0xc0, !PT ;  /* 0xffffff8049ff7812 */ /* 0x040fe4000782c0ff */
[----:B------:R-:W-:-:S03]  /*2160*/  ISETP.GE.U32.AND P0, PT, R73, 0x100, PT ;  /* 0x000001004900780c */ /* 0x000fc60003f06070 */
[----:B------:R-:W0:Y:S04]  /*2170*/  LDS R3, [R0] ;  /* 0x0000000000037984 */ /* 0x000e280000000800 */
[----:B-----5:R-:W1:Y:S04]  /*2180*/  LDS R30, [R0+0x400] ;  /* 0x00040000001e7984 */ /* 0x020e680000000800 */
[----:B------:R-:W3:Y:S04]  /*2190*/  LDS R28, [R0+0x200] ;  /* 0x00020000001c7984 */ /* 0x000ee80000000800 */
[----:B------:R-:W4:Y:S04]  /*21a0*/  LDS R29, [R0+0x600] ;  /* 0x00060000001d7984 */ /* 0x000f280000000800 */
[----:B------:R-:W2:Y:S04]  /*21b0*/  LDS R32, [R0+0x800] ;  /* 0x0008000000207984 */ /* 0x000ea80000000800 */
[----:B------:R-:W2:Y:S04]  /*21c0*/  LDS R31, [R0+0xa00] ;  /* 0x000a0000001f7984 */ /* 0x000ea80000000800 */
[----:B------:R-:W-:Y:S04]  /*21d0*/  LDS R4, [R0+0xc00] ;  /* 0x000c000000047984 */ /* 0x000fe80000000800 */
[----:B------:R-:W2:Y:S01]  /*21e0*/  LDS R5, [R0+0xe00] ;  /* 0x000e000000057984 */ /* 0x000ea20000000800 */
[----:B------:R-:W-:Y:S01]  /*21f0*/  BAR.SYNC.DEFER_BLOCKING 0x0 ;  /* 0x0000000000007b1d */ /* 0x000fe20000010000 */
[----:B0-----:R-:W-:-:S04]  /*2200*/  FADD.FTZ R3, RZ, R3 ;  /* 0x00000003ff037221 */ /* 0x001fc80000010000 */
[----:B-1----:R-:W-:Y:S01]  /*2210*/  FADD.FTZ R3, R3, R30 ;  /* 0x0000001e03037221 */ /* 0x002fe20000010000 */
[----:B---3--:R-:W-:-:S04]  /*2220*/  FADD.FTZ R28, RZ, R28 ;  /* 0x0000001cff1c7221 */ /* 0x008fc80000010000 */
[----:B----4-:R-:W-:Y:S01]  /*2230*/  FADD.FTZ R28, R28, R29 ;  /* 0x0000001d1c1c7221 */ /* 0x010fe20000010000 */
[----:B------:R-:W-:Y:S01]  /*2240*/  STS.128 [R2], R24 ;  /* 0x0000001802007388 */ /* 0x000fe20000000c00 */
[----:B--2---:R-:W-:-:S03]  /*2250*/  FADD.FTZ R3, R3, R32 ;  /* 0x0000002003037221 */ /* 0x004fc60000010000 */
        /* <DEDUP_REMOVED lines=24> */
[----:B0-----:R-:W-:Y:S01]  /*23e0*/  FADD.FTZ R13, R7, R34 ;  /* 0x00000022070d7221 */ /* 0x001fe20000010000 */
[----:B-1----:R-:W-:-:S04]  /*23f0*/  IADD3 R2, P2, R36, R37, RZ ;  /* 0x0000002524027210 */ /* 0x002fc80007f5e0ff */
        /* <DEDUP_REMOVED lines=38> */
.L_x_1248:
[----:B------:R-:W-:Y:S05]  /*2660*/  BSYNC B0 ;  /* 0x0000000000007941 */ /* 0x000fea0003800000 */
.L_x_1247:
        /* <DEDUP_REMOVED lines=10> */
.L_x_1201:
        /* <DEDUP_REMOVED lines=8> */
.L_x_1250:
[----:B------:R-:W-:Y:S05]  /*2790*/  BSYNC B1 ;  /* 0x0000000000017941 */ /* 0x000fea0003800000 */
.L_x_1249:
        /* <DEDUP_REMOVED lines=8> */
.L_x_1251:
[----:B------:R-:W-:Y:S01]  /*2820*/  FADD.FTZ R45, R45, R46 ;  /* 0x0000002e2d2d7221 */ /* 0x000fe20000010000 */
[----:B------:R-:W-:-:S04]  /*2830*/  HFMA2.MMA R98, -RZ, RZ, 0, 1.1920928955078125e-07 ;  /* 0x00000002ff627435 */ /* 0x000fc800000001ff */
[----:B------:R-:W-:Y:S02]  /*2840*/  MOV R99, R45 ;  /* 0x0000002d00637202 */ /* 0x000fe40000000f00 */
[----:B------:R-:W-:-:S07]  /*2850*/  MOV R47, R63 ;  /* 0x0000003f002f7202 */ /* 0x000fce0000000f00 */
[----:B------:R-:W-:Y:S05]  /*2860*/  WARPSYNC.COLLECTIVE R62, `(.L_x_1252) ;  /* 0x000000003e087348 */ /* 0x000fea0003c00000 */
[----:B------:R0:W1:Y:S02]  /*2870*/  SHFL.BFLY P0, R63, R99, R98, R101 ;  /* 0x0c000062633f7389 */ /* 0x0000640000000065 */
[----:B01----:R-:W-:Y:S01]  /*2880*/  ENDCOLLECTIVE ;  /* 0x000000000000791b */ /* 0x003fe20003800000 */
.L_x_1252:
[----:B------:R-:W-:-:S05]  /*2890*/  FADD.FTZ R47, R47, R44 ;  /* 0x0000002c2f2f7221 */ /* 0x000fca0000010000 */
[----:B------:R-:W-:Y:S02]  /*28a0*/  MOV R99, R47 ;  /* 0x0000002f00637202 */ /* 0x000fe40000000f00 */
[----:B------:R-:W-:-:S07]  /*28b0*/  MOV R48, R63 ;  /* 0x0000003f00307202 */ /* 0x000fce0000000f00 */
[----:B------:R-:W-:Y:S05]  /*28c0*/  WARPSYNC.COLLECTIVE R62, `(.L_x_1253) ;  /* 0x000000003e087348 */ /* 0x000fea0003c00000 */
[----:B------:R0:W1:Y:S02]  /*28d0*/  SHFL.BFLY P0, R63, R99, R98, R101 ;  /* 0x0c000062633f7389 */ /* 0x0000640000000065 */
[----:B01----:R-:W-:Y:S01]  /*28e0*/  ENDCOLLECTIVE ;  /* 0x000000000000791b */ /* 0x003fe20003800000 */
.L_x_1253:
[----:B------:R-:W-:Y:S01]  /*28f0*/  FADD.FTZ R48, R45, R48 ;  /* 0x000000302d307221 */ /* 0x000fe20000010000 */
[----:B------:R-:W-:-:S04]  /*2900*/  HFMA2.MMA R98, -RZ, RZ, 0, 2.384185791015625e-07 ;  /* 0x00000004ff627435 */ /* 0x000fc800000001ff */
[----:B------:R-:W-:Y:S02]  /*2910*/  MOV R99, R48 ;  /* 0x0000003000637202 */ /* 0x000fe40000000f00 */
[----:B------:R-:W-:-:S07]  /*2920*/  MOV R52, R63 ;  /* 0x0000003f00347202 */ /* 0x000fce0000000f00 */
[----:B------:R-:W-:Y:S05]  /*2930*/  WARPSYNC.COLLECTIVE R62, `(.L_x_1254) ;  /* 0x000000003e087348 */ /* 0x000fea0003c00000 */
[----:B------:R0:W1:Y:S02]  /*2940*/  SHFL.BFLY P0, R63, R99, R98, R101 ;  /* 0x0c000062633f7389 */ /* 0x0000640000000065 */
[----:B01----:R-:W-:Y:S01]  /*2950*/  ENDCOLLECTIVE ;  /* 0x000000000000791b */ /* 0x003fe20003800000 */
.L_x_1254:
[----:B------:R-:W-:-:S05]  /*2960*/  FADD.FTZ R52, R47, R52 ;  /* 0x000000342f347221 */ /* 0x000fca0000010000 */
[----:B------:R-:W-:Y:S02]  /*2970*/  MOV R99, R52 ;  /* 0x0000003400637202 */ /* 0x000fe40000000f00 */
[----:B------:R-:W-:-:S07]  /*2980*/  MOV R49, R63 ;  /* 0x0000003f00317202 */ /* 0x000fce0000000f00 */
[----:B------:R-:W-:Y:S05]  /*2990*/  WARPSYNC.COLLECTIVE R62, `(.L_x_1255) ;  /* 0x000000003e087348 */ /* 0x000fea0003c00000 */
[----:B------:R0:W1:Y:S02]  /*29a0*/  SHFL.BFLY P0, R63, R99, R98, R101 ;  /* 0x0c000062633f7389 */ /* 0x0000640000000065 */
[----:B01----:R-:W-:Y:S01]  /*29b0*/  ENDCOLLECTIVE ;  /* 0x000000000000791b */ /* 0x003fe20003800000 */
.L_x_1255:
[----:B------:R-:W-:Y:S01]  /*29c0*/  FADD.FTZ R49, R48, R49 ;  /* 0x0000003130317221 */ /* 0x000fe20000010000 */
[----:B------:R-:W-:-:S04]  /*29d0*/  HFMA2.MMA R98, -RZ, RZ, 0, 4.76837158203125e-07 ;  /* 0x00000008ff627435 */ /* 0x000fc800000001ff */
[----:B------:R-:W-:Y:S02]  /*29e0*/  MOV R99, R49 ;  /* 0x0000003100637202 */ /* 0x000fe40000000f00 */
[----:B------:R-:W-:-:S07]  /*29f0*/  MOV R53, R63 ;  /* 0x0000003f00357202 */ /* 0x000fce0000000f00 */
[----:B------:R-:W-:Y:S05]  /*2a00*/  WARPSYNC.COLLECTIVE R62, `(.L_x_1256) ;  /* 0x000000003e087348 */ /* 0x000fea0003c00000 */
[----:B------:R0:W1:Y:S02]  /*2a10*/  SHFL.BFLY P0, R63, R99, R98, R101 ;  /* 0x0c000062633f7389 */ /* 0x0000640000000065 */
[----:B01----:R-:W-:Y:S01]  /*2a20*/  ENDCOLLECTIVE ;  /* 0x000000000000791b */ /* 0x003fe20003800000 */
.L_x_1256:
[----:B------:R-:W-:-:S05]  /*2a30*/  FADD.FTZ R53, R52, R53 ;  /* 0x0000003534357221 */ /* 0x000fca0000010000 */
[----:B------:R-:W-:Y:S02]  /*2a40*/  MOV R99, R53 ;  /* 0x0000003500637202 */ /* 0x000fe40000000f00 */
[----:B------:R-:W-:-:S07]  /*2a50*/  MOV R44, R63 ;  /* 0x0000003f002c7202 */ /* 0x000fce0000000f00 */
[----:B------:R-:W-:Y:S05]  /*2a60*/  WARPSYNC.COLLECTIVE R62, `(.L_x_1257) ;  /* 0x000000003e087348 */ /* 0x000fea0003c00000 */
[----:B------:R0:W1:Y:S02]  /*2a70*/  SHFL.BFLY P0, R63, R99, R98, R101 ;  /* 0x0c000062633f7389 */ /* 0x0000640000000065 */
[----:B01----:R-:W-:Y:S01]  /*2a80*/  ENDCOLLECTIVE ;  /* 0x000000000000791b */ /* 0x003fe20003800000 */
.L_x_1257:
[----:B------:R-:W-:Y:S01]  /*2a90*/  FADD.FTZ R44, R49, R44 ;  /* 0x0000002c312c7221 */ /* 0x000fe20000010000 */
[----:B------:R-:W-:-:S04]  /*2aa0*/  HFMA2.MMA R98, -RZ, RZ, 0, 9.5367431640625e-07 ;  /* 0x00000010ff627435 */ /* 0x000fc800000001ff */
[----:B------:R-:W-:Y:S02]  /*2ab0*/  MOV R99, R44 ;  /* 0x0000002c00637202 */ /* 0x000fe40000000f00 */
[----:B------:R-:W-:-:S07]  /*2ac0*/  MOV R46, R63 ;  /* 0x0000003f002e7202 */ /* 0x000fce0000000f00 */
[----:B------:R-:W-:Y:S05]  /*2ad0*/  WARPSYNC.COLLECTIVE R62, `(.L_x_1258) ;  /* 0x000000003e087348 */ /* 0x000fea0003c00000 */
[----:B------:R0:W1:Y:S02]  /*2ae0*/  SHFL.BFLY P0, R63, R99, R98, R101 ;  /* 0x0c000062633f7389 */ /* 0x0000640000000065 */
[----:B01----:R-:W-:Y:S01]  /*2af0*/  ENDCOLLECTIVE ;  /* 0x000000000000791b */ /* 0x003fe20003800000 */
.L_x_1258:
[----:B------:R-:W-:-:S05]  /*2b00*/  FADD.FTZ R46, R53, R46 ;  /* 0x0000002e352e7221 */ /* 0x000fca0000010000 */
[----:B------:R-:W-:Y:S02]  /*2b10*/  MOV R99, R46 ;  /* 0x0000002e00637202 */ /* 0x000fe40000000f00 */
[----:B------:R-:W-:-:S07]  /*2b20*/  MOV R45, R63 ;  /* 0x0000003f002d7202 */ /* 0x000fce0000000f00 */
[----:B------:R-:W-:Y:S05]  /*2b30*/  WARPSYNC.COLLECTIVE R62, `(.L_x_1259) ;  /* 0x000000003e087348 */ /* 0x000fea0003c00000 */
[----:B------:R0:W1:Y:S02]  /*2b40*/  SHFL.BFLY P0, R63, R99, R98, R101 ;  /* 0x0c000062633f7389 */ /* 0x0000640000000065 */
[----:B01----:R-:W-:Y:S01]  /*2b50*/  ENDCOLLECTIVE ;  /* 0x000000000000791b */ /* 0x003fe20003800000 */
.L_x_1259:
[----:B------:R-:W-:Y:S01]  /*2b60*/  MOV R47, R63 ;  /* 0x0000003f002f7202 */ /* 0x000fe20000000f00 */
[----:B------:R-:W-:Y:S06]  /*2b70*/  BRA `(.L_x_1260) ;  /* 0xffffffe000d47947 */ /* 0x000fec000383ffff */
.L_x_1261:
        /* <DEDUP_REMOVED lines=16> */
.L_x_6501:


//--------------------- .text._ZN10layer_norm22ln_bwd_finalize_kernelINS_22Kernel_traits_finalizeILj256E6__halfS2_S2_S2_fjLb1ELj1024ELj4ENS_18Kernel_traits_baseILj256ES2_S2_S2_S2_fjLj1024EEEEELb1ELb1EEEvNS_9BwdParamsE --------------------------
	.section	.text._ZN10layer_norm22ln_bwd_finalize_kernelINS_22Kernel_traits_finalizeILj256E6__halfS2_S2_S2_fjLb1ELj1024ELj4ENS_18Kernel_traits_baseILj256ES2_S2_S2_S2_fjLj1024EEEEELb1ELb1EEEvNS_9BwdParamsE,"ax",@progbits
	.align	128
        .global         _ZN10layer_norm22ln_bwd_finalize_kernelINS_22Kernel_traits_finalizeILj256E6__halfS2_S2_S2_fjLb1ELj1024ELj4ENS_18Kernel_traits_baseILj256ES2_S2_S2_S2_fjLj1024EEEEELb1ELb1EEEvNS_9BwdParamsE
        .type           _ZN10layer_norm22ln_bwd_finalize_kernelINS_22Kernel_traits_finalizeILj256E6__halfS2_S2_S2_fjLb1ELj1024ELj4ENS_18Kernel_traits_baseILj256ES2_S2_S2_S2_fjLj1024EEEEELb1ELb1EEEvNS_9BwdParamsE,@function
        .size           _ZN10layer_norm22ln_bwd_finalize_kernelINS_22Kernel_traits_finalizeILj256E6__halfS2_S2_S2_fjLb1ELj1024ELj4ENS_18Kernel_traits_baseILj256ES2_S2_S2_S2_fjLj1024EEEEELb1ELb1EEEvNS_9BwdParamsE,(.L_x_6502 - _ZN10layer_norm22ln_bwd_finalize_kernelINS_22Kernel_traits_finalizeILj256E6__halfS2_S2_S2_fjLb1ELj1024ELj4ENS_18Kernel_traits_baseILj256ES2_S2_S2_S2_fjLj1024EEEEELb1ELb1EEEvNS_9BwdParamsE)
        .other          _ZN10layer_norm22ln_bwd_finalize_kernelINS_22Kernel_traits_finalizeILj256E6__halfS2_S2_S2_fjLb1ELj1024ELj4ENS_18Kernel_traits_baseILj256ES2_S2_S2_S2_fjLj1024EEEEELb1ELb1EEEvNS_9BwdParamsE,@"STO_CUDA_ENTRY STV_DEFAULT"
_ZN10layer_norm22ln_bwd_finalize_kernelINS_22Kernel_traits_finalizeILj256E6__halfS2_S2_S2_fjLb1ELj1024ELj4ENS_18Kernel_traits_baseILj256ES2_S2_S2_S2_fjLj1024EEEEELb1ELb1EEEvNS_9BwdParamsE:
.text._ZN10layer_norm22ln_bwd_finalize_kernelINS_22Kernel_traits_finalizeILj256E6__halfS2_S2_S2_fjLb1ELj1024ELj4ENS_18Kernel_traits_baseILj256ES2_S2_S2_S2_fjLj1024EEEEELb1ELb1EEEvNS_9BwdParamsE:
        /* <DEDUP_REMOVED lines=25> */
.L_x_1273:
        /* <DEDUP_REMOVED lines=33> */
.L_x_1266:
        /* <DEDUP_REMOVED lines=49> */
.L_x_1265:
[----:B------:R-:W-:Y:S05]  /*06b0*/  BSYNC B1 ;  /* 0x0000000000017941 */ /* 0x000fea0003800000 */
.L_x_1264:
        /* <DEDUP_REMOVED lines=32> */
.L_x_1268:
[----:B------:R-:W-:Y:S05]  /*08c0*/  BSYNC B1 ;  /* 0x0000000000017941 */ /* 0x000fea0003800000 */
.L_x_1267:
        /* <DEDUP_REMOVED lines=16> */
.L_x_1263:
[----:B------:R-:W-:Y:S05]  /*09d0*/  BSYNC B0 ;  /* 0x0000000000007941 */ /* 0x000fea0003800000 */
.L_x_1262:
        /* <DEDUP_REMOVED lines=40> */
.L_x_1289:
        /* <DEDUP_REMOVED lines=8> */
.L_x_1269:
        /* <DEDUP_REMOVED lines=15> */
[----:B---3--:R-:W-:Y:S02]  /*0dd0*/  F2FP.F16.F32.PACK_AB R21, R21, R20 ;  /* 0x000000141515723e */ /* 0x008fe400000000ff */
[----:B-1----:R-:W-:-:S03]  /*0de0*/  F2FP.F16.F32.PACK_AB R13, R13, R12 ;  /* 0x0000000c0d0d723e */ /* 0x002fc600000000ff */
[----:B------:R3:W-:Y:S01]  /*0df0*/  STG.E desc[UR6][R14.64], R21 ;  /* 0x000000150e007986 */ /* 0x0007e2000c101906 */
[----:B----4-:R-:W-:-:S03]  /*0e00*/  F2FP.F16.F32.PACK_AB R17, R17, R16 ;  /* 0x000000101111723e */ /* 0x010fc600000000ff */
[----:B------:R3:W-:Y:S04]  /*0e10*/  STG.E desc[UR6][R10.64], R13 ;  /* 0x0000000d0a007986 */ /* 0x0007e8000c101906 */
[----:B------:R3:W-:Y:S02]  /*0e20*/  STG.E desc[UR6][R8.64], R17 ;  /* 0x0000001108007986 */ /* 0x0007e4000c101906 */
.L_x_1272:
[----:B------:R-:W-:Y:S05]  /*0e30*/  BSYNC B0 ;  /* 0x0000000000007941 */ /* 0x000fea0003800000 */
.L_x_1271:
[C---:B------:R-:W-:Y:S02]  /*0e40*/  ISETP.GT.U32.AND P1, PT, R4.reuse, -0x101, PT ;  /* 0xfffffeff0400780c */ /* 0x040fe40003f24070 */
[----:B------:R-:W-:Y:S02]  /*0e50*/  IADD3 R4, R4, 0x100, RZ ;  /* 0x0000010004047810 */ /* 0x000fe40007ffe0ff */
[----:B------:R-:W-:-:S09]  /*0e60*/  IADD3 R5, R5, 0x80, RZ ;  /* 0x0000008005057810 */ /* 0x000fd20007ffe0ff */
[----:B------:R-:W-:Y:S05]  /*0e70*/  @P1 BRA `(.L_x_1273) ;  /* 0xfffffff000c41947 */ /* 0x000fea000383ffff */
[----:B------:R-:W-:Y:S05]  /*0e80*/  EXIT ;  /* 0x000000000000794d */ /* 0x000fea0003800000 */
.L_x_1270:
[----:B------:R-:W-:Y:S01]  /*0e90*/  HFMA2.MMA R22, -RZ, RZ, 0, 5.9604644775390625e-08 ;  /* 0x00000001ff167435 */ /* 0x000fe200000001ff */
[----:B---3--:R-:W-:Y:S01]  /*0ea0*/  MOV R23, R8 ;  /* 0x0000000800177202 */ /* 0x008fe20000000f00 */
[----:B------:R-:W-:Y:S01]  /*0eb0*/  IMAD.MOV.U32 R20, RZ, RZ, -0x1 ;  /* 0xffffffffff147424 */ /* 0x000fe200078e00ff */
[----:B------:R-:W-:-:S08]  /*0ec0*/  MOV R25, 0x1f ;  /* 0x0000001f00197802 */ /* 0x000fd00000000f00 */
[----:B012---:R-:W-:Y:S05]  /*0ed0*/  WARPSYNC.COLLECTIVE R20, `(.L_x_1274) ;  /* 0x0000000014087348 */ /* 0x007fea0003c00000 */
[----:B------:R3:W4:Y:S02]  /*0ee0*/  SHFL.BFLY P2, R21, R23, R22, R25 ;  /* 0x0c00001617157389 */ /* 0x0007240000040019 */
[----:B01234-:R-:W-:Y:S01]  /*0ef0*/  ENDCOLLECTIVE ;  /* 0x000000000000791b */ /* 0x01ffe20003800000 */
.L_x_1274:
[----:B------:R-:W-:Y:S01]  /*0f00*/  HFMA2.MMA R22, -RZ, RZ, 0, 1.1920928955078125e-07 ;  /* 0x00000002ff167435 */ /* 0x000fe200000001ff */
[----:B------:R-:W-:-:S05]  /*0f10*/  MOV R9, R21 ;  /* 0x0000001500097202 */ /* 0x000fca0000000f00 */
[----:B------:R-:W-:-:S05]  /*0f20*/  FADD.FTZ R9, R8, R9 ;  /* 0x0000000908097221 */ /* 0x000fca0000010000 */
[----:B------:R-:W-:-:S07]  /*0f30*/  MOV R23, R9 ;  /* 0x0000000900177202 */ /* 0x000fce0000000f00 */
[----:B------:R-:W-:Y:S05]  /*0f40*/  WARPSYNC.COLLECTIVE R20, `(.L_x_1275) ;  /* 0x0000000014087348 */ /* 0x000fea0003c00000 */
[----:B------:R0:W1:Y:S02]  /*0f50*/  SHFL.BFLY P2, R21, R23, R22, R25 ;  /* 0x0c00001617157389 */ /* 0x0000640000040019 */
[----:B01----:R-:W-:Y:S01]  /*0f60*/  ENDCOLLECTIVE ;  /* 0x000000000000791b */ /* 0x003fe20003800000 */
.L_x_1275:
[----:B------:R-:W-:Y:S01]  /*0f70*/  HFMA2.MMA R22, -RZ, RZ, 0, 2.384185791015625e-07 ;  /* 0x00000004ff167435 */ /* 0x000fe200000001ff */
[----:B------:R-:W-:-:S05]  /*0f80*/  MOV R12, R21 ;  /* 0x00000015000c7202 */ /* 0x000fca0000000f00 */
[----:B------:R-:W-:-:S05]  /*0f90*/  FADD.FTZ R12, R9, R12 ;  /* 0x0000000c090c7221 */ /* 0x000fca0000010000 */
[----:B------:R-:W-:-:S07]  /*0fa0*/  MOV R23, R12 ;  /* 0x0000000c00177202 */ /* 0x000fce0000000f00 */
[----:B------:R-:W-:Y:S05]  /*0fb0*/  WARPSYNC.COLLECTIVE R20, `(.L_x_1276) ;  /* 0x0000000014087348 */ /* 0x000fea0003c00000 */
[----:B------:R0:W1:Y:S02]  /*0fc0*/  SHFL.BFLY P2, R21, R23, R22, R25 ;  /* 0x0c00001617157389 */ /* 0x0000640000040019 */
[----:B01----:R-:W-:Y:S01]  /*0fd0*/  ENDCOLLECTIVE ;  /* 0x000000000000791b */ /* 0x003fe20003800000 */
.L_x_1276:
[----:B------:R-:W-:Y:S01]  /*0fe0*/  HFMA2.MMA R22, -RZ, RZ, 0, 4.76837158203125e-07 ;  /* 0x00000008ff167435 */ /* 0x000fe200000001ff */
[----:B------:R-:W-:-:S05]  /*0ff0*/  MOV R13, R21 ;  /* 0x00000015000d7202 */ /* 0x000fca0000000f00 */
[----:B------:R-:W-:-:S04]  /*1000*/  FADD.FTZ R13, R12, R13 ;  /* 0x0000000d0c0d7221 */ /* 0x000fc80000010000 */
[----:B------:R-:W-:-:S07]  /*1010*/  IMAD.MOV.U32 R23, RZ, RZ, R13 ;  /* 0x000000ffff177224 */ /* 0x000fce00078e000d */
[----:B------:R-:W-:Y:S05]  /*1020*/  WARPSYNC.COLLECTIVE R20, `(.L_x_1277) ;  /* 0x0000000014087348 */ /* 0x000fea0003c00000 */
[----:B------:R0:W1:Y:S02]  /*1030*/  SHFL.BFLY P2, R21, R23, R22, R25 ;  /* 0x0c00001617157389 */ /* 0x0000640000040019 */
[----:B01----:R-:W-:Y:S01]  /*1040*/  ENDCOLLECTIVE ;  /* 0x000000000000791b */ /* 0x003fe20003800000 */
.L_x_1277:
[----:B------:R-:W-:Y:S01]  /*1050*/  HFMA2.MMA R22, -RZ, RZ, 0, 9.5367431640625e-07 ;  /* 0x00000010ff167435 */ /* 0x000fe200000001ff */
[----:B------:R-:W-:-:S05]  /*1060*/  MOV R8, R21 ;  /* 0x0000001500087202 */ /* 0x000fca0000000f00 */
[----:B------:R-:W-:-:S05]  /*1070*/  FADD.FTZ R9, R13, R8 ;  /* 0x000000080d097221 */ /* 0x000fca0000010000 */
[----:B------:R-:W-:-:S07]  /*1080*/  MOV R23, R9 ;  /* 0x0000000900177202 */ /* 0x000fce0000000f00 */
[----:B------:R-:W-:Y:S05]  /*1090*/  WARPSYNC.COLLECTIVE R20, `(.L_x_1278) ;  /* 0x0000000014087348 */ /* 0x000fea0003c00000 */
[----:B------:R0:W1:Y:S02]  /*10a0*/  SHFL.BFLY P2, R21, R23, R22, R25 ;  /* 0x0c00001617157389 */ /* 0x0000640000040019 */
[----:B01----:R-:W-:Y:S01]  /*10b0*/  ENDCOLLECTIVE ;  /* 0x000000000000791b */ /* 0x003fe20003800000 */
.L_x_1278:
[----:B------:R-:W-:Y:S01]  /*10c0*/  HFMA2.MMA R22, -RZ, RZ, 0, 5.9604644775390625e-08 ;  /* 0x00000001ff167435 */ /* 0x000fe200000001ff */
[----:B------:R-:W-:Y:S02]  /*10d0*/  MOV R23, R11 ;  /* 0x0000000b00177202 */ /* 0x000fe40000000f00 */
[----:B------:R-:W-:-:S08]  /*10e0*/  MOV R8, R21 ;  /* 0x0000001500087202 */ /* 0x000fd00000000f00 */
[----:B------:R-:W-:Y:S05]  /*10f0*/  WARPSYNC.COLLECTIVE R20, `(.L_x_1279) ;  /* 0x0000000014087348 */ /* 0x000fea0003c00000 */
[----:B------:R0:W1:Y:S02]  /*1100*/  SHFL.BFLY P2, R21, R23, R22, R25 ;  /* 0x0c00001617157389 */ /* 0x0000640000040019 */
[----:B01----:R-:W-:Y:S01]  /*1110*/  ENDCOLLECTIVE ;  /* 0x000000000000791b */ /* 0x003fe20003800000 */
.L_x_1279:
[----:B------:R-:W-:Y:S01]  /*1120*/  HFMA2.MMA R22, -RZ, RZ, 0, 1.1920928955078125e-07 ;  /* 0x00000002ff167435 */ /* 0x000fe200000001ff */
[----:B------:R-:W-:-:S05]  /*1130*/  MOV R12, R21 ;  /* 0x00000015000c7202 */ /* 0x000fca0000000f00 */
[----:B------:R-:W-:-:S04]  /*1140*/  FADD.FTZ R14, R11, R12 ;  /* 0x0000000c0b0e7221 */ /* 0x000fc80000010000 */
[----:B------:R-:W-:-:S07]  /*1150*/  IMAD.MOV.U32 R23, RZ, RZ, R14 ;  /* 0x000000ffff177224 */ /* 0x000fce00078e000e */
[----:B------:R-:W-:Y:S05]  /*1160*/  WARPSYNC.COLLECTIVE R20, `(.L_x_1280) ;  /* 0x0000000014087348 */ /* 0x000fea0003c00000 */
[----:B------:R0:W1:Y:S02]  /*1170*/  SHFL.BFLY P2, R21, R23, R22, R25 ;  /* 0x0c00001617157389 */ /* 0x0000640000040019 */
[----:B01----:R-:W-:Y:S01]  /*1180*/  ENDCOLLECTIVE ;  /* 0x000000000000791b */ /* 0x003fe20003800000 */
.L_x_1280:
[----:B------:R-:W-:Y:S01]  /*1190*/  HFMA2.MMA R22, -RZ, RZ, 0, 2.384185791015625e-07 ;  /* 0x00000004ff167435 */ /* 0x000fe200000001ff */
[----:B------:R-:W-:-:S05]  /*11a0*/  MOV R13, R21 ;  /* 0x00000015000d7202 */ /* 0x000fca0000000f00 */
[----:B------:R-:W-:-:S05]  /*11b0*/  FADD.FTZ R15, R14, R13 ;  /* 0x0000000d0e0f7221 */ /* 0x000fca0000010000 */
[----:B------:R-:W-:-:S07]  /*11c0*/  MOV R23, R15 ;  /* 0x0000000f00177202 */ /* 0x000fce0000000f00 */
[----:B------:R-:W-:Y:S05]  /*11d0*/  WARPSYNC.COLLECTIVE R20, `(.L_x_1281) ;  /* 0x0000000014087348 */ /* 0x000fea0003c00000 */
[----:B------:R0:W1:Y:S02]  /*11e0*/  SHFL.BFLY P2, R21, R23, R22, R25 ;  /* 0x0c00001617157389 */ /* 0x0000640000040019 */
[----:B01----:R-:W-:Y:S01]  /*11f0*/  ENDCOLLECTIVE ;  /* 0x000000000000791b */ /* 0x003fe20003800000 */
.L_x_1281:
[----:B------:R-:W-:Y:S01]  /*1200*/  HFMA2.MMA R22, -RZ, RZ, 0, 4.76837158203125e-07 ;  /* 0x00000008ff167435 */ /* 0x000fe200000001ff */
[----:B------:R-:W-:-:S05]  /*1210*/  MOV R16, R21 ;  /* 0x0000001500107202 */ /* 0x000fca0000000f00 */
[----:B------:R-:W-:-:S05]  /*1220*/  FADD.FTZ R16, R15, R16 ;  /* 0x000000100f107221 */ /* 0x000fca0000010000 */
[----:B------:R-:W-:-:S07]  /*1230*/  MOV R23, R16 ;  /* 0x0000001000177202 */ /* 0x000fce0000000f00 */
[----:B------:R-:W-:Y:S05]  /*1240*/  WARPSYNC.COLLECTIVE R20, `(.L_x_1282) ;  /* 0x0000000014087348 */ /* 0x000fea0003c00000 */
[----:B------:R0:W1:Y:S02]  /*1250*/  SHFL.BFLY P2, R21, R23, R22, R25 ;  /* 0x0c00001617157389 */ /* 0x0000640000040019 */
[----:B01----:R-:W-:Y:S01]  /*1260*/  ENDCOLLECTIVE ;  /* 0x000000000000791b */ /* 0x003fe20003800000 */
.L_x_1282:
[----:B------:R-:W-:Y:S01]  /*1270*/  HFMA2.MMA R22, -RZ, RZ, 0, 9.5367431640625e-07 ;  /* 0x00000010ff167435 */ /* 0x000fe200000001ff */
[----:B------:R-:W-:-:S05]  /*1280*/  MOV R11, R21 ;  /* 0x00000015000b7202 */ /* 0x000fca0000000f00 */
[----:B------:R-:W-:-:S04]  /*1290*/  FADD.FTZ R11, R16, R11 ;  /* 0x0000000b100b7221 */ /* 0x000fc80000010000 */
[----:B------:R-:W-:-:S07]  /*12a0*/  IMAD.MOV.U32 R23, RZ, RZ, R11 ;  /* 0x000000ffff177224 */ /* 0x000fce00078e000b */
[----:B------:R-:W-:Y:S05]  /*12b0*/  WARPSYNC.COLLECTIVE R20, `(.L_x_1283) ;  /* 0x0000000014087348 */ /* 0x000fea0003c00000 */
[----:B------:R0:W1:Y:S02]  /*12c0*/  SHFL.BFLY P2, R21, R23, R22, R25 ;  /* 0x0c00001617157389 */ /* 0x0000640000040019 */
[----:B01----:R-:W-:Y:S01]  /*12d0*/  ENDCOLLECTIVE ;  /* 0x000000000000791b */ /* 0x003fe20003800000 */
.L_x_1283:
[----:B------:R-:W-:Y:S01]  /*12e0*/  HFMA2.MMA R22, -RZ, RZ, 0, 5.9604644775390625e-08 ;  /* 0x00000001ff167435 */ /* 0x000fe200000001ff */
[----:B------:R-:W-:Y:S02]  /*12f0*/  MOV R23, R10 ;  /* 0x0000000a00177202 */ /* 0x000fe40000000f00 */
[----:B------:R-:W-:-:S08]  /*1300*/  MOV R12, R21 ;  /* 0x00000015000c7202 */ /* 0x000fd00000000f00 */
[----:B------:R-:W-:Y:S05]  /*1310*/  WARPSYNC.COLLECTIVE R20, `(.L_x_1284) ;  /* 0x0000000014087348 */ /* 0x000fea0003c00000 */
[----:B------:R0:W1:Y:S02]  /*1320*/  SHFL.BFLY P2, R21, R23, R22, R25 ;  /* 0x0c00001617157389 */ /* 0x0000640000040019 */
[----:B01----:R-:W-:Y:S01]  /*1330*/  ENDCOLLECTIVE ;  /* 0x000000000000791b */ /* 0x003fe20003800000 */
.L_x_1284:
[----:B------:R-:W-:Y:S01]  /*1340*/  HFMA2.MMA R22, -RZ, RZ, 0, 1.1920928955078125e-07 ;  /* 0x00000002ff167435 */ /* 0x000fe200000001ff */
[----:B------:R-:W-:-:S05]  /*1350*/  MOV R13, R21 ;  /* 0x00000015000d7202 */ /* 0x000fca0000000f00 */
[----:B------:R-:W-:-:S05]  /*1360*/  FADD.FTZ R17, R10, R13 ;  /* 0x0000000d0a117221 */ /* 0x000fca0000010000 */
[----:B------:R-:W-:-:S07]  /*1370*/  MOV R23, R17 ;  /* 0x0000001100177202 */ /* 0x000fce0000000f00 */
[----:B------:R-:W-:Y:S05]  /*1380*/  WARPSYNC.COLLECTIVE R20, `(.L_x_1285) ;  /* 0x0000000014087348 */ /* 0x000fea0003c00000 */
[----:B------:R0:W1:Y:S02]  /*1390*/  SHFL.BFLY P2, R21, R23, R22, R25 ;  /* 0x0c00001617157389 */ /* 0x0000640000040019 */
[----:B01----:R-:W-:Y:S01]  /*13a0*/  ENDCOLLECTIVE ;  /* 0x000000000000791b */ /* 0x003fe20003800000 */
.L_x_1285:
[----:B------:R-:W-:Y:S01]  /*13b0*/  HFMA2.MMA R22, -RZ, RZ, 0, 2.384185791015625e-07 ;  /* 0x00000004ff167435 */ /* 0x000fe200000001ff */
[----:B------:R-:W-:-:S05]  /*13c0*/  MOV R16, R21 ;  /* 0x0000001500107202 */ /* 0x000fca0000000f00 */
[----:B------:R-:W-:-:S04]  /*13d0*/  FADD.FTZ R18, R17, R16 ;  /* 0x0000001011127221 */ /* 0x000fc80000010000 */
[----:B------:R-:W-:-:S07]  /*13e0*/  IMAD.MOV.U32 R23, RZ, RZ, R18 ;  /* 0x000000ffff177224 */ /* 0x000fce00078e0012 */
[----:B------:R-:W-:Y:S05]  /*13f0*/  WARPSYNC.COLLECTIVE R20, `(.L_x_1286) ;  /* 0x0000000014087348 */ /* 0x000fea0003c00000 */
[----:B------:R0:W1:Y:S02]  /*1400*/  SHFL.BFLY P2, R21, R23, R22, R25 ;  /* 0x0c00001617157389 */ /* 0x0000640000040019 */
[----:B01----:R-:W-:Y:S01]  /*1410*/  ENDCOLLECTIVE ;  /* 0x000000000000791b */ /* 0x003fe20003800000 */
.L_x_1286:
[----:B------:R-:W-:Y:S01]  /*1420*/  HFMA2.MMA R22, -RZ, RZ, 0, 4.76837158203125e-07 ;  /* 0x00000008ff167435 */ /* 0x000fe200000001ff */
[----:B------:R-:W-:-:S05]  /*1430*/  MOV R19, R21 ;  /* 0x0000001500137202 */ /* 0x000fca0000000f00 */
[----:B------:R-:W-:-:S05]  /*1440*/  FADD.FTZ R19, R18, R19 ;  /* 0x0000001312137221 */ /* 0x000fca0000010000 */
[----:B------:R-:W-:-:S07]  /*1450*/  MOV R23, R19 ;  /* 0x0000001300177202 */ /* 0x000fce0000000f00 */
[----:B------:R-:W-:Y:S05]  /*1460*/  WARPSYNC.COLLECTIVE R20, `(.L_x_1287) ;  /* 0x0000000014087348 */ /* 0x000fea0003c00000 */
[----:B------:R0:W1:Y:S02]  /*1470*/  SHFL.BFLY P2, R21, R23, R22, R25 ;  /* 0x0c00001617157389 */ /* 0x0000640000040019 */
[----:B01----:R-:W-:Y:S01]  /*1480*/  ENDCOLLECTIVE ;  /* 0x000000000000791b */ /* 0x003fe20003800000 */
.L_x_1287:
[----:B------:R-:W-:Y:S01]  /*1490*/  HFMA2.MMA R22, -RZ, RZ, 0, 9.5367431640625e-07 ;  /* 0x00000010ff167435 */ /* 0x000fe200000001ff */
[----:B------:R-:W-:-:S05]  /*14a0*/  MOV R10, R21 ;  /* 0x00000015000a7202 */ /* 0x000fca0000000f00 */
[----:B------:R-:W-:-:S05]  /*14b0*/  FADD.FTZ R10, R19, R10 ;  /* 0x0000000a130a7221 */ /* 0x000fca0000010000 */
[----:B------:R-:W-:-:S07]  /*14c0*/  MOV R23, R10 ;  /* 0x0000000a00177202 */ /* 0x000fce0000000f00 */
[----:B------:R-:W-:Y:S05]  /*14d0*/  WARPSYNC.COLLECTIVE R20, `(.L_x_1288) ;  /* 0x0000000014087348 */ /* 0x000fea0003c00000 */
[----:B------:R0:W1:Y:S02]  /*14e0*/  SHFL.BFLY P2, R21, R23, R22, R25 ;  /* 0x0c00001617157389 */ /* 0x0000640000040019 */
[----:B01----:R-:W-:Y:S01]  /*14f0*/  ENDCOLLECTIVE ;  /* 0x000000000000791b */ /* 0x003fe20003800000 */
.L_x_1288:
[----:B------:R-:W-:Y:S01]  /*1500*/  MOV R15, R21 ;  /* 0x00000015000f7202 */ /* 0x000fe20000000f00 */
[----:B------:R-:W-:Y:S06]  /*1510*/  BRA `(.L_x_1289) ;  /* 0xfffffff400d07947 */ /* 0x000fec000383ffff */
.L_x_1290:
        /* <DEDUP_REMOVED lines=14> */
.L_x_6502:


//--------------------- .text._ZN10layer_norm13ln_bwd_kernelINS_13Kernel_traitsI6__halfS2_S2_S2_fjLj256ELj1ELj4ELj1ELj16ENS_18Kernel_traits_baseILj256ES2_S2_S2_S2_fjLj128EEEEELb1ELb1ELb1ELb1EEEvNS_9BwdParamsE --------------------------
	.section	.text._ZN10layer_norm13ln_bwd_kernelINS_13Kernel_traitsI6__halfS2_S2_S2_fjLj256ELj1ELj4ELj1ELj16ENS_18Kernel_traits_baseILj256ES2_S2_S2_S2_fjLj128EEEEELb1ELb1ELb1ELb1EEEvNS_9BwdParamsE,"ax",@progbits
	.align	128
        .global         _ZN10layer_norm13ln_bwd_kernelINS_13Kernel_traitsI6__halfS2_S2_S2_fjLj256ELj1ELj4ELj1ELj16ENS_18Kernel_traits_baseILj256ES2_S2_S2_S2_fjLj128EEEEELb1ELb1ELb1ELb1EEEvNS_9BwdParamsE
        .type           _ZN10layer_norm13ln_bwd_kernelINS_13Kernel_traitsI6__halfS2_S2_S2_fjLj256ELj1ELj4ELj1ELj16ENS_18Kernel_traits_baseILj256ES2_S2_S2_S2_fjLj128EEEEELb1ELb1ELb1ELb1EEEvNS_9BwdParamsE,@function
        .size           _ZN10layer_norm13ln_bwd_kernelINS_13Kernel_traitsI6__halfS2_S2_S2_fjLj256ELj1ELj4ELj1ELj16ENS_18Kernel_traits_baseILj256ES2_S2_S2_S2_fjLj128EEEEELb1ELb1ELb1ELb1EEEvNS_9BwdParamsE,(.L_x_6503 - _ZN10layer_norm13ln_bwd_kernelINS_13Kernel_traitsI6__halfS2_S2_S2_fjLj256ELj1ELj4ELj1ELj16ENS_18Kernel_traits_baseILj256ES2_S2_S2_S2_fjLj128EEEEELb1ELb1ELb1ELb1EEEvNS_9BwdParamsE)
        .other          _ZN10layer_norm13ln_bwd_kernelINS_13Kernel_traitsI6__halfS2_S2_S2_fjLj256ELj1ELj4ELj1ELj16ENS_18Kernel_traits_baseILj256ES2_S2_S2_S2_fjLj128EEEEELb1ELb1ELb1ELb1EEEvNS_9BwdParamsE,@"STO_CUDA_ENTRY STV_DEFAULT"
_ZN10layer_norm13ln_bwd_kernelINS_13Kernel_traitsI6__halfS2_S2_S2_fjLj256ELj1ELj4ELj1ELj16ENS_18Kernel_traits_baseILj256ES2_S2_S2_S2_fjLj128EEEEELb1ELb1ELb1ELb1EEEvNS_9BwdParamsE:
.text._ZN10layer_norm13ln_bwd_kernelINS_13Kernel_traitsI6__halfS2_S2_S2_fjLj256ELj1ELj4ELj1ELj16ENS_18Kernel_traits_baseILj256ES2_S2_S2_S2_fjLj128EEEEELb1ELb1ELb1ELb1EEEvNS_9BwdParamsE:
        /* <DEDUP_REMOVED lines=34> */
.L_x_1292:
[----:B------:R-:W-:Y:S01]  /*0220*/  ULDC.64 UR6, c[0x0][0x260] ;  /* 0x0000980000067ab9 */ /* 0x000fe20000000a00 */
[----:B------:R-:W0:Y:S01]  /*0230*/  LDC.U8 R4, c[0x0][0x2a0] ;  /* 0x0000a800ff047b82 */ /* 0x000e220000000000 */
[----:B------:R-:W-:-:S04]  /*0240*/  LEA R2, P0, R65, UR6, 0x4 ;  /* 0x0000000641027c11 */ /* 0x000fc8000f8020ff */
[----:B------:R-:W-:-:S05]  /*0250*/  IADD3.X R3, RZ, UR7, RZ, P0, !PT ;  /* 0x00000007ff037c10 */ /* 0x000fca00087fe4ff */
        /* <DEDUP_REMOVED lines=21> */
.L_x_1338:
        /* <DEDUP_REMOVED lines=25> */
[----:B------:R-:W-:Y:S01]  /*0540*/  @P3 IMAD R72, R70, R67, RZ ;  /* 0x0000004346483224 */ /* 0x000fe200078e02ff */
[----:B------:R-:W-:-:S04]  /*0550*/  MOV R70, UR16 ;  /* 0x0000001000467c02 */ /* 0x000fc80008000f00 */
[----:B------:R-:W-:Y:S02]  /*0560*/  @P3 SHF.R.S32.HI R73, RZ, 0x1f, R72 ;  /* 0x0000001fff493819 */ /* 0x000fe40000011448 */
[----:B------:R-:W-:Y:S02]  /*0570*/  ISETP.NE.U32.AND P0, PT, R70, RZ, PT ;  /* 0x000000ff4600720c */ /* 0x000fe40003f05070 */
[----:B------:R-:W-:Y:S01]  /*0580*/  @P3 LEA.HI R72, R73, R72, RZ, 0x3 ;  /* 0x0000004849483211 */ /* 0x000fe200078f18ff */
[----:B------:R-:W-:Y:S01]  /*0590*/  HFMA2.MMA R73, -RZ, RZ, 0, 0 ;  /* 0x00000000ff497435 */ /* 0x000fe200000001ff */
[----:B------:R-:W-:-:S05]  /*05a0*/  ISETP.NE.AND.EX P0, PT, R69, RZ, PT, P0 ;  /* 0x000000ff4500720c */ /* 0x000fca0003f05300 */
[----:B------:R-:W-:-:S05]  /*05b0*/  @P3 LEA.HI.SX32 R73, R72, R65, 0x1d ;  /* 0x0000004148493211 */ /* 0x000fca00078feaff */
[----:B0-----:R-:W-:Y:S01]  /*05c0*/  IMAD.WIDE.U32 R60, R73, 0x8, R60 ;  /* 0x00000008493c7825 */ /* 0x001fe200078e003c */
[----:B------:R-:W-:Y:S02]  /*05d0*/  HFMA2.MMA R83, -RZ, RZ, 0, 0 ;  /* 0x00000000ff537435 */ /* 0x000fe400000001ff */
[----:B------:R0:W5:Y:S04]  /*05e0*/  @P0 LDG.E.128 R12, desc[UR4][R74.64] ;  /* 0x000000044a0c0981 */ /* 0x000168000c1e1d00 */
[----:B------:R1:W5:Y:S01]  /*05f0*/  LDG.E.64 R72, desc[UR4][R60.64] ;  /* 0x000000043c487981 */ /* 0x000362000c1e1b00 */
[----:B0-----:R-:W-:Y:S01]  /*0600*/  MOV R75, RZ ;  /* 0x000000ff004b7202 */ /* 0x001fe20000000f00 */
[----:B------:R-:W-:Y:S06]  /*0610*/  BRA `(.L_x_1296) ;  /* 0x0000000400947947 */ /* 0x000fec0003800000 */
.L_x_1295:
[----:B------:R-:W0:Y:S01]  /*0620*/  LDC.64 R56, c[0x0][0x238] ;  /* 0x00008e00ff387b82 */ /* 0x000e220000000a00 */
[----:B------:R-:W-:Y:S01]  /*0630*/  IADD3 R86, R86, -0x1, RZ ;  /* 0xffffffff56567810 */ /* 0x000fe20007ffe0ff */
[----:B------:R1:W2:Y:S04]  /*0640*/  LDG.E R71, desc[UR4][R72.64] ;  /* 0x0000000448477981 */ /* 0x0002a8000c1e1900 */
[----:B------:R-:W-:Y:S02]  /*0650*/  IMAD R86, R86, R67, RZ ;  /* 0x0000004356567224 */ /* 0x000fe400078e02ff */
[----:B------:R-:W3:Y:S03]  /*0660*/  LDC.64 R60, c[0x0][0x2b8] ;  /* 0x0000ae00ff3c7b82 */ /* 0x000ee60000000a00 */
[----:B------:R-:W-:-:S04]  /*0670*/  SHF.R.S32.HI R3, RZ, 0x1f, R86 ;  /* 0x0000001fff037819 */ /* 0x000fc80000011456 */
[----:B------:R-:W-:Y:S01]  /*0680*/  LEA.HI R86, R3, R86, RZ, 0x3 ;  /* 0x0000005603567211 */ /* 0x000fe200078f18ff */
[----:B------:R-:W4:Y:S03]  /*0690*/  LDC.64 R76, c[0x0][0x240] ;  /* 0x00009000ff4c7b82 */ /* 0x000f260000000a00 */
[----:B------:R-:W-:Y:S01]  /*06a0*/  LEA.HI.SX32 R3, R86, R65, 0x1d ;  /* 0x0000004156037211 */ /* 0x000fe200078feaff */
[----:B0-----:R-:W-:-:S06]  /*06b0*/  IMAD.WIDE.U32 R56, R0, 0x10, R56 ;  /* 0x0000001000387825 */ /* 0x001fcc00078e0038 */
[----:B------:R-:W2:Y:S01]  /*06c0*/  LDG.E.128 R56, desc[UR4][R56.64] ;  /* 0x0000000438387981 */ /* 0x000ea2000c1e1d00 */
[----:B---3--:R-:W-:-:S06]  /*06d0*/  IMAD.WIDE.U32 R60, R3, 0x10, R60 ;  /* 0x00000010033c7825 */ /* 0x008fcc00078e003c */
[----:B------:R-:W3:Y:S01]  /*06e0*/  LDG.E.128 R60, desc[UR4][R60.64] ;  /* 0x000000043c3c7981 */ /* 0x000ee2000c1e1d00 */
[----:B-----5:R-:W-:Y:S02]  /*06f0*/  ISETP.GE.AND P3, PT, R68, 0x1, PT ;  /* 0x000000014400780c */ /* 0x020fe40003f66270 */
[----:B------:R-:W-:-:S11]  /*0700*/  MOV R69, UR17 ;  /* 0x0000001100457c02 */ /* 0x000fd60008000f00 */
[----:B------:R-:W-:-:S05]  /*0710*/  @P3 IADD3 R70, R68, -0x1, RZ ;  /* 0xffffffff44463810 */ /* 0x000fca0007ffe0ff */
[----:B------:R-:W-:Y:S01]  /*0720*/  @P3 IMAD R3, R70, R67, RZ ;  /* 0x0000004346033224 */ /* 0x000fe200078e02ff */
[----:B------:R-:W-:-:S04]  /*0730*/  MOV R70, UR16 ;  /* 0x0000001000467c02 */ /* 0x000fc80008000f00 */
[----:B------:R-:W-:-:S04]  /*0740*/  ISETP.NE.U32.AND P0, PT, R70, RZ, PT ;  /* 0x000000ff4600720c */ /* 0x000fc80003f05070 */
[----:B------:R-:W-:Y:S02]  /*0750*/  ISETP.NE.AND.EX P0, PT, R69, RZ, PT, P0 ;  /* 0x000000ff4500720c */ /* 0x000fe40003f05300 */
[----:B-1----:R-:W-:-:S04]  /*0760*/  @P3 SHF.R.S32.HI R72, RZ, 0x1f, R3 ;  /* 0x0000001fff483819 */ /* 0x002fc80000011403 */
[----:B------:R-:W-:Y:S02]  /*0770*/  @P3 LEA.HI R72, R72, R3, RZ, 0x3 ;  /* 0x0000000348483211 */ /* 0x000fe400078f18ff */
[----:B------:R-:W-:Y:S02]  /*0780*/  MOV R3, RZ ;  /* 0x000000ff00037202 */ /* 0x000fe40000000f00 */
[----:B------:R-:W-:-:S03]  /*0790*/  @P3 LEA.HI.SX32 R3, R72, R65, 0x1d ;  /* 0x0000004148033211 */ /* 0x000fc600078feaff */
[----:B------:R0:W5:Y:S01]  /*07a0*/  @P0 LDG.E.128 R12, desc[UR4][R74.64] ;  /* 0x000000044a0c0981 */ /* 0x000162000c1e1d00 */
[----:B------:R-:W-:Y:S01]  /*07b0*/  ISETP.NE.AND P0, PT, R4, RZ, PT ;  /* 0x000000ff0400720c */ /* 0x000fe20003f05270 */
[----:B----4-:R-:W-:-:S05]  /*07c0*/  IMAD.WIDE.U32 R76, R3, 0x8, R76 ;  /* 0x00000008034c7825 */ /* 0x010fca00078e004c */
[----:B------:R1:W5:Y:S01]  /*07d0*/  LDG.E.64 R72, desc[UR4][R76.64] ;  /* 0x000000044c487981 */ /* 0x000362000c1e1b00 */
[----:B--2---:R-:W-:Y:S01]  /*07e0*/  FSEL R3, R71, RZ, !P0 ;  /* 0x000000ff47037208 */ /* 0x004fe20004000000 */
[--C-:B------:R-:W-:Y:S02]  /*07f0*/  HADD2.F32 R78, -RZ, R56.reuse.H0_H0 ;  /* 0x20000038ff4e7230 */ /* 0x100fe40000004100 */
[----:B------:R-:W-:Y:S02]  /*0800*/  HADD2.F32 R56, -RZ, R56.H1_H1 ;  /* 0x30000038ff387230 */ /* 0x000fe40000004100 */
[--C-:B------:R-:W-:Y:S02]  /*0810*/  HADD2.F32 R80, -RZ, R57.reuse.H0_H0 ;  /* 0x20000039ff507230 */ /* 0x100fe40000004100 */
[----:B------:R-:W-:Y:S02]  /*0820*/  HADD2.F32 R84, -RZ, R58.H0_H0 ;  /* 0x2000003aff547230 */ /* 0x000fe40000004100 */
[----:B------:R-:W-:-:S02]  /*0830*/  HADD2.F32 R82, -RZ, R57.H1_H1 ;  /* 0x30000039ff527230 */ /* 0x000fc40000004100 */
[----:B------:R-:W-:Y:S02]  /*0840*/  HADD2.F32 R58, -RZ, R58.H1_H1 ;  /* 0x3000003aff3a7230 */ /* 0x000fe40000004100 */
[--C-:B------:R-:W-:Y:S02]  /*0850*/  HADD2.F32 R86, -RZ, R59.reuse.H0_H0 ;  /* 0x2000003bff567230 */ /* 0x100fe40000004100 */
[----:B0-----:R-:W-:Y:S02]  /*0860*/  HADD2.F32 R74, -RZ, R59.H1_H1 ;  /* 0x3000003bff4a7230 */ /* 0x001fe40000004100 */
[C---:B------:R-:W-:Y:S01]  /*0870*/  FADD.FTZ R57, -R3.reuse, R78 ;  /* 0x0000004e03397221 */ /* 0x040fe20000010100 */
[C---:B------:R-:W-:Y:S01]  /*0880*/  FADD.FTZ R59, -R3.reuse, R56 ;  /* 0x00000038033b7221 */ /* 0x040fe20000010100 */
[--C-:B---3--:R-:W-:Y:S02]  /*0890*/  HADD2.F32 R71, -RZ, R60.reuse.H0_H0 ;  /* 0x2000003cff477230 */ /* 0x108fe40000004100 */
[C---:B-1----:R-:W-:Y:S01]  /*08a0*/  FADD.FTZ R77, -R3.reuse, R80 ;  /* 0x00000050034d7221 */ /* 0x042fe20000010100 */
[C---:B------:R-:W-:Y:S01]  /*08b0*/  FADD.FTZ R83, -R3.reuse, R82 ;  /* 0x0000005203537221 */ /* 0x040fe20000010100 */
[C---:B------:R-:W-:Y:S01]  /*08c0*/  FADD.FTZ R85, -R3.reuse, R84 ;  /* 0x0000005403557221 */ /* 0x040fe20000010100 */
[C---:B------:R-:W-:Y:S01]  /*08d0*/  FADD.FTZ R87, -R3.reuse, R58 ;  /* 0x0000003a03577221 */ /* 0x040fe20000010100 */
[C---:B------:R-:W-:Y:S01]  /*08e0*/  FADD.FTZ R89, -R3.reuse, R86 ;  /* 0x0000005603597221 */ /* 0x040fe20000010100 */
[----:B------:R-:W-:Y:S01]  /*08f0*/  FADD.FTZ R75, -R3, R74 ;  /* 0x0000004a034b7221 */ /* 0x000fe20000010100 */
[----:B------:R-:W-:-:S02]  /*0900*/  HADD2.F32 R78, -RZ, R60.H1_H1 ;  /* 0x3000003cff4e7230 */ /* 0x000fc40000004100 */
[C---:B------:R-:W-:Y:S01]  /*0910*/  FMUL.FTZ R3, R2.reuse, R57 ;  /* 0x0000003902037220 */ /* 0x040fe20000410000 */
[--C-:B------:R-:W-:Y:S02]  /*0920*/  HADD2.F32 R81, -RZ, R61.reuse.H0_H0 ;  /* 0x2000003dff517230 */ /* 0x100fe40000004100 */
[C---:B------:R-:W-:Y:S01]  /*0930*/  FMUL.FTZ R56, R2.reuse, R59 ;  /* 0x0000003b02387220 */ /* 0x040fe20000410000 */
[----:B------:R-:W-:Y:S01]  /*0940*/  FMUL.FTZ R57, R2, R77 ;  /* 0x0000004d02397220 */ /* 0x000fe20000410000 */
[-C--:B------:R-:W-:Y:S01]  /*0950*/  FMUL.FTZ R76, R64, R71.reuse ;  /* 0x00000047404c7220 */ /* 0x080fe20000410000 */
[----:B------:R-:W-:Y:S01]  /*0960*/  FFMA.FTZ R44, R3, R71, R44 ;  /* 0x00000047032c7223 */ /* 0x000fe2000001002c */
[----:B------:R-:W-:Y:S01]  /*0970*/  FADD.FTZ R36, R36, R71 ;  /* 0x0000004724247221 */ /* 0x000fe20000010000 */
[----:B------:R-:W-:Y:S02]  /*0980*/  HADD2.F32 R82, -RZ, R61.H1_H1 ;  /* 0x3000003dff527230 */ /* 0x000fe40000004100 */
[-C--:B------:R-:W-:Y:S01]  /*0990*/  FFMA.FTZ R45, R56, R78.reuse, R45 ;  /* 0x0000004e382d7223 */ /* 0x080fe2000001002d */
[----:B------:R-:W-:Y:S01]  /*09a0*/  FADD.FTZ R37, R37, R78 ;  /* 0x0000004e25257221 */ /* 0x000fe20000010000 */
[----:B------:R-:W-:Y:S01]  /*09b0*/  FMUL.FTZ R71, R11, R78 ;  /* 0x0000004e0b477220 */ /* 0x000fe20000410000 */
[----:B------:R-:W-:Y:S01]  /*09c0*/  FMUL.FTZ R58, R2, R83 ;  /* 0x00000053023a7220 */ /* 0x000fe20000410000 */
[-C--:B------:R-:W-:Y:S01]  /*09d0*/  FFMA.FTZ R46, R57, R81.reuse, R46 ;  /* 0x00000051392e7223 */ /* 0x080fe2000001002e */
[----:B------:R-:W-:Y:S01]  /*09e0*/  FADD.FTZ R38, R38, R81 ;  /* 0x0000005126267221 */ /* 0x000fe20000010000 */
[----:B------:R-:W-:Y:S01]  /*09f0*/  FMUL.FTZ R78, R10, R81 ;  /* 0x000000510a4e7220 */ /* 0x000fe20000410000 */
[----:B------:R-:W-:Y:S01]  /*0a00*/  FADD.FTZ R80, RZ, R76 ;  /* 0x0000004cff507221 */ /* 0x000fe20000010000 */
[----:B------:R-:W-:Y:S01]  /*0a10*/  FFMA.FTZ R81, R3, R76, RZ ;  /* 0x0000004c03517223 */ /* 0x000fe200000100ff */
[----:B------:R-:W-:-:S02]  /*0a20*/  HADD2.F32 R79, -RZ, R62.H0_H0 ;  /* 0x2000003eff4f7230 */ /* 0x000fc40000004100 */
        /* <DEDUP_REMOVED lines=11> */
[----:B------:R-:W-:-:S02]  /*0ae0*/  HADD2.F32 R74, -RZ, R62.H1_H1 ;  /* 0x3000003eff4a7230 */ /* 0x000fc40000004100 */
[----:B------:R-:W-:Y:S01]  /*0af0*/  FMUL.FTZ R62, R2, R87 ;  /* 0x00000057023e7220 */ /* 0x000fe20000410000 */
[----:B------:R-:W-:Y:S01]  /*0b00*/  FADD.FTZ R81, R84, R77 ;  /* 0x0000004d54517221 */ /* 0x000fe20000010000 */
[----:B------:R-:W-:Y:S01]  /*0b10*/  FFMA.FTZ R82, R58, R77, R79 ;  /* 0x0000004d3a527223 */ /* 0x000fe2000001004f */
[--C-:B------:R-:W-:Y:S02]  /*0b20*/  HADD2.F32 R61, -RZ, R63.reuse.H0_H0 ;  /* 0x2000003fff3d7230 */ /* 0x100fe40000004100 */
[-C--:B------:R-:W-:Y:S01]  /*0b30*/  FFMA.FTZ R49, R62, R74.reuse, R49 ;  /* 0x0000004a3e317223 */ /* 0x080fe20000010031 */
[----:B------:R-:W-:Y:S02]  /*0b40*/  HADD2.F32 R60, -RZ, R63.H1_H1 ;  /* 0x3000003fff3c7230 */ /* 0x000fe40000004100 */
[----:B------:R-:W-:Y:S01]  /*0b50*/  FMUL.FTZ R63, R2, R89 ;  /* 0x00000059023f7220 */ /* 0x000fe20000410000 */
        /* <DEDUP_REMOVED lines=17> */
.L_x_1296:
[----:B------:R-:W-:Y:S05]  /*0c70*/  BSYNC B1 ;  /* 0x0000000000017941 */ /* 0x000fea0003800000 */
.L_x_1294:
[----:B------:R-:W-:Y:S01]  /*0c80*/  UMOV UR6, 0xffffffff ;  /* 0xffffffff00067882 */ /* 0x000fe20000000000 */
[----:B-1---5:R-:W-:-:S04]  /*0c90*/  MOV R60, R72 ;  /* 0x00000048003c7202 */ /* 0x022fc80000000f00 */
        /* <DEDUP_REMOVED lines=20> */
.L_x_1350:
        /* <DEDUP_REMOVED lines=21> */
.L_x_1299:
        /* <DEDUP_REMOVED lines=9> */
.L_x_1300:
[----:B------:R-:W-:Y:S05]  /*0fc0*/  BSYNC B1 ;  /* 0x0000000000017941 */ /* 0x000fea0003800000 */
.L_x_1298:
        /* <DEDUP_REMOVED lines=9> */
[----:B0-----:R-:W-:-:S08]  /*1060*/  FMUL.FTZ R83, R61, UR12 ;  /* 0x0000000c3d537c20 */ /* 0x001fd00008410000 */
[----:B------:R-:W-:Y:S02]  /*1070*/  @P4 HADD2.F32 R70, -RZ, R16.H0_H0 ;  /* 0x20000010ff464230 */ /* 0x000fe40000004100 */
[----:B-----5:R-:W-:-:S03]  /*1080*/  @P4 HADD2.F32 R61, -RZ, R52.H0_H0 ;  /* 0x20000034ff3d4230 */ /* 0x020fc60000004100 */
[C---:B------:R-:W-:Y:S02]  /*1090*/  @P4 FMUL.FTZ R69, R83.reuse, R70 ;  /* 0x0000004653454220 */ /* 0x040fe40000410000 */
[----:B------:R-:W-:-:S03]  /*10a0*/  @P4 FMUL.FTZ R75, R83, R61 ;  /* 0x0000003d534b4220 */ /* 0x000fc60000410000 */
[----:B------:R-:W-:Y:S01]  /*10b0*/  F2FP.F16.F32.PACK_AB R69, RZ, R69 ;  /* 0x00000045ff45723e */ /* 0x000fe200000000ff */
[----:B------:R-:W-:-:S03]  /*10c0*/  FADD.FTZ R24, R24, R75 ;  /* 0x0000004b18187221 */ /* 0x000fc60000010000 */
[----:B------:R-:W-:-:S07]  /*10d0*/  PRMT R40, R69, 0x7610, R40 ;  /* 0x0000761045287816 */ /* 0x000fce0000000028 */
.L_x_1302:
[----:B------:R-:W-:Y:S05]  /*10e0*/  BSYNC B1 ;  /* 0x0000000000017941 */ /* 0x000fea0003800000 */
.L_x_1301:
[----:B------:R-:W-:Y:S01]  /*10f0*/  BSSY B1, `(.L_x_1303) ;  /* 0x000000e000017945 */ /* 0x000fe20003800000 */
[----:B------:R-:W-:-:S03]  /*1100*/  @P1 PRMT R28, R60, 0x7610, R28 ;  /* 0x000076103c1c1816 */ /* 0x000fc6000000001c */
[----:B------:R-:W-:Y:S05]  /*1110*/  @P2 BRA `(.L_x_1304) ;  /* 0x0000000000102947 */ /* 0x000fea0003800000 */
[----:B------:R-:W-:Y:S01]  /*1120*/  MOV R61, RZ ;  /* 0x000000ff003d7202 */ /* 0x000fe20000000f00 */
[----:B------:R-:W-:Y:S06]  /*1130*/  @!P0 BRA `(.L_x_1305) ;  /* 0x0000000000248947 */ /* 0x000fec0003800000 */
[----:B------:R-:W-:Y:S01]  /*1140*/  HADD2.F32 R61, -RZ, R12.H1_H1 ;  /* 0x3000000cff3d7230 */ /* 0x000fe20000004100 */
[----:B------:R-:W-:Y:S06]  /*1150*/  BRA `(.L_x_1305) ;  /* 0x00000000001c7947 */ /* 0x000fec0003800000 */
.L_x_1304:
[----:B------:R-:W-:-:S04]  /*1160*/  ISETP.NE.AND P4, PT, R4, RZ, PT ;  /* 0x000000ff0400720c */ /* 0x000fc80003f85270 */
[----:B------:R-:W-:-:S05]  /*1170*/  FSEL R61, R68, RZ, !P4 ;  /* 0x000000ff443d7208 */ /* 0x000fca0006000000 */
[----:B------:R-:W-:-:S04]  /*1180*/  FFMA.FTZ R60, R56, R74, R61 ;  /* 0x0000004a383c7223 */ /* 0x000fc8000001003d */
[----:B------:R-:W-:Y:S01]  /*1190*/  FADD.FTZ R61, R71, -R60 ;  /* 0x8000003c473d7221 */ /* 0x000fe20000010000 */
[----:B------:R-:W-:-:S03]  /*11a0*/  @P0 HADD2.F32 R60, -RZ, R12.H1_H1 ;  /* 0x3000000cff3c0230 */ /* 0x000fc60000004100 */
[----:B------:R-:W-:-:S04]  /*11b0*/  FMUL.FTZ R61, R2, R61 ;  /* 0x0000003d023d7220 */ /* 0x000fc80000410000 */
[----:B------:R-:W-:-:S07]  /*11c0*/  @P0 FADD.FTZ R61, R61, R60 ;  /* 0x0000003c3d3d0221 */ /* 0x000fce0000010000 */
.L_x_1305:
[----:B------:R-:W-:Y:S05]  /*11d0*/  BSYNC B1 ;  /* 0x0000000000017941 */ /* 0x000fea0003800000 */
.L_x_1303:
        /* <DEDUP_REMOVED lines=8> */
[----:B------:R-:W-:Y:S02]  /*1260*/  @P4 HADD2.F32 R75, -RZ, R16.H1_H1 ;  /* 0x30000010ff4b4230 */ /* 0x000fe40000004100 */
[----:B-----5:R-:W-:-:S03]  /*1270*/  @P4 HADD2.F32 R61, -RZ, R52.H1_H1 ;  /* 0x30000034ff3d4230 */ /* 0x020fc60000004100 */
[C---:B------:R-:W-:Y:S02]  /*1280*/  @P4 FMUL.FTZ R69, R86.reuse, R75 ;  /* 0x0000004b56454220 */ /* 0x040fe40000410000 */
[----:B------:R-:W-:-:S03]  /*1290*/  @P4 FMUL.FTZ R70, R86, R61 ;  /* 0x0000003d56464220 */ /* 0x000fc60000410000 */
[----:B------:R-:W-:Y:S01]  /*12a0*/  F2FP.F16.F32.PACK_AB R69, RZ, R69 ;  /* 0x00000045ff45723e */ /* 0x000fe200000000ff */
[----:B------:R-:W-:-:S03]  /*12b0*/  FADD.FTZ R25, R25, R70 ;  /* 0x0000004619197221 */ /* 0x000fc60000010000 */
[----:B------:R-:W-:-:S07]  /*12c0*/  PRMT R40, R40, 0x5410, R69 ;  /* 0x0000541028287816 */ /* 0x000fce0000000045 */
.L_x_1307:
[----:B------:R-:W-:Y:S05]  /*12d0*/  BSYNC B1 ;  /* 0x0000000000017941 */ /* 0x000fea0003800000 */
.L_x_1306:
[----:B------:R-:W-:Y:S01]  /*12e0*/  BSSY B1, `(.L_x_1308) ;  /* 0x000000e000017945 */ /* 0x000fe20003800000 */
[----:B------:R-:W-:-:S03]  /*12f0*/  @P1 PRMT R28, R28, 0x5410, R60 ;  /* 0x000054101c1c1816 */ /* 0x000fc6000000003c */
[----:B------:R-:W-:Y:S05]  /*1300*/  @P2 BRA `(.L_x_1309) ;  /* 0x0000000000102947 */ /* 0x000fea0003800000 */
[----:B------:R-:W-:Y:S01]  /*1310*/  HFMA2.MMA R61, -RZ, RZ, 0, 0 ;  /* 0x00000000ff3d7435 */ /* 0x000fe200000001ff */
[----:B------:R-:W-:Y:S10]  /*1320*/  @!P0 BRA `(.L_x_1310) ;  /* 0x0000000000248947 */ /* 0x000ff40003800000 */
[----:B------:R-:W-:Y:S01]  /*1330*/  HADD2.F32 R61, -RZ, R13.H0_H0 ;  /* 0x2000000dff3d7230 */ /* 0x000fe20000004100 */
[----:B------:R-:W-:Y:S06]  /*1340*/  BRA `(.L_x_1310) ;  /* 0x00000000001c7947 */ /* 0x000fec0003800000 */
.L_x_1309:
[----:B------:R-:W-:-:S04]  /*1350*/  ISETP.NE.AND P4, PT, R4, RZ, PT ;  /* 0x000000ff0400720c */ /* 0x000fc80003f85270 */
[----:B------:R-:W-:-:S05]  /*1360*/  FSEL R60, R68, RZ, !P4 ;  /* 0x000000ff443c7208 */ /* 0x000fca0006000000 */
[----:B------:R-:W-:Y:S01]  /*1370*/  FFMA.FTZ R61, R57, R74, R60 ;  /* 0x0000004a393d7223 */ /* 0x000fe2000001003c */
[----:B------:R-:W-:-:S03]  /*1380*/  @P0 HADD2.F32 R60, -RZ, R13.H0_H0 ;  /* 0x2000000dff3c0230 */ /* 0x000fc60000004100 */
[----:B------:R-:W-:-:S04]  /*1390*/  FADD.FTZ R61, R78, -R61 ;  /* 0x8000003d4e3d7221 */ /* 0x000fc80000010000 */
[----:B------:R-:W-:-:S04]  /*13a0*/  FMUL.FTZ R61, R2, R61 ;  /* 0x0000003d023d7220 */ /* 0x000fc80000410000 */
[----:B------:R-:W-:-:S07]  /*13b0*/  @P0 FADD.FTZ R61, R61, R60 ;  /* 0x0000003c3d3d0221 */ /* 0x000fce0000010000 */
.L_x_1310:
[----:B------:R-:W-:Y:S05]  /*13c0*/  BSYNC B1 ;  /* 0x0000000000017941 */ /* 0x000fea0003800000 */
.L_x_1308:
[----:B------:R-:W-:Y:S01]  /*13d0*/  BSSY B1, `(.L_x_1311) ;  /* 0x000000f000017945 */ /* 0x000fe20003800000 */
[----:B------:R-:W-:-:S03]  /*13e0*/  @P1 F2FP.F16.F32.PACK_AB R60, RZ, R61 ;  /* 0x0000003dff3c123e */ /* 0x000fc600000000ff */
[----:B------:R-:W-:Y:S05]  /*13f0*/  @!P3 BRA `(.L_x_1312) ;  /* 0x000000000030b947 */ /* 0x000fea0003800000 */
        /* <DEDUP_REMOVED lines=12> */
.L_x_1312:
[----:B------:R-:W-:Y:S05]  /*14c0*/  BSYNC B1 ;  /* 0x0000000000017941 */ /* 0x000fea0003800000 */
.L_x_1311:
[----:B------:R-:W-:Y:S01]  /*14d0*/  BSSY B1, `(.L_x_1313) ;  /* 0x000000e000017945 */ /* 0x000fe20003800000 */
[----:B------:R-:W-:-:S03]  /*14e0*/  @P1 PRMT R29, R60, 0x7610, R29 ;  /* 0x000076103c1d1816 */ /* 0x000fc6000000001d */
[----:B------:R-:W-:Y:S05]  /*14f0*/  @P2 BRA `(.L_x_1314) ;  /* 0x0000000000102947 */ /* 0x000fea0003800000 */
[----:B------:R-:W-:Y:S01]  /*1500*/  MOV R61, RZ ;  /* 0x000000ff003d7202 */ /* 0x000fe20000000f00 */
[----:B------:R-:W-:Y:S06]  /*1510*/  @!P0 BRA `(.L_x_1315) ;  /* 0x0000000000248947 */ /* 0x000fec0003800000 */
[----:B------:R-:W-:Y:S01]  /*1520*/  HADD2.F32 R61, -RZ, R13.H1_H1 ;  /* 0x3000000dff3d7230 */ /* 0x000fe20000004100 */
[----:B------:R-:W-:Y:S06]  /*1530*/  BRA `(.L_x_1315) ;  /* 0x00000000001c7947 */ /* 0x000fec0003800000 */
.L_x_1314:
[----:B------:R-:W-:-:S04]  /*1540*/  ISETP.NE.AND P4, PT, R4, RZ, PT ;  /* 0x000000ff0400720c */ /* 0x000fc80003f85270 */
[----:B------:R-:W-:-:S05]  /*1550*/  FSEL R61, R68, RZ, !P4 ;  /* 0x000000ff443d7208 */ /* 0x000fca0006000000 */
[----:B------:R-:W-:-:S04]  /*1560*/  FFMA.FTZ R60, R58, R74, R61 ;  /* 0x0000004a3a3c7223 */ /* 0x000fc8000001003d */
[----:B------:R-:W-:Y:S01]  /*1570*/  FADD.FTZ R61, R77, -R60 ;  /* 0x8000003c4d3d7221 */ /* 0x000fe20000010000 */
[----:B------:R-:W-:-:S03]  /*1580*/  @P0 HADD2.F32 R60, -RZ, R13.H1_H1 ;  /* 0x3000000dff3c0230 */ /* 0x000fc60000004100 */
[----:B------:R-:W-:-:S04]  /*1590*/  FMUL.FTZ R61, R2, R61 ;  /* 0x0000003d023d7220 */ /* 0x000fc80000410000 */
[----:B------:R-:W-:-:S07]  /*15a0*/  @P0 FADD.FTZ R61, R61, R60 ;  /* 0x0000003c3d3d0221 */ /* 0x000fce0000010000 */
.L_x_1315:
[----:B------:R-:W-:Y:S05]  /*15b0*/  BSYNC B1 ;  /* 0x0000000000017941 */ /* 0x000fea0003800000 */
.L_x_1313:
        /* <DEDUP_REMOVED lines=15> */
.L_x_1317:
[----:B------:R-:W-:Y:S05]  /*16b0*/  BSYNC B1 ;  /* 0x0000000000017941 */ /* 0x000fea0003800000 */
.L_x_1316:
[----:B------:R-:W-:Y:S01]  /*16c0*/  BSSY B1, `(.L_x_1318) ;  /* 0x000000e000017945 */ /* 0x000fe20003800000 */
[----:B------:R-:W-:-:S03]  /*16d0*/  @P1 PRMT R29, R29, 0x5410, R60 ;  /* 0x000054101d1d1816 */ /* 0x000fc6000000003c */
[----:B------:R-:W-:Y:S05]  /*16e0*/  @P2 BRA `(.L_x_1319) ;  /* 0x0000000000102947 */ /* 0x000fea0003800000 */
[----:B------:R-:W-:Y:S01]  /*16f0*/  HFMA2.MMA R61, -RZ, RZ, 0, 0 ;  /* 0x00000000ff3d7435 */ /* 0x000fe200000001ff */
[----:B------:R-:W-:Y:S10]  /*1700*/  @!P0 BRA `(.L_x_1320) ;  /* 0x0000000000248947 */ /* 0x000ff40003800000 */
[----:B------:R-:W-:Y:S01]  /*1710*/  HADD2.F32 R61, -RZ, R14.H0_H0 ;  /* 0x2000000eff3d7230 */ /* 0x000fe20000004100 */
[----:B------:R-:W-:Y:S06]  /*1720*/  BRA `(.L_x_1320) ;  /* 0x00000000001c7947 */ /* 0x000fec0003800000 */
.L_x_1319:
[----:B------:R-:W-:-:S04]  /*1730*/  ISETP.NE.AND P4, PT, R4, RZ, PT ;  /* 0x000000ff0400720c */ /* 0x000fc80003f85270 */
[----:B------:R-:W-:-:S05]  /*1740*/  FSEL R60, R68, RZ, !P4 ;  /* 0x000000ff443c7208 */ /* 0x000fca0006000000 */
[----:B------:R-:W-:Y:S01]  /*1750*/  FFMA.FTZ R61, R59, R74, R60 ;  /* 0x0000004a3b3d7223 */ /* 0x000fe2000001003c */
[----:B------:R-:W-:-:S03]  /*1760*/  @P0 HADD2.F32 R60, -RZ, R14.H0_H0 ;  /* 0x2000000eff3c0230 */ /* 0x000fc60000004100 */
[----:B------:R-:W-:-:S04]  /*1770*/  FADD.FTZ R61, R80, -R61 ;  /* 0x8000003d503d7221 */ /* 0x000fc80000010000 */
[----:B------:R-:W-:-:S04]  /*1780*/  FMUL.FTZ R61, R2, R61 ;  /* 0x0000003d023d7220 */ /* 0x000fc80000410000 */
[----:B------:R-:W-:-:S07]  /*1790*/  @P0 FADD.FTZ R61, R61, R60 ;  /* 0x0000003c3d3d0221 */ /* 0x000fce0000010000 */
.L_x_1320:
[----:B------:R-:W-:Y:S05]  /*17a0*/  BSYNC B1 ;  /* 0x0000000000017941 */ /* 0x000fea0003800000 */
.L_x_1318:
        /* <DEDUP_REMOVED lines=15> */
.L_x_1322:
[----:B------:R-:W-:Y:S05]  /*18a0*/  BSYNC B1 ;  /* 0x0000000000017941 */ /* 0x000fea0003800000 */
.L_x_1321:
[----:B------:R-:W-:Y:S01]  /*18b0*/  BSSY B1, `(.L_x_1323) ;  /* 0x000000e000017945 */ /* 0x000fe20003800000 */
[----:B------:R-:W-:-:S03]  /*18c0*/  @P1 PRMT R30, R60, 0x7610, R30 ;  /* 0x000076103c1e1816 */ /* 0x000fc6000000001e */
[----:B------:R-:W-:Y:S05]  /*18d0*/  @P2 BRA `(.L_x_1324) ;  /* 0x0000000000102947 */ /* 0x000fea0003800000 */
[----:B------:R-:W-:Y:S01]  /*18e0*/  MOV R61, RZ ;  /* 0x000000ff003d7202 */ /* 0x000fe20000000f00 */
[----:B------:R-:W-:Y:S06]  /*18f0*/  @!P0 BRA `(.L_x_1325) ;  /* 0x0000000000248947 */ /* 0x000fec0003800000 */
[----:B------:R-:W-:Y:S01]  /*1900*/  HADD2.F32 R61, -RZ, R14.H1_H1 ;  /* 0x3000000eff3d7230 */ /* 0x000fe20000004100 */
[----:B------:R-:W-:Y:S06]  /*1910*/  BRA `(.L_x_1325) ;  /* 0x00000000001c7947 */ /* 0x000fec0003800000 */
.L_x_1324:
[----:B------:R-:W-:-:S04]  /*1920*/  ISETP.NE.AND P4, PT, R4, RZ, PT ;  /* 0x000000ff0400720c */ /* 0x000fc80003f85270 */
[----:B------:R-:W-:-:S05]  /*1930*/  FSEL R61, R68, RZ, !P4 ;  /* 0x000000ff443d7208 */ /* 0x000fca0006000000 */
[----:B------:R-:W-:-:S04]  /*1940*/  FFMA.FTZ R60, R62, R74, R61 ;  /* 0x0000004a3e3c7223 */ /* 0x000fc8000001003d */
[----:B------:R-:W-:Y:S01]  /*1950*/  FADD.FTZ R61, R79, -R60 ;  /* 0x8000003c4f3d7221 */ /* 0x000fe20000010000 */
[----:B------:R-:W-:-:S03]  /*1960*/  @P0 HADD2.F32 R60, -RZ, R14.H1_H1 ;  /* 0x3000000eff3c0230 */ /* 0x000fc60000004100 */
[----:B------:R-:W-:-:S04]  /*1970*/  FMUL.FTZ R61, R2, R61 ;  /* 0x0000003d023d7220 */ /* 0x000fc80000410000 */
[----:B------:R-:W-:-:S07]  /*1980*/  @P0 FADD.FTZ R61, R61, R60 ;  /* 0x0000003c3d3d0221 */ /* 0x000fce0000010000 */
.L_x_1325:
[----:B------:R-:W-:Y:S05]  /*1990*/  BSYNC B1 ;  /* 0x0000000000017941 */ /* 0x000fea0003800000 */
.L_x_1323:
        /* <DEDUP_REMOVED lines=15> */
.L_x_1327:
[----:B------:R-:W-:Y:S05]  /*1a90*/  BSYNC B1 ;  /* 0x0000000000017941 */ /* 0x000fea0003800000 */
.L_x_1326:
[----:B------:R-:W-:Y:S01]  /*1aa0*/  BSSY B1, `(.L_x_1328) ;  /* 0x000000e000017945 */ /* 0x000fe20003800000 */
[----:B------:R-:W-:-:S03]  /*1ab0*/  @P1 PRMT R30, R30, 0x5410, R60 ;  /* 0x000054101e1e1816 */ /* 0x000fc6000000003c */
[----:B------:R-:W-:Y:S05]  /*1ac0*/  @P2 BRA `(.L_x_1329) ;  /* 0x0000000000102947 */ /* 0x000fea0003800000 */
[----:B------:R-:W-:Y:S01]  /*1ad0*/  HFMA2.MMA R61, -RZ, RZ, 0, 0 ;  /* 0x00000000ff3d7435 */ /* 0x000fe200000001ff */
[----:B------:R-:W-:Y:S10]  /*1ae0*/  @!P0 BRA `(.L_x_1330) ;  /* 0x0000000000248947 */ /* 0x000ff40003800000 */
[----:B------:R-:W-:Y:S01]  /*1af0*/  HADD2.F32 R61, -RZ, R15.H0_H0 ;  /* 0x2000000fff3d7230 */ /* 0x000fe20000004100 */
[----:B------:R-:W-:Y:S06]  /*1b00*/  BRA `(.L_x_1330) ;  /* 0x00000000001c7947 */ /* 0x000fec0003800000 */
.L_x_1329:
[----:B------:R-:W-:-:S04]  /*1b10*/  ISETP.NE.AND P4, PT, R4, RZ, PT ;  /* 0x000000ff0400720c */ /* 0x000fc80003f85270 */
[----:B------:R-:W-:-:S05]  /*1b20*/  FSEL R60, R68, RZ, !P4 ;  /* 0x000000ff443c7208 */ /* 0x000fca0006000000 */
[----:B------:R-:W-:Y:S01]  /*1b30*/  FFMA.FTZ R61, R63, R74, R60 ;  /* 0x0000004a3f3d7223 */ /* 0x000fe2000001003c */
[----:B------:R-:W-:-:S03]  /*1b40*/  @P0 HADD2.F32 R60, -RZ, R15.H0_H0 ;  /* 0x2000000fff3c0230 */ /* 0x000fc60000004100 */
[----:B------:R-:W-:-:S04]  /*1b50*/  FADD.FTZ R61, R82, -R61 ;  /* 0x8000003d523d7221 */ /* 0x000fc80000010000 */
[----:B------:R-:W-:-:S04]  /*1b60*/  FMUL.FTZ R61, R2, R61 ;  /* 0x0000003d023d7220 */ /* 0x000fc80000410000 */
[----:B------:R-:W-:-:S07]  /*1b70*/  @P0 FADD.FTZ R61, R61, R60 ;  /* 0x0000003c3d3d0221 */ /* 0x000fce0000010000 */
.L_x_1330:
[----:B------:R-:W-:Y:S05]  /*1b80*/  BSYNC B1 ;  /* 0x0000000000017941 */ /* 0x000fea0003800000 */
.L_x_1328:
        /* <DEDUP_REMOVED lines=15> */
.L_x_1332:
[----:B------:R-:W-:Y:S05]  /*1c80*/  BSYNC B1 ;  /* 0x0000000000017941 */ /* 0x000fea0003800000 */
.L_x_1331:
[----:B------:R-:W-:Y:S01]  /*1c90*/  BSSY B1, `(.L_x_1333) ;  /* 0x000000e000017945 */ /* 0x000fe20003800000 */
[----:B------:R-:W-:-:S03]  /*1ca0*/  @P1 PRMT R31, R60, 0x7610, R31 ;  /* 0x000076103c1f1816 */ /* 0x000fc6000000001f */
[----:B------:R-:W-:Y:S05]  /*1cb0*/  @P2 BRA `(.L_x_1334) ;  /* 0x0000000000102947 */ /* 0x000fea0003800000 */
[----:B------:R-:W-:Y:S01]  /*1cc0*/  MOV R2, RZ ;  /* 0x000000ff00027202 */ /* 0x000fe20000000f00 */
[----:B------:R-:W-:Y:S06]  /*1cd0*/  @!P0 BRA `(.L_x_1335) ;  /* 0x0000000000248947 */ /* 0x000fec0003800000 */
[----:B------:R-:W-:Y:S01]  /*1ce0*/  HADD2.F32 R2, -RZ, R15.H1_H1 ;  /* 0x3000000fff027230 */ /* 0x000fe20000004100 */
[----:B------:R-:W-:Y:S06]  /*1cf0*/  BRA `(.L_x_1335) ;  /* 0x00000000001c7947 */ /* 0x000fec0003800000 */
.L_x_1334:
[----:B------:R-:W-:Y:S01]  /*1d00*/  ISETP.NE.AND P2, PT, R4, RZ, PT ;  /* 0x000000ff0400720c */ /* 0x000fe20003f45270 */
[----:B------:R-:W-:-:S03]  /*1d10*/  @P0 HADD2.F32 R69, -RZ, R15.H1_H1 ;  /* 0x3000000fff450230 */ /* 0x000fc60000004100 */
[----:B------:R-:W-:-:S05]  /*1d20*/  FSEL R61, R68, RZ, !P2 ;  /* 0x000000ff443d7208 */ /* 0x000fca0005000000 */
[----:B------:R-:W-:-:S04]  /*1d30*/  FFMA.FTZ R74, R84, R74, R61 ;  /* 0x0000004a544a7223 */ /* 0x000fc8000001003d */
[----:B------:R-:W-:-:S04]  /*1d40*/  FADD.FTZ R61, R81, -R74 ;  /* 0x8000004a513d7221 */ /* 0x000fc80000010000 */
[----:B------:R-:W-:-:S04]  /*1d50*/  FMUL.FTZ R2, R2, R61 ;  /* 0x0000003d02027220 */ /* 0x000fc80000410000 */
[----:B------:R-:W-:-:S07]  /*1d60*/  @P0 FADD.FTZ R2, R2, R69 ;  /* 0x0000004502020221 */ /* 0x000fce0000010000 */
.L_x_1335:
[----:B------:R-:W-:Y:S05]  /*1d70*/  BSYNC B1 ;  /* 0x0000000000017941 */ /* 0x000fea0003800000 */
.L_x_1333:
[----:B------:R-:W-:Y:S01]  /*1d80*/  @P1 F2FP.F16.F32.PACK_AB R60, RZ, R2 ;  /* 0x00000002ff3c123e */ /* 0x000fe200000000ff */
        /* <DEDUP_REMOVED lines=15> */
.L_x_1337:
[----:B------:R-:W-:Y:S05]  /*1e80*/  BSYNC B1 ;  /* 0x0000000000017941 */ /* 0x000fea0003800000 */
.L_x_1336:
        /* <DEDUP_REMOVED lines=10> */
.L_x_1293:
[----:B------:R-:W-:Y:S05]  /*1f30*/  BSYNC B0 ;  /* 0x0000000000007941 */ /* 0x000fea0003800000 */
.L_x_1291:
[----:B------:R-:W1:Y:S01]  /*1f40*/  S2R R3, SR_CgaCtaId ;  /* 0x0000000000037919 */ /* 0x000e620000008800 */
[----:B------:R-:W-:Y:S01]  /*1f50*/  MOV R0, 0x400 ;  /* 0x0000040000007802 */ /* 0x000fe20000000f00 */
[----:B------:R-:W-:Y:S05]  /*1f60*/  WARPSYNC.ALL ;  /* 0x0000000000007948 */ /* 0x000fea0003800000 */
[----:B------:R-:W2:Y:S01]  /*1f70*/  S2R R41, SR_TID.X ;  /* 0x0000000000297919 */ /* 0x000ea20000002100 */
[----:B------:R-:W-:Y:S01]  /*1f80*/  ULDC UR6, c[0x0][0x218] ;  /* 0x0000860000067ab9 */ /* 0x000fe20000000800 */
[----:B------:R-:W-:Y:S01]  /*1f90*/  ULDC.64 UR14, c[0x0][0x2d0] ;  /* 0x0000b400000e7ab9 */ /* 0x000fe20000000a00 */
[----:B------:R-:W3:Y:S01]  /*1fa0*/  S2R R28, SR_CTAID.X ;  /* 0x00000000001c7919 */ /* 0x000ee20000002500 */
[----:B-1----:R-:W-:-:S04]  /*1fb0*/  LEA R0, R3, R0, 0x18 ;  /* 0x0000000003007211 */ /* 0x002fc800078ec0ff */
[CC--:B--2---:R-:W-:Y:S02]  /*1fc0*/  LEA R2, R41.reuse, R0.reuse, 0x5 ;  /* 0x0000000029027211 */ /* 0x0c4fe400078e28ff */
[----:B------:R-:W-:Y:S01]  /*1fd0*/  LEA R0, R41, R0, 0x2 ;  /* 0x0000000029007211 */ /* 0x000fe200078e10ff */
[----:B---3--:R-:W-:Y:S02]  /*1fe0*/  IMAD R28, R28, UR6, RZ ;  /* 0x000000061c1c7c24 */ /* 0x008fe4000f8e02ff */
        /* <DEDUP_REMOVED lines=78> */
.L_x_1297:
[----:B------:R-:W-:Y:S01]  /*24d0*/  HFMA2.MMA R74, -RZ, RZ, 0, 5.9604644775390625e-08 ;  /* 0x00000001ff4a7435 */ /* 0x000fe200000001ff */
[----:B------:R-:W-:Y:S01]  /*24e0*/  BSSY B1, `(.L_x_1339) ;  /* 0x0000006000017945 */ /* 0x000fe20003800000 */
[----:B------:R-:W-:Y:S02]  /*24f0*/  MOV R61, 0x1f ;  /* 0x0000001f003d7802 */ /* 0x000fe40000000f00 */
[----:B------:R-:W-:-:S07]  /*2500*/  MOV R60, 0xffffffff ;  /* 0xffffffff003c7802 */ /* 0x000fce0000000f00 */
[----:B------:R-:W-:Y:S05]  /*2510*/  WARPSYNC.COLLECTIVE R60, `(.L_x_1340) ;  /* 0x000000003c087348 */ /* 0x000fea0003c00000 */
[----:B------:R0:W1:Y:S02]  /*2520*/  SHFL.BFLY P0, R90, R75, R74, R61 ;  /* 0x0c00004a4b5a7389 */ /* 0x000064000000003d */
[----:B01----:R-:W-:Y:S01]  /*2530*/  ENDCOLLECTIVE ;  /* 0x000000000000791b */ /* 0x003fe20003800000 */
.L_x_1340:
[----:B------:R-:W-:Y:S05]  /*2540*/  BSYNC B1 ;  /* 0x0000000000017941 */ /* 0x000fea0003800000 */
.L_x_1339:
[----:B------:R-:W-:Y:S01]  /*2550*/  MOV R60, R90 ;  /* 0x0000005a003c7202 */ /* 0x000fe20000000f00 */
[----:B------:R-:W-:Y:S01]  /*2560*/  HFMA2.MMA R74, -RZ, RZ, 0, 5.9604644775390625e-08 ;  /* 0x00000001ff4a7435 */ /* 0x000fe200000001ff */
[----:B------:R-:W-:-:S03]  /*2570*/  MOV R61, 0x1f ;  /* 0x0000001f003d7802 */ /* 0x000fc60000000f00 */
[----:B------:R-:W-:Y:S01]  /*2580*/  FADD.FTZ R85, R60, R75 ;  /* 0x0000004b3c557221 */ /* 0x000fe20000010000 */
[----:B------:R-:W-:Y:S02]  /*2590*/  MOV R75, R83 ;  /* 0x00000053004b7202 */ /* 0x000fe40000000f00 */
[----:B------:R-:W-:-:S07]  /*25a0*/  MOV R60, 0xffffffff ;  /* 0xffffffff003c7802 */ /* 0x000fce0000000f00 */
[----:B------:R-:W-:Y:S05]  /*25b0*/  WARPSYNC.COLLECTIVE R60, `(.L_x_1341) ;  /* 0x000000003c087348 */ /* 0x000fea0003c00000 */
[----:B------:R0:W1:Y:S02]  /*25c0*/  SHFL.BFLY P0, R90, R75, R74, R61 ;  /* 0x0c00004a4b5a7389 */ /* 0x000064000000003d */
[----:B01----:R-:W-:Y:S01]  /*25d0*/  ENDCOLLECTIVE ;  /* 0x000000000000791b */ /* 0x003fe20003800000 */
.L_x_1341:
[----:B------:R-:W-:Y:S01]  /*25e0*/  HFMA2.MMA R74, -RZ, RZ, 0, 1.1920928955078125e-07 ;  /* 0x00000002ff4a7435 */ /* 0x000fe200000001ff */
[----:B------:R-:W-:Y:S02]  /*25f0*/  MOV R75, R85 ;  /* 0x00000055004b7202 */ /* 0x000fe40000000f00 */
[----:B------:R-:W-:-:S08]  /*2600*/  MOV R88, R90 ;  /* 0x0000005a00587202 */ /* 0x000fd00000000f00 */
[----:B------:R-:W-:Y:S05]  /*2610*/  WARPSYNC.COLLECTIVE R60, `(.L_x_1342) ;  /* 0x000000003c087348 */ /* 0x000fea0003c00000 */
[----:B------:R0:W1:Y:S02]  /*2620*/  SHFL.BFLY P0, R90, R75, R74, R61 ;  /* 0x0c00004a4b5a7389 */ /* 0x000064000000003d */
[----:B01----:R-:W-:Y:S01]  /*2630*/  ENDCOLLECTIVE ;  /* 0x000000000000791b */ /* 0x003fe20003800000 */
.L_x_1342:
[----:B------:R-:W-:-:S05]  /*2640*/  FADD.FTZ R88, R88, R83 ;  /* 0x0000005358587221 */ /* 0x000fca0000010000 */
[----:B------:R-:W-:Y:S01]  /*2650*/  MOV R75, R88 ;  /* 0x00000058004b7202 */ /* 0x000fe20000000f00 */
[----:B------:R-:W-:-:S07]  /*2660*/  FADD.FTZ R89, R85, R90 ;  /* 0x0000005a55597221 */ /* 0x000fce0000010000 */
[----:B------:R-:W-:Y:S05]  /*2670*/  WARPSYNC.COLLECTIVE R60, `(.L_x_1343) ;  /* 0x000000003c087348 */ /* 0x000fea0003c00000 */
[----:B------:R0:W1:Y:S02]  /*2680*/  SHFL.BFLY P0, R90, R75, R74, R61 ;  /* 0x0c00004a4b5a7389 */ /* 0x000064000000003d */
[----:B01----:R-:W-:Y:S01]  /*2690*/  ENDCOLLECTIVE ;  /* 0x000000000000791b */ /* 0x003fe20003800000 */
.L_x_1343:
[----:B------:R-:W-:Y:S01]  /*26a0*/  HFMA2.MMA R74, -RZ, RZ, 0, 2.384185791015625e-07 ;  /* 0x00000004ff4a7435 */ /* 0x000fe200000001ff */
[----:B------:R-:W-:Y:S02]  /*26b0*/  MOV R75, R89 ;  /* 0x00000059004b7202 */ /* 0x000fe40000000f00 */
[----:B------:R-:W-:-:S08]  /*26c0*/  MOV R87, R90 ;  /* 0x0000005a00577202 */ /* 0x000fd00000000f00 */
[----:B------:R-:W-:Y:S05]  /*26d0*/  WARPSYNC.COLLECTIVE R60, `(.L_x_1344) ;  /* 0x000000003c087348 */ /* 0x000fea0003c00000 */
[----:B------:R0:W1:Y:S02]  /*26e0*/  SHFL.BFLY P0, R90, R75, R74, R61 ;  /* 0x0c00004a4b5a7389 */ /* 0x000064000000003d */
[----:B01----:R-:W-:Y:S01]  /*26f0*/  ENDCOLLECTIVE ;  /* 0x000000000000791b */ /* 0x003fe20003800000 */
.L_x_1344:
[----:B------:R-:W-:-:S05]  /*2700*/  FADD.FTZ R87, R88, R87 ;  /* 0x0000005758577221 */ /* 0x000fca0000010000 */
[----:B------:R-:W-:Y:S01]  /*2710*/  MOV R75, R87 ;  /* 0x00000057004b7202 */ /* 0x000fe20000000f00 */
[----:B------:R-:W-:-:S07]  /*2720*/  FADD.FTZ R91, R89, R90 ;  /* 0x0000005a595b7221 */ /* 0x000fce0000010000 */
[----:B------:R-:W-:Y:S05]  /*2730*/  WARPSYNC.COLLECTIVE R60, `(.L_x_1345) ;  /* 0x000000003c087348 */ /* 0x000fea0003c00000 */
[----:B------:R0:W1:Y:S02]  /*2740*/  SHFL.BFLY P0, R90, R75, R74, R61 ;  /* 0x0c00004a4b5a7389 */ /* 0x000064000000003d */
[----:B01----:R-:W-:Y:S01]  /*2750*/  ENDCOLLECTIVE ;  /* 0x000000000000791b */ /* 0x003fe20003800000 */
.L_x_1345:
[----:B------:R-:W-:Y:S01]  /*2760*/  HFMA2.MMA R74, -RZ, RZ, 0, 4.76837158203125e-07 ;  /* 0x00000008ff4a7435 */ /* 0x000fe200000001ff */
[----:B------:R-:W-:Y:S02]  /*2770*/  MOV R75, R91 ;  /* 0x0000005b004b7202 */ /* 0x000fe40000000f00 */
[----:B------:R-:W-:-:S08]  /*2780*/  MOV R92, R90 ;  /* 0x0000005a005c7202 */ /* 0x000fd00000000f00 */
[----:B------:R-:W-:Y:S05]  /*2790*/  WARPSYNC.COLLECTIVE R60, `(.L_x_1346) ;  /* 0x000000003c087348 */ /* 0x000fea0003c00000 */
[----:B------:R0:W1:Y:S02]  /*27a0*/  SHFL.BFLY P0, R90, R75, R74, R61 ;  /* 0x0c00004a4b5a7389 */ /* 0x000064000000003d */
[----:B01----:R-:W-:Y:S01]  /*27b0*/  ENDCOLLECTIVE ;  /* 0x000000000000791b */ /* 0x003fe20003800000 */
.L_x_1346:
[----:B------:R-:W-:-:S05]  /*27c0*/  FADD.FTZ R92, R87, R92 ;  /* 0x0000005c575c7221 */ /* 0x000fca0000010000 */
[----:B------:R-:W-:Y:S01]  /*27d0*/  MOV R75, R92 ;  /* 0x0000005c004b7202 */ /* 0x000fe20000000f00 */
[----:B------:R-:W-:-:S07]  /*27e0*/  FADD.FTZ R83, R91, R90 ;  /* 0x0000005a5b537221 */ /* 0x000fce0000010000 */
[----:B------:R-:W-:Y:S05]  /*27f0*/  WARPSYNC.COLLECTIVE R60, `(.L_x_1347) ;  /* 0x000000003c087348 */ /* 0x000fea0003c00000 */
[----:B------:R0:W1:Y:S02]  /*2800*/  SHFL.BFLY P0, R90, R75, R74, R61 ;  /* 0x0c00004a4b5a7389 */ /* 0x000064000000003d */
[----:B01----:R-:W-:Y:S01]  /*2810*/  ENDCOLLECTIVE ;  /* 0x000000000000791b */ /* 0x003fe20003800000 */
.L_x_1347:
[----:B------:R-:W-:Y:S01]  /*2820*/  HFMA2.MMA R74, -RZ, RZ, 0, 9.5367431640625e-07 ;  /* 0x00000010ff4a7435 */ /* 0x000fe200000001ff */
[----:B------:R-:W-:Y:S02]  /*2830*/  MOV R75, R83 ;  /* 0x00000053004b7202 */ /* 0x000fe40000000f00 */
[----:B------:R-:W-:-:S08]  /*2840*/  MOV R93, R90 ;  /* 0x0000005a005d7202 */ /* 0x000fd00000000f00 */
[----:B------:R-:W-:Y:S05]  /*2850*/  WARPSYNC.COLLECTIVE R60, `(.L_x_1348) ;  /* 0x000000003c087348 */ /* 0x000fea0003c00000 */
[----:B------:R0:W1:Y:S02]  /*2860*/  SHFL.BFLY P0, R90, R75, R74, R61 ;  /* 0x0c00004a4b5a7389 */ /* 0x000064000000003d */
[----:B01----:R-:W-:Y:S01]  /*2870*/  ENDCOLLECTIVE ;  /* 0x000000000000791b */ /* 0x003fe20003800000 */
.L_x_1348:
[----:B------:R-:W-:-:S05]  /*2880*/  FADD.FTZ R85, R92, R93 ;  /* 0x0000005d5c557221 */ /* 0x000fca0000010000 */
[----:B------:R-:W-:Y:S02]  /*2890*/  MOV R75, R85 ;  /* 0x00000055004b7202 */ /* 0x000fe40000000f00 */
[----:B------:R-:W-:-:S07]  /*28a0*/  MOV R88, R90 ;  /* 0x0000005a00587202 */ /* 0x000fce0000000f00 */
[----:B------:R-:W-:Y:S05]  /*28b0*/  WARPSYNC.COLLECTIVE R60, `(.L_x_1349) ;  /* 0x000000003c087348 */ /* 0x000fea0003c00000 */
[----:B------:R0:W1:Y:S02]  /*28c0*/  SHFL.BFLY P0, R90, R75, R74, R61 ;  /* 0x0c00004a4b5a7389 */ /* 0x000064000000003d */
[----:B01----:R-:W-:Y:S01]  /*28d0*/  ENDCOLLECTIVE ;  /* 0x000000000000791b */ /* 0x003fe20003800000 */
.L_x_1349:
[----:B------:R-:W-:Y:S05]  /*28e0*/  BRA `(.L_x_1350) ;  /* 0xffffffe4003c7947 */ /* 0x000fea000383ffff */
.L_x_1351:
        /* <DEDUP_REMOVED lines=9> */
.L_x_6503:


//--------------------- .text._ZN10layer_norm13ln_bwd_kernelINS_13Kernel_traitsIf13__nv_bfloat16S2_S2_fjLj256ELj1ELj4ELj1ELj16ENS_18Kernel_traits_baseILj256EfS2_S2_S2_fjLj128EEEEELb0ELb0ELb0ELb0EEEvNS_9BwdParamsE --------------------------
	.section	.text._ZN10layer_norm13ln_bwd_kernelINS_13Kernel_traitsIf13__nv_bfloat16S2_S2_fjLj256ELj1ELj4ELj1ELj16ENS_18Kernel_traits_baseILj256EfS2_S2_S2_fjLj128EEEEELb0ELb0ELb0ELb0EEEvNS_9BwdParamsE,"ax",@progbits
	.align	128
        .global         _ZN10layer_norm13ln_bwd_kernelINS_13Kernel_traitsIf13__nv_bfloat16S2_S2_fjLj256ELj1ELj4ELj1ELj16ENS_18Kernel_traits_baseILj256EfS2_S2_S2_fjLj128EEEEELb0ELb0ELb0ELb0EEEvNS_9BwdParamsE
        .type           _ZN10layer_norm13ln_bwd_kernelINS_13Kernel_traitsIf13__nv_bfloat16S2_S2_fjLj256ELj1ELj4ELj1ELj16ENS_18Kernel_traits_baseILj256EfS2_S2_S2_fjLj128EEEEELb0ELb0ELb0ELb0EEEvNS_9BwdParamsE,@function
        .size           _ZN10layer_norm13ln_bwd_kernelINS_13Kernel_traitsIf13__nv_bfloat16S2_S2_fjLj256ELj1ELj4ELj1ELj16ENS_18Kernel_traits_baseILj256EfS2_S2_S2_fjLj128EEEEELb0ELb0ELb0ELb0EEEvNS_9BwdParamsE,(.L_x_6504 - _ZN10layer_norm13ln_bwd_kernelINS_13Kernel_traitsIf13__nv_bfloat16S2_S2_fjLj256ELj1ELj4ELj1ELj16ENS_18Kernel_traits_baseILj256EfS2_S2_S2_fjLj128EEEEELb0ELb0ELb0ELb0EEEvNS_9BwdParamsE)
        .other          _ZN10layer_norm13ln_bwd_kernelINS_13Kernel_traitsIf13__nv_bfloat16S2_S2_fjLj256ELj1ELj4ELj1ELj16ENS_18Kernel_traits_baseILj256EfS2_S2_S2_fjLj128EEEEELb0ELb0ELb0ELb0EEEvNS_9BwdParamsE,@"STO_CUDA_ENTRY STV_DEFAULT"
_ZN10layer_norm13ln_bwd_kernelINS_13Kernel_traitsIf13__nv_bfloat16S2_S2_fjLj256ELj1ELj4ELj1ELj16ENS_18Kernel_traits_baseILj256EfS2_S2_S2_fjLj128EEEEELb0ELb0ELb0ELb0EEEvNS_9BwdParamsE:
.text._ZN10layer_norm13ln_bwd_kernelINS_13Kernel_traitsIf13__nv_bfloat16S2_S2_fjLj256ELj1ELj4ELj1ELj16ENS_18Kernel_traits_baseILj256EfS2_S2_S2_fjLj128EEEEELb0ELb0ELb0ELb0EEEvNS_9BwdParamsE:
        /* <DEDUP_REMOVED lines=12> */
[----:B------:R-:W-:-:S02]  /*00c0*/  LEA.HI R0, R0, R59, RZ, 0x3 ;  /* 0x0000003b00007211 */ /* 0x000fc400078f18ff */
[C---:B0-----:R-:W-:Y:S02]  /*00d0*/  LOP3.LUT R3, R6.reuse, 0x1f, RZ, 0xc, !PT ;  /* 0x0000001f06037812 */ /* 0x041fe400078e0cff */
[----:B------:R-:W-:Y:S02]  /*00e0*/  LOP3.LUT R2, R6, 0x1f, RZ, 0xc0, !PT ;  /* 0x0000001f06027812 */ /* 0x000fe400078ec0ff */
[----:B------:R-:W-:-:S04]  /*00f0*/  LEA.HI.SX32 R0, R0, R3, 0x1d ;  /* 0x0000000300007211 */ /* 0x000fc800078feaff */
[----:B------:R-:W-:-:S13]  /*0100*/  LOP3.LUT P3, RZ, R0, 0xffffffe0, RZ, 0xc0, !PT ;  /* 0xffffffe000ff7812 */ /* 0x000fda000786c0ff */
[----:B------:R-:W0:Y:S02]  /*0110*/  @P3 LDC.64 R4, c[0x0][0x260] ;  /* 0x00009800ff043b82 */ /* 0x000e240000000a00 */
[----:B0-----:R-:W-:-:S05]  /*0120*/  @P3 IMAD.WIDE.U32 R4, R2, 0x20, R4 ;  /* 0x0000002002043825 */ /* 0x001fca00078e0004 */
[----:B------:R0:W5:Y:S04]  /*0130*/  @P3 LDG.E.128 R32, desc[UR4][R4.64] ;  /* 0x0000000404203981 */ /* 0x000168000c1e1d00 */
[----:B------:R0:W5:Y:S01]  /*0140*/  @P3 LDG.E.128 R28, desc[UR4][R4.64+0x10] ;  /* 0x00001004041c3981 */ /* 0x000162000c1e1d00 */
[----:B------:R-:W-:Y:S01]  /*0150*/  SHF.R.U32.HI R3, RZ, 0x5, R6 ;  /* 0x00000005ff037819 */ /* 0x000fe20000011606 */
[----:B------:R-:W-:Y:S01]  /*0160*/  BSSY B0, `(.L_x_1352) ;  /* 0x00000fd000007945 */ /* 0x000fe20003800000 */
[----:B------:R-:W-:Y:S01]  /*0170*/  CS2R R24, SRZ ;  /* 0x0000000000187805 */ /* 0x000fe2000001ff00 */
[----:B------:R-:W1:Y:S01]  /*0180*/  S2R R0, SR_CTAID.X ;  /* 0x0000000000007919 */ /* 0x000e620000002500 */
[----:B------:R-:W-:Y:S02]  /*0190*/  CS2R R26, SRZ ;  /* 0x00000000001a7805 */ /* 0x000fe4000001ff00 */
[----:B------:R-:W-:-:S02]  /*01a0*/  CS2R R20, SRZ ;  /* 0x0000000000147805 */ /* 0x000fc4000001ff00 */
[----:B------:R-:W-:Y:S02]  /*01b0*/  CS2R R22, SRZ ;  /* 0x0000000000167805 */ /* 0x000fe4000001ff00 */
[----:B------:R-:W-:Y:S02]  /*01c0*/  CS2R R18, SRZ ;  /* 0x0000000000127805 */ /* 0x000fe4000001ff00 */
[----:B------:R-:W-:Y:S02]  /*01d0*/  CS2R R16, SRZ ;  /* 0x0000000000107805 */ /* 0x000fe4000001ff00 */
[----:B------:R-:W-:Y:S02]  /*01e0*/  CS2R R14, SRZ ;  /* 0x00000000000e7805 */ /* 0x000fe4000001ff00 */
[----:B------:R-:W-:Y:S02]  /*01f0*/  CS2R R12, SRZ ;  /* 0x00000000000c7805 */ /* 0x000fe4000001ff00 */
[----:B-1----:R-:W-:-:S04]  /*0200*/  LEA R3, R0, R3, 0x2 ;  /* 0x0000000300037211 */ /* 0x002fc800078e10ff */
[----:B------:R-:W-:-:S13]  /*0210*/  ISETP.GE.AND P0, PT, R3, UR6, PT ;  /* 0x0000000603007c0c */ /* 0x000fda000bf06270 */
[----:B0-----:R-:W-:Y:S05]  /*0220*/  @P0 BRA `(.L_x_1353) ;  /* 0x0000000c00c00947 */ /* 0x001fea0003800000 */
[----:B------:R-:W-:Y:S01]  /*0230*/  ULDC.64 UR6, c[0x0][0x270] ;  /* 0x00009c0000067ab9 */ /* 0x000fe20000000a00 */
[----:B------:R-:W-:Y:S01]  /*0240*/  HFMA2.MMA R25, -RZ, RZ, 0, 0 ;  /* 0x00000000ff197435 */ /* 0x000fe200000001ff */
[----:B------:R-:W-:-:S04]  /*0250*/  ISETP.NE.U32.AND P0, PT, RZ, UR6, PT ;  /* 0x00000006ff007c0c */ /* 0x000fc8000bf05070 */
[----:B------:R-:W-:-:S13]  /*0260*/  ISETP.NE.AND.EX P0, PT, RZ, UR7, PT, P0 ;  /* 0x00000007ff007c0c */ /* 0x000fda000bf05300 */
.L_x_1359:
        /* <DEDUP_REMOVED lines=10> */
[----:B------:R-:W-:Y:S02]  /*0310*/  MOV R52, 0x3f800000 ;  /* 0x3f80000000347802 */ /* 0x000fe40000000f00 */
[----:B------:R-:W-:Y:S01]  /*0320*/  MOV R54, RZ ;  /* 0x000000ff00367202 */ /* 0x000fe20000000f00 */
[----:B------:R-:W-:-:S05]  /*0330*/  IMAD R42, R3, R59, RZ ;  /* 0x0000003b032a7224 */ /* 0x000fca00078e02ff */
[----:B------:R-:W-:-:S04]  /*0340*/  SHF.R.S32.HI R43, RZ, 0x1f, R42 ;  /* 0x0000001fff2b7819 */ /* 0x000fc8000001142a */
[----:B------:R-:W-:-:S04]  /*0350*/  LEA.HI R43, R43, R42, RZ, 0x3 ;  /* 0x0000002a2b2b7211 */ /* 0x000fc800078f18ff */
[----:B------:R-:W-:Y:S02]  /*0360*/  LEA.HI.SX32 R64, R43, R2, 0x1d ;  /* 0x000000022b407211 */ /* 0x000fe400078feaff */
[----:B--2---:R-:W-:Y:S01]  /*0370*/  @P0 SHF.L.U32 R52, R53, 0x10, RZ ;  /* 0x0000001035340819 */ /* 0x004fe200000006ff */
[----:B------:R-:W-:Y:S01]  /*0380*/  IMAD.MOV.U32 R53, RZ, RZ, RZ ;  /* 0x000000ffff357224 */ /* 0x000fe200078e00ff */
        /* <DEDUP_REMOVED lines=17> */
[----:B--2---:R-:W-:Y:S02]  /*04a0*/  SHF.L.U32 R0, R40, 0x10, RZ ;  /* 0x0000001028007819 */ /* 0x004fe400000006ff */
[----:B------:R-:W-:Y:S02]  /*04b0*/  SHF.L.U32 R48, R41, 0x10, RZ ;  /* 0x0000001029307819 */ /* 0x000fe400000006ff */
[----:B------:R-:W-:Y:S02]  /*04c0*/  SHF.L.U32 R54, R42, 0x10, RZ ;  /* 0x000000102a367819 */ /* 0x000fe400000006ff */
[----:B------:R-:W-:Y:S02]  /*04d0*/  SHF.L.U32 R56, R43, 0x10, RZ ;  /* 0x000000102b387819 */ /* 0x000fe400000006ff */
[----:B----4-:R-:W-:-:S02]  /*04e0*/  FSEL R49, R44, RZ, !P1 ;  /* 0x000000ff2c317208 */ /* 0x010fc40004800000 */
[----:B------:R-:W-:Y:S02]  /*04f0*/  PRMT R44, R40, 0x7632, R44 ;  /* 0x00007632282c7816 */ /* 0x000fe4000000002c */
[----:B------:R-:W-:Y:S02]  /*0500*/  PRMT R40, R41, 0x7632, R40 ;  /* 0x0000763229287816 */ /* 0x000fe40000000028 */
[----:B------:R-:W-:Y:S02]  /*0510*/  PRMT R41, R42, 0x7632, R41 ;  /* 0x000076322a297816 */ /* 0x000fe40000000029 */
[----:B------:R-:W-:Y:S01]  /*0520*/  PRMT R42, R43, 0x7632, R42 ;  /* 0x000076322b2a7816 */ /* 0x000fe2000000002a */
[----:B0-----:R-:W-:Y:S01]  /*0530*/  IMAD.U32 R46, R44, 0x10000, RZ ;  /* 0x000100002c2e7824 */ /* 0x001fe200078e00ff */
[----:B------:R-:W-:Y:S02]  /*0540*/  SHF.L.U32 R40, R40, 0x10, RZ ;  /* 0x0000001028287819 */ /* 0x000fe400000006ff */
[----:B------:R-:W-:-:S02]  /*0550*/  SHF.L.U32 R50, R41, 0x10, RZ ;  /* 0x0000001029327819 */ /* 0x000fc400000006ff */
[----:B------:R-:W-:Y:S01]  /*0560*/  SHF.L.U32 R58, R42, 0x10, RZ ;  /* 0x000000102a3a7819 */ /* 0x000fe200000006ff */
[C---:B------:R-:W-:Y:S01]  /*0570*/  FADD.FTZ R44, -R49.reuse, R48 ;  /* 0x00000030312c7221 */ /* 0x040fe20000010100 */
[C---:B------:R-:W-:Y:S01]  /*0580*/  PRMT R41, R4.reuse, 0x7632, R41 ;  /* 0x0000763204297816 */ /* 0x040fe20000000029 */
[C---:B------:R-:W-:Y:S01]  /*0590*/  FADD.FTZ R46, -R49.reuse, R46 ;  /* 0x0000002e312e7221 */ /* 0x040fe20000010100 */
[C---:B------:R-:W-:Y:S01]  /*05a0*/  FADD.FTZ R48, -R49.reuse, R40 ;  /* 0x0000002831307221 */ /* 0x040fe20000010100 */
[----:B------:R-:W-:Y:S01]  /*05b0*/  SHF.L.U32 R43, R4, 0x10, RZ ;  /* 0x00000010042b7819 */ /* 0x000fe200000006ff */
[C---:B------:R-:W-:Y:S01]  /*05c0*/  FADD.FTZ R0, -R49.reuse, R0 ;  /* 0x0000000031007221 */ /* 0x040fe20000010100 */
[C---:B------:R-:W-:Y:S01]  /*05d0*/  FADD.FTZ R54, -R49.reuse, R54 ;  /* 0x0000003631367221 */ /* 0x040fe20000010100 */
[C---:B------:R-:W-:Y:S01]  /*05e0*/  FADD.FTZ R42, -R49.reuse, R56 ;  /* 0x00000038312a7221 */ /* 0x040fe20000010100 */
[C---:B------:R-:W-:Y:S01]  /*05f0*/  FADD.FTZ R50, -R49.reuse, R50 ;  /* 0x0000003231327221 */ /* 0x040fe20000010100 */
[----:B------:R-:W-:Y:S01]  /*0600*/  FADD.FTZ R40, -R49, R58 ;  /* 0x0000003a31287221 */ /* 0x000fe20000010100 */
[----:B------:R-:W-:Y:S01]  /*0610*/  SHF.L.U32 R47, R5, 0x10, RZ ;  /* 0x00000010052f7819 */ /* 0x000fe200000006ff */
[C---:B------:R-:W-:Y:S01]  /*0620*/  IMAD.U32 R49, R6.reuse, 0x10000, RZ ;  /* 0x0001000006317824 */ /* 0x040fe200078e00ff */
[----:B------:R-:W-:Y:S01]  /*0630*/  PRMT R56, R6, 0x7632, R56 ;  /* 0x0000763206387816 */ /* 0x000fe20000000038 */
[----:B-----5:R-:W-:Y:S01]  /*0640*/  FMUL.FTZ R6, R69, R44 ;  /* 0x0000002c45067220 */ /* 0x020fe20000410000 */
[----:B------:R-:W-:Y:S01]  /*0650*/  SHF.L.U32 R4, R41, 0x10, RZ ;  /* 0x0000001029047819 */ /* 0x000fe200000006ff */
[----:B------:R-:W-:Y:S01]  /*0660*/  FMUL.FTZ R46, R69, R46 ;  /* 0x0000002e452e7220 */ /* 0x000fe20000410000 */
[----:B------:R-:W-:Y:S01]  /*0670*/  PRMT R45, R5, 0x7632, R45 ;  /* 0x00007632052d7816 */ /* 0x000fe2000000002d */
[----:B------:R-:W-:Y:S01]  /*0680*/  FMUL.FTZ R0, R69, R0 ;  /* 0x0000000045007220 */ /* 0x000fe20000410000 */
[----:B------:R-:W-:Y:S01]  /*0690*/  FMUL.FTZ R5, R32, R43 ;  /* 0x0000002b20057220 */ /* 0x000fe20000410000 */
        /* <DEDUP_REMOVED lines=9> */
[----:B------:R-:W-:Y:S01]  /*0730*/  FADD.FTZ R24, R24, R43 ;  /* 0x0000002b18187221 */ /* 0x000fe20000010000 */
[----:B------:R-:W-:Y:S01]  /*0740*/  SHF.L.U32 R57, R7, 0x10, RZ ;  /* 0x0000001007397819 */ /* 0x000fe200000006ff */
        /* <DEDUP_REMOVED lines=11> */
[----:B------:R-:W-:Y:S01]  /*0800*/  FFMA.FTZ R41, R6, R44, R41 ;  /* 0x0000002c06297223 */ /* 0x000fe20000010029 */
[----:B------:R-:W-:Y:S01]  /*0810*/  SHF.L.U32 R56, R56, 0x10, RZ ;  /* 0x0000001038387819 */ /* 0x000fe200000006ff */
        /* <DEDUP_REMOVED lines=22> */
[C---:B------:R-:W-:Y:S01]  /*0980*/  FFMA.FTZ R19, R4.reuse, R54, R19 ;  /* 0x0000003604137223 */ /* 0x040fe20000010013 */
[----:B------:R-:W-:Y:S01]  /*0990*/  FADD.FTZ R53, R53, R58 ;  /* 0x0000003a35357221 */ /* 0x000fe20000010000 */
[----:B------:R-:W-:-:S07]  /*09a0*/  FFMA.FTZ R54, R4, R58, R41 ;  /* 0x0000003a04367223 */ /* 0x000fce0000010029 */
.L_x_1355:
[----:B------:R-:W-:Y:S05]  /*09b0*/  BSYNC B1 ;  /* 0x0000000000017941 */ /* 0x000fea0003800000 */
.L_x_1354:
        /* <DEDUP_REMOVED lines=20> */
.L_x_1371:
        /* <DEDUP_REMOVED lines=21> */
[-CC-:B0-----:R-:W-:Y:S01]  /*0c50*/  FFMA.FTZ R54, R48, R53.reuse, R43.reuse ;  /* 0x0000003530367223 */ /* 0x181fe2000001002b */
[-CC-:B------:R-:W-:Y:S01]  /*0c60*/  FFMA.FTZ R55, R50, R53.reuse, R43.reuse ;  /* 0x0000003532377223 */ /* 0x180fe2000001002b */
[-CC-:B------:R-:W-:Y:S01]  /*0c70*/  FFMA.FTZ R66, R51, R53.reuse, R43.reuse ;  /* 0x0000003533427223 */ /* 0x180fe2000001002b */
[----:B------:R-:W-:Y:S01]  /*0c80*/  FFMA.FTZ R43, R4, R53, R43 ;  /* 0x00000035042b7223 */ /* 0x000fe2000001002b */
[----:B------:R-:W-:Y:S01]  /*0c90*/  FADD.FTZ R53, R47, -R42 ;  /* 0x8000002a2f357221 */ /* 0x000fe20000010000 */
[--C-:B------:R-:W-:Y:S01]  /*0ca0*/  FADD.FTZ R42, R45, -R60.reuse ;  /* 0x8000003c2d2a7221 */ /* 0x100fe20000010000 */
[----:B------:R-:W-:Y:S01]  /*0cb0*/  @P2 PRMT R60, R10, 0x7632, R60 ;  /* 0x000076320a3c2816 */ /* 0x000fe2000000003c */
[----:B------:R-:W-:Y:S01]  /*0cc0*/  FADD.FTZ R68, R56, -R55 ;  /* 0x8000003738447221 */ /* 0x000fe20000010000 */
[----:B------:R-:W-:Y:S01]  /*0cd0*/  FADD.FTZ R54, R49, -R54 ;  /* 0x8000003631367221 */ /* 0x000fe20000010000 */
[C---:B-----5:R-:W-:Y:S01]  /*0ce0*/  FMUL.FTZ R53, R69.reuse, R53 ;  /* 0x0000003545357220 */ /* 0x060fe20000410000 */
[----:B------:R-:W-:Y:S01]  /*0cf0*/  FMUL.FTZ R42, R69, R42 ;  /* 0x0000002a452a7220 */ /* 0x000fe20000410000 */
[----:B------:R-:W-:-:S02]  /*0d00*/  @P2 IMAD.U32 R60, R60, 0x10000, RZ ;  /* 0x000100003c3c2824 */ /* 0x000fc400078e00ff */
[C---:B------:R-:W-:Y:S01]  /*0d10*/  FMUL.FTZ R55, R69.reuse, R68 ;  /* 0x0000004445377220 */ /* 0x040fe20000410000 */
[----:B------:R-:W-:Y:S01]  /*0d20*/  FMUL.FTZ R54, R69, R54 ;  /* 0x0000003645367220 */ /* 0x000fe20000410000 */
[----:B------:R-:W-:Y:S01]  /*0d30*/  FADD.FTZ R40, R5, -R40 ;  /* 0x8000002805287221 */ /* 0x000fe20000010000 */
[----:B------:R-:W-:Y:S01]  /*0d40*/  FADD.FTZ R41, R44, -R41 ;  /* 0x800000292c297221 */ /* 0x000fe20000010000 */
[--C-:B------:R-:W-:Y:S01]  /*0d50*/  @P2 FADD.FTZ R55, R55, R60.reuse ;  /* 0x0000003c37372221 */ /* 0x100fe20000010000 */
[----:B------:R-:W-:Y:S01]  /*0d60*/  @P2 PRMT R60, R8, 0x7632, R60 ;  /* 0x00007632083c2816 */ /* 0x000fe2000000003c */
[----:B------:R-:W-:Y:S01]  /*0d70*/  @P2 FADD.FTZ R54, R54, R61 ;  /* 0x0000003d36362221 */ /* 0x000fe20000010000 */
[----:B------:R-:W-:Y:S01]  /*0d80*/  @P2 SHF.L.U32 R61, R10, 0x10, RZ ;  /* 0x000000100a3d2819 */ /* 0x000fe200000006ff */
[----:B------:R-:W-:Y:S01]  /*0d90*/  FADD.FTZ R66, R57, -R66 ;  /* 0x8000004239427221 */ /* 0x000fe20000010000 */
[----:B------:R-:W-:Y:S01]  /*0da0*/  @P2 SHF.L.U32 R60, R60, 0x10, RZ ;  /* 0x000000103c3c2819 */ /* 0x000fe200000006ff */
[----:B------:R-:W-:Y:S01]  /*0db0*/  FADD.FTZ R62, R58, -R43 ;  /* 0x8000002b3a3e7221 */ /* 0x000fe20000010000 */
[C---:B------:R-:W-:Y:S01]  /*0dc0*/  FMUL.FTZ R40, R69.reuse, R40 ;  /* 0x0000002845287220 */ /* 0x040fe20000410000 */
[----:B------:R-:W-:Y:S01]  /*0dd0*/  @P2 FADD.FTZ R42, R42, R61 ;  /* 0x0000003d2a2a2221 */ /* 0x000fe20000010000 */
[----:B------:R-:W-:Y:S01]  /*0de0*/  FMUL.FTZ R41, R69, R41 ;  /* 0x0000002945297220 */ /* 0x000fe20000410000 */
[----:B------:R-:W-:Y:S01]  /*0df0*/  @P2 FADD.FTZ R53, R53, R60 ;  /* 0x0000003c35352221 */ /* 0x000fe20000010000 */
[----:B------:R-:W-:Y:S01]  /*0e00*/  FMUL.FTZ R43, R69, R66 ;  /* 0x00000042452b7220 */ /* 0x000fe20000410000 */
[----:B------:R-:W-:Y:S01]  /*0e10*/  @P2 SHF.L.U32 R60, R9, 0x10, RZ ;  /* 0x00000010093c2819 */ /* 0x000fe200000006ff */
[----:B------:R-:W-:Y:S01]  /*0e20*/  FMUL.FTZ R69, R69, R62 ;  /* 0x0000003e45457220 */ /* 0x000fe20000410000 */
[----:B------:R-:W-:Y:S01]  /*0e30*/  @P2 SHF.L.U32 R61, R8, 0x10, RZ ;  /* 0x00000010083d2819 */ /* 0x000fe200000006ff */
[----:B------:R-:W-:Y:S01]  /*0e40*/  @P2 IMAD.U32 R68, R11, 0x10000, RZ ;  /* 0x000100000b442824 */ /* 0x000fe200078e00ff */
[----:B------:R-:W-:Y:S01]  /*0e50*/  ISETP.NE.AND.EX P1, PT, RZ, UR15, PT, P1 ;  /* 0x0000000fff007c0c */ /* 0x000fe2000bf25310 */
[----:B------:R-:W-:Y:S01]  /*0e60*/  @P2 FADD.FTZ R41, R41, R60 ;  /* 0x0000003c29292221 */ /* 0x000fe20000010000 */
[----:B------:R-:W-:Y:S01]  /*0e70*/  @P2 FADD.FTZ R69, R69, R63 ;  /* 0x0000003f45452221 */ /* 0x000fe20000010000 */
[----:B------:R-:W-:Y:S01]  /*0e80*/  @P2 FADD.FTZ R40, R40, R61 ;  /* 0x0000003d28282221 */ /* 0x000fe20000010000 */
[----:B------:R-:W-:Y:S01]  /*0e90*/  @P2 FADD.FTZ R43, R43, R68 ;  /* 0x000000442b2b2221 */ /* 0x000fe20000010000 */
[----:B------:R-:W-:-:S04]  /*0ea0*/  ISETP.NE.U32.AND P2, PT, RZ, UR14, PT ;  /* 0x0000000eff007c0c */ /* 0x000fc8000bf45070 */
[----:B------:R-:W-:-:S04]  /*0eb0*/  ISETP.NE.AND.EX P2, PT, RZ, UR15, PT, P2 ;  /* 0x0000000fff007c0c */ /* 0x000fc8000bf45320 */
        /* <DEDUP_REMOVED lines=34> */
.L_x_1358:
[----:B------:R-:W-:Y:S05]  /*10e0*/  BSYNC B1 ;  /* 0x0000000000017941 */ /* 0x000fea0003800000 */
.L_x_1357:
[----:B--2---:R-:W2:Y:S02]  /*10f0*/  LDC.64 R40, c[0x0][0x210] ;  /* 0x00008400ff287b82 */ /* 0x004ea40000000a00 */
[----:B--2---:R-:W-:-:S04]  /*1100*/  LEA R3, R40, R3, 0x2 ;  /* 0x0000000328037211 */ /* 0x004fc800078e10ff */
[----:B------:R-:W-:-:S13]  /*1110*/  ISETP.GE.AND P1, PT, R3, R41, PT ;  /* 0x000000290300720c */ /* 0x000fda0003f26270 */
[----:B------:R-:W-:Y:S05]  /*1120*/  @!P1 BRA `(.L_x_1359) ;  /* 0xfffffff000509947 */ /* 0x000fea000383ffff */
.L_x_1353:
[----:B------:R-:W-:Y:S05]  /*1130*/  BSYNC B0 ;  /* 0x0000000000007941 */ /* 0x000fea0003800000 */
.L_x_1352:
[----:B------:R-:W2:Y:S01]  /*1140*/  S2R R3, SR_CgaCtaId ;  /* 0x0000000000037919 */ /* 0x000ea20000008800 */
[----:B------:R-:W-:Y:S01]  /*1150*/  MOV R0, 0x400 ;  /* 0x0000040000007802 */ /* 0x000fe20000000f00 */
[----:B------:R-:W-:Y:S05]  /*1160*/  WARPSYNC.ALL ;  /* 0x0000000000007948 */ /* 0x000fea0003800000 */
[----:B-----5:R-:W3:Y:S01]  /*1170*/  S2R R29, SR_TID.X ;  /* 0x00000000001d7919 */ /* 0x020ee20000002100 */
[----:B------:R-:W-:Y:S01]  /*1180*/  ULDC.64 UR6, c[0x0][0x2d8] ;  /* 0x0000b60000067ab9 */ /* 0x000fe20000000a00 */
[----:B------:R-:W-:Y:S01]  /*1190*/  ULDC.64 UR16, c[0x0][0x2d0] ;  /* 0x0000b40000107ab9 */ /* 0x000fe20000000a00 */
[----:B------:R-:W4:Y:S01]  /*11a0*/  S2R R30, SR_CTAID.X ;  /* 0x00000000001e7919 */ /* 0x000f220000002500 */
        /* <DEDUP_REMOVED lines=72> */
.L_x_1356:
        /* <DEDUP_REMOVED lines=8> */
.L_x_1361:
[----:B------:R-:W-:Y:S05]  /*16b0*/  BSYNC B1 ;  /* 0x0000000000017941 */ /* 0x000fea0003800000 */
.L_x_1360:
        /* <DEDUP_REMOVED lines=9> */
.L_x_1362:
[----:B------:R-:W-:Y:S01]  /*1750*/  HFMA2.MMA R40, -RZ, RZ, 0, 1.1920928955078125e-07 ;  /* 0x00000002ff287435 */ /* 0x000fe200000001ff */
[----:B------:R-:W-:Y:S01]  /*1760*/  MOV R67, R55 ;  /* 0x0000003700437202 */ /* 0x000fe20000000f00 */
[----:B------:R-:W-:-:S09]  /*1770*/  IMAD.MOV.U32 R43, RZ, RZ, R65 ;  /* 0x000000ffff2b7224 */ /* 0x000fd200078e0041 */
[----:B------:R-:W-:Y:S05]  /*1780*/  WARPSYNC.COLLECTIVE R42, `(.L_x_1363) ;  /* 0x000000002a087348 */ /* 0x000fea0003c00000 */
[----:B------:R0:W1:Y:S02]  /*1790*/  SHFL.BFLY P1, R65, R67, R40, R41 ;  /* 0x0c00002843417389 */ /* 0x0000640000020029 */
[----:B01----:R-:W-:Y:S01]  /*17a0*/  ENDCOLLECTIVE ;  /* 0x000000000000791b */ /* 0x003fe20003800000 */
.L_x_1363:
[----:B------:R-:W-:-:S05]  /*17b0*/  FADD.FTZ R43, R43, R54 ;  /* 0x000000362b2b7221 */ /* 0x000fca0000010000 */
[----:B------:R-:W-:Y:S02]  /*17c0*/  MOV R67, R43 ;  /* 0x0000002b00437202 */ /* 0x000fe40000000f00 */
[----:B------:R-:W-:-:S07]  /*17d0*/  MOV R60, R65 ;  /* 0x00000041003c7202 */ /* 0x000fce0000000f00 */
[----:B------:R-:W-:Y:S05]  /*17e0*/  WARPSYNC.COLLECTIVE R42, `(.L_x_1364) ;  /* 0x000000002a087348 */ /* 0x000fea0003c00000 */
[----:B------:R0:W1:Y:S02]  /*17f0*/  SHFL.BFLY P1, R65, R67, R40, R41 ;  /* 0x0c00002843417389 */ /* 0x0000640000020029 */
[----:B01----:R-:W-:Y:S01]  /*1800*/  ENDCOLLECTIVE ;  /* 0x000000000000791b */ /* 0x003fe20003800000 */
.L_x_1364:
[----:B------:R-:W-:-:S05]  /*1810*/  FADD.FTZ R60, R55, R60 ;  /* 0x0000003c373c7221 */ /* 0x000fca0000010000 */
[----:B------:R-:W-:Y:S01]  /*1820*/  MOV R67, R60 ;  /* 0x0000003c00437202 */ /* 0x000fe20000000f00 */
[----:B------:R-:W-:Y:S01]  /*1830*/  IMAD.MOV.U32 R40, RZ, RZ, 0x4 ;  /* 0x00000004ff287424 */ /* 0x000fe200078e00ff */
[----:B------:R-:W-:-:S07]  /*1840*/  MOV R62, R65 ;  /* 0x00000041003e7202 */ /* 0x000fce0000000f00 */
[----:B------:R-:W-:Y:S05]  /*1850*/  WARPSYNC.COLLECTIVE R42, `(.L_x_1365) ;  /* 0x000000002a087348 */ /* 0x000fea0003c00000 */
[----:B------:R0:W1:Y:S02]  /*1860*/  SHFL.BFLY P1, R65, R67, R40, R41 ;  /* 0x0c00002843417389 */ /* 0x0000640000020029 */
[----:B01----:R-:W-:Y:S01]  /*1870*/  ENDCOLLECTIVE ;  /* 0x000000000000791b */ /* 0x003fe20003800000 */
.L_x_1365:
[----:B------:R-:W-:-:S05]  /*1880*/  FADD.FTZ R62, R43, R62 ;  /* 0x0000003e2b3e7221 */ /* 0x000fca0000010000 */
[----:B------:R-:W-:Y:S02]  /*1890*/  MOV R67, R62 ;  /* 0x0000003e00437202 */ /* 0x000fe40000000f00 */
[----:B------:R-:W-:-:S07]  /*18a0*/  MOV R61, R65 ;  /* 0x00000041003d7202 */ /* 0x000fce0000000f00 */
[----:B------:R-:W-:Y:S05]  /*18b0*/  WARPSYNC.COLLECTIVE R42, `(.L_x_1366) ;  /* 0x000000002a087348 */ /* 0x000fea0003c00000 */
[----:B------:R0:W1:Y:S02]  /*18c0*/  SHFL.BFLY P1, R65, R67, R40, R41 ;  /* 0x0c00002843417389 */ /* 0x0000640000020029 */
[----:B01----:R-:W-:Y:S01]  /*18d0*/  ENDCOLLECTIVE ;  /* 0x000000000000791b */ /* 0x003fe20003800000 */
.L_x_1366:
[----:B------:R-:W-:Y:S01]  /*18e0*/  FADD.FTZ R61, R60, R61 ;  /* 0x0000003d3c3d7221 */ /* 0x000fe20000010000 */
[----:B------:R-:W-:-:S04]  /*18f0*/  HFMA2.MMA R40, -RZ, RZ, 0, 4.76837158203125e-07 ;  /* 0x00000008ff287435 */ /* 0x000fc800000001ff */
[----:B------:R-:W-:Y:S02]  /*1900*/  MOV R67, R61 ;  /* 0x0000003d00437202 */ /* 0x000fe40000000f00 */
[----:B------:R-:W-:-:S07]  /*1910*/  MOV R63, R65 ;  /* 0x00000041003f7202 */ /* 0x000fce0000000f00 */
[----:B------:R-:W-:Y:S05]  /*1920*/  WARPSYNC.COLLECTIVE R42, `(.L_x_1367) ;  /* 0x000000002a087348 */ /* 0x000fea0003c00000 */
[----:B------:R0:W1:Y:S02]  /*1930*/  SHFL.BFLY P1, R65, R67, R40, R41 ;  /* 0x0c00002843417389 */ /* 0x0000640000020029 */
[----:B01----:R-:W-:Y:S01]  /*1940*/  ENDCOLLECTIVE ;  /* 0x000000000000791b */ /* 0x003fe20003800000 */
.L_x_1367:
[----:B------:R-:W-:-:S04]  /*1950*/  FADD.FTZ R63, R62, R63 ;  /* 0x0000003f3e3f7221 */ /* 0x000fc80000010000 */
[----:B------:R-:W-:Y:S01]  /*1960*/  IMAD.MOV.U32 R67, RZ, RZ, R63 ;  /* 0x000000ffff437224 */ /* 0x000fe200078e003f */
[----:B------:R-:W-:-:S07]  /*1970*/  MOV R54, R65 ;  /* 0x0000004100367202 */ /* 0x000fce0000000f00 */
[----:B------:R-:W-:Y:S05]  /*1980*/  WARPSYNC.COLLECTIVE R42, `(.L_x_1368) ;  /* 0x000000002a087348 */ /* 0x000fea0003c00000 */
[----:B------:R0:W1:Y:S02]  /*1990*/  SHFL.BFLY P1, R65, R67, R40, R41 ;  /* 0x0c00002843417389 */ /* 0x0000640000020029 */
[----:B01----:R-:W-:Y:S01]  /*19a0*/  ENDCOLLECTIVE ;  /* 0x000000000000791b */ /* 0x003fe20003800000 */
.L_x_1368:
[----:B------:R-:W-:Y:S01]  /*19b0*/  FADD.FTZ R54, R61, R54 ;  /* 0x000000363d367221 */ /* 0x000fe20000010000 */
[----:B------:R-:W-:-:S04]  /*19c0*/  HFMA2.MMA R40, -RZ, RZ, 0, 9.5367431640625e-07 ;  /* 0x00000010ff287435 */ /* 0x000fc800000001ff */
[----:B------:R-:W-:Y:S02]  /*19d0*/  MOV R67, R54 ;  /* 0x0000003600437202 */ /* 0x000fe40000000f00 */
[----:B------:R-:W-:-:S07]  /*19e0*/  MOV R66, R65 ;  /* 0x0000004100427202 */ /* 0x000fce0000000f00 */
[----:B------:R-:W-:Y:S05]  /*19f0*/  WARPSYNC.COLLECTIVE R42, `(.L_x_1369) ;  /* 0x000000002a087348 */ /* 0x000fea0003c00000 */
[----:B------:R0:W1:Y:S02]  /*1a00*/  SHFL.BFLY P1, R65, R67, R40, R41 ;  /* 0x0c00002843417389 */ /* 0x0000640000020029 */
[----:B01----:R-:W-:Y:S01]  /*1a10*/  ENDCOLLECTIVE ;  /* 0x000000000000791b */ /* 0x003fe20003800000 */
.L_x_1369:
[----:B------:R-:W-:-:S05]  /*1a20*/  FADD.FTZ R66, R63, R66 ;  /* 0x000000423f427221 */ /* 0x000fca0000010000 */
[----:B------:R-:W-:Y:S02]  /*1a30*/  MOV R67, R66 ;  /* 0x0000004200437202 */ /* 0x000fe40000000f00 */
[----:B------:R-:W-:-:S07]  /*1a40*/  MOV R43, R65 ;  /* 0x00000041002b7202 */ /* 0x000fce0000000f00 */
[----:B------:R-:W-:Y:S05]  /*1a50*/  WARPSYNC.COLLECTIVE R42, `(.L_x_1370) ;  /* 0x000000002a087348 */ /* 0x000fea0003c00000 */
[----:B------:R0:W1:Y:S02]  /*1a60*/  SHFL.BFLY P1, R65, R67, R40, R41 ;  /* 0x0c00002843417389 */ /* 0x0000640000020029 */
[----:B01----:R-:W-:Y:S01]  /*1a70*/  ENDCOLLECTIVE ;  /* 0x000000000000791b */ /* 0x003fe20003800000 */
.L_x_1370:
[----:B------:R-:W-:Y:S01]  /*1a80*/  MOV R53, R65 ;  /* 0x0000004100357202 */ /* 0x000fe20000000f00 */
[----:B------:R-:W-:Y:S06]  /*1a90*/  BRA `(.L_x_1371) ;  /* 0xfffffff000187947 */ /* 0x000fec000383ffff */
.L_x_1372:
        /* <DEDUP_REMOVED lines=14> */
.L_x_6504:


//--------------------- .text._ZN10layer_norm13ln_bwd_kernelINS_13Kernel_traitsIf13__nv_bfloat16S2_S2_fjLj256ELj1ELj4ELj1ELj16ENS_18Kernel_traits_baseILj256EfS2_S2_S2_fjLj128EEEEELb0ELb0ELb0ELb1EEEvNS_9BwdParamsE --------------------------
	.section	.text._ZN10layer_norm13ln_bwd_kernelINS_13Kernel_traitsIf13__nv_bfloat16S2_S2_fjLj256ELj1ELj4ELj1ELj16ENS_18Kernel_traits_baseILj256EfS2_S2_S2_fjLj128EEEEELb0ELb0ELb0ELb1EEEvNS_9BwdParamsE,"ax",@progbits
	.align	128
        .global         _ZN10layer_norm13ln_bwd_kernelINS_13Kernel_traitsIf13__nv_bfloat16S2_S2_fjLj256ELj1ELj4ELj1ELj16ENS_18Kernel_traits_baseILj256EfS2_S2_S2_fjLj128EEEEELb0ELb0ELb0ELb1EEEvNS_9BwdParamsE
        .type           _ZN10layer_norm13ln_bwd_kernelINS_13Kernel_traitsIf13__nv_bfloat16S2_S2_fjLj256ELj1ELj4ELj1ELj16ENS_18Kernel_traits_baseILj256EfS2_S2_S2_fjLj128EEEEELb0ELb0ELb0ELb1EEEvNS_9BwdParamsE,@function
        .size           _ZN10layer_norm13ln_bwd_kernelINS_13Kernel_traitsIf13__nv_bfloat16S2_S2_fjLj256ELj1ELj4ELj1ELj16ENS_18Kernel_traits_baseILj256EfS2_S2_S2_fjLj128EEEEELb0ELb0ELb0ELb1EEEvNS_9BwdParamsE,(.L_x_6505 - _ZN10layer_norm13ln_bwd_kernelINS_13Kernel_traitsIf13__nv_bfloat16S2_S2_fjLj256ELj1ELj4ELj1ELj16ENS_18Kernel_traits_baseILj256EfS2_S2_S2_fjLj128EEEEELb0ELb0ELb0ELb1EEEvNS_9BwdParamsE)
        .other          _ZN10layer_norm13ln_bwd_kernelINS_13Kernel_traitsIf13__nv_bfloat16S2_S2_fjLj256ELj1ELj4ELj1ELj16ENS_18Kernel_traits_baseILj256EfS2_S2_S2_fjLj128EEEEELb0ELb0ELb0ELb1EEEvNS_9BwdParamsE,@"STO_CUDA_ENTRY STV_DEFAULT"
_ZN10layer_norm13ln_bwd_kernelINS_13Kernel_traitsIf13__nv_bfloat16S2_S2_fjLj256ELj1ELj4ELj1ELj16ENS_18Kernel_traits_baseILj256EfS2_S2_S2_fjLj128EEEEELb0ELb0ELb0ELb1EEEvNS_9BwdParamsE:
.text._ZN10layer_norm13ln_bwd_kernelINS_13Kernel_traitsIf13__nv_bfloat16S2_S2_fjLj256ELj1ELj4ELj1ELj16ENS_18Kernel_traits_baseILj256EfS2_S2_S2_fjLj128EEEEELb0ELb0ELb0ELb1EEEvNS_9BwdParamsE:
        /* <DEDUP_REMOVED lines=11> */
[----:B0-----:R-:W-:-:S02]  /*00b0*/  SHF.R.U32.HI R45, RZ, 0x5, R5 ;  /* 0x00000005ff2d7819 */ /* 0x001fc40000011605 */
[----:B------:R-:W-:Y:S02]  /*00c0*/  LOP3.LUT R5, R5, 0x1f, RZ, 0xc0, !PT ;  /* 0x0000001f05057812 */ /* 0x000fe400078ec0ff */
        /* <DEDUP_REMOVED lines=13> */
.L_x_1374:
[----:B------:R-:W0:Y:S01]  /*01a0*/  LDC.64 R2, c[0x0][0x260] ;  /* 0x00009800ff027b82 */ /* 0x000e220000000a00 */
[----:B------:R-:W-:-:S07]  /*01b0*/  ULDC.64 UR6, c[0x0][0x270] ;  /* 0x00009c0000067ab9 */ /* 0x000fce0000000a00 */
[----:B------:R-:W1:Y:S01]  /*01c0*/  LDC.U8 R44, c[0x0][0x2a0] ;  /* 0x0000a800ff2c7b82 */ /* 0x000e620000000000 */
        /* <DEDUP_REMOVED lines=9> */
[----:B------:R-:W-:Y:S01]  /*0260*/  MOV R43, RZ ;  /* 0x000000ff002b7202 */ /* 0x000fe20000000f00 */
[----:B0-----:R-:W-:Y:S01]  /*0270*/  IMAD.WIDE.U32 R2, R5, 0x20, R2 ;  /* 0x0000002005027825 */ /* 0x001fe200078e0002 */
[----:B------:R-:W-:-:S04]  /*0280*/  CS2R R4, SRZ ;  /* 0x0000000000047805 */ /* 0x000fc8000001ff00 */
[----:B------:R-:W5:Y:S04]  /*0290*/  LDG.E.128 R16, desc[UR4][R2.64] ;  /* 0x0000000402107981 */ /* 0x000f68000c1e1d00 */
[----:B------:R0:W5:Y:S02]  /*02a0*/  LDG.E.128 R20, desc[UR4][R2.64+0x10] ;  /* 0x0000100402147981 */ /* 0x000164000c1e1d00 */
[----:B01----:R-:W-:-:S07]  /*02b0*/  CS2R R2, SRZ ;  /* 0x0000000000027805 */ /* 0x003fce000001ff00 */
.L_x_1378:
[----:B-1----:R-:W0:Y:S01]  /*02c0*/  S2R R28, SR_TID.X ;  /* 0x00000000001c7919 */ /* 0x002e220000002100 */
[----:B------:R-:W1:Y:S01]  /*02d0*/  @P0 LDC.64 R50, c[0x0][0x270] ;  /* 0x00009c00ff320b82 */ /* 0x000e620000000a00 */
[----:B------:R-:W-:-:S05]  /*02e0*/  IMAD R0, R45, UR8, RZ ;  /* 0x000000082d007c24 */ /* 0x000fca000f8e02ff */
[----:B------:R-:W-:Y:S02]  /*02f0*/  SHF.R.S32.HI R29, RZ, 0x1f, R0 ;  /* 0x0000001fff1d7819 */ /* 0x000fe40000011400 */
[----:B------:R-:W2:Y:S02]  /*0300*/  LDC.64 R30, c[0x0][0x250] ;  /* 0x00009400ff1e7b82 */ /* 0x000ea40000000a00 */
[----:B------:R-:W-:Y:S02]  /*0310*/  LEA.HI R29, R29, R0, RZ, 0x3 ;  /* 0x000000001d1d7211 */ /* 0x000fe400078f18ff */
[----:B------:R-:W-:-:S04]  /*0320*/  SHF.R.S32.HI R0, RZ, 0x1f, R45 ;  /* 0x0000001fff007819 */ /* 0x000fc8000001142d */
[----:B------:R-:W3:Y:S01]  /*0330*/  LDC.64 R46, c[0x0][0x258] ;  /* 0x00009600ff2e7b82 */ /* 0x000ee20000000a00 */
[----:B-1----:R-:W-:-:S04]  /*0340*/  @P0 LEA R50, P1, R45, R50, 0x1 ;  /* 0x000000322d320211 */ /* 0x002fc800078208ff */
[C---:B------:R-:W-:Y:S02]  /*0350*/  @P0 LEA.HI.X R51, R45.reuse, R51, R0, 0x1, P1 ;  /* 0x000000332d330211 */ /* 0x040fe400008f0c00 */
[----:B0-----:R-:W-:Y:S01]  /*0360*/  LOP3.LUT R28, R28, 0x1f, RZ, 0xc0, !PT ;  /* 0x0000001f1c1c7812 */ /* 0x001fe200078ec0ff */
[----:B--2---:R-:W-:Y:S02]  /*0370*/  IMAD.WIDE R54, R45, 0x4, R30 ;  /* 0x000000042d367825 */ /* 0x004fe400078e021e */
[----:B------:R-:W2:Y:S01]  /*0380*/  @P0 LDG.E.U16 R50, desc[UR4][R50.64] ;  /* 0x0000000432320981 */ /* 0x000ea2000c1e1500 */
[----:B------:R-:W-:Y:S02]  /*0390*/  LEA.HI.SX32 R49, R29, R28, 0x1d ;  /* 0x0000001c1d317211 */ /* 0x000fe400078feaff */
[----:B------:R-:W0:Y:S01]  /*03a0*/  LDC.64 R28, c[0x0][0x2b8] ;  /* 0x0000ae00ff1c7b82 */ /* 0x000e220000000a00 */
[----:B------:R-:W4:Y:S01]  /*03b0*/  LDG.E R54, desc[UR4][R54.64] ;  /* 0x0000000436367981 */ /* 0x000f22000c1e1900 */
[----:B------:R-:W-:-:S02]  /*03c0*/  SHF.L.U32 R42, R49, 0x4, RZ ;  /* 0x00000004312a7819 */ /* 0x000fc400000006ff */
[----:B------:R-:W-:Y:S02]  /*03d0*/  SHF.R.U32.HI R41, RZ, 0x1c, R49 ;  /* 0x0000001cff297819 */ /* 0x000fe40000011631 */
[----:B------:R-:W-:-:S04]  /*03e0*/  IADD3 R32, P1, R42, UR12, RZ ;  /* 0x0000000c2a207c10 */ /* 0x000fc8000ff3e0ff */
[----:B------:R-:W-:-:S06]  /*03f0*/  IADD3.X R33, R41, UR13, RZ, P1, !PT ;  /* 0x0000000d29217c10 */ /* 0x000fcc0008ffe4ff */
[----:B------:R-:W4:Y:S01]  /*0400*/  LDG.E.128 R32, desc[UR4][R32.64] ;  /* 0x0000000420207981 */ /* 0x000f22000c1e1d00 */
[----:B---3--:R-:W-:-:S05]  /*0410*/  IMAD.WIDE R52, R45, 0x4, R46 ;  /* 0x000000042d347825 */ /* 0x008fca00078e022e */
[----:B------:R-:W3:Y:S01]  /*0420*/  LDG.E R47, desc[UR4][R52.64] ;  /* 0x00000004342f7981 */ /* 0x000ee2000c1e1900 */
[----:B0-----:R-:W-:-:S06]  /*0430*/  IMAD.WIDE.U32 R28, R49, 0x10, R28 ;  /* 0x00000010311c7825 */ /* 0x001fcc00078e001c */
[----:B------:R-:W3:Y:S01]  /*0440*/  LDG.E.128 R28, desc[UR4][R28.64] ;  /* 0x000000041c1c7981 */ /* 0x000ee2000c1e1d00 */
[----:B------:R-:W-:-:S04]  /*0450*/  ISETP.NE.U32.AND P1, PT, RZ, UR10, PT ;  /* 0x0000000aff007c0c */ /* 0x000fc8000bf25070 */
[----:B------:R-:W-:Y:S02]  /*0460*/  ISETP.NE.AND.EX P1, PT, RZ, UR11, PT, P1 ;  /* 0x0000000bff007c0c */ /* 0x000fe4000bf25310 */
[----:B------:R-:W-:-:S11]  /*0470*/  MOV R46, 0x3f800000 ;  /* 0x3f800000002e7802 */ /* 0x000fd60000000f00 */
[----:B------:R-:W-:-:S04]  /*0480*/  @P1 LEA R48, P2, R49, UR10, 0x4 ;  /* 0x0000000a31301c11 */ /* 0x000fc8000f8420ff */
[----:B------:R-:W-:Y:S02]  /*0490*/  @P1 LEA.HI.X R49, R49, UR11, RZ, 0x4, P2 ;  /* 0x0000000b31311c11 */ /* 0x000fe400090f24ff */
[----:B------:R-:W-:-:S03]  /*04a0*/  ISETP.NE.AND P2, PT, R44, RZ, PT ;  /* 0x000000ff2c00720c */ /* 0x000fc60003f45270 */
[----:B-----5:R0:W5:Y:S01]  /*04b0*/  @P1 LDG.E.128 R12, desc[UR4][R48.64] ;  /* 0x00000004300c1981 */ /* 0x020162000c1e1d00 */
[----:B------:R-:W-:Y:S01]  /*04c0*/  UMOV UR6, 0xffffffff ;  /* 0xffffffff00067882 */ /* 0x000fe20000000000 */
[----:B--2---:R-:W-:Y:S01]  /*04d0*/  @P0 IMAD.U32 R46, R50, 0x10000, RZ ;  /* 0x00010000322e0824 */ /* 0x004fe200078e00ff */
[----:B----4-:R-:W-:Y:S02]  /*04e0*/  FSEL R56, R54, RZ, !P2 ;  /* 0x000000ff36387208 */ /* 0x010fe40005000000 */
[C---:B------:R-:W-:Y:S02]  /*04f0*/  PRMT R50, R32.reuse, 0x7632, R50 ;  /* 0x0000763220327816 */ /* 0x040fe40000000032 */
[----:B------:R-:W-:Y:S02]  /*0500*/  SHF.L.U32 R51, R32, 0x10, RZ ;  /* 0x0000001020337819 */ /* 0x000fe400000006ff */
[----:B------:R-:W-:Y:S02]  /*0510*/  PRMT R32, R33, 0x7632, R32 ;  /* 0x0000763221207816 */ /* 0x000fe40000000020 */
[----:B------:R-:W-:-:S02]  /*0520*/  PRMT R55, R34, 0x7632, R55 ;  /* 0x0000763222377816 */ /* 0x000fc40000000037 */
[----:B------:R-:W-:Y:S02]  /*0530*/  SHF.L.U32 R57, R34, 0x10, RZ ;  /* 0x0000001022397819 */ /* 0x000fe400000006ff */
[C---:B------:R-:W-:Y:S01]  /*0540*/  PRMT R34, R35.reuse, 0x7632, R34 ;  /* 0x0000763223227816 */ /* 0x040fe20000000022 */
[----:B------:R-:W-:Y:S01]  /*0550*/  FADD.FTZ R0, -R56, R51 ;  /* 0x0000003338007221 */ /* 0x000fe20000010100 */
[----:B0-----:R-:W-:Y:S02]  /*0560*/  SHF.L.U32 R49, R35, 0x10, RZ ;  /* 0x0000001023317819 */ /* 0x001fe400000006ff */
[----:B------:R-:W-:Y:S01]  /*0570*/  SHF.L.U32 R53, R33, 0x10, RZ ;  /* 0x0000001021357819 */ /* 0x000fe200000006ff */
[----:B------:R-:W-:Y:S01]  /*0580*/  IMAD.U32 R33, R50, 0x10000, RZ ;  /* 0x0001000032217824 */ /* 0x000fe200078e00ff */
[----:B------:R-:W-:Y:S02]  /*0590*/  SHF.L.U32 R35, R32, 0x10, RZ ;  /* 0x0000001020237819 */ /* 0x000fe400000006ff */
        /* <DEDUP_REMOVED lines=8> */
[----:B------:R-:W-:Y:S01]  /*0620*/  FADD.FTZ R56, -R56, R51 ;  /* 0x0000003338387221 */ /* 0x000fe20000010100 */
[C---:B---3--:R-:W-:Y:S01]  /*0630*/  PRMT R33, R28.reuse, 0x7632, R33 ;  /* 0x000076321c217816 */ /* 0x048fe20000000021 */
[C---:B------:R-:W-:Y:S01]  /*0640*/  FMUL.FTZ R0, R47.reuse, R0 ;  /* 0x000000002f007220 */ /* 0x040fe20000410000 */
[----:B------:R-:W-:Y:S01]  /*0650*/  SHF.L.U32 R51, R28, 0x10, RZ ;  /* 0x000000101c337819 */ /* 0x000fe200000006ff */
[----:B------:R-:W-:Y:S01]  /*0660*/  FMUL.FTZ R48, R47, R48 ;  /* 0x000000302f307220 */ /* 0x000fe20000410000 */
[----:B------:R-:W-:Y:S01]  /*0670*/  SHF.L.U32 R33, R33, 0x10, RZ ;  /* 0x0000001021217819 */ /* 0x000fe200000006ff */
[----:B------:R-:W-:Y:S01]  /*0680*/  FMUL.FTZ R54, R47, R54 ;  /* 0x000000362f367220 */ /* 0x000fe20000410000 */
[----:B------:R-:W-:Y:S01]  /*0690*/  PRMT R34, R29, 0x7632, R34 ;  /* 0x000076321d227816 */ /* 0x000fe20000000022 */
[----:B------:R-:W-:Y:S01]  /*06a0*/  FADD.FTZ R40, R51, R40 ;  /* 0x0000002833287221 */ /* 0x000fe20000010000 */
[----:B------:R-:W-:Y:S01]  /*06b0*/  FFMA.FTZ R43, R0, R51, R43 ;  /* 0x00000033002b7223 */ /* 0x000fe2000001002b */
[----:B------:R-:W-:-:S02]  /*06c0*/  IMAD.U32 R29, R29, 0x10000, RZ ;  /* 0x000100001d1d7824 */ /* 0x000fc400078e00ff */
[----:B------:R-:W-:Y:S01]  /*06d0*/  FMUL.FTZ R51, R16, R51 ;  /* 0x0000003310337220 */ /* 0x000fe20000410000 */
[----:B------:R-:W-:Y:S01]  /*06e0*/  FADD.FTZ R38, R33, R38 ;  /* 0x0000002621267221 */ /* 0x000fe20000010000 */
[----:B------:R-:W-:Y:S01]  /*06f0*/  FFMA.FTZ R39, R48, R33, R39 ;  /* 0x0000002130277223 */ /* 0x000fe20000010027 */
[----:B------:R-:W-:Y:S01]  /*0700*/  FADD.FTZ R36, R29, R36 ;  /* 0x000000241d247221 */ /* 0x000fe20000010000 */
[-C--:B------:R-:W-:Y:S01]  /*0710*/  FFMA.FTZ R37, R54, R29.reuse, R37 ;  /* 0x0000001d36257223 */ /* 0x080fe20000010025 */
[----:B------:R-:W-:Y:S01]  /*0720*/  FMUL.FTZ R49, R18, R29 ;  /* 0x0000001d12317220 */ /* 0x000fe20000410000 */
[----:B------:R-:W-:Y:S01]  /*0730*/  FMUL.FTZ R33, R17, R33 ;  /* 0x0000002111217220 */ /* 0x000fe20000410000 */
[----:B------:R-:W-:Y:S01]  /*0740*/  FADD.FTZ R60, RZ, R51 ;  /* 0x00000033ff3c7221 */ /* 0x000fe20000010000 */
[----:B------:R-:W-:Y:S01]  /*0750*/  PRMT R28, R30, 0x7632, R28 ;  /* 0x000076321e1c7816 */ /* 0x000fe2000000001c */
[----:B------:R-:W-:Y:S01]  /*0760*/  FFMA.FTZ R29, R0, R51, RZ ;  /* 0x00000033001d7223 */ /* 0x000fe200000100ff */
[----:B------:R-:W-:Y:S01]  /*0770*/  SHF.L.U32 R35, R30, 0x10, RZ ;  /* 0x000000101e237819 */ /* 0x000fe200000006ff */
[----:B------:R-:W-:Y:S01]  /*0780*/  FMUL.FTZ R32, R47, R32 ;  /* 0x000000202f207220 */ /* 0x000fe20000410000 */
[----:B------:R-:W-:Y:S01]  /*0790*/  SHF.L.U32 R30, R34, 0x10, RZ ;  /* 0x00000010221e7819 */ /* 0x000fe200000006ff */
[----:B------:R-:W-:Y:S01]  /*07a0*/  FADD.FTZ R60, R60, R33 ;  /* 0x000000213c3c7221 */ /* 0x000fe20000010000 */
[C---:B------:R-:W-:Y:S01]  /*07b0*/  PRMT R53, R31.reuse, 0x7632, R53 ;  /* 0x000076321f357816 */ /* 0x040fe20000000035 */
[----:B------:R-:W-:Y:S01]  /*07c0*/  FFMA.FTZ R29, R48, R33, R29 ;  /* 0x00000021301d7223 */ /* 0x000fe2000001001d */
        /* <DEDUP_REMOVED lines=14> */
[----:B------:R-:W-:-:S02]  /*08b0*/  IMAD.U32 R28, R28, 0x10000, RZ ;  /* 0x000100001c1c7824 */ /* 0x000fc400078e00ff */
        /* <DEDUP_REMOVED lines=8> */
[----:B------:R-:W-:Y:S02]  /*0940*/  SHF.L.U32 R53, R53, 0x10, RZ ;  /* 0x0000001035357819 */ /* 0x000fe400000006ff */
        /* <DEDUP_REMOVED lines=29> */
.L_x_1390:
[----:B-1----:R-:W-:Y:S01]  /*0b20*/  FADD.FTZ R58, R53, R58 ;  /* 0x0000003a353a7221 */ /* 0x002fe20000010000 */
[----:B--2---:R-:W-:-:S03]  /*0b30*/  FADD.FTZ R60, R55, R60 ;  /* 0x0000003c373c7221 */ /* 0x004fc60000010000 */
[----:B0-----:R-:W-:Y:S01]  /*0b40*/  FMUL.FTZ R53, R58, UR9 ;  /* 0x000000093a357c20 */ /* 0x001fe20008410000 */
[----:B------:R-:W-:-:S04]  /*0b50*/  FMUL.FTZ R58, R60, UR9 ;  /* 0x000000093c3a7c20 */ /* 0x000fc80008410000 */
[----:B------:R-:W-:Y:S02]  /*0b60*/  FSEL R53, R53, RZ, !P2 ;  /* 0x000000ff35357208 */ /* 0x000fe40005000000 */
[----:B------:R-:W-:-:S03]  /*0b70*/  ISETP.NE.U32.AND P2, PT, RZ, UR14, PT ;  /* 0x0000000eff007c0c */ /* 0x000fc6000bf45070 */
[-CC-:B------:R-:W-:Y:S01]  /*0b80*/  FFMA.FTZ R55, R32, R58.reuse, R53.reuse ;  /* 0x0000003a20377223 */ /* 0x180fe20000010035 */
[-CC-:B------:R-:W-:Y:S01]  /*0b90*/  FFMA.FTZ R48, R48, R58.reuse, R53.reuse ;  /* 0x0000003a30307223 */ /* 0x180fe20000010035 */
[-CC-:B------:R-:W-:Y:S01]  /*0ba0*/  FFMA.FTZ R57, R50, R58.reuse, R53.reuse ;  /* 0x0000003a32397223 */ /* 0x180fe20000010035 */
[-C--:B------:R-:W-:Y:S01]  /*0bb0*/  FFMA.FTZ R31, R31, R58.reuse, R53 ;  /* 0x0000003a1f1f7223 */ /* 0x080fe20000010035 */
[----:B------:R-:W-:Y:S01]  /*0bc0*/  FADD.FTZ R50, R30, -R55 ;  /* 0x800000371e327221 */ /* 0x000fe20000010000 */
[----:B-----5:R-:W-:Y:S01]  /*0bd0*/  @P1 PRMT R30, R12, 0x7632, R30 ;  /* 0x000076320c1e1816 */ /* 0x020fe2000000001e */
[-CC-:B------:R-:W-:Y:S01]  /*0be0*/  FFMA.FTZ R0, R0, R58.reuse, R53.reuse ;  /* 0x0000003a00007223 */ /* 0x180fe20000010035 */
[----:B------:R-:W-:Y:S01]  /*0bf0*/  FADD.FTZ R48, R33, -R48 ;  /* 0x8000003021307221 */ /* 0x000fe20000010000 */
[-CC-:B------:R-:W-:Y:S01]  /*0c00*/  FFMA.FTZ R54, R54, R58.reuse, R53.reuse ;  /* 0x0000003a36367223 */ /* 0x180fe20000010035 */
[-CC-:B------:R-:W-:Y:S01]  /*0c10*/  FFMA.FTZ R52, R52, R58.reuse, R53.reuse ;  /* 0x0000003a34347223 */ /* 0x180fe20000010035 */
[----:B------:R-:W-:Y:S01]  /*0c20*/  FFMA.FTZ R29, R29, R58, R53 ;  /* 0x0000003a1d1d7223 */ /* 0x000fe20000010035 */
[----:B------:R-:W-:Y:S01]  /*0c30*/  FADD.FTZ R58, R28, -R31 ;  /* 0x8000001f1c3a7221 */ /* 0x000fe20000010000 */
[----:B------:R-:W-:Y:S01]  /*0c40*/  @P1 SHF.L.U32 R30, R30, 0x10, RZ ;  /* 0x000000101e1e1819 */ /* 0x000fe200000006ff */
[----:B------:R-:W-:Y:S01]  /*0c50*/  FADD.FTZ R0, R51, -R0 ;  /* 0x8000000033007221 */ /* 0x000fe20000010000 */
[----:B------:R-:W-:Y:S01]  /*0c60*/  FMUL.FTZ R31, R47, R48 ;  /* 0x000000302f1f7220 */ /* 0x000fe20000410000 */
[----:B------:R-:W-:Y:S01]  /*0c70*/  FADD.FTZ R34, R34, -R57 ;  /* 0x8000003922227221 */ /* 0x000fe20000010000 */
[----:B------:R-:W-:Y:S01]  /*0c80*/  FADD.FTZ R54, R49, -R54 ;  /* 0x8000003631367221 */ /* 0x000fe20000010000 */
[----:B------:R-:W-:Y:S01]  /*0c90*/  FADD.FTZ R56, R56, -R29 ;  /* 0x8000001d38387221 */ /* 0x000fe20000010000 */
[----:B------:R-:W-:Y:S01]  /*0ca0*/  @P1 SHF.L.U32 R28, R12, 0x10, RZ ;  /* 0x000000100c1c1819 */ /* 0x000fe200000006ff */
[----:B------:R-:W-:Y:S01]  /*0cb0*/  FMUL.FTZ R29, R47, R0 ;  /* 0x000000002f1d7220 */ /* 0x000fe20000410000 */
[----:B------:R-:W-:Y:S01]  /*0cc0*/  ISETP.NE.AND.EX P2, PT, RZ, UR15, PT, P2 ;  /* 0x0000000fff007c0c */ /* 0x000fe2000bf45320 */
[----:B------:R-:W-:Y:S01]  /*0cd0*/  @P1 FADD.FTZ R31, R31, R30 ;  /* 0x0000001e1f1f1221 */ /* 0x000fe20000010000 */
[----:B------:R-:W-:Y:S01]  /*0ce0*/  FMUL.FTZ R51, R47, R34 ;  /* 0x000000222f337220 */ /* 0x000fe20000410000 */
[----:B------:R-:W-:Y:S01]  /*0cf0*/  @P1 PRMT R0, R13, 0x7632, R0 ;  /* 0x000076320d001816 */ /* 0x000fe20000000000 */
[----:B------:R-:W-:Y:S01]  /*0d00*/  FADD.FTZ R52, R35, -R52 ;  /* 0x8000003423347221 */ /* 0x000fe20000010000 */
[C---:B------:R-:W-:Y:S01]  /*0d10*/  @P1 PRMT R30, R14.reuse, 0x7632, R30 ;  /* 0x000076320e1e1816 */ /* 0x040fe2000000001e */
[----:B------:R-:W-:Y:S01]  /*0d20*/  FMUL.FTZ R33, R47, R54 ;  /* 0x000000362f217220 */ /* 0x000fe20000410000 */
[----:B------:R-:W-:Y:S01]  /*0d30*/  @P1 SHF.L.U32 R32, R13, 0x10, RZ ;  /* 0x000000100d201819 */ /* 0x000fe200000006ff */
[----:B------:R-:W-:Y:S01]  /*0d40*/  @P1 FADD.FTZ R29, R29, R28 ;  /* 0x0000001c1d1d1221 */ /* 0x000fe20000010000 */
[----:B------:R-:W-:Y:S01]  /*0d50*/  @P1 PRMT R34, R15, 0x7632, R34 ;  /* 0x000076320f221816 */ /* 0x000fe20000000022 */
[C---:B------:R-:W-:Y:S01]  /*0d60*/  FMUL.FTZ R35, R47.reuse, R50 ;  /* 0x000000322f237220 */ /* 0x040fe20000410000 */
[----:B------:R-:W-:Y:S01]  /*0d70*/  @P1 SHF.L.U32 R28, R14, 0x10, RZ ;  /* 0x000000100e1c1819 */ /* 0x000fe200000006ff */
[C---:B------:R-:W-:Y:S01]  /*0d80*/  FMUL.FTZ R49, R47.reuse, R52 ;  /* 0x000000342f317220 */ /* 0x040fe20000410000 */
[----:B------:R-:W-:Y:S01]  /*0d90*/  @P1 SHF.L.U32 R30, R30, 0x10, RZ ;  /* 0x000000101e1e1819 */ /* 0x000fe200000006ff */
[C---:B------:R-:W-:Y:S01]  /*0da0*/  FMUL.FTZ R53, R47.reuse, R58 ;  /* 0x0000003a2f357220 */ /* 0x040fe20000410000 */
[----:B------:R-:W-:Y:S01]  /*0db0*/  @P1 IMAD.U32 R0, R0, 0x10000, RZ ;  /* 0x0001000000001824 */ /* 0x000fe200078e00ff */
[----:B------:R-:W-:Y:S01]  /*0dc0*/  @P1 SHF.L.U32 R34, R34, 0x10, RZ ;  /* 0x0000001022221819 */ /* 0x000fe200000006ff */
[----:B------:R-:W-:Y:S01]  /*0dd0*/  FMUL.FTZ R55, R47, R56 ;  /* 0x000000382f377220 */ /* 0x000fe20000410000 */
[----:B------:R-:W-:Y:S01]  /*0de0*/  @P1 FADD.FTZ R33, R33, R32 ;  /* 0x0000002021211221 */ /* 0x000fe20000010000 */
[----:B------:R-:W-:Y:S01]  /*0df0*/  @P1 SHF.L.U32 R32, R15, 0x10, RZ ;  /* 0x000000100f201819 */ /* 0x000fe200000006ff */
[----:B------:R-:W-:Y:S01]  /*0e00*/  @P1 FADD.FTZ R35, R35, R0 ;  /* 0x0000000023231221 */ /* 0x000fe20000010000 */
[----:B------:R-:W-:Y:S01]  /*0e10*/  @P1 FADD.FTZ R49, R49, R28 ;  /* 0x0000001c31311221 */ /* 0x000fe20000010000 */
[----:B------:R-:W-:Y:S01]  /*0e20*/  @P1 FADD.FTZ R53, R53, R30 ;  /* 0x0000001e35351221 */ /* 0x000fe20000010000 */
[----:B------:R-:W-:Y:S01]  /*0e30*/  @P1 FADD.FTZ R55, R55, R34 ;  /* 0x0000002237371221 */ /* 0x000fe20000010000 */
[----:B------:R-:W-:Y:S01]  /*0e40*/  @P2 F2FP.BF16.F32.PACK_AB R34, RZ, R29 ;  /* 0x0000001dff22223e */ /* 0x000fe200000010ff */
[-C--:B------:R-:W-:Y:S01]  /*0e50*/  FMUL.FTZ R28, R29, R46.reuse ;  /* 0x0000002e1d1c7220 */ /* 0x080fe20000410000 */
[----:B------:R-:W-:Y:S01]  /*0e60*/  @P1 FADD.FTZ R51, R51, R32 ;  /* 0x0000002033331221 */ /* 0x000fe20000010000 */
[----:B------:R-:W-:Y:S01]  /*0e70*/  @P2 F2FP.BF16.F32.PACK_AB R48, RZ, R33 ;  /* 0x00000021ff30223e */ /* 0x000fe200000010ff */
        /* <DEDUP_REMOVED lines=8> */
[----:B------:R-:W-:Y:S01]  /*0f00*/  F2FP.BF16.F32.PACK_AB R30, R33, R30 ;  /* 0x0000001e211e723e */ /* 0x000fe200000010ff */
[----:B------:R-:W-:Y:S01]  /*0f10*/  FMUL.FTZ R52, R55, R46 ;  /* 0x0000002e37347220 */ /* 0x000fe20000410000 */
[----:B------:R-:W0:Y:S01]  /*0f20*/  LDC.64 R32, c[0x0][0x210] ;  /* 0x00008400ff207b82 */ /* 0x000e220000000a00 */
[----:B------:R-:W-:-:S02]  /*0f30*/  @P2 F2FP.BF16.F32.PACK_AB R50, RZ, R49 ;  /* 0x00000031ff32223e */ /* 0x000fc400000010ff */
[----:B------:R-:W-:Y:S02]  /*0f40*/  @P2 F2FP.BF16.F32.PACK_AB R51, RZ, R51 ;  /* 0x00000033ff33223e */ /* 0x000fe400000010ff */
[----:B------:R-:W-:Y:S02]  /*0f50*/  @P2 PRMT R24, R34, 0x7610, R24 ;  /* 0x0000761022182816 */ /* 0x000fe40000000018 */
[----:B------:R-:W-:Y:S02]  /*0f60*/  @P2 F2FP.BF16.F32.PACK_AB R47, RZ, R35 ;  /* 0x00000023ff2f223e */ /* 0x000fe400000010ff */
[----:B------:R-:W-:Y:S02]  /*0f70*/  @P2 F2FP.BF16.F32.PACK_AB R53, RZ, R53 ;  /* 0x00000035ff35223e */ /* 0x000fe400000010ff */
[----:B------:R-:W-:Y:S02]  /*0f80*/  @P2 F2FP.BF16.F32.PACK_AB R55, RZ, R55 ;  /* 0x00000037ff37223e */ /* 0x000fe400000010ff */
        /* <DEDUP_REMOVED lines=14> */
[----:B0-----:R-:W-:-:S03]  /*1070*/  LEA R45, R32, R45, 0x2 ;  /* 0x0000002d202d7211 */ /* 0x001fc600078e10ff */
[----:B------:R1:W-:Y:S01]  /*1080*/  STG.E.128 desc[UR4][R46.64], R28 ;  /* 0x0000001c2e007986 */ /* 0x0003e2000c101d04 */
[----:B------:R-:W-:-:S13]  /*1090*/  ISETP.GE.AND P1, PT, R45, R33, PT ;  /* 0x000000212d00720c */ /* 0x000fda0003f26270 */
[----:B------:R-:W-:Y:S05]  /*10a0*/  @!P1 BRA `(.L_x_1378) ;  /* 0xfffffff000849947 */ /* 0x000fea000383ffff */
[----:B------:R-:W-:Y:S05]  /*10b0*/  BSYNC B1 ;  /* 0x0000000000017941 */ /* 0x000fea0003800000 */
.L_x_1376:
[----:B------:R-:W-:Y:S01]  /*10c0*/  IMAD.MOV.U32 R12, RZ, RZ, R43 ;  /* 0x000000ffff0c7224 */ /* 0x000fe200078e002b */
[----:B------:R-:W-:Y:S01]  /*10d0*/  MOV R16, R40 ;  /* 0x0000002800107202 */ /* 0x000fe20000000f00 */
[----:B------:R-:W-:Y:S01]  /*10e0*/  IMAD.MOV.U32 R15, RZ, RZ, R11 ;  /* 0x000000ffff0f7224 */ /* 0x000fe200078e000b */
[----:B------:R-:W-:Y:S01]  /*10f0*/  MOV R13, R39 ;  /* 0x00000027000d7202 */ /* 0x000fe20000000f00 */
[----:B------:R-:W-:Y:S01]  /*1100*/  IMAD.MOV.U32 R22, RZ, RZ, R5 ;  /* 0x000000ffff167224 */ /* 0x000fe200078e0005 */
[----:B------:R-:W-:Y:S02]  /*1110*/  MOV R17, R38 ;  /* 0x0000002600117202 */ /* 0x000fe40000000f00 */
[----:B------:R-:W-:Y:S02]  /*1120*/  MOV R14, R37 ;  /* 0x00000025000e7202 */ /* 0x000fe40000000f00 */
[----:B------:R-:W-:Y:S02]  /*1130*/  MOV R18, R36 ;  /* 0x0000002400127202 */ /* 0x000fe40000000f00 */
[----:B------:R-:W-:-:S02]  /*1140*/  MOV R19, R10 ;  /* 0x0000000a00137202 */ /* 0x000fc40000000f00 */
[----:B------:R-:W-:Y:S02]  /*1150*/  MOV R20, R3 ;  /* 0x0000000300147202 */ /* 0x000fe40000000f00 */
[----:B-1----:R-:W-:Y:S02]  /*1160*/  MOV R24, R7 ;  /* 0x0000000700187202 */ /* 0x002fe40000000f00 */
[----:B------:R-:W-:Y:S02]  /*1170*/  MOV R21, R2 ;  /* 0x0000000200157202 */ /* 0x000fe40000000f00 */
[----:B------:R-:W-:Y:S02]  /*1180*/  MOV R25, R6 ;  /* 0x0000000600197202 */ /* 0x000fe40000000f00 */
[----:B------:R-:W-:Y:S02]  /*1190*/  MOV R26, R9 ;  /* 0x00000009001a7202 */ /* 0x000fe40000000f00 */
[----:B------:R-:W-:-:S02]  /*11a0*/  MOV R23, R4 ;  /* 0x0000000400177202 */ /* 0x000fc40000000f00 */
[----:B------:R-:W-:-:S07]  /*11b0*/  MOV R27, R8 ;  /* 0x00000008001b7202 */ /* 0x000fce0000000f00 */
.L_x_1375:
[----:B------:R-:W-:Y:S05]  /*11c0*/  BSYNC B0 ;  /* 0x0000000000007941 */ /* 0x000fea0003800000 */
.L_x_1373:
[----:B------:R-:W0:Y:S01]  /*11d0*/  S2R R30, SR_TID.X ;  /* 0x00000000001e7919 */ /* 0x000e220000002100 */
[----:B------:R-:W-:Y:S01]  /*11e0*/  MOV R2, 0x400 ;  /* 0x0000040000027802 */ /* 0x000fe20000000f00 */
[----:B------:R-:W-:Y:S05]  /*11f0*/  WARPSYNC.ALL ;  /* 0x0000000000007948 */ /* 0x000fea0003800000 */
[----:B------:R-:W1:Y:S01]  /*1200*/  S2R R3, SR_CgaCtaId ;  /* 0x0000000000037919 */ /* 0x000e620000008800 */
[----:B------:R-:W-:Y:S01]  /*1210*/  ULDC UR6, c[0x0][0x218] ;  /* 0x0000860000067ab9 */ /* 0x000fe20000000800 */
[----:B------:R-:W-:Y:S01]  /*1220*/  ULDC.64 UR18, c[0x0][0x2d0] ;  /* 0x0000b40000127ab9 */ /* 0x000fe20000000a00 */
[----:B------:R-:W2:Y:S01]  /*1230*/  S2R R5, SR_TID.X ;  /* 0x0000000000057919 */ /* 0x000ea20000002100 */
[----:B------:R-:W3:Y:S01]  /*1240*/  S2R R28, SR_CTAID.X ;  /* 0x00000000001c7919 */ /* 0x000ee20000002500 */
[----:B0-----:R-:W-:-:S02]  /*1250*/  LOP3.LUT R0, R30, 0x7ffffe0, RZ, 0xc0, !PT ;  /* 0x07ffffe01e007812 */ /* 0x001fc400078ec0ff */
[----:B-1----:R-:W-:Y:S02]  /*1260*/  LEA R3, R3, R2, 0x18 ;  /* 0x0000000203037211 */ /* 0x002fe400078ec0ff */
[----:B--2---:R-:W-:-:S04]  /*1270*/  LOP3.LUT R0, R0, 0x1f, R5, 0xf8, !PT ;  /* 0x0000001f00007812 */ /* 0x004fc800078ef805 */
[-C--:B------:R-:W-:Y:S02]  /*1280*/  LEA R0, R0, R3.reuse, 0x5 ;  /* 0x0000000300007211 */ /* 0x080fe400078e28ff */
[----:B------:R-:W-:-:S03]  /*1290*/  LEA R3, R30, R3, 0x2 ;  /* 0x000000031e037211 */ /* 0x000fc600078e10ff */
[----:B------:R-:W-:Y:S04]  /*12a0*/  STS.128 [R0], R16 ;  /* 0x0000001000007388 */ /* 0x000fe80000000c00 */
[----:B------:R-:W-:Y:S01]  /*12b0*/  STS.128 [R0+0x10], R24 ;  /* 0x0000101800007388 */ /* 0x000fe20000000c00 */
[----:B------:R-:W-:Y:S06]  /*12c0*/  BAR.SYNC.DEFER_BLOCKING 0x0 ;  /* 0x0000000000007b1d */ /* 0x000fec0000010000 */
[----:B------:R-:W0:Y:S04]  /*12d0*/  LDS R2, [R3] ;  /* 0x0000000003027984 */ /* 0x000e280000000800 */
[----:B------:R-:W1:Y:S04]  /*12e0*/  LDS R5, [R3+0x400] ;  /* 0x0004000003057984 */ /* 0x000e680000000800 */
[----:B------:R-:W2:Y:S04]  /*12f0*/  LDS R4, [R3+0x200] ;  /* 0x0002000003047984 */ /* 0x000ea80000000800 */
[----:B------:R-:W4:Y:S04]  /*1300*/  LDS R7, [R3+0x600] ;  /* 0x0006000003077984 */ /* 0x000f280000000800 */
[----:B------:R-:W5:Y:S04]  /*1310*/  LDS R9, [R3+0x800] ;  /* 0x0008000003097984 */ /* 0x000f680000000800 */
[----:B------:R-:W3:Y:S04]  /*1320*/  LDS R11, [R3+0xa00] ;  /* 0x000a0000030b7984 */ /* 0x000ee80000000800 */
[----:B------:R-:W3:Y:S04]  /*1330*/  LDS R17, [R3+0xc00] ;  /* 0x000c000003117984 */ /* 0x000ee80000000800 */
[----:B------:R-:W3:Y:S01]  /*1340*/  LDS R6, [R3+0xe00] ;  /* 0x000e000003067984 */ /* 0x000ee20000000800 */
[----:B------:R-:W-:Y:S01]  /*1350*/  BAR.SYNC.DEFER_BLOCKING 0x0 ;  /* 0x0000000000007b1d */ /* 0x000fe20000010000 */
[----:B0-----:R-:W-:-:S04]  /*1360*/  FADD.FTZ R2, RZ, R2 ;  /* 0x00000002ff027221 */ /* 0x001fc80000010000 */
[----:B-1----:R-:W-:Y:S01]  /*1370*/  FADD.FTZ R2, R2, R5 ;  /* 0x0000000502027221 */ /* 0x002fe20000010000 */
[----:B--2---:R-:W-:-:S04]  /*1380*/  FADD.FTZ R4, RZ, R4 ;  /* 0x00000004ff047221 */ /* 0x004fc80000010000 */
[----:B----4-:R-:W-:Y:S01]  /*1390*/  FADD.FTZ R4, R4, R7 ;  /* 0x0000000704047221 */ /* 0x010fe20000010000 */
[----:B------:R0:W-:Y:S01]  /*13a0*/  STS.128 [R0], R12 ;  /* 0x0000000c00007388 */ /* 0x0001e20000000c00 */
[----:B-----5:R-:W-:-:S03]  /*13b0*/  FADD.FTZ R2, R2, R9 ;  /* 0x0000000902027221 */ /* 0x020fc60000010000 */
[----:B------:R1:W-:Y:S01]  /*13c0*/  STS.128 [R0+0x10], R20 ;  /* 0x0000101400007388 */ /* 0x0003e20000000c00 */
[----:B---3--:R-:W-:Y:S01]  /*13d0*/  FADD.FTZ R11, R4, R11 ;  /* 0x0000000b040b7221 */ /* 0x008fe20000010000 */
[----:B------:R-:W-:Y:S01]  /*13e0*/  BAR.SYNC.DEFER_BLOCKING 0x0 ;  /* 0x0000000000007b1d */ /* 0x000fe20000010000 */
[----:B------:R-:W-:Y:S02]  /*13f0*/  FADD.FTZ R17, R2, R17 ;  /* 0x0000001102117221 */ /* 0x000fe40000010000 */
[----:B------:R-:W-:Y:S01]  /*1400*/  FADD.FTZ R11, R11, R6 ;  /* 0x000000060b0b7221 */ /* 0x000fe20000010000 */
[----:B0-----:R-:W-:Y:S02]  /*1410*/  IMAD R13, R28, UR6, RZ ;  /* 0x000000061c0d7c24 */ /* 0x001fe4000f8e02ff */
[----:B------:R-:W-:-:S03]  /*1420*/  ULDC.64 UR6, c[0x0][0x2d8] ;  /* 0x0000b60000067ab9 */ /* 0x000fc60000000a00 */
[----:B------:R-:W-:-:S04]  /*1430*/  IADD3 R5, P0, R13, R30, RZ ;  /* 0x0000001e0d057210 */ /* 0x000fc80007f1e0ff */
[----:B------:R-:W-:Y:S01]  /*1440*/  SHF.L.U32 R4, R5, 0x2, RZ ;  /* 0x0000000205047819 */ /* 0x000fe200000006ff */
[----:B-1----:R-:W-:-:S03]  /*1450*/  IMAD.X R0, RZ, RZ, RZ, P0 ;  /* 0x000000ffff007224 */ /* 0x002fc600000e06ff */
[C---:B------:R-:W-:Y:S02]  /*1460*/  IADD3 R2, P0, R4.reuse, UR6, RZ ;  /* 0x0000000604027c10 */ /* 0x040fe4000ff1e0ff */
[----:B------:R-:W-:Y:S01]  /*1470*/  SHF.L.U64.HI R0, R5, 0x2, R0 ;  /* 0x0000000205007819 */ /* 0x000fe20000010200 */
[----:B------:R-:W0:Y:S01]  /*1480*/  LDS R8, [R3] ;  /* 0x0000000003087984 */ /* 0x000e220000000800 */
[----:B------:R-:W-:-:S03]  /*1490*/  IADD3 R4, P1, R4, UR18, RZ ;  /* 0x0000001204047c10 */ /* 0x000fc6000ff3e0ff */
[----:B------:R-:W1:Y:S01]  /*14a0*/  LDS R10, [R3+0x200] ;  /* 0x00020000030a7984 */ /* 0x000e620000000800 */
[----:B------:R-:W-:-:S03]  /*14b0*/  IADD3.X R5, R0, UR19, RZ, P1, !PT ;  /* 0x0000001300057c10 */ /* 0x000fc60008ffe4ff */
[----:B------:R-:W2:Y:S04]  /*14c0*/  LDS R19, [R3+0x400] ;  /* 0x0004000003137984 */ /* 0x000ea80000000800 */
[----:B------:R-:W3:Y:S04]  /*14d0*/  LDS R25, [R3+0x600] ;  /* 0x0006000003197984 */ /* 0x000ee80000000800 */
[----:B------:R-:W4:Y:S04]  /*14e0*/  LDS R27, [R3+0x800] ;  /* 0x00080000031b7984 */ /* 0x000f280000000800 */
[----:B------:R-:W5:Y:S04]  /*14f0*/  LDS R29, [R3+0xa00] ;  /* 0x000a0000031d7984 */ /* 0x000f680000000800 */
[----:B------:R-:W5:Y:S04]  /*1500*/  LDS R31, [R3+0xc00] ;  /* 0x000c0000031f7984 */ /* 0x000f680000000800 */
[----:B------:R0:W5:Y:S02]  /*1510*/  LDS R33, [R3+0xe00] ;  /* 0x000e000003217984 */ /* 0x0001640000000800 */
[----:B0-----:R-:W-:Y:S01]  /*1520*/  IADD3.X R3, R0, UR7, RZ, P0, !PT ;  /* 0x0000000700037c10 */ /* 0x001fe200087fe4ff */
[----:B------:R-:W-:Y:S01]  /*1530*/  FADD.FTZ R8, RZ, R8 ;  /* 0x00000008ff087221 */ /* 0x000fe20000010000 */
[----:B-1----:R-:W-:-:S03]  /*1540*/  FADD.FTZ R10, RZ, R10 ;  /* 0x0000000aff0a7221 */ /* 0x002fc60000010000 */
        /* <DEDUP_REMOVED lines=11> */
.L_x_1377:
[----:B------:R-:W-:Y:S01]  /*1600*/  HFMA2.MMA R60, -RZ, RZ, 0, 5.9604644775390625e-08 ;  /* 0x00000001ff3c7435 */ /* 0x000fe200000001ff */
[----:B------:R-:W-:Y:S01]  /*1610*/  BSSY B2, `(.L_x_1379) ;  /* 0x0000006000027945 */ /* 0x000fe20003800000 */
[----:B------:R-:W-:Y:S02]  /*1620*/  MOV R59, 0x1f ;  /* 0x0000001f003b7802 */ /* 0x000fe40000000f00 */
[----:B------:R-:W-:-:S07]  /*1630*/  MOV R57, 0xffffffff ;  /* 0xffffffff00397802 */ /* 0x000fce0000000f00 */
[----:B-----5:R-:W-:Y:S05]  /*1640*/  WARPSYNC.COLLECTIVE R57, `(.L_x_1380) ;  /* 0x0000000039087348 */ /* 0x020fea0003c00000 */
[----:B------:R0:W1:Y:S02]  /*1650*/  SHFL.BFLY P3, R60, R61, R60, R59 ;  /* 0x0c00003c3d3c7389 */ /* 0x000064000006003b */
[----:B01---5:R-:W-:Y:S01]  /*1660*/  ENDCOLLECTIVE ;  /* 0x000000000000791b */ /* 0x023fe20003800000 */
.L_x_1380:
[----:B------:R-:W-:Y:S05]  /*1670*/  BSYNC B2 ;  /* 0x0000000000027941 */ /* 0x000fea0003800000 */
.L_x_1379:
[----:B------:R-:W-:Y:S01]  /*1680*/  FADD.FTZ R55, R61, R60 ;  /* 0x0000003c3d377221 */ /* 0x000fe20000010000 */
[----:B------:R-:W-:Y:S01]  /*1690*/  HFMA2.MMA R59, -RZ, RZ, 0, 1.847743988037109375e-06 ;  /* 0x0000001fff3b7435 */ /* 0x000fe200000001ff */
[----:B------:R-:W-:Y:S01]  /*16a0*/  IMAD.MOV.U32 R60, RZ, RZ, 0x1 ;  /* 0x00000001ff3c7424 */ /* 0x000fe200078e00ff */
[----:B------:R-:W-:Y:S02]  /*16b0*/  MOV R61, R58 ;  /* 0x0000003a003d7202 */ /* 0x000fe40000000f00 */
[----:B------:R-:W-:-:S07]  /*16c0*/  MOV R57, 0xffffffff ;  /* 0xffffffff00397802 */ /* 0x000fce0000000f00 */
[----:B------:R-:W-:Y:S05]  /*16d0*/  WARPSYNC.COLLECTIVE R57, `(.L_x_1381) ;  /* 0x0000000039087348 */ /* 0x000fea0003c00000 */
[----:B------:R0:W1:Y:S02]  /*16e0*/  SHFL.BFLY P3, R60, R61, R60, R59 ;  /* 0x0c00003c3d3c7389 */ /* 0x000064000006003b */
[----:B01----:R-:W-:Y:S01]  /*16f0*/  ENDCOLLECTIVE ;  /* 0x000000000000791b */ /* 0x003fe20003800000 */
.L_x_1381:
[----:B------:R-:W-:Y:S02]  /*1700*/  MOV R61, R55 ;  /* 0x00000037003d7202 */ /* 0x000fe40000000f00 */
[----:B------:R-:W-:Y:S01]  /*1710*/  MOV R53, R60 ;  /* 0x0000003c00357202 */ /* 0x000fe20000000f00 */
[----:B------:R-:W-:-:S04]  /*1720*/  HFMA2.MMA R60, -RZ, RZ, 0, 1.1920928955078125e-07 ;  /* 0x00000002ff3c7435 */ /* 0x000fc800000001ff */
[----:B------:R-:W-:-:S07]  /*1730*/  FADD.FTZ R58, R58, R53 ;  /* 0x000000353a3a7221 */ /* 0x000fce0000010000 */
[----:B------:R-:W-:Y:S05]  /*1740*/  WARPSYNC.COLLECTIVE R57, `(.L_x_1382) ;  /* 0x0000000039087348 */ /* 0x000fea0003c00000 */
[----:B------:R0:W1:Y:S02]  /*1750*/  SHFL.BFLY P3, R60, R61, R60, R59 ;  /* 0x0c00003c3d3c7389 */ /* 0x000064000006003b */
[----:B01----:R-:W-:Y:S01]  /*1760*/  ENDCOLLECTIVE ;  /* 0x000000000000791b */ /* 0x003fe20003800000 */
.L_x_1382:
[----:B------:R-:W-:Y:S01]  /*1770*/  MOV R61, R58 ;  /* 0x0000003a003d7202 */ /* 0x000fe20000000f00 */
[----:B------:R-:W-:Y:S01]  /*1780*/  IMAD.MOV.U32 R53, RZ, RZ, R60 ;  /* 0x000000ffff357224 */ /* 0x000fe200078e003c */
[----:B------:R-:W-:-:S03]  /*1790*/  HFMA2.MMA R60, -RZ, RZ, 0, 1.1920928955078125e-07 ;  /* 0x00000002ff3c7435 */ /* 0x000fc600000001ff */
[----:B------:R-:W-:-:S08]  /*17a0*/  FADD.FTZ R53, R55, R53 ;  /* 0x0000003537357221 */ /* 0x000fd00000010000 */
[----:B------:R-:W-:Y:S05]  /*17b0*/  WARPSYNC.COLLECTIVE R57, `(.L_x_1383) ;  /* 0x0000000039087348 */ /* 0x000fea0003c00000 */
[----:B------:R0:W1:Y:S02]  /*17c0*/  SHFL.BFLY P3, R60, R61, R60, R59 ;  /* 0x0c00003c3d3c7389 */ /* 0x000064000006003b */
[----:B01----:R-:W-:Y:S01]  /*17d0*/  ENDCOLLECTIVE ;  /* 0x000000000000791b */ /* 0x003fe20003800000 */
.L_x_1383:
[----:B------:R-:W-:Y:S01]  /*17e0*/  MOV R61, R53 ;  /* 0x00000035003d7202 */ /* 0x000fe20000000f00 */
[----:B------:R-:W-:Y:S01]  /*17f0*/  FADD.FTZ R58, R58, R60 ;  /* 0x0000003c3a3a7221 */ /* 0x000fe20000010000 */
[----:B------:R-:W-:-:S11]  /*1800*/  HFMA2.MMA R60, -RZ, RZ, 0, 2.384185791015625e-07 ;  /* 0x00000004ff3c7435 */ /* 0x000fd600000001ff */
[----:B------:R-:W-:Y:S05]  /*1810*/  WARPSYNC.COLLECTIVE R57, `(.L_x_1384) ;  /* 0x0000000039087348 */ /* 0x000fea0003c00000 */
[----:B------:R0:W1:Y:S02]  /*1820*/  SHFL.BFLY P3, R60, R61, R60, R59 ;  /* 0x0c00003c3d3c7389 */ /* 0x000064000006003b */
[----:B01----:R-:W-:Y:S01]  /*1830*/  ENDCOLLECTIVE ;  /* 0x000000000000791b */ /* 0x003fe20003800000 */
.L_x_1384:
[----:B------:R-:W-:Y:S01]  /*1840*/  IMAD.MOV.U32 R61, RZ, RZ, R58 ;  /* 0x000000ffff3d7224 */ /* 0x000fe200078e003a */
[----:B------:R-:W-:Y:S01]  /*1850*/  MOV R55, R60 ;  /* 0x0000003c00377202 */ /* 0x000fe20000000f00 */
[----:B------:R-:W-:-:S04]  /*1860*/  HFMA2.MMA R60, -RZ, RZ, 0, 2.384185791015625e-07 ;  /* 0x00000004ff3c7435 */ /* 0x000fc800000001ff */
[----:B------:R-:W-:-:S07]  /*1870*/  FADD.FTZ R53, R53, R55 ;  /* 0x0000003735357221 */ /* 0x000fce0000010000 */
[----:B------:R-:W-:Y:S05]  /*1880*/  WARPSYNC.COLLECTIVE R57, `(.L_x_1385) ;  /* 0x0000000039087348 */ /* 0x000fea0003c00000 */
[----:B------:R0:W1:Y:S02]  /*1890*/  SHFL.BFLY P3, R60, R61, R60, R59 ;  /* 0x0c00003c3d3c7389 */ /* 0x000064000006003b */
[----:B01----:R-:W-:Y:S01]  /*18a0*/  ENDCOLLECTIVE ;  /* 0x000000000000791b */ /* 0x003fe20003800000 */
.L_x_1385:
[----:B------:R-:W-:Y:S01]  /*18b0*/  MOV R61, R53 ;  /* 0x00000035003d7202 */ /* 0x000fe20000000f00 */
[----:B------:R-:W-:Y:S01]  /*18c0*/  FADD.FTZ R55, R58, R60 ;  /* 0x0000003c3a377221 */ /* 0x000fe20000010000 */
[----:B------:R-:W-:-:S11]  /*18d0*/  HFMA2.MMA R60, -RZ, RZ, 0, 4.76837158203125e-07 ;  /* 0x00000008ff3c7435 */ /* 0x000fd600000001ff */
[----:B------:R-:W-:Y:S05]  /*18e0*/  WARPSYNC.COLLECTIVE R57, `(.L_x_1386) ;  /* 0x0000000039087348 */ /* 0x000fea0003c00000 */
[----:B------:R0:W1:Y:S02]  /*18f0*/  SHFL.BFLY P3, R60, R61, R60, R59 ;  /* 0x0c00003c3d3c7389 */ /* 0x000064000006003b */
[----:B01----:R-:W-:Y:S01]  /*1900*/  ENDCOLLECTIVE ;  /* 0x000000000000791b */ /* 0x003fe20003800000 */
.L_x_1386:
[----:B------:R-:W-:Y:S01]  /*1910*/  MOV R61, R55 ;  /* 0x00000037003d7202 */ /* 0x000fe20000000f00 */
[----:B------:R-:W-:Y:S01]  /*1920*/  FADD.FTZ R53, R53, R60 ;  /* 0x0000003c35357221 */ /* 0x000fe20000010000 */
[----:B------:R-:W-:-:S11]  /*1930*/  HFMA2.MMA R60, -RZ, RZ, 0, 4.76837158203125e-07 ;  /* 0x00000008ff3c7435 */ /* 0x000fd600000001ff */
[----:B------:R-:W-:Y:S05]  /*1940*/  WARPSYNC.COLLECTIVE R57, `(.L_x_1387) ;  /* 0x0000000039087348 */ /* 0x000fea0003c00000 */
[----:B------:R0:W1:Y:S02]  /*1950*/  SHFL.BFLY P3, R60, R61, R60, R59 ;  /* 0x0c00003c3d3c7389 */ /* 0x000064000006003b */
[----:B01----:R-:W-:Y:S01]  /*1960*/  ENDCOLLECTIVE ;  /* 0x000000000000791b */ /* 0x003fe20003800000 */
.L_x_1387:
[----:B------:R-:W-:Y:S01]  /*1970*/  MOV R61, R53 ;  /* 0x00000035003d7202 */ /* 0x000fe20000000f00 */
[----:B------:R-:W-:Y:S01]  /*1980*/  IMAD.MOV.U32 R58, RZ, RZ, R60 ;  /* 0x000000ffff3a7224 */ /* 0x000fe200078e003c */
[----:B------:R-:W-:-:S03]  /*1990*/  HFMA2.MMA R60, -RZ, RZ, 0, 9.5367431640625e-07 ;  /* 0x00000010ff3c7435 */ /* 0x000fc600000001ff */
[----:B------:R-:W-:-:S08]  /*19a0*/  FADD.FTZ R55, R55, R58 ;  /* 0x0000003a37377221 */ /* 0x000fd00000010000 */
[----:B------:R-:W-:Y:S05]  /*19b0*/  WARPSYNC.COLLECTIVE R57, `(.L_x_1388) ;  /* 0x0000000039087348 */ /* 0x000fea0003c00000 */
[----:B------:R0:W1:Y:S02]  /*19c0*/  SHFL.BFLY P3, R60, R61, R60, R59 ;  /* 0x0c00003c3d3c7389 */ /* 0x000064000006003b */
[----:B01----:R-:W-:Y:S01]  /*19d0*/  ENDCOLLECTIVE ;  /* 0x000000000000791b */ /* 0x003fe20003800000 */
.L_x_1388:
[----:B------:R-:W-:Y:S02]  /*19e0*/  MOV R61, R55 ;  /* 0x00000037003d7202 */ /* 0x000fe40000000f00 */
[----:B------:R-:W-:Y:S01]  /*19f0*/  MOV R58, R60 ;  /* 0x0000003c003a7202 */ /* 0x000fe20000000f00 */
[----:B------:R-:W-:-:S11]  /*1a00*/  HFMA2.MMA R60, -RZ, RZ, 0, 9.5367431640625e-07 ;  /* 0x00000010ff3c7435 */ /* 0x000fd600000001ff */
[----:B------:R-:W-:Y:S05]  /*1a10*/  WARPSYNC.COLLECTIVE R57, `(.L_x_1389) ;  /* 0x0000000039087348 */ /* 0x000fea0003c00000 */
[----:B------:R0:W1:Y:S02]  /*1a20*/  SHFL.BFLY P3, R60, R61, R60, R59 ;  /* 0x0c00003c3d3c7389 */ /* 0x000064000006003b */
[----:B01----:R-:W-:Y:S01]  /*1a30*/  ENDCOLLECTIVE ;  /* 0x000000000000791b */ /* 0x003fe20003800000 */
.L_x_1389:
[----:B------:R-:W-:Y:S05]  /*1a40*/  BRA `(.L_x_1390) ;  /* 0xfffffff000347947 */ /* 0x000fea000383ffff */
.L_x_1391:
        /* <DEDUP_REMOVED lines=11> */
.L_x_6505:


//--------------------- .text._ZN10layer_norm13ln_bwd_kernelINS_13Kernel_traitsIf13__nv_bfloat16S2_S2_fjLj256ELj1ELj4ELj1ELj16ENS_18Kernel_traits_baseILj256EfS2_S2_S2_fjLj128EEEEELb0ELb0ELb1ELb0EEEvNS_9BwdParamsE --------------------------
	.section	.text._ZN10layer_norm13ln_bwd_kernelINS_13Kernel_traitsIf13__nv_bfloat16S2_S2_fjLj256ELj1ELj4ELj1ELj16ENS_18Kernel_traits_baseILj256EfS2_S2_S2_fjLj128EEEEELb0ELb0ELb1ELb0EEEvNS_9BwdParamsE,"ax",@progbits
	.align	128
        .global         _ZN10layer_norm13ln_bwd_kernelINS_13Kernel_traitsIf13__nv_bfloat16S2_S2_fjLj256ELj1ELj4ELj1ELj16ENS_18Kernel_traits_baseILj256EfS2_S2_S2_fjLj128EEEEELb0ELb0ELb1ELb0EEEvNS_9BwdParamsE
        .type           _ZN10layer_norm13ln_bwd_kernelINS_13Kernel_traitsIf13__nv_bfloat16S2_S2_fjLj256ELj1ELj4ELj1ELj16ENS_18Kernel_traits_baseILj256EfS2_S2_S2_fjLj128EEEEELb0ELb0ELb1ELb0EEEvNS_9BwdParamsE,@function
        .size           _ZN10layer_norm13ln_bwd_kernelINS_13Kernel_traitsIf13__nv_bfloat16S2_S2_fjLj256ELj1ELj4ELj1ELj16ENS_18Kernel_traits_baseILj256EfS2_S2_S2_fjLj128EEEEELb0ELb0ELb1ELb0EEEvNS_9BwdParamsE,(.L_x_6506 - _ZN10layer_norm13ln_bwd_kernelINS_13Kernel_traitsIf13__nv_bfloat16S2_S2_fjLj256ELj1ELj4ELj1ELj16ENS_18Kernel_traits_baseILj256EfS2_S2_S2_fjLj128EEEEELb0ELb0ELb1ELb0EEEvNS_9BwdParamsE)
        .other          _ZN10layer_norm13ln_bwd_kernelINS_13Kernel_traitsIf13__nv_bfloat16S2_S2_fjLj256ELj1ELj4ELj1ELj16ENS_18Kernel_traits_baseILj256EfS2_S2_S2_fjLj128EEEEELb0ELb0ELb1ELb0EEEvNS_9BwdParamsE,@"STO_CUDA_ENTRY STV_DEFAULT"
_ZN10layer_norm13ln_bwd_kernelINS_13Kernel_traitsIf13__nv_bfloat16S2_S2_fjLj256ELj1ELj4ELj1ELj16ENS_18Kernel_traits_baseILj256EfS2_S2_S2_fjLj128EEEEELb0ELb0ELb1ELb0EEEvNS_9BwdParamsE:
.text._ZN10layer_norm13ln_bwd_kernelINS_13Kernel_traitsIf13__nv_bfloat16S2_S2_fjLj256ELj1ELj4ELj1ELj16ENS_18Kernel_traits_baseILj256EfS2_S2_S2_fjLj128EEEEELb0ELb0ELb1ELb0EEEvNS_9BwdParamsE:
        /* <DEDUP_REMOVED lines=22> */
[----:B------:R-:W-:Y:S02]  /*0160*/  CS2R R32, SRZ ;  /* 0x0000000000207805 */ /* 0x000fe4000001ff00 */
[----:B------:R-:W-:Y:S02]  /*0170*/  CS2R R34, SRZ ;  /* 0x0000000000227805 */ /* 0x000fe4000001ff00 */
[----:B-1----:R-:W-:-:S02]  /*0180*/  LEA R6, R5, R6, 0x2 ;  /* 0x0000000605067211 */ /* 0x002fc400078e10ff */
[----:B------:R-:W-:Y:S02]  /*0190*/  CS2R R28, SRZ ;  /* 0x00000000001c7805 */ /* 0x000fe4000001ff00 */
[----:B------:R-:W-:Y:S02]  /*01a0*/  CS2R R30, SRZ ;  /* 0x00000000001e7805 */ /* 0x000fe4000001ff00 */
[----:B------:R-:W-:Y:S02]  /*01b0*/  CS2R R26, SRZ ;  /* 0x00000000001a7805 */ /* 0x000fe4000001ff00 */
[----:B------:R-:W-:Y:S01]  /*01c0*/  ISETP.GE.AND P0, PT, R6, UR6, PT ;  /* 0x0000000606007c0c */ /* 0x000fe2000bf06270 */
[----:B------:R-:W-:Y:S01]  /*01d0*/  ULDC.64 UR6, c[0x0][0x2c8] ;  /* 0x0000b20000067ab9 */ /* 0x000fe20000000a00 */
[----:B------:R-:W-:Y:S02]  /*01e0*/  CS2R R24, SRZ ;  /* 0x0000000000187805 */ /* 0x000fe4000001ff00 */
[----:B------:R-:W-:-:S02]  /*01f0*/  CS2R R22, SRZ ;  /* 0x0000000000167805 */ /* 0x000fc4000001ff00 */
[----:B------:R-:W-:-:S07]  /*0200*/  CS2R R20, SRZ ;  /* 0x0000000000147805 */ /* 0x000fce000001ff00 */
[----:B0-----:R-:W-:Y:S05]  /*0210*/  @P0 BRA `(.L_x_1393) ;  /* 0x0000001400400947 */ /* 0x001fea0003800000 */
[----:B------:R-:W0:Y:S01]  /*0220*/  LDC.U8 R5, c[0x0][0x2a0] ;  /* 0x0000a800ff057b82 */ /* 0x000e220000000000 */
[----:B------:R-:W-:-:S11]  /*0230*/  HFMA2.MMA R33, -RZ, RZ, 0, 0 ;  /* 0x00000000ff217435 */ /* 0x000fd600000001ff */
.L_x_1424:
[----:B------:R-:W1:Y:S08]  /*0240*/  LDC.64 R54, c[0x0][0x288] ;  /* 0x0000a200ff367b82 */ /* 0x000e700000000a00 */
[----:B--2---:R-:W2:Y:S08]  /*0250*/  LDC.64 R68, c[0x0][0x258] ;  /* 0x00009600ff447b82 */ /* 0x004eb00000000a00 */
[----:B---34-:R-:W3:Y:S01]  /*0260*/  LDC.64 R66, c[0x0][0x280] ;  /* 0x0000a000ff427b82 */ /* 0x018ee20000000a00 */
[----:B-1----:R-:W-:-:S07]  /*0270*/  IMAD.WIDE R64, R6, 0x4, R54 ;  /* 0x0000000406407825 */ /* 0x002fce00078e0236 */
[----:B------:R-:W1:Y:S01]  /*0280*/  LDC.64 R56, c[0x0][0x250] ;  /* 0x00009400ff387b82 */ /* 0x000e620000000a00 */
[----:B------:R4:W4:Y:S01]  /*0290*/  LDG.E R64, desc[UR4][R64.64] ;  /* 0x0000000440407981 */ /* 0x000922000c1e1900 */
[----:B--2---:R-:W-:-:S06]  /*02a0*/  IMAD.WIDE R68, R6, 0x4, R68 ;  /* 0x0000000406447825 */ /* 0x004fcc00078e0244 */
[----:B------:R-:W2:Y:S01]  /*02b0*/  LDC.64 R54, c[0x0][0x2c8] ;  /* 0x0000b200ff367b82 */ /* 0x000ea20000000a00 */
[----:B-----5:R-:W5:Y:S01]  /*02c0*/  LDG.E R4, desc[UR4][R68.64] ;  /* 0x0000000444047981 */ /* 0x020f62000c1e1900 */
[----:B------:R-:W-:Y:S02]  /*02d0*/  IMAD.U32 R53, RZ, RZ, UR9 ;  /* 0x00000009ff357e24 */ /* 0x000fe4000f8e00ff */
[----:B---3--:R-:W-:-:S04]  /*02e0*/  IMAD.WIDE R66, R6, 0x4, R66 ;  /* 0x0000000406427825 */ /* 0x008fc800078e0242 */
[----:B------:R-:W-:Y:S01]  /*02f0*/  IMAD R0, R6, R53, RZ ;  /* 0x0000003506007224 */ /* 0x000fe200078e02ff */
[----:B------:R-:W-:Y:S01]  /*0300*/  BSSY B1, `(.L_x_1394) ;  /* 0x0000072000017945 */ /* 0x000fe20003800000 */
[----:B------:R3:W5:Y:S03]  /*0310*/  LDG.E R2, desc[UR4][R66.64] ;  /* 0x0000000442027981 */ /* 0x000766000c1e1900 */
[----:B----4-:R-:W-:-:S04]  /*0320*/  SHF.R.S32.HI R65, RZ, 0x1f, R0 ;  /* 0x0000001fff417819 */ /* 0x010fc80000011400 */
[----:B------:R-:W-:-:S04]  /*0330*/  LEA.HI R0, R65, R0, RZ, 0x3 ;  /* 0x0000000041007211 */ /* 0x000fc800078f18ff */
[----:B------:R-:W-:Y:S01]  /*0340*/  LEA.HI.SX32 R0, R0, R7, 0x1d ;  /* 0x0000000700007211 */ /* 0x000fe200078feaff */
[----:B-1----:R-:W-:Y:S01]  /*0350*/  IMAD.WIDE R56, R6, 0x4, R56 ;  /* 0x0000000406387825 */ /* 0x002fe200078e0238 */
[----:B---3--:R-:W-:Y:S02]  /*0360*/  MOV R66, RZ ;  /* 0x000000ff00427202 */ /* 0x008fe40000000f00 */
[----:B------:R-:W-:Y:S01]  /*0370*/  MOV R65, RZ ;  /* 0x000000ff00417202 */ /* 0x000fe20000000f00 */
[----:B--2---:R-:W-:Y:S01]  /*0380*/  IMAD.WIDE.U32 R54, R0, 0x10, R54 ;  /* 0x0000001000367825 */ /* 0x004fe200078e0036 */
[----:B------:R-:W-:-:S13]  /*0390*/  ISETP.GT.AND P2, PT, R64, RZ, PT ;  /* 0x000000ff4000720c */ /* 0x000fda0003f44270 */
[----:B------:R-:W-:Y:S05]  /*03a0*/  @P2 BRA `(.L_x_1395) ;  /* 0x0000000000142947 */ /* 0x000fea0003800000 */
[----:B------:R-:W-:-:S04]  /*03b0*/  ISETP.EQ.U32.AND P0, PT, RZ, UR6, PT ;  /* 0x00000006ff007c0c */ /* 0x000fc8000bf02070 */
[----:B------:R-:W-:-:S13]  /*03c0*/  ISETP.EQ.OR.EX P0, PT, RZ, UR7, !P1, P0 ;  /* 0x00000007ff007c0c */ /* 0x000fda000cf02700 */
[----:B------:R-:W-:Y:S05]  /*03d0*/  @P0 BRA `(.L_x_1396) ;  /* 0x0000000400900947 */ /* 0x000fea0003800000 */
[----:B------:R1:W5:Y:S01]  /*03e0*/  LDG.E.128 R8, desc[UR4][R54.64] ;  /* 0x0000000436087981 */ /* 0x000362000c1e1d00 */
[----:B------:R-:W-:Y:S05]  /*03f0*/  BRA `(.L_x_1396) ;  /* 0x0000000400887947 */ /* 0x000fea0003800000 */
.L_x_1395:
        /* <DEDUP_REMOVED lines=20> */
[----:B------:R-:W-:-:S03]  /*0540*/  PRMT R57, R46, 0x7632, R57 ;  /* 0x000076322e397816 */ /* 0x000fc60000000039 */
[----:B------:R-:W-:Y:S01]  /*0550*/  FADD.FTZ R3, -R61, R44 ;  /* 0x0000002c3d037221 */ /* 0x000fe20000010100 */
[----:B------:R-:W-:Y:S01]  /*0560*/  SHF.L.U32 R44, R52, 0x10, RZ ;  /* 0x00000010342c7819 */ /* 0x000fe200000006ff */
[----:B------:R-:W-:Y:S01]  /*0570*/  IMAD.U32 R52, R57, 0x10000, RZ ;  /* 0x0001000039347824 */ /* 0x000fe200078e00ff */
[----:B------:R-:W-:Y:S02]  /*0580*/  PRMT R56, R45, 0x7632, R56 ;  /* 0x000076322d387816 */ /* 0x000fe40000000038 */
[----:B------:R-:W-:Y:S01]  /*0590*/  PRMT R59, R47, 0x7632, R59 ;  /* 0x000076322f3b7816 */ /* 0x000fe2000000003b */
[--C-:B------:R-:W-:Y:S01]  /*05a0*/  FADD.FTZ R67, -R61, R52.reuse ;  /* 0x000000343d437221 */ /* 0x100fe20000010100 */
[----:B------:R-:W-:Y:S01]  /*05b0*/  SHF.L.U32 R62, R47, 0x10, RZ ;  /* 0x000000102f3e7819 */ /* 0x000fe200000006ff */
[----:B------:R-:W-:Y:S01]  /*05c0*/  IMAD.U32 R60, R46, 0x10000, RZ ;  /* 0x000100002e3c7824 */ /* 0x000fe200078e00ff */
[----:B---3--:R-:W-:Y:S01]  /*05d0*/  PRMT R52, R48, 0x7632, R52 ;  /* 0x0000763230347816 */ /* 0x008fe20000000034 */
[----:B------:R-:W-:Y:S01]  /*05e0*/  FADD.FTZ R44, -R61, R44 ;  /* 0x0000002c3d2c7221 */ /* 0x000fe20000010100 */
[----:B------:R-:W-:-:S02]  /*05f0*/  SHF.L.U32 R58, R45, 0x10, RZ ;  /* 0x000000102d3a7819 */ /* 0x000fc400000006ff */
[----:B------:R-:W-:Y:S02]  /*0600*/  SHF.L.U32 R46, R56, 0x10, RZ ;  /* 0x00000010382e7819 */ /* 0x000fe400000006ff */
[----:B------:R-:W-:Y:S01]  /*0610*/  SHF.L.U32 R63, R48, 0x10, RZ ;  /* 0x00000010303f7819 */ /* 0x000fe200000006ff */
[----:B------:R-:W-:Y:S01]  /*0620*/  FADD.FTZ R69, -R61, R62 ;  /* 0x0000003e3d457221 */ /* 0x000fe20000010100 */
[----:B-1----:R-:W-:Y:S01]  /*0630*/  SHF.L.U32 R54, R59, 0x10, RZ ;  /* 0x000000103b367819 */ /* 0x002fe200000006ff */
[----:B-----5:R-:W-:Y:S01]  /*0640*/  FMUL.FTZ R44, R4, R44 ;  /* 0x0000002c042c7220 */ /* 0x020fe20000410000 */
[----:B------:R-:W-:Y:S01]  /*0650*/  SHF.L.U32 R62, R52, 0x10, RZ ;  /* 0x00000010343e7819 */ /* 0x000fe200000006ff */
[----:B------:R-:W-:Y:S01]  /*0660*/  FADD.FTZ R45, -R61, R58 ;  /* 0x0000003a3d2d7221 */ /* 0x000fe20000010100 */
[----:B------:R-:W-:Y:S01]  /*0670*/  PRMT R56, R49, 0x7632, R56 ;  /* 0x0000763231387816 */ /* 0x000fe20000000038 */
[C---:B------:R-:W-:Y:S01]  /*0680*/  FADD.FTZ R47, -R61.reuse, R60 ;  /* 0x0000003c3d2f7221 */ /* 0x040fe20000010100 */
[----:B------:R-:W-:Y:S01]  /*0690*/  PRMT R57, R50, 0x7632, R57 ;  /* 0x0000763232397816 */ /* 0x000fe20000000039 */
[C---:B------:R-:W-:Y:S01]  /*06a0*/  FADD.FTZ R46, -R61.reuse, R46 ;  /* 0x0000002e3d2e7221 */ /* 0x040fe20000010100 */
[----:B------:R-:W-:Y:S01]  /*06b0*/  FMUL.FTZ R52, R12, R63 ;  /* 0x0000003f0c347220 */ /* 0x000fe20000410000 */
[--C-:B------:R-:W-:Y:S01]  /*06c0*/  FADD.FTZ R61, -R61, R54.reuse ;  /* 0x000000363d3d7221 */ /* 0x100fe20000010100 */
[----:B------:R-:W-:Y:S01]  /*06d0*/  FMUL.FTZ R3, R4, R3 ;  /* 0x0000000304037220 */ /* 0x000fe20000410000 */
[C---:B------:R-:W-:Y:S01]  /*06e0*/  PRMT R54, R51.reuse, 0x7632, R54 ;  /* 0x0000763233367816 */ /* 0x040fe20000000036 */
[-C--:B------:R-:W-:Y:S01]  /*06f0*/  FFMA.FTZ R21, R44, R62.reuse, R21 ;  /* 0x0000003e2c157223 */ /* 0x080fe20000010015 */
[----:B------:R-:W-:Y:S01]  /*0700*/  SHF.L.U32 R55, R51, 0x10, RZ ;  /* 0x0000001033377819 */ /* 0x000fe200000006ff */
[----:B------:R-:W-:Y:S01]  /*0710*/  FADD.FTZ R33, R33, R62 ;  /* 0x0000003e21217221 */ /* 0x000fe20000010000 */
[----:B------:R-:W-:Y:S01]  /*0720*/  SHF.L.U32 R65, R49, 0x10, RZ ;  /* 0x0000001031417819 */ /* 0x000fe200000006ff */
[----:B------:R-:W-:Y:S01]  /*0730*/  FMUL.FTZ R51, R13, R62 ;  /* 0x0000003e0d337220 */ /* 0x000fe20000410000 */
[----:B------:R-:W-:Y:S01]  /*0740*/  SHF.L.U32 R64, R56, 0x10, RZ ;  /* 0x0000001038407819 */ /* 0x000fe200000006ff */
[----:B------:R-:W-:-:S02]  /*0750*/  IMAD.U32 R56, R57, 0x10000, RZ ;  /* 0x0001000039387824 */ /* 0x000fc400078e00ff */
[----:B------:R-:W-:Y:S01]  /*0760*/  FADD.FTZ R62, RZ, R52 ;  /* 0x00000034ff3e7221 */ /* 0x000fe20000010000 */
[----:B------:R-:W-:Y:S01]  /*0770*/  FFMA.FTZ R57, R3, R52, RZ ;  /* 0x0000003403397223 */ /* 0x000fe200000100ff */
[----:B------:R-:W-:Y:S02]  /*0780*/  IMAD.U32 R59, R50, 0x10000, RZ ;  /* 0x00010000323b7824 */ /* 0x000fe400078e00ff */
[C---:B------:R-:W-:Y:S01]  /*0790*/  FMUL.FTZ R47, R4.reuse, R47 ;  /* 0x0000002f042f7220 */ /* 0x040fe20000410000 */
[C---:B------:R-:W-:Y:S01]  /*07a0*/  FMUL.FTZ R46, R4.reuse, R46 ;  /* 0x0000002e042e7220 */ /* 0x040fe20000410000 */
[----:B------:R-:W-:Y:S01]  /*07b0*/  FMUL.FTZ R50, R4, R61 ;  /* 0x0000003d04327220 */ /* 0x000fe20000410000 */
[----:B------:R-:W-:Y:S01]  /*07c0*/  FMUL.FTZ R58, R14, R65 ;  /* 0x000000410e3a7220 */ /* 0x000fe20000410000 */
[----:B------:R-:W-:Y:S01]  /*07d0*/  FADD.FTZ R61, R62, R51 ;  /* 0x000000333e3d7221 */ /* 0x000fe20000010000 */
[----:B------:R-:W-:Y:S01]  /*07e0*/  FMUL.FTZ R45, R4, R45 ;  /* 0x0000002d042d7220 */ /* 0x000fe20000410000 */
[----:B------:R-:W-:Y:S01]  /*07f0*/  FFMA.FTZ R62, R44, R51, R57 ;  /* 0x000000332c3e7223 */ /* 0x000fe20000010039 */
[-C--:B------:R-:W-:Y:S01]  /*0800*/  FFMA.FTZ R24, R47, R59.reuse, R24 ;  /* 0x0000003b2f187223 */ /* 0x080fe20000010018 */
        /* <DEDUP_REMOVED lines=8> */
[----:B------:R-:W-:Y:S01]  /*0890*/  FFMA.FTZ R20, R3, R63, R20 ;  /* 0x0000003f03147223 */ /* 0x000fe20000010014 */
[----:B------:R-:W-:Y:S01]  /*08a0*/  FADD.FTZ R32, R32, R63 ;  /* 0x0000003f20207221 */ /* 0x000fe20000010000 */
        /* <DEDUP_REMOVED lines=11> */
[----:B------:R-:W-:Y:S01]  /*0960*/  SHF.L.U32 R54, R54, 0x10, RZ ;  /* 0x0000001036367819 */ /* 0x000fe200000006ff */
[----:B------:R-:W-:Y:S01]  /*0970*/  FADD.FTZ R55, R56, R61 ;  /* 0x0000003d38377221 */ /* 0x000fe20000010000 */
[----:B------:R-:W-:Y:S01]  /*0980*/  FFMA.FTZ R56, R48, R61, R57 ;  /* 0x0000003d30387223 */ /* 0x000fe20000010039 */
[----:B------:R-:W-:Y:S01]  /*0990*/  FFMA.FTZ R22, R45, R65, R22 ;  /* 0x000000412d167223 */ /* 0x000fe20000010016 */
        /* <DEDUP_REMOVED lines=8> */
.L_x_1396:
[----:B------:R-:W-:Y:S05]  /*0a20*/  BSYNC B1 ;  /* 0x0000000000017941 */ /* 0x000fea0003800000 */
.L_x_1394:
        /* <DEDUP_REMOVED lines=20> */
.L_x_1436:
[----:B------:R-:W-:Y:S05]  /*0b70*/  @!P1 BRA.U `(.L_x_1398) ;  /* 0x0000000900d89947 */ /* 0x000fea0003800000 */
[----:B-----5:R-:W-:Y:S01]  /*0b80*/  ISETP.GE.AND P3, PT, R2, 0x1, PT ;  /* 0x000000010200780c */ /* 0x020fe20003f66270 */
[----:B---3--:R-:W-:Y:S01]  /*0b90*/  FADD.FTZ R66, R65, R66 ;  /* 0x0000004241427221 */ /* 0x008fe20000010000 */
[----:B--2---:R-:W-:Y:S01]  /*0ba0*/  HFMA2.MMA R65, -RZ, RZ, 0, 0 ;  /* 0x00000000ff417435 */ /* 0x004fe200000001ff */
[----:B-1--4-:R-:W-:Y:S01]  /*0bb0*/  FADD.FTZ R55, R64, R67 ;  /* 0x0000004340377221 */ /* 0x012fe20000010000 */
[----:B------:R-:W-:Y:S03]  /*0bc0*/  BSSY B1, `(.L_x_1398) ;  /* 0x00000b1000017945 */ /* 0x000fe60003800000 */
[----:B------:R-:W-:-:S06]  /*0bd0*/  FMUL.FTZ R55, R55, UR8 ;  /* 0x0000000837377c20 */ /* 0x000fcc0008410000 */
[----:B------:R-:W-:-:S05]  /*0be0*/  @P3 IADD3 R2, R2, -0x1, RZ ;  /* 0xffffffff02023810 */ /* 0x000fca0007ffe0ff */
[----:B------:R-:W-:-:S05]  /*0bf0*/  @P3 IMAD R2, R2, R53, RZ ;  /* 0x0000003502023224 */ /* 0x000fca00078e02ff */
[----:B------:R-:W-:-:S04]  /*0c00*/  @P3 SHF.R.S32.HI R57, RZ, 0x1f, R2 ;  /* 0x0000001fff393819 */ /* 0x000fc80000011402 */
[----:B------:R-:W-:-:S04]  /*0c10*/  @P3 LEA.HI R2, R57, R2, RZ, 0x3 ;  /* 0x0000000239023211 */ /* 0x000fc800078f18ff */
[----:B------:R-:W-:Y:S01]  /*0c20*/  @P3 LEA.HI.SX32 R65, R2, R7, 0x1d ;  /* 0x0000000702413211 */ /* 0x000fe200078feaff */
[----:B------:R-:W-:Y:S01]  /*0c30*/  FMUL.FTZ R2, R66, UR8 ;  /* 0x0000000842027c20 */ /* 0x000fe20008410000 */
[----:B------:R-:W-:Y:S06]  /*0c40*/  @!P1 BRA `(.L_x_1399) ;  /* 0x0000000800a09947 */ /* 0x000fec0003800000 */
[----:B0-----:R-:W-:Y:S01]  /*0c50*/  ISETP.NE.AND P0, PT, R5, RZ, PT ;  /* 0x000000ff0500720c */ /* 0x001fe20003f05270 */
[----:B------:R-:W-:Y:S03]  /*0c60*/  BSSY B2, `(.L_x_1400) ;  /* 0x0000012000027945 */ /* 0x000fe60003800000 */
[----:B------:R-:W-:Y:S01]  /*0c70*/  FSEL R2, R2, RZ, !P0 ;  /* 0x000000ff02027208 */ /* 0x000fe20004000000 */
[----:B------:R-:W-:Y:S08]  /*0c80*/  @P2 BRA `(.L_x_1401) ;  /* 0x00000000001c2947 */ /* 0x000ff00003800000 */
[----:B------:R-:W-:Y:S01]  /*0c90*/  UISETP.NE.U32.AND UP0, UPT, UR6, URZ, UPT ;  /* 0x0000003f0600728c */ /* 0x000fe2000bf05070 */
[----:B------:R-:W-:-:S03]  /*0ca0*/  IMAD.MOV.U32 R57, RZ, RZ, RZ ;  /* 0x000000ffff397224 */ /* 0x000fc600078e00ff */
[----:B------:R-:W-:-:S06]  /*0cb0*/  UISETP.NE.AND.EX UP0, UPT, UR7, URZ, UPT, UP0 ;  /* 0x0000003f0700728c */ /* 0x000fcc000bf05300 */
[----:B------:R-:W-:-:S13]  /*0cc0*/  PLOP3.LUT P4, PT, PT, PT, UP0, 0x80, 0x0 ;  /* 0x000000000000781c */ /* 0x000fda0003f8f008 */
[----:B------:R-:W-:Y:S05]  /*0cd0*/  @!P4 BRA `(.L_x_1402) ;  /* 0x000000000028c947 */ /* 0x000fea0003800000 */
[----:B------:R-:W-:Y:S01]  /*0ce0*/  SHF.L.U32 R57, R8, 0x10, RZ ;  /* 0x0000001008397819 */ /* 0x000fe200000006ff */
[----:B------:R-:W-:Y:S06]  /*0cf0*/  BRA `(.L_x_1402) ;  /* 0x0000000000207947 */ /* 0x000fec0003800000 */
.L_x_1401:
[----:B------:R-:W-:Y:S01]  /*0d00*/  UISETP.NE.U32.AND UP0, UPT, UR6, URZ, UPT ;  /* 0x0000003f0600728c */ /* 0x000fe2000bf05070 */
[----:B------:R-:W-:-:S03]  /*0d10*/  FFMA.FTZ R57, R3, R55, R2 ;  /* 0x0000003703397223 */ /* 0x000fc60000010002 */
[----:B------:R-:W-:Y:S01]  /*0d20*/  UISETP.NE.AND.EX UP0, UPT, UR7, URZ, UPT, UP0 ;  /* 0x0000003f0700728c */ /* 0x000fe2000bf05300 */
[----:B------:R-:W-:-:S04]  /*0d30*/  FADD.FTZ R57, R52, -R57 ;  /* 0x8000003934397221 */ /* 0x000fc80000010000 */
[----:B------:R-:W-:Y:S01]  /*0d40*/  FMUL.FTZ R57, R4, R57 ;  /* 0x0000003904397220 */ /* 0x000fe20000410000 */
[----:B------:R-:W-:-:S13]  /*0d50*/  PLOP3.LUT P4, PT, PT, PT, UP0, 0x80, 0x0 ;  /* 0x000000000000781c */ /* 0x000fda0003f8f008 */
[----:B------:R-:W-:-:S05]  /*0d60*/  @P4 SHF.L.U32 R54, R8, 0x10, RZ ;  /* 0x0000001008364819 */ /* 0x000fca00000006ff */
[----:B------:R-:W-:-:S07]  /*0d70*/  @P4 FADD.FTZ R57, R57, R54 ;  /* 0x0000003639394221 */ /* 0x000fce0000010000 */
.L_x_1402:
[----:B------:R-:W-:Y:S05]  /*0d80*/  BSYNC B2 ;  /* 0x0000000000027941 */ /* 0x000fea0003800000 */
.L_x_1400:
        /* <DEDUP_REMOVED lines=15> */
.L_x_1404:
[----:B------:R-:W-:-:S04]  /*0e80*/  FFMA.FTZ R54, R44, R55, R2 ;  /* 0x000000372c367223 */ /* 0x000fc80000010002 */
[--C-:B------:R-:W-:Y:S01]  /*0e90*/  FADD.FTZ R57, R51, -R54.reuse ;  /* 0x8000003633397221 */ /* 0x100fe20000010000 */
[----:B------:R-:W-:-:S03]  /*0ea0*/  @P4 PRMT R54, R8, 0x7632, R54 ;  /* 0x0000763208364816 */ /* 0x000fc60000000036 */
[----:B------:R-:W-:Y:S01]  /*0eb0*/  FMUL.FTZ R57, R4, R57 ;  /* 0x0000003904397220 */ /* 0x000fe20000410000 */
[----:B------:R-:W-:-:S05]  /*0ec0*/  @P4 SHF.L.U32 R54, R54, 0x10, RZ ;  /* 0x0000001036364819 */ /* 0x000fca00000006ff */
[----:B------:R-:W-:-:S07]  /*0ed0*/  @P4 FADD.FTZ R57, R57, R54 ;  /* 0x0000003639394221 */ /* 0x000fce0000010000 */
.L_x_1405:
[----:B------:R-:W-:Y:S05]  /*0ee0*/  BSYNC B2 ;  /* 0x0000000000027941 */ /* 0x000fea0003800000 */
.L_x_1403:
        /* <DEDUP_REMOVED lines=12> */
.L_x_1407:
[----:B------:R-:W-:Y:S01]  /*0fb0*/  FFMA.FTZ R57, R45, R55, R2 ;  /* 0x000000372d397223 */ /* 0x000fe20000010002 */
[----:B------:R-:W-:-:S03]  /*0fc0*/  @P4 IMAD.U32 R54, R9, 0x10000, RZ ;  /* 0x0001000009364824 */ /* 0x000fc600078e00ff */
[----:B------:R-:W-:-:S04]  /*0fd0*/  FADD.FTZ R57, R58, -R57 ;  /* 0x800000393a397221 */ /* 0x000fc80000010000 */
[----:B------:R-:W-:-:S04]  /*0fe0*/  FMUL.FTZ R57, R4, R57 ;  /* 0x0000003904397220 */ /* 0x000fc80000410000 */
[----:B------:R-:W-:-:S07]  /*0ff0*/  @P4 FADD.FTZ R57, R57, R54 ;  /* 0x0000003639394221 */ /* 0x000fce0000010000 */
.L_x_1408:
[----:B------:R-:W-:Y:S05]  /*1000*/  BSYNC B2 ;  /* 0x0000000000027941 */ /* 0x000fea0003800000 */
.L_x_1406:
        /* <DEDUP_REMOVED lines=13> */
.L_x_1410:
[----:B------:R-:W-:-:S04]  /*10e0*/  FFMA.FTZ R54, R46, R55, R2 ;  /* 0x000000372e367223 */ /* 0x000fc80000010002 */
[--C-:B------:R-:W-:Y:S01]  /*10f0*/  FADD.FTZ R57, R59, -R54.reuse ;  /* 0x800000363b397221 */ /* 0x100fe20000010000 */
[----:B------:R-:W-:-:S03]  /*1100*/  @P4 PRMT R54, R9, 0x7632, R54 ;  /* 0x0000763209364816 */ /* 0x000fc60000000036 */
[----:B------:R-:W-:Y:S01]  /*1110*/  FMUL.FTZ R57, R4, R57 ;  /* 0x0000003904397220 */ /* 0x000fe20000410000 */
[----:B------:R-:W-:-:S05]  /*1120*/  @P4 SHF.L.U32 R54, R54, 0x10, RZ ;  /* 0x0000001036364819 */ /* 0x000fca00000006ff */
[----:B------:R-:W-:-:S07]  /*1130*/  @P4 FADD.FTZ R57, R57, R54 ;  /* 0x0000003639394221 */ /* 0x000fce0000010000 */
.L_x_1411:
[----:B------:R-:W-:Y:S05]  /*1140*/  BSYNC B2 ;  /* 0x0000000000027941 */ /* 0x000fea0003800000 */
.L_x_1409:
        /* <DEDUP_REMOVED lines=12> */
.L_x_1413:
[----:B------:R-:W-:Y:S01]  /*1210*/  FFMA.FTZ R57, R47, R55, R2 ;  /* 0x000000372f397223 */ /* 0x000fe20000010002 */
[----:B------:R-:W-:-:S03]  /*1220*/  @P4 SHF.L.U32 R54, R10, 0x10, RZ ;  /* 0x000000100a364819 */ /* 0x000fc600000006ff */
[----:B------:R-:W-:-:S04]  /*1230*/  FADD.FTZ R57, R60, -R57 ;  /* 0x800000393c397221 */ /* 0x000fc80000010000 */
[----:B------:R-:W-:-:S04]  /*1240*/  FMUL.FTZ R57, R4, R57 ;  /* 0x0000003904397220 */ /* 0x000fc80000410000 */
[----:B------:R-:W-:-:S07]  /*1250*/  @P4 FADD.FTZ R57, R57, R54 ;  /* 0x0000003639394221 */ /* 0x000fce0000010000 */
.L_x_1414:
[----:B------:R-:W-:Y:S05]  /*1260*/  BSYNC B2 ;  /* 0x0000000000027941 */ /* 0x000fea0003800000 */
.L_x_1412:
        /* <DEDUP_REMOVED lines=13> */
.L_x_1416:
[----:B------:R-:W-:-:S04]  /*1340*/  FFMA.FTZ R54, R48, R55, R2 ;  /* 0x0000003730367223 */ /* 0x000fc80000010002 */
[--C-:B------:R-:W-:Y:S01]  /*1350*/  FADD.FTZ R57, R61, -R54.reuse ;  /* 0x800000363d397221 */ /* 0x100fe20000010000 */
[----:B------:R-:W-:-:S03]  /*1360*/  @P4 PRMT R54, R10, 0x7632, R54 ;  /* 0x000076320a364816 */ /* 0x000fc60000000036 */
[----:B------:R-:W-:Y:S01]  /*1370*/  FMUL.FTZ R57, R4, R57 ;  /* 0x0000003904397220 */ /* 0x000fe20000410000 */
[----:B------:R-:W-:-:S05]  /*1380*/  @P4 SHF.L.U32 R54, R54, 0x10, RZ ;  /* 0x0000001036364819 */ /* 0x000fca00000006ff */
[----:B------:R-:W-:-:S07]  /*1390*/  @P4 FADD.FTZ R57, R57, R54 ;  /* 0x0000003639394221 */ /* 0x000fce0000010000 */
.L_x_1417:
[----:B------:R-:W-:Y:S05]  /*13a0*/  BSYNC B2 ;  /* 0x0000000000027941 */ /* 0x000fea0003800000 */
.L_x_1415:
        /* <DEDUP_REMOVED lines=10> */
[----:B------:R-:W-:Y:S01]  /*1450*/  SHF.L.U32 R57, R11, 0x10, RZ ;  /* 0x000000100b397819 */ /* 0x000fe200000006ff */
[----:B------:R-:W-:Y:S06]  /*1460*/  BRA `(.L_x_1420) ;  /* 0x0000000000147947 */ /* 0x000fec0003800000 */
.L_x_1419:
[----:B------:R-:W-:Y:S01]  /*1470*/  FFMA.FTZ R57, R49, R55, R2 ;  /* 0x0000003731397223 */ /* 0x000fe20000010002 */
[----:B------:R-:W-:-:S03]  /*1480*/  @P4 IMAD.U32 R54, R11, 0x10000, RZ ;  /* 0x000100000b364824 */ /* 0x000fc600078e00ff */
[----:B------:R-:W-:-:S04]  /*1490*/  FADD.FTZ R57, R62, -R57 ;  /* 0x800000393e397221 */ /* 0x000fc80000010000 */
[----:B------:R-:W-:-:S04]  /*14a0*/  FMUL.FTZ R57, R4, R57 ;  /* 0x0000003904397220 */ /* 0x000fc80000410000 */
[----:B------:R-:W-:-:S07]  /*14b0*/  @P4 FADD.FTZ R57, R57, R54 ;  /* 0x0000003639394221 */ /* 0x000fce0000010000 */
.L_x_1420:
[----:B------:R-:W-:Y:S05]  /*14c0*/  BSYNC B2 ;  /* 0x0000000000027941 */ /* 0x000fea0003800000 */
.L_x_1418:
        /* <DEDUP_REMOVED lines=13> */
.L_x_1422:
[----:B------:R-:W-:-:S04]  /*15a0*/  FFMA.FTZ R2, R50, R55, R2 ;  /* 0x0000003732027223 */ /* 0x000fc80000010002 */
[--C-:B------:R-:W-:Y:S01]  /*15b0*/  FADD.FTZ R55, R63, -R2.reuse ;  /* 0x800000023f377221 */ /* 0x100fe20000010000 */
[----:B------:R-:W-:-:S03]  /*15c0*/  @P4 PRMT R2, R11, 0x7632, R2 ;  /* 0x000076320b024816 */ /* 0x000fc60000000002 */
[----:B------:R-:W-:Y:S01]  /*15d0*/  FMUL.FTZ R4, R4, R55 ;  /* 0x0000003704047220 */ /* 0x000fe20000410000 */
[----:B------:R-:W-:-:S05]  /*15e0*/  @P4 SHF.L.U32 R55, R2, 0x10, RZ ;  /* 0x0000001002374819 */ /* 0x000fca00000006ff */
[----:B------:R-:W-:-:S07]  /*15f0*/  @P4 FADD.FTZ R4, R4, R55 ;  /* 0x0000003704044221 */ /* 0x000fce0000010000 */
.L_x_1423:
[----:B------:R-:W-:Y:S05]  /*1600*/  BSYNC B2 ;  /* 0x0000000000027941 */ /* 0x000fea0003800000 */
.L_x_1421:
        /* <DEDUP_REMOVED lines=12> */
.L_x_1399:
[----:B------:R-:W-:Y:S05]  /*16d0*/  BSYNC B1 ;  /* 0x0000000000017941 */ /* 0x000fea0003800000 */
.L_x_1398:
[----:B-1----:R-:W1:Y:S02]  /*16e0*/  LDC.64 R54, c[0x0][0x210] ;  /* 0x00008400ff367b82 */ /* 0x002e640000000a00 */
[----:B-1----:R-:W-:-:S05]  /*16f0*/  IMAD R6, R54, 0x4, R6 ;  /* 0x0000000436067824 */ /* 0x002fca00078e0206 */
[----:B------:R-:W-:-:S13]  /*1700*/  ISETP.GE.AND P0, PT, R6, R55, PT ;  /* 0x000000370600720c */ /* 0x000fda0003f06270 */
[----:B------:R-:W-:Y:S05]  /*1710*/  @!P0 BRA `(.L_x_1424) ;  /* 0xffffffe800c88947 */ /* 0x000fea000383ffff */
.L_x_1393:
[----:B------:R-:W-:Y:S05]  /*1720*/  BSYNC B0 ;  /* 0x0000000000007941 */ /* 0x000fea0003800000 */
.L_x_1392:
[----:B------:R-:W1:Y:S01]  /*1730*/  S2R R3, SR_CgaCtaId ;  /* 0x0000000000037919 */ /* 0x000e620000008800 */
[----:B------:R-:W-:Y:S01]  /*1740*/  MOV R0, 0x400 ;  /* 0x0000040000007802 */ /* 0x000fe20000000f00 */
[----:B------:R-:W-:Y:S05]  /*1750*/  WARPSYNC.ALL ;  /* 0x0000000000007948 */ /* 0x000fea0003800000 */
[----:B-----5:R-:W0:Y:S01]  /*1760*/  S2R R15, SR_TID.X ;  /* 0x00000000000f7919 */ /* 0x020e220000002100 */
[----:B------:R-:W-:Y:S01]  /*1770*/  ULDC.64 UR12, c[0x0][0x2d8] ;  /* 0x0000b600000c7ab9 */ /* 0x000fe20000000a00 */
[----:B------:R-:W-:Y:S01]  /*1780*/  ULDC.64 UR14, c[0x0][0x2d0] ;  /* 0x0000b400000e7ab9 */ /* 0x000fe20000000a00 */
[----:B------:R-:W2:Y:S01]  /*1790*/  S2R R36, SR_CTAID.X ;  /* 0x0000000000247919 */ /* 0x000ea20000002500 */
[----:B-1----:R-:W-:-:S04]  /*17a0*/  LEA R0, R3, R0, 0x18 ;  /* 0x0000000003007211 */ /* 0x002fc800078ec0ff */
[CC--:B0-----:R-:W-:Y:S02]  /*17b0*/  LEA R2, R15.reuse, R0.reuse, 0x5 ;  /* 0x000000000f027211 */ /* 0x0c1fe400078e28ff */
[----:B------:R-:W-:Y:S01]  /*17c0*/  LEA R0, R15, R0, 0x2 ;  /* 0x000000000f007211 */ /* 0x000fe200078e10ff */
[----:B--2---:R-:W-:Y:S02]  /*17d0*/  IMAD R36, R36, R53, RZ ;  /* 0x0000003524247224 */ /* 0x004fe400078e02ff */
        /* <DEDUP_REMOVED lines=47> */
[----:B------:R-:W-:Y:S01]  /*1ad0*/  @P1 MOV R3, R17 ;  /* 0x0000001100031202 */ /* 0x000fe20000000f00 */
[----:B------:R-:W-:Y:S01]  /*1ae0*/  @P1 IMAD.MOV.U32 R5, RZ, RZ, R15 ;  /* 0x000000ffff051224 */ /* 0x000fe200078e000f */
[----:B------:R-:W-:Y:S01]  /*1af0*/  @P1 MOV R4, R0 ;  /* 0x0000000000041202 */ /* 0x000fe20000000f00 */
[----:B----4-:R-:W-:Y:S01]  /*1b00*/  FADD.FTZ R13, R18, R13 ;  /* 0x0000000d120d7221 */ /* 0x010fe20000010000 */
[----:B------:R-:W-:-:S02]  /*1b10*/  @P1 IADD3 R6, P2, R6, 0x200, RZ ;  /* 0x0000020006061810 */ /* 0x000fc40007f5e0ff */
[----:B------:R-:W-:Y:S01]  /*1b20*/  @P1 IADD3 R0, P3, R0, 0x200, RZ ;  /* 0x0000020000001810 */ /* 0x000fe20007f7e0ff */
[----:B------:R-:W-:Y:S01]  /*1b30*/  FADD.FTZ R11, R11, R16 ;  /* 0x000000100b0b7221 */ /* 0x000fe20000010000 */
[----:B------:R-:W-:Y:S01]  /*1b40*/  @P1 IADD3.X R17, RZ, R17, RZ, P2, !PT ;  /* 0x00000011ff111210 */ /* 0x000fe200017fe4ff */
[----:B------:R0:W-:Y:S01]  /*1b50*/  @P1 STG.E desc[UR4][R2.64], R13 ;  /* 0x0000000d02001986 */ /* 0x0001e2000c101904 */
[----:B------:R-:W-:Y:S01]  /*1b60*/  @P1 IADD3.X R15, RZ, R15, RZ, P3, !PT ;  /* 0x0000000fff0f1210 */ /* 0x000fe20001ffe4ff */
[----:B------:R-:W-:Y:S02]  /*1b70*/  FADD.FTZ R11, R11, R28 ;  /* 0x0000001c0b0b7221 */ /* 0x000fe40000010000 */
[----:B------:R1:W-:Y:S02]  /*1b80*/  @P1 STG.E desc[UR4][R4.64], R9 ;  /* 0x0000000904001986 */ /* 0x0003e4000c101904 */
[----:B------:R-:W-:Y:S01]  /*1b90*/  FADD.FTZ R11, R11, R20 ;  /* 0x000000140b0b7221 */ /* 0x000fe20000010000 */
[----:B0-----:R-:W-:Y:S01]  /*1ba0*/  MOV R2, R6 ;  /* 0x0000000600027202 */ /* 0x001fe20000000f00 */
[----:B------:R-:W-:Y:S01]  /*1bb0*/  IMAD.MOV.U32 R3, RZ, RZ, R17 ;  /* 0x000000ffff037224 */ /* 0x000fe200078e0011 */
[----:B-1----:R-:W-:-:S02]  /*1bc0*/  MOV R4, R0 ;  /* 0x0000000000047202 */ /* 0x002fc40000000f00 */
[----:B------:R-:W-:Y:S01]  /*1bd0*/  MOV R5, R15 ;  /* 0x0000000f00057202 */ /* 0x000fe20000000f00 */
[----:B------:R-:W-:Y:S06]  /*1be0*/  @!P0 EXIT ;  /* 0x000000000000894d */ /* 0x000fec0003800000 */
[----:B------:R-:W-:Y:S04]  /*1bf0*/  STG.E desc[UR4][R2.64], R11 ;  /* 0x0000000b02007986 */ /* 0x000fe8000c101904 */
[----:B------:R-:W-:Y:S01]  /*1c00*/  STG.E desc[UR4][R4.64], R7 ;  /* 0x0000000704007986 */ /* 0x000fe2000c101904 */
[----:B------:R-:W-:Y:S05]  /*1c10*/  EXIT ;  /* 0x000000000000794d */ /* 0x000fea0003800000 */
.L_x_1397:
[----:B-1----:R-:W-:Y:S01]  /*1c20*/  HFMA2.MMA R55, -RZ, RZ, 0, 1.847743988037109375e-06 ;  /* 0x0000001fff377435 */ /* 0x002fe200000001ff */
[----:B------:R-:W-:Y:S01]  /*1c30*/  BSSY B1, `(.L_x_1425) ;  /* 0x0000007000017945 */ /* 0x000fe20003800000 */
[----:B------:R-:W-:Y:S01]  /*1c40*/  MOV R57, R66 ;  /* 0x0000004200397202 */ /* 0x000fe20000000f00 */
[----:B------:R-:W-:Y:S01]  /*1c50*/  IMAD.MOV.U32 R56, RZ, RZ, 0x1 ;  /* 0x00000001ff387424 */ /* 0x000fe200078e00ff */
[----:B------:R-:W-:-:S07]  /*1c60*/  MOV R54, 0xffffffff ;  /* 0xffffffff00367802 */ /* 0x000fce0000000f00 */
[----:B0----5:R-:W-:Y:S05]  /*1c70*/  WARPSYNC.COLLECTIVE R54, `(.L_x_1426) ;  /* 0x0000000036087348 */ /* 0x021fea0003c00000 */
[----:B------:R1:W2:Y:S02]  /*1c80*/  SHFL.BFLY P0, R67, R57, R56, R55 ;  /* 0x0c00003839437389 */ /* 0x0002a40000000037 */
[----:B012--5:R-:W-:Y:S01]  /*1c90*/  ENDCOLLECTIVE ;  /* 0x000000000000791b */ /* 0x027fe20003800000 */
.L_x_1426:
[----:B------:R-:W-:Y:S05]  /*1ca0*/  BSYNC B1 ;  /* 0x0000000000017941 */ /* 0x000fea0003800000 */
.L_x_1425:
        /* <DEDUP_REMOVED lines=8> */
.L_x_1427:
[----:B------:R-:W-:Y:S01]  /*1d30*/  HFMA2.MMA R56, -RZ, RZ, 0, 1.1920928955078125e-07 ;  /* 0x00000002ff387435 */ /* 0x000fe200000001ff */
[----:B------:R-:W-:Y:S01]  /*1d40*/  IMAD.MOV.U32 R57, RZ, RZ, R64 ;  /* 0x000000ffff397224 */ /* 0x000fe200078e0040 */
[----:B------:R-:W-:-:S09]  /*1d50*/  MOV R68, R67 ;  /* 0x0000004300447202 */ /* 0x000fd20000000f00 */
[----:B------:R-:W-:Y:S05]  /*1d60*/  WARPSYNC.COLLECTIVE R54, `(.L_x_1428) ;  /* 0x0000000036087348 */ /* 0x000fea0003c00000 */
[----:B------:R0:W1:Y:S02]  /*1d70*/  SHFL.BFLY P0, R67, R57, R56, R55 ;  /* 0x0c00003839437389 */ /* 0x0000640000000037 */
[----:B01----:R-:W-:Y:S01]  /*1d80*/  ENDCOLLECTIVE ;  /* 0x000000000000791b */ /* 0x003fe20003800000 */
.L_x_1428:
[----:B------:R-:W-:-:S05]  /*1d90*/  FADD.FTZ R66, R68, R65 ;  /* 0x0000004144427221 */ /* 0x000fca0000010000 */
[----:B------:R-:W-:Y:S01]  /*1da0*/  MOV R57, R66 ;  /* 0x0000004200397202 */ /* 0x000fe20000000f00 */
[----:B------:R-:W-:-:S07]  /*1db0*/  FADD.FTZ R68, R64, R67 ;  /* 0x0000004340447221 */ /* 0x000fce0000010000 */
[----:B------:R-:W-:Y:S05]  /*1dc0*/  WARPSYNC.COLLECTIVE R54, `(.L_x_1429) ;  /* 0x0000000036087348 */ /* 0x000fea0003c00000 */
[----:B------:R0:W1:Y:S02]  /*1dd0*/  SHFL.BFLY P0, R67, R57, R56, R55 ;  /* 0x0c00003839437389 */ /* 0x0000640000000037 */
[----:B01----:R-:W-:Y:S01]  /*1de0*/  ENDCOLLECTIVE ;  /* 0x000000000000791b */ /* 0x003fe20003800000 */
.L_x_1429:
[----:B------:R-:W-:Y:S01]  /*1df0*/  HFMA2.MMA R56, -RZ, RZ, 0, 2.384185791015625e-07 ;  /* 0x00000004ff387435 */ /* 0x000fe200000001ff */
[----:B------:R-:W-:Y:S01]  /*1e00*/  IMAD.MOV.U32 R57, RZ, RZ, R68 ;  /* 0x000000ffff397224 */ /* 0x000fe200078e0044 */
[----:B------:R-:W-:-:S09]  /*1e10*/  MOV R69, R67 ;  /* 0x0000004300457202 */ /* 0x000fd20000000f00 */
[----:B------:R-:W-:Y:S05]  /*1e20*/  WARPSYNC.COLLECTIVE R54, `(.L_x_1430) ;  /* 0x0000000036087348 */ /* 0x000fea0003c00000 */
[----:B------:R0:W1:Y:S02]  /*1e30*/  SHFL.BFLY P0, R67, R57, R56, R55 ;  /* 0x0c00003839437389 */ /* 0x0000640000000037 */
[----:B01----:R-:W-:Y:S01]  /*1e40*/  ENDCOLLECTIVE ;  /* 0x000000000000791b */ /* 0x003fe20003800000 */
.L_x_1430:
[----:B------:R-:W-:-:S05]  /*1e50*/  FADD.FTZ R64, R66, R69 ;  /* 0x0000004542407221 */ /* 0x000fca0000010000 */
[----:B------:R-:W-:Y:S01]  /*1e60*/  MOV R57, R64 ;  /* 0x0000004000397202 */ /* 0x000fe20000000f00 */
[----:B------:R-:W-:-:S07]  /*1e70*/  FADD.FTZ R69, R68, R67 ;  /* 0x0000004344457221 */ /* 0x000fce0000010000 */
[----:B------:R-:W-:Y:S05]  /*1e80*/  WARPSYNC.COLLECTIVE R54, `(.L_x_1431) ;  /* 0x0000000036087348 */ /* 0x000fea0003c00000 */
[----:B------:R0:W1:Y:S02]  /*1e90*/  SHFL.BFLY P0, R67, R57, R56, R55 ;  /* 0x0c00003839437389 */ /* 0x0000640000000037 */
[----:B01----:R-:W-:Y:S01]  /*1ea0*/  ENDCOLLECTIVE ;  /* 0x000000000000791b */ /* 0x003fe20003800000 */
.L_x_1431:
[----:B------:R-:W-:Y:S01]  /*1eb0*/  HFMA2.MMA R56, -RZ, RZ, 0, 4.76837158203125e-07 ;  /* 0x00000008ff387435 */ /* 0x000fe200000001ff */
[----:B------:R-:W-:Y:S01]  /*1ec0*/  IMAD.MOV.U32 R57, RZ, RZ, R69 ;  /* 0x000000ffff397224 */ /* 0x000fe200078e0045 */
[----:B------:R-:W-:-:S09]  /*1ed0*/  MOV R65, R67 ;  /* 0x0000004300417202 */ /* 0x000fd20000000f00 */
[----:B------:R-:W-:Y:S05]  /*1ee0*/  WARPSYNC.COLLECTIVE R54, `(.L_x_1432) ;  /* 0x0000000036087348 */ /* 0x000fea0003c00000 */
[----:B------:R0:W1:Y:S02]  /*1ef0*/  SHFL.BFLY P0, R67, R57, R56, R55 ;  /* 0x0c00003839437389 */ /* 0x0000640000000037 */
[----:B01----:R-:W-:Y:S01]  /*1f00*/  ENDCOLLECTIVE ;  /* 0x000000000000791b */ /* 0x003fe20003800000 */
.L_x_1432:
[----:B------:R-:W-:-:S05]  /*1f10*/  FADD.FTZ R68, R64, R65 ;  /* 0x0000004140447221 */ /* 0x000fca0000010000 */
[----:B------:R-:W-:Y:S01]  /*1f20*/  MOV R57, R68 ;  /* 0x0000004400397202 */ /* 0x000fe20000000f00 */
[----:B------:R-:W-:-:S07]  /*1f30*/  FADD.FTZ R65, R69, R67 ;  /* 0x0000004345417221 */ /* 0x000fce0000010000 */
[----:B------:R-:W-:Y:S05]  /*1f40*/  WARPSYNC.COLLECTIVE R54, `(.L_x_1433) ;  /* 0x0000000036087348 */ /* 0x000fea0003c00000 */
[----:B------:R0:W1:Y:S02]  /*1f50*/  SHFL.BFLY P0, R67, R57, R56, R55 ;  /* 0x0c00003839437389 */ /* 0x0000640000000037 */
[----:B01----:R-:W-:Y:S01]  /*1f60*/  ENDCOLLECTIVE ;  /* 0x000000000000791b */ /* 0x003fe20003800000 */
.L_x_1433:
[----:B------:R-:W-:Y:S01]  /*1f70*/  HFMA2.MMA R56, -RZ, RZ, 0, 9.5367431640625e-07 ;  /* 0x00000010ff387435 */ /* 0x000fe200000001ff */
[----:B------:R-:W-:Y:S01]  /*1f80*/  IMAD.MOV.U32 R57, RZ, RZ, R65 ;  /* 0x000000ffff397224 */ /* 0x000fe200078e0041 */
[----:B------:R-:W-:-:S09]  /*1f90*/  MOV R66, R67 ;  /* 0x0000004300427202 */ /* 0x000fd20000000f00 */
[----:B------:R-:W-:Y:S05]  /*1fa0*/  WARPSYNC.COLLECTIVE R54, `(.L_x_1434) ;  /* 0x0000000036087348 */ /* 0x000fea0003c00000 */
[----:B------:R0:W1:Y:S02]  /*1fb0*/  SHFL.BFLY P0, R67, R57, R56, R55 ;  /* 0x0c00003839437389 */ /* 0x0000640000000037 */
[----:B01----:R-:W-:Y:S01]  /*1fc0*/  ENDCOLLECTIVE ;  /* 0x000000000000791b */ /* 0x003fe20003800000 */
.L_x_1434:
[----:B------:R-:W-:-:S05]  /*1fd0*/  FADD.FTZ R64, R68, R66 ;  /* 0x0000004244407221 */ /* 0x000fca0000010000 */
[----:B------:R-:W-:Y:S02]  /*1fe0*/  MOV R57, R64 ;  /* 0x0000004000397202 */ /* 0x000fe40000000f00 */
[----:B------:R-:W-:-:S07]  /*1ff0*/  MOV R66, R67 ;  /* 0x0000004300427202 */ /* 0x000fce0000000f00 */
[----:B------:R-:W-:Y:S05]  /*2000*/  WARPSYNC.COLLECTIVE R54, `(.L_x_1435) ;  /* 0x0000000036087348 */ /* 0x000fea0003c00000 */
[----:B------:R0:W1:Y:S02]  /*2010*/  SHFL.BFLY P0, R67, R57, R56, R55 ;  /* 0x0c00003839437389 */ /* 0x0000640000000037 */
[----:B01----:R-:W-:Y:S01]  /*2020*/  ENDCOLLECTIVE ;  /* 0x000000000000791b */ /* 0x003fe20003800000 */
.L_x_1435:
[----:B------:R-:W-:Y:S05]  /*2030*/  BRA `(.L_x_1436) ;  /* 0xffffffe800cc7947 */ /* 0x000fea000383ffff */
.L_x_1437:
        /* <DEDUP_REMOVED lines=12> */
.L_x_6506:


//--------------------- .text._ZN10layer_norm13ln_bwd_kernelINS_13Kernel_traitsIf13__nv_bfloat16S2_S2_fjLj256ELj1ELj4ELj1ELj16ENS_18Kernel_traits_baseILj256EfS2_S2_S2_fjLj128EEEEELb0ELb0ELb1ELb1EEEvNS_9BwdParamsE --------------------------
	.section	.text._ZN10layer_norm13ln_bwd_kernelINS_13Kernel_traitsIf13__nv_bfloat16S2_S2_fjLj256ELj1ELj4ELj1ELj16ENS_18Kernel_traits_baseILj256EfS2_S2_S2_fjLj128EEEEELb0ELb0ELb1ELb1EEEvNS_9BwdParamsE,"ax",@progbits
	.align	128
        .global         _ZN10layer_norm13ln_bwd_kernelINS_13Kernel_traitsIf13__nv_bfloat16S2_S2_fjLj256ELj1ELj4ELj1ELj16ENS_18Kernel_traits_baseILj256EfS2_S2_S2_fjLj128EEEEELb0ELb0ELb1ELb1EEEvNS_9BwdParamsE
        .type           _ZN10layer_norm13ln_bwd_kernelINS_13Kernel_traitsIf13__nv_bfloat16S2_S2_fjLj256ELj1ELj4ELj1ELj16ENS_18Kernel_traits_baseILj256EfS2_S2_S2_fjLj128EEEEELb0ELb0ELb1ELb1EEEvNS_9BwdParamsE,@function
        .size           _ZN10layer_norm13ln_bwd_kernelINS_13Kernel_traitsIf13__nv_bfloat16S2_S2_fjLj256ELj1ELj4ELj1ELj16ENS_18Kernel_traits_baseILj256EfS2_S2_S2_fjLj128EEEEELb0ELb0ELb1ELb1EEEvNS_9BwdParamsE,(.L_x_6507 - _ZN10layer_norm13ln_bwd_kernelINS_13Kernel_traitsIf13__nv_bfloat16S2_S2_fjLj256ELj1ELj4ELj1ELj16ENS_18Kernel_traits_baseILj256EfS2_S2_S2_fjLj128EEEEELb0ELb0ELb1ELb1EEEvNS_9BwdParamsE)
        .other          _ZN10layer_norm13ln_bwd_kernelINS_13Kernel_traitsIf13__nv_bfloat16S2_S2_fjLj256ELj1ELj4ELj1ELj16ENS_18Kernel_traits_baseILj256EfS2_S2_S2_fjLj128EEEEELb0ELb0ELb1ELb1EEEvNS_9BwdParamsE,@"STO_CUDA_ENTRY STV_DEFAULT"
_ZN10layer_norm13ln_bwd_kernelINS_13Kernel_traitsIf13__nv_bfloat16S2_S2_fjLj256ELj1ELj4ELj1ELj16ENS_18Kernel_traits_baseILj256EfS2_S2_S2_fjLj128EEEEELb0ELb0ELb1ELb1EEEvNS_9BwdParamsE:
.text._ZN10layer_norm13ln_bwd_kernelINS_13Kernel_traitsIf13__nv_bfloat16S2_S2_fjLj256ELj1ELj4ELj1ELj16ENS_18Kernel_traits_baseILj256EfS2_S2_S2_fjLj128EEEEELb0ELb0ELb1ELb1EEEvNS_9BwdParamsE:
        /* <DEDUP_REMOVED lines=22> */
.L_x_1439:
[----:B------:R-:W-:Y:S01]  /*0160*/  SHF.L.U32 R0, R5, 0x5, RZ ;  /* 0x0000000505007819 */ /* 0x000fe200000006ff */
[----:B------:R-:W-:Y:S01]  /*0170*/  ULDC.64 UR6, c[0x0][0x260] ;  /* 0x0000980000067ab9 */ /* 0x000fe20000000a00 */
[----:B------:R-:W0:Y:S02]  /*0180*/  LDC.U8 R2, c[0x0][0x2a0] ;  /* 0x0000a800ff027b82 */ /* 0x000e240000000000 */
[----:B------:R-:W-:-:S04]  /*0190*/  LOP3.LUT R0, R0, 0x3e0, RZ, 0xc0, !PT ;  /* 0x000003e000007812 */ /* 0x000fc800078ec0ff */
[----:B------:R-:W-:-:S05]  /*01a0*/  IADD3 R6, P0, R0, UR6, RZ ;  /* 0x0000000600067c10 */ /* 0x000fca000ff1e0ff */
[----:B------:R-:W-:-:S05]  /*01b0*/  IMAD.X R7, RZ, RZ, UR7, P0 ;  /* 0x00000007ff077e24 */ /* 0x000fca00080e06ff */
[----:B------:R1:W5:Y:S04]  /*01c0*/  LDG.E.128 R28, desc[UR4][R6.64] ;  /* 0x00000004061c7981 */ /* 0x000368000c1e1d00 */
[----:B------:R1:W5:Y:S01]  /*01d0*/  LDG.E.128 R32, desc[UR4][R6.64+0x10] ;  /* 0x0000100406207981 */ /* 0x000362000c1e1d00 */
[----:B------:R-:W-:Y:S02]  /*01e0*/  LOP3.LUT R0, R5, 0x1f, RZ, 0xc0, !PT ;  /* 0x0000001f05007812 */ /* 0x000fe400078ec0ff */
[----:B------:R-:W-:Y:S02]  /*01f0*/  CS2R R22, SRZ ;  /* 0x0000000000167805 */ /* 0x000fe4000001ff00 */
[----:B------:R-:W-:Y:S02]  /*0200*/  CS2R R20, SRZ ;  /* 0x0000000000147805 */ /* 0x000fe4000001ff00 */
[----:B------:R-:W-:-:S02]  /*0210*/  CS2R R26, SRZ ;  /* 0x00000000001a7805 */ /* 0x000fc4000001ff00 */
[----:B------:R-:W-:Y:S02]  /*0220*/  CS2R R24, SRZ ;  /* 0x0000000000187805 */ /* 0x000fe4000001ff00 */
[----:B------:R-:W-:Y:S02]  /*0230*/  CS2R R14, SRZ ;  /* 0x00000000000e7805 */ /* 0x000fe4000001ff00 */
[----:B------:R-:W-:Y:S02]  /*0240*/  CS2R R12, SRZ ;  /* 0x00000000000c7805 */ /* 0x000fe4000001ff00 */
[----:B------:R-:W-:Y:S02]  /*0250*/  CS2R R18, SRZ ;  /* 0x0000000000127805 */ /* 0x000fe4000001ff00 */
[----:B-1----:R-:W-:-:S07]  /*0260*/  CS2R R16, SRZ ;  /* 0x0000000000107805 */ /* 0x002fce000001ff00 */
.L_x_1469:
[----:B------:R-:W1:Y:S08]  /*0270*/  LDC.64 R6, c[0x0][0x288] ;  /* 0x0000a200ff067b82 */ /* 0x000e700000000a00 */
[----:B------:R-:W2:Y:S08]  /*0280*/  LDC.64 R54, c[0x0][0x258] ;  /* 0x00009600ff367b82 */ /* 0x000eb00000000a00 */
[----:B------:R-:W3:Y:S01]  /*0290*/  LDC.64 R52, c[0x0][0x280] ;  /* 0x0000a000ff347b82 */ /* 0x000ee20000000a00 */
[----:B-1----:R-:W-:-:S07]  /*02a0*/  IMAD.WIDE R6, R4, 0x4, R6 ;  /* 0x0000000404067825 */ /* 0x002fce00078e0206 */
[----:B------:R-:W1:Y:S01]  /*02b0*/  LDC.64 R68, c[0x0][0x250] ;  /* 0x00009400ff447b82 */ /* 0x000e620000000a00 */
[----:B------:R-:W4:Y:S01]  /*02c0*/  LDG.E R6, desc[UR4][R6.64] ;  /* 0x0000000406067981 */ /* 0x000f22000c1e1900 */
[----:B--2---:R-:W-:-:S06]  /*02d0*/  IMAD.WIDE R54, R4, 0x4, R54 ;  /* 0x0000000404367825 */ /* 0x004fcc00078e0236 */
[----:B-----5:R-:W5:Y:S01]  /*02e0*/  LDG.E R55, desc[UR4][R54.64] ;  /* 0x0000000436377981 */ /* 0x020f62000c1e1900 */
[----:B---3--:R-:W-:-:S05]  /*02f0*/  IMAD.WIDE R52, R4, 0x4, R52 ;  /* 0x0000000404347825 */ /* 0x008fca00078e0234 */
[----:B------:R2:W5:Y:S02]  /*0300*/  LDG.E R54, desc[UR4][R52.64] ;  /* 0x0000000434367981 */ /* 0x000564000c1e1900 */
[----:B--2---:R-:W2:Y:S02]  /*0310*/  LDC R53, c[0x0][0x218] ;  /* 0x00008600ff357b82 */ /* 0x004ea40000000800 */
[----:B--2---:R-:W-:-:S05]  /*0320*/  IMAD R61, R4, R53, RZ ;  /* 0x00000035043d7224 */ /* 0x004fca00078e02ff */
[----:B------:R-:W-:-:S04]  /*0330*/  SHF.R.S32.HI R66, RZ, 0x1f, R61 ;  /* 0x0000001fff427819 */ /* 0x000fc8000001143d */
[----:B------:R-:W-:Y:S02]  /*0340*/  LEA.HI R61, R66, R61, RZ, 0x3 ;  /* 0x0000003d423d7211 */ /* 0x000fe400078f18ff */
[----:B------:R-:W2:Y:S02]  /*0350*/  LDC.64 R66, c[0x0][0x2c8] ;  /* 0x0000b200ff427b82 */ /* 0x000ea40000000a00 */
[----:B------:R-:W-:Y:S01]  /*0360*/  LEA.HI.SX32 R52, R61, R0, 0x1d ;  /* 0x000000003d347211 */ /* 0x000fe200078feaff */
[----:B------:R-:W-:Y:S01]  /*0370*/  BSSY B1, `(.L_x_1441) ;  /* 0x0000071000017945 */ /* 0x000fe20003800000 */
[----:B-1----:R-:W-:-:S04]  /*0380*/  IMAD.WIDE R68, R4, 0x4, R68 ;  /* 0x0000000404447825 */ /* 0x002fc800078e0244 */
[----:B--2---:R-:W-:Y:S01]  /*0390*/  IMAD.WIDE.U32 R66, R52, 0x10, R66 ;  /* 0x0000001034427825 */ /* 0x004fe200078e0042 */
[----:B----4-:R-:W-:-:S13]  /*03a0*/  ISETP.GT.AND P1, PT, R6, RZ, PT ;  /* 0x000000ff0600720c */ /* 0x010fda0003f24270 */
        /* <DEDUP_REMOVED lines=9> */
.L_x_1442:
[----:B------:R-:W1:Y:S01]  /*0440*/  LDC.64 R44, c[0x0][0x238] ;  /* 0x00008e00ff2c7b82 */ /* 0x000e620000000a00 */
[----:B------:R-:W-:Y:S01]  /*0450*/  VIADD R0, R6, 0xffffffff ;  /* 0xffffffff06007836 */ /* 0x000fe20000000000 */
[----:B------:R-:W2:Y:S03]  /*0460*/  LDG.E R58, desc[UR4][R68.64] ;  /* 0x00000004443a7981 */ /* 0x000ea6000c1e1900 */
[----:B------:R-:W-:-:S03]  /*0470*/  IMAD R0, R0, R53, RZ ;  /* 0x0000003500007224 */ /* 0x000fc600078e02ff */
[----:B------:R-:W3:Y:S02]  /*0480*/  LDC.64 R6, c[0x0][0x2b8] ;  /* 0x0000ae00ff067b82 */ /* 0x000ee40000000a00 */
[----:B------:R-:W-:-:S04]  /*0490*/  SHF.R.S32.HI R3, RZ, 0x1f, R0 ;  /* 0x0000001fff037819 */ /* 0x000fc80000011400 */
[----:B------:R-:W-:Y:S02]  /*04a0*/  LEA.HI R3, R3, R0, RZ, 0x3 ;  /* 0x0000000003037211 */ /* 0x000fe400078f18ff */
[----:B------:R-:W-:-:S04]  /*04b0*/  LOP3.LUT R0, R5, 0x1f, RZ, 0xc0, !PT ;  /* 0x0000001f05007812 */ /* 0x000fc800078ec0ff */
[----:B------:R-:W-:Y:S01]  /*04c0*/  LEA.HI.SX32 R3, R3, R0, 0x1d ;  /* 0x0000000003037211 */ /* 0x000fe200078feaff */
[----:B-1----:R-:W-:-:S06]  /*04d0*/  IMAD.WIDE.U32 R44, R52, 0x10, R44 ;  /* 0x00000010342c7825 */ /* 0x002fcc00078e002c */
[----:B------:R-:W4:Y:S01]  /*04e0*/  LDG.E.128 R44, desc[UR4][R44.64] ;  /* 0x000000042c2c7981 */ /* 0x000f22000c1e1d00 */
[----:B---3--:R-:W-:-:S06]  /*04f0*/  IMAD.WIDE.U32 R48, R3, 0x10, R6 ;  /* 0x0000001003307825 */ /* 0x008fcc00078e0006 */
[----:B------:R-:W3:Y:S01]  /*0500*/  LDG.E.128 R48, desc[UR4][R48.64] ;  /* 0x0000000430307981 */ /* 0x000ee2000c1e1d00 */
[----:B------:R-:W-:Y:S02]  /*0510*/  MOV R7, UR14 ;  /* 0x0000000e00077c02 */ /* 0x000fe40008000f00 */
[----:B------:R-:W-:Y:S02]  /*0520*/  MOV R6, UR15 ;  /* 0x0000000f00067c02 */ /* 0x000fe40008000f00 */
[----:B------:R-:W-:-:S04]  /*0530*/  ISETP.NE.U32.AND P0, PT, R7, RZ, PT ;  /* 0x000000ff0700720c */ /* 0x000fc80003f05070 */
[----:B------:R-:W-:-:S13]  /*0540*/  ISETP.NE.AND.EX P0, PT, R6, RZ, PT, P0 ;  /* 0x000000ff0600720c */ /* 0x000fda0003f05300 */
[----:B------:R1:W5:Y:S01]  /*0550*/  @P0 LDG.E.128 R8, desc[UR4][R66.64] ;  /* 0x0000000442080981 */ /* 0x000362000c1e1d00 */
[----:B0-----:R-:W-:-:S04]  /*0560*/  ISETP.NE.AND P0, PT, R2, RZ, PT ;  /* 0x000000ff0200720c */ /* 0x001fc80003f05270 */
[----:B--2---:R-:W-:Y:S02]  /*0570*/  FSEL R58, R58, RZ, !P0 ;  /* 0x000000ff3a3a7208 */ /* 0x004fe40004000000 */
[C---:B----4-:R-:W-:Y:S01]  /*0580*/  PRMT R3, R44.reuse, 0x7632, R3 ;  /* 0x000076322c037816 */ /* 0x050fe20000000003 */
[----:B------:R-:W-:Y:S01]  /*0590*/  IMAD.U32 R57, R44, 0x10000, RZ ;  /* 0x000100002c397824 */ /* 0x000fe200078e00ff */
[----:B------:R-:W-:Y:S02]  /*05a0*/  PRMT R44, R45, 0x7632, R44 ;  /* 0x000076322d2c7816 */ /* 0x000fe4000000002c */
[C---:B------:R-:W-:Y:S02]  /*05b0*/  PRMT R56, R46.reuse, 0x7632, R56 ;  /* 0x000076322e387816 */ /* 0x040fe40000000038 */
[----:B------:R-:W-:Y:S01]  /*05c0*/  SHF.L.U32 R61, R46, 0x10, RZ ;  /* 0x000000102e3d7819 */ /* 0x000fe200000006ff */
[----:B------:R-:W-:Y:S01]  /*05d0*/  IMAD.U32 R63, R47, 0x10000, RZ ;  /* 0x000100002f3f7824 */ /* 0x000fe200078e00ff */
[----:B------:R-:W-:-:S02]  /*05e0*/  SHF.L.U32 R59, R45, 0x10, RZ ;  /* 0x000000102d3b7819 */ /* 0x000fc400000006ff */
[----:B------:R-:W-:Y:S02]  /*05f0*/  PRMT R46, R47, 0x7632, R46 ;  /* 0x000076322f2e7816 */ /* 0x000fe4000000002e */
[----:B------:R-:W-:Y:S01]  /*0600*/  SHF.L.U32 R45, R44, 0x10, RZ ;  /* 0x000000102c2d7819 */ /* 0x000fe200000006ff */
[----:B-1----:R-:W-:Y:S01]  /*0610*/  FADD.FTZ R66, -R58, R61 ;  /* 0x0000003d3a427221 */ /* 0x002fe20000010100 */
[----:B------:R-:W-:Y:S01]  /*0620*/  SHF.L.U32 R3, R3, 0x10, RZ ;  /* 0x0000001003037819 */ /* 0x000fe200000006ff */
[----:B------:R-:W-:Y:S02]  /*0630*/  IMAD.U32 R47, R56, 0x10000, RZ ;  /* 0x00010000382f7824 */ /* 0x000fe400078e00ff */
[C---:B------:R-:W-:Y:S01]  /*0640*/  FADD.FTZ R68, -R58.reuse, R57 ;  /* 0x000000393a447221 */ /* 0x040fe20000010100 */
[----:B------:R-:W-:Y:S01]  /*0650*/  FADD.FTZ R56, -R58, R63 ;  /* 0x0000003f3a387221 */ /* 0x000fe20000010100 */
[C---:B---3--:R-:W-:Y:S02]  /*0660*/  PRMT R44, R48.reuse, 0x7632, R44 ;  /* 0x00007632302c7816 */ /* 0x048fe4000000002c */
[----:B------:R-:W-:Y:S01]  /*0670*/  SHF.L.U32 R61, R48, 0x10, RZ ;  /* 0x00000010303d7819 */ /* 0x000fe200000006ff */
[----:B------:R-:W-:Y:S01]  /*0680*/  FADD.FTZ R62, -R58, R45 ;  /* 0x0000002d3a3e7221 */ /* 0x000fe20000010100 */
[----:B------:R-:W-:Y:S01]  /*0690*/  SHF.L.U32 R57, R46, 0x10, RZ ;  /* 0x000000102e397819 */ /* 0x000fe200000006ff */
[C---:B------:R-:W-:Y:S01]  /*06a0*/  FADD.FTZ R59, -R58.reuse, R59 ;  /* 0x0000003b3a3b7221 */ /* 0x040fe20000010100 */
[C---:B------:R-:W-:Y:S01]  /*06b0*/  FADD.FTZ R64, -R58.reuse, R3 ;  /* 0x000000033a407221 */ /* 0x040fe20000010100 */
[--C-:B------:R-:W-:Y:S01]  /*06c0*/  FADD.FTZ R60, -R58, R47.reuse ;  /* 0x0000002f3a3c7221 */ /* 0x100fe20000010100 */
[----:B------:R-:W-:Y:S01]  /*06d0*/  PRMT R48, R51, 0x7632, R48 ;  /* 0x0000763233307816 */ /* 0x000fe20000000030 */
[----:B-----5:R-:W-:Y:S01]  /*06e0*/  FMUL.FTZ R3, R55, R68 ;  /* 0x0000004437037220 */ /* 0x020fe20000410000 */
[----:B------:R-:W-:Y:S01]  /*06f0*/  SHF.L.U32 R45, R51, 0x10, RZ ;  /* 0x00000010332d7819 */ /* 0x000fe200000006ff */
[----:B------:R-:W-:Y:S01]  /*0700*/  FMUL.FTZ R51, R55, R56 ;  /* 0x0000003837337220 */ /* 0x000fe20000410000 */
[----:B------:R-:W-:Y:S01]  /*0710*/  PRMT R47, R50, 0x7632, R47 ;  /* 0x00007632322f7816 */ /* 0x000fe2000000002f */
[----:B------:R-:W-:-:S02]  /*0720*/  IMAD.U32 R68, R44, 0x10000, RZ ;  /* 0x000100002c447824 */ /* 0x000fc400078e00ff */
[----:B------:R-:W-:Y:S01]  /*0730*/  FMUL.FTZ R56, R28, R61 ;  /* 0x0000003d1c387220 */ /* 0x000fe20000410000 */
[----:B------:R-:W-:Y:S01]  /*0740*/  FADD.FTZ R58, -R58, R57 ;  /* 0x000000393a3a7221 */ /* 0x000fe20000010100 */
[C---:B------:R-:W-:Y:S01]  /*0750*/  PRMT R46, R49.reuse, 0x7632, R46 ;  /* 0x00007632312e7816 */ /* 0x040fe2000000002e */
[----:B------:R-:W-:Y:S01]  /*0760*/  IMAD.U32 R49, R49, 0x10000, RZ ;  /* 0x0001000031317824 */ /* 0x000fe200078e00ff */
[----:B------:R-:W-:Y:S01]  /*0770*/  SHF.L.U32 R63, R50, 0x10, RZ ;  /* 0x00000010323f7819 */ /* 0x000fe200000006ff */
[C---:B------:R-:W-:Y:S01]  /*0780*/  FMUL.FTZ R59, R55.reuse, R59 ;  /* 0x0000003b373b7220 */ /* 0x040fe20000410000 */
[C---:B------:R-:W-:Y:S01]  /*0790*/  FMUL.FTZ R57, R55.reuse, R66 ;  /* 0x0000004237397220 */ /* 0x040fe20000410000 */
[----:B------:R-:W-:Y:S01]  /*07a0*/  FMUL.FTZ R64, R55, R64 ;  /* 0x0000004037407220 */ /* 0x000fe20000410000 */
[----:B------:R-:W-:Y:S01]  /*07b0*/  FFMA.FTZ R16, R3, R61, R16 ;  /* 0x0000003d03107223 */ /* 0x000fe20000010010 */
[----:B------:R-:W-:Y:S01]  /*07c0*/  FADD.FTZ R24, R24, R61 ;  /* 0x0000003d18187221 */ /* 0x000fe20000010000 */
[----:B------:R-:W-:Y:S01]  /*07d0*/  SHF.L.U32 R66, R47, 0x10, RZ ;  /* 0x000000102f427819 */ /* 0x000fe200000006ff */
[----:B------:R-:W-:-:S02]  /*07e0*/  IMAD.U32 R44, R48, 0x10000, RZ ;  /* 0x00010000302c7824 */ /* 0x000fc400078e00ff */
[----:B------:R-:W-:Y:S01]  /*07f0*/  FMUL.FTZ R48, R29, R68 ;  /* 0x000000441d307220 */ /* 0x000fe20000410000 */
[----:B------:R-:W-:Y:S01]  /*0800*/  FADD.FTZ R47, RZ, R56 ;  /* 0x00000038ff2f7221 */ /* 0x000fe20000010000 */
[----:B------:R-:W-:Y:S01]  /*0810*/  FFMA.FTZ R61, R3, R56, RZ ;  /* 0x00000038033d7223 */ /* 0x000fe200000100ff */
[----:B------:R-:W-:Y:S01]  /*0820*/  SHF.L.U32 R46, R46, 0x10, RZ ;  /* 0x000000102e2e7819 */ /* 0x000fe200000006ff */
[-C--:B------:R-:W-:Y:S01]  /*0830*/  FFMA.FTZ R18, R59, R49.reuse, R18 ;  /* 0x000000313b127223 */ /* 0x080fe20000010012 */
[----:B------:R-:W-:Y:S01]  /*0840*/  FADD.FTZ R26, R26, R49 ;  /* 0x000000311a1a7221 */ /* 0x000fe20000010000 */
[----:B------:R-:W-:Y:S01]  /*0850*/  FMUL.FTZ R50, R30, R49 ;  /* 0x000000311e327220 */ /* 0x000fe20000410000 */
[----:B------:R-:W-:Y:S01]  /*0860*/  FMUL.FTZ R62, R55, R62 ;  /* 0x0000003e373e7220 */ /* 0x000fe20000410000 */
[-C--:B------:R-:W-:Y:S01]  /*0870*/  FFMA.FTZ R12, R57, R63.reuse, R12 ;  /* 0x0000003f390c7223 */ /* 0x080fe2000001000c */
[----:B------:R-:W-:Y:S01]  /*0880*/  FADD.FTZ R20, R20, R63 ;  /* 0x0000003f14147221 */ /* 0x000fe20000010000 */
[----:B------:R-:W-:Y:S01]  /*0890*/  FMUL.FTZ R49, R32, R63 ;  /* 0x0000003f20317220 */ /* 0x000fe20000410000 */
[C---:B------:R-:W-:Y:S01]  /*08a0*/  FFMA.FTZ R17, R64.reuse, R68, R17 ;  /* 0x0000004440117223 */ /* 0x040fe20000010011 */
[----:B------:R-:W-:Y:S01]  /*08b0*/  FADD.FTZ R25, R25, R68 ;  /* 0x0000004419197221 */ /* 0x000fe20000010000 */
        /* <DEDUP_REMOVED lines=8> */
[----:B------:R-:W-:Y:S01]  /*0940*/  FFMA.FTZ R61, R62, R47, R61 ;  /* 0x0000002f3e3d7223 */ /* 0x000fe2000001003d */
[----:B------:R-:W-:Y:S01]  /*0950*/  FMUL.FTZ R60, R55, R60 ;  /* 0x0000003c373c7220 */ /* 0x000fe20000410000 */
[----:B------:R-:W-:Y:S01]  /*0960*/  FMUL.FTZ R46, R33, R66 ;  /* 0x00000042212e7220 */ /* 0x000fe20000410000 */
[----:B------:R-:W-:Y:S01]  /*0970*/  FADD.FTZ R63, R68, R49 ;  /* 0x00000031443f7221 */ /* 0x000fe20000010000 */
[----:B------:R-:W-:Y:S01]  /*0980*/  FFMA.FTZ R61, R57, R49, R61 ;  /* 0x00000031393d7223 */ /* 0x000fe2000001003d */
[----:B------:R-:W-:Y:S01]  /*0990*/  FMUL.FTZ R58, R55, R58 ;  /* 0x0000003a373a7220 */ /* 0x000fe20000410000 */
[-C--:B------:R-:W-:Y:S01]  /*09a0*/  FFMA.FTZ R14, R51, R45.reuse, R14 ;  /* 0x0000002d330e7223 */ /* 0x080fe2000001000e */
[----:B------:R-:W-:Y:S01]  /*09b0*/  FADD.FTZ R22, R22, R45 ;  /* 0x0000002d16167221 */ /* 0x000fe20000010000 */
[----:B------:R-:W-:Y:S01]  /*09c0*/  FFMA.FTZ R13, R60, R66, R13 ;  /* 0x000000423c0d7223 */ /* 0x000fe2000001000d */
        /* <DEDUP_REMOVED lines=11> */
.L_x_1443:
[----:B------:R-:W-:Y:S05]  /*0a80*/  BSYNC B1 ;  /* 0x0000000000017941 */ /* 0x000fea0003800000 */
.L_x_1441:
[----:B------:R-:W-:-:S03]  /*0a90*/  UMOV UR6, 0xffffffff ;  /* 0xffffffff00067882 */ /* 0x000fc60000000000 */
[----:B------:R-:W-:Y:S05]  /*0aa0*/  BRA.DIV UR6, `(.L_x_1444) ;  /* 0x0000001206207947 */ /* 0x000fea000b800000 */
[----:B------:R-:W1:Y:S04]  /*0ab0*/  SHFL.BFLY PT, R61, R68, 0x1, 0x1f ;  /* 0x0c201f00443d7f89 */ /* 0x000e6800000e0000 */
[----:B------:R-:W2:Y:S01]  /*0ac0*/  SHFL.BFLY PT, R65, R69, 0x1, 0x1f ;  /* 0x0c201f0045417f89 */ /* 0x000ea200000e0000 */
[----:B-1----:R-:W-:Y:S01]  /*0ad0*/  FADD.FTZ R67, R61, R68 ;  /* 0x000000443d437221 */ /* 0x002fe20000010000 */
[----:B--2---:R-:W-:-:S04]  /*0ae0*/  FADD.FTZ R69, R65, R69 ;  /* 0x0000004541457221 */ /* 0x004fc80000010000 */
[----:B------:R-:W1:Y:S02]  /*0af0*/  SHFL.BFLY PT, R65, R67, 0x2, 0x1f ;  /* 0x0c401f0043417f89 */ /* 0x000e6400000e0000 */
[----:B-1----:R-:W-:Y:S02]  /*0b00*/  FADD.FTZ R65, R67, R65 ;  /* 0x0000004143417221 */ /* 0x002fe40000010000 */
[----:B------:R-:W1:Y:S02]  /*0b10*/  SHFL.BFLY PT, R67, R69, 0x2, 0x1f ;  /* 0x0c401f0045437f89 */ /* 0x000e6400000e0000 */
[----:B-1----:R-:W-:Y:S02]  /*0b20*/  FADD.FTZ R69, R69, R67 ;  /* 0x0000004345457221 */ /* 0x002fe40000010000 */
[----:B------:R-:W1:Y:S02]  /*0b30*/  SHFL.BFLY PT, R67, R65, 0x4, 0x1f ;  /* 0x0c801f0041437f89 */ /* 0x000e6400000e0000 */
[----:B-1----:R-:W-:-:S02]  /*0b40*/  FADD.FTZ R65, R65, R67 ;  /* 0x0000004341417221 */ /* 0x002fc40000010000 */
[----:B------:R-:W1:Y:S04]  /*0b50*/  SHFL.BFLY PT, R67, R69, 0x4, 0x1f ;  /* 0x0c801f0045437f89 */ /* 0x000e6800000e0000 */
[----:B------:R-:W2:Y:S01]  /*0b60*/  SHFL.BFLY PT, R61, R65, 0x8, 0x1f ;  /* 0x0d001f00413d7f89 */ /* 0x000ea200000e0000 */
[----:B-1----:R-:W-:Y:S01]  /*0b70*/  FADD.FTZ R67, R69, R67 ;  /* 0x0000004345437221 */ /* 0x002fe20000010000 */
[----:B--2---:R-:W-:-:S04]  /*0b80*/  FADD.FTZ R65, R65, R61 ;  /* 0x0000003d41417221 */ /* 0x004fc80000010000 */
[----:B------:R-:W1:Y:S04]  /*0b90*/  SHFL.BFLY PT, R61, R67, 0x8, 0x1f ;  /* 0x0d001f00433d7f89 */ /* 0x000e6800000e0000 */
[----:B------:R2:W3:Y:S01]  /*0ba0*/  SHFL.BFLY PT, R69, R65, 0x10, 0x1f ;  /* 0x0e001f0041457f89 */ /* 0x0004e200000e0000 */
[----:B-1----:R-:W-:-:S05]  /*0bb0*/  FADD.FTZ R67, R67, R61 ;  /* 0x0000003d43437221 */ /* 0x002fca0000010000 */
[----:B---3--:R2:W1:Y:S02]  /*0bc0*/  SHFL.BFLY PT, R61, R67, 0x10, 0x1f ;  /* 0x0e001f00433d7f89 */ /* 0x00846400000e0000 */
.L_x_1481:
[----:B-----5:R-:W-:Y:S01]  /*0bd0*/  ISETP.GE.AND P3, PT, R54, 0x1, PT ;  /* 0x000000013600780c */ /* 0x020fe20003f66270 */
[----:B------:R-:W-:Y:S01]  /*0be0*/  FADD.FTZ R69, R65, R69 ;  /* 0x0000004541457221 */ /* 0x000fe20000010000 */
[----:B0-----:R-:W-:Y:S01]  /*0bf0*/  ISETP.NE.AND P0, PT, R2, RZ, PT ;  /* 0x000000ff0200720c */ /* 0x001fe20003f05270 */
[----:B------:R-:W-:Y:S10]  /*0c00*/  BSSY B1, `(.L_x_1445) ;  /* 0x000001a000017945 */ /* 0x000ff40003800000 */
[----:B------:R-:W-:-:S02]  /*0c10*/  @P3 IADD3 R54, R54, -0x1, RZ ;  /* 0xffffffff36363810 */ /* 0x000fc40007ffe0ff */
[----:B------:R-:W-:-:S03]  /*0c20*/  @P3 LOP3.LUT R0, R5, 0x1f, RZ, 0xc0, !PT ;  /* 0x0000001f05003812 */ /* 0x000fc600078ec0ff */
[----:B------:R-:W-:Y:S02]  /*0c30*/  @P3 IMAD R54, R54, R53, RZ ;  /* 0x0000003536363224 */ /* 0x000fe400078e02ff */
[----:B-1----:R-:W-:-:S03]  /*0c40*/  FADD.FTZ R53, R67, R61 ;  /* 0x0000003d43357221 */ /* 0x002fc60000010000 */
[----:B------:R-:W-:Y:S01]  /*0c50*/  @P3 SHF.R.S32.HI R61, RZ, 0x1f, R54 ;  /* 0x0000001fff3d3819 */ /* 0x000fe20000011436 */
[----:B------:R-:W-:-:S03]  /*0c60*/  FMUL.FTZ R53, R53, UR8 ;  /* 0x0000000835357c20 */ /* 0x000fc60008410000 */
[----:B------:R-:W-:Y:S01]  /*0c70*/  @P3 LEA.HI R63, R61, R54, RZ, 0x3 ;  /* 0x000000363d3f3211 */ /* 0x000fe200078f18ff */
[----:B------:R-:W-:Y:S01]  /*0c80*/  HFMA2.MMA R61, -RZ, RZ, 0, 0 ;  /* 0x00000000ff3d7435 */ /* 0x000fe200000001ff */
[----:B------:R-:W-:-:S05]  /*0c90*/  FMUL.FTZ R54, R69, UR8 ;  /* 0x0000000845367c20 */ /* 0x000fca0008410000 */
[----:B------:R-:W-:Y:S02]  /*0ca0*/  @P3 LEA.HI.SX32 R61, R63, R0, 0x1d ;  /* 0x000000003f3d3211 */ /* 0x000fe400078feaff */
[----:B------:R-:W-:Y:S01]  /*0cb0*/  FSEL R54, R54, RZ, !P0 ;  /* 0x000000ff36367208 */ /* 0x000fe20004000000 */
[----:B------:R-:W-:Y:S06]  /*0cc0*/  @P1 BRA `(.L_x_1446) ;  /* 0x0000000000181947 */ /* 0x000fec0003800000 */
[----:B------:R-:W-:-:S04]  /*0cd0*/  ISETP.NE.U32.AND P0, PT, R7, RZ, PT ;  /* 0x000000ff0700720c */ /* 0x000fc80003f05070 */
[----:B------:R-:W-:Y:S01]  /*0ce0*/  ISETP.NE.AND.EX P0, PT, R6, RZ, PT, P0 ;  /* 0x000000ff0600720c */ /* 0x000fe20003f05300 */
[----:B------:R-:W-:-:S12]  /*0cf0*/  IMAD.MOV.U32 R6, RZ, RZ, RZ ;  /* 0x000000ffff067224 */ /* 0x000fd800078e00ff */
[----:B------:R-:W-:Y:S05]  /*0d00*/  @!P0 BRA `(.L_x_1447) ;  /* 0x0000000000248947 */ /* 0x000fea0003800000 */
[----:B------:R-:W-:Y:S01]  /*0d10*/  SHF.L.U32 R6, R8, 0x10, RZ ;  /* 0x0000001008067819 */ /* 0x000fe200000006ff */
[----:B------:R-:W-:Y:S06]  /*0d20*/  BRA `(.L_x_1447) ;  /* 0x00000000001c7947 */ /* 0x000fec0003800000 */
.L_x_1446:
[----:B------:R-:W-:Y:S01]  /*0d30*/  ISETP.NE.U32.AND P0, PT, R7, RZ, PT ;  /* 0x000000ff0700720c */ /* 0x000fe20003f05070 */
[----:B------:R-:W-:-:S03]  /*0d40*/  FFMA.FTZ R7, R3, R53, R54 ;  /* 0x0000003503077223 */ /* 0x000fc60000010036 */
[----:B------:R-:W-:Y:S01]  /*0d50*/  ISETP.NE.AND.EX P0, PT, R6, RZ, PT, P0 ;  /* 0x000000ff0600720c */ /* 0x000fe20003f05300 */
[----:B------:R-:W-:-:S04]  /*0d60*/  FADD.FTZ R6, R56, -R7 ;  /* 0x8000000738067221 */ /* 0x000fc80000010000 */
[----:B------:R-:W-:-:S08]  /*0d70*/  FMUL.FTZ R6, R55, R6 ;  /* 0x0000000637067220 */ /* 0x000fd00000410000 */
[----:B------:R-:W-:-:S05]  /*0d80*/  @P0 SHF.L.U32 R7, R8, 0x10, RZ ;  /* 0x0000001008070819 */ /* 0x000fca00000006ff */
[----:B------:R-:W-:-:S07]  /*0d90*/  @P0 FADD.FTZ R6, R6, R7 ;  /* 0x0000000706060221 */ /* 0x000fce0000010000 */
.L_x_1447:
[----:B------:R-:W-:Y:S05]  /*0da0*/  BSYNC B1 ;  /* 0x0000000000017941 */ /* 0x000fea0003800000 */
.L_x_1445:
        /* <DEDUP_REMOVED lines=15> */
.L_x_1449:
[----:B------:R-:W-:-:S04]  /*0ea0*/  FFMA.FTZ R7, R64, R53, R54 ;  /* 0x0000003540077223 */ /* 0x000fc80000010036 */
[--C-:B------:R-:W-:Y:S01]  /*0eb0*/  FADD.FTZ R6, R48, -R7.reuse ;  /* 0x8000000730067221 */ /* 0x100fe20000010000 */
[----:B------:R-:W-:-:S03]  /*0ec0*/  @P0 PRMT R7, R8, 0x7632, R7 ;  /* 0x0000763208070816 */ /* 0x000fc60000000007 */
[----:B------:R-:W-:Y:S01]  /*0ed0*/  FMUL.FTZ R6, R55, R6 ;  /* 0x0000000637067220 */ /* 0x000fe20000410000 */
[----:B------:R-:W-:-:S05]  /*0ee0*/  @P0 SHF.L.U32 R7, R7, 0x10, RZ ;  /* 0x0000001007070819 */ /* 0x000fca00000006ff */
[----:B------:R-:W-:-:S07]  /*0ef0*/  @P0 FADD.FTZ R6, R6, R7 ;  /* 0x0000000706060221 */ /* 0x000fce0000010000 */
.L_x_1450:
[----:B------:R-:W-:Y:S05]  /*0f00*/  BSYNC B1 ;  /* 0x0000000000017941 */ /* 0x000fea0003800000 */
.L_x_1448:
        /* <DEDUP_REMOVED lines=12> */
.L_x_1452:
[----:B------:R-:W-:-:S04]  /*0fd0*/  FFMA.FTZ R7, R59, R53, R54 ;  /* 0x000000353b077223 */ /* 0x000fc80000010036 */
[----:B------:R-:W-:Y:S01]  /*0fe0*/  FADD.FTZ R6, R50, -R7 ;  /* 0x8000000732067221 */ /* 0x000fe20000010000 */
[----:B------:R-:W-:-:S03]  /*0ff0*/  @P0 SHF.L.U32 R7, R9, 0x10, RZ ;  /* 0x0000001009070819 */ /* 0x000fc600000006ff */
[----:B------:R-:W-:-:S04]  /*1000*/  FMUL.FTZ R6, R55, R6 ;  /* 0x0000000637067220 */ /* 0x000fc80000410000 */
[----:B------:R-:W-:-:S07]  /*1010*/  @P0 FADD.FTZ R6, R6, R7 ;  /* 0x0000000706060221 */ /* 0x000fce0000010000 */
.L_x_1453:
[----:B------:R-:W-:Y:S05]  /*1020*/  BSYNC B1 ;  /* 0x0000000000017941 */ /* 0x000fea0003800000 */
.L_x_1451:
        /* <DEDUP_REMOVED lines=13> */
.L_x_1455:
[----:B------:R-:W-:Y:S01]  /*1100*/  FFMA.FTZ R6, R62, R53, R54 ;  /* 0x000000353e067223 */ /* 0x000fe20000010036 */
[----:B------:R-:W-:-:S03]  /*1110*/  @P0 PRMT R7, R9, 0x7632, R7 ;  /* 0x0000763209070816 */ /* 0x000fc60000000007 */
[----:B------:R-:W-:Y:S01]  /*1120*/  FADD.FTZ R6, R47, -R6 ;  /* 0x800000062f067221 */ /* 0x000fe20000010000 */
[----:B------:R-:W-:-:S03]  /*1130*/  @P0 SHF.L.U32 R7, R7, 0x10, RZ ;  /* 0x0000001007070819 */ /* 0x000fc600000006ff */
[----:B------:R-:W-:-:S04]  /*1140*/  FMUL.FTZ R6, R55, R6 ;  /* 0x0000000637067220 */ /* 0x000fc80000410000 */
[----:B------:R-:W-:-:S07]  /*1150*/  @P0 FADD.FTZ R6, R6, R7 ;  /* 0x0000000706060221 */ /* 0x000fce0000010000 */
.L_x_1456:
[----:B------:R-:W-:Y:S05]  /*1160*/  BSYNC B1 ;  /* 0x0000000000017941 */ /* 0x000fea0003800000 */
.L_x_1454:
        /* <DEDUP_REMOVED lines=12> */
.L_x_1458:
[----:B------:R-:W-:Y:S01]  /*1230*/  FFMA.FTZ R6, R57, R53, R54 ;  /* 0x0000003539067223 */ /* 0x000fe20000010036 */
[----:B------:R-:W-:-:S03]  /*1240*/  @P0 IMAD.U32 R7, R10, 0x10000, RZ ;  /* 0x000100000a070824 */ /* 0x000fc600078e00ff */
[----:B------:R-:W-:-:S04]  /*1250*/  FADD.FTZ R6, R49, -R6 ;  /* 0x8000000631067221 */ /* 0x000fc80000010000 */
[----:B------:R-:W-:-:S04]  /*1260*/  FMUL.FTZ R6, R55, R6 ;  /* 0x0000000637067220 */ /* 0x000fc80000410000 */
[----:B------:R-:W-:-:S07]  /*1270*/  @P0 FADD.FTZ R6, R6, R7 ;  /* 0x0000000706060221 */ /* 0x000fce0000010000 */
.L_x_1459:
[----:B------:R-:W-:Y:S05]  /*1280*/  BSYNC B1 ;  /* 0x0000000000017941 */ /* 0x000fea0003800000 */
.L_x_1457:
        /* <DEDUP_REMOVED lines=13> */
.L_x_1461:
[----:B------:R-:W-:-:S04]  /*1360*/  FFMA.FTZ R7, R60, R53, R54 ;  /* 0x000000353c077223 */ /* 0x000fc80000010036 */
[--C-:B------:R-:W-:Y:S01]  /*1370*/  FADD.FTZ R6, R46, -R7.reuse ;  /* 0x800000072e067221 */ /* 0x100fe20000010000 */
[----:B------:R-:W-:-:S03]  /*1380*/  @P0 PRMT R7, R10, 0x7632, R7 ;  /* 0x000076320a070816 */ /* 0x000fc60000000007 */
[----:B------:R-:W-:Y:S01]  /*1390*/  FMUL.FTZ R6, R55, R6 ;  /* 0x0000000637067220 */ /* 0x000fe20000410000 */
[----:B------:R-:W-:-:S05]  /*13a0*/  @P0 SHF.L.U32 R7, R7, 0x10, RZ ;  /* 0x0000001007070819 */ /* 0x000fca00000006ff */
[----:B------:R-:W-:-:S07]  /*13b0*/  @P0 FADD.FTZ R6, R6, R7 ;  /* 0x0000000706060221 */ /* 0x000fce0000010000 */
.L_x_1462:
[----:B------:R-:W-:Y:S05]  /*13c0*/  BSYNC B1 ;  /* 0x0000000000017941 */ /* 0x000fea0003800000 */
.L_x_1460:
        /* <DEDUP_REMOVED lines=12> */
.L_x_1464:
[----:B------:R-:W-:Y:S01]  /*1490*/  FFMA.FTZ R6, R51, R53, R54 ;  /* 0x0000003533067223 */ /* 0x000fe20000010036 */
[----:B------:R-:W-:-:S03]  /*14a0*/  @P0 SHF.L.U32 R7, R11, 0x10, RZ ;  /* 0x000000100b070819 */ /* 0x000fc600000006ff */
[----:B------:R-:W-:-:S04]  /*14b0*/  FADD.FTZ R6, R45, -R6 ;  /* 0x800000062d067221 */ /* 0x000fc80000010000 */
[----:B------:R-:W-:-:S04]  /*14c0*/  FMUL.FTZ R6, R55, R6 ;  /* 0x0000000637067220 */ /* 0x000fc80000410000 */
[----:B------:R-:W-:-:S07]  /*14d0*/  @P0 FADD.FTZ R6, R6, R7 ;  /* 0x0000000706060221 */ /* 0x000fce0000010000 */
.L_x_1465:
[----:B------:R-:W-:Y:S05]  /*14e0*/  BSYNC B1 ;  /* 0x0000000000017941 */ /* 0x000fea0003800000 */
.L_x_1463:
        /* <DEDUP_REMOVED lines=13> */
.L_x_1467:
[----:B------:R-:W-:Y:S01]  /*15c0*/  FFMA.FTZ R53, R58, R53, R54 ;  /* 0x000000353a357223 */ /* 0x000fe20000010036 */
[----:B------:R-:W-:-:S03]  /*15d0*/  @P0 PRMT R7, R11, 0x7632, R7 ;  /* 0x000076320b070816 */ /* 0x000fc60000000007 */
[----:B------:R-:W-:-:S04]  /*15e0*/  FADD.FTZ R6, R44, -R53 ;  /* 0x800000352c067221 */ /* 0x000fc80000010000 */
[----:B------:R-:W-:Y:S01]  /*15f0*/  FMUL.FTZ R63, R55, R6 ;  /* 0x00000006373f7220 */ /* 0x000fe20000410000 */
[----:B------:R-:W-:-:S05]  /*1600*/  @P0 SHF.L.U32 R6, R7, 0x10, RZ ;  /* 0x0000001007060819 */ /* 0x000fca00000006ff */
[----:B------:R-:W-:-:S07]  /*1610*/  @P0 FADD.FTZ R63, R63, R6 ;  /* 0x000000063f3f0221 */ /* 0x000fce0000010000 */
.L_x_1468:
[----:B------:R-:W-:Y:S05]  /*1620*/  BSYNC B1 ;  /* 0x0000000000017941 */ /* 0x000fea0003800000 */
.L_x_1466:
[----:B------:R-:W0:Y:S08]  /*1630*/  @P2 LDC.64 R6, c[0x0][0x308] ;  /* 0x0000c200ff062b82 */ /* 0x000e300000000a00 */
[----:B------:R-:W2:Y:S08]  /*1640*/  @P3 LDC R66, c[0x0][0x29c] ;  /* 0x0000a700ff423b82 */ /* 0x000eb00000000800 */
[----:B------:R-:W1:Y:S01]  /*1650*/  @P3 LDC.64 R54, c[0x0][0x2f8] ;  /* 0x0000be00ff363b82 */ /* 0x000e620000000a00 */
[----:B0-----:R-:W-:-:S07]  /*1660*/  @P2 IMAD.WIDE.U32 R52, R52, 0x10, R6 ;  /* 0x0000001034342825 */ /* 0x001fce00078e0006 */
[----:B------:R-:W0:Y:S01]  /*1670*/  LDC.64 R6, c[0x0][0x210] ;  /* 0x00008400ff067b82 */ /* 0x000e220000000a00 */
[----:B--2---:R-:W-:Y:S01]  /*1680*/  @P3 FMUL.FTZ R65, R63, R66 ;  /* 0x000000423f413220 */ /* 0x004fe20000410000 */
[----:B------:R-:W-:-:S04]  /*1690*/  @P2 F2FP.BF16.F32.PACK_AB R63, RZ, R63 ;  /* 0x0000003fff3f223e */ /* 0x000fc800000010ff */
[----:B------:R-:W-:Y:S02]  /*16a0*/  @P3 F2FP.BF16.F32.PACK_AB R65, RZ, R65 ;  /* 0x00000041ff41323e */ /* 0x000fe400000010ff */
[----:B------:R-:W-:Y:S01]  /*16b0*/  @P2 PRMT R39, R39, 0x5410, R63 ;  /* 0x0000541027272816 */ /* 0x000fe2000000003f */
[----:B-1----:R-:W-:Y:S01]  /*16c0*/  @P3 IMAD.WIDE.U32 R54, R61, 0x10, R54 ;  /* 0x000000103d363825 */ /* 0x002fe200078e0036 */
[----:B------:R-:W-:-:S03]  /*16d0*/  @P3 PRMT R43, R43, 0x5410, R65 ;  /* 0x000054102b2b3816 */ /* 0x000fc60000000041 */
[----:B------:R1:W-:Y:S04]  /*16e0*/  @P2 STG.E.128 desc[UR4][R52.64], R36 ;  /* 0x0000002434002986 */ /* 0x0003e8000c101d04 */
[----:B------:R1:W-:Y:S01]  /*16f0*/  @P3 STG.E.128 desc[UR4][R54.64], R40 ;  /* 0x0000002836003986 */ /* 0x0003e2000c101d04 */
[----:B0-----:R-:W-:-:S04]  /*1700*/  LEA R4, R6, R4, 0x2 ;  /* 0x0000000406047211 */ /* 0x001fc800078e10ff */
[----:B------:R-:W-:-:S13]  /*1710*/  ISETP.GE.AND P0, PT, R4, R7, PT ;  /* 0x000000070400720c */ /* 0x000fda0003f06270 */
[----:B-1----:R-:W-:Y:S05]  /*1720*/  @!P0 BRA `(.L_x_1469) ;  /* 0xffffffe800d08947 */ /* 0x002fea000383ffff */
.L_x_1440:
[----:B------:R-:W-:Y:S05]  /*1730*/  BSYNC B0 ;  /* 0x0000000000007941 */ /* 0x000fea0003800000 */
.L_x_1438:
        /* <DEDUP_REMOVED lines=45> */
[C---:B------:R-:W-:Y:S01]  /*1a10*/  IADD3 R2, P0, R4.reuse, UR6, RZ ;  /* 0x0000000604027c10 */ /* 0x040fe2000ff1e0ff */
        /* <DEDUP_REMOVED lines=17> */
.L_x_1444:
[----:B------:R-:W-:Y:S01]  /*1b30*/  BSSY B1, `(.L_x_1470) ;  /* 0x0000007000017945 */ /* 0x000fe20003800000 */
[----:B------:R-:W-:Y:S01]  /*1b40*/  MOV R63, 0x1 ;  /* 0x00000001003f7802 */ /* 0x000fe20000000f00 */
[----:B-1----:R-:W-:Y:S01]  /*1b50*/  IMAD.MOV.U32 R66, RZ, RZ, 0x1f ;  /* 0x0000001fff427424 */ /* 0x002fe200078e00ff */
[----:B------:R-:W-:-:S07]  /*1b60*/  MOV R61, 0xffffffff ;  /* 0xffffffff003d7802 */ /* 0x000fce0000000f00 */
[----:B0----5:R-:W-:Y:S05]  /*1b70*/  WARPSYNC.COLLECTIVE R61, `(.L_x_1471) ;  /* 0x000000003d087348 */ /* 0x021fea0003c00000 */
[----:B------:R1:W2:Y:S02]  /*1b80*/  SHFL.BFLY P0, R61, R68, R63, R66 ;  /* 0x0c00003f443d7389 */ /* 0x0002a40000000042 */
[----:B012--5:R-:W-:Y:S01]  /*1b90*/  ENDCOLLECTIVE ;  /* 0x000000000000791b */ /* 0x027fe20003800000 */
.L_x_1471:
[----:B------:R-:W-:Y:S05]  /*1ba0*/  BSYNC B1 ;  /* 0x0000000000017941 */ /* 0x000fea0003800000 */
.L_x_1470:
        /* <DEDUP_REMOVED lines=8> */
.L_x_1472:
        /* <DEDUP_REMOVED lines=8> */
.L_x_1473:
[----:B------:R-:W-:Y:S02]  /*1cb0*/  MOV R68, R69 ;  /* 0x0000004500447202 */ /* 0x000fe40000000f00 */
[----:B------:R-:W-:Y:S01]  /*1cc0*/  MOV R65, R61 ;  /* 0x0000003d00417202 */ /* 0x000fe20000000f00 */
[----:B------:R-:W-:-:S04]  /*1cd0*/  IMAD.MOV.U32 R61, RZ, RZ, -0x1 ;  /* 0xffffffffff3d7424 */ /* 0x000fc800078e00ff */
[----:B------:R-:W-:-:S07]  /*1ce0*/  FADD.FTZ R65, R67, R65 ;  /* 0x0000004143417221 */ /* 0x000fce0000010000 */
[----:B------:R-:W-:Y:S05]  /*1cf0*/  WARPSYNC.COLLECTIVE R61, `(.L_x_1474) ;  /* 0x000000003d087348 */ /* 0x000fea0003c00000 */
[----:B------:R0:W1:Y:S02]  /*1d00*/  SHFL.BFLY P0, R61, R68, R63, R66 ;  /* 0x0c00003f443d7389 */ /* 0x0000640000000042 */
[----:B01----:R-:W-:Y:S01]  /*1d10*/  ENDCOLLECTIVE ;  /* 0x000000000000791b */ /* 0x003fe20003800000 */
.L_x_1474:
[----:B------:R-:W-:Y:S01]  /*1d20*/  HFMA2.MMA R63, -RZ, RZ, 0, 2.384185791015625e-07 ;  /* 0x00000004ff3f7435 */ /* 0x000fe200000001ff */
[----:B------:R-:W-:Y:S02]  /*1d30*/  MOV R68, R65 ;  /* 0x0000004100447202 */ /* 0x000fe40000000f00 */
[----:B------:R-:W-:Y:S01]  /*1d40*/  MOV R67, R61 ;  /* 0x0000003d00437202 */ /* 0x000fe20000000f00 */
[----:B------:R-:W-:-:S04]  /*1d50*/  IMAD.MOV.U32 R61, RZ, RZ, -0x1 ;  /* 0xffffffffff3d7424 */ /* 0x000fc800078e00ff */
[----:B------:R-:W-:-:S07]  /*1d60*/  FADD.FTZ R69, R69, R67 ;  /* 0x0000004345457221 */ /* 0x000fce0000010000 */
[----:B------:R-:W-:Y:S05]  /*1d70*/  WARPSYNC.COLLECTIVE R61, `(.L_x_1475) ;  /* 0x000000003d087348 */ /* 0x000fea0003c00000 */
[----:B------:R0:W1:Y:S02]  /*1d80*/  SHFL.BFLY P0, R61, R68, R63, R66 ;  /* 0x0c00003f443d7389 */ /* 0x0000640000000042 */
[----:B01----:R-:W-:Y:S01]  /*1d90*/  ENDCOLLECTIVE ;  /* 0x000000000000791b */ /* 0x003fe20003800000 */
.L_x_1475:
[----:B------:R-:W-:Y:S02]  /*1da0*/  MOV R68, R69 ;  /* 0x0000004500447202 */ /* 0x000fe40000000f00 */
[----:B------:R-:W-:Y:S02]  /*1db0*/  MOV R67, R61 ;  /* 0x0000003d00437202 */ /* 0x000fe40000000f00 */
[----:B------:R-:W-:-:S03]  /*1dc0*/  MOV R61, 0xffffffff ;  /* 0xffffffff003d7802 */ /* 0x000fc60000000f00 */
[----:B------:R-:W-:-:S07]  /*1dd0*/  FADD.FTZ R65, R65, R67 ;  /* 0x0000004341417221 */ /* 0x000fce0000010000 */
[----:B------:R-:W-:Y:S05]  /*1de0*/  WARPSYNC.COLLECTIVE R61, `(.L_x_1476) ;  /* 0x000000003d087348 */ /* 0x000fea0003c00000 */
[----:B------:R0:W1:Y:S02]  /*1df0*/  SHFL.BFLY P0, R61, R68, R63, R66 ;  /* 0x0c00003f443d7389 */ /* 0x0000640000000042 */
[----:B01----:R-:W-:Y:S01]  /*1e00*/  ENDCOLLECTIVE ;  /* 0x000000000000791b */ /* 0x003fe20003800000 */
.L_x_1476:
[----:B------:R-:W-:Y:S01]  /*1e10*/  HFMA2.MMA R63, -RZ, RZ, 0, 4.76837158203125e-07 ;  /* 0x00000008ff3f7435 */ /* 0x000fe200000001ff */
[----:B------:R-:W-:Y:S01]  /*1e20*/  MOV R68, R65 ;  /* 0x0000004100447202 */ /* 0x000fe20000000f00 */
[----:B------:R-:W-:Y:S01]  /*1e30*/  IMAD.MOV.U32 R67, RZ, RZ, R61 ;  /* 0x000000ffff437224 */ /* 0x000fe200078e003d */
[----:B------:R-:W-:-:S03]  /*1e40*/  MOV R61, 0xffffffff ;  /* 0xffffffff003d7802 */ /* 0x000fc60000000f00 */
[----:B------:R-:W-:-:S07]  /*1e50*/  FADD.FTZ R67, R69, R67 ;  /* 0x0000004345437221 */ /* 0x000fce0000010000 */
[----:B------:R-:W-:Y:S05]  /*1e60*/  WARPSYNC.COLLECTIVE R61, `(.L_x_1477) ;  /* 0x000000003d087348 */ /* 0x000fea0003c00000 */
[----:B------:R0:W1:Y:S02]  /*1e70*/  SHFL.BFLY P0, R61, R68, R63, R66 ;  /* 0x0c00003f443d7389 */ /* 0x0000640000000042 */
[----:B01----:R-:W-:Y:S01]  /*1e80*/  ENDCOLLECTIVE ;  /* 0x000000000000791b */ /* 0x003fe20003800000 */
.L_x_1477:
[----:B------:R-:W-:Y:S02]  /*1e90*/  IMAD.MOV.U32 R68, RZ, RZ, R67 ;  /* 0x000000ffff447224 */ /* 0x000fe400078e0043 */
[----:B------:R-:W-:Y:S01]  /*1ea0*/  FADD.FTZ R65, R65, R61 ;  /* 0x0000003d41417221 */ /* 0x000fe20000010000 */
[----:B------:R-:W-:-:S07]  /*1eb0*/  MOV R61, 0xffffffff ;  /* 0xffffffff003d7802 */ /* 0x000fce0000000f00 */
[----:B------:R-:W-:Y:S05]  /*1ec0*/  WARPSYNC.COLLECTIVE R61, `(.L_x_1478) ;  /* 0x000000003d087348 */ /* 0x000fea0003c00000 */
[----:B------:R0:W1:Y:S02]  /*1ed0*/  SHFL.BFLY P0, R61, R68, R63, R66 ;  /* 0x0c00003f443d7389 */ /* 0x0000640000000042 */
[----:B01----:R-:W-:Y:S01]  /*1ee0*/  ENDCOLLECTIVE ;  /* 0x000000000000791b */ /* 0x003fe20003800000 */
.L_x_1478:
[----:B------:R-:W-:Y:S01]  /*1ef0*/  HFMA2.MMA R63, -RZ, RZ, 0, 9.5367431640625e-07 ;  /* 0x00000010ff3f7435 */ /* 0x000fe200000001ff */
[----:B------:R-:W-:Y:S01]  /*1f00*/  MOV R68, R65 ;  /* 0x0000004100447202 */ /* 0x000fe20000000f00 */
[----:B------:R-:W-:Y:S01]  /*1f10*/  FADD.FTZ R67, R67, R61 ;  /* 0x0000003d43437221 */ /* 0x000fe20000010000 */
[----:B------:R-:W-:-:S08]  /*1f20*/  IMAD.MOV.U32 R61, RZ, RZ, -0x1 ;  /* 0xffffffffff3d7424 */ /* 0x000fd000078e00ff */
[----:B------:R-:W-:Y:S05]  /*1f30*/  WARPSYNC.COLLECTIVE R61, `(.L_x_1479) ;  /* 0x000000003d087348 */ /* 0x000fea0003c00000 */
[----:B------:R0:W1:Y:S02]  /*1f40*/  SHFL.BFLY P0, R61, R68, R63, R66 ;  /* 0x0c00003f443d7389 */ /* 0x0000640000000042 */
[----:B01----:R-:W-:Y:S01]  /*1f50*/  ENDCOLLECTIVE ;  /* 0x000000000000791b */ /* 0x003fe20003800000 */
.L_x_1479:
[----:B------:R-:W-:Y:S02]  /*1f60*/  MOV R68, R67 ;  /* 0x0000004300447202 */ /* 0x000fe40000000f00 */
[----:B------:R-:W-:Y:S02]  /*1f70*/  MOV R69, R61 ;  /* 0x0000003d00457202 */ /* 0x000fe40000000f00 */
[----:B------:R-:W-:-:S07]  /*1f80*/  MOV R61, 0xffffffff ;  /* 0xffffffff003d7802 */ /* 0x000fce0000000f00 */
[----:B------:R-:W-:Y:S05]  /*1f90*/  WARPSYNC.COLLECTIVE R61, `(.L_x_1480) ;  /* 0x000000003d087348 */ /* 0x000fea0003c00000 */
[----:B------:R0:W1:Y:S02]  /*1fa0*/  SHFL.BFLY P0, R61, R68, R63, R66 ;  /* 0x0c00003f443d7389 */ /* 0x0000640000000042 */
[----:B01----:R-:W-:Y:S01]  /*1fb0*/  ENDCOLLECTIVE ;  /* 0x000000000000791b */ /* 0x003fe20003800000 */
.L_x_1480:
[----:B------:R-:W-:Y:S05]  /*1fc0*/  BRA `(.L_x_1481) ;  /* 0xffffffec00007947 */ /* 0x000fea000383ffff */
.L_x_1482:
        /* <DEDUP_REMOVED lines=11> */
.L_x_6507:


//--------------------- .text._ZN10layer_norm13ln_bwd_kernelINS_13Kernel_traitsIf13__nv_bfloat16S2_S2_fjLj256ELj1ELj4ELj1ELj16ENS_18Kernel_traits_baseILj256EfS2_S2_S2_fjLj128EEEEELb0ELb1ELb0ELb0EEEvNS_9BwdParamsE --------------------------
	.section	.text._ZN10layer_norm13ln_bwd_kernelINS_13Kernel_traitsIf13__nv_bfloat16S2_S2_fjLj256ELj1ELj4ELj1ELj16ENS_18Kernel_traits_baseILj256EfS2_S2_S2_fjLj128EEEEELb0ELb1ELb0ELb0EEEvNS_9BwdParamsE,"ax",@progbits
	.align	128
        .global         _ZN10layer_norm13ln_bwd_kernelINS_13Kernel_traitsIf13__nv_bfloat16S2_S2_fjLj256ELj1ELj4ELj1ELj16ENS_18Kernel_traits_baseILj256EfS2_S2_S2_fjLj128EEEEELb0ELb1ELb0ELb0EEEvNS_9BwdParamsE
        .type           _ZN10layer_norm13ln_bwd_kernelINS_13Kernel_traitsIf13__nv_bfloat16S2_S2_fjLj256ELj1ELj4ELj1ELj16ENS_18Kernel_traits_baseILj256EfS2_S2_S2_fjLj128EEEEELb0ELb1ELb0ELb0EEEvNS_9BwdParamsE,@function
        .size           _ZN10layer_norm13ln_bwd_kernelINS_13Kernel_traitsIf13__nv_bfloat16S2_S2_fjLj256ELj1ELj4ELj1ELj16ENS_18Kernel_traits_baseILj256EfS2_S2_S2_fjLj128EEEEELb0ELb1ELb0ELb0EEEvNS_9BwdParamsE,(.L_x_6508 - _ZN10layer_norm13ln_bwd_kernelINS_13Kernel_traitsIf13__nv_bfloat16S2_S2_fjLj256ELj1ELj4ELj1ELj16ENS_18Kernel_traits_baseILj256EfS2_S2_S2_fjLj128EEEEELb0ELb1ELb0ELb0EEEvNS_9BwdParamsE)
        .other          _ZN10layer_norm13ln_bwd_kernelINS_13Kernel_traitsIf13__nv_bfloat16S2_S2_fjLj256ELj1ELj4ELj1ELj16ENS_18Kernel_traits_baseILj256EfS2_S2_S2_fjLj128EEEEELb0ELb1ELb0ELb0EEEvNS_9BwdParamsE,@"STO_CUDA_ENTRY STV_DEFAULT"
_ZN10layer_norm13ln_bwd_kernelINS_13Kernel_traitsIf13__nv_bfloat16S2_S2_fjLj256ELj1ELj4ELj1ELj16ENS_18Kernel_traits_baseILj256EfS2_S2_S2_fjLj128EEEEELb0ELb1ELb0ELb0EEEvNS_9BwdParamsE:
.text._ZN10layer_norm13ln_bwd_kernelINS_13Kernel_traitsIf13__nv_bfloat16S2_S2_fjLj256ELj1ELj4ELj1ELj16ENS_18Kernel_traits_baseILj256EfS2_S2_S2_fjLj128EEEEELb0ELb1ELb0ELb0EEEvNS_9BwdParamsE:
        /* <DEDUP_REMOVED lines=23> */
[----:B--2---:R-:W-:-:S03]  /*0170*/  @P2 IMAD.WIDE.U32 R6, R2, 0x20, R6 ;  /* 0x0000002002062825 */ /* 0x004fc600078e0006 */
[----:B------:R0:W5:Y:S04]  /*0180*/  @P2 LDG.E.128 R40, desc[UR4][R4.64+0x10] ;  /* 0x0000100404282981 */ /* 0x000168000c1e1d00 */
[----:B------:R0:W5:Y:S04]  /*0190*/  @P2 LDG.E.128 R36, desc[UR4][R6.64] ;  /* 0x0000000406242981 */ /* 0x000168000c1e1d00 */
        /* <DEDUP_REMOVED lines=21> */
[----:B------:R-:W-:-:S04]  /*02f0*/  ISETP.NE.U32.AND P0, PT, RZ, UR6, PT ;  /* 0x00000006ff007c0c */ /* 0x000fc8000bf05070 */
[----:B------:R-:W-:-:S13]  /*0300*/  ISETP.NE.AND.EX P0, PT, RZ, UR7, PT, P0 ;  /* 0x00000007ff007c0c */ /* 0x000fda000bf05300 */
.L_x_1490:
[----:B-1-3--:R-:W1:Y:S01]  /*0310*/  @P0 LDC.64 R54, c[0x0][0x270] ;  /* 0x00009c00ff360b82 */ /* 0x00ae620000000a00 */
[----:B------:R-:W-:-:S07]  /*0320*/  SHF.R.S32.HI R0, RZ, 0x1f, R63 ;  /* 0x0000001fff007819 */ /* 0x000fce000001143f */
[----:B------:R-:W2:Y:S01]  /*0330*/  LDC.64 R52, c[0x0][0x258] ;  /* 0x00009600ff347b82 */ /* 0x000ea20000000a00 */
[----:B-1----:R-:W-:-:S04]  /*0340*/  @P0 LEA R58, P1, R63, R54, 0x1 ;  /* 0x000000363f3a0211 */ /* 0x002fc800078208ff */
[C---:B------:R-:W-:Y:S01]  /*0350*/  @P0 LEA.HI.X R59, R63.reuse, R55, R0, 0x1, P1 ;  /* 0x000000373f3b0211 */ /* 0x040fe200008f0c00 */
[----:B--2---:R-:W-:-:S04]  /*0360*/  IMAD.WIDE R52, R63, 0x4, R52 ;  /* 0x000000043f347825 */ /* 0x004fc800078e0234 */
[----:B-----5:R1:W5:Y:S04]  /*0370*/  @P0 LDG.E.U16 R58, desc[UR4][R58.64] ;  /* 0x000000043a3a0981 */ /* 0x020368000c1e1500 */
[----:B------:R1:W5:Y:S01]  /*0380*/  LDG.E R57, desc[UR4][R52.64] ;  /* 0x0000000434397981 */ /* 0x000362000c1e1900 */
[----:B------:R-:W-:Y:S01]  /*0390*/  MOV R0, UR13 ;  /* 0x0000000d00007c02 */ /* 0x000fe20008000f00 */
[----:B------:R-:W-:Y:S01]  /*03a0*/  BSSY B1, `(.L_x_1485) ;  /* 0x0000069000017945 */ /* 0x000fe20003800000 */
[----:B------:R-:W-:Y:S02]  /*03b0*/  MOV R56, 0x3f800000 ;  /* 0x3f80000000387802 */ /* 0x000fe40000000f00 */
[----:B------:R-:W-:Y:S01]  /*03c0*/  MOV R60, RZ ;  /* 0x000000ff003c7202 */ /* 0x000fe20000000f00 */
[----:B------:R-:W-:-:S05]  /*03d0*/  IMAD R54, R63, R0, RZ ;  /* 0x000000003f367224 */ /* 0x000fca00078e02ff */
[----:B------:R-:W-:-:S04]  /*03e0*/  SHF.R.S32.HI R55, RZ, 0x1f, R54 ;  /* 0x0000001fff377819 */ /* 0x000fc80000011436 */
[----:B------:R-:W-:Y:S02]  /*03f0*/  LEA.HI R55, R55, R54, RZ, 0x3 ;  /* 0x0000003637377211 */ /* 0x000fe400078f18ff */
[----:B------:R-:W-:Y:S02]  /*0400*/  MOV R54, RZ ;  /* 0x000000ff00367202 */ /* 0x000fe40000000f00 */
[----:B------:R-:W-:Y:S01]  /*0410*/  LEA.HI.SX32 R77, R55, R2, 0x1d ;  /* 0x00000002374d7211 */ /* 0x000fe200078feaff */
[----:B-1----:R-:W-:Y:S06]  /*0420*/  @!P2 BRA `(.L_x_1486) ;  /* 0x000000040080a947 */ /* 0x002fec0003800000 */
[----:B------:R-:W1:Y:S01]  /*0430*/  LDC.64 R60, c[0x0][0x250] ;  /* 0x00009400ff3c7b82 */ /* 0x000e620000000a00 */
[----:B------:R-:W-:-:S04]  /*0440*/  LEA R64, P1, R77, UR10, 0x4 ;  /* 0x0000000a4d407c11 */ /* 0x000fc8000f8220ff */
[----:B------:R-:W-:-:S03]  /*0450*/  LEA.HI.X R65, R77, UR11, RZ, 0x4, P1 ;  /* 0x0000000b4d417c11 */ /* 0x000fc600088f24ff */
[----:B------:R-:W2:Y:S03]  /*0460*/  LDC.64 R52, c[0x0][0x2b8] ;  /* 0x0000ae00ff347b82 */ /* 0x000ea60000000a00 */
[----:B------:R-:W3:Y:S01]  /*0470*/  LDG.E.128 R64, desc[UR4][R64.64] ;  /* 0x0000000440407981 */ /* 0x000ee2000c1e1d00 */
[----:B-1----:R-:W-:-:S06]  /*0480*/  IMAD.WIDE R60, R63, 0x4, R60 ;  /* 0x000000043f3c7825 */ /* 0x002fcc00078e023c */
[----:B------:R1:W4:Y:S01]  /*0490*/  LDG.E R60, desc[UR4][R60.64] ;  /* 0x000000043c3c7981 */ /* 0x000322000c1e1900 */
[----:B--2---:R-:W-:-:S06]  /*04a0*/  IMAD.WIDE.U32 R52, R77, 0x10, R52 ;  /* 0x000000104d347825 */ /* 0x004fcc00078e0034 */
[----:B------:R-:W2:Y:S01]  /*04b0*/  LDG.E.128 R52, desc[UR4][R52.64] ;  /* 0x0000000434347981 */ /* 0x000ea2000c1e1d00 */
[----:B------:R-:W-:-:S04]  /*04c0*/  ISETP.NE.U32.AND P1, PT, RZ, UR8, PT ;  /* 0x00000008ff007c0c */ /* 0x000fc8000bf25070 */
[----:B------:R-:W-:-:S13]  /*04d0*/  ISETP.NE.AND.EX P1, PT, RZ, UR9, PT, P1 ;  /* 0x00000009ff007c0c */ /* 0x000fda000bf25310 */
[----:B------:R-:W-:-:S04]  /*04e0*/  @P1 LEA R68, P3, R77, UR8, 0x4 ;  /* 0x000000084d441c11 */ /* 0x000fc8000f8620ff */
[----:B------:R-:W-:-:S05]  /*04f0*/  @P1 LEA.HI.X R69, R77, UR9, RZ, 0x4, P3 ;  /* 0x000000094d451c11 */ /* 0x000fca00098f24ff */
[----:B------:R2:W5:Y:S01]  /*0500*/  @P1 LDG.E.128 R4, desc[UR4][R68.64] ;  /* 0x0000000444041981 */ /* 0x000562000c1e1d00 */
[----:B0-----:R-:W-:Y:S01]  /*0510*/  ISETP.NE.AND P1, PT, R86, RZ, PT ;  /* 0x000000ff5600720c */ /* 0x001fe20003f25270 */
[----:B---3--:R-:W-:Y:S01]  /*0520*/  IMAD.U32 R59, R64, 0x10000, RZ ;  /* 0x00010000403b7824 */ /* 0x008fe200078e00ff */
[----:B-1----:R-:W-:Y:S02]  /*0530*/  PRMT R61, R66, 0x7632, R61 ;  /* 0x00007632423d7816 */ /* 0x002fe4000000003d */
[----:B------:R-:W-:Y:S02]  /*0540*/  PRMT R3, R64, 0x7632, R3 ;  /* 0x0000763240037816 */ /* 0x000fe40000000003 */
[----:B------:R-:W-:Y:S02]  /*0550*/  PRMT R70, R67, 0x7632, R70 ;  /* 0x0000763243467816 */ /* 0x000fe40000000046 */
[----:B------:R-:W-:Y:S02]  /*0560*/  SHF.L.U32 R61, R61, 0x10, RZ ;  /* 0x000000103d3d7819 */ /* 0x000fe400000006ff */
[----:B------:R-:W-:-:S02]  /*0570*/  SHF.L.U32 R3, R3, 0x10, RZ ;  /* 0x0000001003037819 */ /* 0x000fc400000006ff */
[----:B----4-:R-:W-:Y:S02]  /*0580*/  FSEL R78, R60, RZ, !P1 ;  /* 0x000000ff3c4e7208 */ /* 0x010fe40004800000 */
[C---:B------:R-:W-:Y:S02]  /*0590*/  PRMT R60, R65.reuse, 0x7632, R60 ;  /* 0x00007632413c7816 */ /* 0x040fe4000000003c */
[----:B------:R-:W-:Y:S01]  /*05a0*/  SHF.L.U32 R65, R65, 0x10, RZ ;  /* 0x0000001041417819 */ /* 0x000fe200000006ff */
[----:B------:R-:W-:Y:S01]  /*05b0*/  FADD.FTZ R62, -R78, R59 ;  /* 0x0000003b4e3e7221 */ /* 0x000fe20000010100 */
[----:B------:R-:W-:Y:S02]  /*05c0*/  SHF.L.U32 R59, R60, 0x10, RZ ;  /* 0x000000103c3b7819 */ /* 0x000fe400000006ff */
[----:B------:R-:W-:Y:S01]  /*05d0*/  SHF.L.U32 R71, R66, 0x10, RZ ;  /* 0x0000001042477819 */ /* 0x000fe200000006ff */
[----:B------:R-:W-:Y:S01]  /*05e0*/  FADD.FTZ R64, -R78, R65 ;  /* 0x000000414e407221 */ /* 0x000fe20000010100 */
[----:B------:R-:W-:Y:S01]  /*05f0*/  IMAD.U32 R65, R70, 0x10000, RZ ;  /* 0x0001000046417824 */ /* 0x000fe200078e00ff */
[----:B------:R-:W-:Y:S01]  /*0600*/  SHF.L.U32 R67, R67, 0x10, RZ ;  /* 0x0000001043437819 */ /* 0x000fe200000006ff */
[C---:B------:R-:W-:Y:S01]  /*0610*/  FADD.FTZ R70, -R78.reuse, R59 ;  /* 0x0000003b4e467221 */ /* 0x040fe20000010100 */
[----:B------:R-:W-:Y:S01]  /*0620*/  FADD.FTZ R72, -R78, R61 ;  /* 0x0000003d4e487221 */ /* 0x000fe20000010100 */
[----:B--2---:R-:W-:Y:S01]  /*0630*/  PRMT R59, R52, 0x7632, R59 ;  /* 0x00007632343b7816 */ /* 0x004fe2000000003b */
[----:B------:R-:W-:Y:S01]  /*0640*/  FADD.FTZ R68, -R78, R3 ;  /* 0x000000034e447221 */ /* 0x000fe20000010100 */
[----:B------:R-:W-:Y:S01]  /*0650*/  SHF.L.U32 R61, R52, 0x10, RZ ;  /* 0x00000010343d7819 */ /* 0x000fe200000006ff */
[----:B------:R-:W-:Y:S01]  /*0660*/  FADD.FTZ R66, -R78, R71 ;  /* 0x000000474e427221 */ /* 0x000fe20000010100 */
[----:B------:R-:W-:Y:S01]  /*0670*/  PRMT R69, R54, 0x7632, R69 ;  /* 0x0000763236457816 */ /* 0x000fe20000000045 */
[----:B------:R-:W-:Y:S01]  /*0680*/  FADD.FTZ R60, -R78, R67 ;  /* 0x000000434e3c7221 */ /* 0x000fe20000010100 */
[----:B------:R-:W-:Y:S01]  /*0690*/  SHF.L.U32 R71, R54, 0x10, RZ ;  /* 0x0000001036477819 */ /* 0x000fe200000006ff */
[----:B------:R-:W-:Y:S01]  /*06a0*/  FADD.FTZ R78, -R78, R65 ;  /* 0x000000414e4e7221 */ /* 0x000fe20000010100 */
[----:B------:R-:W-:Y:S01]  /*06b0*/  PRMT R52, R53, 0x7632, R52 ;  /* 0x0000763235347816 */ /* 0x000fe20000000034 */
[----:B-----5:R-:W-:Y:S01]  /*06c0*/  FMUL.FTZ R3, R57, R62 ;  /* 0x0000003e39037220 */ /* 0x020fe20000410000 */
[----:B------:R-:W-:Y:S01]  /*06d0*/  SHF.L.U32 R54, R59, 0x10, RZ ;  /* 0x000000103b367819 */ /* 0x000fe200000006ff */
[----:B------:R-:W-:Y:S01]  /*06e0*/  FMUL.FTZ R68, R57, R68 ;  /* 0x0000004439447220 */ /* 0x000fe20000410000 */
[----:B------:R-:W-:Y:S01]  /*06f0*/  SHF.L.U32 R53, R53, 0x10, RZ ;  /* 0x0000001035357819 */ /* 0x000fe200000006ff */
[----:B------:R-:W-:Y:S01]  /*0700*/  FMUL.FTZ R62, R44, R61 ;  /* 0x0000003d2c3e7220 */ /* 0x000fe20000410000 */
        /* <DEDUP_REMOVED lines=10> */
[----:B------:R-:W-:Y:S01]  /*07b0*/  SHF.L.U32 R74, R52, 0x10, RZ ;  /* 0x00000010344a7819 */ /* 0x000fe200000006ff */
[C---:B------:R-:W-:Y:S01]  /*07c0*/  FMUL.FTZ R67, R57.reuse, R66 ;  /* 0x0000004239437220 */ /* 0x040fe20000410000 */
[----:B------:R-:W-:Y:S01]  /*07d0*/  FMUL.FTZ R70, R57, R70 ;  /* 0x0000004639467220 */ /* 0x000fe20000410000 */
        /* <DEDUP_REMOVED lines=10> */
[----:B------:R-:W-:-:S02]  /*0880*/  PRMT R73, R55, 0x7632, R73 ;  /* 0x0000763237497816 */ /* 0x000fc40000000049 */
[----:B------:R-:W-:Y:S01]  /*0890*/  FADD.FTZ R59, R74, R71 ;  /* 0x000000474a3b7221 */ /* 0x000fe20000010000 */
[----:B------:R-:W-:Y:S01]  /*08a0*/  FFMA.FTZ R54, R70, R71, R53 ;  /* 0x0000004746367223 */ /* 0x000fe20000010035 */
[----:B------:R-:W-:Y:S01]  /*08b0*/  SHF.L.U32 R55, R55, 0x10, RZ ;  /* 0x0000001037377819 */ /* 0x000fe200000006ff */
[----:B------:R-:W-:Y:S02]  /*08c0*/  IMAD.U32 R52, R73, 0x10000, RZ ;  /* 0x0001000049347824 */ /* 0x000fe400078e00ff */
        /* <DEDUP_REMOVED lines=19> */
[C---:B------:R-:W-:Y:S01]  /*0a00*/  FFMA.FTZ R15, R78.reuse, R52, R15 ;  /* 0x000000344e0f7223 */ /* 0x040fe2000001000f */
[----:B------:R-:W-:Y:S01]  /*0a10*/  FADD.FTZ R54, R55, R76 ;  /* 0x0000004c37367221 */ /* 0x000fe20000010000 */
[----:B------:R-:W-:-:S07]  /*0a20*/  FFMA.FTZ R60, R78, R76, R53 ;  /* 0x0000004c4e3c7223 */ /* 0x000fce0000010035 */
.L_x_1486:
[----:B------:R-:W-:Y:S05]  /*0a30*/  BSYNC B1 ;  /* 0x0000000000017941 */ /* 0x000fea0003800000 */
.L_x_1485:
[----:B------:R-:W-:Y:S01]  /*0a40*/  UMOV UR6, 0xffffffff ;  /* 0xffffffff00067882 */ /* 0x000fe20000000000 */
[----:B-----5:R-:W-:Y:S02]  /*0a50*/  @P0 SHF.L.U32 R56, R58, 0x10, RZ ;  /* 0x000000103a380819 */ /* 0x020fe400000006ff */
        /* <DEDUP_REMOVED lines=19> */
.L_x_1504:
[----:B------:R-:W-:Y:S05]  /*0b90*/  @!P2 BRA.U `(.L_x_1488) ;  /* 0x0000000500e8a947 */ /* 0x000fea0003800000 */
[----:B--2---:R-:W-:Y:S01]  /*0ba0*/  FADD.FTZ R53, R54, R53 ;  /* 0x0000003536357221 */ /* 0x004fe20000010000 */
[----:B---3--:R-:W-:Y:S01]  /*0bb0*/  FADD.FTZ R55, R60, R55 ;  /* 0x000000373c377221 */ /* 0x008fe20000010000 */
[----:B------:R-:W-:Y:S02]  /*0bc0*/  BSSY B1, `(.L_x_1488) ;  /* 0x0000077000017945 */ /* 0x000fe40003800000 */
[----:B------:R-:W-:Y:S01]  /*0bd0*/  FMUL.FTZ R58, R53, UR12 ;  /* 0x0000000c353a7c20 */ /* 0x000fe20008410000 */
[----:B------:R-:W-:Y:S01]  /*0be0*/  FMUL.FTZ R83, R55, UR12 ;  /* 0x0000000c37537c20 */ /* 0x000fe20008410000 */
[----:B------:R-:W-:Y:S06]  /*0bf0*/  @!P2 BRA `(.L_x_1489) ;  /* 0x0000000400cca947 */ /* 0x000fec0003800000 */
[----:B------:R-:W2:Y:S02]  /*0c00*/  LDC.64 R52, c[0x0][0x220] ;  /* 0x00008800ff347b82 */ /* 0x000ea40000000a00 */
[----:B--2---:R-:W-:-:S06]  /*0c10*/  IMAD.WIDE.U32 R52, R77, 0x10, R52 ;  /* 0x000000104d347825 */ /* 0x004fcc00078e0034 */
[----:B-1----:R-:W2:Y:S01]  /*0c20*/  LDG.E.128 R52, desc[UR4][R52.64] ;  /* 0x0000000434347981 */ /* 0x002ea2000c1e1d00 */
        /* <DEDUP_REMOVED lines=37> */
[----:B------:R-:W-:Y:S02]  /*0e80*/  @P3 SHF.L.U32 R60, R57, 0x10, RZ ;  /* 0x00000010393c3819 */ /* 0x000fe400000006ff */
[----:B------:R-:W-:Y:S01]  /*0e90*/  ISETP.NE.AND.EX P1, PT, RZ, UR15, PT, P1 ;  /* 0x0000000fff007c0c */ /* 0x000fe2000bf25310 */
[----:B------:R-:W-:Y:S01]  /*0ea0*/  @P3 FADD.FTZ R79, R79, R58 ;  /* 0x0000003a4f4f3221 */ /* 0x000fe20000010000 */
[----:B------:R-:W-:Y:S01]  /*0eb0*/  @P3 SHF.L.U32 R58, R6, 0x10, RZ ;  /* 0x00000010063a3819 */ /* 0x000fe200000006ff */
[----:B------:R-:W-:Y:S01]  /*0ec0*/  @P3 FADD.FTZ R91, R91, R60 ;  /* 0x0000003c5b5b3221 */ /* 0x000fe20000010000 */
[----:B------:R-:W-:-:S02]  /*0ed0*/  @P3 PRMT R57, R7, 0x7632, R57 ;  /* 0x0000763207393816 */ /* 0x000fc40000000039 */
[----:B------:R-:W-:Y:S01]  /*0ee0*/  @P3 SHF.L.U32 R60, R7, 0x10, RZ ;  /* 0x00000010073c3819 */ /* 0x000fe200000006ff */
[----:B------:R-:W-:Y:S01]  /*0ef0*/  @P3 FADD.FTZ R81, R81, R58 ;  /* 0x0000003a51513221 */ /* 0x000fe20000010000 */
[----:B------:R-:W-:Y:S01]  /*0f00*/  @P3 IMAD.U32 R58, R5, 0x10000, RZ ;  /* 0x00010000053a3824 */ /* 0x000fe200078e00ff */
[----:B------:R-:W-:Y:S01]  /*0f10*/  @P3 SHF.L.U32 R82, R57, 0x10, RZ ;  /* 0x0000001039523819 */ /* 0x000fe200000006ff */
[-C--:B------:R-:W-:Y:S01]  /*0f20*/  FMUL.FTZ R84, R91, R56.reuse ;  /* 0x000000385b547220 */ /* 0x080fe20000410000 */
        /* <DEDUP_REMOVED lines=12> */
[-C--:B------:R-:W-:Y:S01]  /*0ff0*/  FMUL.FTZ R83, R83, R56.reuse ;  /* 0x0000003853537220 */ /* 0x080fe20000410000 */
[-C--:B------:R-:W-:Y:S01]  /*1000*/  FMUL.FTZ R85, R85, R56.reuse ;  /* 0x0000003855557220 */ /* 0x080fe20000410000 */
[----:B------:R-:W-:Y:S01]  /*1010*/  FMUL.FTZ R88, R61, R56 ;  /* 0x000000383d587220 */ /* 0x000fe20000410000 */
[----:B------:R-:W-:-:S02]  /*1020*/  @P1 PRMT R48, R60, 0x7610, R48 ;  /* 0x000076103c301816 */ /* 0x000fc40000000030 */
[----:B------:R-:W-:Y:S02]  /*1030*/  @P1 F2FP.BF16.F32.PACK_AB R58, RZ, R93 ;  /* 0x0000005dff3a123e */ /* 0x000fe400000010ff */
[----:B------:R-:W-:Y:S02]  /*1040*/  @P1 F2FP.BF16.F32.PACK_AB R59, RZ, R91 ;  /* 0x0000005bff3b123e */ /* 0x000fe400000010ff */
[----:B------:R-:W-:Y:S02]  /*1050*/  @P1 F2FP.BF16.F32.PACK_AB R56, RZ, R61 ;  /* 0x0000003dff38123e */ /* 0x000fe400000010ff */
[----:B------:R-:W-:Y:S01]  /*1060*/  @P1 PRMT R50, R87, 0x7610, R50 ;  /* 0x0000761057321816 */ /* 0x000fe20000000032 */
[----:B------:R-:W-:Y:S01]  /*1070*/  FMUL.FTZ R87, R34, R85 ;  /* 0x0000005522577220 */ /* 0x000fe20000410000 */
[----:B------:R-:W-:Y:S02]  /*1080*/  @P1 PRMT R49, R89, 0x7610, R49 ;  /* 0x0000761059311816 */ /* 0x000fe40000000031 */
[----:B------:R-:W-:Y:S01]  /*1090*/  @P1 PRMT R51, R90, 0x7610, R51 ;  /* 0x000076105a331816 */ /* 0x000fe20000000033 */
[----:B------:R-:W-:Y:S01]  /*10a0*/  FMUL.FTZ R90, R35, R88 ;  /* 0x00000058235a7220 */ /* 0x000fe20000410000 */
        /* <DEDUP_REMOVED lines=20> */
[C---:B--2---:R-:W-:Y:S02]  /*11f0*/  SHF.L.U32 R77, R52.reuse, 0x10, RZ ;  /* 0x00000010344d7819 */ /* 0x044fe400000006ff */
[----:B------:R-:W-:Y:S02]  /*1200*/  PRMT R52, R52, 0x7632, R52 ;  /* 0x0000763234347816 */ /* 0x000fe40000000034 */
[----:B------:R-:W-:Y:S01]  /*1210*/  SHF.L.U32 R87, R55, 0x10, RZ ;  /* 0x0000001037577819 */ /* 0x000fe200000006ff */
[----:B------:R-:W-:Y:S01]  /*1220*/  FFMA.FTZ R24, R77, R79, R24 ;  /* 0x0000004f4d187223 */ /* 0x000fe20000010018 */
[----:B------:R-:W-:Y:S02]  /*1230*/  SHF.L.U32 R79, R54, 0x10, RZ ;  /* 0x00000010364f7819 */ /* 0x000fe400000006ff */
[----:B------:R-:W-:Y:S01]  /*1240*/  SHF.L.U32 R77, R53, 0x10, RZ ;  /* 0x00000010354d7819 */ /* 0x000fe200000006ff */
[----:B------:R-:W-:Y:S01]  /*1250*/  FFMA.FTZ R22, R87, R85, R22 ;  /* 0x0000005557167223 */ /* 0x000fe20000010016 */
[----:B------:R-:W-:Y:S01]  /*1260*/  SHF.L.U32 R52, R52, 0x10, RZ ;  /* 0x0000001034347819 */ /* 0x000fe200000006ff */
[----:B------:R-:W-:Y:S01]  /*1270*/  FFMA.FTZ R20, R79, R81, R20 ;  /* 0x000000514f147223 */ /* 0x000fe20000010014 */
[----:B------:R-:W-:Y:S01]  /*1280*/  PRMT R54, R54, 0x7632, R54 ;  /* 0x0000763236367816 */ /* 0x000fe20000000036 */
[----:B------:R-:W-:Y:S01]  /*1290*/  FFMA.FTZ R26, R77, R83, R26 ;  /* 0x000000534d1a7223 */ /* 0x000fe2000001001a */
[----:B------:R-:W-:Y:S01]  /*12a0*/  PRMT R53, R53, 0x7632, R53 ;  /* 0x0000763235357816 */ /* 0x000fe20000000035 */
[----:B------:R-:W-:Y:S01]  /*12b0*/  FFMA.FTZ R25, R52, R80, R25 ;  /* 0x0000005034197223 */ /* 0x000fe20000010019 */
[----:B------:R-:W-:-:S02]  /*12c0*/  PRMT R55, R55, 0x7632, R55 ;  /* 0x0000763237377816 */ /* 0x000fc40000000037 */
[----:B------:R-:W-:Y:S01]  /*12d0*/  SHF.L.U32 R54, R54, 0x10, RZ ;  /* 0x0000001036367819 */ /* 0x000fe200000006ff */
[----:B------:R-:W-:Y:S01]  /*12e0*/  IMAD.U32 R52, R53, 0x10000, RZ ;  /* 0x0001000035347824 */ /* 0x000fe200078e00ff */
[----:B0-----:R-:W-:-:S03]  /*12f0*/  SHF.L.U32 R56, R55, 0x10, RZ ;  /* 0x0000001037387819 */ /* 0x001fc600000006ff */
[----:B------:R-:W-:Y:S01]  /*1300*/  FFMA.FTZ R21, R54, R82, R21 ;  /* 0x0000005236157223 */ /* 0x000fe20000010015 */
[----:B------:R-:W-:Y:S01]  /*1310*/  FFMA.FTZ R27, R52, R84, R27 ;  /* 0x00000054341b7223 */ /* 0x000fe2000001001b */
[----:B------:R-:W-:-:S07]  /*1320*/  FFMA.FTZ R23, R56, R88, R23 ;  /* 0x0000005838177223 */ /* 0x000fce0000010017 */
.L_x_1489:
[----:B------:R-:W-:Y:S05]  /*1330*/  BSYNC B1 ;  /* 0x0000000000017941 */ /* 0x000fea0003800000 */
.L_x_1488:
[----:B--2---:R-:W2:Y:S02]  /*1340*/  LDC.64 R52, c[0x0][0x210] ;  /* 0x00008400ff347b82 */ /* 0x004ea40000000a00 */
[----:B--2---:R-:W-:-:S04]  /*1350*/  LEA R63, R52, R63, 0x2 ;  /* 0x0000003f343f7211 */ /* 0x004fc800078e10ff */
[----:B------:R-:W-:-:S13]  /*1360*/  ISETP.GE.AND P1, PT, R63, R53, PT ;  /* 0x000000353f00720c */ /* 0x000fda0003f26270 */
[----:B------:R-:W-:Y:S05]  /*1370*/  @!P1 BRA `(.L_x_1490) ;  /* 0xffffffec00e49947 */ /* 0x000fea000383ffff */
.L_x_1484:
[----:B------:R-:W-:Y:S05]  /*1380*/  BSYNC B0 ;  /* 0x0000000000007941 */ /* 0x000fea0003800000 */
.L_x_1483:
[----:B------:R-:W2:Y:S01]  /*1390*/  S2R R3, SR_CgaCtaId ;  /* 0x0000000000037919 */ /* 0x000ea20000008800 */
[----:B------:R-:W-:Y:S01]  /*13a0*/  MOV R2, 0x400 ;  /* 0x0000040000027802 */ /* 0x000fe20000000f00 */
[----:B------:R-:W-:Y:S05]  /*13b0*/  WARPSYNC.ALL ;  /* 0x0000000000007948 */ /* 0x000fea0003800000 */
[----:B-----5:R-:W4:Y:S01]  /*13c0*/  S2R R43, SR_TID.X ;  /* 0x00000000002b7919 */ /* 0x020f220000002100 */
        /* <DEDUP_REMOVED lines=12> */
[----:B------:R-:W4:Y:S04]  /*1490*/  LDS R7, [R2+0x400] ;  /* 0x0004000002077984 */ /* 0x000f280000000800 */
[----:B------:R-:W1:Y:S04]  /*14a0*/  LDS R5, [R2+0x200] ;  /* 0x0002000002057984 */ /* 0x000e680000000800 */
[----:B------:R-:W3:Y:S04]  /*14b0*/  LDS R6, [R2+0x600] ;  /* 0x0006000002067984 */ /* 0x000ee80000000800 */
[----:B------:R-:W0:Y:S04]  /*14c0*/  LDS R33, [R2+0x800] ;  /* 0x0008000002217984 */ /* 0x000e280000000800 */
[----:B------:R-:W0:Y:S04]  /*14d0*/  LDS R32, [R2+0xa00] ;  /* 0x000a000002207984 */ /* 0x000e280000000800 */
[----:B------:R-:W0:Y:S04]  /*14e0*/  LDS R17, [R2+0xc00] ;  /* 0x000c000002117984 */ /* 0x000e280000000800 */
[----:B------:R-:W0:Y:S01]  /*14f0*/  LDS R16, [R2+0xe00] ;  /* 0x000e000002107984 */ /* 0x000e220000000800 */
[----:B------:R-:W-:Y:S01]  /*1500*/  BAR.SYNC.DEFER_BLOCKING 0x0 ;  /* 0x0000000000007b1d */ /* 0x000fe20000010000 */
[----:B--2---:R-:W-:-:S04]  /*1510*/  FADD.FTZ R4, RZ, R4 ;  /* 0x00000004ff047221 */ /* 0x004fc80000010000 */
[----:B----4-:R-:W-:Y:S01]  /*1520*/  FADD.FTZ R4, R4, R7 ;  /* 0x0000000704047221 */ /* 0x010fe20000010000 */
[----:B-1----:R-:W-:-:S04]  /*1530*/  FADD.FTZ R5, RZ, R5 ;  /* 0x00000005ff057221 */ /* 0x002fc80000010000 */
[----:B---3--:R-:W-:Y:S01]  /*1540*/  FADD.FTZ R5, R5, R6 ;  /* 0x0000000605057221 */ /* 0x008fe20000010000 */
[----:B------:R1:W-:Y:S01]  /*1550*/  STS.128 [R3], R8 ;  /* 0x0000000803007388 */ /* 0x0003e20000000c00 */
[----:B0-----:R-:W-:-:S03]  /*1560*/  FADD.FTZ R4, R4, R33 ;  /* 0x0000002104047221 */ /* 0x001fc60000010000 */
[----:B------:R0:W-:Y:S01]  /*1570*/  STS.128 [R3+0x10], R12 ;  /* 0x0000100c03007388 */ /* 0x0001e20000000c00 */
[----:B------:R-:W-:Y:S01]  /*1580*/  FADD.FTZ R5, R5, R32 ;  /* 0x0000002005057221 */ /* 0x000fe20000010000 */
[----:B------:R-:W-:Y:S01]  /*1590*/  BAR.SYNC.DEFER_BLOCKING 0x0 ;  /* 0x0000000000007b1d */ /* 0x000fe20000010000 */
[----:B------:R-:W-:Y:S02]  /*15a0*/  FADD.FTZ R17, R4, R17 ;  /* 0x0000001104117221 */ /* 0x000fe40000010000 */
[----:B-1----:R-:W-:Y:S01]  /*15b0*/  FADD.FTZ R9, R5, R16 ;  /* 0x0000001005097221 */ /* 0x002fe20000010000 */
        /* <DEDUP_REMOVED lines=33> */
[----:B------:R2:W4:Y:S01]  /*17d0*/  LDS R21, [R2+0xe00] ;  /* 0x000e000002157984 */ /* 0x0005220000000800 */
[----:B0-----:R-:W-:-:S04]  /*17e0*/  FADD.FTZ R8, RZ, R8 ;  /* 0x00000008ff087221 */ /* 0x001fc80000010000 */
[----:B-1----:R-:W-:Y:S01]  /*17f0*/  FADD.FTZ R8, R8, R11 ;  /* 0x0000000b08087221 */ /* 0x002fe20000010000 */
[C---:B------:R-:W-:Y:S02]  /*1800*/  SHF.L.U64.HI R11, R3.reuse, 0x2, R0 ;  /* 0x00000002030b7819 */ /* 0x040fe40000010200 */
[----:B------:R-:W-:Y:S01]  /*1810*/  SHF.L.U32 R0, R3, 0x2, RZ ;  /* 0x0000000203007819 */ /* 0x000fe200000006ff */
[----:B--2---:R-:W-:-:S03]  /*1820*/  FADD.FTZ R10, RZ, R10 ;  /* 0x0000000aff0a7221 */ /* 0x004fc60000010000 */
[----:B------:R-:W-:Y:S01]  /*1830*/  IADD3 R2, P2, R0, UR6, RZ ;  /* 0x0000000600027c10 */ /* 0x000fe2000ff5e0ff */
[----:B---3--:R-:W-:Y:S01]  /*1840*/  FADD.FTZ R10, R10, R13 ;  /* 0x0000000d0a0a7221 */ /* 0x008fe20000010000 */
[C---:B------:R-:W-:Y:S02]  /*1850*/  IADD3 R12, P3, R0.reuse, UR18, RZ ;  /* 0x00000012000c7c10 */ /* 0x040fe4000ff7e0ff */
[----:B------:R-:W-:Y:S01]  /*1860*/  IADD3 R0, P4, R0, UR20, RZ ;  /* 0x0000001400007c10 */ /* 0x000fe2000ff9e0ff */
[----:B----4-:R-:W-:Y:S01]  /*1870*/  FADD.FTZ R8, R8, R15 ;  /* 0x0000000f08087221 */ /* 0x010fe20000010000 */
[C---:B------:R-:W-:Y:S02]  /*1880*/  IADD3.X R3, R11.reuse, UR7, RZ, P2, !PT ;  /* 0x000000070b037c10 */ /* 0x040fe400097fe4ff */
[C---:B------:R-:W-:Y:S01]  /*1890*/  IADD3.X R13, R11.reuse, UR19, RZ, P3, !PT ;  /* 0x000000130b0d7c10 */ /* 0x040fe20009ffe4ff */
[----:B------:R-:W-:Y:S01]  /*18a0*/  FADD.FTZ R10, R10, R37 ;  /* 0x000000250a0a7221 */ /* 0x000fe20000010000 */
[----:B------:R-:W-:Y:S01]  /*18b0*/  IADD3.X R11, R11, UR21, RZ, P4, !PT ;  /* 0x000000150b0b7c10 */ /* 0x000fe2000a7fe4ff */
        /* <DEDUP_REMOVED lines=9> */
[----:B------:R-:W-:Y:S02]  /*1950*/  IADD3 R0, P3, R0, 0x200, RZ ;  /* 0x0000020000007810 */ /* 0x000fe40007f7e0ff */
[----:B------:R-:W-:Y:S01]  /*1960*/  IADD3.X R13, RZ, R13, RZ, P2, !PT ;  /* 0x0000000dff0d7210 */ /* 0x000fe200017fe4ff */
[----:B------:R1:W-:Y:S01]  /*1970*/  STG.E desc[UR4][R6.64], R39 ;  /* 0x0000002706007986 */ /* 0x0003e2000c101904 */
[----:B------:R-:W-:-:S02]  /*1980*/  IADD3.X R11, RZ, R11, RZ, P3, !PT ;  /* 0x0000000bff0b7210 */ /* 0x000fc40001ffe4ff */
[----:B0-----:R-:W-:-:S04]  /*1990*/  IADD3 R2, P1, R2, 0x200, RZ ;  /* 0x0000020002027810 */ /* 0x001fc80007f3e0ff */
[----:B------:R-:W-:-:S09]  /*19a0*/  IADD3.X R3, RZ, R3, RZ, P1, !PT ;  /* 0x00000003ff037210 */ /* 0x000fd20000ffe4ff */
.L_x_1492:
[----:B------:R-:W-:Y:S05]  /*19b0*/  BSYNC B0 ;  /* 0x0000000000007941 */ /* 0x000fea0003800000 */
.L_x_1491:
        /* <DEDUP_REMOVED lines=10> */
.L_x_1487:
        /* <DEDUP_REMOVED lines=8> */
.L_x_1494:
[----:B------:R-:W-:Y:S05]  /*1ae0*/  BSYNC B1 ;  /* 0x0000000000017941 */ /* 0x000fea0003800000 */
.L_x_1493:
        /* <DEDUP_REMOVED lines=8> */
.L_x_1495:
[----:B------:R-:W-:Y:S01]  /*1b70*/  FADD.FTZ R53, R53, R54 ;  /* 0x0000003635357221 */ /* 0x000fe20000010000 */
[----:B------:R-:W-:-:S04]  /*1b80*/  HFMA2.MMA R81, -RZ, RZ, 0, 1.1920928955078125e-07 ;  /* 0x00000002ff517435 */ /* 0x000fc800000001ff */
[----:B------:R-:W-:Y:S02]  /*1b90*/  MOV R82, R53 ;  /* 0x0000003500527202 */ /* 0x000fe40000000f00 */
[----:B------:R-:W-:-:S07]  /*1ba0*/  MOV R55, R80 ;  /* 0x0000005000377202 */ /* 0x000fce0000000f00 */
[----:B------:R-:W-:Y:S05]  /*1bb0*/  WARPSYNC.COLLECTIVE R79, `(.L_x_1496) ;  /* 0x000000004f087348 */ /* 0x000fea0003c00000 */
[----:B------:R0:W1:Y:S02]  /*1bc0*/  SHFL.BFLY P1, R80, R82, R81, R84 ;  /* 0x0c00005152507389 */ /* 0x0000640000020054 */
[----:B01----:R-:W-:Y:S01]  /*1bd0*/  ENDCOLLECTIVE ;  /* 0x000000000000791b */ /* 0x003fe20003800000 */
.L_x_1496:
[----:B------:R-:W-:-:S05]  /*1be0*/  FADD.FTZ R55, R55, R60 ;  /* 0x0000003c37377221 */ /* 0x000fca0000010000 */
[----:B------:R-:W-:Y:S02]  /*1bf0*/  MOV R82, R55 ;  /* 0x0000003700527202 */ /* 0x000fe40000000f00 */
[----:B------:R-:W-:-:S07]  /*1c00*/  MOV R52, R80 ;  /* 0x0000005000347202 */ /* 0x000fce0000000f00 */
[----:B------:R-:W-:Y:S05]  /*1c10*/  WARPSYNC.COLLECTIVE R79, `(.L_x_1497) ;  /* 0x000000004f087348 */ /* 0x000fea0003c00000 */
[----:B------:R0:W1:Y:S02]  /*1c20*/  SHFL.BFLY P1, R80, R82, R81, R84 ;  /* 0x0c00005152507389 */ /* 0x0000640000020054 */
[----:B01----:R-:W-:Y:S01]  /*1c30*/  ENDCOLLECTIVE ;  /* 0x000000000000791b */ /* 0x003fe20003800000 */
.L_x_1497:
[----:B------:R-:W-:Y:S01]  /*1c40*/  FADD.FTZ R52, R53, R52 ;  /* 0x0000003435347221 */ /* 0x000fe20000010000 */
[----:B------:R-:W-:-:S04]  /*1c50*/  HFMA2.MMA R81, -RZ, RZ, 0, 2.384185791015625e-07 ;  /* 0x00000004ff517435 */ /* 0x000fc800000001ff */
[----:B------:R-:W-:Y:S01]  /*1c60*/  MOV R82, R52 ;  /* 0x0000003400527202 */ /* 0x000fe20000000f00 */
[----:B------:R-:W-:-:S07]  /*1c70*/  IMAD.MOV.U32 R58, RZ, RZ, R80 ;  /* 0x000000ffff3a7224 */ /* 0x000fce00078e0050 */
[----:B------:R-:W-:Y:S05]  /*1c80*/  WARPSYNC.COLLECTIVE R79, `(.L_x_1498) ;  /* 0x000000004f087348 */ /* 0x000fea0003c00000 */
[----:B------:R0:W1:Y:S02]  /*1c90*/  SHFL.BFLY P1, R80, R82, R81, R84 ;  /* 0x0c00005152507389 */ /* 0x0000640000020054 */
[----:B01----:R-:W-:Y:S01]  /*1ca0*/  ENDCOLLECTIVE ;  /* 0x000000000000791b */ /* 0x003fe20003800000 */
.L_x_1498:
[----:B------:R-:W-:-:S05]  /*1cb0*/  FADD.FTZ R58, R55, R58 ;  /* 0x0000003a373a7221 */ /* 0x000fca0000010000 */
[----:B------:R-:W-:Y:S02]  /*1cc0*/  MOV R82, R58 ;  /* 0x0000003a00527202 */ /* 0x000fe40000000f00 */
[----:B------:R-:W-:-:S07]  /*1cd0*/  MOV R59, R80 ;  /* 0x00000050003b7202 */ /* 0x000fce0000000f00 */
[----:B------:R-:W-:Y:S05]  /*1ce0*/  WARPSYNC.COLLECTIVE R79, `(.L_x_1499) ;  /* 0x000000004f087348 */ /* 0x000fea0003c00000 */
[----:B------:R0:W1:Y:S02]  /*1cf0*/  SHFL.BFLY P1, R80, R82, R81, R84 ;  /* 0x0c00005152507389 */ /* 0x0000640000020054 */
[----:B01----:R-:W-:Y:S01]  /*1d00*/  ENDCOLLECTIVE ;  /* 0x000000000000791b */ /* 0x003fe20003800000 */
.L_x_1499:
[----:B------:R-:W-:Y:S01]  /*1d10*/  FADD.FTZ R59, R52, R59 ;  /* 0x0000003b343b7221 */ /* 0x000fe20000010000 */
[----:B------:R-:W-:-:S04]  /*1d20*/  HFMA2.MMA R81, -RZ, RZ, 0, 4.76837158203125e-07 ;  /* 0x00000008ff517435 */ /* 0x000fc800000001ff */
[----:B------:R-:W-:Y:S02]  /*1d30*/  MOV R82, R59 ;  /* 0x0000003b00527202 */ /* 0x000fe40000000f00 */
[----:B------:R-:W-:-:S07]  /*1d40*/  MOV R61, R80 ;  /* 0x00000050003d7202 */ /* 0x000fce0000000f00 */
[----:B------:R-:W-:Y:S05]  /*1d50*/  WARPSYNC.COLLECTIVE R79, `(.L_x_1500) ;  /* 0x000000004f087348 */ /* 0x000fea0003c00000 */
[----:B------:R0:W1:Y:S02]  /*1d60*/  SHFL.BFLY P1, R80, R82, R81, R84 ;  /* 0x0c00005152507389 */ /* 0x0000640000020054 */
[----:B01----:R-:W-:Y:S01]  /*1d70*/  ENDCOLLECTIVE ;  /* 0x000000000000791b */ /* 0x003fe20003800000 */
.L_x_1500:
[----:B------:R-:W-:-:S05]  /*1d80*/  FADD.FTZ R61, R58, R61 ;  /* 0x0000003d3a3d7221 */ /* 0x000fca0000010000 */
[----:B------:R-:W-:Y:S01]  /*1d90*/  MOV R82, R61 ;  /* 0x0000003d00527202 */ /* 0x000fe20000000f00 */
[----:B------:R-:W-:-:S07]  /*1da0*/  IMAD.MOV.U32 R54, RZ, RZ, R80 ;  /* 0x000000ffff367224 */ /* 0x000fce00078e0050 */
[----:B------:R-:W-:Y:S05]  /*1db0*/  WARPSYNC.COLLECTIVE R79, `(.L_x_1501) ;  /* 0x000000004f087348 */ /* 0x000fea0003c00000 */
[----:B------:R0:W1:Y:S02]  /*1dc0*/  SHFL.BFLY P1, R80, R82, R81, R84 ;  /* 0x0c00005152507389 */ /* 0x0000640000020054 */
[----:B01----:R-:W-:Y:S01]  /*1dd0*/  ENDCOLLECTIVE ;  /* 0x000000000000791b */ /* 0x003fe20003800000 */
.L_x_1501:
[----:B------:R-:W-:Y:S01]  /*1de0*/  FADD.FTZ R54, R59, R54 ;  /* 0x000000363b367221 */ /* 0x000fe20000010000 */
[----:B------:R-:W-:-:S04]  /*1df0*/  HFMA2.MMA R81, -RZ, RZ, 0, 9.5367431640625e-07 ;  /* 0x00000010ff517435 */ /* 0x000fc800000001ff */
[----:B------:R-:W-:Y:S02]  /*1e00*/  MOV R82, R54 ;  /* 0x0000003600527202 */ /* 0x000fe40000000f00 */
[----:B------:R-:W-:-:S07]  /*1e10*/  MOV R60, R80 ;  /* 0x00000050003c7202 */ /* 0x000fce0000000f00 */
[----:B------:R-:W-:Y:S05]  /*1e20*/  WARPSYNC.COLLECTIVE R79, `(.L_x_1502) ;  /* 0x000000004f087348 */ /* 0x000fea0003c00000 */
[----:B------:R0:W1:Y:S02]  /*1e30*/  SHFL.BFLY P1, R80, R82, R81, R84 ;  /* 0x0c00005152507389 */ /* 0x0000640000020054 */
[----:B01----:R-:W-:Y:S01]  /*1e40*/  ENDCOLLECTIVE ;  /* 0x000000000000791b */ /* 0x003fe20003800000 */
.L_x_1502:
[----:B------:R-:W-:-:S05]  /*1e50*/  FADD.FTZ R60, R61, R60 ;  /* 0x0000003c3d3c7221 */ /* 0x000fca0000010000 */
[----:B------:R-:W-:Y:S02]  /*1e60*/  MOV R82, R60 ;  /* 0x0000003c00527202 */ /* 0x000fe40000000f00 */
[----:B------:R-:W-:-:S07]  /*1e70*/  MOV R53, R80 ;  /* 0x0000005000357202 */ /* 0x000fce0000000f00 */
[----:B------:R-:W-:Y:S05]  /*1e80*/  WARPSYNC.COLLECTIVE R79, `(.L_x_1503) ;  /* 0x000000004f087348 */ /* 0x000fea0003c00000 */
[----:B------:R0:W1:Y:S02]  /*1e90*/  SHFL.BFLY P1, R80, R82, R81, R84 ;  /* 0x0c00005152507389 */ /* 0x0000640000020054 */
[----:B01----:R-:W-:Y:S01]  /*1ea0*/  ENDCOLLECTIVE ;  /* 0x000000000000791b */ /* 0x003fe20003800000 */
.L_x_1503:
[----:B------:R-:W-:Y:S01]  /*1eb0*/  MOV R55, R80 ;  /* 0x0000005000377202 */ /* 0x000fe20000000f00 */
[----:B------:R-:W-:Y:S06]  /*1ec0*/  BRA `(.L_x_1504) ;  /* 0xffffffec00307947 */ /* 0x000fec000383ffff */
.L_x_1505:
        /* <DEDUP_REMOVED lines=11> */
.L_x_6508:


//--------------------- .text._ZN10layer_norm13ln_bwd_kernelINS_13Kernel_traitsIf13__nv_bfloat16S2_S2_fjLj256ELj1ELj4ELj1ELj16ENS_18Kernel_traits_baseILj256EfS2_S2_S2_fjLj128EEEEELb0ELb1ELb0ELb1EEEvNS_9BwdParamsE --------------------------
	.section	.text._ZN10layer_norm13ln_bwd_kernelINS_13Kernel_traitsIf13__nv_bfloat16S2_S2_fjLj256ELj1ELj4ELj1ELj16ENS_18Kernel_traits_baseILj256EfS2_S2_S2_fjLj128EEEEELb0ELb1ELb0ELb1EEEvNS_9BwdParamsE,"ax",@progbits
	.align	128
        .global         _ZN10layer_norm13ln_bwd_kernelINS_13Kernel_traitsIf13__nv_bfloat16S2_S2_fjLj256ELj1ELj4ELj1ELj16ENS_18Kernel_traits_baseILj256EfS2_S2_S2_fjLj128EEEEELb0ELb1ELb0ELb1EEEvNS_9BwdParamsE
        .type           _ZN10layer_norm13ln_bwd_kernelINS_13Kernel_traitsIf13__nv_bfloat16S2_S2_fjLj256ELj1ELj4ELj1ELj16ENS_18Kernel_traits_baseILj256EfS2_S2_S2_fjLj128EEEEELb0ELb1ELb0ELb1EEEvNS_9BwdParamsE,@function
        .size           _ZN10layer_norm13ln_bwd_kernelINS_13Kernel_traitsIf13__nv_bfloat16S2_S2_fjLj256ELj1ELj4ELj1ELj16ENS_18Kernel_traits_baseILj256EfS2_S2_S2_fjLj128EEEEELb0ELb1ELb0ELb1EEEvNS_9BwdParamsE,(.L_x_6509 - _ZN10layer_norm13ln_bwd_kernelINS_13Kernel_traitsIf13__nv_bfloat16S2_S2_fjLj256ELj1ELj4ELj1ELj16ENS_18Kernel_traits_baseILj256EfS2_S2_S2_fjLj128EEEEELb0ELb1ELb0ELb1EEEvNS_9BwdParamsE)
        .other          _ZN10layer_norm13ln_bwd_kernelINS_13Kernel_traitsIf13__nv_bfloat16S2_S2_fjLj256ELj1ELj4ELj1ELj16ENS_18Kernel_traits_baseILj256EfS2_S2_S2_fjLj128EEEEELb0ELb1ELb0ELb1EEEvNS_9BwdParamsE,@"STO_CUDA_ENTRY STV_DEFAULT"
_ZN10layer_norm13ln_bwd_kernelINS_13Kernel_traitsIf13__nv_bfloat16S2_S2_fjLj256ELj1ELj4ELj1ELj16ENS_18Kernel_traits_baseILj256EfS2_S2_S2_fjLj128EEEEELb0ELb1ELb0ELb1EEEvNS_9BwdParamsE:
.text._ZN10layer_norm13ln_bwd_kernelINS_13Kernel_traitsIf13__nv_bfloat16S2_S2_fjLj256ELj1ELj4ELj1ELj16ENS_18Kernel_traits_baseILj256EfS2_S2_S2_fjLj128EEEEELb0ELb1ELb0ELb1EEEvNS_9BwdParamsE:
        /* <DEDUP_REMOVED lines=30> */
.L_x_1507:
[----:B------:R-:W-:Y:S01]  /*01e0*/  SHF.L.U32 R0, R74, 0x5, RZ ;  /* 0x000000054a007819 */ /* 0x000fe200000006ff */
[----:B------:R-:W-:Y:S01]  /*01f0*/  ULDC.64 UR6, c[0x0][0x260] ;  /* 0x0000980000067ab9 */ /* 0x000fe20000000a00 */
[----:B------:R-:W-:Y:S02]  /*0200*/  ULDC.64 UR8, c[0x0][0x278] ;  /* 0x00009e0000087ab9 */ /* 0x000fe40000000a00 */
[----:B------:R-:W-:-:S04]  /*0210*/  LOP3.LUT R0, R0, 0x3e0, RZ, 0xc0, !PT ;  /* 0x000003e000007812 */ /* 0x000fc800078ec0ff */
[C---:B------:R-:W-:Y:S02]  /*0220*/  IADD3 R2, P0, R0.reuse, UR6, RZ ;  /* 0x0000000600027c10 */ /* 0x040fe4000ff1e0ff */
[----:B------:R-:W-:Y:S02]  /*0230*/  IADD3 R4, P1, R0, UR8, RZ ;  /* 0x0000000800047c10 */ /* 0x000fe4000ff3e0ff */
[----:B------:R-:W-:Y:S01]  /*0240*/  IADD3.X R3, RZ, UR7, RZ, P0, !PT ;  /* 0x00000007ff037c10 */ /* 0x000fe200087fe4ff */
[----:B------:R-:W-:Y:S02]  /*0250*/  ULDC.64 UR6, c[0x0][0x270] ;  /* 0x00009c0000067ab9 */ /* 0x000fe40000000a00 */
[----:B------:R-:W-:Y:S01]  /*0260*/  IMAD.X R5, RZ, RZ, UR9, P1 ;  /* 0x00000009ff057e24 */ /* 0x000fe200088e06ff */
[----:B------:R-:W-:Y:S01]  /*0270*/  ISETP.NE.U32.AND P0, PT, RZ, UR6, PT ;  /* 0x00000006ff007c0c */ /* 0x000fe2000bf05070 */
[----:B------:R-:W-:Y:S01]  /*0280*/  HFMA2.MMA R69, -RZ, RZ, 0, 0 ;  /* 0x00000000ff457435 */ /* 0x000fe200000001ff */
[----:B------:R-:W-:Y:S01]  /*0290*/  BSSY B1, `(.L_x_1509) ;  /* 0x0000110000017945 */ /* 0x000fe20003800000 */
[----:B------:R-:W5:Y:S01]  /*02a0*/  LDG.E.128 R16, desc[UR4][R2.64] ;  /* 0x0000000402107981 */ /* 0x000f62000c1e1d00 */
[----:B------:R-:W-:-:S02]  /*02b0*/  ISETP.NE.AND.EX P0, PT, RZ, UR7, PT, P0 ;  /* 0x00000007ff007c0c */ /* 0x000fc4000bf05300 */
[----:B------:R-:W-:Y:S02]  /*02c0*/  CS2R R72, SRZ ;  /* 0x0000000000487805 */ /* 0x000fe4000001ff00 */
[----:B------:R-:W-:Y:S01]  /*02d0*/  CS2R R70, SRZ ;  /* 0x0000000000467805 */ /* 0x000fe2000001ff00 */
[----:B------:R0:W5:Y:S01]  /*02e0*/  LDG.E.128 R20, desc[UR4][R2.64+0x10] ;  /* 0x0000100402147981 */ /* 0x000162000c1e1d00 */
[----:B------:R-:W-:Y:S02]  /*02f0*/  CS2R R44, SRZ ;  /* 0x00000000002c7805 */ /* 0x000fe4000001ff00 */
[----:B------:R-:W-:Y:S02]  /*0300*/  CS2R R10, SRZ ;  /* 0x00000000000a7805 */ /* 0x000fe4000001ff00 */
[----:B------:R-:W-:Y:S01]  /*0310*/  CS2R R8, SRZ ;  /* 0x0000000000087805 */ /* 0x000fe2000001ff00 */
[----:B------:R-:W5:Y:S01]  /*0320*/  LDG.E.128 R24, desc[UR4][R4.64] ;  /* 0x0000000404187981 */ /* 0x000f62000c1e1d00 */
[----:B------:R-:W-:-:S02]  /*0330*/  CS2R R6, SRZ ;  /* 0x0000000000067805 */ /* 0x000fc4000001ff00 */
[----:B------:R-:W-:Y:S02]  /*0340*/  CS2R R46, SRZ ;  /* 0x00000000002e7805 */ /* 0x000fe4000001ff00 */
[----:B------:R-:W-:Y:S01]  /*0350*/  CS2R R50, SRZ ;  /* 0x0000000000327805 */ /* 0x000fe2000001ff00 */
[----:B------:R1:W5:Y:S01]  /*0360*/  LDG.E.128 R28, desc[UR4][R4.64+0x10] ;  /* 0x00001004041c7981 */ /* 0x000362000c1e1d00 */
[----:B------:R-:W-:Y:S02]  /*0370*/  CS2R R48, SRZ ;  /* 0x0000000000307805 */ /* 0x000fe4000001ff00 */
[----:B0-----:R-:W-:Y:S02]  /*0380*/  CS2R R2, SRZ ;  /* 0x0000000000027805 */ /* 0x001fe4000001ff00 */
[----:B------:R-:W-:Y:S02]  /*0390*/  MOV R53, RZ ;  /* 0x000000ff00357202 */ /* 0x000fe40000000f00 */
[----:B-1----:R-:W-:-:S07]  /*03a0*/  CS2R R4, SRZ ;  /* 0x0000000000047805 */ /* 0x002fce000001ff00 */
.L_x_1511:
[----:B------:R-:W0:Y:S01]  /*03b0*/  @P0 LDC.64 R36, c[0x0][0x270] ;  /* 0x00009c00ff240b82 */ /* 0x000e220000000a00 */
        /* <DEDUP_REMOVED lines=29> */
[----:B-----5:R0:W5:Y:S02]  /*0590*/  @P1 LDG.E.128 R12, desc[UR4][R56.64] ;  /* 0x00000004380c1981 */ /* 0x020164000c1e1d00 */
[----:B0-----:R-:W-:Y:S01]  /*05a0*/  IMAD.MOV.U32 R56, RZ, RZ, 0x3f800000 ;  /* 0x3f800000ff387424 */ /* 0x001fe200078e00ff */
[----:B------:R-:W-:Y:S01]  /*05b0*/  UMOV UR6, 0xffffffff ;  /* 0xffffffff00067882 */ /* 0x000fe20000000000 */
[----:B---3--:R-:W-:Y:S02]  /*05c0*/  @P0 SHF.L.U32 R56, R60, 0x10, RZ ;  /* 0x000000103c380819 */ /* 0x008fe400000006ff */
[----:B----4-:R-:W-:Y:S02]  /*05d0*/  FSEL R59, R61, RZ, !P2 ;  /* 0x000000ff3d3b7208 */ /* 0x010fe40005000000 */
[C---:B------:R-:W-:Y:S02]  /*05e0*/  PRMT R0, R40.reuse, 0x7632, R0 ;  /* 0x0000763228007816 */ /* 0x040fe40000000000 */
[----:B------:R-:W-:-:S02]  /*05f0*/  SHF.L.U32 R40, R40, 0x10, RZ ;  /* 0x0000001028287819 */ /* 0x000fc400000006ff */
[C---:B------:R-:W-:Y:S02]  /*0600*/  PRMT R60, R41.reuse, 0x7632, R60 ;  /* 0x00007632293c7816 */ /* 0x040fe4000000003c */
[----:B------:R-:W-:Y:S02]  /*0610*/  SHF.L.U32 R62, R41, 0x10, RZ ;  /* 0x00000010293e7819 */ /* 0x000fe400000006ff */
[C---:B------:R-:W-:Y:S01]  /*0620*/  PRMT R41, R42.reuse, 0x7632, R41 ;  /* 0x000076322a297816 */ /* 0x040fe20000000029 */
[----:B------:R-:W-:Y:S01]  /*0630*/  IMAD.U32 R42, R42, 0x10000, RZ ;  /* 0x000100002a2a7824 */ /* 0x000fe200078e00ff */
[----:B------:R-:W-:Y:S01]  /*0640*/  PRMT R57, R43, 0x7632, R57 ;  /* 0x000076322b397816 */ /* 0x000fe20000000039 */
[C---:B------:R-:W-:Y:S01]  /*0650*/  FADD.FTZ R65, -R59.reuse, R40 ;  /* 0x000000283b417221 */ /* 0x040fe20000010100 */
[----:B------:R-:W-:Y:S01]  /*0660*/  FADD.FTZ R63, -R59, R62 ;  /* 0x0000003e3b3f7221 */ /* 0x000fe20000010100 */
        /* <DEDUP_REMOVED lines=10> */
[--C-:B------:R-:W-:Y:S01]  /*0710*/  FADD.FTZ R59, -R59, R66.reuse ;  /* 0x000000423b3b7221 */ /* 0x100fe20000010100 */
[----:B--2---:R-:W-:Y:S01]  /*0720*/  PRMT R66, R36, 0x7632, R66 ;  /* 0x0000763224427816 */ /* 0x004fe20000000042 */
[----:B------:R-:W-:Y:S01]  /*0730*/  FMUL.FTZ R0, R58, R65 ;  /* 0x000000413a007220 */ /* 0x000fe20000410000 */
[----:B------:R-:W-:Y:S02]  /*0740*/  SHF.L.U32 R64, R36, 0x10, RZ ;  /* 0x0000001024407819 */ /* 0x000fe400000006ff */
[----:B------:R-:W-:-:S02]  /*0750*/  PRMT R65, R39, 0x7632, R65 ;  /* 0x0000763227417816 */ /* 0x000fc40000000041 */
[----:B------:R-:W-:Y:S01]  /*0760*/  SHF.L.U32 R42, R39, 0x10, RZ ;  /* 0x00000010272a7819 */ /* 0x000fe200000006ff */
[----:B------:R-:W-:Y:S01]  /*0770*/  FADD.FTZ R51, R64, R51 ;  /* 0x0000003340337221 */ /* 0x000fe20000010000 */
[C---:B------:R-:W-:Y:S01]  /*0780*/  PRMT R41, R37.reuse, 0x7632, R41 ;  /* 0x0000763225297816 */ /* 0x040fe20000000029 */
[----:B------:R-:W-:Y:S01]  /*0790*/  FFMA.FTZ R53, R0, R64, R53 ;  /* 0x0000004000357223 */ /* 0x000fe20000010035 */
[C---:B------:R-:W-:Y:S01]  /*07a0*/  PRMT R36, R38.reuse, 0x7632, R36 ;  /* 0x0000763226247816 */ /* 0x040fe20000000024 */
[----:B------:R-:W-:Y:S01]  /*07b0*/  IMAD.U32 R38, R38, 0x10000, RZ ;  /* 0x0001000026267824 */ /* 0x000fe200078e00ff */
[----:B------:R-:W-:Y:S01]  /*07c0*/  SHF.L.U32 R39, R66, 0x10, RZ ;  /* 0x0000001042277819 */ /* 0x000fe200000006ff */
[C---:B------:R-:W-:Y:S01]  /*07d0*/  FMUL.FTZ R62, R58.reuse, R62 ;  /* 0x0000003e3a3e7220 */ /* 0x040fe20000410000 */
[----:B------:R-:W-:Y:S01]  /*07e0*/  FMUL.FTZ R60, R58, R60 ;  /* 0x0000003c3a3c7220 */ /* 0x000fe20000410000 */
[----:B------:R-:W-:Y:S01]  /*07f0*/  FMUL.FTZ R64, R16, R64 ;  /* 0x0000004010407220 */ /* 0x000fe20000410000 */
[----:B------:R-:W-:Y:S01]  /*0800*/  SHF.L.U32 R40, R37, 0x10, RZ ;  /* 0x0000001025287819 */ /* 0x000fe200000006ff */
        /* <DEDUP_REMOVED lines=19> */
[----:B------:R-:W-:Y:S02]  /*0940*/  IMAD.U32 R36, R36, 0x10000, RZ ;  /* 0x0001000024247824 */ /* 0x000fe400078e00ff */
[----:B------:R-:W-:Y:S01]  /*0950*/  FADD.FTZ R45, R37, R45 ;  /* 0x0000002d252d7221 */ /* 0x000fe20000010000 */
[----:B------:R-:W-:Y:S01]  /*0960*/  FADD.FTZ R68, R68, R43 ;  /* 0x0000002b44447221 */ /* 0x000fe20000010000 */
[C---:B------:R-:W-:Y:S01]  /*0970*/  FFMA.FTZ R67, R38.reuse, R43, R67 ;  /* 0x0000002b26437223 */ /* 0x040fe20000010043 */
[----:B------:R-:W-:Y:S01]  /*0980*/  FFMA.FTZ R46, R38, R37, R46 ;  /* 0x00000025262e7223 */ /* 0x000fe2000001002e */
[C---:B------:R-:W-:Y:S01]  /*0990*/  FMUL.FTZ R37, R58.reuse, R57 ;  /* 0x000000393a257220 */ /* 0x040fe20000410000 */
[----:B------:R-:W-:Y:S01]  /*09a0*/  FMUL.FTZ R61, R58, R61 ;  /* 0x0000003d3a3d7220 */ /* 0x000fe20000410000 */
[-C--:B------:R-:W-:Y:S01]  /*09b0*/  FMUL.FTZ R57, R21, R36.reuse ;  /* 0x0000002415397220 */ /* 0x080fe20000410000 */
[----:B------:R-:W-:Y:S01]  /*09c0*/  FADD.FTZ R68, R68, R41 ;  /* 0x0000002944447221 */ /* 0x000fe20000010000 */
[----:B------:R-:W-:Y:S01]  /*09d0*/  FFMA.FTZ R66, R62, R41, R67 ;  /* 0x000000293e427223 */ /* 0x000fe20000010043 */
[----:B------:R-:W-:Y:S01]  /*09e0*/  SHF.L.U32 R65, R65, 0x10, RZ ;  /* 0x0000001041417819 */ /* 0x000fe200000006ff */
        /* <DEDUP_REMOVED lines=34> */
.L_x_1523:
        /* <DEDUP_REMOVED lines=13> */
[----:B------:R-:W-:Y:S01]  /*0ce0*/  IADD3 R36, P2, R55, UR16, RZ ;  /* 0x0000001037247c10 */ /* 0x000fe2000ff5e0ff */
[----:B------:R-:W-:Y:S01]  /*0cf0*/  FADD.FTZ R65, R39, -R68 ;  /* 0x8000004427417221 */ /* 0x000fe20000010000 */
[----:B------:R-:W-:-:S02]  /*0d00*/  FADD.FTZ R67, R64, -R67 ;  /* 0x8000004340437221 */ /* 0x000fc40000010000 */
[----:B------:R-:W-:-:S06]  /*0d10*/  IADD3.X R37, R52, UR17, RZ, P2, !PT ;  /* 0x0000001134257c10 */ /* 0x000fcc00097fe4ff */
[----:B------:R-:W2:Y:S01]  /*0d20*/  LDG.E.128 R36, desc[UR4][R36.64] ;  /* 0x0000000424247981 */ /* 0x000ea2000c1e1d00 */
[----:B------:R-:W-:Y:S01]  /*0d30*/  FADD.FTZ R63, R40, -R63 ;  /* 0x8000003f283f7221 */ /* 0x000fe20000010000 */
[----:B-----5:R-:W-:Y:S01]  /*0d40*/  @P1 PRMT R40, R13, 0x7632, R40 ;  /* 0x000076320d281816 */ /* 0x020fe20000000028 */
[----:B------:R-:W-:Y:S01]  /*0d50*/  FADD.FTZ R43, R43, -R0 ;  /* 0x800000002b2b7221 */ /* 0x000fe20000010000 */
[----:B------:R-:W-:Y:S01]  /*0d60*/  FADD.FTZ R41, R41, -R62 ;  /* 0x8000003e29297221 */ /* 0x000fe20000010000 */
[----:B------:R-:W-:Y:S01]  /*0d70*/  @P1 PRMT R0, R12, 0x7632, R0 ;  /* 0x000076320c001816 */ /* 0x000fe20000000000 */
[----:B------:R-:W-:Y:S01]  /*0d80*/  FMUL.FTZ R62, R58, R63 ;  /* 0x0000003f3a3e7220 */ /* 0x000fe20000410000 */
[----:B------:R-:W-:Y:S01]  /*0d90*/  @P1 SHF.L.U32 R40, R40, 0x10, RZ ;  /* 0x0000001028281819 */ /* 0x000fe200000006ff */
[C---:B------:R-:W-:Y:S01]  /*0da0*/  FMUL.FTZ R64, R58.reuse, R43 ;  /* 0x0000002b3a407220 */ /* 0x040fe20000410000 */
[----:B------:R-:W-:Y:S01]  /*0db0*/  FMUL.FTZ R63, R58, R41 ;  /* 0x000000293a3f7220 */ /* 0x000fe20000410000 */
[----:B------:R-:W-:Y:S01]  /*0dc0*/  @P1 SHF.L.U32 R0, R0, 0x10, RZ ;  /* 0x0000001000001819 */ /* 0x000fe200000006ff */
[----:B------:R-:W-:Y:S01]  /*0dd0*/  FADD.FTZ R57, R57, -R60 ;  /* 0x8000003c39397221 */ /* 0x000fe20000010000 */
[----:B------:R-:W-:Y:S01]  /*0de0*/  @P1 PRMT R41, R14, 0x7632, R41 ;  /* 0x000076320e291816 */ /* 0x000fe20000000029 */
[----:B------:R-:W-:Y:S01]  /*0df0*/  FMUL.FTZ R77, R58, R65 ;  /* 0x000000413a4d7220 */ /* 0x000fe20000410000 */
[----:B------:R-:W-:Y:S01]  /*0e00*/  ISETP.NE.U32.AND P2, PT, RZ, UR18, PT ;  /* 0x00000012ff007c0c */ /* 0x000fe2000bf45070 */
[----:B------:R-:W-:Y:S01]  /*0e10*/  @P1 FADD.FTZ R64, R64, R40 ;  /* 0x0000002840401221 */ /* 0x000fe20000010000 */
[----:B------:R-:W-:Y:S01]  /*0e20*/  @P1 SHF.L.U32 R40, R41, 0x10, RZ ;  /* 0x0000001029281819 */ /* 0x000fe200000006ff */
[----:B------:R-:W-:Y:S01]  /*0e30*/  FADD.FTZ R42, R42, -R61 ;  /* 0x8000003d2a2a7221 */ /* 0x000fe20000010000 */
[C---:B------:R-:W-:Y:S01]  /*0e40*/  FMUL.FTZ R75, R58.reuse, R57 ;  /* 0x000000393a4b7220 */ /* 0x040fe20000410000 */
[----:B------:R-:W-:Y:S01]  /*0e50*/  @P1 FADD.FTZ R77, R77, R0 ;  /* 0x000000004d4d1221 */ /* 0x000fe20000010000 */
[----:B------:R-:W-:Y:S01]  /*0e60*/  FMUL.FTZ R61, R58, R67 ;  /* 0x000000433a3d7220 */ /* 0x000fe20000410000 */
[----:B------:R-:W-:Y:S01]  /*0e70*/  @P1 IMAD.U32 R0, R12, 0x10000, RZ ;  /* 0x000100000c001824 */ /* 0x000fe200078e00ff */
[----:B------:R-:W-:Y:S01]  /*0e80*/  ISETP.NE.AND.EX P2, PT, RZ, UR19, PT, P2 ;  /* 0x00000013ff007c0c */ /* 0x000fe2000bf45320 */
[----:B------:R-:W-:Y:S01]  /*0e90*/  FMUL.FTZ R65, R58, R42 ;  /* 0x0000002a3a417220 */ /* 0x000fe20000410000 */
[----:B------:R-:W-:Y:S01]  /*0ea0*/  @P1 FADD.FTZ R75, R75, R40 ;  /* 0x000000284b4b1221 */ /* 0x000fe20000010000 */
[----:B------:R-:W-:Y:S01]  /*0eb0*/  @P1 PRMT R42, R15, 0x7632, R42 ;  /* 0x000076320f2a1816 */ /* 0x000fe2000000002a */
[----:B------:R-:W-:Y:S01]  /*0ec0*/  @P1 FADD.FTZ R61, R61, R0 ;  /* 0x000000003d3d1221 */ /* 0x000fe20000010000 */
[----:B------:R-:W-:Y:S01]  /*0ed0*/  @P1 SHF.L.U32 R41, R13, 0x10, RZ ;  /* 0x000000100d291819 */ /* 0x000fe200000006ff */
[----:B------:R-:W-:Y:S01]  /*0ee0*/  FADD.FTZ R59, R59, -R66 ;  /* 0x800000423b3b7221 */ /* 0x000fe20000010000 */
[----:B------:R-:W-:Y:S01]  /*0ef0*/  @P1 SHF.L.U32 R40, R15, 0x10, RZ ;  /* 0x000000100f281819 */ /* 0x000fe200000006ff */
[----:B------:R-:W-:Y:S01]  /*0f00*/  @P1 IMAD.U32 R0, R14, 0x10000, RZ ;  /* 0x000100000e001824 */ /* 0x000fe200078e00ff */
[----:B------:R-:W-:Y:S01]  /*0f10*/  @P1 SHF.L.U32 R42, R42, 0x10, RZ ;  /* 0x000000102a2a1819 */ /* 0x000fe200000006ff */
[----:B------:R-:W-:Y:S01]  /*0f20*/  FMUL.FTZ R59, R58, R59 ;  /* 0x0000003b3a3b7220 */ /* 0x000fe20000410000 */
[----:B------:R-:W-:Y:S01]  /*0f30*/  @P1 FADD.FTZ R62, R62, R41 ;  /* 0x000000293e3e1221 */ /* 0x000fe20000010000 */
[----:B------:R-:W-:Y:S01]  /*0f40*/  @P1 FADD.FTZ R63, R63, R0 ;  /* 0x000000003f3f1221 */ /* 0x000fe20000010000 */
[----:B------:R-:W-:Y:S01]  /*0f50*/  @P1 FADD.FTZ R65, R65, R40 ;  /* 0x0000002841411221 */ /* 0x000fe20000010000 */
[----:B------:R-:W-:Y:S01]  /*0f60*/  @P1 FADD.FTZ R59, R59, R42 ;  /* 0x0000002a3b3b1221 */ /* 0x000fe20000010000 */
        /* <DEDUP_REMOVED lines=11> */
[----:B------:R-:W-:Y:S01]  /*1020*/  FMUL.FTZ R63, R63, R56 ;  /* 0x000000383f3f7220 */ /* 0x000fe20000410000 */
[----:B------:R-:W-:Y:S01]  /*1030*/  @P2 F2FP.BF16.F32.PACK_AB R42, RZ, R64 ;  /* 0x00000040ff2a223e */ /* 0x000fe200000010ff */
[-C--:B------:R-:W-:Y:S01]  /*1040*/  FMUL.FTZ R64, R75, R56.reuse ;  /* 0x000000384b407220 */ /* 0x080fe20000410000 */
[----:B------:R-:W-:Y:S01]  /*1050*/  @P2 F2FP.BF16.F32.PACK_AB R43, RZ, R75 ;  /* 0x0000004bff2b223e */ /* 0x000fe200000010ff */
[----:B------:R-:W-:Y:S01]  /*1060*/  FMUL.FTZ R65, R65, R56 ;  /* 0x0000003841417220 */ /* 0x000fe20000410000 */
[----:B------:R-:W-:Y:S01]  /*1070*/  @P2 F2FP.BF16.F32.PACK_AB R59, RZ, R59 ;  /* 0x0000003bff3b223e */ /* 0x000fe200000010ff */
[----:B------:R-:W-:Y:S01]  /*1080*/  FMUL.FTZ R56, R26, R61 ;  /* 0x0000003d1a387220 */ /* 0x000fe20000410000 */
[----:B------:R-:W-:Y:S01]  /*1090*/  @P2 PRMT R33, R58, 0x7610, R33 ;  /* 0x000076103a212816 */ /* 0x000fe20000000021 */
[----:B------:R-:W-:Y:S01]  /*10a0*/  FMUL.FTZ R58, R31, R66 ;  /* 0x000000421f3a7220 */ /* 0x000fe20000410000 */
[----:B------:R-:W-:-:S02]  /*10b0*/  @P2 PRMT R34, R67, 0x7610, R34 ;  /* 0x0000761043222816 */ /* 0x000fc40000000022 */
[----:B------:R-:W-:Y:S02]  /*10c0*/  @P2 IADD3 R40, P1, R55, UR18, RZ ;  /* 0x0000001237282c10 */ /* 0x000fe4000ff3e0ff */
        /* <DEDUP_REMOVED lines=18> */
[----:B------:R-:W0:Y:S01]  /*11f0*/  LDC.64 R58, c[0x0][0x210] ;  /* 0x00008400ff3a7b82 */ /* 0x000e220000000a00 */
[----:B------:R-:W-:-:S05]  /*1200*/  IADD3.X R57, R52, UR21, RZ, P1, !PT ;  /* 0x0000001534397c10 */ /* 0x000fca0008ffe4ff */
[----:B------:R1:W-:Y:S01]  /*1210*/  STG.E.128 desc[UR4][R56.64], R40 ;  /* 0x0000002838007986 */ /* 0x0003e2000c101d04 */
[----:B0-----:R-:W-:-:S04]  /*1220*/  LEA R54, R58, R54, 0x2 ;  /* 0x000000363a367211 */ /* 0x001fc800078e10ff */
[----:B------:R-:W-:Y:S02]  /*1230*/  ISETP.GE.AND P1, PT, R54, R59, PT ;  /* 0x0000003b3600720c */ /* 0x000fe40003f26270 */
[C---:B--2---:R-:W-:Y:S02]  /*1240*/  SHF.L.U32 R52, R36.reuse, 0x10, RZ ;  /* 0x0000001024347819 */ /* 0x044fe400000006ff */
[----:B------:R-:W-:Y:S02]  /*1250*/  PRMT R36, R36, 0x7632, R36 ;  /* 0x0000763224247816 */ /* 0x000fe40000000024 */
[----:B------:R-:W-:Y:S01]  /*1260*/  PRMT R55, R39, 0x7632, R55 ;  /* 0x0000763227377816 */ /* 0x000fe20000000037 */
[----:B------:R-:W-:Y:S01]  /*1270*/  FFMA.FTZ R11, R52, R0, R11 ;  /* 0x00000000340b7223 */ /* 0x000fe2000001000b */
[C---:B------:R-:W-:Y:S02]  /*1280*/  SHF.L.U32 R0, R37.reuse, 0x10, RZ ;  /* 0x0000001025007819 */ /* 0x040fe400000006ff */
[----:B------:R-:W-:Y:S01]  /*1290*/  PRMT R52, R37, 0x7632, R52 ;  /* 0x0000763225347816 */ /* 0x000fe20000000034 */
[----:B------:R-:W-:Y:S01]  /*12a0*/  IMAD.U32 R37, R36, 0x10000, RZ ;  /* 0x0001000024257824 */ /* 0x000fe200078e00ff */
[----:B------:R-:W-:Y:S01]  /*12b0*/  SHF.L.U32 R36, R38, 0x10, RZ ;  /* 0x0000001026247819 */ /* 0x000fe200000006ff */
[----:B------:R-:W-:Y:S01]  /*12c0*/  FFMA.FTZ R69, R0, R61, R69 ;  /* 0x0000003d00457223 */ /* 0x000fe20000010045 */
[----:B------:R-:W-:Y:S01]  /*12d0*/  PRMT R38, R38, 0x7632, R38 ;  /* 0x0000763226267816 */ /* 0x000fe20000000026 */
[----:B------:R-:W-:Y:S01]  /*12e0*/  FFMA.FTZ R10, R37, R60, R10 ;  /* 0x0000003c250a7223 */ /* 0x000fe2000001000a */
[----:B------:R-:W-:Y:S01]  /*12f0*/  SHF.L.U32 R68, R39, 0x10, RZ ;  /* 0x0000001027447819 */ /* 0x000fe200000006ff */
[----:B------:R-:W-:Y:S01]  /*1300*/  IMAD.U32 R37, R52, 0x10000, RZ ;  /* 0x0001000034257824 */ /* 0x000fe200078e00ff */
[----:B------:R-:W-:Y:S01]  /*1310*/  SHF.L.U32 R39, R38, 0x10, RZ ;  /* 0x0000001026277819 */ /* 0x000fe200000006ff */
[----:B------:R-:W-:Y:S01]  /*1320*/  FFMA.FTZ R71, R36, R63, R71 ;  /* 0x0000003f24477223 */ /* 0x000fe20000010047 */
[----:B------:R-:W-:Y:S01]  /*1330*/  SHF.L.U32 R55, R55, 0x10, RZ ;  /* 0x0000001037377819 */ /* 0x000fe200000006ff */
[----:B------:R-:W-:Y:S01]  /*1340*/  FFMA.FTZ R44, R37, R62, R44 ;  /* 0x0000003e252c7223 */ /* 0x000fe2000001002c */
[----:B------:R-:W-:Y:S01]  /*1350*/  FFMA.FTZ R73, R68, R65, R73 ;  /* 0x0000004144497223 */ /* 0x000fe20000010049 */
[----:B------:R-:W-:-:S02]  /*1360*/  FFMA.FTZ R70, R39, R64, R70 ;  /* 0x0000004027467223 */ /* 0x000fc40000010046 */
[----:B------:R-:W-:Y:S01]  /*1370*/  FFMA.FTZ R72, R55, R66, R72 ;  /* 0x0000004237487223 */ /* 0x000fe20000010048 */
[----:B-1----:R-:W-:Y:S06]  /*1380*/  @!P1 BRA `(.L_x_1511) ;  /* 0xfffffff000089947 */ /* 0x002fec000383ffff */
[----:B------:R-:W-:Y:S05]  /*1390*/  BSYNC B1 ;  /* 0x0000000000017941 */ /* 0x000fea0003800000 */
.L_x_1509:
        /* <DEDUP_REMOVED lines=23> */
[----:B------:R-:W-:-:S07]  /*1510*/  MOV R10, R73 ;  /* 0x00000049000a7202 */ /* 0x000fce0000000f00 */
.L_x_1508:
[----:B------:R-:W-:Y:S05]  /*1520*/  BSYNC B0 ;  /* 0x0000000000007941 */ /* 0x000fea0003800000 */
.L_x_1506:
        /* <DEDUP_REMOVED lines=8> */
[----:B------:R-:W-:Y:S01]  /*15b0*/  LEA R3, R74, R3, 0x2 ;  /* 0x000000034a037211 */ /* 0x000fe200078e10ff */
[----:B-1----:R-:W-:Y:S01]  /*15c0*/  IMAD R45, R30, UR6, RZ ;  /* 0x000000061e2d7c24 */ /* 0x002fe2000f8e02ff */
[----:B------:R-:W-:Y:S01]  /*15d0*/  ULDC.64 UR6, c[0x0][0x2d8] ;  /* 0x0000b60000067ab9 */ /* 0x000fe20000000a00 */
[----:B------:R-:W-:Y:S04]  /*15e0*/  STS.128 [R0], R16 ;  /* 0x0000001000007388 */ /* 0x000fe80000000c00 */
        /* <DEDUP_REMOVED lines=19> */
[----:B------:R-:W-:Y:S01]  /*1720*/  BAR.SYNC.DEFER_BLOCKING 0x0 ;  /* 0x0000000000007b1d */ /* 0x000fe20000010000 */
[----:B------:R-:W-:Y:S02]  /*1730*/  FADD.FTZ R17, R2, R17 ;  /* 0x0000001102117221 */ /* 0x000fe40000010000 */
        /* <DEDUP_REMOVED lines=16> */
[----:B------:R-:W-:Y:S01]  /*1840*/  STS.128 [R0+0x10], R8 ;  /* 0x0000100800007388 */ /* 0x000fe20000000c00 */
[----:B-----5:R-:W-:Y:S01]  /*1850*/  FADD.FTZ R18, R18, R39 ;  /* 0x0000002712127221 */ /* 0x020fe20000010000 */
[----:B------:R-:W-:Y:S01]  /*1860*/  BAR.SYNC.DEFER_BLOCKING 0x0 ;  /* 0x0000000000007b1d */ /* 0x000fe20000010000 */
[----:B------:R-:W-:Y:S02]  /*1870*/  FADD.FTZ R41, R16, R41 ;  /* 0x0000002910297221 */ /* 0x000fe40000010000 */
[----:B------:R-:W-:Y:S01]  /*1880*/  FADD.FTZ R43, R18, R43 ;  /* 0x0000002b122b7221 */ /* 0x000fe20000010000 */
[----:B0-----:R-:W-:-:S04]  /*1890*/  IADD3 R6, P0, R45, R74, RZ ;  /* 0x0000004a2d067210 */ /* 0x001fc80007f1e0ff */
[----:B------:R-:W-:-:S04]  /*18a0*/  IADD3.X R7, RZ, RZ, RZ, P0, !PT ;  /* 0x000000ffff077210 */ /* 0x000fc800007fe4ff */
[C---:B------:R-:W-:Y:S02]  /*18b0*/  SHF.L.U64.HI R7, R6.reuse, 0x2, R7 ;  /* 0x0000000206077819 */ /* 0x040fe40000010207 */
[----:B------:R-:W-:-:S04]  /*18c0*/  SHF.L.U32 R6, R6, 0x2, RZ ;  /* 0x0000000206067819 */ /* 0x000fc800000006ff */
[C---:B------:R-:W-:Y:S01]  /*18d0*/  IADD3 R2, P0, R6.reuse, UR6, RZ ;  /* 0x0000000606027c10 */ /* 0x040fe2000ff1e0ff */
        /* <DEDUP_REMOVED lines=29> */
.L_x_1510:
[----:B------:R-:W-:Y:S01]  /*1ab0*/  HFMA2.MMA R75, -RZ, RZ, 0, 1.847743988037109375e-06 ;  /* 0x0000001fff4b7435 */ /* 0x000fe200000001ff */
[----:B------:R-:W-:Y:S01]  /*1ac0*/  BSSY B2, `(.L_x_1512) ;  /* 0x0000006000027945 */ /* 0x000fe20003800000 */
[----:B------:R-:W-:Y:S01]  /*1ad0*/  IMAD.MOV.U32 R76, RZ, RZ, 0x1 ;  /* 0x00000001ff4c7424 */ /* 0x000fe200078e00ff */
[----:B------:R-:W-:-:S08]  /*1ae0*/  MOV R68, 0xffffffff ;  /* 0xffffffff00447802 */ /* 0x000fd00000000f00 */
[----:B-----5:R-:W-:Y:S05]  /*1af0*/  WARPSYNC.COLLECTIVE R68, `(.L_x_1513) ;  /* 0x0000000044087348 */ /* 0x020fea0003c00000 */
[----:B------:R0:W1:Y:S02]  /*1b00*/  SHFL.BFLY P3, R68, R77, R76, R75 ;  /* 0x0c00004c4d447389 */ /* 0x000064000006004b */
[----:B01---5:R-:W-:Y:S01]  /*1b10*/  ENDCOLLECTIVE ;  /* 0x000000000000791b */ /* 0x023fe20003800000 */
.L_x_1513:
[----:B------:R-:W-:Y:S05]  /*1b20*/  BSYNC B2 ;  /* 0x0000000000027941 */ /* 0x000fea0003800000 */
.L_x_1512:
        /* <DEDUP_REMOVED lines=8> */
.L_x_1514:
[----:B------:R-:W-:Y:S01]  /*1bb0*/  HFMA2.MMA R76, -RZ, RZ, 0, 1.1920928955078125e-07 ;  /* 0x00000002ff4c7435 */ /* 0x000fe200000001ff */
[----:B------:R-:W-:Y:S02]  /*1bc0*/  MOV R77, R65 ;  /* 0x00000041004d7202 */ /* 0x000fe40000000f00 */
[----:B------:R-:W-:Y:S01]  /*1bd0*/  MOV R67, R68 ;  /* 0x0000004400437202 */ /* 0x000fe20000000f00 */
[----:B------:R-:W-:-:S04]  /*1be0*/  IMAD.MOV.U32 R68, RZ, RZ, -0x1 ;  /* 0xffffffffff447424 */ /* 0x000fc800078e00ff */
[----:B------:R-:W-:-:S07]  /*1bf0*/  FADD.FTZ R66, R66, R67 ;  /* 0x0000004342427221 */ /* 0x000fce0000010000 */
[----:B------:R-:W-:Y:S05]  /*1c00*/  WARPSYNC.COLLECTIVE R68, `(.L_x_1515) ;  /* 0x0000000044087348 */ /* 0x000fea0003c00000 */
[----:B------:R0:W1:Y:S02]  /*1c10*/  SHFL.BFLY P3, R68, R77, R76, R75 ;  /* 0x0c00004c4d447389 */ /* 0x000064000006004b */
[----:B01----:R-:W-:Y:S01]  /*1c20*/  ENDCOLLECTIVE ;  /* 0x000000000000791b */ /* 0x003fe20003800000 */
.L_x_1515:
[----:B------:R-:W-:Y:S02]  /*1c30*/  MOV R77, R66 ;  /* 0x00000042004d7202 */ /* 0x000fe40000000f00 */
[----:B------:R-:W-:Y:S02]  /*1c40*/  MOV R67, R68 ;  /* 0x0000004400437202 */ /* 0x000fe40000000f00 */
[----:B------:R-:W-:-:S03]  /*1c50*/  MOV R68, 0xffffffff ;  /* 0xffffffff00447802 */ /* 0x000fc60000000f00 */
[----:B------:R-:W-:-:S07]  /*1c60*/  FADD.FTZ R65, R65, R67 ;  /* 0x0000004341417221 */ /* 0x000fce0000010000 */
[----:B------:R-:W-:Y:S05]  /*1c70*/  WARPSYNC.COLLECTIVE R68, `(.L_x_1516) ;  /* 0x0000000044087348 */ /* 0x000fea0003c00000 */
[----:B------:R0:W1:Y:S02]  /*1c80*/  SHFL.BFLY P3, R68, R77, R76, R75 ;  /* 0x0c00004c4d447389 */ /* 0x000064000006004b */
[----:B01----:R-:W-:Y:S01]  /*1c90*/  ENDCOLLECTIVE ;  /* 0x000000000000791b */ /* 0x003fe20003800000 */
.L_x_1516:
        /* <DEDUP_REMOVED lines=8> */
.L_x_1517:
[----:B------:R-:W-:Y:S02]  /*1d20*/  MOV R77, R66 ;  /* 0x00000042004d7202 */ /* 0x000fe40000000f00 */
[----:B------:R-:W-:Y:S01]  /*1d30*/  MOV R67, R68 ;  /* 0x0000004400437202 */ /* 0x000fe20000000f00 */
[----:B------:R-:W-:-:S04]  /*1d40*/  IMAD.MOV.U32 R68, RZ, RZ, -0x1 ;  /* 0xffffffffff447424 */ /* 0x000fc800078e00ff */
[----:B------:R-:W-:-:S07]  /*1d50*/  FADD.FTZ R65, R65, R67 ;  /* 0x0000004341417221 */ /* 0x000fce0000010000 */
[----:B------:R-:W-:Y:S05]  /*1d60*/  WARPSYNC.COLLECTIVE R68, `(.L_x_1518) ;  /* 0x0000000044087348 */ /* 0x000fea0003c00000 */
[----:B------:R0:W1:Y:S02]  /*1d70*/  SHFL.BFLY P3, R68, R77, R76, R75 ;  /* 0x0c00004c4d447389 */ /* 0x000064000006004b */
[----:B01----:R-:W-:Y:S01]  /*1d80*/  ENDCOLLECTIVE ;  /* 0x000000000000791b */ /* 0x003fe20003800000 */
.L_x_1518:
        /* <DEDUP_REMOVED lines=8> */
.L_x_1519:
[----:B------:R-:W-:Y:S01]  /*1e10*/  MOV R77, R66 ;  /* 0x00000042004d7202 */ /* 0x000fe20000000f00 */
[----:B------:R-:W-:Y:S01]  /*1e20*/  IMAD.MOV.U32 R67, RZ, RZ, R68 ;  /* 0x000000ffff437224 */ /* 0x000fe200078e0044 */
[----:B------:R-:W-:-:S03]  /*1e30*/  MOV R68, 0xffffffff ;  /* 0xffffffff00447802 */ /* 0x000fc60000000f00 */
[----:B------:R-:W-:-:S07]  /*1e40*/  FADD.FTZ R65, R65, R67 ;  /* 0x0000004341417221 */ /* 0x000fce0000010000 */
[----:B------:R-:W-:Y:S05]  /*1e50*/  WARPSYNC.COLLECTIVE R68, `(.L_x_1520) ;  /* 0x0000000044087348 */ /* 0x000fea0003c00000 */
[----:B------:R0:W1:Y:S02]  /*1e60*/  SHFL.BFLY P3, R68, R77, R76, R75 ;  /* 0x0c00004c4d447389 */ /* 0x000064000006004b */
[----:B01----:R-:W-:Y:S01]  /*1e70*/  ENDCOLLECTIVE ;  /* 0x000000000000791b */ /* 0x003fe20003800000 */
.L_x_1520:
        /* <DEDUP_REMOVED lines=8> */
.L_x_1521:
[----:B------:R-:W-:Y:S02]  /*1f00*/  MOV R77, R66 ;  /* 0x00000042004d7202 */ /* 0x000fe40000000f00 */
[----:B------:R-:W-:Y:S02]  /*1f10*/  MOV R67, R68 ;  /* 0x0000004400437202 */ /* 0x000fe40000000f00 */
[----:B------:R-:W-:-:S07]  /*1f20*/  MOV R68, 0xffffffff ;  /* 0xffffffff00447802 */ /* 0x000fce0000000f00 */
[----:B------:R-:W-:Y:S05]  /*1f30*/  WARPSYNC.COLLECTIVE R68, `(.L_x_1522) ;  /* 0x0000000044087348 */ /* 0x000fea0003c00000 */
[----:B------:R0:W1:Y:S02]  /*1f40*/  SHFL.BFLY P3, R68, R77, R76, R75 ;  /* 0x0c00004c4d447389 */ /* 0x000064000006004b */
[----:B01----:R-:W-:Y:S01]  /*1f50*/  ENDCOLLECTIVE ;  /* 0x000000000000791b */ /* 0x003fe20003800000 */
.L_x_1522:
[----:B------:R-:W-:Y:S05]  /*1f60*/  BRA `(.L_x_1523) ;  /* 0xffffffec00287947 */ /* 0x000fea000383ffff */
.L_x_1524:
        /* <DEDUP_REMOVED lines=9> */
.L_x_6509:


//--------------------- .text._ZN10layer_norm13ln_bwd_kernelINS_13Kernel_traitsIf13__nv_bfloat16S2_S2_fjLj256ELj1ELj4ELj1ELj16ENS_18Kernel_traits_baseILj256EfS2_S2_S2_fjLj128EEEEELb0ELb1ELb1ELb0EEEvNS_9BwdParamsE --------------------------
	.section	.text._ZN10layer_norm13ln_bwd_kernelINS_13Kernel_traitsIf13__nv_bfloat16S2_S2_fjLj256ELj1ELj4ELj1ELj16ENS_18Kernel_traits_baseILj256EfS2_S2_S2_fjLj128EEEEELb0ELb1ELb1ELb0EEEvNS_9BwdParamsE,"ax",@progbits
	.align	128
        .global         _ZN10layer_norm13ln_bwd_kernelINS_13Kernel_traitsIf13__nv_bfloat16S2_S2_fjLj256ELj1ELj4ELj1ELj16ENS_18Kernel_traits_baseILj256EfS2_S2_S2_fjLj128EEEEELb0ELb1ELb1ELb0EEEvNS_9BwdParamsE
        .type           _ZN10layer_norm13ln_bwd_kernelINS_13Kernel_traitsIf13__nv_bfloat16S2_S2_fjLj256ELj1ELj4ELj1ELj16ENS_18Kernel_traits_baseILj256EfS2_S2_S2_fjLj128EEEEELb0ELb1ELb1ELb0EEEvNS_9BwdParamsE,@function
        .size           _ZN10layer_norm13ln_bwd_kernelINS_13Kernel_traitsIf13__nv_bfloat16S2_S2_fjLj256ELj1ELj4ELj1ELj16ENS_18Kernel_traits_baseILj256EfS2_S2_S2_fjLj128EEEEELb0ELb1ELb1ELb0EEEvNS_9BwdParamsE,(.L_x_6510 - _ZN10layer_norm13ln_bwd_kernelINS_13Kernel_traitsIf13__nv_bfloat16S2_S2_fjLj256ELj1ELj4ELj1ELj16ENS_18Kernel_traits_baseILj256EfS2_S2_S2_fjLj128EEEEELb0ELb1ELb1ELb0EEEvNS_9BwdParamsE)
        .other          _ZN10layer_norm13ln_bwd_kernelINS_13Kernel_traitsIf13__nv_bfloat16S2_S2_fjLj256ELj1ELj4ELj1ELj16ENS_18Kernel_traits_baseILj256EfS2_S2_S2_fjLj128EEEEELb0ELb1ELb1ELb0EEEvNS_9BwdParamsE,@"STO_CUDA_ENTRY STV_DEFAULT"
_ZN10layer_norm13ln_bwd_kernelINS_13Kernel_traitsIf13__nv_bfloat16S2_S2_fjLj256ELj1ELj4ELj1ELj16ENS_18Kernel_traits_baseILj256EfS2_S2_S2_fjLj128EEEEELb0ELb1ELb1ELb0EEEvNS_9BwdParamsE:
.text._ZN10layer_norm13ln_bwd_kernelINS_13Kernel_traitsIf13__nv_bfloat16S2_S2_fjLj256ELj1ELj4ELj1ELj16ENS_18Kernel_traits_baseILj256EfS2_S2_S2_fjLj128EEEEELb0ELb1ELb1ELb0EEEvNS_9BwdParamsE:
        /* <DEDUP_REMOVED lines=43> */
[----:B------:R-:W-:-:S11]  /*02b0*/  HFMA2.MMA R53, -RZ, RZ, 0, 0 ;  /* 0x00000000ff357435 */ /* 0x000fd600000001ff */
.L_x_1559:
[----:B-1----:R-:W1:Y:S08]  /*02c0*/  LDC.64 R6, c[0x0][0x288] ;  /* 0x0000a200ff067b82 */ /* 0x002e700000000a00 */
[----:B0-2---:R-:W2:Y:S08]  /*02d0*/  LDC.64 R72, c[0x0][0x258] ;  /* 0x00009600ff487b82 */ /* 0x005eb00000000a00 */
[----:B------:R-:W3:Y:S01]  /*02e0*/  LDC.64 R86, c[0x0][0x280] ;  /* 0x0000a000ff567b82 */ /* 0x000ee20000000a00 */
[----:B-1----:R-:W-:-:S07]  /*02f0*/  IMAD.WIDE R88, R5, 0x4, R6 ;  /* 0x0000000405587825 */ /* 0x002fce00078e0206 */
[----:B------:R-:W1:Y:S01]  /*0300*/  LDC.64 R78, c[0x0][0x250] ;  /* 0x00009400ff4e7b82 */ /* 0x000e620000000a00 */
[----:B------:R-:W4:Y:S01]  /*0310*/  LDG.E R85, desc[UR4][R88.64] ;  /* 0x0000000458557981 */ /* 0x000f22000c1e1900 */
[----:B------:R-:W-:Y:S02]  /*0320*/  IMAD.U32 R0, RZ, RZ, UR9 ;  /* 0x00000009ff007e24 */ /* 0x000fe4000f8e00ff */
[----:B--2---:R-:W-:-:S04]  /*0330*/  IMAD.WIDE R72, R5, 0x4, R72 ;  /* 0x0000000405487825 */ /* 0x004fc800078e0248 */
[----:B------:R-:W2:Y:S01]  /*0340*/  LDC.64 R74, c[0x0][0x2c8] ;  /* 0x0000b200ff4a7b82 */ /* 0x000ea20000000a00 */
[C---:B------:R-:W-:Y:S01]  /*0350*/  IMAD R6, R5.reuse, R0, RZ ;  /* 0x0000000005067224 */ /* 0x040fe200078e02ff */
[----:B------:R-:W-:Y:S01]  /*0360*/  BSSY B1, `(.L_x_1527) ;  /* 0x0000074000017945 */ /* 0x000fe20003800000 */
[----:B-----5:R0:W5:Y:S01]  /*0370*/  LDG.E R72, desc[UR4][R72.64] ;  /* 0x0000000448487981 */ /* 0x020162000c1e1900 */
[----:B---3--:R-:W-:Y:S02]  /*0380*/  IMAD.WIDE R86, R5, 0x4, R86 ;  /* 0x0000000405567825 */ /* 0x008fe400078e0256 */
[----:B------:R-:W-:-:S04]  /*0390*/  SHF.R.S32.HI R91, RZ, 0x1f, R6 ;  /* 0x0000001fff5b7819 */ /* 0x000fc80000011406 */
[----:B------:R-:W-:Y:S01]  /*03a0*/  LEA.HI R91, R91, R6, RZ, 0x3 ;  /* 0x000000065b5b7211 */ /* 0x000fe200078f18ff */
[----:B------:R3:W5:Y:S03]  /*03b0*/  LDG.E R7, desc[UR4][R86.64] ;  /* 0x0000000456077981 */ /* 0x000766000c1e1900 */
[----:B------:R-:W-:Y:S01]  /*03c0*/  LEA.HI.SX32 R6, R91, R2, 0x1d ;  /* 0x000000025b067211 */ /* 0x000fe200078feaff */
[----:B-1----:R-:W-:Y:S01]  /*03d0*/  IMAD.WIDE R78, R5, 0x4, R78 ;  /* 0x00000004054e7825 */ /* 0x002fe200078e024e */
[----:B0-----:R-:W-:Y:S02]  /*03e0*/  MOV R73, RZ ;  /* 0x000000ff00497202 */ /* 0x001fe40000000f00 */
        /* <DEDUP_REMOVED lines=9> */
.L_x_1528:
[----:B------:R-:W-:Y:S05]  /*0480*/  @!P1 BRA `(.L_x_1529) ;  /* 0x0000000400849947 */ /* 0x000fea0003800000 */
        /* <DEDUP_REMOVED lines=12> */
[----:B------:R-:W-:-:S04]  /*0550*/  ISETP.NE.U32.AND P0, PT, RZ, UR6, PT ;  /* 0x00000006ff007c0c */ /* 0x000fc8000bf05070 */
[----:B------:R-:W-:-:S13]  /*0560*/  ISETP.NE.AND.EX P0, PT, RZ, UR7, PT, P0 ;  /* 0x00000007ff007c0c */ /* 0x000fda000bf05300 */
[----:B------:R0:W5:Y:S01]  /*0570*/  @P0 LDG.E.128 R8, desc[UR4][R74.64] ;  /* 0x000000044a080981 */ /* 0x000162000c1e1d00 */
[----:B------:R-:W-:-:S04]  /*0580*/  ISETP.NE.AND P0, PT, R4, RZ, PT ;  /* 0x000000ff0400720c */ /* 0x000fc80003f05270 */
[----:B--2---:R-:W-:Y:S02]  /*0590*/  FSEL R73, R73, RZ, !P0 ;  /* 0x000000ff49497208 */ /* 0x004fe40004000000 */
[----:B---3--:R-:W-:Y:S02]  /*05a0*/  PRMT R76, R64, 0x7632, R76 ;  /* 0x00007632404c7816 */ /* 0x008fe4000000004c */
[C---:B------:R-:W-:Y:S02]  /*05b0*/  PRMT R79, R66.reuse, 0x7632, R79 ;  /* 0x00007632424f7816 */ /* 0x040fe4000000004f */
[----:B------:R-:W-:Y:S01]  /*05c0*/  SHF.L.U32 R66, R66, 0x10, RZ ;  /* 0x0000001042427819 */ /* 0x000fe200000006ff */
[----:B------:R-:W-:Y:S01]  /*05d0*/  IMAD.U32 R64, R64, 0x10000, RZ ;  /* 0x0001000040407824 */ /* 0x000fe200078e00ff */
[----:B------:R-:W-:Y:S01]  /*05e0*/  PRMT R77, R65, 0x7632, R77 ;  /* 0x00007632414d7816 */ /* 0x000fe2000000004d */
[----:B------:R-:W-:Y:S01]  /*05f0*/  IMAD.U32 R76, R76, 0x10000, RZ ;  /* 0x000100004c4c7824 */ /* 0x000fe200078e00ff */
[----:B------:R-:W-:-:S02]  /*0600*/  PRMT R80, R67, 0x7632, R80 ;  /* 0x0000763243507816 */ /* 0x000fc40000000050 */
[----:B------:R-:W-:Y:S01]  /*0610*/  SHF.L.U32 R82, R67, 0x10, RZ ;  /* 0x0000001043527819 */ /* 0x000fe200000006ff */
[C---:B------:R-:W-:Y:S01]  /*0620*/  FADD.FTZ R67, -R73.reuse, R66 ;  /* 0x0000004249437221 */ /* 0x040fe20000010100 */
[----:B------:R-:W-:Y:S01]  /*0630*/  FADD.FTZ R3, -R73, R64 ;  /* 0x0000004049037221 */ /* 0x000fe20000010100 */
[----:B------:R-:W-:Y:S01]  /*0640*/  SHF.L.U32 R66, R79, 0x10, RZ ;  /* 0x000000104f427819 */ /* 0x000fe200000006ff */
[--C-:B------:R-:W-:Y:S01]  /*0650*/  FADD.FTZ R79, -R73, R76.reuse ;  /* 0x0000004c494f7221 */ /* 0x100fe20000010100 */
[----:B------:R-:W-:Y:S02]  /*0660*/  SHF.L.U32 R78, R65, 0x10, RZ ;  /* 0x00000010414e7819 */ /* 0x000fe400000006ff */
[----:B------:R-:W-:Y:S02]  /*0670*/  SHF.L.U32 R64, R77, 0x10, RZ ;  /* 0x000000104d407819 */ /* 0x000fe400000006ff */
[C---:B----4-:R-:W-:Y:S01]  /*0680*/  PRMT R76, R68.reuse, 0x7632, R76 ;  /* 0x00007632444c7816 */ /* 0x050fe2000000004c */
[----:B------:R-:W-:Y:S01]  /*0690*/  IMAD.U32 R77, R68, 0x10000, RZ ;  /* 0x00010000444d7824 */ /* 0x000fe200078e00ff */
[----:B------:R-:W-:Y:S01]  /*06a0*/  SHF.L.U32 R80, R80, 0x10, RZ ;  /* 0x0000001050507819 */ /* 0x000fe200000006ff */
[C---:B------:R-:W-:Y:S01]  /*06b0*/  FADD.FTZ R65, -R73.reuse, R78 ;  /* 0x0000004e49417221 */ /* 0x040fe20000010100 */
[----:B------:R-:W-:Y:S01]  /*06c0*/  FADD.FTZ R83, -R73, R64 ;  /* 0x0000004049537221 */ /* 0x000fe20000010100 */
[----:B------:R-:W-:Y:S01]  /*06d0*/  PRMT R84, R70, 0x7632, R84 ;  /* 0x0000763246547816 */ /* 0x000fe20000000054 */
[----:B-----5:R-:W-:Y:S01]  /*06e0*/  FMUL.FTZ R64, R72, R79 ;  /* 0x0000004f48407220 */ /* 0x020fe20000410000 */
[----:B------:R-:W-:Y:S01]  /*06f0*/  SHF.L.U32 R85, R70, 0x10, RZ ;  /* 0x0000001046557819 */ /* 0x000fe200000006ff */
[----:B------:R-:W-:-:S02]  /*0700*/  IMAD.U32 R78, R76, 0x10000, RZ ;  /* 0x000100004c4e7824 */ /* 0x000fc400078e00ff */
[C---:B------:R-:W-:Y:S01]  /*0710*/  FADD.FTZ R89, -R73.reuse, R82 ;  /* 0x0000005249597221 */ /* 0x040fe20000010100 */
[C---:B------:R-:W-:Y:S01]  /*0720*/  FADD.FTZ R87, -R73.reuse, R66 ;  /* 0x0000004249577221 */ /* 0x040fe20000010100 */
[----:B------:R-:W-:Y:S01]  /*0730*/  FMUL.FTZ R3, R72, R3 ;  /* 0x0000000348037220 */ /* 0x000fe20000410000 */
[-C--:B------:R-:W-:Y:S01]  /*0740*/  FMUL.FTZ R70, R12, R77.reuse ;  /* 0x0000004d0c467220 */ /* 0x080fe20000410000 */
[--C-:B------:R-:W-:Y:S01]  /*0750*/  FADD.FTZ R73, -R73, R80.reuse ;  /* 0x0000005049497221 */ /* 0x100fe20000010100 */
[----:B------:R-:W-:Y:S01]  /*0760*/  PRMT R80, R69, 0x7632, R80 ;  /* 0x0000763245507816 */ /* 0x000fe20000000050 */
[-C--:B------:R-:W-:Y:S01]  /*0770*/  FFMA.FTZ R29, R64, R78.reuse, R29 ;  /* 0x0000004e401d7223 */ /* 0x080fe2000001001d */
[----:B0-----:R-:W-:Y:S01]  /*0780*/  PRMT R74, R71, 0x7632, R74 ;  /* 0x00007632474a7816 */ /* 0x001fe2000000004a */
[----:B------:R-:W-:Y:S01]  /*0790*/  FADD.FTZ R53, R53, R78 ;  /* 0x0000004e35357221 */ /* 0x000fe20000010000 */
[----:B------:R-:W-:Y:S01]  /*07a0*/  SHF.L.U32 R75, R71, 0x10, RZ ;  /* 0x00000010474b7819 */ /* 0x000fe200000006ff */
[----:B------:R-:W-:Y:S01]  /*07b0*/  FMUL.FTZ R71, R13, R78 ;  /* 0x0000004e0d477220 */ /* 0x000fe20000410000 */
[----:B------:R-:W-:Y:S01]  /*07c0*/  SHF.L.U32 R81, R69, 0x10, RZ ;  /* 0x0000001045517819 */ /* 0x000fe200000006ff */
[C---:B------:R-:W-:Y:S01]  /*07d0*/  FFMA.FTZ R28, R3.reuse, R77, R28 ;  /* 0x0000004d031c7223 */ /* 0x040fe2000001001c */
[----:B------:R-:W-:Y:S01]  /*07e0*/  FADD.FTZ R52, R52, R77 ;  /* 0x0000004d34347221 */ /* 0x000fe20000010000 */
[----:B------:R-:W-:Y:S01]  /*07f0*/  FADD.FTZ R78, RZ, R70 ;  /* 0x00000046ff4e7221 */ /* 0x000fe20000010000 */
[----:B------:R-:W-:Y:S01]  /*0800*/  FFMA.FTZ R77, R3, R70, RZ ;  /* 0x00000046034d7223 */ /* 0x000fe200000100ff */
[----:B------:R-:W-:Y:S01]  /*0810*/  SHF.L.U32 R82, R80, 0x10, RZ ;  /* 0x0000001050527819 */ /* 0x000fe200000006ff */
        /* <DEDUP_REMOVED lines=8> */
[----:B------:R-:W-:Y:S01]  /*08a0*/  FADD.FTZ R82, R79, R76 ;  /* 0x0000004c4f527221 */ /* 0x000fe20000010000 */
[C---:B------:R-:W-:Y:S01]  /*08b0*/  FFMA.FTZ R79, R65.reuse, R76, R78 ;  /* 0x0000004c414f7223 */ /* 0x040fe2000001004e */
[----:B------:R-:W-:Y:S01]  /*08c0*/  SHF.L.U32 R84, R84, 0x10, RZ ;  /* 0x0000001054547819 */ /* 0x000fe200000006ff */
        /* <DEDUP_REMOVED lines=29> */
.L_x_1529:
[----:B------:R-:W-:Y:S05]  /*0aa0*/  BSYNC B1 ;  /* 0x0000000000017941 */ /* 0x000fea0003800000 */
.L_x_1527:
        /* <DEDUP_REMOVED lines=20> */
.L_x_1573:
[----:B------:R-:W-:Y:S05]  /*0bf0*/  @!P1 BRA.U `(.L_x_1531) ;  /* 0x0000000d00609947 */ /* 0x000fea0003800000 */
[----:B-----5:R-:W-:Y:S01]  /*0c00*/  ISETP.GE.AND P3, PT, R7, 0x1, PT ;  /* 0x000000010700780c */ /* 0x020fe20003f66270 */
[----:B-1----:R-:W-:Y:S01]  /*0c10*/  FADD.FTZ R79, R86, R79 ;  /* 0x0000004f564f7221 */ /* 0x002fe20000010000 */
[----:B0-2---:R-:W-:Y:S01]  /*0c20*/  FADD.FTZ R73, R73, R88 ;  /* 0x0000005849497221 */ /* 0x005fe20000010000 */
[----:B------:R-:W-:Y:S03]  /*0c30*/  BSSY B1, `(.L_x_1531) ;  /* 0x00000d4000017945 */ /* 0x000fe60003800000 */
[----:B------:R-:W-:-:S07]  /*0c40*/  FMUL.FTZ R73, R73, UR8 ;  /* 0x0000000849497c20 */ /* 0x000fce0008410000 */
[----:B------:R-:W-:-:S04]  /*0c50*/  @P3 VIADD R7, R7, 0xffffffff ;  /* 0xffffffff07073836 */ /* 0x000fc80000000000 */
[----:B------:R-:W-:-:S05]  /*0c60*/  @P3 IMAD R7, R7, R0, RZ ;  /* 0x0000000007073224 */ /* 0x000fca00078e02ff */
[----:B------:R-:W-:-:S04]  /*0c70*/  @P3 SHF.R.S32.HI R74, RZ, 0x1f, R7 ;  /* 0x0000001fff4a3819 */ /* 0x000fc80000011407 */
[----:B------:R-:W-:Y:S01]  /*0c80*/  @P3 LEA.HI R75, R74, R7, RZ, 0x3 ;  /* 0x000000074a4b3211 */ /* 0x000fe200078f18ff */
[----:B------:R-:W-:Y:S01]  /*0c90*/  HFMA2.MMA R7, -RZ, RZ, 0, 0 ;  /* 0x00000000ff077435 */ /* 0x000fe200000001ff */
[----:B------:R-:W-:-:S05]  /*0ca0*/  FMUL.FTZ R74, R79, UR8 ;  /* 0x000000084f4a7c20 */ /* 0x000fca0008410000 */
[----:B------:R-:W-:Y:S01]  /*0cb0*/  @P3 LEA.HI.SX32 R7, R75, R2, 0x1d ;  /* 0x000000024b073211 */ /* 0x000fe200078feaff */
[----:B------:R-:W-:Y:S06]  /*0cc0*/  @!P1 BRA `(.L_x_1532) ;  /* 0x0000000c00289947 */ /* 0x000fec0003800000 */
[----:B------:R-:W-:Y:S01]  /*0cd0*/  BSSY B2, `(.L_x_1533) ;  /* 0x0000006000027945 */ /* 0x000fe20003800000 */
[----:B------:R-:W-:-:S03]  /*0ce0*/  ISETP.NE.AND P0, PT, R4, RZ, PT ;  /* 0x000000ff0400720c */ /* 0x000fc60003f05270 */
[----:B------:R-:W-:Y:S10]  /*0cf0*/  @!P3 BRA `(.L_x_1534) ;  /* 0x00000000000cb947 */ /* 0x000ff40003800000 */
[----:B------:R-:W0:Y:S02]  /*0d00*/  LDC.64 R60, c[0x0][0x220] ;  /* 0x00008800ff3c7b82 */ /* 0x000e240000000a00 */
[----:B0-----:R-:W-:-:S06]  /*0d10*/  IMAD.WIDE.U32 R60, R7, 0x10, R60 ;  /* 0x00000010073c7825 */ /* 0x001fcc00078e003c */
[----:B------:R-:W5:Y:S02]  /*0d20*/  LDG.E.128 R60, desc[UR4][R60.64] ;  /* 0x000000043c3c7981 */ /* 0x000f64000c1e1d00 */
.L_x_1534:
[----:B------:R-:W-:Y:S05]  /*0d30*/  BSYNC B2 ;  /* 0x0000000000027941 */ /* 0x000fea0003800000 */
.L_x_1533:
[----:B------:R-:W-:Y:S01]  /*0d40*/  BSSY B2, `(.L_x_1535) ;  /* 0x0000012000027945 */ /* 0x000fe20003800000 */
[----:B------:R-:W-:-:S03]  /*0d50*/  FSEL R74, R74, RZ, !P0 ;  /* 0x000000ff4a4a7208 */ /* 0x000fc60004000000 */
[----:B------:R-:W-:Y:S05]  /*0d60*/  @P2 BRA `(.L_x_1536) ;  /* 0x00000000001c2947 */ /* 0x000fea0003800000 */
[----:B------:R-:W-:Y:S01]  /*0d70*/  UISETP.NE.U32.AND UP0, UPT, UR6, URZ, UPT ;  /* 0x0000003f0600728c */ /* 0x000fe2000bf05070 */
[----:B------:R-:W-:-:S03]  /*0d80*/  MOV R75, RZ ;  /* 0x000000ff004b7202 */ /* 0x000fc60000000f00 */
[----:B------:R-:W-:-:S06]  /*0d90*/  UISETP.NE.AND.EX UP0, UPT, UR7, URZ, UPT, UP0 ;  /* 0x0000003f0700728c */ /* 0x000fcc000bf05300 */
[----:B------:R-:W-:-:S13]  /*0da0*/  PLOP3.LUT P4, PT, PT, PT, UP0, 0x80, 0x0 ;  /* 0x000000000000781c */ /* 0x000fda0003f8f008 */
[----:B------:R-:W-:Y:S05]  /*0db0*/  @!P4 BRA `(.L_x_1537) ;  /* 0x000000000028c947 */ /* 0x000fea0003800000 */
[----:B------:R-:W-:Y:S01]  /*0dc0*/  SHF.L.U32 R75, R8, 0x10, RZ ;  /* 0x00000010084b7819 */ /* 0x000fe200000006ff */
[----:B------:R-:W-:Y:S06]  /*0dd0*/  BRA `(.L_x_1537) ;  /* 0x0000000000207947 */ /* 0x000fec0003800000 */
.L_x_1536:
        /* <DEDUP_REMOVED lines=8> */
.L_x_1537:
[----:B------:R-:W-:Y:S05]  /*0e60*/  BSYNC B2 ;  /* 0x0000000000027941 */ /* 0x000fea0003800000 */
.L_x_1535:
[----:B------:R-:W0:Y:S01]  /*0e70*/  @P3 LDC R78, c[0x0][0x29c] ;  /* 0x0000a700ff4e3b82 */ /* 0x000e220000000800 */
[----:B------:R-:W-:Y:S01]  /*0e80*/  ISETP.NE.U32.AND P0, PT, RZ, UR10, PT ;  /* 0x0000000aff007c0c */ /* 0x000fe2000bf05070 */
[----:B------:R-:W-:Y:S03]  /*0e90*/  BSSY B2, `(.L_x_1538) ;  /* 0x0000016000027945 */ /* 0x000fe60003800000 */
[----:B------:R-:W-:Y:S01]  /*0ea0*/  ISETP.NE.AND.EX P0, PT, RZ, UR11, PT, P0 ;  /* 0x0000000bff007c0c */ /* 0x000fe2000bf05300 */
[----:B0-----:R-:W-:-:S12]  /*0eb0*/  @P3 FMUL.FTZ R79, R75, R78 ;  /* 0x0000004e4b4f3220 */ /* 0x001fd80000410000 */
        /* <DEDUP_REMOVED lines=8> */
[----:B------:R-:W-:Y:S01]  /*0f40*/  HFMA2.MMA R75, -RZ, RZ, 0, 0 ;  /* 0x00000000ff4b7435 */ /* 0x000fe200000001ff */
[----:B------:R-:W-:Y:S10]  /*0f50*/  @!P4 BRA `(.L_x_1540) ;  /* 0x000000000024c947 */ /* 0x000ff40003800000 */
[----:B------:R-:W-:-:S04]  /*0f60*/  PRMT R75, R8, 0x7632, R75 ;  /* 0x00007632084b7816 */ /* 0x000fc8000000004b */
[----:B------:R-:W-:Y:S01]  /*0f70*/  SHF.L.U32 R75, R75, 0x10, RZ ;  /* 0x000000104b4b7819 */ /* 0x000fe200000006ff */
[----:B------:R-:W-:Y:S06]  /*0f80*/  BRA `(.L_x_1540) ;  /* 0x0000000000187947 */ /* 0x000fec0003800000 */
.L_x_1539:
[----:B------:R-:W-:Y:S01]  /*0f90*/  FFMA.FTZ R78, R64, R73, R74 ;  /* 0x00000049404e7223 */ /* 0x000fe2000001004a */
[----:B------:R-:W-:-:S03]  /*0fa0*/  @P4 PRMT R79, R8, 0x7632, R79 ;  /* 0x00007632084f4816 */ /* 0x000fc6000000004f */
[----:B------:R-:W-:Y:S01]  /*0fb0*/  FADD.FTZ R75, R71, -R78 ;  /* 0x8000004e474b7221 */ /* 0x000fe20000010000 */
[----:B------:R-:W-:-:S03]  /*0fc0*/  @P4 SHF.L.U32 R78, R79, 0x10, RZ ;  /* 0x000000104f4e4819 */ /* 0x000fc600000006ff */
[----:B------:R-:W-:-:S04]  /*0fd0*/  FMUL.FTZ R75, R72, R75 ;  /* 0x0000004b484b7220 */ /* 0x000fc80000410000 */
[----:B------:R-:W-:-:S07]  /*0fe0*/  @P4 FADD.FTZ R75, R75, R78 ;  /* 0x0000004e4b4b4221 */ /* 0x000fce0000010000 */
.L_x_1540:
[----:B------:R-:W-:Y:S05]  /*0ff0*/  BSYNC B2 ;  /* 0x0000000000027941 */ /* 0x000fea0003800000 */
.L_x_1538:
[----:B------:R-:W0:Y:S01]  /*1000*/  @P3 LDC R78, c[0x0][0x29c] ;  /* 0x0000a700ff4e3b82 */ /* 0x000e220000000800 */
[----:B------:R-:W-:Y:S01]  /*1010*/  @P3 PRMT R79, R60, 0x7632, R79 ;  /* 0x000076323c4f3816 */ /* 0x000fe2000000004f */
[----:B------:R-:W-:Y:S03]  /*1020*/  BSSY B2, `(.L_x_1541) ;  /* 0x0000013000027945 */ /* 0x000fe60003800000 */
[----:B------:R-:W-:Y:S01]  /*1030*/  @P3 SHF.L.U32 R79, R79, 0x10, RZ ;  /* 0x000000104f4f3819 */ /* 0x000fe200000006ff */
[----:B0-----:R-:W-:Y:S01]  /*1040*/  @P3 FMUL.FTZ R78, R75, R78 ;  /* 0x0000004e4b4e3220 */ /* 0x001fe20000410000 */
        /* <DEDUP_REMOVED lines=11> */
.L_x_1542:
[----:B------:R-:W-:Y:S01]  /*1100*/  FFMA.FTZ R75, R65, R73, R74 ;  /* 0x00000049414b7223 */ /* 0x000fe2000001004a */
[----:B------:R-:W-:-:S03]  /*1110*/  @P4 SHF.L.U32 R78, R9, 0x10, RZ ;  /* 0x00000010094e4819 */ /* 0x000fc600000006ff */
[----:B------:R-:W-:-:S04]  /*1120*/  FADD.FTZ R75, R76, -R75 ;  /* 0x8000004b4c4b7221 */ /* 0x000fc80000010000 */
[----:B------:R-:W-:-:S04]  /*1130*/  FMUL.FTZ R75, R72, R75 ;  /* 0x0000004b484b7220 */ /* 0x000fc80000410000 */
[----:B------:R-:W-:-:S07]  /*1140*/  @P4 FADD.FTZ R75, R75, R78 ;  /* 0x0000004e4b4b4221 */ /* 0x000fce0000010000 */
.L_x_1543:
[----:B------:R-:W-:Y:S05]  /*1150*/  BSYNC B2 ;  /* 0x0000000000027941 */ /* 0x000fea0003800000 */
.L_x_1541:
[----:B------:R-:W0:Y:S01]  /*1160*/  @P3 LDC R78, c[0x0][0x29c] ;  /* 0x0000a700ff4e3b82 */ /* 0x000e220000000800 */
[----:B------:R-:W-:Y:S01]  /*1170*/  BSSY B2, `(.L_x_1544) ;  /* 0x0000015000027945 */ /* 0x000fe20003800000 */
[----:B0-----:R-:W-:Y:S01]  /*1180*/  @P3 FMUL.FTZ R79, R75, R78 ;  /* 0x0000004e4b4f3220 */ /* 0x001fe20000410000 */
        /* <DEDUP_REMOVED lines=8> */
[----:B------:R-:W-:Y:S01]  /*1210*/  MOV R75, RZ ;  /* 0x000000ff004b7202 */ /* 0x000fe20000000f00 */
[----:B------:R-:W-:Y:S06]  /*1220*/  @!P4 BRA `(.L_x_1546) ;  /* 0x000000000024c947 */ /* 0x000fec0003800000 */
[----:B------:R-:W-:-:S05]  /*1230*/  PRMT R75, R9, 0x7632, R75 ;  /* 0x00007632094b7816 */ /* 0x000fca000000004b */
[----:B------:R-:W-:Y:S01]  /*1240*/  IMAD.U32 R75, R75, 0x10000, RZ ;  /* 0x000100004b4b7824 */ /* 0x000fe200078e00ff */
[----:B------:R-:W-:Y:S06]  /*1250*/  BRA `(.L_x_1546) ;  /* 0x0000000000187947 */ /* 0x000fec0003800000 */
.L_x_1545:
[----:B------:R-:W-:Y:S01]  /*1260*/  FFMA.FTZ R78, R66, R73, R74 ;  /* 0x00000049424e7223 */ /* 0x000fe2000001004a */
[----:B------:R-:W-:-:S03]  /*1270*/  @P4 PRMT R79, R9, 0x7632, R79 ;  /* 0x00007632094f4816 */ /* 0x000fc6000000004f */
[----:B------:R-:W-:Y:S01]  /*1280*/  FADD.FTZ R75, R77, -R78 ;  /* 0x8000004e4d4b7221 */ /* 0x000fe20000010000 */
[----:B------:R-:W-:-:S03]  /*1290*/  @P4 SHF.L.U32 R78, R79, 0x10, RZ ;  /* 0x000000104f4e4819 */ /* 0x000fc600000006ff */
[----:B------:R-:W-:-:S04]  /*12a0*/  FMUL.FTZ R75, R72, R75 ;  /* 0x0000004b484b7220 */ /* 0x000fc80000410000 */
[----:B------:R-:W-:-:S07]  /*12b0*/  @P4 FADD.FTZ R75, R75, R78 ;  /* 0x0000004e4b4b4221 */ /* 0x000fce0000010000 */
.L_x_1546:
[----:B------:R-:W-:Y:S05]  /*12c0*/  BSYNC B2 ;  /* 0x0000000000027941 */ /* 0x000fea0003800000 */
.L_x_1544:
        /* <DEDUP_REMOVED lines=16> */
.L_x_1548:
[----:B------:R-:W-:Y:S01]  /*13d0*/  FFMA.FTZ R75, R67, R73, R74 ;  /* 0x00000049434b7223 */ /* 0x000fe2000001004a */
[----:B------:R-:W-:-:S03]  /*13e0*/  @P4 IMAD.U32 R78, R10, 0x10000, RZ ;  /* 0x000100000a4e4824 */ /* 0x000fc600078e00ff */
[----:B------:R-:W-:-:S04]  /*13f0*/  FADD.FTZ R75, R80, -R75 ;  /* 0x8000004b504b7221 */ /* 0x000fc80000010000 */
[----:B------:R-:W-:-:S04]  /*1400*/  FMUL.FTZ R75, R72, R75 ;  /* 0x0000004b484b7220 */ /* 0x000fc80000410000 */
[----:B------:R-:W-:-:S07]  /*1410*/  @P4 FADD.FTZ R75, R75, R78 ;  /* 0x0000004e4b4b4221 */ /* 0x000fce0000010000 */
.L_x_1549:
[----:B------:R-:W-:Y:S05]  /*1420*/  BSYNC B2 ;  /* 0x0000000000027941 */ /* 0x000fea0003800000 */
.L_x_1547:
        /* <DEDUP_REMOVED lines=13> */
[----:B------:R-:W-:-:S04]  /*1500*/  PRMT R75, R10, 0x7632, R75 ;  /* 0x000076320a4b7816 */ /* 0x000fc8000000004b */
[----:B------:R-:W-:Y:S01]  /*1510*/  SHF.L.U32 R75, R75, 0x10, RZ ;  /* 0x000000104b4b7819 */ /* 0x000fe200000006ff */
[----:B------:R-:W-:Y:S06]  /*1520*/  BRA `(.L_x_1552) ;  /* 0x0000000000187947 */ /* 0x000fec0003800000 */
.L_x_1551:
[----:B------:R-:W-:Y:S01]  /*1530*/  FFMA.FTZ R78, R68, R73, R74 ;  /* 0x00000049444e7223 */ /* 0x000fe2000001004a */
[----:B------:R-:W-:-:S03]  /*1540*/  @P4 PRMT R79, R10, 0x7632, R79 ;  /* 0x000076320a4f4816 */ /* 0x000fc6000000004f */
[----:B------:R-:W-:Y:S01]  /*1550*/  FADD.FTZ R75, R81, -R78 ;  /* 0x8000004e514b7221 */ /* 0x000fe20000010000 */
[----:B------:R-:W-:-:S03]  /*1560*/  @P4 SHF.L.U32 R78, R79, 0x10, RZ ;  /* 0x000000104f4e4819 */ /* 0x000fc600000006ff */
[----:B------:R-:W-:-:S04]  /*1570*/  FMUL.FTZ R75, R72, R75 ;  /* 0x0000004b484b7220 */ /* 0x000fc80000410000 */
[----:B------:R-:W-:-:S07]  /*1580*/  @P4 FADD.FTZ R75, R75, R78 ;  /* 0x0000004e4b4b4221 */ /* 0x000fce0000010000 */
.L_x_1552:
[----:B------:R-:W-:Y:S05]  /*1590*/  BSYNC B2 ;  /* 0x0000000000027941 */ /* 0x000fea0003800000 */
.L_x_1550:
[----:B------:R-:W0:Y:S01]  /*15a0*/  @P3 LDC R78, c[0x0][0x29c] ;  /* 0x0000a700ff4e3b82 */ /* 0x000e220000000800 */
[----:B------:R-:W-:Y:S01]  /*15b0*/  @P3 PRMT R79, R62, 0x7632, R79 ;  /* 0x000076323e4f3816 */ /* 0x000fe2000000004f */
[----:B------:R-:W-:Y:S04]  /*15c0*/  BSSY B2, `(.L_x_1553) ;  /* 0x0000013000027945 */ /* 0x000fe80003800000 */
[----:B------:R-:W-:Y:S02]  /*15d0*/  @P3 IMAD.U32 R79, R79, 0x10000, RZ ;  /* 0x000100004f4f3824 */ /* 0x000fe400078e00ff */
        /* <DEDUP_REMOVED lines=12> */
.L_x_1554:
[----:B------:R-:W-:Y:S01]  /*16a0*/  FFMA.FTZ R75, R69, R73, R74 ;  /* 0x00000049454b7223 */ /* 0x000fe2000001004a */
[----:B------:R-:W-:-:S03]  /*16b0*/  @P4 SHF.L.U32 R78, R11, 0x10, RZ ;  /* 0x000000100b4e4819 */ /* 0x000fc600000006ff */
[----:B------:R-:W-:-:S04]  /*16c0*/  FADD.FTZ R75, R82, -R75 ;  /* 0x8000004b524b7221 */ /* 0x000fc80000010000 */
[----:B------:R-:W-:-:S04]  /*16d0*/  FMUL.FTZ R75, R72, R75 ;  /* 0x0000004b484b7220 */ /* 0x000fc80000410000 */
[----:B------:R-:W-:-:S07]  /*16e0*/  @P4 FADD.FTZ R75, R75, R78 ;  /* 0x0000004e4b4b4221 */ /* 0x000fce0000010000 */
.L_x_1555:
[----:B------:R-:W-:Y:S05]  /*16f0*/  BSYNC B2 ;  /* 0x0000000000027941 */ /* 0x000fea0003800000 */
.L_x_1553:
        /* <DEDUP_REMOVED lines=16> */
.L_x_1557:
[----:B------:R-:W-:Y:S01]  /*1800*/  FFMA.FTZ R74, R84, R73, R74 ;  /* 0x00000049544a7223 */ /* 0x000fe2000001004a */
[----:B------:R-:W-:-:S03]  /*1810*/  @P4 PRMT R75, R11, 0x7632, R75 ;  /* 0x000076320b4b4816 */ /* 0x000fc6000000004b */
[----:B------:R-:W-:Y:S01]  /*1820*/  FADD.FTZ R73, R83, -R74 ;  /* 0x8000004a53497221 */ /* 0x000fe20000010000 */
[----:B------:R-:W-:-:S03]  /*1830*/  @P4 SHF.L.U32 R75, R75, 0x10, RZ ;  /* 0x000000104b4b4819 */ /* 0x000fc600000006ff */
[----:B------:R-:W-:-:S04]  /*1840*/  FMUL.FTZ R78, R72, R73 ;  /* 0x00000049484e7220 */ /* 0x000fc80000410000 */
[----:B------:R-:W-:-:S07]  /*1850*/  @P4 FADD.FTZ R78, R78, R75 ;  /* 0x0000004b4e4e4221 */ /* 0x000fce0000010000 */
.L_x_1558:
[----:B------:R-:W-:Y:S05]  /*1860*/  BSYNC B2 ;  /* 0x0000000000027941 */ /* 0x000fea0003800000 */
.L_x_1556:
[----:B------:R-:W0:Y:S08]  /*1870*/  @P3 LDC R79, c[0x0][0x29c] ;  /* 0x0000a700ff4f3b82 */ /* 0x000e300000000800 */
[----:B------:R-:W1:Y:S08]  /*1880*/  @P0 LDC.64 R72, c[0x0][0x308] ;  /* 0x0000c200ff480b82 */ /* 0x000e700000000a00 */
[----:B------:R-:W2:Y:S01]  /*1890*/  @P3 LDC.64 R74, c[0x0][0x2f8] ;  /* 0x0000be00ff4a3b82 */ /* 0x000ea20000000a00 */
[----:B0-----:R-:W-:Y:S01]  /*18a0*/  @P3 FMUL.FTZ R86, R78, R79 ;  /* 0x0000004f4e563220 */ /* 0x001fe20000410000 */
[----:B------:R-:W-:-:S03]  /*18b0*/  @P0 F2FP.BF16.F32.PACK_AB R78, RZ, R78 ;  /* 0x0000004eff4e023e */ /* 0x000fc600000010ff */
[----:B------:R-:W-:Y:S01]  /*18c0*/  @P3 FMUL.FTZ R79, R23, R86 ;  /* 0x00000056174f3220 */ /* 0x000fe20000410000 */
[----:B------:R-:W-:Y:S01]  /*18d0*/  @P0 PRMT R59, R59, 0x5410, R78 ;  /* 0x000054103b3b0816 */ /* 0x000fe2000000004e */
[----:B-1----:R-:W-:-:S03]  /*18e0*/  @P0 IMAD.WIDE.U32 R72, R6, 0x10, R72 ;  /* 0x0000001006480825 */ /* 0x002fc600078e0048 */
[----:B------:R-:W-:Y:S02]  /*18f0*/  @P3 F2FP.BF16.F32.PACK_AB R79, RZ, R79 ;  /* 0x0000004fff4f323e */ /* 0x000fe400000010ff */
[----:B------:R-:W-:Y:S02]  /*1900*/  @P3 PRMT R6, R63, 0x7632, R6 ;  /* 0x000076323f063816 */ /* 0x000fe40000000006 */
[----:B------:R-:W-:Y:S01]  /*1910*/  @P3 PRMT R39, R39, 0x5410, R79 ;  /* 0x0000541027273816 */ /* 0x000fe2000000004f */
[----:B------:R0:W-:Y:S01]  /*1920*/  @P0 STG.E.128 desc[UR4][R72.64], R56 ;  /* 0x0000003848000986 */ /* 0x0001e2000c101d04 */
[----:B------:R-:W-:Y:S01]  /*1930*/  @P3 SHF.L.U32 R6, R6, 0x10, RZ ;  /* 0x0000001006063819 */ /* 0x000fe200000006ff */
[----:B--2---:R-:W-:-:S04]  /*1940*/  @P3 IMAD.WIDE.U32 R74, R7, 0x10, R74 ;  /* 0x00000010074a3825 */ /* 0x004fc800078e004a */
[----:B------:R-:W-:Y:S01]  /*1950*/  @P3 FFMA.FTZ R47, R86, R6, R47 ;  /* 0x00000006562f3223 */ /* 0x000fe2000001002f */
[----:B------:R0:W-:Y:S06]  /*1960*/  @P3 STG.E.128 desc[UR4][R74.64], R36 ;  /* 0x000000244a003986 */ /* 0x0001ec000c101d04 */
.L_x_1532:
[----:B------:R-:W-:Y:S05]  /*1970*/  BSYNC B1 ;  /* 0x0000000000017941 */ /* 0x000fea0003800000 */
.L_x_1531:
[----:B-----5:R-:W3:Y:S02]  /*1980*/  LDC.64 R6, c[0x0][0x210] ;  /* 0x00008400ff067b82 */ /* 0x020ee40000000a00 */
[----:B---3--:R-:W-:-:S04]  /*1990*/  LEA R5, R6, R5, 0x2 ;  /* 0x0000000506057211 */ /* 0x008fc800078e10ff */
[----:B------:R-:W-:-:S13]  /*19a0*/  ISETP.GE.AND P0, PT, R5, R7, PT ;  /* 0x000000070500720c */ /* 0x000fda0003f06270 */
[----:B------:R-:W-:Y:S05]  /*19b0*/  @!P0 BRA `(.L_x_1559) ;  /* 0xffffffe800408947 */ /* 0x000fea000383ffff */
.L_x_1526:
[----:B------:R-:W-:Y:S05]  /*19c0*/  BSYNC B0 ;  /* 0x0000000000007941 */ /* 0x000fea0003800000 */
.L_x_1525:
[----:B------:R-:W3:Y:S01]  /*19d0*/  S2R R3, SR_CgaCtaId ;  /* 0x0000000000037919 */ /* 0x000ee20000008800 */
[----:B------:R-:W-:Y:S01]  /*19e0*/  MOV R2, 0x400 ;  /* 0x0000040000027802 */ /* 0x000fe20000000f00 */
[----:B------:R-:W-:Y:S05]  /*19f0*/  WARPSYNC.ALL ;  /* 0x0000000000007948 */ /* 0x000fea0003800000 */
[----:B0-----:R-:W0:Y:S01]  /*1a00*/  S2R R39, SR_TID.X ;  /* 0x0000000000277919 */ /* 0x001e220000002100 */
[----:B------:R-:W-:Y:S01]  /*1a10*/  ULDC.64 UR12, c[0x0][0x2d8] ;  /* 0x0000b600000c7ab9 */ /* 0x000fe20000000a00 */
[----:B------:R-:W-:Y:S01]  /*1a20*/  ULDC.64 UR14, c[0x0][0x2d0] ;  /* 0x0000b400000e7ab9 */ /* 0x000fe20000000a00 */
[----:B------:R-:W-:Y:S01]  /*1a30*/  ULDC.64 UR16, c[0x0][0x2f0] ;  /* 0x0000bc0000107ab9 */ /* 0x000fe20000000a00 */
[----:B------:R-:W4:Y:S01]  /*1a40*/  S2R R37, SR_CTAID.X ;  /* 0x0000000000257919 */ /* 0x000f220000002500 */
[----:B------:R-:W-:Y:S01]  /*1a50*/  BSSY B0, `(.L_x_1560) ;  /* 0x000005a000007945 */ /* 0x000fe20003800000 */
[----:B---3--:R-:W-:-:S05]  /*1a60*/  LEA R2, R3, R2, 0x18 ;  /* 0x0000000203027211 */ /* 0x008fca00078ec0ff */
[C---:B0-----:R-:W-:Y:S01]  /*1a70*/  IMAD R3, R39.reuse, 0x20, R2 ;  /* 0x0000002027037824 */ /* 0x041fe200078e0202 */
[----:B------:R-:W-:Y:S01]  /*1a80*/  LEA R2, R39, R2, 0x2 ;  /* 0x0000000227027211 */ /* 0x000fe200078e10ff */
[----:B----45:R-:W-:-:S03]  /*1a90*/  IMAD R26, R37, R0, RZ ;  /* 0x00000000251a7224 */ /* 0x030fc600078e02ff */
[----:B------:R-:W-:Y:S04]  /*1aa0*/  STS.128 [R3], R52 ;  /* 0x0000003403007388 */ /* 0x000fe80000000c00 */
[----:B------:R-:W-:Y:S01]  /*1ab0*/  STS.128 [R3+0x10], R48 ;  /* 0x0000103003007388 */ /* 0x000fe20000000c00 */
[----:B------:R-:W-:Y:S01]  /*1ac0*/  BAR.SYNC.DEFER_BLOCKING 0x0 ;  /* 0x0000000000007b1d */ /* 0x000fe20000010000 */
[----:B------:R-:W-:-:S05]  /*1ad0*/  IADD3 R26, P2, R26, R39, RZ ;  /* 0x000000271a1a7210 */ /* 0x000fca0007f5e0ff */
[----:B------:R-:W0:Y:S04]  /*1ae0*/  LDS R4, [R2] ;  /* 0x0000000002047984 */ /* 0x000e280000000800 */
[----:B------:R-:W3:Y:S04]  /*1af0*/  LDS R7, [R2+0x400] ;  /* 0x0004000002077984 */ /* 0x000ee80000000800 */
[----:B------:R-:W4:Y:S04]  /*1b00*/  LDS R5, [R2+0x200] ;  /* 0x0002000002057984 */ /* 0x000f280000000800 */
[----:B------:R-:W1:Y:S04]  /*1b10*/  LDS R6, [R2+0x600] ;  /* 0x0006000002067984 */ /* 0x000e680000000800 */
[----:B------:R-:W2:Y:S04]  /*1b20*/  LDS R9, [R2+0x800] ;  /* 0x0008000002097984 */ /* 0x000ea80000000800 */
        /* <DEDUP_REMOVED lines=10> */
[----:B------:R-:W-:Y:S01]  /*1bd0*/  STS.128 [R3+0x10], R32 ;  /* 0x0000102003007388 */ /* 0x000fe20000000c00 */
[----:B------:R-:W-:Y:S01]  /*1be0*/  FADD.FTZ R5, R5, R8 ;  /* 0x0000000805057221 */ /* 0x000fe20000010000 */
[----:B------:R-:W-:Y:S01]  /*1bf0*/  SHF.L.U32 R8, R26, 0x2, RZ ;  /* 0x000000021a087819 */ /* 0x000fe200000006ff */
[----:B------:R-:W-:Y:S01]  /*1c00*/  BAR.SYNC.DEFER_BLOCKING 0x0 ;  /* 0x0000000000007b1d */ /* 0x000fe20000010000 */
[----:B------:R-:W-:Y:S01]  /*1c10*/  FADD.FTZ R11, R4, R11 ;  /* 0x0000000b040b7221 */ /* 0x000fe20000010000 */
[----:B------:R-:W-:Y:S01]  /*1c20*/  FADD.FTZ R9, R5, R10 ;  /* 0x0000000a05097221 */ /* 0x000fe20000010000 */
[----:B------:R-:W-:-:S03]  /*1c30*/  IADD3 R10, P3, R8, UR14, RZ ;  /* 0x0000000e080a7c10 */ /* 0x000fc6000ff7e0ff */
        /* <DEDUP_REMOVED lines=11> */
[----:B------:R-:W-:Y:S01]  /*1cf0*/  IADD3.X R15, RZ, RZ, RZ, P2, !PT ;  /* 0x000000ffff0f7210 */ /* 0x000fe200017fe4ff */
[----:B--2---:R-:W-:-:S03]  /*1d00*/  FADD.FTZ R13, RZ, R13 ;  /* 0x0000000dff0d7221 */ /* 0x004fc60000010000 */
[----:B------:R-:W-:Y:S01]  /*1d10*/  SHF.L.U64.HI R15, R26, 0x2, R15 ;  /* 0x000000021a0f7819 */ /* 0x000fe2000001020f */
[----:B---3--:R-:W-:Y:S01]  /*1d20*/  FADD.FTZ R13, R13, R14 ;  /* 0x0000000e0d0d7221 */ /* 0x008fe20000010000 */
[----:B------:R-:W-:Y:S01]  /*1d30*/  STS.128 [R3], R40 ;  /* 0x0000002803007388 */ /* 0x000fe20000000c00 */
[----:B----4-:R-:W-:Y:S01]  /*1d40*/  FADD.FTZ R12, R12, R17 ;  /* 0x000000110c0c7221 */ /* 0x010fe20000010000 */
[----:B------:R-:W-:Y:S02]  /*1d50*/  IADD3.X R17, R15, UR15, RZ, P3, !PT ;  /* 0x0000000f0f117c10 */ /* 0x000fe40009ffe4ff */
[----:B------:R0:W-:Y:S01]  /*1d60*/  STS.128 [R3+0x10], R44 ;  /* 0x0000102c03007388 */ /* 0x0001e20000000c00 */
[----:B------:R-:W-:Y:S01]  /*1d70*/  FADD.FTZ R13, R13, R16 ;  /* 0x000000100d0d7221 */ /* 0x000fe20000010000 */
[----:B------:R-:W-:Y:S01]  /*1d80*/  BAR.SYNC.DEFER_BLOCKING 0x0 ;  /* 0x0000000000007b1d */ /* 0x000fe20000010000 */
[----:B------:R-:W-:Y:S02]  /*1d90*/  FADD.FTZ R19, R12, R19 ;  /* 0x000000130c137221 */ /* 0x000fe40000010000 */
[----:B------:R-:W-:Y:S01]  /*1da0*/  FADD.FTZ R13, R13, R18 ;  /* 0x000000120d0d7221 */ /* 0x000fe20000010000 */
[----:B0-----:R-:W-:-:S04]  /*1db0*/  IADD3 R3, R0, 0x7f, -R39 ;  /* 0x0000007f00037810 */ /* 0x001fc80007ffe827 */
        /* <DEDUP_REMOVED lines=35> */
.L_x_1561:
[----:B------:R-:W-:Y:S05]  /*1ff0*/  BSYNC B0 ;  /* 0x0000000000007941 */ /* 0x000fea0003800000 */
.L_x_1560:
        /* <DEDUP_REMOVED lines=10> */
.L_x_1530:
[----:B0-----:R-:W-:Y:S01]  /*20a0*/  HFMA2.MMA R74, -RZ, RZ, 0, 5.9604644775390625e-08 ;  /* 0x00000001ff4a7435 */ /* 0x001fe200000001ff */
[----:B------:R-:W-:Y:S01]  /*20b0*/  BSSY B1, `(.L_x_1562) ;  /* 0x0000007000017945 */ /* 0x000fe20003800000 */
[----:B------:R-:W-:Y:S01]  /*20c0*/  IMAD.MOV.U32 R91, RZ, RZ, R86 ;  /* 0x000000ffff5b7224 */ /* 0x000fe200078e0056 */
[----:B------:R-:W-:Y:S02]  /*20d0*/  MOV R75, 0x1f ;  /* 0x0000001f004b7802 */ /* 0x000fe40000000f00 */
[----:B------:R-:W-:-:S07]  /*20e0*/  MOV R78, 0xffffffff ;  /* 0xffffffff004e7802 */ /* 0x000fce0000000f00 */
[----:B-----5:R-:W-:Y:S05]  /*20f0*/  WARPSYNC.COLLECTIVE R78, `(.L_x_1563) ;  /* 0x000000004e087348 */ /* 0x020fea0003c00000 */
[----:B------:R0:W1:Y:S02]  /*2100*/  SHFL.BFLY P0, R89, R91, R74, R75 ;  /* 0x0c00004a5b597389 */ /* 0x000064000000004b */
[----:B01---5:R-:W-:Y:S01]  /*2110*/  ENDCOLLECTIVE ;  /* 0x000000000000791b */ /* 0x023fe20003800000 */
.L_x_1563:
[----:B------:R-:W-:Y:S05]  /*2120*/  BSYNC B1 ;  /* 0x0000000000017941 */ /* 0x000fea0003800000 */
.L_x_1562:
[----:B------:R-:W-:Y:S01]  /*2130*/  MOV R75, R89 ;  /* 0x00000059004b7202 */ /* 0x000fe20000000f00 */
[----:B------:R-:W-:Y:S01]  /*2140*/  HFMA2.MMA R74, -RZ, RZ, 0, 5.9604644775390625e-08 ;  /* 0x00000001ff4a7435 */ /* 0x000fe200000001ff */
[----:B------:R-:W-:Y:S01]  /*2150*/  IMAD.MOV.U32 R91, RZ, RZ, R73 ;  /* 0x000000ffff5b7224 */ /* 0x000fe200078e0049 */
[----:B------:R-:W-:Y:S02]  /*2160*/  MOV R78, 0xffffffff ;  /* 0xffffffff004e7802 */ /* 0x000fe40000000f00 */
[----:B------:R-:W-:Y:S01]  /*2170*/  FADD.FTZ R79, R75, R86 ;  /* 0x000000564b4f7221 */ /* 0x000fe20000010000 */
[----:B------:R-:W-:-:S07]  /*2180*/  MOV R75, 0x1f ;  /* 0x0000001f004b7802 */ /* 0x000fce0000000f00 */
[----:B------:R-:W-:Y:S05]  /*2190*/  WARPSYNC.COLLECTIVE R78, `(.L_x_1564) ;  /* 0x000000004e087348 */ /* 0x000fea0003c00000 */
[----:B------:R0:W1:Y:S02]  /*21a0*/  SHFL.BFLY P0, R89, R91, R74, R75 ;  /* 0x0c00004a5b597389 */ /* 0x000064000000004b */
[----:B01----:R-:W-:Y:S01]  /*21b0*/  ENDCOLLECTIVE ;  /* 0x000000000000791b */ /* 0x003fe20003800000 */
.L_x_1564:
[----:B------:R-:W-:Y:S01]  /*21c0*/  HFMA2.MMA R74, -RZ, RZ, 0, 1.1920928955078125e-07 ;  /* 0x00000002ff4a7435 */ /* 0x000fe200000001ff */
[----:B------:R-:W-:Y:S01]  /*21d0*/  IMAD.MOV.U32 R91, RZ, RZ, R79 ;  /* 0x000000ffff5b7224 */ /* 0x000fe200078e004f */
[----:B------:R-:W-:-:S09]  /*21e0*/  MOV R88, R89 ;  /* 0x0000005900587202 */ /* 0x000fd20000000f00 */
[----:B------:R-:W-:Y:S05]  /*21f0*/  WARPSYNC.COLLECTIVE R78, `(.L_x_1565) ;  /* 0x000000004e087348 */ /* 0x000fea0003c00000 */
[----:B------:R0:W1:Y:S02]  /*2200*/  SHFL.BFLY P0, R89, R91, R74, R75 ;  /* 0x0c00004a5b597389 */ /* 0x000064000000004b */
[----:B01----:R-:W-:Y:S01]  /*2210*/  ENDCOLLECTIVE ;  /* 0x000000000000791b */ /* 0x003fe20003800000 */
.L_x_1565:
[----:B------:R-:W-:-:S05]  /*2220*/  FADD.FTZ R88, R88, R73 ;  /* 0x0000004958587221 */ /* 0x000fca0000010000 */
[----:B------:R-:W-:Y:S02]  /*2230*/  MOV R91, R88 ;  /* 0x00000058005b7202 */ /* 0x000fe40000000f00 */
[----:B------:R-:W-:-:S07]  /*2240*/  MOV R90, R89 ;  /* 0x00000059005a7202 */ /* 0x000fce0000000f00 */
[----:B------:R-:W-:Y:S05]  /*2250*/  WARPSYNC.COLLECTIVE R78, `(.L_x_1566) ;  /* 0x000000004e087348 */ /* 0x000fea0003c00000 */
[----:B------:R0:W1:Y:S02]  /*2260*/  SHFL.BFLY P0, R89, R91, R74, R75 ;  /* 0x0c00004a5b597389 */ /* 0x000064000000004b */
[----:B01----:R-:W-:Y:S01]  /*2270*/  ENDCOLLECTIVE ;  /* 0x000000000000791b */ /* 0x003fe20003800000 */
.L_x_1566:
[----:B------:R-:W-:Y:S01]  /*2280*/  FADD.FTZ R90, R79, R90 ;  /* 0x0000005a4f5a7221 */ /* 0x000fe20000010000 */
[----:B------:R-:W-:-:S03]  /*2290*/  HFMA2.MMA R74, -RZ, RZ, 0, 2.384185791015625e-07 ;  /* 0x00000004ff4a7435 */ /* 0x000fc600000001ff */
[----:B------:R-:W-:Y:S01]  /*22a0*/  IMAD.MOV.U32 R91, RZ, RZ, R90 ;  /* 0x000000ffff5b7224 */ /* 0x000fe200078e005a */
[----:B------:R-:W-:-:S07]  /*22b0*/  MOV R85, R89 ;  /* 0x0000005900557202 */ /* 0x000fce0000000f00 */
[----:B------:R-:W-:Y:S05]  /*22c0*/  WARPSYNC.COLLECTIVE R78, `(.L_x_1567) ;  /* 0x000000004e087348 */ /* 0x000fea0003c00000 */
[----:B------:R0:W1:Y:S02]  /*22d0*/  SHFL.BFLY P0, R89, R91, R74, R75 ;  /* 0x0c00004a5b597389 */ /* 0x000064000000004b */
[----:B01----:R-:W-:Y:S01]  /*22e0*/  ENDCOLLECTIVE ;  /* 0x000000000000791b */ /* 0x003fe20003800000 */
.L_x_1567:
[----:B------:R-:W-:-:S05]  /*22f0*/  FADD.FTZ R85, R88, R85 ;  /* 0x0000005558557221 */ /* 0x000fca0000010000 */
[----:B------:R-:W-:Y:S02]  /*2300*/  MOV R91, R85 ;  /* 0x00000055005b7202 */ /* 0x000fe40000000f00 */
[----:B------:R-:W-:-:S07]  /*2310*/  MOV R87, R89 ;  /* 0x0000005900577202 */ /* 0x000fce0000000f00 */
[----:B------:R-:W-:Y:S05]  /*2320*/  WARPSYNC.COLLECTIVE R78, `(.L_x_1568) ;  /* 0x000000004e087348 */ /* 0x000fea0003c00000 */
[----:B------:R0:W1:Y:S02]  /*2330*/  SHFL.BFLY P0, R89, R91, R74, R75 ;  /* 0x0c00004a5b597389 */ /* 0x000064000000004b */
[----:B01----:R-:W-:Y:S01]  /*2340*/  ENDCOLLECTIVE ;  /* 0x000000000000791b */ /* 0x003fe20003800000 */
.L_x_1568:
[----:B------:R-:W-:Y:S01]  /*2350*/  FADD.FTZ R87, R90, R87 ;  /* 0x000000575a577221 */ /* 0x000fe20000010000 */
[----:B------:R-:W-:-:S03]  /*2360*/  HFMA2.MMA R74, -RZ, RZ, 0, 4.76837158203125e-07 ;  /* 0x00000008ff4a7435 */ /* 0x000fc600000001ff */
[----:B------:R-:W-:Y:S01]  /*2370*/  IMAD.MOV.U32 R91, RZ, RZ, R87 ;  /* 0x000000ffff5b7224 */ /* 0x000fe200078e0057 */
[----:B------:R-:W-:-:S07]  /*2380*/  MOV R92, R89 ;  /* 0x00000059005c7202 */ /* 0x000fce0000000f00 */
[----:B------:R-:W-:Y:S05]  /*2390*/  WARPSYNC.COLLECTIVE R78, `(.L_x_1569) ;  /* 0x000000004e087348 */ /* 0x000fea0003c00000 */
[----:B------:R0:W1:Y:S02]  /*23a0*/  SHFL.BFLY P0, R89, R91, R74, R75 ;  /* 0x0c00004a5b597389 */ /* 0x000064000000004b */
[----:B01----:R-:W-:Y:S01]  /*23b0*/  ENDCOLLECTIVE ;  /* 0x000000000000791b */ /* 0x003fe20003800000 */
.L_x_1569:
[----:B------:R-:W-:-:S05]  /*23c0*/  FADD.FTZ R92, R85, R92 ;  /* 0x0000005c555c7221 */ /* 0x000fca0000010000 */
[----:B------:R-:W-:Y:S02]  /*23d0*/  MOV R91, R92 ;  /* 0x0000005c005b7202 */ /* 0x000fe40000000f00 */
[----:B------:R-:W-:-:S07]  /*23e0*/  MOV R86, R89 ;  /* 0x0000005900567202 */ /* 0x000fce0000000f00 */
[----:B------:R-:W-:Y:S05]  /*23f0*/  WARPSYNC.COLLECTIVE R78, `(.L_x_1570) ;  /* 0x000000004e087348 */ /* 0x000fea0003c00000 */
[----:B------:R0:W1:Y:S02]  /*2400*/  SHFL.BFLY P0, R89, R91, R74, R75 ;  /* 0x0c00004a5b597389 */ /* 0x000064000000004b */
[----:B01----:R-:W-:Y:S01]  /*2410*/  ENDCOLLECTIVE ;  /* 0x000000000000791b */ /* 0x003fe20003800000 */
.L_x_1570:
[----:B------:R-:W-:Y:S01]  /*2420*/  FADD.FTZ R86, R87, R86 ;  /* 0x0000005657567221 */ /* 0x000fe20000010000 */
[----:B------:R-:W-:-:S03]  /*2430*/  HFMA2.MMA R74, -RZ, RZ, 0, 9.5367431640625e-07 ;  /* 0x00000010ff4a7435 */ /* 0x000fc600000001ff */
[----:B------:R-:W-:Y:S01]  /*2440*/  IMAD.MOV.U32 R91, RZ, RZ, R86 ;  /* 0x000000ffff5b7224 */ /* 0x000fe200078e0056 */
[----:B------:R-:W-:-:S07]  /*2450*/  MOV R73, R89 ;  /* 0x0000005900497202 */ /* 0x000fce0000000f00 */
[----:B------:R-:W-:Y:S05]  /*2460*/  WARPSYNC.COLLECTIVE R78, `(.L_x_1571) ;  /* 0x000000004e087348 */ /* 0x000fea0003c00000 */
[----:B------:R0:W1:Y:S02]  /*2470*/  SHFL.BFLY P0, R89, R91, R74, R75 ;  /* 0x0c00004a5b597389 */ /* 0x000064000000004b */
[----:B01----:R-:W-:Y:S01]  /*2480*/  ENDCOLLECTIVE ;  /* 0x000000000000791b */ /* 0x003fe20003800000 */
.L_x_1571:
[----:B------:R-:W-:-:S05]  /*2490*/  FADD.FTZ R73, R92, R73 ;  /* 0x000000495c497221 */ /* 0x000fca0000010000 */
[----:B------:R-:W-:Y:S02]  /*24a0*/  MOV R91, R73 ;  /* 0x00000049005b7202 */ /* 0x000fe40000000f00 */
[----:B------:R-:W-:-:S07]  /*24b0*/  MOV R79, R89 ;  /* 0x00000059004f7202 */ /* 0x000fce0000000f00 */
[----:B------:R-:W-:Y:S05]  /*24c0*/  WARPSYNC.COLLECTIVE R78, `(.L_x_1572) ;  /* 0x000000004e087348 */ /* 0x000fea0003c00000 */
[----:B------:R0:W1:Y:S02]  /*24d0*/  SHFL.BFLY P0, R89, R91, R74, R75 ;  /* 0x0c00004a5b597389 */ /* 0x000064000000004b */
[----:B01----:R-:W-:Y:S01]  /*24e0*/  ENDCOLLECTIVE ;  /* 0x000000000000791b */ /* 0x003fe20003800000 */
.L_x_1572:
[----:B------:R-:W-:Y:S01]  /*24f0*/  MOV R88, R89 ;  /* 0x0000005900587202 */ /* 0x000fe20000000f00 */
[----:B------:R-:W-:Y:S06]  /*2500*/  BRA `(.L_x_1573) ;  /* 0xffffffe400b87947 */ /* 0x000fec000383ffff */
.L_x_1574:
        /* <DEDUP_REMOVED lines=15> */
.L_x_6510:


//--------------------- .text._ZN10layer_norm13ln_bwd_kernelINS_13Kernel_traitsIf13__nv_bfloat16S2_S2_fjLj256ELj1ELj4ELj1ELj16ENS_18Kernel_traits_baseILj256EfS2_S2_S2_fjLj128EEEEELb0ELb1ELb1ELb1EEEvNS_9BwdParamsE --------------------------
	.section	.text._ZN10layer_norm13ln_bwd_kernelINS_13Kernel_traitsIf13__nv_bfloat16S2_S2_fjLj256ELj1ELj4ELj1ELj16ENS_18Kernel_traits_baseILj256EfS2_S2_S2_fjLj128EEEEELb0ELb1ELb1ELb1EEEvNS_9BwdParamsE,"ax",@progbits
	.align	128
        .global         _ZN10layer_norm13ln_bwd_kernelINS_13Kernel_traitsIf13__nv_bfloat16S2_S2_fjLj256ELj1ELj4ELj1ELj16ENS_18Kernel_traits_baseILj256EfS2_S2_S2_fjLj128EEEEELb0ELb1ELb1ELb1EEEvNS_9BwdParamsE
        .type           _ZN10layer_norm13ln_bwd_kernelINS_13Kernel_traitsIf13__nv_bfloat16S2_S2_fjLj256ELj1ELj4ELj1ELj16ENS_18Kernel_traits_baseILj256EfS2_S2_S2_fjLj128EEEEELb0ELb1ELb1ELb1EEEvNS_9BwdParamsE,@function
        .size           _ZN10layer_norm13ln_bwd_kernelINS_13Kernel_traitsIf13__nv_bfloat16S2_S2_fjLj256ELj1ELj4ELj1ELj16ENS_18Kernel_traits_baseILj256EfS2_S2_S2_fjLj128EEEEELb0ELb1ELb1ELb1EEEvNS_9BwdParamsE,(.L_x_6511 - _ZN10layer_norm13ln_bwd_kernelINS_13Kernel_traitsIf13__nv_bfloat16S2_S2_fjLj256ELj1ELj4ELj1ELj16ENS_18Kernel_traits_baseILj256EfS2_S2_S2_fjLj128EEEEELb0ELb1ELb1ELb1EEEvNS_9BwdParamsE)
        .other          _ZN10layer_norm13ln_bwd_kernelINS_13Kernel_traitsIf13__nv_bfloat16S2_S2_fjLj256ELj1ELj4ELj1ELj16ENS_18Kernel_traits_baseILj256EfS2_S2_S2_fjLj128EEEEELb0ELb1ELb1ELb1EEEvNS_9BwdParamsE,@"STO_CUDA_ENTRY STV_DEFAULT"
_ZN10layer_norm13ln_bwd_kernelINS_13Kernel_traitsIf13__nv_bfloat16S2_S2_fjLj256ELj1ELj4ELj1ELj16ENS_18Kernel_traits_baseILj256EfS2_S2_S2_fjLj128EEEEELb0ELb1ELb1ELb1EEEvNS_9BwdParamsE:
.text._ZN10layer_norm13ln_bwd_kernelINS_13Kernel_traitsIf13__nv_bfloat16S2_S2_fjLj256ELj1ELj4ELj1ELj16ENS_18Kernel_traits_baseILj256EfS2_S2_S2_fjLj128EEEEELb0ELb1ELb1ELb1EEEvNS_9BwdParamsE:
        /* <DEDUP_REMOVED lines=26> */
.L_x_1576:
[----:B------:R-:W-:Y:S01]  /*01a0*/  SHF.L.U32 R0, R72, 0x5, RZ ;  /* 0x0000000548007819 */ /* 0x000fe200000006ff */
[----:B------:R-:W-:Y:S01]  /*01b0*/  ULDC.64 UR8, c[0x0][0x278] ;  /* 0x00009e0000087ab9 */ /* 0x000fe20000000a00 */
[----:B------:R-:W-:Y:S01]  /*01c0*/  ULDC.64 UR6, c[0x0][0x260] ;  /* 0x0000980000067ab9 */ /* 0x000fe20000000a00 */
[----:B------:R-:W0:Y:S01]  /*01d0*/  LDC.U8 R7, c[0x0][0x2a0] ;  /* 0x0000a800ff077b82 */ /* 0x000e220000000000 */
[----:B------:R-:W-:-:S04]  /*01e0*/  LOP3.LUT R0, R0, 0x3e0, RZ, 0xc0, !PT ;  /* 0x000003e000007812 */ /* 0x000fc800078ec0ff */
[C---:B------:R-:W-:Y:S02]  /*01f0*/  IADD3 R4, P1, R0.reuse, UR8, RZ ;  /* 0x0000000800047c10 */ /* 0x040fe4000ff3e0ff */
[----:B------:R-:W-:-:S03]  /*0200*/  IADD3 R2, P0, R0, UR6, RZ ;  /* 0x0000000600027c10 */ /* 0x000fc6000ff1e0ff */
[----:B------:R-:W-:Y:S01]  /*0210*/  IMAD.X R5, RZ, RZ, UR9, P1 ;  /* 0x00000009ff057e24 */ /* 0x000fe200088e06ff */
[----:B------:R-:W-:-:S04]  /*0220*/  IADD3.X R3, RZ, UR7, RZ, P0, !PT ;  /* 0x00000007ff037c10 */ /* 0x000fc800087fe4ff */
[----:B------:R1:W5:Y:S04]  /*0230*/  LDG.E.128 R44, desc[UR4][R4.64] ;  /* 0x00000004042c7981 */ /* 0x000368000c1e1d00 */
[----:B------:R1:W5:Y:S04]  /*0240*/  LDG.E.128 R36, desc[UR4][R2.64] ;  /* 0x0000000402247981 */ /* 0x000368000c1e1d00 */
[----:B------:R1:W5:Y:S04]  /*0250*/  LDG.E.128 R40, desc[UR4][R2.64+0x10] ;  /* 0x0000100402287981 */ /* 0x000368000c1e1d00 */
[----:B------:R1:W5:Y:S01]  /*0260*/  LDG.E.128 R48, desc[UR4][R4.64+0x10] ;  /* 0x0000100404307981 */ /* 0x000362000c1e1d00 */
[----:B------:R-:W-:-:S02]  /*0270*/  LOP3.LUT R6, R72, 0x1f, RZ, 0xc0, !PT ;  /* 0x0000001f48067812 */ /* 0x000fc400078ec0ff */
        /* <DEDUP_REMOVED lines=11> */
[----:B01----:R-:W-:-:S07]  /*0330*/  CS2R R24, SRZ ;  /* 0x0000000000187805 */ /* 0x003fce000001ff00 */
.L_x_1606:
[----:B------:R-:W0:Y:S08]  /*0340*/  LDC.64 R4, c[0x0][0x288] ;  /* 0x0000a200ff047b82 */ /* 0x000e300000000a00 */
        /* <DEDUP_REMOVED lines=16> */
[----:B-1----:R-:W-:-:S04]  /*0450*/  IMAD.WIDE R78, R73, 0x4, R78 ;  /* 0x00000004494e7825 */ /* 0x002fc800078e024e */
[----:B--2---:R-:W-:Y:S01]  /*0460*/  IMAD.WIDE.U32 R76, R0, 0x10, R76 ;  /* 0x00000010004c7825 */ /* 0x004fe200078e004c */
[----:B---3--:R-:W-:-:S13]  /*0470*/  ISETP.GT.AND P1, PT, R87, RZ, PT ;  /* 0x000000ff5700720c */ /* 0x008fda0003f24270 */
[----:B----4-:R-:W-:Y:S05]  /*0480*/  @P1 BRA `(.L_x_1579) ;  /* 0x0000000000241947 */ /* 0x010fea0003800000 */
[----:B------:R-:W-:Y:S01]  /*0490*/  MOV R74, UR14 ;  /* 0x0000000e004a7c02 */ /* 0x000fe20008000f00 */
[----:B------:R-:W-:Y:S01]  /*04a0*/  HFMA2.MMA R88, -RZ, RZ, 0, 0 ;  /* 0x00000000ff587435 */ /* 0x000fe200000001ff */
[----:B------:R-:W-:Y:S01]  /*04b0*/  MOV R75, UR15 ;  /* 0x0000000f004b7c02 */ /* 0x000fe20008000f00 */
[----:B------:R-:W-:Y:S01]  /*04c0*/  IMAD.MOV.U32 R78, RZ, RZ, RZ ;  /* 0x000000ffff4e7224 */ /* 0x000fe200078e00ff */
[----:B------:R-:W-:-:S04]  /*04d0*/  ISETP.NE.U32.AND P0, PT, R74, RZ, PT ;  /* 0x000000ff4a00720c */ /* 0x000fc80003f05070 */
[----:B------:R-:W-:-:S13]  /*04e0*/  ISETP.NE.AND.EX P0, PT, R75, RZ, PT, P0 ;  /* 0x000000ff4b00720c */ /* 0x000fda0003f05300 */
[----:B------:R-:W-:Y:S05]  /*04f0*/  @!P0 BRA `(.L_x_1580) ;  /* 0x0000000400988947 */ /* 0x000fea0003800000 */
[----:B------:R0:W5:Y:S01]  /*0500*/  LDG.E.128 R8, desc[UR4][R76.64] ;  /* 0x000000044c087981 */ /* 0x000162000c1e1d00 */
[----:B------:R-:W-:Y:S05]  /*0510*/  BRA `(.L_x_1580) ;  /* 0x0000000400907947 */ /* 0x000fea0003800000 */
.L_x_1579:
[----:B------:R-:W0:Y:S01]  /*0520*/  LDC.64 R64, c[0x0][0x238] ;  /* 0x00008e00ff407b82 */ /* 0x000e220000000a00 */
[----:B------:R-:W-:Y:S01]  /*0530*/  IADD3 R87, R87, -0x1, RZ ;  /* 0xffffffff57577810 */ /* 0x000fe20007ffe0ff */
[----:B------:R-:W2:Y:S04]  /*0540*/  LDG.E R3, desc[UR4][R78.64] ;  /* 0x000000044e037981 */ /* 0x000ea8000c1e1900 */
[----:B------:R-:W-:Y:S02]  /*0550*/  IMAD R87, R87, R2, RZ ;  /* 0x0000000257577224 */ /* 0x000fe400078e02ff */
[----:B------:R-:W1:Y:S03]  /*0560*/  LDC.64 R68, c[0x0][0x2b8] ;  /* 0x0000ae00ff447b82 */ /* 0x000e660000000a00 */
[----:B------:R-:W-:-:S04]  /*0570*/  SHF.R.S32.HI R6, RZ, 0x1f, R87 ;  /* 0x0000001fff067819 */ /* 0x000fc80000011457 */
[----:B------:R-:W-:Y:S02]  /*0580*/  LEA.HI R87, R6, R87, RZ, 0x3 ;  /* 0x0000005706577211 */ /* 0x000fe400078f18ff */
[----:B------:R-:W-:Y:S01]  /*0590*/  LOP3.LUT R6, R72, 0x1f, RZ, 0xc0, !PT ;  /* 0x0000001f48067812 */ /* 0x000fe200078ec0ff */
[----:B0-----:R-:W-:-:S03]  /*05a0*/  IMAD.WIDE.U32 R64, R0, 0x10, R64 ;  /* 0x0000001000407825 */ /* 0x001fc600078e0040 */
[----:B------:R-:W-:-:S03]  /*05b0*/  LEA.HI.SX32 R87, R87, R6, 0x1d ;  /* 0x0000000657577211 */ /* 0x000fc600078feaff */
[----:B------:R-:W3:Y:S02]  /*05c0*/  LDG.E.128 R64, desc[UR4][R64.64] ;  /* 0x0000000440407981 */ /* 0x000ee4000c1e1d00 */
        /* <DEDUP_REMOVED lines=8> */
[----:B--2---:R-:W-:Y:S02]  /*0650*/  FSEL R3, R3, RZ, !P0 ;  /* 0x000000ff03037208 */ /* 0x004fe40004000000 */
[C---:B---3--:R-:W-:Y:S02]  /*0660*/  PRMT R79, R65.reuse, 0x7632, R79 ;  /* 0x00007632414f7816 */ /* 0x048fe4000000004f */
[----:B------:R-:W-:Y:S02]  /*0670*/  PRMT R78, R64, 0x7632, R78 ;  /* 0x00007632404e7816 */ /* 0x000fe4000000004e */
[----:B------:R-:W-:Y:S02]  /*0680*/  SHF.L.U32 R80, R65, 0x10, RZ ;  /* 0x0000001041507819 */ /* 0x000fe400000006ff */
[C---:B------:R-:W-:Y:S02]  /*0690*/  PRMT R65, R66.reuse, 0x7632, R65 ;  /* 0x0000763242417816 */ /* 0x040fe40000000041 */
[----:B------:R-:W-:-:S02]  /*06a0*/  SHF.L.U32 R82, R66, 0x10, RZ ;  /* 0x0000001042527819 */ /* 0x000fc400000006ff */
[C---:B------:R-:W-:Y:S01]  /*06b0*/  PRMT R81, R67.reuse, 0x7632, R81 ;  /* 0x0000763243517816 */ /* 0x040fe20000000051 */
[----:B------:R-:W-:Y:S01]  /*06c0*/  IMAD.U32 R64, R64, 0x10000, RZ ;  /* 0x0001000040407824 */ /* 0x000fe200078e00ff */
[----:B------:R-:W-:Y:S02]  /*06d0*/  SHF.L.U32 R84, R67, 0x10, RZ ;  /* 0x0000001043547819 */ /* 0x000fe400000006ff */
[----:B------:R-:W-:Y:S01]  /*06e0*/  SHF.L.U32 R86, R79, 0x10, RZ ;  /* 0x000000104f567819 */ /* 0x000fe200000006ff */
[----:B------:R-:W-:Y:S02]  /*06f0*/  IMAD.U32 R78, R78, 0x10000, RZ ;  /* 0x000100004e4e7824 */ /* 0x000fe400078e00ff */
[----:B------:R-:W-:Y:S01]  /*0700*/  FADD.FTZ R66, -R3, R80 ;  /* 0x0000005003427221 */ /* 0x000fe20000010100 */
[----:B------:R-:W-:Y:S01]  /*0710*/  SHF.L.U32 R88, R65, 0x10, RZ ;  /* 0x0000001041587819 */ /* 0x000fe200000006ff */
[----:B------:R-:W-:Y:S01]  /*0720*/  FADD.FTZ R80, -R3, R82 ;  /* 0x0000005203507221 */ /* 0x000fe20000010100 */
[----:B0-----:R-:W-:Y:S01]  /*0730*/  SHF.L.U32 R76, R81, 0x10, RZ ;  /* 0x00000010514c7819 */ /* 0x001fe200000006ff */
[C---:B------:R-:W-:Y:S01]  /*0740*/  FADD.FTZ R64, -R3.reuse, R64 ;  /* 0x0000004003407221 */ /* 0x040fe20000010100 */
[C---:B------:R-:W-:Y:S01]  /*0750*/  FADD.FTZ R82, -R3.reuse, R84 ;  /* 0x0000005403527221 */ /* 0x040fe20000010100 */
[C---:B------:R-:W-:Y:S01]  /*0760*/  FADD.FTZ R86, -R3.reuse, R86 ;  /* 0x0000005603567221 */ /* 0x040fe20000010100 */
[C---:B----4-:R-:W-:Y:S01]  /*0770*/  PRMT R85, R68.reuse, 0x7632, R85 ;  /* 0x0000763244557816 */ /* 0x050fe20000000055 */
[----:B------:R-:W-:Y:S01]  /*0780*/  FADD.FTZ R84, -R3, R78 ;  /* 0x0000004e03547221 */ /* 0x000fe20000010100 */
[----:B------:R-:W-:-:S02]  /*0790*/  IMAD.U32 R87, R68, 0x10000, RZ ;  /* 0x0001000044577824 */ /* 0x000fc400078e00ff */
[C---:B------:R-:W-:Y:S01]  /*07a0*/  FADD.FTZ R88, -R3.reuse, R88 ;  /* 0x0000005803587221 */ /* 0x040fe20000010100 */
[----:B------:R-:W-:Y:S01]  /*07b0*/  FADD.FTZ R90, -R3, R76 ;  /* 0x0000004c035a7221 */ /* 0x000fe20000010100 */
[C---:B-----5:R-:W-:Y:S01]  /*07c0*/  FMUL.FTZ R65, R5.reuse, R66 ;  /* 0x0000004205417220 */ /* 0x060fe20000410000 */
[C---:B------:R-:W-:Y:S01]  /*07d0*/  FMUL.FTZ R3, R5.reuse, R64 ;  /* 0x0000004005037220 */ /* 0x040fe20000410000 */
[C---:B------:R-:W-:Y:S01]  /*07e0*/  FMUL.FTZ R66, R5.reuse, R86 ;  /* 0x0000005605427220 */ /* 0x040fe20000410000 */
[----:B------:R-:W-:Y:S01]  /*07f0*/  SHF.L.U32 R79, R70, 0x10, RZ ;  /* 0x00000010464f7819 */ /* 0x000fe200000006ff */
[C---:B------:R-:W-:Y:S01]  /*0800*/  FMUL.FTZ R67, R5.reuse, R80 ;  /* 0x0000005005437220 */ /* 0x040fe20000410000 */
[----:B------:R-:W-:Y:S01]  /*0810*/  FMUL.FTZ R64, R5, R84 ;  /* 0x0000005405407220 */ /* 0x000fe20000410000 */
[----:B------:R-:W-:Y:S02]  /*0820*/  IMAD.U32 R86, R85, 0x10000, RZ ;  /* 0x0001000055567824 */ /* 0x000fe400078e00ff */
[----:B------:R-:W-:Y:S01]  /*0830*/  FMUL.FTZ R80, R36, R87 ;  /* 0x0000005724507220 */ /* 0x000fe20000410000 */
[----:B------:R-:W-:-:S02]  /*0840*/  PRMT R78, R69, 0x7632, R78 ;  /* 0x00007632454e7816 */ /* 0x000fc4000000004e */
[----:B------:R-:W-:Y:S01]  /*0850*/  SHF.L.U32 R83, R69, 0x10, RZ ;  /* 0x0000001045537819 */ /* 0x000fe200000006ff */
[-C--:B------:R-:W-:Y:S01]  /*0860*/  FFMA.FTZ R25, R64, R86.reuse, R25 ;  /* 0x0000005640197223 */ /* 0x080fe20000010019 */
[----:B------:R-:W-:Y:S01]  /*0870*/  PRMT R76, R71, 0x7632, R76 ;  /* 0x00007632474c7816 */ /* 0x000fe2000000004c */
[----:B------:R-:W-:Y:S01]  /*0880*/  FADD.FTZ R33, R33, R86 ;  /* 0x0000005621217221 */ /* 0x000fe20000010000 */
[----:B------:R-:W-:Y:S01]  /*0890*/  SHF.L.U32 R77, R71, 0x10, RZ ;  /* 0x00000010474d7819 */ /* 0x000fe200000006ff */
[----:B------:R-:W-:Y:S01]  /*08a0*/  FMUL.FTZ R71, R37, R86 ;  /* 0x0000005625477220 */ /* 0x000fe20000410000 */
[-C--:B------:R-:W-:Y:S01]  /*08b0*/  FFMA.FTZ R20, R67, R79.reuse, R20 ;  /* 0x0000004f43147223 */ /* 0x080fe20000010014 */
[----:B------:R-:W-:Y:S01]  /*08c0*/  FADD.FTZ R28, R28, R79 ;  /* 0x0000004f1c1c7221 */ /* 0x000fe20000010000 */
[----:B------:R-:W-:Y:S01]  /*08d0*/  FMUL.FTZ R84, R40, R79 ;  /* 0x0000004f28547220 */ /* 0x000fe20000410000 */
[----:B------:R-:W-:Y:S01]  /*08e0*/  FADD.FTZ R86, RZ, R80 ;  /* 0x00000050ff567221 */ /* 0x000fe20000010000 */
[----:B------:R-:W-:Y:S01]  /*08f0*/  FMUL.FTZ R68, R5, R88 ;  /* 0x0000005805447220 */ /* 0x000fe20000410000 */
[----:B------:R-:W-:Y:S01]  /*0900*/  FFMA.FTZ R79, R3, R80, RZ ;  /* 0x00000050034f7223 */ /* 0x000fe200000100ff */
[----:B------:R-:W-:Y:S01]  /*0910*/  PRMT R81, R70, 0x7632, R81 ;  /* 0x0000763246517816 */ /* 0x000fe20000000051 */
        /* <DEDUP_REMOVED lines=12> */
[----:B------:R-:W-:-:S03]  /*09e0*/  FFMA.FTZ R79, R65, R82, R86 ;  /* 0x00000052414f7223 */ /* 0x000fc60000010056 */
        /* <DEDUP_REMOVED lines=13> */
[----:B------:R-:W-:-:S02]  /*0ac0*/  FMUL.FTZ R70, R5, R90 ;  /* 0x0000005a05467220 */ /* 0x000fc40000410000 */
[----:B------:R-:W-:Y:S01]  /*0ad0*/  FADD.FTZ R88, R77, R86 ;  /* 0x000000564d587221 */ /* 0x000fe20000010000 */
[----:B------:R-:W-:Y:S01]  /*0ae0*/  FMUL.FTZ R85, R43, R76 ;  /* 0x0000004c2b557220 */ /* 0x000fe20000410000 */
[----:B------:R-:W-:Y:S01]  /*0af0*/  FFMA.FTZ R77, R69, R86, R78 ;  /* 0x00000056454d7223 */ /* 0x000fe2000001004e */
[----:B------:R-:W-:Y:S01]  /*0b00*/  FFMA.FTZ R24, R3, R87, R24 ;  /* 0x0000005703187223 */ /* 0x000fe20000010018 */
[----:B------:R-:W-:Y:S01]  /*0b10*/  FADD.FTZ R32, R32, R87 ;  /* 0x0000005720207221 */ /* 0x000fe20000010000 */
[----:B------:R-:W-:Y:S01]  /*0b20*/  FFMA.FTZ R23, R70, R76, R23 ;  /* 0x0000004c46177223 */ /* 0x000fe20000010017 */
[----:B------:R-:W-:Y:S01]  /*0b30*/  FADD.FTZ R31, R31, R76 ;  /* 0x0000004c1f1f7221 */ /* 0x000fe20000010000 */
[----:B------:R-:W-:Y:S01]  /*0b40*/  FADD.FTZ R88, R88, R85 ;  /* 0x0000005558587221 */ /* 0x000fe20000010000 */
[----:B------:R-:W-:-:S07]  /*0b50*/  FFMA.FTZ R78, R70, R85, R77 ;  /* 0x00000055464e7223 */ /* 0x000fce000001004d */
.L_x_1580:
[----:B------:R-:W-:Y:S05]  /*0b60*/  BSYNC B1 ;  /* 0x0000000000017941 */ /* 0x000fea0003800000 */
.L_x_1578:
        /* <DEDUP_REMOVED lines=20> */
.L_x_1618:
[----:B-----5:R-:W-:-:S13]  /*0cb0*/  ISETP.GE.AND P3, PT, R4, 0x1, PT ;  /* 0x000000010400780c */ /* 0x020fda0003f66270 */
[----:B0-----:R-:W-:Y:S01]  /*0cc0*/  @P3 VIADD R77, R4, 0xffffffff ;  /* 0xffffffff044d3836 */ /* 0x001fe20000000000 */
[----:B------:R-:W-:-:S03]  /*0cd0*/  @P3 LOP3.LUT R6, R72, 0x1f, RZ, 0xc0, !PT ;  /* 0x0000001f48063812 */ /* 0x000fc600078ec0ff */
[----:B------:R-:W-:Y:S02]  /*0ce0*/  @P3 IMAD R2, R77, R2, RZ ;  /* 0x000000024d023224 */ /* 0x000fe400078e02ff */
[----:B------:R-:W0:Y:S03]  /*0cf0*/  @P3 LDC.64 R76, c[0x0][0x220] ;  /* 0x00008800ff4c3b82 */ /* 0x000e260000000a00 */
[----:B------:R-:W-:-:S04]  /*0d00*/  @P3 SHF.R.S32.HI R79, RZ, 0x1f, R2 ;  /* 0x0000001fff4f3819 */ /* 0x000fc80000011402 */
[----:B------:R-:W-:Y:S01]  /*0d10*/  @P3 LEA.HI R91, R79, R2, RZ, 0x3 ;  /* 0x000000024f5b3211 */ /* 0x000fe200078f18ff */
[----:B------:R-:W-:-:S06]  /*0d20*/  HFMA2.MMA R79, -RZ, RZ, 0, 0 ;  /* 0x00000000ff4f7435 */ /* 0x000fcc00000001ff */
[----:B------:R-:W-:-:S05]  /*0d30*/  @P3 LEA.HI.SX32 R79, R91, R6, 0x1d ;  /* 0x000000065b4f3211 */ /* 0x000fca00078feaff */
[----:B0-----:R-:W-:-:S05]  /*0d40*/  @P3 IMAD.WIDE.U32 R76, R79, 0x10, R76 ;  /* 0x000000104f4c3825 */ /* 0x001fca00078e004c */
[----:B------:R0:W5:Y:S01]  /*0d50*/  @P3 LDG.E.128 R60, desc[UR4][R76.64] ;  /* 0x000000044c3c3981 */ /* 0x000162000c1e1d00 */
[----:B--2---:R-:W-:Y:S01]  /*0d60*/  FADD.FTZ R89, R78, R89 ;  /* 0x000000594e597221 */ /* 0x004fe20000010000 */
[----:B-1-3--:R-:W-:Y:S01]  /*0d70*/  FADD.FTZ R87, R87, R90 ;  /* 0x0000005a57577221 */ /* 0x00afe20000010000 */
[----:B------:R-:W-:Y:S01]  /*0d80*/  ISETP.NE.AND P0, PT, R7, RZ, PT ;  /* 0x000000ff0700720c */ /* 0x000fe20003f05270 */
[----:B------:R-:W-:Y:S01]  /*0d90*/  BSSY B1, `(.L_x_1582) ;  /* 0x0000012000017945 */ /* 0x000fe20003800000 */
[----:B------:R-:W-:Y:S01]  /*0da0*/  FMUL.FTZ R2, R89, UR10 ;  /* 0x0000000a59027c20 */ /* 0x000fe20008410000 */
[----:B------:R-:W-:-:S04]  /*0db0*/  FMUL.FTZ R87, R87, UR10 ;  /* 0x0000000a57577c20 */ /* 0x000fc80008410000 */
[----:B------:R-:W-:Y:S01]  /*0dc0*/  FSEL R2, R2, RZ, !P0 ;  /* 0x000000ff02027208 */ /* 0x000fe20004000000 */
[----:B0-----:R-:W-:Y:S06]  /*0dd0*/  @P1 BRA `(.L_x_1583) ;  /* 0x0000000000181947 */ /* 0x001fec0003800000 */
[----:B------:R-:W-:Y:S02]  /*0de0*/  ISETP.NE.U32.AND P0, PT, R74, RZ, PT ;  /* 0x000000ff4a00720c */ /* 0x000fe40003f05070 */
[----:B------:R-:W-:Y:S02]  /*0df0*/  MOV R4, RZ ;  /* 0x000000ff00047202 */ /* 0x000fe40000000f00 */
[----:B------:R-:W-:-:S13]  /*0e00*/  ISETP.NE.AND.EX P0, PT, R75, RZ, PT, P0 ;  /* 0x000000ff4b00720c */ /* 0x000fda0003f05300 */
[----:B------:R-:W-:Y:S05]  /*0e10*/  @!P0 BRA `(.L_x_1584) ;  /* 0x0000000000248947 */ /* 0x000fea0003800000 */
[----:B------:R-:W-:Y:S01]  /*0e20*/  SHF.L.U32 R4, R8, 0x10, RZ ;  /* 0x0000001008047819 */ /* 0x000fe200000006ff */
[----:B------:R-:W-:Y:S06]  /*0e30*/  BRA `(.L_x_1584) ;  /* 0x00000000001c7947 */ /* 0x000fec0003800000 */
.L_x_1583:
[----:B------:R-:W-:-:S04]  /*0e40*/  ISETP.NE.U32.AND P0, PT, R74, RZ, PT ;  /* 0x000000ff4a00720c */ /* 0x000fc80003f05070 */
[----:B------:R-:W-:Y:S01]  /*0e50*/  ISETP.NE.AND.EX P0, PT, R75, RZ, PT, P0 ;  /* 0x000000ff4b00720c */ /* 0x000fe20003f05300 */
[----:B------:R-:W-:-:S04]  /*0e60*/  FFMA.FTZ R75, R3, R87, R2 ;  /* 0x00000057034b7223 */ /* 0x000fc80000010002 */
[----:B------:R-:W-:-:S04]  /*0e70*/  FADD.FTZ R4, R80, -R75 ;  /* 0x8000004b50047221 */ /* 0x000fc80000010000 */
[----:B------:R-:W-:-:S04]  /*0e80*/  FMUL.FTZ R4, R5, R4 ;  /* 0x0000000405047220 */ /* 0x000fc80000410000 */
[----:B------:R-:W-:-:S04]  /*0e90*/  @P0 IMAD.U32 R75, R8, 0x10000, RZ ;  /* 0x00010000084b0824 */ /* 0x000fc800078e00ff */
[----:B------:R-:W-:-:S07]  /*0ea0*/  @P0 FADD.FTZ R4, R4, R75 ;  /* 0x0000004b04040221 */ /* 0x000fce0000010000 */
.L_x_1584:
[----:B------:R-:W-:Y:S05]  /*0eb0*/  BSYNC B1 ;  /* 0x0000000000017941 */ /* 0x000fea0003800000 */
.L_x_1582:
        /* <DEDUP_REMOVED lines=8> */
[----:B------:R-:W-:Y:S02]  /*0f40*/  @P3 F2FP.BF16.F32.PACK_AB R76, RZ, R74 ;  /* 0x0000004aff4c323e */ /* 0x000fe400000010ff */
[----:B-----5:R-:W-:Y:S02]  /*0f50*/  @P3 SHF.L.U32 R74, R60, 0x10, RZ ;  /* 0x000000103c4a3819 */ /* 0x020fe400000006ff */
        /* <DEDUP_REMOVED lines=8> */
.L_x_1586:
[----:B------:R-:W-:Y:S01]  /*0fe0*/  FFMA.FTZ R4, R64, R87, R2 ;  /* 0x0000005740047223 */ /* 0x000fe20000010002 */
[----:B------:R-:W-:-:S03]  /*0ff0*/  @P0 PRMT R74, R8, 0x7632, R74 ;  /* 0x00007632084a0816 */ /* 0x000fc6000000004a */
[----:B------:R-:W-:Y:S02]  /*1000*/  FADD.FTZ R4, R71, -R4 ;  /* 0x8000000447047221 */ /* 0x000fe40000010000 */
[----:B------:R-:W-:Y:S02]  /*1010*/  @P0 IMAD.U32 R75, R74, 0x10000, RZ ;  /* 0x000100004a4b0824 */ /* 0x000fe400078e00ff */
[----:B------:R-:W-:-:S04]  /*1020*/  FMUL.FTZ R4, R5, R4 ;  /* 0x0000000405047220 */ /* 0x000fc80000410000 */
[----:B------:R-:W-:-:S07]  /*1030*/  @P0 FADD.FTZ R4, R4, R75 ;  /* 0x0000004b04040221 */ /* 0x000fce0000010000 */
.L_x_1587:
[----:B------:R-:W-:Y:S05]  /*1040*/  BSYNC B1 ;  /* 0x0000000000017941 */ /* 0x000fea0003800000 */
.L_x_1585:
[----:B------:R-:W0:Y:S01]  /*1050*/  @P3 LDC R75, c[0x0][0x29c] ;  /* 0x0000a700ff4b3b82 */ /* 0x000e220000000800 */
[----:B------:R-:W-:Y:S01]  /*1060*/  BSSY B1, `(.L_x_1588) ;  /* 0x0000014000017945 */ /* 0x000fe20003800000 */
[----:B0-----:R-:W-:Y:S01]  /*1070*/  @P3 FMUL.FTZ R74, R4, R75 ;  /* 0x0000004b044a3220 */ /* 0x001fe20000410000 */
[----:B------:R-:W-:Y:S02]  /*1080*/  @P3 PRMT R75, R60, 0x7632, R75 ;  /* 0x000076323c4b3816 */ /* 0x000fe4000000004b */
[----:B------:R-:W-:Y:S01]  /*1090*/  @P2 F2FP.BF16.F32.PACK_AB R4, RZ, R4 ;  /* 0x00000004ff04223e */ /* 0x000fe200000010ff */
[----:B------:R-:W-:Y:S01]  /*10a0*/  @P3 FMUL.FTZ R76, R45, R74 ;  /* 0x0000004a2d4c3220 */ /* 0x000fe20000410000 */
[----:B------:R-:W-:Y:S02]  /*10b0*/  @P3 SHF.L.U32 R75, R75, 0x10, RZ ;  /* 0x000000104b4b3819 */ /* 0x000fe400000006ff */
[----:B------:R-:W-:Y:S02]  /*10c0*/  @P2 PRMT R52, R52, 0x5410, R4 ;  /* 0x0000541034342816 */ /* 0x000fe40000000004 */
[----:B------:R-:W-:Y:S01]  /*10d0*/  @P3 F2FP.BF16.F32.PACK_AB R76, RZ, R76 ;  /* 0x0000004cff4c323e */ /* 0x000fe200000010ff */
[----:B------:R-:W-:-:S03]  /*10e0*/  @P3 FFMA.FTZ R17, R74, R75, R17 ;  /* 0x0000004b4a113223 */ /* 0x000fc60000010011 */
[----:B------:R-:W-:Y:S01]  /*10f0*/  @P3 PRMT R56, R56, 0x5410, R76 ;  /* 0x0000541038383816 */ /* 0x000fe2000000004c */
[----:B------:R-:W-:Y:S06]  /*1100*/  @P1 BRA `(.L_x_1589) ;  /* 0x0000000000101947 */ /* 0x000fec0003800000 */
[----:B------:R-:W-:Y:S01]  /*1110*/  HFMA2.MMA R4, -RZ, RZ, 0, 0 ;  /* 0x00000000ff047435 */ /* 0x000fe200000001ff */
[----:B------:R-:W-:Y:S10]  /*1120*/  @!P0 BRA `(.L_x_1590) ;  /* 0x00000000001c8947 */ /* 0x000ff40003800000 */
[----:B------:R-:W-:Y:S01]  /*1130*/  SHF.L.U32 R4, R9, 0x10, RZ ;  /* 0x0000001009047819 */ /* 0x000fe200000006ff */
[----:B------:R-:W-:Y:S06]  /*1140*/  BRA `(.L_x_1590) ;  /* 0x0000000000147947 */ /* 0x000fec0003800000 */
.L_x_1589:
[----:B------:R-:W-:-:S04]  /*1150*/  FFMA.FTZ R75, R65, R87, R2 ;  /* 0x00000057414b7223 */ /* 0x000fc80000010002 */
[----:B------:R-:W-:Y:S01]  /*1160*/  FADD.FTZ R4, R82, -R75 ;  /* 0x8000004b52047221 */ /* 0x000fe20000010000 */
[----:B------:R-:W-:-:S03]  /*1170*/  @P0 IMAD.U32 R75, R9, 0x10000, RZ ;  /* 0x00010000094b0824 */ /* 0x000fc600078e00ff */
[----:B------:R-:W-:-:S04]  /*1180*/  FMUL.FTZ R4, R5, R4 ;  /* 0x0000000405047220 */ /* 0x000fc80000410000 */
[----:B------:R-:W-:-:S07]  /*1190*/  @P0 FADD.FTZ R4, R4, R75 ;  /* 0x0000004b04040221 */ /* 0x000fce0000010000 */
.L_x_1590:
[----:B------:R-:W-:Y:S05]  /*11a0*/  BSYNC B1 ;  /* 0x0000000000017941 */ /* 0x000fea0003800000 */
.L_x_1588:
        /* <DEDUP_REMOVED lines=16> */
.L_x_1592:
[----:B------:R-:W-:Y:S01]  /*12b0*/  FFMA.FTZ R4, R66, R87, R2 ;  /* 0x0000005742047223 */ /* 0x000fe20000010002 */
[----:B------:R-:W-:-:S03]  /*12c0*/  @P0 PRMT R74, R9, 0x7632, R74 ;  /* 0x00007632094a0816 */ /* 0x000fc6000000004a */
[----:B------:R-:W-:Y:S02]  /*12d0*/  FADD.FTZ R4, R81, -R4 ;  /* 0x8000000451047221 */ /* 0x000fe40000010000 */
[----:B------:R-:W-:Y:S02]  /*12e0*/  @P0 IMAD.U32 R75, R74, 0x10000, RZ ;  /* 0x000100004a4b0824 */ /* 0x000fe400078e00ff */
[----:B------:R-:W-:-:S04]  /*12f0*/  FMUL.FTZ R4, R5, R4 ;  /* 0x0000000405047220 */ /* 0x000fc80000410000 */
[----:B------:R-:W-:-:S07]  /*1300*/  @P0 FADD.FTZ R4, R4, R75 ;  /* 0x0000004b04040221 */ /* 0x000fce0000010000 */
.L_x_1593:
[----:B------:R-:W-:Y:S05]  /*1310*/  BSYNC B1 ;  /* 0x0000000000017941 */ /* 0x000fea0003800000 */
.L_x_1591:
        /* <DEDUP_REMOVED lines=16> */
.L_x_1595:
[----:B------:R-:W-:-:S04]  /*1420*/  FFMA.FTZ R75, R67, R87, R2 ;  /* 0x00000057434b7223 */ /* 0x000fc80000010002 */
[----:B------:R-:W-:Y:S01]  /*1430*/  FADD.FTZ R4, R84, -R75 ;  /* 0x8000004b54047221 */ /* 0x000fe20000010000 */
[----:B------:R-:W-:-:S03]  /*1440*/  @P0 IMAD.U32 R75, R10, 0x10000, RZ ;  /* 0x000100000a4b0824 */ /* 0x000fc600078e00ff */
[----:B------:R-:W-:-:S04]  /*1450*/  FMUL.FTZ R4, R5, R4 ;  /* 0x0000000405047220 */ /* 0x000fc80000410000 */
[----:B------:R-:W-:-:S07]  /*1460*/  @P0 FADD.FTZ R4, R4, R75 ;  /* 0x0000004b04040221 */ /* 0x000fce0000010000 */
.L_x_1596:
[----:B------:R-:W-:Y:S05]  /*1470*/  BSYNC B1 ;  /* 0x0000000000017941 */ /* 0x000fea0003800000 */
.L_x_1594:
        /* <DEDUP_REMOVED lines=16> */
.L_x_1598:
[----:B------:R-:W-:Y:S01]  /*1580*/  FFMA.FTZ R4, R68, R87, R2 ;  /* 0x0000005744047223 */ /* 0x000fe20000010002 */
[----:B------:R-:W-:-:S03]  /*1590*/  @P0 PRMT R74, R10, 0x7632, R74 ;  /* 0x000076320a4a0816 */ /* 0x000fc6000000004a */
[----:B------:R-:W-:Y:S02]  /*15a0*/  FADD.FTZ R4, R83, -R4 ;  /* 0x8000000453047221 */ /* 0x000fe40000010000 */
[----:B------:R-:W-:Y:S02]  /*15b0*/  @P0 IMAD.U32 R75, R74, 0x10000, RZ ;  /* 0x000100004a4b0824 */ /* 0x000fe400078e00ff */
[----:B------:R-:W-:-:S04]  /*15c0*/  FMUL.FTZ R4, R5, R4 ;  /* 0x0000000405047220 */ /* 0x000fc80000410000 */
[----:B------:R-:W-:-:S07]  /*15d0*/  @P0 FADD.FTZ R4, R4, R75 ;  /* 0x0000004b04040221 */ /* 0x000fce0000010000 */
.L_x_1599:
[----:B------:R-:W-:Y:S05]  /*15e0*/  BSYNC B1 ;  /* 0x0000000000017941 */ /* 0x000fea0003800000 */
.L_x_1597:
        /* <DEDUP_REMOVED lines=16> */
.L_x_1601:
[----:B------:R-:W-:-:S04]  /*16f0*/  FFMA.FTZ R75, R69, R87, R2 ;  /* 0x00000057454b7223 */ /* 0x000fc80000010002 */
[----:B------:R-:W-:Y:S01]  /*1700*/  FADD.FTZ R4, R86, -R75 ;  /* 0x8000004b56047221 */ /* 0x000fe20000010000 */
[----:B------:R-:W-:-:S03]  /*1710*/  @P0 IMAD.U32 R75, R11, 0x10000, RZ ;  /* 0x000100000b4b0824 */ /* 0x000fc600078e00ff */
[----:B------:R-:W-:-:S04]  /*1720*/  FMUL.FTZ R4, R5, R4 ;  /* 0x0000000405047220 */ /* 0x000fc80000410000 */
[----:B------:R-:W-:-:S07]  /*1730*/  @P0 FADD.FTZ R4, R4, R75 ;  /* 0x0000004b04040221 */ /* 0x000fce0000010000 */
.L_x_1602:
[----:B------:R-:W-:Y:S05]  /*1740*/  BSYNC B1 ;  /* 0x0000000000017941 */ /* 0x000fea0003800000 */
.L_x_1600:
        /* <DEDUP_REMOVED lines=16> */
.L_x_1604:
[----:B------:R-:W-:Y:S01]  /*1850*/  FFMA.FTZ R2, R70, R87, R2 ;  /* 0x0000005746027223 */ /* 0x000fe20000010002 */
[----:B------:R-:W-:-:S03]  /*1860*/  @P0 PRMT R4, R11, 0x7632, R4 ;  /* 0x000076320b040816 */ /* 0x000fc60000000004 */
[----:B------:R-:W-:Y:S01]  /*1870*/  FADD.FTZ R2, R85, -R2 ;  /* 0x8000000255027221 */ /* 0x000fe20000010000 */
[----:B------:R-:W-:-:S03]  /*1880*/  @P0 SHF.L.U32 R75, R4, 0x10, RZ ;  /* 0x00000010044b0819 */ /* 0x000fc600000006ff */
[----:B------:R-:W-:-:S04]  /*1890*/  FMUL.FTZ R78, R5, R2 ;  /* 0x00000002054e7220 */ /* 0x000fc80000410000 */
[----:B------:R-:W-:-:S07]  /*18a0*/  @P0 FADD.FTZ R78, R78, R75 ;  /* 0x0000004b4e4e0221 */ /* 0x000fce0000010000 */
.L_x_1605:
[----:B------:R-:W-:Y:S05]  /*18b0*/  BSYNC B1 ;  /* 0x0000000000017941 */ /* 0x000fea0003800000 */
.L_x_1603:
[----:B------:R-:W0:Y:S08]  /*18c0*/  @P3 LDC R5, c[0x0][0x29c] ;  /* 0x0000a700ff053b82 */ /* 0x000e300000000800 */
[----:B------:R-:W1:Y:S08]  /*18d0*/  @P2 LDC.64 R76, c[0x0][0x308] ;  /* 0x0000c200ff4c2b82 */ /* 0x000e700000000a00 */
[----:B------:R-:W2:Y:S01]  /*18e0*/  @P3 LDC.64 R74, c[0x0][0x2f8] ;  /* 0x0000be00ff4a3b82 */ /* 0x000ea20000000a00 */
[----:B0-----:R-:W-:Y:S01]  /*18f0*/  @P3 FMUL.FTZ R2, R78, R5 ;  /* 0x000000054e023220 */ /* 0x001fe20000410000 */
[----:B------:R-:W-:-:S06]  /*1900*/  @P2 F2FP.BF16.F32.PACK_AB R78, RZ, R78 ;  /* 0x0000004eff4e223e */ /* 0x000fcc00000010ff */
[----:B------:R-:W0:Y:S01]  /*1910*/  LDC.64 R4, c[0x0][0x210] ;  /* 0x00008400ff047b82 */ /* 0x000e220000000a00 */
        /* <DEDUP_REMOVED lines=10> */
[----:B------:R1:W-:Y:S01]  /*19c0*/  @P3 STG.E.128 desc[UR4][R74.64], R56 ;  /* 0x000000384a003986 */ /* 0x0003e2000c101d04 */
[----:B0-----:R-:W-:-:S05]  /*19d0*/  IMAD R73, R4, 0x4, R73 ;  /* 0x0000000404497824 */ /* 0x001fca00078e0249 */
[----:B------:R-:W-:-:S13]  /*19e0*/  ISETP.GE.AND P0, PT, R73, R5, PT ;  /* 0x000000054900720c */ /* 0x000fda0003f06270 */
[----:B-1----:R-:W-:Y:S05]  /*19f0*/  @!P0 BRA `(.L_x_1606) ;  /* 0xffffffe800508947 */ /* 0x002fea000383ffff */
.L_x_1577:
[----:B------:R-:W-:Y:S05]  /*1a00*/  BSYNC B0 ;  /* 0x0000000000007941 */ /* 0x000fea0003800000 */
.L_x_1575:
        /* <DEDUP_REMOVED lines=11> */
[----:B------:R-:W-:Y:S03]  /*1ac0*/  STS.128 [R0], R32 ;  /* 0x0000002000007388 */ /* 0x000fe60000000c00 */
[----:B------:R-:W-:Y:S01]  /*1ad0*/  IADD3 R72, P0, R45, R72, RZ ;  /* 0x000000482d487210 */ /* 0x000fe20007f1e0ff */
        /* <DEDUP_REMOVED lines=43> */
[----:B------:R-:W-:Y:S01]  /*1d90*/  IADD3 R4, P1, R6, UR8, RZ ;  /* 0x0000000806047c10 */ /* 0x000fe2000ff3e0ff */
        /* <DEDUP_REMOVED lines=11> */
[----:B------:R-:W-:Y:S01]  /*1e50*/  SHF.L.U64.HI R0, R72, 0x2, R3 ;  /* 0x0000000248007819 */ /* 0x000fe20000010203 */
[----:B-1----:R-:W-:-:S03]  /*1e60*/  FADD.FTZ R20, RZ, R20 ;  /* 0x00000014ff147221 */ /* 0x002fc60000010000 */
[C---:B------:R-:W-:Y:S01]  /*1e70*/  IADD3.X R3, R0.reuse, UR7, RZ, P0, !PT ;  /* 0x0000000700037c10 */ /* 0x040fe200087fe4ff */
[----:B------:R-:W-:Y:S01]  /*1e80*/  ULDC.64 UR6, c[0x0][0x2f0] ;  /* 0x0000bc0000067ab9 */ /* 0x000fe20000000a00 */
[----:B------:R-:W-:Y:S01]  /*1e90*/  IADD3.X R5, R0, UR9, RZ, P1, !PT ;  /* 0x0000000900057c10 */ /* 0x000fe20008ffe4ff */
[----:B--2---:R-:W-:Y:S01]  /*1ea0*/  FADD.FTZ R10, R10, R21 ;  /* 0x000000150a0a7221 */ /* 0x004fe20000010000 */
[----:B------:R-:W-:Y:S01]  /*1eb0*/  IADD3 R6, P0, R6, UR6, RZ ;  /* 0x0000000606067c10 */ /* 0x000fe2000ff1e0ff */
[----:B------:R-:W-:Y:S01]  /*1ec0*/  STG.E desc[UR4][R2.64], R41 ;  /* 0x0000002902007986 */ /* 0x000fe2000c101904 */
[----:B---3--:R-:W-:Y:S02]  /*1ed0*/  FADD.FTZ R20, R20, R23 ;  /* 0x0000001714147221 */ /* 0x008fe40000010000 */
[----:B------:R-:W-:Y:S01]  /*1ee0*/  IADD3.X R7, R0, UR7, RZ, P0, !PT ;  /* 0x0000000700077c10 */ /* 0x000fe200087fe4ff */
[----:B------:R-:W-:Y:S01]  /*1ef0*/  STG.E desc[UR4][R4.64], R33 ;  /* 0x0000002104007986 */ /* 0x000fe2000c101904 */
        /* <DEDUP_REMOVED lines=9> */
.L_x_1581:
[----:B------:R-:W-:Y:S01]  /*1f90*/  HFMA2.MMA R79, -RZ, RZ, 0, 5.9604644775390625e-08 ;  /* 0x00000001ff4f7435 */ /* 0x000fe200000001ff */
[----:B------:R-:W-:Y:S01]  /*1fa0*/  BSSY B1, `(.L_x_1607) ;  /* 0x0000006000017945 */ /* 0x000fe20003800000 */
[----:B0-----:R-:W-:Y:S02]  /*1fb0*/  MOV R77, 0x1f ;  /* 0x0000001f004d7802 */ /* 0x001fe40000000f00 */
[----:B------:R-:W-:-:S07]  /*1fc0*/  MOV R76, 0xffffffff ;  /* 0xffffffff004c7802 */ /* 0x000fce0000000f00 */
[----:B-----5:R-:W-:Y:S05]  /*1fd0*/  WARPSYNC.COLLECTIVE R76, `(.L_x_1608) ;  /* 0x000000004c087348 */ /* 0x020fea0003c00000 */
[----:B------:R0:W1:Y:S02]  /*1fe0*/  SHFL.BFLY P0, R90, R88, R79, R77 ;  /* 0x0c00004f585a7389 */ /* 0x000064000000004d */
[----:B01---5:R-:W-:Y:S01]  /*1ff0*/  ENDCOLLECTIVE ;  /* 0x000000000000791b */ /* 0x023fe20003800000 */
.L_x_1608:
[----:B------:R-:W-:Y:S05]  /*2000*/  BSYNC B1 ;  /* 0x0000000000017941 */ /* 0x000fea0003800000 */
.L_x_1607:
        /* <DEDUP_REMOVED lines=8> */
.L_x_1609:
[----:B------:R-:W-:Y:S01]  /*2090*/  MOV R88, R89 ;  /* 0x0000005900587202 */ /* 0x000fe20000000f00 */
[----:B------:R-:W-:Y:S01]  /*20a0*/  IMAD.MOV.U32 R79, RZ, RZ, 0x2 ;  /* 0x00000002ff4f7424 */ /* 0x000fe200078e00ff */
[----:B------:R-:W-:-:S07]  /*20b0*/  MOV R87, R90 ;  /* 0x0000005a00577202 */ /* 0x000fce0000000f00 */
[----:B------:R-:W-:Y:S05]  /*20c0*/  WARPSYNC.COLLECTIVE R76, `(.L_x_1610) ;  /* 0x000000004c087348 */ /* 0x000fea0003c00000 */
[----:B------:R0:W1:Y:S02]  /*20d0*/  SHFL.BFLY P0, R90, R88, R79, R77 ;  /* 0x0c00004f585a7389 */ /* 0x000064000000004d */
[----:B01----:R-:W-:Y:S01]  /*20e0*/  ENDCOLLECTIVE ;  /* 0x000000000000791b */ /* 0x003fe20003800000 */
.L_x_1610:
[----:B------:R-:W-:-:S05]  /*20f0*/  FADD.FTZ R91, R87, R78 ;  /* 0x0000004e575b7221 */ /* 0x000fca0000010000 */
[----:B------:R-:W-:Y:S01]  /*2100*/  MOV R88, R91 ;  /* 0x0000005b00587202 */ /* 0x000fe20000000f00 */
[----:B------:R-:W-:-:S07]  /*2110*/  FADD.FTZ R93, R89, R90 ;  /* 0x0000005a595d7221 */ /* 0x000fce0000010000 */
[----:B------:R-:W-:Y:S05]  /*2120*/  WARPSYNC.COLLECTIVE R76, `(.L_x_1611) ;  /* 0x000000004c087348 */ /* 0x000fea0003c00000 */
[----:B------:R0:W1:Y:S02]  /*2130*/  SHFL.BFLY P0, R90, R88, R79, R77 ;  /* 0x0c00004f585a7389 */ /* 0x000064000000004d */
[----:B01----:R-:W-:Y:S01]  /*2140*/  ENDCOLLECTIVE ;  /* 0x000000000000791b */ /* 0x003fe20003800000 */
.L_x_1611:
[----:B------:R-:W-:Y:S01]  /*2150*/  HFMA2.MMA R79, -RZ, RZ, 0, 2.384185791015625e-07 ;  /* 0x00000004ff4f7435 */ /* 0x000fe200000001ff */
[----:B------:R-:W-:Y:S02]  /*2160*/  MOV R88, R93 ;  /* 0x0000005d00587202 */ /* 0x000fe40000000f00 */
[----:B------:R-:W-:-:S08]  /*2170*/  MOV R92, R90 ;  /* 0x0000005a005c7202 */ /* 0x000fd00000000f00 */
[----:B------:R-:W-:Y:S05]  /*2180*/  WARPSYNC.COLLECTIVE R76, `(.L_x_1612) ;  /* 0x000000004c087348 */ /* 0x000fea0003c00000 */
[----:B------:R0:W1:Y:S02]  /*2190*/  SHFL.BFLY P0, R90, R88, R79, R77 ;  /* 0x0c00004f585a7389 */ /* 0x000064000000004d */
[----:B01----:R-:W-:Y:S01]  /*21a0*/  ENDCOLLECTIVE ;  /* 0x000000000000791b */ /* 0x003fe20003800000 */
.L_x_1612:
[----:B------:R-:W-:-:S04]  /*21b0*/  FADD.FTZ R92, R91, R92 ;  /* 0x0000005c5b5c7221 */ /* 0x000fc80000010000 */
[----:B------:R-:W-:Y:S02]  /*21c0*/  IMAD.MOV.U32 R88, RZ, RZ, R92 ;  /* 0x000000ffff587224 */ /* 0x000fe400078e005c */
[----:B------:R-:W-:-:S07]  /*21d0*/  FADD.FTZ R93, R93, R90 ;  /* 0x0000005a5d5d7221 */ /* 0x000fce0000010000 */
[----:B------:R-:W-:Y:S05]  /*21e0*/  WARPSYNC.COLLECTIVE R76, `(.L_x_1613) ;  /* 0x000000004c087348 */ /* 0x000fea0003c00000 */
[----:B------:R0:W1:Y:S02]  /*21f0*/  SHFL.BFLY P0, R90, R88, R79, R77 ;  /* 0x0c00004f585a7389 */ /* 0x000064000000004d */
[----:B01----:R-:W-:Y:S01]  /*2200*/  ENDCOLLECTIVE ;  /* 0x000000000000791b */ /* 0x003fe20003800000 */
.L_x_1613:
[----:B------:R-:W-:Y:S01]  /*2210*/  HFMA2.MMA R79, -RZ, RZ, 0, 4.76837158203125e-07 ;  /* 0x00000008ff4f7435 */ /* 0x000fe200000001ff */
[----:B------:R-:W-:Y:S02]  /*2220*/  MOV R88, R93 ;  /* 0x0000005d00587202 */ /* 0x000fe40000000f00 */
[----:B------:R-:W-:-:S08]  /*2230*/  MOV R87, R90 ;  /* 0x0000005a00577202 */ /* 0x000fd00000000f00 */
[----:B------:R-:W-:Y:S05]  /*2240*/  WARPSYNC.COLLECTIVE R76, `(.L_x_1614) ;  /* 0x000000004c087348 */ /* 0x000fea0003c00000 */
[----:B------:R0:W1:Y:S02]  /*2250*/  SHFL.BFLY P0, R90, R88, R79, R77 ;  /* 0x0c00004f585a7389 */ /* 0x000064000000004d */
[----:B01----:R-:W-:Y:S01]  /*2260*/  ENDCOLLECTIVE ;  /* 0x000000000000791b */ /* 0x003fe20003800000 */
.L_x_1614:
[----:B------:R-:W-:-:S05]  /*2270*/  FADD.FTZ R87, R92, R87 ;  /* 0x000000575c577221 */ /* 0x000fca0000010000 */
[----:B------:R-:W-:Y:S01]  /*2280*/  MOV R88, R87 ;  /* 0x0000005700587202 */ /* 0x000fe20000000f00 */
[----:B------:R-:W-:-:S07]  /*2290*/  FADD.FTZ R78, R93, R90 ;  /* 0x0000005a5d4e7221 */ /* 0x000fce0000010000 */
[----:B------:R-:W-:Y:S05]  /*22a0*/  WARPSYNC.COLLECTIVE R76, `(.L_x_1615) ;  /* 0x000000004c087348 */ /* 0x000fea0003c00000 */
[----:B------:R0:W1:Y:S02]  /*22b0*/  SHFL.BFLY P0, R90, R88, R79, R77 ;  /* 0x0c00004f585a7389 */ /* 0x000064000000004d */
[----:B01----:R-:W-:Y:S01]  /*22c0*/  ENDCOLLECTIVE ;  /* 0x000000000000791b */ /* 0x003fe20003800000 */
.L_x_1615:
[----:B------:R-:W-:Y:S01]  /*22d0*/  HFMA2.MMA R79, -RZ, RZ, 0, 9.5367431640625e-07 ;  /* 0x00000010ff4f7435 */ /* 0x000fe200000001ff */
[----:B------:R-:W-:Y:S01]  /*22e0*/  MOV R88, R78 ;  /* 0x0000004e00587202 */ /* 0x000fe20000000f00 */
[----:B------:R-:W-:-:S09]  /*22f0*/  IMAD.MOV.U32 R92, RZ, RZ, R90 ;  /* 0x000000ffff5c7224 */ /* 0x000fd200078e005a */
[----:B------:R-:W-:Y:S05]  /*2300*/  WARPSYNC.COLLECTIVE R76, `(.L_x_1616) ;  /* 0x000000004c087348 */ /* 0x000fea0003c00000 */
[----:B------:R0:W1:Y:S02]  /*2310*/  SHFL.BFLY P0, R90, R88, R79, R77 ;  /* 0x0c00004f585a7389 */ /* 0x000064000000004d */
[----:B01----:R-:W-:Y:S01]  /*2320*/  ENDCOLLECTIVE ;  /* 0x000000000000791b */ /* 0x003fe20003800000 */
.L_x_1616:
[----:B------:R-:W-:-:S05]  /*2330*/  FADD.FTZ R87, R87, R92 ;  /* 0x0000005c57577221 */ /* 0x000fca0000010000 */
[----:B------:R-:W-:Y:S02]  /*2340*/  MOV R88, R87 ;  /* 0x0000005700587202 */ /* 0x000fe40000000f00 */
[----:B------:R-:W-:-:S07]  /*2350*/  MOV R89, R90 ;  /* 0x0000005a00597202 */ /* 0x000fce0000000f00 */
[----:B------:R-:W-:Y:S05]  /*2360*/  WARPSYNC.COLLECTIVE R76, `(.L_x_1617) ;  /* 0x000000004c087348 */ /* 0x000fea0003c00000 */
[----:B------:R0:W1:Y:S02]  /*2370*/  SHFL.BFLY P0, R90, R88, R79, R77 ;  /* 0x0c00004f585a7389 */ /* 0x000064000000004d */
[----:B01----:R-:W-:Y:S01]  /*2380*/  ENDCOLLECTIVE ;  /* 0x000000000000791b */ /* 0x003fe20003800000 */
.L_x_1617:
[----:B------:R-:W-:Y:S05]  /*2390*/  BRA `(.L_x_1618) ;  /* 0xffffffe800447947 */ /* 0x000fea000383ffff */
.L_x_1619:
        /* <DEDUP_REMOVED lines=14> */
.L_x_6511:


//--------------------- .text._ZN10layer_norm13ln_bwd_kernelINS_13Kernel_traitsIf13__nv_bfloat16S2_S2_fjLj256ELj1ELj4ELj1ELj16ENS_18Kernel_traits_baseILj256EfS2_S2_S2_fjLj128EEEEELb1ELb0ELb0ELb0EEEvNS_9BwdParamsE --------------------------
	.section	.text._ZN10layer_norm13ln_bwd_kernelINS_13Kernel_traitsIf13__nv_bfloat16S2_S2_fjLj256ELj1ELj4ELj1ELj16ENS_18Kernel_traits_baseILj256EfS2_S2_S2_fjLj128EEEEELb1ELb0ELb0ELb0EEEvNS_9BwdParamsE,"ax",@progbits
	.align	128
        .global         _ZN10layer_norm13ln_bwd_kernelINS_13Kernel_traitsIf13__nv_bfloat16S2_S2_fjLj256ELj1ELj4ELj1ELj16ENS_18Kernel_traits_baseILj256EfS2_S2_S2_fjLj128EEEEELb1ELb0ELb0ELb0EEEvNS_9BwdParamsE
        .type           _ZN10layer_norm13ln_bwd_kernelINS_13Kernel_traitsIf13__nv_bfloat16S2_S2_fjLj256ELj1ELj4ELj1ELj16ENS_18Kernel_traits_baseILj256EfS2_S2_S2_fjLj128EEEEELb1ELb0ELb0ELb0EEEvNS_9BwdParamsE,@function
        .size           _ZN10layer_norm13ln_bwd_kernelINS_13Kernel_traitsIf13__nv_bfloat16S2_S2_fjLj256ELj1ELj4ELj1ELj16ENS_18Kernel_traits_baseILj256EfS2_S2_S2_fjLj128EEEEELb1ELb0ELb0ELb0EEEvNS_9BwdParamsE,(.L_x_6512 - _ZN10layer_norm13ln_bwd_kernelINS_13Kernel_traitsIf13__nv_bfloat16S2_S2_fjLj256ELj1ELj4ELj1ELj16ENS_18Kernel_traits_baseILj256EfS2_S2_S2_fjLj128EEEEELb1ELb0ELb0ELb0EEEvNS_9BwdParamsE)
        .other          _ZN10layer_norm13ln_bwd_kernelINS_13Kernel_traitsIf13__nv_bfloat16S2_S2_fjLj256ELj1ELj4ELj1ELj16ENS_18Kernel_traits_baseILj256EfS2_S2_S2_fjLj128EEEEELb1ELb0ELb0ELb0EEEvNS_9BwdParamsE,@"STO_CUDA_ENTRY STV_DEFAULT"
_ZN10layer_norm13ln_bwd_kernelINS_13Kernel_traitsIf13__nv_bfloat16S2_S2_fjLj256ELj1ELj4ELj1ELj16ENS_18Kernel_traits_baseILj256EfS2_S2_S2_fjLj128EEEEELb1ELb0ELb0ELb0EEEvNS_9BwdParamsE:
.text._ZN10layer_norm13ln_bwd_kernelINS_13Kernel_traitsIf13__nv_bfloat16S2_S2_fjLj256ELj1ELj4ELj1ELj16ENS_18Kernel_traits_baseILj256EfS2_S2_S2_fjLj128EEEEELb1ELb0ELb0ELb0EEEvNS_9BwdParamsE:
        /* <DEDUP_REMOVED lines=38> */
[----:B------:R-:W-:Y:S01]  /*0260*/  IMAD.MOV.U32 R29, RZ, RZ, RZ ;  /* 0x000000ffff1d7224 */ /* 0x000fe200078e00ff */
[----:B------:R-:W-:-:S04]  /*0270*/  ISETP.NE.U32.AND P0, PT, RZ, UR6, PT ;  /* 0x00000006ff007c0c */ /* 0x000fc8000bf05070 */
[----:B------:R-:W-:-:S13]  /*0280*/  ISETP.NE.AND.EX P0, PT, RZ, UR7, PT, P0 ;  /* 0x00000007ff007c0c */ /* 0x000fda000bf05300 */
.L_x_1627:
        /* <DEDUP_REMOVED lines=9> */
[----:B------:R-:W-:Y:S01]  /*0320*/  HFMA2.MMA R72, -RZ, RZ, 1.875, 0 ;  /* 0x3f800000ff487435 */ /* 0x000fe200000001ff */
[----:B------:R-:W-:Y:S03]  /*0330*/  BSSY B1, `(.L_x_1622) ;  /* 0x0000072000017945 */ /* 0x000fe60003800000 */
[----:B------:R-:W-:-:S05]  /*0340*/  IMAD R46, R3, R67, RZ ;  /* 0x00000043032e7224 */ /* 0x000fca00078e02ff */
[----:B------:R-:W-:-:S04]  /*0350*/  SHF.R.S32.HI R47, RZ, 0x1f, R46 ;  /* 0x0000001fff2f7819 */ /* 0x000fc8000001142e */
[----:B------:R-:W-:-:S04]  /*0360*/  LEA.HI R47, R47, R46, RZ, 0x3 ;  /* 0x0000002e2f2f7211 */ /* 0x000fc800078f18ff */
[----:B------:R-:W-:Y:S01]  /*0370*/  LEA.HI.SX32 R58, R47, R2, 0x1d ;  /* 0x000000022f3a7211 */ /* 0x000fe200078feaff */
[----:B--2---:R-:W-:Y:S01]  /*0380*/  @P0 IMAD.U32 R72, R56, 0x10000, RZ ;  /* 0x0001000038480824 */ /* 0x004fe200078e00ff */
[----:B------:R-:W-:Y:S01]  /*0390*/  CS2R R56, SRZ ;  /* 0x0000000000387805 */ /* 0x000fe2000001ff00 */
        /* <DEDUP_REMOVED lines=20> */
[C---:B--2---:R-:W-:Y:S02]  /*04e0*/  PRMT R0, R8.reuse, 0x7632, R0 ;  /* 0x0000763208007816 */ /* 0x044fe40000000000 */
[----:B0-----:R-:W-:Y:S02]  /*04f0*/  SHF.L.U32 R45, R8, 0x10, RZ ;  /* 0x00000010082d7819 */ /* 0x001fe400000006ff */
[----:B------:R-:W-:Y:S02]  /*0500*/  SHF.L.U32 R49, R9, 0x10, RZ ;  /* 0x0000001009317819 */ /* 0x000fe400000006ff */
[C---:B------:R-:W-:Y:S01]  /*0510*/  PRMT R48, R10.reuse, 0x7632, R48 ;  /* 0x000076320a307816 */ /* 0x040fe20000000030 */
[----:B------:R-:W-:Y:S01]  /*0520*/  IMAD.U32 R51, R10, 0x10000, RZ ;  /* 0x000100000a337824 */ /* 0x000fe200078e00ff */
[----:B------:R-:W-:-:S02]  /*0530*/  PRMT R50, R11, 0x7632, R50 ;  /* 0x000076320b327816 */ /* 0x000fc40000000032 */
[----:B------:R-:W-:Y:S02]  /*0540*/  SHF.L.U32 R53, R11, 0x10, RZ ;  /* 0x000000100b357819 */ /* 0x000fe400000006ff */
[----:B----4-:R-:W-:Y:S02]  /*0550*/  FSEL R60, R44, RZ, !P1 ;  /* 0x000000ff2c3c7208 */ /* 0x010fe40004800000 */
[----:B------:R-:W-:Y:S02]  /*0560*/  PRMT R44, R9, 0x7632, R44 ;  /* 0x00007632092c7816 */ /* 0x000fe4000000002c */
[----:B------:R-:W-:Y:S01]  /*0570*/  SHF.L.U32 R9, R0, 0x10, RZ ;  /* 0x0000001000097819 */ /* 0x000fe200000006ff */
[----:B------:R-:W-:Y:S02]  /*0580*/  FADD.FTZ R8, -R60, R45 ;  /* 0x0000002d3c087221 */ /* 0x000fe40000010100 */
[----:B------:R-:W-:Y:S01]  /*0590*/  IMAD.U32 R11, R44, 0x10000, RZ ;  /* 0x000100002c0b7824 */ /* 0x000fe200078e00ff */
[----:B------:R-:W-:Y:S01]  /*05a0*/  SHF.L.U32 R45, R48, 0x10, RZ ;  /* 0x00000010302d7819 */ /* 0x000fe200000006ff */
[----:B------:R-:W-:Y:S01]  /*05b0*/  FADD.FTZ R48, -R60, R9 ;  /* 0x000000093c307221 */ /* 0x000fe20000010100 */
[----:B-1----:R-:W-:Y:S01]  /*05c0*/  SHF.L.U32 R47, R50, 0x10, RZ ;  /* 0x00000010322f7819 */ /* 0x002fe200000006ff */
[C---:B------:R-:W-:Y:S01]  /*05d0*/  FADD.FTZ R46, -R60.reuse, R51 ;  /* 0x000000333c2e7221 */ /* 0x040fe20000010100 */
[----:B------:R-:W-:Y:S01]  /*05e0*/  FADD.FTZ R44, -R60, R11 ;  /* 0x0000000b3c2c7221 */ /* 0x000fe20000010100 */
[----:B------:R-:W-:Y:S01]  /*05f0*/  PRMT R9, R4, 0x7632, R9 ;  /* 0x0000763204097816 */ /* 0x000fe20000000009 */
[----:B------:R-:W-:Y:S01]  /*0600*/  FADD.FTZ R10, -R60, R49 ;  /* 0x000000313c0a7221 */ /* 0x000fe20000010100 */
[----:B------:R-:W-:Y:S01]  /*0610*/  SHF.L.U32 R11, R4, 0x10, RZ ;  /* 0x00000010040b7819 */ /* 0x000fe200000006ff */
[C---:B------:R-:W-:Y:S01]  /*0620*/  FADD.FTZ R62, -R60.reuse, R53 ;  /* 0x000000353c3e7221 */ /* 0x040fe20000010100 */
[----:B------:R-:W-:Y:S01]  /*0630*/  FADD.FTZ R52, -R60, R45 ;  /* 0x0000002d3c347221 */ /* 0x000fe20000010100 */
[----:B------:R-:W-:Y:S01]  /*0640*/  SHF.L.U32 R49, R6, 0x10, RZ ;  /* 0x0000001006317819 */ /* 0x000fe200000006ff */
[----:B-----5:R-:W-:Y:S01]  /*0650*/  FMUL.FTZ R0, R77, R8 ;  /* 0x000000084d007220 */ /* 0x020fe20000410000 */
[--C-:B------:R-:W-:Y:S01]  /*0660*/  FADD.FTZ R60, -R60, R47.reuse ;  /* 0x0000002f3c3c7221 */ /* 0x100fe20000010100 */
[C---:B------:R-:W-:Y:S01]  /*0670*/  PRMT R4, R5.reuse, 0x7632, R4 ;  /* 0x0000763205047816 */ /* 0x040fe20000000004 */
[----:B------:R-:W-:Y:S01]  /*0680*/  IMAD.U32 R45, R5, 0x10000, RZ ;  /* 0x00010000052d7824 */ /* 0x000fe200078e00ff */
[----:B------:R-:W-:Y:S01]  /*0690*/  SHF.L.U32 R50, R9, 0x10, RZ ;  /* 0x0000001009327819 */ /* 0x000fe200000006ff */
[C---:B------:R-:W-:Y:S01]  /*06a0*/  FMUL.FTZ R8, R77.reuse, R46 ;  /* 0x0000002e4d087220 */ /* 0x040fe20000410000 */
[----:B------:R-:W-:Y:S01]  /*06b0*/  PRMT R47, R6, 0x7632, R47 ;  /* 0x00007632062f7816 */ /* 0x000fe2000000002f */
[C---:B------:R-:W-:Y:S01]  /*06c0*/  FMUL.FTZ R5, R77.reuse, R10 ;  /* 0x0000000a4d057220 */ /* 0x040fe20000410000 */
[----:B------:R-:W-:Y:S01]  /*06d0*/  FMUL.FTZ R48, R77, R48 ;  /* 0x000000304d307220 */ /* 0x000fe20000410000 */
[----:B------:R-:W-:Y:S01]  /*06e0*/  FMUL.FTZ R6, R36, R11 ;  /* 0x0000000b24067220 */ /* 0x000fe20000410000 */
[C---:B------:R-:W-:Y:S01]  /*06f0*/  PRMT R51, R7.reuse, 0x7632, R51 ;  /* 0x0000763207337816 */ /* 0x040fe20000000033 */
[----:B------:R-:W-:Y:S01]  /*0700*/  FADD.FTZ R24, R24, R49 ;  /* 0x0000003118187221 */ /* 0x000fe20000010000 */
[----:B------:R-:W-:Y:S01]  /*0710*/  SHF.L.U32 R53, R7, 0x10, RZ ;  /* 0x0000001007357819 */ /* 0x000fe200000006ff */
[-C--:B------:R-:W-:Y:S01]  /*0720*/  FFMA.FTZ R20, R8, R49.reuse, R20 ;  /* 0x0000003108147223 */ /* 0x080fe20000010014 */
[----:B------:R-:W-:Y:S01]  /*0730*/  FMUL.FTZ R10, R32, R49 ;  /* 0x00000031200a7220 */ /* 0x000fe20000410000 */
[----:B------:R-:W-:-:S02]  /*0740*/  IMAD.U32 R56, R4, 0x10000, RZ ;  /* 0x0001000004387824 */ /* 0x000fc400078e00ff */
[----:B------:R-:W-:Y:S01]  /*0750*/  FADD.FTZ R30, R30, R45 ;  /* 0x0000002d1e1e7221 */ /* 0x000fe20000010000 */
[-C--:B------:R-:W-:Y:S01]  /*0760*/  FFMA.FTZ R18, R5, R45.reuse, R18 ;  /* 0x0000002d05127223 */ /* 0x080fe20000010012 */
[----:B------:R-:W-:Y:S01]  /*0770*/  FMUL.FTZ R7, R38, R45 ;  /* 0x0000002d26077220 */ /* 0x000fe20000410000 */
[----:B------:R-:W-:Y:S01]  /*0780*/  SHF.L.U32 R68, R47, 0x10, RZ ;  /* 0x000000102f447819 */ /* 0x000fe200000006ff */
[----:B------:R-:W-:Y:S01]  /*0790*/  FADD.FTZ R29, R29, R50 ;  /* 0x000000321d1d7221 */ /* 0x000fe20000010000 */
[----:B------:R-:W-:Y:S01]  /*07a0*/  FMUL.FTZ R49, R77, R44 ;  /* 0x0000002c4d317220 */ /* 0x000fe20000410000 */
[-C--:B------:R-:W-:Y:S01]  /*07b0*/  FFMA.FTZ R17, R48, R50.reuse, R17 ;  /* 0x0000003230117223 */ /* 0x080fe20000010011 */
        /* <DEDUP_REMOVED lines=15> */
[----:B------:R-:W-:Y:S01]  /*08b0*/  FFMA.FTZ R16, R0, R11, R16 ;  /* 0x0000000b00107223 */ /* 0x000fe20000010010 */
[----:B------:R-:W-:Y:S01]  /*08c0*/  FADD.FTZ R26, R26, R53 ;  /* 0x000000351a1a7221 */ /* 0x000fe20000010000 */
[-C--:B------:R-:W-:Y:S01]  /*08d0*/  FFMA.FTZ R22, R9, R53.reuse, R22 ;  /* 0x0000003509167223 */ /* 0x080fe20000010016 */
[----:B------:R-:W-:Y:S01]  /*08e0*/  FMUL.FTZ R11, R34, R53 ;  /* 0x00000035220b7220 */ /* 0x000fe20000410000 */
        /* <DEDUP_REMOVED lines=12> */
[C-C-:B------:R-:W-:Y:S01]  /*09b0*/  SHF.R.U64 R62, R54.reuse, 0x8, R55.reuse ;  /* 0x00000008363e7819 */ /* 0x140fe20000001237 */
[----:B------:R-:W-:Y:S01]  /*09c0*/  FADD.FTZ R25, R25, R68 ;  /* 0x0000004419197221 */ /* 0x000fe20000010000 */
[----:B------:R-:W-:Y:S01]  /*09d0*/  SHF.R.U64 R63, R54, 0x10, R55 ;  /* 0x00000010363f7819 */ /* 0x000fe20000001237 */
[----:B------:R-:W-:Y:S01]  /*09e0*/  FFMA.FTZ R21, R52, R68, R21 ;  /* 0x0000004434157223 */ /* 0x000fe20000010015 */
[----:B------:R-:W-:Y:S01]  /*09f0*/  SHF.R.U64 R64, R54, 0x18, R55 ;  /* 0x0000001836407819 */ /* 0x000fe20000001237 */
[----:B------:R-:W-:Y:S01]  /*0a00*/  FADD.FTZ R56, R44, R61 ;  /* 0x0000003d2c387221 */ /* 0x000fe20000010000 */
[----:B------:R-:W-:Y:S01]  /*0a10*/  SHF.R.U32.HI R65, RZ, 0x8, R55 ;  /* 0x00000008ff417819 */ /* 0x000fe20000011637 */
[----:B------:R-:W-:Y:S01]  /*0a20*/  FFMA.FTZ R57, R60, R61, R57 ;  /* 0x0000003d3c397223 */ /* 0x000fe20000010039 */
[----:B------:R-:W-:-:S02]  /*0a30*/  SHF.R.U32.HI R66, RZ, 0x10, R55 ;  /* 0x00000010ff427819 */ /* 0x000fc40000011637 */
[----:B------:R-:W-:-:S07]  /*0a40*/  SHF.R.U32.HI R4, RZ, 0x18, R55 ;  /* 0x00000018ff047819 */ /* 0x000fce0000011637 */
.L_x_1623:
[----:B------:R-:W-:Y:S05]  /*0a50*/  BSYNC B1 ;  /* 0x0000000000017941 */ /* 0x000fea0003800000 */
.L_x_1622:
        /* <DEDUP_REMOVED lines=20> */
.L_x_1639:
        /* <DEDUP_REMOVED lines=40> */
[----:B------:R-:W-:Y:S02]  /*0e20*/  @P2 PRMT R56, R13, 0x7632, R56 ;  /* 0x000076320d382816 */ /* 0x000fe40000000038 */
[----:B------:R-:W-:Y:S02]  /*0e30*/  @P2 SHF.L.U32 R46, R45, 0x10, RZ ;  /* 0x000000102d2e2819 */ /* 0x000fe400000006ff */
[----:B------:R-:W-:Y:S01]  /*0e40*/  ISETP.NE.U32.AND P1, PT, RZ, UR16, PT ;  /* 0x00000010ff007c0c */ /* 0x000fe2000bf25070 */
[----:B------:R-:W-:Y:S01]  /*0e50*/  @P2 IMAD.U32 R45, R56, 0x10000, RZ ;  /* 0x00010000382d2824 */ /* 0x000fe200078e00ff */
[----:B------:R-:W-:Y:S01]  /*0e60*/  @P2 PRMT R57, R14, 0x7632, R57 ;  /* 0x000076320e392816 */ /* 0x000fe20000000039 */
[----:B------:R-:W-:Y:S01]  /*0e70*/  @P2 FADD.FTZ R47, R47, R46 ;  /* 0x0000002e2f2f2221 */ /* 0x000fe20000010000 */
[----:B------:R-:W-:Y:S01]  /*0e80*/  ISETP.NE.AND.EX P1, PT, RZ, UR17, PT, P1 ;  /* 0x00000011ff007c0c */ /* 0x000fe2000bf25310 */
[--C-:B------:R-:W-:Y:S01]  /*0e90*/  @P2 FADD.FTZ R76, R76, R45.reuse ;  /* 0x0000002d4c4c2221 */ /* 0x100fe20000010000 */
[----:B------:R-:W-:Y:S01]  /*0ea0*/  @P2 PRMT R45, R15, 0x7632, R45 ;  /* 0x000076320f2d2816 */ /* 0x000fe2000000002d */
[----:B------:R-:W-:Y:S01]  /*0eb0*/  @P2 IMAD.U32 R56, R14, 0x10000, RZ ;  /* 0x000100000e382824 */ /* 0x000fe200078e00ff */
[----:B------:R-:W-:-:S02]  /*0ec0*/  @P2 SHF.L.U32 R57, R57, 0x10, RZ ;  /* 0x0000001039392819 */ /* 0x000fc400000006ff */
[----:B------:R-:W-:Y:S01]  /*0ed0*/  @P2 SHF.L.U32 R46, R45, 0x10, RZ ;  /* 0x000000102d2e2819 */ /* 0x000fe200000006ff */
[----:B------:R-:W-:Y:S01]  /*0ee0*/  @P2 FADD.FTZ R73, R73, R56 ;  /* 0x0000003849492221 */ /* 0x000fe20000010000 */
[----:B------:R-:W-:Y:S01]  /*0ef0*/  @P2 SHF.L.U32 R45, R12, 0x10, RZ ;  /* 0x000000100c2d2819 */ /* 0x000fe200000006ff */
[----:B------:R-:W-:Y:S02]  /*0f00*/  @P2 FADD.FTZ R74, R74, R57 ;  /* 0x000000394a4a2221 */ /* 0x000fe40000010000 */
[----:B------:R-:W-:Y:S01]  /*0f10*/  @P2 FADD.FTZ R77, R77, R46 ;  /* 0x0000002e4d4d2221 */ /* 0x000fe20000010000 */
[----:B------:R-:W-:Y:S01]  /*0f20*/  @P2 SHF.L.U32 R46, R13, 0x10, RZ ;  /* 0x000000100d2e2819 */ /* 0x000fe200000006ff */
[----:B------:R-:W-:Y:S01]  /*0f30*/  @P2 FADD.FTZ R44, R44, R45 ;  /* 0x0000002d2c2c2221 */ /* 0x000fe20000010000 */
[----:B------:R-:W-:Y:S01]  /*0f40*/  @P1 F2FP.BF16.F32.PACK_AB R68, RZ, R74 ;  /* 0x0000004aff44123e */ /* 0x000fe200000010ff */
[-C--:B------:R-:W-:Y:S01]  /*0f50*/  FMUL.FTZ R74, R74, R72.reuse ;  /* 0x000000484a4a7220 */ /* 0x080fe20000410000 */
[----:B------:R-:W-:Y:S01]  /*0f60*/  @P1 F2FP.BF16.F32.PACK_AB R45, RZ, R73 ;  /* 0x00000049ff2d123e */ /* 0x000fe200000010ff */
[----:B------:R-:W-:Y:S01]  /*0f70*/  @P2 FADD.FTZ R75, R75, R46 ;  /* 0x0000002e4b4b2221 */ /* 0x000fe20000010000 */
[----:B------:R-:W-:Y:S01]  /*0f80*/  @P2 SHF.L.U32 R46, R15, 0x10, RZ ;  /* 0x000000100f2e2819 */ /* 0x000fe200000006ff */
[----:B------:R-:W-:Y:S01]  /*0f90*/  FMUL.FTZ R73, R73, R72 ;  /* 0x0000004849497220 */ /* 0x000fe20000410000 */
[----:B------:R-:W-:Y:S01]  /*0fa0*/  FMUL.FTZ R74, R74, UR15 ;  /* 0x0000000f4a4a7c20 */ /* 0x000fe20008410000 */
[----:B------:R-:W-:Y:S01]  /*0fb0*/  @P1 F2FP.BF16.F32.PACK_AB R56, RZ, R44 ;  /* 0x0000002cff38123e */ /* 0x000fe200000010ff */
[-C--:B------:R-:W-:Y:S01]  /*0fc0*/  FMUL.FTZ R44, R44, R72.reuse ;  /* 0x000000482c2c7220 */ /* 0x080fe20000410000 */
[----:B------:R-:W-:Y:S01]  /*0fd0*/  @P2 FADD.FTZ R59, R59, R46 ;  /* 0x0000002e3b3b2221 */ /* 0x000fe20000010000 */
[----:B------:R-:W-:Y:S01]  /*0fe0*/  ISETP.NE.U32.AND P2, PT, RZ, UR16, PT ;  /* 0x00000010ff007c0c */ /* 0x000fe2000bf45070 */
[----:B------:R-:W-:Y:S01]  /*0ff0*/  FMUL.FTZ R73, R73, UR15 ;  /* 0x0000000f49497c20 */ /* 0x000fe20008410000 */
[----:B------:R-:W-:Y:S01]  /*1000*/  @P1 F2FP.BF16.F32.PACK_AB R46, RZ, R75 ;  /* 0x0000004bff2e123e */ /* 0x000fe200000010ff */
[-C--:B------:R-:W-:Y:S01]  /*1010*/  FMUL.FTZ R75, R75, R72.reuse ;  /* 0x000000484b4b7220 */ /* 0x080fe20000410000 */
[----:B------:R-:W-:Y:S01]  /*1020*/  ISETP.NE.AND.EX P2, PT, RZ, UR17, PT, P2 ;  /* 0x00000011ff007c0c */ /* 0x000fe2000bf45320 */
[----:B------:R-:W-:Y:S01]  /*1030*/  FMUL.FTZ R44, R44, UR15 ;  /* 0x0000000f2c2c7c20 */ /* 0x000fe20008410000 */
[----:B------:R-:W-:Y:S01]  /*1040*/  @P1 F2FP.BF16.F32.PACK_AB R57, RZ, R59 ;  /* 0x0000003bff39123e */ /* 0x000fe200000010ff */
[----:B------:R-:W-:Y:S01]  /*1050*/  FMUL.FTZ R75, R75, UR15 ;  /* 0x0000000f4b4b7c20 */ /* 0x000fe20008410000 */
[----:B------:R-:W-:Y:S01]  /*1060*/  @P1 PRMT R41, R46, 0x7610, R41 ;  /* 0x000076102e291816 */ /* 0x000fe20000000029 */
[----:B------:R-:W-:Y:S01]  /*1070*/  FMUL.FTZ R59, R59, R72 ;  /* 0x000000483b3b7220 */ /* 0x000fe20000410000 */
[----:B------:R-:W-:-:S02]  /*1080*/  @P1 PRMT R43, R57, 0x7610, R43 ;  /* 0x00007610392b1816 */ /* 0x000fc4000000002b */
[----:B------:R-:W-:Y:S01]  /*1090*/  FSEL R57, R74, RZ, P5 ;  /* 0x000000ff4a397208 */ /* 0x000fe20002800000 */
[----:B------:R-:W-:Y:S01]  /*10a0*/  FMUL.FTZ R59, R59, UR15 ;  /* 0x0000000f3b3b7c20 */ /* 0x000fe20008410000 */
[----:B------:R-:W-:Y:S02]  /*10b0*/  FSEL R46, R73, RZ, P4 ;  /* 0x000000ff492e7208 */ /* 0x000fe40002000000 */
[----:B------:R-:W-:Y:S02]  /*10c0*/  @P1 PRMT R42, R45, 0x7610, R42 ;  /* 0x000076102d2a1816 */ /* 0x000fe4000000002a */
[----:B------:R-:W-:Y:S02]  /*10d0*/  @P1 PRMT R40, R56, 0x7610, R40 ;  /* 0x0000761038281816 */ /* 0x000fe40000000028 */
[----:B------:R-:W-:Y:S02]  /*10e0*/  F2FP.BF16.F32.PACK_AB R46, R57, R46 ;  /* 0x0000002e392e723e */ /* 0x000fe400000010ff */
[----:B------:R-:W-:Y:S01]  /*10f0*/  FSEL R45, R75, RZ, P6 ;  /* 0x000000ff4b2d7208 */ /* 0x000fe20003000000 */
[----:B------:R-:W0:Y:S01]  /*1100*/  @P2 LDC.64 R56, c[0x0][0x308] ;  /* 0x0000c200ff382b82 */ /* 0x000e220000000a00 */
[----:B------:R-:W-:Y:S01]  /*1110*/  @P1 F2FP.BF16.F32.PACK_AB R71, RZ, R76 ;  /* 0x0000004cff47123e */ /* 0x000fe200000010ff */
[-C--:B------:R-:W-:Y:S01]  /*1120*/  FMUL.FTZ R76, R76, R72.reuse ;  /* 0x000000484c4c7220 */ /* 0x080fe20000410000 */
[----:B------:R-:W-:Y:S01]  /*1130*/  @P1 F2FP.BF16.F32.PACK_AB R70, RZ, R47 ;  /* 0x0000002fff46123e */ /* 0x000fe200000010ff */
[-C--:B------:R-:W-:Y:S01]  /*1140*/  FMUL.FTZ R47, R47, R72.reuse ;  /* 0x000000482f2f7220 */ /* 0x080fe20000410000 */
[----:B------:R-:W-:Y:S01]  /*1150*/  FMUL.FTZ R72, R77, R72 ;  /* 0x000000484d487220 */ /* 0x000fe20000410000 */
[----:B------:R-:W-:Y:S01]  /*1160*/  FMUL.FTZ R76, R76, UR15 ;  /* 0x0000000f4c4c7c20 */ /* 0x000fe20008410000 */
[----:B------:R-:W-:Y:S01]  /*1170*/  LOP3.LUT P4, RZ, R64, 0xff, RZ, 0xc0, !PT ;  /* 0x000000ff40ff7812 */ /* 0x000fe2000788c0ff */
[----:B------:R-:W1:Y:S01]  /*1180*/  LDC.64 R74, c[0x0][0x2f8] ;  /* 0x0000be00ff4a7b82 */ /* 0x000e620000000a00 */
[----:B------:R-:W-:Y:S01]  /*1190*/  LOP3.LUT P6, RZ, R54, 0xff, RZ, 0xc0, !PT ;  /* 0x000000ff36ff7812 */ /* 0x000fe200078cc0ff */
[----:B------:R-:W-:Y:S01]  /*11a0*/  FMUL.FTZ R47, R47, UR15 ;  /* 0x0000000f2f2f7c20 */ /* 0x000fe20008410000 */
[----:B------:R-:W-:Y:S01]  /*11b0*/  FSEL R76, R76, RZ, P4 ;  /* 0x000000ff4c4c7208 */ /* 0x000fe20002000000 */
[----:B------:R-:W-:Y:S01]  /*11c0*/  FMUL.FTZ R72, R72, UR15 ;  /* 0x0000000f48487c20 */ /* 0x000fe20008410000 */
[----:B------:R-:W-:-:S02]  /*11d0*/  LOP3.LUT P5, RZ, R62, 0xff, RZ, 0xc0, !PT ;  /* 0x000000ff3eff7812 */ /* 0x000fc400078ac0ff */
[----:B------:R-:W-:Y:S02]  /*11e0*/  FSEL R44, R44, RZ, P6 ;  /* 0x000000ff2c2c7208 */ /* 0x000fe40003000000 */
[----:B------:R-:W-:Y:S02]  /*11f0*/  LOP3.LUT P4, RZ, R66, 0xff, RZ, 0xc0, !PT ;  /* 0x000000ff42ff7812 */ /* 0x000fe4000788c0ff */
[----:B------:R-:W-:Y:S02]  /*1200*/  LOP3.LUT P6, RZ, R4, 0xff, RZ, 0xc0, !PT ;  /* 0x000000ff04ff7812 */ /* 0x000fe400078cc0ff */
[----:B------:R-:W-:Y:S02]  /*1210*/  FSEL R47, R47, RZ, P5 ;  /* 0x000000ff2f2f7208 */ /* 0x000fe40002800000 */
[----:B------:R-:W-:Y:S01]  /*1220*/  @P1 F2FP.BF16.F32.PACK_AB R69, RZ, R77 ;  /* 0x0000004dff45123e */ /* 0x000fe200000010ff */
[----:B0-----:R-:W-:Y:S01]  /*1230*/  @P2 IMAD.WIDE.U32 R56, R58, 0x10, R56 ;  /* 0x000000103a382825 */ /* 0x001fe200078e0038 */
[----:B------:R-:W-:-:S02]  /*1240*/  FSEL R59, R59, RZ, P4 ;  /* 0x000000ff3b3b7208 */ /* 0x000fc40002000000 */
[----:B------:R-:W-:Y:S02]  /*1250*/  FSEL R72, R72, RZ, P6 ;  /* 0x000000ff48487208 */ /* 0x000fe40003000000 */
[----:B------:R-:W-:Y:S02]  /*1260*/  F2FP.BF16.F32.PACK_AB R44, R47, R44 ;  /* 0x0000002c2f2c723e */ /* 0x000fe400000010ff */
[----:B------:R-:W-:Y:S01]  /*1270*/  F2FP.BF16.F32.PACK_AB R47, R72, R59 ;  /* 0x0000003b482f723e */ /* 0x000fe200000010ff */
[----:B-1----:R-:W-:Y:S01]  /*1280*/  IMAD.WIDE.U32 R58, R58, 0x10, R74 ;  /* 0x000000103a3a7825 */ /* 0x002fe200078e004a */
[----:B------:R-:W-:Y:S02]  /*1290*/  @P1 PRMT R42, R42, 0x5410, R68 ;  /* 0x000054102a2a1816 */ /* 0x000fe40000000044 */
[----:B------:R-:W-:Y:S02]  /*12a0*/  @P1 PRMT R41, R41, 0x5410, R71 ;  /* 0x0000541029291816 */ /* 0x000fe40000000047 */
[----:B------:R-:W-:-:S02]  /*12b0*/  @P1 PRMT R40, R40, 0x5410, R70 ;  /* 0x0000541028281816 */ /* 0x000fc40000000046 */
[----:B------:R-:W-:Y:S02]  /*12c0*/  @P1 PRMT R43, R43, 0x5410, R69 ;  /* 0x000054102b2b1816 */ /* 0x000fe40000000045 */
[----:B------:R-:W-:-:S03]  /*12d0*/  F2FP.BF16.F32.PACK_AB R45, R76, R45 ;  /* 0x0000002d4c2d723e */ /* 0x000fc600000010ff */
[----:B------:R1:W-:Y:S04]  /*12e0*/  @P2 STG.E.128 desc[UR4][R56.64], R40 ;  /* 0x0000002838002986 */ /* 0x0003e8000c101d04 */
[----:B------:R1:W-:Y:S02]  /*12f0*/  STG.E.128 desc[UR4][R58.64], R44 ;  /* 0x0000002c3a007986 */ /* 0x0003e4000c101d04 */
.L_x_1626:
[----:B------:R-:W-:Y:S05]  /*1300*/  BSYNC B1 ;  /* 0x0000000000017941 */ /* 0x000fea0003800000 */
.L_x_1625:
[----:B-1----:R-:W1:Y:S02]  /*1310*/  LDC.64 R44, c[0x0][0x210] ;  /* 0x00008400ff2c7b82 */ /* 0x002e640000000a00 */
[----:B-1----:R-:W-:-:S04]  /*1320*/  LEA R3, R44, R3, 0x2 ;  /* 0x000000032c037211 */ /* 0x002fc800078e10ff */
[----:B------:R-:W-:-:S13]  /*1330*/  ISETP.GE.AND P1, PT, R3, R45, PT ;  /* 0x0000002d0300720c */ /* 0x000fda0003f26270 */
[----:B------:R-:W-:Y:S05]  /*1340*/  @!P1 BRA `(.L_x_1627) ;  /* 0xffffffec00d09947 */ /* 0x000fea000383ffff */
.L_x_1621:
[----:B------:R-:W-:Y:S05]  /*1350*/  BSYNC B0 ;  /* 0x0000000000007941 */ /* 0x000fea0003800000 */
.L_x_1620:
        /* <DEDUP_REMOVED lines=9> */
[----:B------:R-:W-:Y:S01]  /*13f0*/  LEA R0, R15, R0, 0x2 ;  /* 0x000000000f007211 */ /* 0x000fe200078e10ff */
[----:B----4-:R-:W-:-:S03]  /*1400*/  IMAD R32, R32, R67, RZ ;  /* 0x0000004320207224 */ /* 0x010fc600078e02ff */
        /* <DEDUP_REMOVED lines=45> */
[----:B------:R-:W-:Y:S01]  /*16e0*/  FADD.FTZ R9, R3, R10 ;  /* 0x0000000a03097221 */ /* 0x000fe20000010000 */
[----:B------:R-:W-:Y:S01]  /*16f0*/  @P0 IADD3 R6, P2, R6, 0x200, RZ ;  /* 0x0000020006060810 */ /* 0x000fe20007f5e0ff */
[----:B---3--:R-:W-:Y:S01]  /*1700*/  FADD.FTZ R11, RZ, R11 ;  /* 0x0000000bff0b7221 */ /* 0x008fe20000010000 */
[----:B------:R-:W-:-:S02]  /*1710*/  @P0 MOV R3, R17 ;  /* 0x0000001100030202 */ /* 0x000fc40000000f00 */
[----:B------:R-:W-:Y:S01]  /*1720*/  @P0 MOV R4, R0 ;  /* 0x0000000000040202 */ /* 0x000fe20000000f00 */
[----:B----4-:R-:W-:Y:S01]  /*1730*/  FADD.FTZ R13, R26, R13 ;  /* 0x0000000d1a0d7221 */ /* 0x010fe20000010000 */
[-C--:B------:R-:W-:Y:S01]  /*1740*/  @P0 MOV R5, R15.reuse ;  /* 0x0000000f00050202 */ /* 0x080fe20000000f00 */
        /* <DEDUP_REMOVED lines=16> */
.L_x_1624:
        /* <DEDUP_REMOVED lines=8> */
.L_x_1629:
[----:B------:R-:W-:Y:S05]  /*18d0*/  BSYNC B1 ;  /* 0x0000000000017941 */ /* 0x000fea0003800000 */
.L_x_1628:
        /* <DEDUP_REMOVED lines=9> */
.L_x_1630:
[----:B------:R-:W-:Y:S01]  /*1970*/  HFMA2.MMA R44, -RZ, RZ, 0, 1.1920928955078125e-07 ;  /* 0x00000002ff2c7435 */ /* 0x000fe200000001ff */
[----:B------:R-:W-:Y:S01]  /*1980*/  IMAD.MOV.U32 R73, RZ, RZ, R47 ;  /* 0x000000ffff497224 */ /* 0x000fe200078e002f */
[----:B------:R-:W-:-:S09]  /*1990*/  MOV R68, R71 ;  /* 0x0000004700447202 */ /* 0x000fd20000000f00 */
[----:B------:R-:W-:Y:S05]  /*19a0*/  WARPSYNC.COLLECTIVE R46, `(.L_x_1631) ;  /* 0x000000002e087348 */ /* 0x000fea0003c00000 */
[----:B------:R0:W1:Y:S02]  /*19b0*/  SHFL.BFLY P1, R71, R73, R44, R45 ;  /* 0x0c00002c49477389 */ /* 0x000064000002002d */
[----:B01----:R-:W-:Y:S01]  /*19c0*/  ENDCOLLECTIVE ;  /* 0x000000000000791b */ /* 0x003fe20003800000 */
.L_x_1631:
[----:B------:R-:W-:-:S05]  /*19d0*/  FADD.FTZ R68, R68, R57 ;  /* 0x0000003944447221 */ /* 0x000fca0000010000 */
[----:B------:R-:W-:Y:S02]  /*19e0*/  MOV R73, R68 ;  /* 0x0000004400497202 */ /* 0x000fe40000000f00 */
[----:B------:R-:W-:-:S07]  /*19f0*/  MOV R70, R71 ;  /* 0x0000004700467202 */ /* 0x000fce0000000f00 */
[----:B------:R-:W-:Y:S05]  /*1a00*/  WARPSYNC.COLLECTIVE R46, `(.L_x_1632) ;  /* 0x000000002e087348 */ /* 0x000fea0003c00000 */
[----:B------:R0:W1:Y:S02]  /*1a10*/  SHFL.BFLY P1, R71, R73, R44, R45 ;  /* 0x0c00002c49477389 */ /* 0x000064000002002d */
[----:B01----:R-:W-:Y:S01]  /*1a20*/  ENDCOLLECTIVE ;  /* 0x000000000000791b */ /* 0x003fe20003800000 */
.L_x_1632:
[----:B------:R-:W-:Y:S01]  /*1a30*/  FADD.FTZ R70, R47, R70 ;  /* 0x000000462f467221 */ /* 0x000fe20000010000 */
[----:B------:R-:W-:-:S04]  /*1a40*/  HFMA2.MMA R44, -RZ, RZ, 0, 2.384185791015625e-07 ;  /* 0x00000004ff2c7435 */ /* 0x000fc800000001ff */
[----:B------:R-:W-:Y:S01]  /*1a50*/  MOV R73, R70 ;  /* 0x0000004600497202 */ /* 0x000fe20000000f00 */
[----:B------:R-:W-:-:S07]  /*1a60*/  IMAD.MOV.U32 R59, RZ, RZ, R71 ;  /* 0x000000ffff3b7224 */ /* 0x000fce00078e0047 */
[----:B------:R-:W-:Y:S05]  /*1a70*/  WARPSYNC.COLLECTIVE R46, `(.L_x_1633) ;  /* 0x000000002e087348 */ /* 0x000fea0003c00000 */
[----:B------:R0:W1:Y:S02]  /*1a80*/  SHFL.BFLY P1, R71, R73, R44, R45 ;  /* 0x0c00002c49477389 */ /* 0x000064000002002d */
[----:B01----:R-:W-:Y:S01]  /*1a90*/  ENDCOLLECTIVE ;  /* 0x000000000000791b */ /* 0x003fe20003800000 */
.L_x_1633:
[----:B------:R-:W-:-:S04]  /*1aa0*/  FADD.FTZ R59, R68, R59 ;  /* 0x0000003b443b7221 */ /* 0x000fc80000010000 */
[----:B------:R-:W-:Y:S01]  /*1ab0*/  IMAD.MOV.U32 R73, RZ, RZ, R59 ;  /* 0x000000ffff497224 */ /* 0x000fe200078e003b */
[----:B------:R-:W-:-:S07]  /*1ac0*/  MOV R69, R71 ;  /* 0x0000004700457202 */ /* 0x000fce0000000f00 */
[----:B------:R-:W-:Y:S05]  /*1ad0*/  WARPSYNC.COLLECTIVE R46, `(.L_x_1634) ;  /* 0x000000002e087348 */ /* 0x000fea0003c00000 */
[----:B------:R0:W1:Y:S02]  /*1ae0*/  SHFL.BFLY P1, R71, R73, R44, R45 ;  /* 0x0c00002c49477389 */ /* 0x000064000002002d */
[----:B01----:R-:W-:Y:S01]  /*1af0*/  ENDCOLLECTIVE ;  /* 0x000000000000791b */ /* 0x003fe20003800000 */
.L_x_1634:
[----:B------:R-:W-:Y:S01]  /*1b00*/  FADD.FTZ R69, R70, R69 ;  /* 0x0000004546457221 */ /* 0x000fe20000010000 */
[----:B------:R-:W-:-:S04]  /*1b10*/  HFMA2.MMA R44, -RZ, RZ, 0, 4.76837158203125e-07 ;  /* 0x00000008ff2c7435 */ /* 0x000fc800000001ff */
[----:B------:R-:W-:Y:S02]  /*1b20*/  MOV R73, R69 ;  /* 0x0000004500497202 */ /* 0x000fe40000000f00 */
[----:B------:R-:W-:-:S07]  /*1b30*/  MOV R74, R71 ;  /* 0x00000047004a7202 */ /* 0x000fce0000000f00 */
[----:B------:R-:W-:Y:S05]  /*1b40*/  WARPSYNC.COLLECTIVE R46, `(.L_x_1635) ;  /* 0x000000002e087348 */ /* 0x000fea0003c00000 */
[----:B------:R0:W1:Y:S02]  /*1b50*/  SHFL.BFLY P1, R71, R73, R44, R45 ;  /* 0x0c00002c49477389 */ /* 0x000064000002002d */
[----:B01----:R-:W-:Y:S01]  /*1b60*/  ENDCOLLECTIVE ;  /* 0x000000000000791b */ /* 0x003fe20003800000 */
.L_x_1635:
[----:B------:R-:W-:-:S05]  /*1b70*/  FADD.FTZ R74, R59, R74 ;  /* 0x0000004a3b4a7221 */ /* 0x000fca0000010000 */
[----:B------:R-:W-:Y:S01]  /*1b80*/  MOV R73, R74 ;  /* 0x0000004a00497202 */ /* 0x000fe20000000f00 */
[----:B------:R-:W-:-:S07]  /*1b90*/  IMAD.MOV.U32 R56, RZ, RZ, R71 ;  /* 0x000000ffff387224 */ /* 0x000fce00078e0047 */
[----:B------:R-:W-:Y:S05]  /*1ba0*/  WARPSYNC.COLLECTIVE R46, `(.L_x_1636) ;  /* 0x000000002e087348 */ /* 0x000fea0003c00000 */
[----:B------:R0:W1:Y:S02]  /*1bb0*/  SHFL.BFLY P1, R71, R73, R44, R45 ;  /* 0x0c00002c49477389 */ /* 0x000064000002002d */
[----:B01----:R-:W-:Y:S01]  /*1bc0*/  ENDCOLLECTIVE ;  /* 0x000000000000791b */ /* 0x003fe20003800000 */
.L_x_1636:
[----:B------:R-:W-:-:S05]  /*1bd0*/  FADD.FTZ R56, R69, R56 ;  /* 0x0000003845387221 */ /* 0x000fca0000010000 */
[----:B------:R-:W-:Y:S01]  /*1be0*/  MOV R73, R56 ;  /* 0x0000003800497202 */ /* 0x000fe20000000f00 */
[----:B------:R-:W-:Y:S01]  /*1bf0*/  IMAD.MOV.U32 R44, RZ, RZ, 0x10 ;  /* 0x00000010ff2c7424 */ /* 0x000fe200078e00ff */
[----:B------:R-:W-:-:S07]  /*1c00*/  MOV R57, R71 ;  /* 0x0000004700397202 */ /* 0x000fce0000000f00 */
[----:B------:R-:W-:Y:S05]  /*1c10*/  WARPSYNC.COLLECTIVE R46, `(.L_x_1637) ;  /* 0x000000002e087348 */ /* 0x000fea0003c00000 */
[----:B------:R0:W1:Y:S02]  /*1c20*/  SHFL.BFLY P1, R71, R73, R44, R45 ;  /* 0x0c00002c49477389 */ /* 0x000064000002002d */
[----:B01----:R-:W-:Y:S01]  /*1c30*/  ENDCOLLECTIVE ;  /* 0x000000000000791b */ /* 0x003fe20003800000 */
.L_x_1637:
[----:B------:R-:W-:-:S05]  /*1c40*/  FADD.FTZ R57, R74, R57 ;  /* 0x000000394a397221 */ /* 0x000fca0000010000 */
[----:B------:R-:W-:Y:S02]  /*1c50*/  MOV R73, R57 ;  /* 0x0000003900497202 */ /* 0x000fe40000000f00 */
[----:B------:R-:W-:-:S07]  /*1c60*/  MOV R47, R71 ;  /* 0x00000047002f7202 */ /* 0x000fce0000000f00 */
[----:B------:R-:W-:Y:S05]  /*1c70*/  WARPSYNC.COLLECTIVE R46, `(.L_x_1638) ;  /* 0x000000002e087348 */ /* 0x000fea0003c00000 */
[----:B------:R0:W1:Y:S02]  /*1c80*/  SHFL.BFLY P1, R71, R73, R44, R45 ;  /* 0x0c00002c49477389 */ /* 0x000064000002002d */
[----:B01----:R-:W-:Y:S01]  /*1c90*/  ENDCOLLECTIVE ;  /* 0x000000000000791b */ /* 0x003fe20003800000 */
.L_x_1638:
[----:B------:R-:W-:Y:S01]  /*1ca0*/  MOV R68, R71 ;  /* 0x0000004700447202 */ /* 0x000fe20000000f00 */
[----:B------:R-:W-:Y:S06]  /*1cb0*/  BRA `(.L_x_1639) ;  /* 0xffffffec00b87947 */ /* 0x000fec000383ffff */
.L_x_1640:
        /* <DEDUP_REMOVED lines=12> */
.L_x_6512:


//--------------------- .text._ZN10layer_norm13ln_bwd_kernelINS_13Kernel_traitsIf13__nv_bfloat16S2_S2_fjLj256ELj1ELj4ELj1ELj16ENS_18Kernel_traits_baseILj256EfS2_S2_S2_fjLj128EEEEELb1ELb0ELb0ELb1EEEvNS_9BwdParamsE --------------------------
	.section	.text._ZN10layer_norm13ln_bwd_kernelINS_13Kernel_traitsIf13__nv_bfloat16S2_S2_fjLj256ELj1ELj4ELj1ELj16ENS_18Kernel_traits_baseILj256EfS2_S2_S2_fjLj128EEEEELb1ELb0ELb0ELb1EEEvNS_9BwdParamsE,"ax",@progbits
	.align	128
        .global         _ZN10layer_norm13ln_bwd_kernelINS_13Kernel_traitsIf13__nv_bfloat16S2_S2_fjLj256ELj1ELj4ELj1ELj16ENS_18Kernel_traits_baseILj256EfS2_S2_S2_fjLj128EEEEELb1ELb0ELb0ELb1EEEvNS_9BwdParamsE
        .type           _ZN10layer_norm13ln_bwd_kernelINS_13Kernel_traitsIf13__nv_bfloat16S2_S2_fjLj256ELj1ELj4ELj1ELj16ENS_18Kernel_traits_baseILj256EfS2_S2_S2_fjLj128EEEEELb1ELb0ELb0ELb1EEEvNS_9BwdParamsE,@function
        .size           _ZN10layer_norm13ln_bwd_kernelINS_13Kernel_traitsIf13__nv_bfloat16S2_S2_fjLj256ELj1ELj4ELj1ELj16ENS_18Kernel_traits_baseILj256EfS2_S2_S2_fjLj128EEEEELb1ELb0ELb0ELb1EEEvNS_9BwdParamsE,(.L_x_6513 - _ZN10layer_norm13ln_bwd_kernelINS_13Kernel_traitsIf13__nv_bfloat16S2_S2_fjLj256ELj1ELj4ELj1ELj16ENS_18Kernel_traits_baseILj256EfS2_S2_S2_fjLj128EEEEELb1ELb0ELb0ELb1EEEvNS_9BwdParamsE)
        .other          _ZN10layer_norm13ln_bwd_kernelINS_13Kernel_traitsIf13__nv_bfloat16S2_S2_fjLj256ELj1ELj4ELj1ELj16ENS_18Kernel_traits_baseILj256EfS2_S2_S2_fjLj128EEEEELb1ELb0ELb0ELb1EEEvNS_9BwdParamsE,@"STO_CUDA_ENTRY STV_DEFAULT"
_ZN10layer_norm13ln_bwd_kernelINS_13Kernel_traitsIf13__nv_bfloat16S2_S2_fjLj256ELj1ELj4ELj1ELj16ENS_18Kernel_traits_baseILj256EfS2_S2_S2_fjLj128EEEEELb1ELb0ELb0ELb1EEEvNS_9BwdParamsE:
.text._ZN10layer_norm13ln_bwd_kernelINS_13Kernel_traitsIf13__nv_bfloat16S2_S2_fjLj256ELj1ELj4ELj1ELj16ENS_18Kernel_traits_baseILj256EfS2_S2_S2_fjLj128EEEEELb1ELb0ELb0ELb1EEEvNS_9BwdParamsE:
        /* <DEDUP_REMOVED lines=27> */
.L_x_1642:
[----:B------:R-:W-:Y:S01]  /*01b0*/  SHF.L.U32 R0, R10, 0x5, RZ ;  /* 0x000000050a007819 */ /* 0x000fe200000006ff */
[----:B------:R-:W0:Y:S01]  /*01c0*/  LDC.U8 R42, c[0x0][0x2a0] ;  /* 0x0000a800ff2a7b82 */ /* 0x000e220000000000 */
[----:B------:R-:W-:Y:S02]  /*01d0*/  ULDC.64 UR6, c[0x0][0x260] ;  /* 0x0000980000067ab9 */ /* 0x000fe40000000a00 */
[----:B------:R-:W-:-:S04]  /*01e0*/  LOP3.LUT R0, R0, 0x3e0, RZ, 0xc0, !PT ;  /* 0x000003e000007812 */ /* 0x000fc800078ec0ff */
[----:B------:R-:W-:-:S05]  /*01f0*/  IADD3 R2, P0, R0, UR6, RZ ;  /* 0x0000000600027c10 */ /* 0x000fca000ff1e0ff */
[----:B------:R-:W-:Y:S01]  /*0200*/  IMAD.X R3, RZ, RZ, UR7, P0 ;  /* 0x00000007ff037e24 */ /* 0x000fe200080e06ff */
[----:B------:R-:W-:Y:S02]  /*0210*/  ULDC.64 UR6, c[0x0][0x270] ;  /* 0x00009c0000067ab9 */ /* 0x000fe40000000a00 */
[----:B------:R-:W-:Y:S01]  /*0220*/  ISETP.NE.U32.AND P0, PT, RZ, UR6, PT ;  /* 0x00000006ff007c0c */ /* 0x000fe2000bf05070 */
[----:B------:R-:W-:Y:S01]  /*0230*/  HFMA2.MMA R11, -RZ, RZ, 0, 0 ;  /* 0x00000000ff0b7435 */ /* 0x000fe200000001ff */
[----:B------:R-:W-:Y:S01]  /*0240*/  BSSY B1, `(.L_x_1644) ;  /* 0x0000105000017945 */ /* 0x000fe20003800000 */
[----:B------:R-:W5:Y:S01]  /*0250*/  LDG.E.128 R16, desc[UR4][R2.64] ;  /* 0x0000000402107981 */ /* 0x000f62000c1e1d00 */
[----:B------:R-:W-:Y:S02]  /*0260*/  ISETP.NE.AND.EX P0, PT, RZ, UR7, PT, P0 ;  /* 0x00000007ff007c0c */ /* 0x000fe4000bf05300 */
[----:B------:R-:W-:Y:S02]  /*0270*/  CS2R R8, SRZ ;  /* 0x0000000000087805 */ /* 0x000fe4000001ff00 */
[----:B------:R-:W-:Y:S01]  /*0280*/  CS2R R6, SRZ ;  /* 0x0000000000067805 */ /* 0x000fe2000001ff00 */
[----:B------:R1:W5:Y:S01]  /*0290*/  LDG.E.128 R20, desc[UR4][R2.64+0x10] ;  /* 0x0000100402147981 */ /* 0x000362000c1e1d00 */
[----:B------:R-:W-:-:S02]  /*02a0*/  CS2R R36, SRZ ;  /* 0x0000000000247805 */ /* 0x000fc4000001ff00 */
[----:B------:R-:W-:Y:S02]  /*02b0*/  CS2R R40, SRZ ;  /* 0x0000000000287805 */ /* 0x000fe4000001ff00 */
[----:B------:R-:W-:Y:S02]  /*02c0*/  CS2R R38, SRZ ;  /* 0x0000000000267805 */ /* 0x000fe4000001ff00 */
[----:B------:R-:W-:Y:S02]  /*02d0*/  CS2R R4, SRZ ;  /* 0x0000000000047805 */ /* 0x000fe4000001ff00 */
[----:B------:R-:W-:Y:S02]  /*02e0*/  MOV R43, RZ ;  /* 0x000000ff002b7202 */ /* 0x000fe40000000f00 */
[----:B-1----:R-:W-:-:S07]  /*02f0*/  CS2R R2, SRZ ;  /* 0x0000000000027805 */ /* 0x002fce000001ff00 */
.L_x_1646:
[----:B-1----:R-:W1:Y:S01]  /*0300*/  @P0 LDC.64 R52, c[0x0][0x270] ;  /* 0x00009c00ff340b82 */ /* 0x002e620000000a00 */
[----:B------:R-:W-:-:S05]  /*0310*/  IMAD R0, R44, UR8, RZ ;  /* 0x000000082c007c24 */ /* 0x000fca000f8e02ff */
[----:B------:R-:W-:Y:S02]  /*0320*/  SHF.R.S32.HI R29, RZ, 0x1f, R0 ;  /* 0x0000001fff1d7819 */ /* 0x000fe40000011400 */
[----:B------:R-:W2:Y:S02]  /*0330*/  LDC.64 R54, c[0x0][0x250] ;  /* 0x00009400ff367b82 */ /* 0x000ea40000000a00 */
[----:B------:R-:W-:Y:S02]  /*0340*/  LEA.HI R29, R29, R0, RZ, 0x3 ;  /* 0x000000001d1d7211 */ /* 0x000fe400078f18ff */
[----:B------:R-:W-:-:S04]  /*0350*/  LOP3.LUT R0, R10, 0x1f, RZ, 0xc0, !PT ;  /* 0x0000001f0a007812 */ /* 0x000fc800078ec0ff */
[----:B------:R-:W-:Y:S01]  /*0360*/  LEA.HI.SX32 R47, R29, R0, 0x1d ;  /* 0x000000001d2f7211 */ /* 0x000fe200078feaff */
[----:B------:R-:W3:Y:S01]  /*0370*/  LDC.64 R48, c[0x0][0x258] ;  /* 0x00009600ff307b82 */ /* 0x000ee20000000a00 */
[----:B------:R-:W-:Y:S02]  /*0380*/  SHF.R.S32.HI R0, RZ, 0x1f, R44 ;  /* 0x0000001fff007819 */ /* 0x000fe4000001142c */
[----:B------:R-:W-:Y:S01]  /*0390*/  SHF.R.U32.HI R45, RZ, 0x1c, R47 ;  /* 0x0000001cff2d7819 */ /* 0x000fe2000001162f */
[----:B------:R-:W-:Y:S01]  /*03a0*/  IMAD.SHL.U32 R46, R47, 0x10, RZ ;  /* 0x000000102f2e7824 */ /* 0x000fe200078e00ff */
[----:B-1----:R-:W-:-:S03]  /*03b0*/  @P0 LEA R52, P1, R44, R52, 0x1 ;  /* 0x000000342c340211 */ /* 0x002fc600078208ff */
[----:B------:R-:W1:Y:S01]  /*03c0*/  LDC.64 R28, c[0x0][0x2b8] ;  /* 0x0000ae00ff1c7b82 */ /* 0x000e620000000a00 */
[----:B------:R-:W-:Y:S02]  /*03d0*/  @P0 LEA.HI.X R53, R44, R53, R0, 0x1, P1 ;  /* 0x000000352c350211 */ /* 0x000fe400008f0c00 */
[----:B------:R-:W-:Y:S01]  /*03e0*/  IADD3 R32, P1, R46, UR12, RZ ;  /* 0x0000000c2e207c10 */ /* 0x000fe2000ff3e0ff */
[----:B--2---:R-:W-:Y:S02]  /*03f0*/  IMAD.WIDE R54, R44, 0x4, R54 ;  /* 0x000000042c367825 */ /* 0x004fe400078e0236 */
[----:B------:R-:W2:Y:S01]  /*0400*/  @P0 LDG.E.U16 R52, desc[UR4][R52.64] ;  /* 0x0000000434340981 */ /* 0x000ea2000c1e1500 */
[----:B------:R-:W-:-:S03]  /*0410*/  IADD3.X R33, R45, UR13, RZ, P1, !PT ;  /* 0x0000000d2d217c10 */ /* 0x000fc60008ffe4ff */
[----:B------:R-:W4:Y:S04]  /*0420*/  LDG.E R55, desc[UR4][R54.64] ;  /* 0x0000000436377981 */ /* 0x000f28000c1e1900 */
[----:B------:R-:W4:Y:S01]  /*0430*/  LDG.E.128 R32, desc[UR4][R32.64] ;  /* 0x0000000420207981 */ /* 0x000f22000c1e1d00 */
[----:B---3--:R-:W-:-:S04]  /*0440*/  IMAD.WIDE R48, R44, 0x4, R48 ;  /* 0x000000042c307825 */ /* 0x008fc800078e0230 */
[C---:B-1----:R-:W-:Y:S02]  /*0450*/  IMAD.WIDE.U32 R28, R47.reuse, 0x10, R28 ;  /* 0x000000102f1c7825 */ /* 0x042fe400078e001c */
[----:B------:R1:W3:Y:S04]  /*0460*/  LDG.E R48, desc[UR4][R48.64] ;  /* 0x0000000430307981 */ /* 0x0002e8000c1e1900 */
[----:B------:R-:W3:Y:S01]  /*0470*/  LDG.E.128 R28, desc[UR4][R28.64] ;  /* 0x000000041c1c7981 */ /* 0x000ee2000c1e1d00 */
[----:B------:R-:W-:-:S04]  /*0480*/  LEA R60, P3, R47, UR14, 0x3 ;  /* 0x0000000e2f3c7c11 */ /* 0x000fc8000f8618ff */
[----:B------:R-:W-:-:S06]  /*0490*/  LEA.HI.X R61, R47, UR15, RZ, 0x3, P3 ;  /* 0x0000000f2f3d7c11 */ /* 0x000fcc00098f1cff */
[----:B-----5:R-:W5:Y:S01]  /*04a0*/  LDG.E.64 R60, desc[UR4][R60.64] ;  /* 0x000000043c3c7981 */ /* 0x020f62000c1e1b00 */
[----:B------:R-:W-:-:S04]  /*04b0*/  ISETP.NE.U32.AND P1, PT, RZ, UR10, PT ;  /* 0x0000000aff007c0c */ /* 0x000fc8000bf25070 */
[----:B------:R-:W-:-:S13]  /*04c0*/  ISETP.NE.AND.EX P1, PT, RZ, UR11, PT, P1 ;  /* 0x0000000bff007c0c */ /* 0x000fda000bf25310 */
[----:B------:R-:W-:-:S04]  /*04d0*/  @P1 LEA R50, P2, R47, UR10, 0x4 ;  /* 0x0000000a2f321c11 */ /* 0x000fc8000f8420ff */
[----:B------:R-:W-:Y:S02]  /*04e0*/  @P1 LEA.HI.X R51, R47, UR11, RZ, 0x4, P2 ;  /* 0x0000000b2f331c11 */ /* 0x000fe400090f24ff */
[----:B0-----:R-:W-:Y:S02]  /*04f0*/  ISETP.NE.AND P2, PT, R42, RZ, PT ;  /* 0x000000ff2a00720c */ /* 0x001fe40003f45270 */
[----:B------:R-:W-:Y:S01]  /*0500*/  MOV R47, 0x3f800000 ;  /* 0x3f800000002f7802 */ /* 0x000fe20000000f00 */
[----:B------:R0:W5:Y:S01]  /*0510*/  @P1 LDG.E.128 R12, desc[UR4][R50.64] ;  /* 0x00000004320c1981 */ /* 0x000162000c1e1d00 */
[----:B------:R-:W-:Y:S01]  /*0520*/  UMOV UR6, 0xffffffff ;  /* 0xffffffff00067882 */ /* 0x000fe20000000000 */
[----:B--2---:R-:W-:Y:S02]  /*0530*/  @P0 SHF.L.U32 R47, R52, 0x10, RZ ;  /* 0x00000010342f0819 */ /* 0x004fe400000006ff */
[----:B----4-:R-:W-:Y:S02]  /*0540*/  FSEL R55, R55, RZ, !P2 ;  /* 0x000000ff37377208 */ /* 0x010fe40005000000 */
[C---:B------:R-:W-:Y:S01]  /*0550*/  PRMT R0, R32.reuse, 0x7632, R0 ;  /* 0x0000763220007816 */ /* 0x040fe20000000000 */
[----:B------:R-:W-:Y:S01]  /*0560*/  IMAD.U32 R32, R32, 0x10000, RZ ;  /* 0x0001000020207824 */ /* 0x000fe200078e00ff */
[----:B-1----:R-:W-:-:S02]  /*0570*/  PRMT R49, R33, 0x7632, R49 ;  /* 0x0000763221317816 */ /* 0x002fc40000000031 */
[----:B------:R-:W-:Y:S02]  /*0580*/  SHF.L.U32 R52, R33, 0x10, RZ ;  /* 0x0000001021347819 */ /* 0x000fe400000006ff */
[C---:B------:R-:W-:Y:S01]  /*0590*/  PRMT R33, R34.reuse, 0x7632, R33 ;  /* 0x0000763222217816 */ /* 0x040fe20000000021 */
[----:B------:R-:W-:Y:S01]  /*05a0*/  FADD.FTZ R53, -R55, R32 ;  /* 0x0000002037357221 */ /* 0x000fe20000010100 */
[----:B------:R-:W-:Y:S02]  /*05b0*/  SHF.L.U32 R34, R34, 0x10, RZ ;  /* 0x0000001022227819 */ /* 0x000fe400000006ff */
[----:B------:R-:W-:Y:S02]  /*05c0*/  SHF.L.U32 R32, R49, 0x10, RZ ;  /* 0x0000001031207819 */ /* 0x000fe400000006ff */
[----:B------:R-:W-:Y:S01]  /*05d0*/  SHF.L.U32 R0, R0, 0x10, RZ ;  /* 0x0000001000007819 */ /* 0x000fe200000006ff */
[----:B------:R-:W-:Y:S01]  /*05e0*/  FADD.FTZ R49, -R55, R34 ;  /* 0x0000002237317221 */ /* 0x000fe20000010100 */
[----:B0-----:R-:W-:Y:S01]  /*05f0*/  PRMT R50, R35, 0x7632, R50 ;  /* 0x0000763223327816 */ /* 0x001fe20000000032 */
[----:B------:R-:W-:-:S02]  /*0600*/  IMAD.U32 R34, R33, 0x10000, RZ ;  /* 0x0001000021227824 */ /* 0x000fc400078e00ff */
[--C-:B------:R-:W-:Y:S01]  /*0610*/  FADD.FTZ R59, -R55, R32.reuse ;  /* 0x00000020373b7221 */ /* 0x100fe20000010100 */
[----:B------:R-:W-:Y:S01]  /*0620*/  IMAD.U32 R54, R35, 0x10000, RZ ;  /* 0x0001000023367824 */ /* 0x000fe200078e00ff */
[C---:B---3--:R-:W-:Y:S01]  /*0630*/  PRMT R32, R28.reuse, 0x7632, R32 ;  /* 0x000076321c207816 */ /* 0x048fe20000000020 */
[C---:B------:R-:W-:Y:S01]  /*0640*/  FADD.FTZ R51, -R55.reuse, R52 ;  /* 0x0000003437337221 */ /* 0x040fe20000010100 */
[C---:B------:R-:W-:Y:S01]  /*0650*/  FADD.FTZ R33, -R55.reuse, R0 ;  /* 0x0000000037217221 */ /* 0x040fe20000010100 */
[----:B------:R-:W-:Y:S01]  /*0660*/  SHF.L.U32 R28, R28, 0x10, RZ ;  /* 0x000000101c1c7819 */ /* 0x000fe200000006ff */
[--C-:B------:R-:W-:Y:S01]  /*0670*/  FADD.FTZ R57, -R55, R34.reuse ;  /* 0x0000002237397221 */ /* 0x100fe20000010100 */
[----:B------:R-:W-:Y:S01]  /*0680*/  SHF.L.U32 R50, R50, 0x10, RZ ;  /* 0x0000001032327819 */ /* 0x000fe200000006ff */
[----:B------:R-:W-:Y:S01]  /*0690*/  FMUL.FTZ R0, R48, R53 ;  /* 0x0000003530007220 */ /* 0x000fe20000410000 */
[----:B------:R-:W-:Y:S01]  /*06a0*/  PRMT R34, R29, 0x7632, R34 ;  /* 0x000076321d227816 */ /* 0x000fe20000000022 */
[----:B------:R-:W-:Y:S01]  /*06b0*/  FADD.FTZ R63, -R55, R54 ;  /* 0x00000036373f7221 */ /* 0x000fe20000010100 */
[C---:B------:R-:W-:Y:S01]  /*06c0*/  PRMT R52, R30.reuse, 0x7632, R52 ;  /* 0x000076321e347816 */ /* 0x040fe20000000034 */
[----:B------:R-:W-:Y:S01]  /*06d0*/  IMAD.U32 R29, R29, 0x10000, RZ ;  /* 0x000100001d1d7824 */ /* 0x000fe200078e00ff */
[----:B------:R-:W-:Y:S01]  /*06e0*/  SHF.L.U32 R35, R30, 0x10, RZ ;  /* 0x000000101e237819 */ /* 0x000fe200000006ff */
[----:B------:R-:W-:-:S02]  /*06f0*/  IMAD.U32 R30, R32, 0x10000, RZ ;  /* 0x00010000201e7824 */ /* 0x000fc400078e00ff */
[C---:B------:R-:W-:Y:S01]  /*0700*/  FMUL.FTZ R51, R48.reuse, R51 ;  /* 0x0000003330337220 */ /* 0x040fe20000410000 */
[----:B------:R-:W-:Y:S01]  /*0710*/  FMUL.FTZ R33, R48, R33 ;  /* 0x0000002130217220 */ /* 0x000fe20000410000 */
[----:B------:R-:W-:Y:S01]  /*0720*/  PRMT R54, R31, 0x7632, R54 ;  /* 0x000076321f367816 */ /* 0x000fe20000000036 */
[----:B------:R-:W-:Y:S01]  /*0730*/  FADD.FTZ R41, R28, R41 ;  /* 0x000000291c297221 */ /* 0x000fe20000010000 */
[-C--:B------:R-:W-:Y:S01]  /*0740*/  FFMA.FTZ R43, R0, R28.reuse, R43 ;  /* 0x0000001c002b7223 */ /* 0x080fe2000001002b */
[----:B------:R-:W-:Y:S01]  /*0750*/  FMUL.FTZ R53, R16, R28 ;  /* 0x0000001c10357220 */ /* 0x000fe20000410000 */
[----:B------:R-:W-:Y:S01]  /*0760*/  FADD.FTZ R55, -R55, R50 ;  /* 0x0000003237377221 */ /* 0x000fe20000010100 */
[----:B------:R-:W-:Y:S01]  /*0770*/  SHF.L.U32 R31, R31, 0x10, RZ ;  /* 0x000000101f1f7819 */ /* 0x000fe200000006ff */
[----:B------:R-:W-:Y:S01]  /*0780*/  FMUL.FTZ R50, R48, R49 ;  /* 0x0000003130327220 */ /* 0x000fe20000410000 */
[----:B------:R-:W-:Y:S01]  /*0790*/  SHF.L.U32 R28, R34, 0x10, RZ ;  /* 0x00000010221c7819 */ /* 0x000fe200000006ff */
        /* <DEDUP_REMOVED lines=62> */
.L_x_1658:
        /* <DEDUP_REMOVED lines=16> */
[-C--:B------:R-:W-:Y:S01]  /*0c80*/  FFMA.FTZ R31, R31, R58.reuse, R63 ;  /* 0x0000003a1f1f7223 */ /* 0x080fe2000001003f */
[----:B0-----:R-:W-:Y:S01]  /*0c90*/  FADD.FTZ R57, R52, -R29 ;  /* 0x8000001d34397221 */ /* 0x001fe20000010000 */
[-C--:B------:R-:W-:Y:S01]  /*0ca0*/  FFMA.FTZ R50, R50, R58.reuse, R63 ;  /* 0x0000003a32327223 */ /* 0x080fe2000001003f */
[--C-:B------:R-:W-:Y:S01]  /*0cb0*/  FADD.FTZ R49, R49, -R0.reuse ;  /* 0x8000000031317221 */ /* 0x100fe20000010000 */
[----:B------:R-:W-:Y:S01]  /*0cc0*/  @P1 PRMT R0, R12, 0x7632, R0 ;  /* 0x000076320c001816 */ /* 0x000fe20000000000 */
[----:B------:R-:W-:Y:S01]  /*0cd0*/  FADD.FTZ R59, R32, -R59 ;  /* 0x8000003b203b7221 */ /* 0x000fe20000010000 */
[----:B------:R-:W-:Y:S01]  /*0ce0*/  @P1 SHF.L.U32 R29, R12, 0x10, RZ ;  /* 0x000000100c1d1819 */ /* 0x000fe200000006ff */
[----:B------:R-:W-:Y:S01]  /*0cf0*/  FADD.FTZ R33, R30, -R33 ;  /* 0x800000211e217221 */ /* 0x000fe20000010000 */
[----:B------:R-:W-:Y:S01]  /*0d00*/  FMUL.FTZ R32, R48, R53 ;  /* 0x0000003530207220 */ /* 0x000fe20000410000 */
[----:B------:R-:W-:Y:S01]  /*0d10*/  FFMA.FTZ R63, R55, R58, R63 ;  /* 0x0000003a373f7223 */ /* 0x000fe2000001003f */
[----:B------:R-:W-:Y:S01]  /*0d20*/  FADD.FTZ R51, R28, -R31 ;  /* 0x8000001f1c337221 */ /* 0x000fe20000010000 */
[----:B------:R-:W-:Y:S01]  /*0d30*/  FADD.FTZ R55, R35, -R50 ;  /* 0x8000003223377221 */ /* 0x000fe20000010000 */
[----:B------:R-:W-:Y:S01]  /*0d40*/  @P1 IMAD.U32 R31, R0, 0x10000, RZ ;  /* 0x00010000001f1824 */ /* 0x000fe200078e00ff */
[C---:B------:R-:W-:Y:S01]  /*0d50*/  @P1 SHF.L.U32 R35, R13.reuse, 0x10, RZ ;  /* 0x000000100d231819 */ /* 0x040fe200000006ff */
[C---:B------:R-:W-:Y:S01]  /*0d60*/  FMUL.FTZ R30, R48.reuse, R33 ;  /* 0x00000021301e7220 */ /* 0x040fe20000410000 */
[----:B------:R-:W-:Y:S01]  /*0d70*/  FMUL.FTZ R0, R48, R49 ;  /* 0x0000003130007220 */ /* 0x000fe20000410000 */
[--C-:B------:R-:W-:Y:S01]  /*0d80*/  @P1 FADD.FTZ R32, R32, R29.reuse ;  /* 0x0000001d20201221 */ /* 0x100fe20000010000 */
        /* <DEDUP_REMOVED lines=9> */
[----:B------:R-:W-:Y:S01]  /*0e20*/  @P1 FADD.FTZ R0, R0, R35 ;  /* 0x0000002300001221 */ /* 0x000fe20000010000 */
[----:B------:R-:W-:Y:S01]  /*0e30*/  @P1 SHF.L.U32 R29, R29, 0x10, RZ ;  /* 0x000000101d1d1819 */ /* 0x000fe200000006ff */
[----:B------:R-:W-:Y:S01]  /*0e40*/  FMUL.FTZ R48, R48, R63 ;  /* 0x0000003f30307220 */ /* 0x000fe20000410000 */
[----:B------:R-:W-:Y:S01]  /*0e50*/  @P1 SHF.L.U32 R31, R14, 0x10, RZ ;  /* 0x000000100e1f1819 */ /* 0x000fe200000006ff */
[----:B------:R-:W-:Y:S01]  /*0e60*/  @P1 IMAD.U32 R35, R15, 0x10000, RZ ;  /* 0x000100000f231824 */ /* 0x000fe200078e00ff */
[----:B------:R-:W-:Y:S01]  /*0e70*/  @P1 SHF.L.U32 R33, R33, 0x10, RZ ;  /* 0x0000001021211819 */ /* 0x000fe200000006ff */
[----:B------:R-:W-:Y:S01]  /*0e80*/  @P1 FADD.FTZ R28, R28, R29 ;  /* 0x0000001d1c1c1221 */ /* 0x000fe20000010000 */
[----:B------:R-:W-:Y:S01]  /*0e90*/  @P1 SHF.L.U32 R49, R49, 0x10, RZ ;  /* 0x0000001031311819 */ /* 0x000fe200000006ff */
[----:B------:R-:W-:Y:S01]  /*0ea0*/  @P1 FADD.FTZ R52, R52, R31 ;  /* 0x0000001f34341221 */ /* 0x000fe20000010000 */
[----:B------:R-:W-:Y:S01]  /*0eb0*/  @P1 FADD.FTZ R50, R50, R35 ;  /* 0x0000002332321221 */ /* 0x000fe20000010000 */
[----:B------:R-:W-:-:S02]  /*0ec0*/  @P1 FADD.FTZ R34, R34, R33 ;  /* 0x0000002122221221 */ /* 0x000fc40000010000 */
        /* <DEDUP_REMOVED lines=27> */
[----:B------:R-:W-:Y:S01]  /*1080*/  @P1 F2FP.BF16.F32.PACK_AB R49, RZ, R30 ;  /* 0x0000001eff31123e */ /* 0x000fe200000010ff */
[----:B------:R-:W-:Y:S01]  /*1090*/  FMUL.FTZ R33, R33, UR18 ;  /* 0x0000001221217c20 */ /* 0x000fe20008410000 */
[----:B------:R-:W-:-:S02]  /*10a0*/  @P1 F2FP.BF16.F32.PACK_AB R34, RZ, R34 ;  /* 0x00000022ff22123e */ /* 0x000fc400000010ff */
[----:B------:R-:W-:Y:S02]  /*10b0*/  FSEL R30, R47, RZ, P5 ;  /* 0x000000ff2f1e7208 */ /* 0x000fe40002800000 */
[----:B------:R-:W-:Y:S02]  /*10c0*/  @P1 PRMT R26, R52, 0x7610, R26 ;  /* 0x00007610341a1816 */ /* 0x000fe4000000001a */
[----:B------:R-:W-:Y:S02]  /*10d0*/  @P1 PRMT R24, R31, 0x7610, R24 ;  /* 0x000076101f181816 */ /* 0x000fe40000000018 */
[----:B------:R-:W-:Y:S02]  /*10e0*/  F2FP.BF16.F32.PACK_AB R31, R30, R55 ;  /* 0x000000371e1f723e */ /* 0x000fe400000010ff */
[----:B------:R-:W-:Y:S02]  /*10f0*/  @P1 PRMT R26, R26, 0x5410, R34 ;  /* 0x000054101a1a1816 */ /* 0x000fe40000000022 */
[----:B------:R-:W-:-:S02]  /*1100*/  F2FP.BF16.F32.PACK_AB R30, R54, R35 ;  /* 0x00000023361e723e */ /* 0x000fc400000010ff */
[----:B------:R-:W0:Y:S01]  /*1110*/  LDC.64 R34, c[0x0][0x210] ;  /* 0x00008400ff227b82 */ /* 0x000e220000000a00 */
[----:B------:R-:W-:Y:S02]  /*1120*/  @P1 F2FP.BF16.F32.PACK_AB R50, RZ, R50 ;  /* 0x00000032ff32123e */ /* 0x000fe400000010ff */
[----:B------:R-:W-:Y:S02]  /*1130*/  LOP3.LUT P6, RZ, R60, 0xff, RZ, 0xc0, !PT ;  /* 0x000000ff3cff7812 */ /* 0x000fe400078cc0ff */
[----:B------:R-:W-:Y:S02]  /*1140*/  @P1 PRMT R25, R51, 0x7610, R25 ;  /* 0x0000761033191816 */ /* 0x000fe40000000019 */
[----:B------:R-:W-:Y:S02]  /*1150*/  IADD3 R32, P5, R46, UR20, RZ ;  /* 0x000000142e207c10 */ /* 0x000fe4000ffbe0ff */
[----:B------:R-:W-:Y:S02]  /*1160*/  FSEL R0, R0, RZ, P2 ;  /* 0x000000ff00007208 */ /* 0x000fe40001000000 */
[----:B------:R-:W-:-:S02]  /*1170*/  @P1 F2FP.BF16.F32.PACK_AB R48, RZ, R48 ;  /* 0x00000030ff30123e */ /* 0x000fc400000010ff */
[----:B------:R-:W-:Y:S02]  /*1180*/  @P1 PRMT R27, R50, 0x7610, R27 ;  /* 0x00007610321b1816 */ /* 0x000fe4000000001b */
[----:B------:R-:W-:Y:S02]  /*1190*/  @P1 PRMT R24, R24, 0x5410, R49 ;  /* 0x0000541018181816 */ /* 0x000fe40000000031 */
[----:B------:R-:W-:Y:S02]  /*11a0*/  @P1 IADD3 R46, P2, R46, UR16, RZ ;  /* 0x000000102e2e1c10 */ /* 0x000fe4000ff5e0ff */
[----:B------:R-:W-:Y:S02]  /*11b0*/  FSEL R51, R28, RZ, P3 ;  /* 0x000000ff1c337208 */ /* 0x000fe40001800000 */
[----:B------:R-:W-:Y:S02]  /*11c0*/  FSEL R28, R33, RZ, P6 ;  /* 0x000000ff211c7208 */ /* 0x000fe40003000000 */
[----:B------:R-:W-:-:S02]  /*11d0*/  FSEL R49, R29, RZ, P4 ;  /* 0x000000ff1d317208 */ /* 0x000fc40002000000 */
[----:B------:R-:W-:Y:S02]  /*11e0*/  @P1 PRMT R25, R25, 0x5410, R53 ;  /* 0x0000541019191816 */ /* 0x000fe40000000035 */
[----:B------:R-:W-:Y:S02]  /*11f0*/  @P1 IADD3.X R47, R45, UR17, RZ, P2, !PT ;  /* 0x000000112d2f1c10 */ /* 0x000fe400097fe4ff */
[----:B------:R-:W-:Y:S02]  /*1200*/  @P1 PRMT R27, R27, 0x5410, R48 ;  /* 0x000054101b1b1816 */ /* 0x000fe40000000030 */
[----:B------:R-:W-:Y:S02]  /*1210*/  F2FP.BF16.F32.PACK_AB R29, R51, R0 ;  /* 0x00000000331d723e */ /* 0x000fe400000010ff */
[----:B------:R-:W-:Y:S01]  /*1220*/  IADD3.X R33, R45, UR21, RZ, P5, !PT ;  /* 0x000000152d217c10 */ /* 0x000fe2000affe4ff */
[----:B------:R1:W-:Y:S01]  /*1230*/  @P1 STG.E.128 desc[UR4][R46.64], R24 ;  /* 0x000000182e001986 */ /* 0x0003e2000c101d04 */
[----:B------:R-:W-:-:S02]  /*1240*/  F2FP.BF16.F32.PACK_AB R28, R49, R28 ;  /* 0x0000001c311c723e */ /* 0x000fc400000010ff */
[----:B0-----:R-:W-:-:S03]  /*1250*/  LEA R44, R34, R44, 0x2 ;  /* 0x0000002c222c7211 */ /* 0x001fc600078e10ff */
[----:B------:R1:W-:Y:S01]  /*1260*/  STG.E.128 desc[UR4][R32.64], R28 ;  /* 0x0000001c20007986 */ /* 0x0003e2000c101d04 */
[----:B------:R-:W-:-:S13]  /*1270*/  ISETP.GE.AND P1, PT, R44, R35, PT ;  /* 0x000000232c00720c */ /* 0x000fda0003f26270 */
[----:B------:R-:W-:Y:S05]  /*1280*/  @!P1 BRA `(.L_x_1646) ;  /* 0xfffffff0001c9947 */ /* 0x000fea000383ffff */
[----:B------:R-:W-:Y:S05]  /*1290*/  BSYNC B1 ;  /* 0x0000000000017941 */ /* 0x000fea0003800000 */
.L_x_1644:
[----:B------:R-:W-:Y:S01]  /*12a0*/  MOV R12, R43 ;  /* 0x0000002b000c7202 */ /* 0x000fe20000000f00 */
[----:B------:R-:W-:Y:S01]  /*12b0*/  IMAD.MOV.U32 R16, RZ, RZ, R41 ;  /* 0x000000ffff107224 */ /* 0x000fe200078e0029 */
[----:B------:R-:W-:Y:S01]  /*12c0*/  MOV R13, R40 ;  /* 0x00000028000d7202 */ /* 0x000fe20000000f00 */
[----:B------:R-:W-:Y:S01]  /*12d0*/  IMAD.MOV.U32 R18, RZ, RZ, R37 ;  /* 0x000000ffff127224 */ /* 0x000fe200078e0025 */
[----:B------:R-:W-:Y:S01]  /*12e0*/  MOV R17, R39 ;  /* 0x0000002700117202 */ /* 0x000fe20000000f00 */
[----:B-1----:R-:W-:Y:S01]  /*12f0*/  IMAD.MOV.U32 R24, RZ, RZ, R7 ;  /* 0x000000ffff187224 */ /* 0x002fe200078e0007 */
        /* <DEDUP_REMOVED lines=10> */
.L_x_1643:
[----:B------:R-:W-:Y:S05]  /*13a0*/  BSYNC B0 ;  /* 0x0000000000007941 */ /* 0x000fea0003800000 */
.L_x_1641:
        /* <DEDUP_REMOVED lines=63> */
.L_x_1645:
[----:B------:R-:W-:Y:S01]  /*17a0*/  HFMA2.MMA R64, -RZ, RZ, 0, 5.9604644775390625e-08 ;  /* 0x00000001ff407435 */ /* 0x000fe200000001ff */
[----:B------:R-:W-:Y:S01]  /*17b0*/  BSSY B2, `(.L_x_1647) ;  /* 0x0000006000027945 */ /* 0x000fe20003800000 */
[----:B------:R-:W-:Y:S01]  /*17c0*/  IMAD.MOV.U32 R63, RZ, RZ, 0x1f ;  /* 0x0000001fff3f7424 */ /* 0x000fe200078e00ff */
[----:B------:R-:W-:-:S08]  /*17d0*/  MOV R62, 0xffffffff ;  /* 0xffffffff003e7802 */ /* 0x000fd00000000f00 */
[----:B-----5:R-:W-:Y:S05]  /*17e0*/  WARPSYNC.COLLECTIVE R62, `(.L_x_1648) ;  /* 0x000000003e087348 */ /* 0x020fea0003c00000 */
[----:B------:R0:W1:Y:S02]  /*17f0*/  SHFL.BFLY P3, R62, R65, R64, R63 ;  /* 0x0c000040413e7389 */ /* 0x000064000006003f */
[----:B01---5:R-:W-:Y:S01]  /*1800*/  ENDCOLLECTIVE ;  /* 0x000000000000791b */ /* 0x023fe20003800000 */
.L_x_1648:
[----:B------:R-:W-:Y:S05]  /*1810*/  BSYNC B2 ;  /* 0x0000000000027941 */ /* 0x000fea0003800000 */
.L_x_1647:
[----:B------:R-:W-:Y:S01]  /*1820*/  MOV R58, R62 ;  /* 0x0000003e003a7202 */ /* 0x000fe20000000f00 */
[----:B------:R-:W-:Y:S01]  /*1830*/  HFMA2.MMA R63, -RZ, RZ, 0, 1.847743988037109375e-06 ;  /* 0x0000001fff3f7435 */ /* 0x000fe200000001ff */
[----:B------:R-:W-:Y:S01]  /*1840*/  MOV R62, 0xffffffff ;  /* 0xffffffff003e7802 */ /* 0x000fe20000000f00 */
[----:B------:R-:W-:Y:S02]  /*1850*/  IMAD.MOV.U32 R64, RZ, RZ, 0x1 ;  /* 0x00000001ff407424 */ /* 0x000fe400078e00ff */
[----:B------:R-:W-:Y:S01]  /*1860*/  FADD.FTZ R58, R65, R58 ;  /* 0x0000003a413a7221 */ /* 0x000fe20000010000 */
[----:B------:R-:W-:-:S07]  /*1870*/  MOV R65, R56 ;  /* 0x0000003800417202 */ /* 0x000fce0000000f00 */
[----:B------:R-:W-:Y:S05]  /*1880*/  WARPSYNC.COLLECTIVE R62, `(.L_x_1649) ;  /* 0x000000003e087348 */ /* 0x000fea0003c00000 */
[----:B------:R0:W1:Y:S02]  /*1890*/  SHFL.BFLY P3, R62, R65, R64, R63 ;  /* 0x0c000040413e7389 */ /* 0x000064000006003f */
[----:B01----:R-:W-:Y:S01]  /*18a0*/  ENDCOLLECTIVE ;  /* 0x000000000000791b */ /* 0x003fe20003800000 */
.L_x_1649:
        /* <DEDUP_REMOVED lines=8> */
.L_x_1650:
[----:B------:R-:W-:Y:S01]  /*1930*/  IMAD.MOV.U32 R65, RZ, RZ, R66 ;  /* 0x000000ffff417224 */ /* 0x000fe200078e0042 */
[----:B------:R-:W-:Y:S02]  /*1940*/  MOV R57, R62 ;  /* 0x0000003e00397202 */ /* 0x000fe40000000f00 */
[----:B------:R-:W-:-:S03]  /*1950*/  MOV R62, 0xffffffff ;  /* 0xffffffff003e7802 */ /* 0x000fc60000000f00 */
[----:B------:R-:W-:-:S07]  /*1960*/  FADD.FTZ R67, R58, R57 ;  /* 0x000000393a437221 */ /* 0x000fce0000010000 */
[----:B------:R-:W-:Y:S05]  /*1970*/  WARPSYNC.COLLECTIVE R62, `(.L_x_1651) ;  /* 0x000000003e087348 */ /* 0x000fea0003c00000 */
[----:B------:R0:W1:Y:S02]  /*1980*/  SHFL.BFLY P3, R62, R65, R64, R63 ;  /* 0x0c000040413e7389 */ /* 0x000064000006003f */
[----:B01----:R-:W-:Y:S01]  /*1990*/  ENDCOLLECTIVE ;  /* 0x000000000000791b */ /* 0x003fe20003800000 */
.L_x_1651:
        /* <DEDUP_REMOVED lines=8> */
.L_x_1652:
[----:B------:R-:W-:Y:S02]  /*1a20*/  MOV R65, R68 ;  /* 0x0000004400417202 */ /* 0x000fe40000000f00 */
[----:B------:R-:W-:Y:S01]  /*1a30*/  MOV R57, R62 ;  /* 0x0000003e00397202 */ /* 0x000fe20000000f00 */
[----:B------:R-:W-:-:S04]  /*1a40*/  IMAD.MOV.U32 R62, RZ, RZ, -0x1 ;  /* 0xffffffffff3e7424 */ /* 0x000fc800078e00ff */
[----:B------:R-:W-:-:S07]  /*1a50*/  FADD.FTZ R69, R67, R57 ;  /* 0x0000003943457221 */ /* 0x000fce0000010000 */
[----:B------:R-:W-:Y:S05]  /*1a60*/  WARPSYNC.COLLECTIVE R62, `(.L_x_1653) ;  /* 0x000000003e087348 */ /* 0x000fea0003c00000 */
[----:B------:R0:W1:Y:S02]  /*1a70*/  SHFL.BFLY P3, R62, R65, R64, R63 ;  /* 0x0c000040413e7389 */ /* 0x000064000006003f */
[----:B01----:R-:W-:Y:S01]  /*1a80*/  ENDCOLLECTIVE ;  /* 0x000000000000791b */ /* 0x003fe20003800000 */
.L_x_1653:
        /* <DEDUP_REMOVED lines=8> */
.L_x_1654:
[----:B------:R-:W-:Y:S02]  /*1b10*/  MOV R65, R57 ;  /* 0x0000003900417202 */ /* 0x000fe40000000f00 */
[----:B------:R-:W-:Y:S02]  /*1b20*/  MOV R59, R62 ;  /* 0x0000003e003b7202 */ /* 0x000fe40000000f00 */
[----:B------:R-:W-:-:S03]  /*1b30*/  MOV R62, 0xffffffff ;  /* 0xffffffff003e7802 */ /* 0x000fc60000000f00 */
[----:B------:R-:W-:-:S07]  /*1b40*/  FADD.FTZ R56, R69, R59 ;  /* 0x0000003b45387221 */ /* 0x000fce0000010000 */
[----:B------:R-:W-:Y:S05]  /*1b50*/  WARPSYNC.COLLECTIVE R62, `(.L_x_1655) ;  /* 0x000000003e087348 */ /* 0x000fea0003c00000 */
[----:B------:R0:W1:Y:S02]  /*1b60*/  SHFL.BFLY P3, R62, R65, R64, R63 ;  /* 0x0c000040413e7389 */ /* 0x000064000006003f */
[----:B01----:R-:W-:Y:S01]  /*1b70*/  ENDCOLLECTIVE ;  /* 0x000000000000791b */ /* 0x003fe20003800000 */
.L_x_1655:
        /* <DEDUP_REMOVED lines=8> */
.L_x_1656:
[----:B------:R-:W-:Y:S01]  /*1c00*/  MOV R65, R57 ;  /* 0x0000003900417202 */ /* 0x000fe20000000f00 */
[----:B------:R-:W-:Y:S01]  /*1c10*/  IMAD.MOV.U32 R59, RZ, RZ, R62 ;  /* 0x000000ffff3b7224 */ /* 0x000fe200078e003e */
[----:B------:R-:W-:-:S07]  /*1c20*/  MOV R62, 0xffffffff ;  /* 0xffffffff003e7802 */ /* 0x000fce0000000f00 */
[----:B------:R-:W-:Y:S05]  /*1c30*/  WARPSYNC.COLLECTIVE R62, `(.L_x_1657) ;  /* 0x000000003e087348 */ /* 0x000fea0003c00000 */
[----:B------:R0:W1:Y:S02]  /*1c40*/  SHFL.BFLY P3, R62, R65, R64, R63 ;  /* 0x0c000040413e7389 */ /* 0x000064000006003f */
[----:B01----:R-:W-:Y:S01]  /*1c50*/  ENDCOLLECTIVE ;  /* 0x000000000000791b */ /* 0x003fe20003800000 */
.L_x_1657:
[----:B------:R-:W-:Y:S01]  /*1c60*/  MOV R58, R62 ;  /* 0x0000003e003a7202 */ /* 0x000fe20000000f00 */
[----:B------:R-:W-:Y:S06]  /*1c70*/  BRA `(.L_x_1658) ;  /* 0xffffffec00c07947 */ /* 0x000fec000383ffff */
.L_x_1659:
        /* <DEDUP_REMOVED lines=16> */
.L_x_6513:


//--------------------- .text._ZN10layer_norm22ln_bwd_finalize_kernelINS_22Kernel_traits_finalizeILj256Ef13__nv_bfloat16S2_S2_fjLb0ELj1024ELj4ENS_18Kernel_traits_baseILj256EfS2_S2_S2_fjLj1024EEEEELb0ELb0EEEvNS_9BwdParamsE --------------------------
	.section	.text._ZN10layer_norm22ln_bwd_finalize_kernelINS_22Kernel_traits_finalizeILj256Ef13__nv_bfloat16S2_S2_fjLb0ELj1024ELj4ENS_18Kernel_traits_baseILj256EfS2_S2_S2_fjLj1024EEEEELb0ELb0EEEvNS_9BwdParamsE,"ax",@progbits
	.align	128
        .global         _ZN10layer_norm22ln_bwd_finalize_kernelINS_22Kernel_traits_finalizeILj256Ef13__nv_bfloat16S2_S2_fjLb0ELj1024ELj4ENS_18Kernel_traits_baseILj256EfS2_S2_S2_fjLj1024EEEEELb0ELb0EEEvNS_9BwdParamsE
        .type           _ZN10layer_norm22ln_bwd_finalize_kernelINS_22Kernel_traits_finalizeILj256Ef13__nv_bfloat16S2_S2_fjLb0ELj1024ELj4ENS_18Kernel_traits_baseILj256EfS2_S2_S2_fjLj1024EEEEELb0ELb0EEEvNS_9BwdParamsE,@function
        .size           _ZN10layer_norm22ln_bwd_finalize_kernelINS_22Kernel_traits_finalizeILj256Ef13__nv_bfloat16S2_S2_fjLb0ELj1024ELj4ENS_18Kernel_traits_baseILj256EfS2_S2_S2_fjLj1024EEEEELb0ELb0EEEvNS_9BwdParamsE,(.L_x_6514 - _ZN10layer_norm22ln_bwd_finalize_kernelINS_22Kernel_traits_finalizeILj256Ef13__nv_bfloat16S2_S2_fjLb0ELj1024ELj4ENS_18Kernel_traits_baseILj256EfS2_S2_S2_fjLj1024EEEEELb0ELb0EEEvNS_9BwdParamsE)
        .other          _ZN10layer_norm22ln_bwd_finalize_kernelINS_22Kernel_traits_finalizeILj256Ef13__nv_bfloat16S2_S2_fjLb0ELj1024ELj4ENS_18Kernel_traits_baseILj256EfS2_S2_S2_fjLj1024EEEEELb0ELb0EEEvNS_9BwdParamsE,@"STO_CUDA_ENTRY STV_DEFAULT"
_ZN10layer_norm22ln_bwd_finalize_kernelINS_22Kernel_traits_finalizeILj256Ef13__nv_bfloat16S2_S2_fjLb0ELj1024ELj4ENS_18Kernel_traits_baseILj256EfS2_S2_S2_fjLj1024EEEEELb0ELb0EEEvNS_9BwdParamsE:
.text._ZN10layer_norm22ln_bwd_finalize_kernelINS_22Kernel_traits_finalizeILj256Ef13__nv_bfloat16S2_S2_fjLb0ELj1024ELj4ENS_18Kernel_traits_baseILj256EfS2_S2_S2_fjLj1024EEEEELb0ELb0EEEvNS_9BwdParamsE:
        /* <DEDUP_REMOVED lines=25> */
.L_x_1672:
        /* <DEDUP_REMOVED lines=30> */
.L_x_1664:
        /* <DEDUP_REMOVED lines=36> */
.L_x_1663:
[----:B------:R-:W-:Y:S05]  /*05b0*/  BSYNC B1 ;  /* 0x0000000000017941 */ /* 0x000fea0003800000 */
.L_x_1662:
        /* <DEDUP_REMOVED lines=24> */
.L_x_1666:
[----:B------:R-:W-:Y:S05]  /*0740*/  BSYNC B1 ;  /* 0x0000000000017941 */ /* 0x000fea0003800000 */
.L_x_1665:
        /* <DEDUP_REMOVED lines=12> */
.L_x_1667:
[----:B------:R-:W-:Y:S05]  /*0810*/  BSYNC B1 ;  /* 0x0000000000017941 */ /* 0x000fea0003800000 */
.L_x_1661:
[----:B------:R-:W-:Y:S05]  /*0820*/  BSYNC B0 ;  /* 0x0000000000007941 */ /* 0x000fea0003800000 */
.L_x_1660:
        /* <DEDUP_REMOVED lines=29> */
.L_x_1683:
[----:B---3--:R-:W-:Y:S01]  /*0a00*/  FADD.FTZ R9, R18, R9 ;  /* 0x0000000912097221 */ /* 0x008fe20000010000 */
[----:B--2---:R-:W-:-:S04]  /*0a10*/  FADD.FTZ R11, R10, R11 ;  /* 0x0000000b0a0b7221 */ /* 0x004fc80000010000 */
[----:B------:R2:W-:Y:S04]  /*0a20*/  @!P1 STS [R6+0x2000], R9 ;  /* 0x0020000906009388 */ /* 0x0005e80000000800 */
[----:B------:R2:W-:Y:S02]  /*0a30*/  @!P1 STS [R6+0x2080], R11 ;  /* 0x0020800b06009388 */ /* 0x0005e40000000800 */
.L_x_1668:
        /* <DEDUP_REMOVED lines=9> */
[----:B0-----:R-:W0:Y:S01]  /*0ad0*/  LDS.64 R10, [R9+UR4+0x2000] ;  /* 0x00200004090a7984 */ /* 0x001e220008000a00 */
[----:B------:R-:W3:Y:S03]  /*0ae0*/  LDC.64 R14, c[0x0][0x310] ;  /* 0x0000c400ff0e7b82 */ /* 0x000ee60000000a00 */
[----:B------:R-:W4:Y:S01]  /*0af0*/  LDS.64 R16, [R9+UR4+0x2080] ;  /* 0x0020800409107984 */ /* 0x000f220008000a00 */
[----:B--2---:R-:W-:-:S04]  /*0b00*/  IMAD.WIDE.U32 R12, R4, 0x8, R12 ;  /* 0x00000008040c7825 */ /* 0x004fc800078e000c */
[----:B---3--:R-:W-:Y:S01]  /*0b10*/  IMAD.WIDE.U32 R14, R4, 0x8, R14 ;  /* 0x00000008040e7825 */ /* 0x008fe200078e000e */
[----:B0-----:R2:W-:Y:S04]  /*0b20*/  STG.E.64 desc[UR6][R12.64], R10 ;  /* 0x0000000a0c007986 */ /* 0x0015e8000c101b06 */
[----:B----4-:R2:W-:Y:S02]  /*0b30*/  STG.E.64 desc[UR6][R14.64], R16 ;  /* 0x000000100e007986 */ /* 0x0105e4000c101b06 */
.L_x_1671:
[----:B------:R-:W-:Y:S05]  /*0b40*/  BSYNC B0 ;  /* 0x0000000000007941 */ /* 0x000fea0003800000 */
.L_x_1670:
[C---:B------:R-:W-:Y:S01]  /*0b50*/  ISETP.GT.U32.AND P1, PT, R3.reuse, -0x101, PT ;  /* 0xfffffeff0300780c */ /* 0x040fe20003f24070 */
[----:B------:R-:W-:Y:S01]  /*0b60*/  VIADD R4, R4, 0x80 ;  /* 0x0000008004047836 */ /* 0x000fe20000000000 */
[----:B------:R-:W-:-:S11]  /*0b70*/  IADD3 R3, R3, 0x100, RZ ;  /* 0x0000010003037810 */ /* 0x000fd60007ffe0ff */
[----:B------:R-:W-:Y:S05]  /*0b80*/  @P1 BRA `(.L_x_1672) ;  /* 0xfffffff400801947 */ /* 0x000fea000383ffff */
[----:B------:R-:W-:Y:S05]  /*0b90*/  EXIT ;  /* 0x000000000000794d */ /* 0x000fea0003800000 */
.L_x_1669:
[----:B------:R-:W-:Y:S01]  /*0ba0*/  HFMA2.MMA R21, -RZ, RZ, 0, 5.9604644775390625e-08 ;  /* 0x00000001ff157435 */ /* 0x000fe200000001ff */
[----:B0--3--:R-:W-:Y:S01]  /*0bb0*/  MOV R22, R10 ;  /* 0x0000000a00167202 */ /* 0x009fe20000000f00 */
[----:B------:R-:W-:Y:S01]  /*0bc0*/  IMAD.MOV.U32 R19, RZ, RZ, -0x1 ;  /* 0xffffffffff137424 */ /* 0x000fe200078e00ff */
[----:B------:R-:W-:-:S08]  /*0bd0*/  MOV R24, 0x1f ;  /* 0x0000001f00187802 */ /* 0x000fd00000000f00 */
[----:B-12---:R-:W-:Y:S05]  /*0be0*/  WARPSYNC.COLLECTIVE R19, `(.L_x_1673) ;  /* 0x0000000013087348 */ /* 0x006fea0003c00000 */
[----:B------:R0:W3:Y:S02]  /*0bf0*/  SHFL.BFLY P2, R20, R22, R21, R24 ;  /* 0x0c00001516147389 */ /* 0x0000e40000040018 */
[----:B0123--:R-:W-:Y:S01]  /*0c00*/  ENDCOLLECTIVE ;  /* 0x000000000000791b */ /* 0x00ffe20003800000 */
.L_x_1673:
[----:B------:R-:W-:Y:S01]  /*0c10*/  HFMA2.MMA R21, -RZ, RZ, 0, 1.1920928955078125e-07 ;  /* 0x00000002ff157435 */ /* 0x000fe200000001ff */
[----:B------:R-:W-:-:S05]  /*0c20*/  MOV R11, R20 ;  /* 0x00000014000b7202 */ /* 0x000fca0000000f00 */
[----:B------:R-:W-:-:S05]  /*0c30*/  FADD.FTZ R11, R10, R11 ;  /* 0x0000000b0a0b7221 */ /* 0x000fca0000010000 */
[----:B------:R-:W-:-:S07]  /*0c40*/  MOV R22, R11 ;  /* 0x0000000b00167202 */ /* 0x000fce0000000f00 */
[----:B------:R-:W-:Y:S05]  /*0c50*/  WARPSYNC.COLLECTIVE R19, `(.L_x_1674) ;  /* 0x0000000013087348 */ /* 0x000fea0003c00000 */
[----:B------:R0:W1:Y:S02]  /*0c60*/  SHFL.BFLY P2, R20, R22, R21, R24 ;  /* 0x0c00001516147389 */ /* 0x0000640000040018 */
[----:B01----:R-:W-:Y:S01]  /*0c70*/  ENDCOLLECTIVE ;  /* 0x000000000000791b */ /* 0x003fe20003800000 */
.L_x_1674:
[----:B------:R-:W-:Y:S01]  /*0c80*/  HFMA2.MMA R21, -RZ, RZ, 0, 2.384185791015625e-07 ;  /* 0x00000004ff157435 */ /* 0x000fe200000001ff */
[----:B------:R-:W-:-:S04]  /*0c90*/  IMAD.MOV.U32 R14, RZ, RZ, R20 ;  /* 0x000000ffff0e7224 */ /* 0x000fc800078e0014 */
[----:B------:R-:W-:-:S05]  /*0ca0*/  FADD.FTZ R14, R11, R14 ;  /* 0x0000000e0b0e7221 */ /* 0x000fca0000010000 */
[----:B------:R-:W-:-:S07]  /*0cb0*/  MOV R22, R14 ;  /* 0x0000000e00167202 */ /* 0x000fce0000000f00 */
[----:B------:R-:W-:Y:S05]  /*0cc0*/  WARPSYNC.COLLECTIVE R19, `(.L_x_1675) ;  /* 0x0000000013087348 */ /* 0x000fea0003c00000 */
[----:B------:R0:W1:Y:S02]  /*0cd0*/  SHFL.BFLY P2, R20, R22, R21, R24 ;  /* 0x0c00001516147389 */ /* 0x0000640000040018 */
[----:B01----:R-:W-:Y:S01]  /*0ce0*/  ENDCOLLECTIVE ;  /* 0x000000000000791b */ /* 0x003fe20003800000 */
.L_x_1675:
[----:B------:R-:W-:Y:S01]  /*0cf0*/  IMAD.MOV.U32 R21, RZ, RZ, 0x8 ;  /* 0x00000008ff157424 */ /* 0x000fe200078e00ff */
[----:B------:R-:W-:-:S05]  /*0d00*/  MOV R13, R20 ;  /* 0x00000014000d7202 */ /* 0x000fca0000000f00 */
[----:B------:R-:W-:-:S05]  /*0d10*/  FADD.FTZ R13, R14, R13 ;  /* 0x0000000d0e0d7221 */ /* 0x000fca0000010000 */
[----:B------:R-:W-:-:S07]  /*0d20*/  MOV R22, R13 ;  /* 0x0000000d00167202 */ /* 0x000fce0000000f00 */
[----:B------:R-:W-:Y:S05]  /*0d30*/  WARPSYNC.COLLECTIVE R19, `(.L_x_1676) ;  /* 0x0000000013087348 */ /* 0x000fea0003c00000 */
[----:B------:R0:W1:Y:S02]  /*0d40*/  SHFL.BFLY P2, R20, R22, R21, R24 ;  /* 0x0c00001516147389 */ /* 0x0000640000040018 */
[----:B01----:R-:W-:Y:S01]  /*0d50*/  ENDCOLLECTIVE ;  /* 0x000000000000791b */ /* 0x003fe20003800000 */
.L_x_1676:
[----:B------:R-:W-:Y:S01]  /*0d60*/  HFMA2.MMA R21, -RZ, RZ, 0, 9.5367431640625e-07 ;  /* 0x00000010ff157435 */ /* 0x000fe200000001ff */
[----:B------:R-:W-:-:S05]  /*0d70*/  MOV R10, R20 ;  /* 0x00000014000a7202 */ /* 0x000fca0000000f00 */
[----:B------:R-:W-:-:S05]  /*0d80*/  FADD.FTZ R10, R13, R10 ;  /* 0x0000000a0d0a7221 */ /* 0x000fca0000010000 */
[----:B------:R-:W-:-:S07]  /*0d90*/  MOV R22, R10 ;  /* 0x0000000a00167202 */ /* 0x000fce0000000f00 */
[----:B------:R-:W-:Y:S05]  /*0da0*/  WARPSYNC.COLLECTIVE R19, `(.L_x_1677) ;  /* 0x0000000013087348 */ /* 0x000fea0003c00000 */
[----:B------:R0:W1:Y:S02]  /*0db0*/  SHFL.BFLY P2, R20, R22, R21, R24 ;  /* 0x0c00001516147389 */ /* 0x0000640000040018 */
[----:B01----:R-:W-:Y:S01]  /*0dc0*/  ENDCOLLECTIVE ;  /* 0x000000000000791b */ /* 0x003fe20003800000 */
.L_x_1677:
[----:B------:R-:W-:Y:S01]  /*0dd0*/  HFMA2.MMA R21, -RZ, RZ, 0, 5.9604644775390625e-08 ;  /* 0x00000001ff157435 */ /* 0x000fe200000001ff */
[----:B------:R-:W-:Y:S01]  /*0de0*/  IMAD.MOV.U32 R22, RZ, RZ, R9 ;  /* 0x000000ffff167224 */ /* 0x000fe200078e0009 */
[----:B------:R-:W-:-:S09]  /*0df0*/  MOV R11, R20 ;  /* 0x00000014000b7202 */ /* 0x000fd20000000f00 */
[----:B------:R-:W-:Y:S05]  /*0e00*/  WARPSYNC.COLLECTIVE R19, `(.L_x_1678) ;  /* 0x0000000013087348 */ /* 0x000fea0003c00000 */
[----:B------:R0:W1:Y:S02]  /*0e10*/  SHFL.BFLY P2, R20, R22, R21, R24 ;  /* 0x0c00001516147389 */ /* 0x0000640000040018 */
[----:B01----:R-:W-:Y:S01]  /*0e20*/  ENDCOLLECTIVE ;  /* 0x000000000000791b */ /* 0x003fe20003800000 */
.L_x_1678:
[----:B------:R-:W-:Y:S01]  /*0e30*/  HFMA2.MMA R21, -RZ, RZ, 0, 1.1920928955078125e-07 ;  /* 0x00000002ff157435 */ /* 0x000fe200000001ff */
[----:B------:R-:W-:-:S05]  /*0e40*/  MOV R14, R20 ;  /* 0x00000014000e7202 */ /* 0x000fca0000000f00 */
[----:B------:R-:W-:-:S05]  /*0e50*/  FADD.FTZ R15, R9, R14 ;  /* 0x0000000e090f7221 */ /* 0x000fca0000010000 */
[----:B------:R-:W-:-:S07]  /*0e60*/  MOV R22, R15 ;  /* 0x0000000f00167202 */ /* 0x000fce0000000f00 */
[----:B------:R-:W-:Y:S05]  /*0e70*/  WARPSYNC.COLLECTIVE R19, `(.L_x_1679) ;  /* 0x0000000013087348 */ /* 0x000fea0003c00000 */
[----:B------:R0:W1:Y:S02]  /*0e80*/  SHFL.BFLY P2, R20, R22, R21, R24 ;  /* 0x0c00001516147389 */ /* 0x0000640000040018 */
[----:B01----:R-:W-:Y:S01]  /*0e90*/  ENDCOLLECTIVE ;  /* 0x000000000000791b */ /* 0x003fe20003800000 */
.L_x_1679:
[----:B------:R-:W-:Y:S01]  /*0ea0*/  HFMA2.MMA R21, -RZ, RZ, 0, 2.384185791015625e-07 ;  /* 0x00000004ff157435 */ /* 0x000fe200000001ff */
[----:B------:R-:W-:-:S04]  /*0eb0*/  IMAD.MOV.U32 R16, RZ, RZ, R20 ;  /* 0x000000ffff107224 */ /* 0x000fc800078e0014 */
[----:B------:R-:W-:-:S05]  /*0ec0*/  FADD.FTZ R16, R15, R16 ;  /* 0x000000100f107221 */ /* 0x000fca0000010000 */
[----:B------:R-:W-:-:S07]  /*0ed0*/  MOV R22, R16 ;  /* 0x0000001000167202 */ /* 0x000fce0000000f00 */
[----:B------:R-:W-:Y:S05]  /*0ee0*/  WARPSYNC.COLLECTIVE R19, `(.L_x_1680) ;  /* 0x0000000013087348 */ /* 0x000fea0003c00000 */
[----:B------:R0:W1:Y:S02]  /*0ef0*/  SHFL.BFLY P2, R20, R22, R21, R24 ;  /* 0x0c00001516147389 */ /* 0x0000640000040018 */
[----:B01----:R-:W-:Y:S01]  /*0f00*/  ENDCOLLECTIVE ;  /* 0x000000000000791b */ /* 0x003fe20003800000 */
.L_x_1680:
[----:B------:R-:W-:Y:S01]  /*0f10*/  IMAD.MOV.U32 R21, RZ, RZ, 0x8 ;  /* 0x00000008ff157424 */ /* 0x000fe200078e00ff */
[----:B------:R-:W-:-:S05]  /*0f20*/  MOV R17, R20 ;  /* 0x0000001400117202 */ /* 0x000fca0000000f00 */
[----:B------:R-:W-:-:S05]  /*0f30*/  FADD.FTZ R17, R16, R17 ;  /* 0x0000001110117221 */ /* 0x000fca0000010000 */
[----:B------:R-:W-:-:S07]  /*0f40*/  MOV R22, R17 ;  /* 0x0000001100167202 */ /* 0x000fce0000000f00 */
[----:B------:R-:W-:Y:S05]  /*0f50*/  WARPSYNC.COLLECTIVE R19, `(.L_x_1681) ;  /* 0x0000000013087348 */ /* 0x000fea0003c00000 */
[----:B------:R0:W1:Y:S02]  /*0f60*/  SHFL.BFLY P2, R20, R22, R21, R24 ;  /* 0x0c00001516147389 */ /* 0x0000640000040018 */
[----:B01----:R-:W-:Y:S01]  /*0f70*/  ENDCOLLECTIVE ;  /* 0x000000000000791b */ /* 0x003fe20003800000 */
.L_x_1681:
[----:B------:R-:W-:Y:S01]  /*0f80*/  HFMA2.MMA R21, -RZ, RZ, 0, 9.5367431640625e-07 ;  /* 0x00000010ff157435 */ /* 0x000fe200000001ff */
[----:B------:R-:W-:-:S05]  /*0f90*/  MOV R18, R20 ;  /* 0x0000001400127202 */ /* 0x000fca0000000f00 */
[----:B------:R-:W-:-:S05]  /*0fa0*/  FADD.FTZ R18, R17, R18 ;  /* 0x0000001211127221 */ /* 0x000fca0000010000 */
[----:B------:R-:W-:-:S07]  /*0fb0*/  MOV R22, R18 ;  /* 0x0000001200167202 */ /* 0x000fce0000000f00 */
[----:B------:R-:W-:Y:S05]  /*0fc0*/  WARPSYNC.COLLECTIVE R19, `(.L_x_1682) ;  /* 0x0000000013087348 */ /* 0x000fea0003c00000 */
[----:B------:R0:W1:Y:S02]  /*0fd0*/  SHFL.BFLY P2, R20, R22, R21, R24 ;  /* 0x0c00001516147389 */ /* 0x0000640000040018 */
[----:B01----:R-:W-:Y:S01]  /*0fe0*/  ENDCOLLECTIVE ;  /* 0x000000000000791b */ /* 0x003fe20003800000 */
.L_x_1682:
[----:B------:R-:W-:Y:S01]  /*0ff0*/  MOV R9, R20 ;  /* 0x0000001400097202 */ /* 0x000fe20000000f00 */
[----:B------:R-:W-:Y:S06]  /*1000*/  BRA `(.L_x_1683) ;  /* 0xfffffff8007c7947 */ /* 0x000fec000383ffff */
.L_x_1684:
        /* <DEDUP_REMOVED lines=15> */
.L_x_6514:


//--------------------- .text._ZN10layer_norm13ln_bwd_kernelINS_13Kernel_traitsIf13__nv_bfloat16S2_S2_fjLj256ELj1ELj4ELj1ELj16ENS_18Kernel_traits_baseILj256EfS2_S2_S2_fjLj128EEEEELb1ELb0ELb1ELb0EEEvNS_9BwdParamsE --------------------------
	.section	.text._ZN10layer_norm13ln_bwd_kernelINS_13Kernel_traitsIf13__nv_bfloat16S2_S2_fjLj256ELj1ELj4ELj1ELj16ENS_18Kernel_traits_baseILj256EfS2_S2_S2_fjLj128EEEEELb1ELb0ELb1ELb0EEEvNS_9BwdParamsE,"ax",@progbits
	.align	128
        .global         _ZN10layer_norm13ln_bwd_kernelINS_13Kernel_traitsIf13__nv_bfloat16S2_S2_fjLj256ELj1ELj4ELj1ELj16ENS_18Kernel_traits_baseILj256EfS2_S2_S2_fjLj128EEEEELb1ELb0ELb1ELb0EEEvNS_9BwdParamsE
        .type           _ZN10layer_norm13ln_bwd_kernelINS_13Kernel_traitsIf13__nv_bfloat16S2_S2_fjLj256ELj1ELj4ELj1ELj16ENS_18Kernel_traits_baseILj256EfS2_S2_S2_fjLj128EEEEELb1ELb0ELb1ELb0EEEvNS_9BwdParamsE,@function
        .size           _ZN10layer_norm13ln_bwd_kernelINS_13Kernel_traitsIf13__nv_bfloat16S2_S2_fjLj256ELj1ELj4ELj1ELj16ENS_18Kernel_traits_baseILj256EfS2_S2_S2_fjLj128EEEEELb1ELb0ELb1ELb0EEEvNS_9BwdParamsE,(.L_x_6515 - _ZN10layer_norm13ln_bwd_kernelINS_13Kernel_traitsIf13__nv_bfloat16S2_S2_fjLj256ELj1ELj4ELj1ELj16ENS_18Kernel_traits_baseILj256EfS2_S2_S2_fjLj128EEEEELb1ELb0ELb1ELb0EEEvNS_9BwdParamsE)
        .other          _ZN10layer_norm13ln_bwd_kernelINS_13Kernel_traitsIf13__nv_bfloat16S2_S2_fjLj256ELj1ELj4ELj1ELj16ENS_18Kernel_traits_baseILj256EfS2_S2_S2_fjLj128EEEEELb1ELb0ELb1ELb0EEEvNS_9BwdParamsE,@"STO_CUDA_ENTRY STV_DEFAULT"
_ZN10layer_norm13ln_bwd_kernelINS_13Kernel_traitsIf13__nv_bfloat16S2_S2_fjLj256ELj1ELj4ELj1ELj16ENS_18Kernel_traits_baseILj256EfS2_S2_S2_fjLj128EEEEELb1ELb0ELb1ELb0EEEvNS_9BwdParamsE:
.text._ZN10layer_norm13ln_bwd_kernelINS_13Kernel_traitsIf13__nv_bfloat16S2_S2_fjLj256ELj1ELj4ELj1ELj16ENS_18Kernel_traits_baseILj256EfS2_S2_S2_fjLj128EEEEELb1ELb0ELb1ELb0EEEvNS_9BwdParamsE:
        /* <DEDUP_REMOVED lines=29> */
[----:B------:R-:W-:Y:S01]  /*01d0*/  CS2R R16, SRZ ;  /* 0x0000000000107805 */ /* 0x000fe2000001ff00 */
[----:B-1----:R-:W-:-:S05]  /*01e0*/  IMAD R2, R3, 0x4, R2 ;  /* 0x0000000403027824 */ /* 0x002fca00078e0202 */
[----:B------:R-:W-:Y:S01]  /*01f0*/  ISETP.GE.AND P0, PT, R2, UR6, PT ;  /* 0x0000000602007c0c */ /* 0x000fe2000bf06270 */
[----:B------:R-:W-:-:S12]  /*0200*/  ULDC.64 UR6, c[0x0][0x2c8] ;  /* 0x0000b20000067ab9 */ /* 0x000fd80000000a00 */
[----:B0-----:R-:W-:Y:S05]  /*0210*/  @P0 BRA `(.L_x_1686) ;  /* 0x0000001800300947 */ /* 0x001fea0003800000 */
[----:B------:R-:W0:Y:S01]  /*0220*/  LDC.U8 R0, c[0x0][0x2a0] ;  /* 0x0000a800ff007b82 */ /* 0x000e220000000000 */
[----:B------:R-:W-:-:S11]  /*0230*/  HFMA2.MMA R29, -RZ, RZ, 0, 0 ;  /* 0x00000000ff1d7435 */ /* 0x000fd600000001ff */
.L_x_1717:
[----:B-1----:R-:W1:Y:S08]  /*0240*/  LDC.64 R58, c[0x0][0x288] ;  /* 0x0000a200ff3a7b82 */ /* 0x002e700000000a00 */
[----:B--2---:R-:W2:Y:S08]  /*0250*/  LDC.64 R76, c[0x0][0x258] ;  /* 0x00009600ff4c7b82 */ /* 0x004eb00000000a00 */
[----:B---3--:R-:W3:Y:S01]  /*0260*/  LDC.64 R74, c[0x0][0x280] ;  /* 0x0000a000ff4a7b82 */ /* 0x008ee20000000a00 */
[----:B-1----:R-:W-:-:S07]  /*0270*/  IMAD.WIDE R58, R2, 0x4, R58 ;  /* 0x00000004023a7825 */ /* 0x002fce00078e023a */
[----:B------:R-:W1:Y:S01]  /*0280*/  LDC.64 R72, c[0x0][0x250] ;  /* 0x00009400ff487b82 */ /* 0x000e620000000a00 */
[----:B------:R-:W4:Y:S01]  /*0290*/  LDG.E R59, desc[UR4][R58.64] ;  /* 0x000000043a3b7981 */ /* 0x000f22000c1e1900 */
[----:B--2---:R-:W-:-:S06]  /*02a0*/  IMAD.WIDE R76, R2, 0x4, R76 ;  /* 0x00000004024c7825 */ /* 0x004fcc00078e024c */
[----:B------:R-:W2:Y:S01]  /*02b0*/  LDC.64 R70, c[0x0][0x2c8] ;  /* 0x0000b200ff467b82 */ /* 0x000ea20000000a00 */
[----:B-----5:R-:W5:Y:S01]  /*02c0*/  LDG.E R68, desc[UR4][R76.64] ;  /* 0x000000044c447981 */ /* 0x020f62000c1e1900 */
[----:B------:R-:W-:Y:S02]  /*02d0*/  IMAD.U32 R5, RZ, RZ, UR9 ;  /* 0x00000009ff057e24 */ /* 0x000fe4000f8e00ff */
[----:B---3--:R-:W-:-:S04]  /*02e0*/  IMAD.WIDE R74, R2, 0x4, R74 ;  /* 0x00000004024a7825 */ /* 0x008fc800078e024a */
[----:B------:R-:W-:Y:S01]  /*02f0*/  IMAD R60, R2, R5, RZ ;  /* 0x00000005023c7224 */ /* 0x000fe200078e02ff */
[----:B------:R3:W5:Y:S04]  /*0300*/  LDG.E R69, desc[UR4][R74.64] ;  /* 0x000000044a457981 */ /* 0x000768000c1e1900 */
[----:B---3--:R-:W-:-:S04]  /*0310*/  SHF.R.S32.HI R75, RZ, 0x1f, R60 ;  /* 0x0000001fff4b7819 */ /* 0x008fc8000001143c */
[----:B------:R-:W-:Y:S01]  /*0320*/  LEA.HI R60, R75, R60, RZ, 0x3 ;  /* 0x0000003c4b3c7211 */ /* 0x000fe200078f18ff */
[----:B------:R-:W-:Y:S03]  /*0330*/  BSSY B1, `(.L_x_1687) ;  /* 0x0000094000017945 */ /* 0x000fe60003800000 */
[----:B------:R-:W-:Y:S01]  /*0340*/  LEA.HI.SX32 R60, R60, R4, 0x1d ;  /* 0x000000043c3c7211 */ /* 0x000fe200078feaff */
[----:B-1----:R-:W-:-:S04]  /*0350*/  IMAD.WIDE R72, R2, 0x4, R72 ;  /* 0x0000000402487825 */ /* 0x002fc800078e0248 */
[----:B--2---:R-:W-:Y:S01]  /*0360*/  IMAD.WIDE.U32 R70, R60, 0x10, R70 ;  /* 0x000000103c467825 */ /* 0x004fe200078e0046 */
[----:B----4-:R-:W-:-:S13]  /*0370*/  ISETP.GT.AND P2, PT, R59, RZ, PT ;  /* 0x000000ff3b00720c */ /* 0x010fda0003f44270 */
[----:B------:R-:W-:Y:S05]  /*0380*/  @P2 BRA `(.L_x_1688) ;  /* 0x0000000000642947 */ /* 0x000fea0003800000 */
        /* <DEDUP_REMOVED lines=9> */
[----:B------:R-:W1:Y:S01]  /*0420*/  LDC.64 R58, c[0x0][0x240] ;  /* 0x00009000ff3a7b82 */ /* 0x000e620000000a00 */
[----:B------:R-:W-:-:S04]  /*0430*/  ISETP.NE.U32.AND P0, PT, RZ, UR6, PT ;  /* 0x00000006ff007c0c */ /* 0x000fc8000bf05070 */
[----:B------:R-:W-:-:S13]  /*0440*/  ISETP.NE.AND.EX P0, PT, RZ, UR7, PT, P0 ;  /* 0x00000007ff007c0c */ /* 0x000fda000bf05300 */
[----:B------:R2:W5:Y:S01]  /*0450*/  @P0 LDG.E.128 R12, desc[UR4][R70.64] ;  /* 0x00000004460c0981 */ /* 0x000562000c1e1d00 */
[----:B-1----:R-:W-:-:S06]  /*0460*/  IMAD.WIDE.U32 R58, R73, 0x8, R58 ;  /* 0x00000008493a7825 */ /* 0x002fcc00078e003a */
[----:B------:R-:W3:Y:S01]  /*0470*/  LDG.E.64 R58, desc[UR4][R58.64] ;  /* 0x000000043a3a7981 */ /* 0x000ee2000c1e1b00 */
[----:B------:R-:W-:Y:S02]  /*0480*/  MOV R75, RZ ;  /* 0x000000ff004b7202 */ /* 0x000fe40000000f00 */
[C-C-:B---3--:R-:W-:Y:S02]  /*0490*/  SHF.R.U64 R67, R58.reuse, 0x8, R59.reuse ;  /* 0x000000083a437819 */ /* 0x148fe4000000123b */
[C-C-:B------:R-:W-:Y:S02]  /*04a0*/  SHF.R.U64 R66, R58.reuse, 0x10, R59.reuse ;  /* 0x000000103a427819 */ /* 0x140fe4000000123b */
[C---:B------:R-:W-:Y:S02]  /*04b0*/  SHF.R.U64 R65, R58.reuse, 0x18, R59 ;  /* 0x000000183a417819 */ /* 0x040fe4000000123b */
[----:B------:R-:W-:Y:S02]  /*04c0*/  PRMT R57, R58, 0x7610, R57 ;  /* 0x000076103a397816 */ /* 0x000fe40000000039 */
[----:B------:R-:W-:-:S02]  /*04d0*/  SHF.R.U32.HI R63, RZ, 0x8, R59 ;  /* 0x00000008ff3f7819 */ /* 0x000fc4000001163b */
[--C-:B------:R-:W-:Y:S02]  /*04e0*/  SHF.R.U32.HI R62, RZ, 0x10, R59.reuse ;  /* 0x00000010ff3e7819 */ /* 0x100fe4000001163b */
[----:B------:R-:W-:Y:S02]  /*04f0*/  SHF.R.U32.HI R61, RZ, 0x18, R59 ;  /* 0x00000018ff3d7819 */ /* 0x000fe4000001163b */
[----:B------:R-:W-:Y:S01]  /*0500*/  PRMT R64, R59, 0x7610, R64 ;  /* 0x000076103b407816 */ /* 0x000fe20000000040 */
[----:B--2---:R-:W-:Y:S06]  /*0510*/  BRA `(.L_x_1689) ;  /* 0x0000000400d47947 */ /* 0x004fec0003800000 */
.L_x_1688:
        /* <DEDUP_REMOVED lines=9> */
[----:B------:R-:W1:Y:S01]  /*05b0*/  LDC.64 R8, c[0x0][0x238] ;  /* 0x00008e00ff087b82 */ /* 0x000e620000000a00 */
[----:B------:R-:W-:Y:S02]  /*05c0*/  VIADD R10, R59, 0xffffffff ;  /* 0xffffffff3b0a7836 */ /* 0x000fe40000000000 */
[----:B------:R-:W2:Y:S02]  /*05d0*/  LDG.E R59, desc[UR4][R72.64] ;  /* 0x00000004483b7981 */ /* 0x000ea4000c1e1900 */
[----:B------:R-:W-:-:S03]  /*05e0*/  IMAD R3, R10, R5, RZ ;  /* 0x000000050a037224 */ /* 0x000fc600078e02ff */
[----:B------:R-:W3:Y:S02]  /*05f0*/  LDC.64 R6, c[0x0][0x2b8] ;  /* 0x0000ae00ff067b82 */ /* 0x000ee40000000a00 */
[----:B------:R-:W-:-:S06]  /*0600*/  SHF.R.S32.HI R48, RZ, 0x1f, R3 ;  /* 0x0000001fff307819 */ /* 0x000fcc0000011403 */
[----:B------:R-:W4:Y:S01]  /*0610*/  LDC.64 R52, c[0x0][0x240] ;  /* 0x00009000ff347b82 */ /* 0x000f220000000a00 */
[----:B------:R-:W-:Y:S01]  /*0620*/  LEA.HI R3, R48, R3, RZ, 0x3 ;  /* 0x0000000330037211 */ /* 0x000fe200078f18ff */
[----:B-1----:R-:W-:-:S03]  /*0630*/  IMAD.WIDE.U32 R8, R60, 0x10, R8 ;  /* 0x000000103c087825 */ /* 0x002fc600078e0008 */
[----:B------:R-:W-:-:S03]  /*0640*/  LEA.HI.SX32 R3, R3, R4, 0x1d ;  /* 0x0000000403037211 */ /* 0x000fc600078feaff */
[----:B------:R-:W2:Y:S02]  /*0650*/  LDG.E.128 R8, desc[UR4][R8.64] ;  /* 0x0000000408087981 */ /* 0x000ea4000c1e1d00 */
[----:B---3--:R-:W-:-:S06]  /*0660*/  IMAD.WIDE.U32 R48, R3, 0x10, R6 ;  /* 0x0000001003307825 */ /* 0x008fcc00078e0006 */
[----:B------:R-:W3:Y:S01]  /*0670*/  LDG.E.128 R48, desc[UR4][R48.64] ;  /* 0x0000000430307981 */ /* 0x000ee2000c1e1d00 */
[----:B----4-:R-:W-:-:S06]  /*0680*/  IMAD.WIDE.U32 R6, R58, 0x8, R52 ;  /* 0x000000083a067825 */ /* 0x010fcc00078e0034 */
[----:B------:R-:W4:Y:S01]  /*0690*/  LDG.E.64 R6, desc[UR4][R6.64] ;  /* 0x0000000406067981 */ /* 0x000f22000c1e1b00 */
[----:B------:R-:W-:-:S04]  /*06a0*/  ISETP.NE.U32.AND P0, PT, RZ, UR6, PT ;  /* 0x00000006ff007c0c */ /* 0x000fc8000bf05070 */
[----:B------:R-:W-:-:S13]  /*06b0*/  ISETP.NE.AND.EX P0, PT, RZ, UR7, PT, P0 ;  /* 0x00000007ff007c0c */ /* 0x000fda000bf05300 */
[----:B------:R1:W5:Y:S01]  /*06c0*/  @P0 LDG.E.128 R12, desc[UR4][R70.64] ;  /* 0x00000004460c0981 */ /* 0x000362000c1e1d00 */
[----:B0-----:R-:W-:-:S04]  /*06d0*/  ISETP.NE.AND P0, PT, R0, RZ, PT ;  /* 0x000000ff0000720c */ /* 0x001fc80003f05270 */
[----:B--2---:R-:W-:Y:S02]  /*06e0*/  FSEL R59, R59, RZ, !P0 ;  /* 0x000000ff3b3b7208 */ /* 0x004fe40004000000 */
[----:B------:R-:W-:Y:S02]  /*06f0*/  PRMT R52, R8, 0x7632, R52 ;  /* 0x0000763208347816 */ /* 0x000fe40000000034 */
[----:B------:R-:W-:Y:S01]  /*0700*/  PRMT R55, R10, 0x7632, R55 ;  /* 0x000076320a377816 */ /* 0x000fe20000000037 */
[C---:B------:R-:W-:Y:S01]  /*0710*/  IMAD.U32 R54, R9.reuse, 0x10000, RZ ;  /* 0x0001000009367824 */ /* 0x040fe200078e00ff */
[----:B------:R-:W-:Y:S02]  /*0720*/  SHF.L.U32 R8, R8, 0x10, RZ ;  /* 0x0000001008087819 */ /* 0x000fe400000006ff */
[----:B------:R-:W-:Y:S02]  /*0730*/  PRMT R53, R9, 0x7632, R53 ;  /* 0x0000763209357816 */ /* 0x000fe40000000035 */
[----:B------:R-:W-:-:S02]  /*0740*/  SHF.L.U32 R56, R10, 0x10, RZ ;  /* 0x000000100a387819 */ /* 0x000fc400000006ff */
[----:B------:R-:W-:Y:S02]  /*0750*/  PRMT R57, R11, 0x7632, R57 ;  /* 0x000076320b397816 */ /* 0x000fe40000000039 */
[----:B------:R-:W-:Y:S02]  /*0760*/  SHF.L.U32 R10, R52, 0x10, RZ ;  /* 0x00000010340a7819 */ /* 0x000fe400000006ff */
[----:B------:R-:W-:Y:S01]  /*0770*/  SHF.L.U32 R52, R55, 0x10, RZ ;  /* 0x0000001037347819 */ /* 0x000fe200000006ff */
[C---:B------:R-:W-:Y:S01]  /*0780*/  FADD.FTZ R3, -R59.reuse, R8 ;  /* 0x000000083b037221 */ /* 0x040fe20000010100 */
[----:B------:R-:W-:Y:S01]  /*0790*/  FADD.FTZ R9, -R59, R54 ;  /* 0x000000363b097221 */ /* 0x000fe20000010100 */
[----:B------:R-:W-:Y:S02]  /*07a0*/  IMAD.U32 R58, R11, 0x10000, RZ ;  /* 0x000100000b3a7824 */ /* 0x000fe400078e00ff */
[----:B------:R-:W-:Y:S01]  /*07b0*/  FADD.FTZ R54, -R59, R56 ;  /* 0x000000383b367221 */ /* 0x000fe20000010100 */
[----:B------:R-:W-:-:S02]  /*07c0*/  IMAD.U32 R8, R53, 0x10000, RZ ;  /* 0x0001000035087824 */ /* 0x000fc400078e00ff */
[--C-:B------:R-:W-:Y:S01]  /*07d0*/  FADD.FTZ R77, -R59, R52.reuse ;  /* 0x000000343b4d7221 */ /* 0x100fe20000010100 */
[----:B------:R-:W-:Y:S01]  /*07e0*/  IMAD.U32 R56, R57, 0x10000, RZ ;  /* 0x0001000039387824 */ /* 0x000fe200078e00ff */
[C---:B---3--:R-:W-:Y:S01]  /*07f0*/  PRMT R52, R48.reuse, 0x7632, R52 ;  /* 0x0000763230347816 */ /* 0x048fe20000000034 */
[C---:B------:R-:W-:Y:S01]  /*0800*/  FADD.FTZ R11, -R59.reuse, R58 ;  /* 0x0000003a3b0b7221 */ /* 0x040fe20000010100 */
[----:B-1----:R-:W-:Y:S01]  /*0810*/  SHF.L.U32 R71, R48, 0x10, RZ ;  /* 0x0000001030477819 */ /* 0x002fe200000006ff */
[C---:B------:R-:W-:Y:S01]  /*0820*/  FADD.FTZ R10, -R59.reuse, R10 ;  /* 0x0000000a3b0a7221 */ /* 0x040fe20000010100 */
[C---:B------:R-:W-:Y:S01]  /*0830*/  FADD.FTZ R8, -R59.reuse, R8 ;  /* 0x000000083b087221 */ /* 0x040fe20000010100 */
[--C-:B------:R-:W-:Y:S01]  /*0840*/  FADD.FTZ R59, -R59, R56.reuse ;  /* 0x000000383b3b7221 */ /* 0x100fe20000010100 */
[C---:B------:R-:W-:Y:S01]  /*0850*/  PRMT R53, R49.reuse, 0x7632, R53 ;  /* 0x0000763231357816 */ /* 0x040fe20000000035 */
[----:B------:R-:W-:Y:S01]  /*0860*/  IMAD.U32 R73, R49, 0x10000, RZ ;  /* 0x0001000031497824 */ /* 0x000fe200078e00ff */
[----:B------:R-:W-:-:S02]  /*0870*/  PRMT R56, R51, 0x7632, R56 ;  /* 0x0000763233387816 */ /* 0x000fc40000000038 */
[C---:B------:R-:W-:Y:S02]  /*0880*/  PRMT R49, R50.reuse, 0x7632, R49 ;  /* 0x0000763232317816 */ /* 0x040fe40000000031 */
[----:B------:R-:W-:Y:S01]  /*0890*/  SHF.L.U32 R75, R50, 0x10, RZ ;  /* 0x00000010324b7819 */ /* 0x000fe200000006ff */
[----:B------:R-:W-:Y:S01]  /*08a0*/  FMUL.FTZ R50, R36, R71 ;  /* 0x0000004724327220 */ /* 0x000fe20000410000 */
[----:B------:R-:W-:Y:S01]  /*08b0*/  SHF.L.U32 R72, R52, 0x10, RZ ;  /* 0x0000001034487819 */ /* 0x000fe200000006ff */
[----:B------:R-:W-:Y:S01]  /*08c0*/  FMUL.FTZ R3, R68, R3 ;  /* 0x0000000344037220 */ /* 0x000fe20000410000 */
[----:B------:R-:W-:Y:S01]  /*08d0*/  SHF.L.U32 R58, R49, 0x10, RZ ;  /* 0x00000010313a7819 */ /* 0x000fe200000006ff */
[----:B------:R-:W-:Y:S01]  /*08e0*/  IMAD.U32 R70, R56, 0x10000, RZ ;  /* 0x0001000038467824 */ /* 0x000fe200078e00ff */
[C-C-:B----4-:R-:W-:Y:S01]  /*08f0*/  SHF.R.U64 R67, R6.reuse, 0x8, R7.reuse ;  /* 0x0000000806437819 */ /* 0x150fe20000001207 */
[----:B------:R-:W-:Y:S01]  /*0900*/  IMAD.U32 R55, R51, 0x10000, RZ ;  /* 0x0001000033377824 */ /* 0x000fe200078e00ff */
[C-C-:B------:R-:W-:Y:S01]  /*0910*/  SHF.R.U64 R66, R6.reuse, 0x10, R7.reuse ;  /* 0x0000001006427819 */ /* 0x140fe20000001207 */
[----:B------:R-:W-:Y:S01]  /*0920*/  FMUL.FTZ R49, R37, R72 ;  /* 0x0000004825317220 */ /* 0x000fe20000410000 */
[C---:B------:R-:W-:Y:S01]  /*0930*/  SHF.R.U64 R65, R6.reuse, 0x18, R7 ;  /* 0x0000001806417819 */ /* 0x040fe20000001207 */
[----:B------:R-:W-:Y:S01]  /*0940*/  FADD.FTZ R56, RZ, R50 ;  /* 0x00000032ff387221 */ /* 0x000fe20000010000 */
[----:B------:R-:W-:Y:S01]  /*0950*/  PRMT R57, R6, 0x7610, R57 ;  /* 0x0000761006397816 */ /* 0x000fe20000000039 */
[----:B------:R-:W-:Y:S01]  /*0960*/  FMUL.FTZ R6, R68, R10 ;  /* 0x0000000a44067220 */ /* 0x000fe20000410000 */
[----:B------:R-:W-:Y:S01]  /*0970*/  FFMA.FTZ R51, R3, R50, RZ ;  /* 0x0000003203337223 */ /* 0x000fe200000100ff */
[----:B------:R-:W-:Y:S01]  /*0980*/  IMAD.U32 R74, R53, 0x10000, RZ ;  /* 0x00010000354a7824 */ /* 0x000fe200078e00ff */
[--C-:B------:R-:W-:Y:S01]  /*0990*/  SHF.R.U32.HI R63, RZ, 0x8, R7.reuse ;  /* 0x00000008ff3f7819 */ /* 0x100fe20000011607 */
[----:B------:R-:W-:Y:S01]  /*09a0*/  FMUL.FTZ R52, R38, R73 ;  /* 0x0000004926347220 */ /* 0x000fe20000410000 */
[----:B------:R-:W-:Y:S01]  /*09b0*/  SHF.R.U32.HI R62, RZ, 0x10, R7 ;  /* 0x00000010ff3e7819 */ /* 0x000fe20000011607 */
[----:B------:R-:W-:Y:S01]  /*09c0*/  FADD.FTZ R53, R56, R49 ;  /* 0x0000003138357221 */ /* 0x000fe20000010000 */
[----:B------:R-:W-:Y:S01]  /*09d0*/  SHF.R.U32.HI R61, RZ, 0x18, R7 ;  /* 0x00000018ff3d7819 */ /* 0x000fe20000011607 */
[----:B------:R-:W-:Y:S01]  /*09e0*/  FFMA.FTZ R56, R6, R49, R51 ;  /* 0x0000003106387223 */ /* 0x000fe20000010033 */
[----:B------:R-:W-:Y:S01]  /*09f0*/  PRMT R64, R7, 0x7610, R64 ;  /* 0x0000761007407816 */ /* 0x000fe20000000040 */
[----:B------:R-:W-:Y:S01]  /*0a00*/  FMUL.FTZ R7, R68, R9 ;  /* 0x0000000944077220 */ /* 0x000fe20000410000 */
[----:B------:R-:W-:Y:S01]  /*0a10*/  FFMA.FTZ R17, R6, R72, R17 ;  /* 0x0000004806117223 */ /* 0x000fe20000010011 */
[----:B------:R-:W-:Y:S01]  /*0a20*/  FADD.FTZ R29, R29, R72 ;  /* 0x000000481d1d7221 */ /* 0x000fe20000010000 */
[----:B------:R-:W-:Y:S01]  /*0a30*/  FMUL.FTZ R51, R39, R74 ;  /* 0x0000004a27337220 */ /* 0x000fe20000410000 */
[----:B------:R-:W-:Y:S01]  /*0a40*/  FADD.FTZ R72, R53, R52 ;  /* 0x0000003435487221 */ /* 0x000fe20000010000 */
[C---:B------:R-:W-:Y:S01]  /*0a50*/  FMUL.FTZ R8, R68.reuse, R8 ;  /* 0x0000000844087220 */ /* 0x040fe20000410000 */
[----:B------:R-:W-:Y:S01]  /*0a60*/  FFMA.FTZ R53, R7, R52, R56 ;  /* 0x0000003407357223 */ /* 0x000fe20000010038 */
[C---:B------:R-:W-:Y:S01]  /*0a70*/  FMUL.FTZ R9, R68.reuse, R54 ;  /* 0x0000003644097220 */ /* 0x040fe20000410000 */
[C---:B------:R-:W-:Y:S01]  /*0a80*/  FMUL.FTZ R10, R68.reuse, R77 ;  /* 0x0000004d440a7220 */ /* 0x040fe20000410000 */
[----:B------:R-:W-:Y:S01]  /*0a90*/  FMUL.FTZ R48, R68, R59 ;  /* 0x0000003b44307220 */ /* 0x000fe20000410000 */
        /* <DEDUP_REMOVED lines=10> */
[----:B------:R-:W-:Y:S01]  /*0b40*/  FMUL.FTZ R11, R68, R11 ;  /* 0x0000000b440b7220 */ /* 0x000fe20000410000 */
[----:B------:R-:W-:Y:S01]  /*0b50*/  FADD.FTZ R71, R58, R53 ;  /* 0x000000353a477221 */ /* 0x000fe20000010000 */
[----:B------:R-:W-:Y:S01]  /*0b60*/  FMUL.FTZ R56, R34, R55 ;  /* 0x0000003722387220 */ /* 0x000fe20000410000 */
[----:B------:R-:W-:Y:S01]  /*0b70*/  FFMA.FTZ R58, R10, R53, R59 ;  /* 0x000000350a3a7223 */ /* 0x000fe2000001003b */
[----:B------:R-:W-:Y:S01]  /*0b80*/  FFMA.FTZ R20, R9, R75, R20 ;  /* 0x0000004b09147223 */ /* 0x000fe20000010014 */
[----:B------:R-:W-:Y:S01]  /*0b90*/  FADD.FTZ R24, R24, R75 ;  /* 0x0000004b18187221 */ /* 0x000fe20000010000 */
[----:B------:R-:W-:Y:S01]  /*0ba0*/  FFMA.FTZ R22, R11, R55, R22 ;  /* 0x000000370b167223 */ /* 0x000fe20000010016 */
[----:B------:R-:W-:Y:S01]  /*0bb0*/  FFMA.FTZ R19, R8, R74, R19 ;  /* 0x0000004a08137223 */ /* 0x000fe20000010013 */
[----:B------:R-:W-:Y:S01]  /*0bc0*/  FADD.FTZ R31, R31, R74 ;  /* 0x0000004a1f1f7221 */ /* 0x000fe20000010000 */
[----:B------:R-:W-:Y:S01]  /*0bd0*/  FADD.FTZ R26, R26, R55 ;  /* 0x000000371a1a7221 */ /* 0x000fe20000010000 */
        /* <DEDUP_REMOVED lines=9> */
.L_x_1689:
[----:B------:R-:W-:Y:S05]  /*0c70*/  BSYNC B1 ;  /* 0x0000000000017941 */ /* 0x000fea0003800000 */
.L_x_1687:
        /* <DEDUP_REMOVED lines=20> */
.L_x_1729:
[----:B------:R-:W-:Y:S05]  /*0dc0*/  @!P1 BRA.U `(.L_x_1691) ;  /* 0x0000000d00349947 */ /* 0x000fea0003800000 */
[----:B------:R-:W-:Y:S01]  /*0dd0*/  @P3 IADD3 R58, R69, -0x1, RZ ;  /* 0xffffffff453a3810 */ /* 0x000fe20007ffe0ff */
[----:B--2---:R-:W-:Y:S01]  /*0de0*/  FADD.FTZ R75, R74, R75 ;  /* 0x0000004b4a4b7221 */ /* 0x004fe20000010000 */
[----:B---3--:R-:W-:Y:S01]  /*0df0*/  FADD.FTZ R71, R72, R73 ;  /* 0x0000004948477221 */ /* 0x008fe20000010000 */
        /* <DEDUP_REMOVED lines=9> */
[----:B0-----:R-:W-:Y:S01]  /*0e90*/  ISETP.NE.AND P0, PT, R0, RZ, PT ;  /* 0x000000ff0000720c */ /* 0x001fe20003f05270 */
[----:B------:R-:W-:Y:S03]  /*0ea0*/  BSSY B2, `(.L_x_1693) ;  /* 0x0000012000027945 */ /* 0x000fe60003800000 */
[----:B------:R-:W-:Y:S01]  /*0eb0*/  FSEL R70, R70, RZ, !P0 ;  /* 0x000000ff46467208 */ /* 0x000fe20004000000 */
[----:B------:R-:W-:Y:S08]  /*0ec0*/  @P2 BRA `(.L_x_1694) ;  /* 0x00000000001c2947 */ /* 0x000ff00003800000 */
[----:B------:R-:W-:Y:S01]  /*0ed0*/  UISETP.NE.U32.AND UP0, UPT, UR6, URZ, UPT ;  /* 0x0000003f0600728c */ /* 0x000fe2000bf05070 */
[----:B-1----:R-:W-:-:S03]  /*0ee0*/  HFMA2.MMA R72, -RZ, RZ, 0, 0 ;  /* 0x00000000ff487435 */ /* 0x002fc600000001ff */
[----:B------:R-:W-:-:S06]  /*0ef0*/  UISETP.NE.AND.EX UP0, UPT, UR7, URZ, UPT, UP0 ;  /* 0x0000003f0700728c */ /* 0x000fcc000bf05300 */
[----:B------:R-:W-:-:S13]  /*0f00*/  PLOP3.LUT P4, PT, PT, PT, UP0, 0x80, 0x0 ;  /* 0x000000000000781c */ /* 0x000fda0003f8f008 */
[----:B------:R-:W-:Y:S05]  /*0f10*/  @!P4 BRA `(.L_x_1695) ;  /* 0x000000000028c947 */ /* 0x000fea0003800000 */
[----:B-----5:R-:W-:Y:S01]  /*0f20*/  IMAD.U32 R72, R12, 0x10000, RZ ;  /* 0x000100000c487824 */ /* 0x020fe200078e00ff */
[----:B------:R-:W-:Y:S06]  /*0f30*/  BRA `(.L_x_1695) ;  /* 0x0000000000207947 */ /* 0x000fec0003800000 */
.L_x_1694:
[----:B------:R-:W-:Y:S01]  /*0f40*/  UISETP.NE.U32.AND UP0, UPT, UR6, URZ, UPT ;  /* 0x0000003f0600728c */ /* 0x000fe2000bf05070 */
[----:B------:R-:W-:-:S03]  /*0f50*/  FFMA.FTZ R59, R3, R71, R70 ;  /* 0x00000047033b7223 */ /* 0x000fc60000010046 */
[----:B------:R-:W-:Y:S01]  /*0f60*/  UISETP.NE.AND.EX UP0, UPT, UR7, URZ, UPT, UP0 ;  /* 0x0000003f0700728c */ /* 0x000fe2000bf05300 */
[----:B------:R-:W-:-:S04]  /*0f70*/  FADD.FTZ R59, R50, -R59 ;  /* 0x8000003b323b7221 */ /* 0x000fc80000010000 */
[----:B-1----:R-:W-:Y:S01]  /*0f80*/  FMUL.FTZ R72, R68, R59 ;  /* 0x0000003b44487220 */ /* 0x002fe20000410000 */
[----:B------:R-:W-:-:S13]  /*0f90*/  PLOP3.LUT P4, PT, PT, PT, UP0, 0x80, 0x0 ;  /* 0x000000000000781c */ /* 0x000fda0003f8f008 */
[----:B-----5:R-:W-:-:S05]  /*0fa0*/  @P4 SHF.L.U32 R59, R12, 0x10, RZ ;  /* 0x000000100c3b4819 */ /* 0x020fca00000006ff */
[----:B------:R-:W-:-:S07]  /*0fb0*/  @P4 FADD.FTZ R72, R72, R59 ;  /* 0x0000003b48484221 */ /* 0x000fce0000010000 */
.L_x_1695:
[----:B------:R-:W-:Y:S05]  /*0fc0*/  BSYNC B2 ;  /* 0x0000000000027941 */ /* 0x000fea0003800000 */
.L_x_1693:
        /* <DEDUP_REMOVED lines=18> */
.L_x_1697:
[----:B------:R-:W-:-:S04]  /*10f0*/  FFMA.FTZ R58, R6, R71, R70 ;  /* 0x00000047063a7223 */ /* 0x000fc80000010046 */
[--C-:B------:R-:W-:Y:S01]  /*1100*/  FADD.FTZ R59, R49, -R58.reuse ;  /* 0x8000003a313b7221 */ /* 0x100fe20000010000 */
[----:B-----5:R-:W-:-:S03]  /*1110*/  @P4 PRMT R58, R12, 0x7632, R58 ;  /* 0x000076320c3a4816 */ /* 0x020fc6000000003a */
[----:B------:R-:W-:Y:S02]  /*1120*/  FMUL.FTZ R72, R68, R59 ;  /* 0x0000003b44487220 */ /* 0x000fe40000410000 */
[----:B------:R-:W-:-:S04]  /*1130*/  @P4 IMAD.U32 R73, R58, 0x10000, RZ ;  /* 0x000100003a494824 */ /* 0x000fc800078e00ff */
[----:B------:R-:W-:-:S07]  /*1140*/  @P4 FADD.FTZ R72, R72, R73 ;  /* 0x0000004948484221 */ /* 0x000fce0000010000 */
.L_x_1698:
[----:B------:R-:W-:Y:S05]  /*1150*/  BSYNC B2 ;  /* 0x0000000000027941 */ /* 0x000fea0003800000 */
.L_x_1696:
        /* <DEDUP_REMOVED lines=15> */
.L_x_1700:
[----:B------:R-:W-:-:S04]  /*1250*/  FFMA.FTZ R59, R7, R71, R70 ;  /* 0x00000047073b7223 */ /* 0x000fc80000010046 */
[----:B------:R-:W-:-:S04]  /*1260*/  FADD.FTZ R59, R52, -R59 ;  /* 0x8000003b343b7221 */ /* 0x000fc80000010000 */
[----:B------:R-:W-:Y:S01]  /*1270*/  FMUL.FTZ R72, R68, R59 ;  /* 0x0000003b44487220 */ /* 0x000fe20000410000 */
[----:B-----5:R-:W-:-:S05]  /*1280*/  @P4 SHF.L.U32 R59, R13, 0x10, RZ ;  /* 0x000000100d3b4819 */ /* 0x020fca00000006ff */
[----:B------:R-:W-:-:S07]  /*1290*/  @P4 FADD.FTZ R72, R72, R59 ;  /* 0x0000003b48484221 */ /* 0x000fce0000010000 */
.L_x_1701:
[----:B------:R-:W-:Y:S05]  /*12a0*/  BSYNC B2 ;  /* 0x0000000000027941 */ /* 0x000fea0003800000 */
.L_x_1699:
        /* <DEDUP_REMOVED lines=16> */
.L_x_1703:
[----:B------:R-:W-:-:S04]  /*13b0*/  FFMA.FTZ R58, R8, R71, R70 ;  /* 0x00000047083a7223 */ /* 0x000fc80000010046 */
[--C-:B------:R-:W-:Y:S01]  /*13c0*/  FADD.FTZ R59, R51, -R58.reuse ;  /* 0x8000003a333b7221 */ /* 0x100fe20000010000 */
[----:B-----5:R-:W-:-:S03]  /*13d0*/  @P4 PRMT R58, R13, 0x7632, R58 ;  /* 0x000076320d3a4816 */ /* 0x020fc6000000003a */
[----:B------:R-:W-:Y:S02]  /*13e0*/  FMUL.FTZ R72, R68, R59 ;  /* 0x0000003b44487220 */ /* 0x000fe40000410000 */
[----:B------:R-:W-:-:S04]  /*13f0*/  @P4 IMAD.U32 R73, R58, 0x10000, RZ ;  /* 0x000100003a494824 */ /* 0x000fc800078e00ff */
[----:B------:R-:W-:-:S07]  /*1400*/  @P4 FADD.FTZ R72, R72, R73 ;  /* 0x0000004948484221 */ /* 0x000fce0000010000 */
.L_x_1704:
[----:B------:R-:W-:Y:S05]  /*1410*/  BSYNC B2 ;  /* 0x0000000000027941 */ /* 0x000fea0003800000 */
.L_x_1702:
        /* <DEDUP_REMOVED lines=15> */
.L_x_1706:
[----:B------:R-:W-:-:S04]  /*1510*/  FFMA.FTZ R59, R9, R71, R70 ;  /* 0x00000047093b7223 */ /* 0x000fc80000010046 */
[----:B------:R-:W-:-:S04]  /*1520*/  FADD.FTZ R59, R54, -R59 ;  /* 0x8000003b363b7221 */ /* 0x000fc80000010000 */
[----:B------:R-:W-:Y:S01]  /*1530*/  FMUL.FTZ R72, R68, R59 ;  /* 0x0000003b44487220 */ /* 0x000fe20000410000 */
[----:B-----5:R-:W-:-:S05]  /*1540*/  @P4 SHF.L.U32 R59, R14, 0x10, RZ ;  /* 0x000000100e3b4819 */ /* 0x020fca00000006ff */
[----:B------:R-:W-:-:S07]  /*1550*/  @P4 FADD.FTZ R72, R72, R59 ;  /* 0x0000003b48484221 */ /* 0x000fce0000010000 */
.L_x_1707:
[----:B------:R-:W-:Y:S05]  /*1560*/  BSYNC B2 ;  /* 0x0000000000027941 */ /* 0x000fea0003800000 */
.L_x_1705:
        /* <DEDUP_REMOVED lines=16> */
.L_x_1709:
[----:B------:R-:W-:-:S04]  /*1670*/  FFMA.FTZ R58, R10, R71, R70 ;  /* 0x000000470a3a7223 */ /* 0x000fc80000010046 */
[--C-:B------:R-:W-:Y:S01]  /*1680*/  FADD.FTZ R59, R53, -R58.reuse ;  /* 0x8000003a353b7221 */ /* 0x100fe20000010000 */
[----:B-----5:R-:W-:-:S03]  /*1690*/  @P4 PRMT R58, R14, 0x7632, R58 ;  /* 0x000076320e3a4816 */ /* 0x020fc6000000003a */
[----:B------:R-:W-:Y:S02]  /*16a0*/  FMUL.FTZ R72, R68, R59 ;  /* 0x0000003b44487220 */ /* 0x000fe40000410000 */
[----:B------:R-:W-:-:S04]  /*16b0*/  @P4 IMAD.U32 R73, R58, 0x10000, RZ ;  /* 0x000100003a494824 */ /* 0x000fc800078e00ff */
[----:B------:R-:W-:-:S07]  /*16c0*/  @P4 FADD.FTZ R72, R72, R73 ;  /* 0x0000004948484221 */ /* 0x000fce0000010000 */
.L_x_1710:
[----:B------:R-:W-:Y:S05]  /*16d0*/  BSYNC B2 ;  /* 0x0000000000027941 */ /* 0x000fea0003800000 */
.L_x_1708:
        /* <DEDUP_REMOVED lines=15> */
.L_x_1712:
[----:B------:R-:W-:-:S04]  /*17d0*/  FFMA.FTZ R59, R11, R71, R70 ;  /* 0x000000470b3b7223 */ /* 0x000fc80000010046 */
[----:B------:R-:W-:-:S04]  /*17e0*/  FADD.FTZ R59, R56, -R59 ;  /* 0x8000003b383b7221 */ /* 0x000fc80000010000 */
[----:B------:R-:W-:Y:S01]  /*17f0*/  FMUL.FTZ R72, R68, R59 ;  /* 0x0000003b44487220 */ /* 0x000fe20000410000 */
[----:B-----5:R-:W-:-:S05]  /*1800*/  @P4 SHF.L.U32 R59, R15, 0x10, RZ ;  /* 0x000000100f3b4819 */ /* 0x020fca00000006ff */
[----:B------:R-:W-:-:S07]  /*1810*/  @P4 FADD.FTZ R72, R72, R59 ;  /* 0x0000003b48484221 */ /* 0x000fce0000010000 */
.L_x_1713:
[----:B------:R-:W-:Y:S05]  /*1820*/  BSYNC B2 ;  /* 0x0000000000027941 */ /* 0x000fea0003800000 */
.L_x_1711:
        /* <DEDUP_REMOVED lines=13> */
[----:B-----5:R-:W-:-:S05]  /*1900*/  PRMT R68, R15, 0x7632, R68 ;  /* 0x000076320f447816 */ /* 0x020fca0000000044 */
[----:B------:R-:W-:Y:S01]  /*1910*/  IMAD.U32 R68, R68, 0x10000, RZ ;  /* 0x0001000044447824 */ /* 0x000fe200078e00ff */
[----:B------:R-:W-:Y:S06]  /*1920*/  BRA `(.L_x_1716) ;  /* 0x0000000000187947 */ /* 0x000fec0003800000 */
.L_x_1715:
[----:B------:R-:W-:Y:S01]  /*1930*/  FFMA.FTZ R70, R48, R71, R70 ;  /* 0x0000004730467223 */ /* 0x000fe20000010046 */
[----:B-----5:R-:W-:-:S03]  /*1940*/  @P4 PRMT R58, R15, 0x7632, R58 ;  /* 0x000076320f3a4816 */ /* 0x020fc6000000003a */
[----:B------:R-:W-:-:S04]  /*1950*/  FADD.FTZ R59, R55, -R70 ;  /* 0x80000046373b7221 */ /* 0x000fc80000010000 */
[----:B------:R-:W-:Y:S01]  /*1960*/  FMUL.FTZ R68, R68, R59 ;  /* 0x0000003b44447220 */ /* 0x000fe20000410000 */
[----:B------:R-:W-:-:S05]  /*1970*/  @P4 SHF.L.U32 R59, R58, 0x10, RZ ;  /* 0x000000103a3b4819 */ /* 0x000fca00000006ff */
[----:B------:R-:W-:-:S07]  /*1980*/  @P4 FADD.FTZ R68, R68, R59 ;  /* 0x0000003b44444221 */ /* 0x000fce0000010000 */
.L_x_1716:
[----:B------:R-:W-:Y:S05]  /*1990*/  BSYNC B2 ;  /* 0x0000000000027941 */ /* 0x000fea0003800000 */
.L_x_1714:
        /* <DEDUP_REMOVED lines=15> */
.L_x_1692:
[----:B------:R-:W-:Y:S05]  /*1a90*/  BSYNC B1 ;  /* 0x0000000000017941 */ /* 0x000fea0003800000 */
.L_x_1691:
[----:B------:R-:W4:Y:S02]  /*1aa0*/  LDC.64 R58, c[0x0][0x210] ;  /* 0x00008400ff3a7b82 */ /* 0x000f240000000a00 */
[----:B----4-:R-:W-:-:S04]  /*1ab0*/  LEA R2, R58, R2, 0x2 ;  /* 0x000000023a027211 */ /* 0x010fc800078e10ff */
[----:B------:R-:W-:-:S13]  /*1ac0*/  ISETP.GE.AND P0, PT, R2, R59, PT ;  /* 0x0000003b0200720c */ /* 0x000fda0003f06270 */
[----:B------:R-:W-:Y:S05]  /*1ad0*/  @!P0 BRA `(.L_x_1717) ;  /* 0xffffffe400d88947 */ /* 0x000fea000383ffff */
.L_x_1686:
[----:B------:R-:W-:Y:S05]  /*1ae0*/  BSYNC B0 ;  /* 0x0000000000007941 */ /* 0x000fea0003800000 */
.L_x_1685:
[----:B------:R-:W4:Y:S01]  /*1af0*/  S2R R3, SR_CgaCtaId ;  /* 0x0000000000037919 */ /* 0x000f220000008800 */
[----:B0-----:R-:W-:Y:S01]  /*1b00*/  MOV R0, 0x400 ;  /* 0x0000040000007802 */ /* 0x001fe20000000f00 */
[----:B------:R-:W-:Y:S05]  /*1b10*/  WARPSYNC.ALL ;  /* 0x0000000000007948 */ /* 0x000fea0003800000 */
[----:B-----5:R-:W0:Y:S01]  /*1b20*/  S2R R15, SR_TID.X ;  /* 0x00000000000f7919 */ /* 0x020e220000002100 */
[----:B------:R-:W-:Y:S01]  /*1b30*/  ULDC.64 UR12, c[0x0][0x2d8] ;  /* 0x0000b600000c7ab9 */ /* 0x000fe20000000a00 */
[----:B------:R-:W-:Y:S01]  /*1b40*/  ULDC.64 UR14, c[0x0][0x2d0] ;  /* 0x0000b400000e7ab9 */ /* 0x000fe20000000a00 */
[----:B------:R-:W1:Y:S01]  /*1b50*/  S2R R32, SR_CTAID.X ;  /* 0x0000000000207919 */ /* 0x000e620000002500 */
[----:B----4-:R-:W-:-:S05]  /*1b60*/  LEA R0, R3, R0, 0x18 ;  /* 0x0000000003007211 */ /* 0x010fca00078ec0ff */
[C---:B0-----:R-:W-:Y:S01]  /*1b70*/  IMAD R2, R15.reuse, 0x20, R0 ;  /* 0x000000200f027824 */ /* 0x041fe200078e0200 */
[----:B------:R-:W-:Y:S01]  /*1b80*/  LEA R0, R15, R0, 0x2 ;  /* 0x000000000f007211 */ /* 0x000fe200078e10ff */
[----:B-1----:R-:W-:-:S03]  /*1b90*/  IMAD R32, R32, R5, RZ ;  /* 0x0000000520207224 */ /* 0x002fc600078e02ff */
        /* <DEDUP_REMOVED lines=45> */
[----:B------:R-:W-:Y:S01]  /*1e70*/  @P1 IMAD.MOV.U32 R4, RZ, RZ, R0 ;  /* 0x000000ffff041224 */ /* 0x000fe200078e0000 */
        /* <DEDUP_REMOVED lines=22> */
.L_x_1690:
[----:B------:R-:W-:Y:S01]  /*1fe0*/  HFMA2.MMA R59, -RZ, RZ, 0, 1.847743988037109375e-06 ;  /* 0x0000001fff3b7435 */ /* 0x000fe200000001ff */
[----:B------:R-:W-:Y:S01]  /*1ff0*/  BSSY B1, `(.L_x_1718) ;  /* 0x0000007000017945 */ /* 0x000fe20003800000 */
[----:B------:R-:W-:Y:S01]  /*2000*/  MOV R71, R74 ;  /* 0x0000004a00477202 */ /* 0x000fe20000000f00 */
[----:B------:R-:W-:Y:S01]  /*2010*/  IMAD.MOV.U32 R70, RZ, RZ, 0x1 ;  /* 0x00000001ff467424 */ /* 0x000fe200078e00ff */
[----:B------:R-:W-:-:S07]  /*2020*/  MOV R58, 0xffffffff ;  /* 0xffffffff003a7802 */ /* 0x000fce0000000f00 */
[----:B0----5:R-:W-:Y:S05]  /*2030*/  WARPSYNC.COLLECTIVE R58, `(.L_x_1719) ;  /* 0x000000003a087348 */ /* 0x021fea0003c00000 */
[----:B------:R1:W2:Y:S02]  /*2040*/  SHFL.BFLY P0, R73, R71, R70, R59 ;  /* 0x0c00004647497389 */ /* 0x0002a4000000003b */
[----:B012--5:R-:W-:Y:S01]  /*2050*/  ENDCOLLECTIVE ;  /* 0x000000000000791b */ /* 0x027fe20003800000 */
.L_x_1719:
[----:B------:R-:W-:Y:S05]  /*2060*/  BSYNC B1 ;  /* 0x0000000000017941 */ /* 0x000fea0003800000 */
.L_x_1718:
        /* <DEDUP_REMOVED lines=8> */
.L_x_1720:
[----:B------:R-:W-:Y:S01]  /*20f0*/  MOV R71, R72 ;  /* 0x0000004800477202 */ /* 0x000fe20000000f00 */
[----:B------:R-:W-:Y:S01]  /*2100*/  IMAD.MOV.U32 R70, RZ, RZ, 0x2 ;  /* 0x00000002ff467424 */ /* 0x000fe200078e00ff */
[----:B------:R-:W-:-:S07]  /*2110*/  MOV R76, R73 ;  /* 0x00000049004c7202 */ /* 0x000fce0000000f00 */
[----:B------:R-:W-:Y:S05]  /*2120*/  WARPSYNC.COLLECTIVE R58, `(.L_x_1721) ;  /* 0x000000003a087348 */ /* 0x000fea0003c00000 */
[----:B------:R0:W1:Y:S02]  /*2130*/  SHFL.BFLY P0, R73, R71, R70, R59 ;  /* 0x0c00004647497389 */ /* 0x000064000000003b */
[----:B01----:R-:W-:Y:S01]  /*2140*/  ENDCOLLECTIVE ;  /* 0x000000000000791b */ /* 0x003fe20003800000 */
.L_x_1721:
[----:B------:R-:W-:-:S05]  /*2150*/  FADD.FTZ R75, R76, R75 ;  /* 0x0000004b4c4b7221 */ /* 0x000fca0000010000 */
[----:B------:R-:W-:Y:S01]  /*2160*/  MOV R71, R75 ;  /* 0x0000004b00477202 */ /* 0x000fe20000000f00 */
[----:B------:R-:W-:-:S07]  /*2170*/  FADD.FTZ R76, R72, R73 ;  /* 0x00000049484c7221 */ /* 0x000fce0000010000 */
[----:B------:R-:W-:Y:S05]  /*2180*/  WARPSYNC.COLLECTIVE R58, `(.L_x_1722) ;  /* 0x000000003a087348 */ /* 0x000fea0003c00000 */
[----:B------:R0:W1:Y:S02]  /*2190*/  SHFL.BFLY P0, R73, R71, R70, R59 ;  /* 0x0c00004647497389 */ /* 0x000064000000003b */
[----:B01----:R-:W-:Y:S01]  /*21a0*/  ENDCOLLECTIVE ;  /* 0x000000000000791b */ /* 0x003fe20003800000 */
.L_x_1722:
[----:B------:R-:W-:Y:S01]  /*21b0*/  HFMA2.MMA R70, -RZ, RZ, 0, 2.384185791015625e-07 ;  /* 0x00000004ff467435 */ /* 0x000fe200000001ff */
[----:B------:R-:W-:Y:S01]  /*21c0*/  IMAD.MOV.U32 R71, RZ, RZ, R76 ;  /* 0x000000ffff477224 */ /* 0x000fe200078e004c */
[----:B------:R-:W-:-:S09]  /*21d0*/  MOV R77, R73 ;  /* 0x00000049004d7202 */ /* 0x000fd20000000f00 */
[----:B------:R-:W-:Y:S05]  /*21e0*/  WARPSYNC.COLLECTIVE R58, `(.L_x_1723) ;  /* 0x000000003a087348 */ /* 0x000fea0003c00000 */
[----:B------:R0:W1:Y:S02]  /*21f0*/  SHFL.BFLY P0, R73, R71, R70, R59 ;  /* 0x0c00004647497389 */ /* 0x000064000000003b */
[----:B01----:R-:W-:Y:S01]  /*2200*/  ENDCOLLECTIVE ;  /* 0x000000000000791b */ /* 0x003fe20003800000 */
.L_x_1723:
[----:B------:R-:W-:-:S05]  /*2210*/  FADD.FTZ R72, R75, R77 ;  /* 0x0000004d4b487221 */ /* 0x000fca0000010000 */
[----:B------:R-:W-:Y:S01]  /*2220*/  MOV R71, R72 ;  /* 0x0000004800477202 */ /* 0x000fe20000000f00 */
[----:B------:R-:W-:-:S07]  /*2230*/  FADD.FTZ R77, R76, R73 ;  /* 0x000000494c4d7221 */ /* 0x000fce0000010000 */
[----:B------:R-:W-:Y:S05]  /*2240*/  WARPSYNC.COLLECTIVE R58, `(.L_x_1724) ;  /* 0x000000003a087348 */ /* 0x000fea0003c00000 */
[----:B------:R0:W1:Y:S02]  /*2250*/  SHFL.BFLY P0, R73, R71, R70, R59 ;  /* 0x0c00004647497389 */ /* 0x000064000000003b */
[----:B01----:R-:W-:Y:S01]  /*2260*/  ENDCOLLECTIVE ;  /* 0x000000000000791b */ /* 0x003fe20003800000 */
.L_x_1724:
[----:B------:R-:W-:Y:S01]  /*2270*/  HFMA2.MMA R70, -RZ, RZ, 0, 4.76837158203125e-07 ;  /* 0x00000008ff467435 */ /* 0x000fe200000001ff */
[----:B------:R-:W-:Y:S01]  /*2280*/  MOV R71, R77 ;  /* 0x0000004d00477202 */ /* 0x000fe20000000f00 */
[----:B------:R-:W-:-:S09]  /*2290*/  IMAD.MOV.U32 R74, RZ, RZ, R73 ;  /* 0x000000ffff4a7224 */ /* 0x000fd200078e0049 */
[----:B------:R-:W-:Y:S05]  /*22a0*/  WARPSYNC.COLLECTIVE R58, `(.L_x_1725) ;  /* 0x000000003a087348 */ /* 0x000fea0003c00000 */
[----:B------:R0:W1:Y:S02]  /*22b0*/  SHFL.BFLY P0, R73, R71, R70, R59 ;  /* 0x0c00004647497389 */ /* 0x000064000000003b */
[----:B01----:R-:W-:Y:S01]  /*22c0*/  ENDCOLLECTIVE ;  /* 0x000000000000791b */ /* 0x003fe20003800000 */
.L_x_1725:
[----:B------:R-:W-:-:S04]  /*22d0*/  FADD.FTZ R76, R72, R74 ;  /* 0x0000004a484c7221 */ /* 0x000fc80000010000 */
[----:B------:R-:W-:Y:S02]  /*22e0*/  IMAD.MOV.U32 R71, RZ, RZ, R76 ;  /* 0x000000ffff477224 */ /* 0x000fe400078e004c */
[----:B------:R-:W-:-:S07]  /*22f0*/  FADD.FTZ R74, R77, R73 ;  /* 0x000000494d4a7221 */ /* 0x000fce0000010000 */
[----:B------:R-:W-:Y:S05]  /*2300*/  WARPSYNC.COLLECTIVE R58, `(.L_x_1726) ;  /* 0x000000003a087348 */ /* 0x000fea0003c00000 */
[----:B------:R0:W1:Y:S02]  /*2310*/  SHFL.BFLY P0, R73, R71, R70, R59 ;  /* 0x0c00004647497389 */ /* 0x000064000000003b */
[----:B01----:R-:W-:Y:S01]  /*2320*/  ENDCOLLECTIVE ;  /* 0x000000000000791b */ /* 0x003fe20003800000 */
.L_x_1726:
[----:B------:R-:W-:Y:S01]  /*2330*/  MOV R71, R74 ;  /* 0x0000004a00477202 */ /* 0x000fe20000000f00 */
[----:B------:R-:W-:Y:S01]  /*2340*/  IMAD.MOV.U32 R70, RZ, RZ, 0x10 ;  /* 0x00000010ff467424 */ /* 0x000fe200078e00ff */
[----:B------:R-:W-:-:S07]  /*2350*/  MOV R75, R73 ;  /* 0x00000049004b7202 */ /* 0x000fce0000000f00 */
[----:B------:R-:W-:Y:S05]  /*2360*/  WARPSYNC.COLLECTIVE R58, `(.L_x_1727) ;  /* 0x000000003a087348 */ /* 0x000fea0003c00000 */
[----:B------:R0:W1:Y:S02]  /*2370*/  SHFL.BFLY P0, R73, R71, R70, R59 ;  /* 0x0c00004647497389 */ /* 0x000064000000003b */
[----:B01----:R-:W-:Y:S01]  /*2380*/  ENDCOLLECTIVE ;  /* 0x000000000000791b */ /* 0x003fe20003800000 */
.L_x_1727:
[----:B------:R-:W-:-:S05]  /*2390*/  FADD.FTZ R72, R76, R75 ;  /* 0x0000004b4c487221 */ /* 0x000fca0000010000 */
[----:B------:R-:W-:Y:S02]  /*23a0*/  MOV R71, R72 ;  /* 0x0000004800477202 */ /* 0x000fe40000000f00 */
[----:B------:R-:W-:-:S07]  /*23b0*/  MOV R75, R73 ;  /* 0x00000049004b7202 */ /* 0x000fce0000000f00 */
[----:B------:R-:W-:Y:S05]  /*23c0*/  WARPSYNC.COLLECTIVE R58, `(.L_x_1728) ;  /* 0x000000003a087348 */ /* 0x000fea0003c00000 */
[----:B------:R0:W1:Y:S02]  /*23d0*/  SHFL.BFLY P0, R73, R71, R70, R59 ;  /* 0x0c00004647497389 */ /* 0x000064000000003b */
[----:B01----:R-:W-:Y:S01]  /*23e0*/  ENDCOLLECTIVE ;  /* 0x000000000000791b */ /* 0x003fe20003800000 */
.L_x_1728:
[----:B------:R-:W-:Y:S05]  /*23f0*/  BRA `(.L_x_1729) ;  /* 0xffffffe800707947 */ /* 0x000fea000383ffff */
.L_x_1730:
        /* <DEDUP_REMOVED lines=16> */
.L_x_6515:


//--------------------- .text._ZN10layer_norm22ln_bwd_finalize_kernelINS_22Kernel_traits_finalizeILj256Ef13__nv_bfloat16S2_S2_fjLb0ELj1024ELj4ENS_18Kernel_traits_baseILj256EfS2_S2_S2_fjLj1024EEEEELb0ELb1EEEvNS_9BwdParamsE --------------------------
	.section	.text._ZN10layer_norm22ln_bwd_finalize_kernelINS_22Kernel_traits_finalizeILj256Ef13__nv_bfloat16S2_S2_fjLb0ELj1024ELj4ENS_18Kernel_traits_baseILj256EfS2_S2_S2_fjLj1024EEEEELb0ELb1EEEvNS_9BwdParamsE,"ax",@progbits
	.align	128
        .global         _ZN10layer_norm22ln_bwd_finalize_kernelINS_22Kernel_traits_finalizeILj256Ef13__nv_bfloat16S2_S2_fjLb0ELj1024ELj4ENS_18Kernel_traits_baseILj256EfS2_S2_S2_fjLj1024EEEEELb0ELb1EEEvNS_9BwdParamsE
        .type           _ZN10layer_norm22ln_bwd_finalize_kernelINS_22Kernel_traits_finalizeILj256Ef13__nv_bfloat16S2_S2_fjLb0ELj1024ELj4ENS_18Kernel_traits_baseILj256EfS2_S2_S2_fjLj1024EEEEELb0ELb1EEEvNS_9BwdParamsE,@function
        .size           _ZN10layer_norm22ln_bwd_finalize_kernelINS_22Kernel_traits_finalizeILj256Ef13__nv_bfloat16S2_S2_fjLb0ELj1024ELj4ENS_18Kernel_traits_baseILj256EfS2_S2_S2_fjLj1024EEEEELb0ELb1EEEvNS_9BwdParamsE,(.L_x_6516 - _ZN10layer_norm22ln_bwd_finalize_kernelINS_22Kernel_traits_finalizeILj256Ef13__nv_bfloat16S2_S2_fjLb0ELj1024ELj4ENS_18Kernel_traits_baseILj256EfS2_S2_S2_fjLj1024EEEEELb0ELb1EEEvNS_9BwdParamsE)
        .other          _ZN10layer_norm22ln_bwd_finalize_kernelINS_22Kernel_traits_finalizeILj256Ef13__nv_bfloat16S2_S2_fjLb0ELj1024ELj4ENS_18Kernel_traits_baseILj256EfS2_S2_S2_fjLj1024EEEEELb0ELb1EEEvNS_9BwdParamsE,@"STO_CUDA_ENTRY STV_DEFAULT"
_ZN10layer_norm22ln_bwd_finalize_kernelINS_22Kernel_traits_finalizeILj256Ef13__nv_bfloat16S2_S2_fjLb0ELj1024ELj4ENS_18Kernel_traits_baseILj256EfS2_S2_S2_fjLj1024EEEEELb0ELb1EEEvNS_9BwdParamsE:
.text._ZN10layer_norm22ln_bwd_finalize_kernelINS_22Kernel_traits_finalizeILj256Ef13__nv_bfloat16S2_S2_fjLb0ELj1024ELj4ENS_18Kernel_traits_baseILj256EfS2_S2_S2_fjLj1024EEEEELb0ELb1EEEvNS_9BwdParamsE:
        /* <DEDUP_REMOVED lines=26> */
.L_x_1740:
[----:B0-2---:R-:W0:Y:S01]  /*01a0*/  LDC R10, c[0x0][0x210] ;  /* 0x00008400ff0a7b82 */ /* 0x005e220000000800 */
[----:B------:R-:W-:Y:S01]  /*01b0*/  BSSY B0, `(.L_x_1731) ;  /* 0x0000067000007945 */ /* 0x000fe20003800000 */
[----:B------:R-:W-:Y:S01]  /*01c0*/  HFMA2.MMA R26, -RZ, RZ, 0, 0 ;  /* 0x00000000ff1a7435 */ /* 0x000fe200000001ff */
[----:B------:R-:W-:Y:S02]  /*01d0*/  MOV R20, RZ ;  /* 0x000000ff00147202 */ /* 0x000fe40000000f00 */
[----:B0-----:R-:W-:-:S13]  /*01e0*/  ISETP.GE.U32.AND P1, PT, R5, R10, PT ;  /* 0x0000000a0500720c */ /* 0x001fda0003f26070 */
[----:B-1----:R-:W-:Y:S05]  /*01f0*/  @P1 BRA `(.L_x_1732) ;  /* 0x0000000400881947 */ /* 0x002fea0003800000 */
        /* <DEDUP_REMOVED lines=25> */
.L_x_1735:
        /* <DEDUP_REMOVED lines=34> */
.L_x_1734:
[----:B------:R-:W-:Y:S05]  /*05b0*/  BSYNC B1 ;  /* 0x0000000000017941 */ /* 0x000fea0003800000 */
.L_x_1733:
        /* <DEDUP_REMOVED lines=25> */
.L_x_1737:
[----:B------:R-:W-:Y:S05]  /*0750*/  BSYNC B1 ;  /* 0x0000000000017941 */ /* 0x000fea0003800000 */
.L_x_1736:
        /* <DEDUP_REMOVED lines=12> */
.L_x_1732:
[----:B------:R-:W-:Y:S05]  /*0820*/  BSYNC B0 ;  /* 0x0000000000007941 */ /* 0x000fea0003800000 */
.L_x_1731:
        /* <DEDUP_REMOVED lines=29> */
.L_x_1751:
[----:B------:R-:W-:Y:S01]  /*0a00*/  @!P1 SHF.R.U32.HI R12, RZ, 0x3, R0 ;  /* 0x00000003ff0c9819 */ /* 0x000fe20000011600 */
[----:B----4-:R-:W-:Y:S01]  /*0a10*/  FADD.FTZ R14, R9, R14 ;  /* 0x0000000e090e7221 */ /* 0x010fe20000010000 */
[----:B---3--:R-:W-:Y:S02]  /*0a20*/  FADD.FTZ R11, R10, R11 ;  /* 0x0000000b0a0b7221 */ /* 0x008fe40000010000 */
[----:B------:R-:W-:-:S05]  /*0a30*/  @!P1 LOP3.LUT R12, R12, 0x1ffffffc, RZ, 0xc0, !PT ;  /* 0x1ffffffc0c0c9812 */ /* 0x000fca00078ec0ff */
[----:B------:R3:W-:Y:S04]  /*0a40*/  @!P1 STS [R12+UR4+0x2000], R14 ;  /* 0x0020000e0c009988 */ /* 0x0007e80008000804 */
[----:B------:R3:W-:Y:S02]  /*0a50*/  @!P1 STS [R12+UR4+0x2080], R11 ;  /* 0x0020800b0c009988 */ /* 0x0007e40008000804 */
.L_x_1738:
[----:B------:R-:W-:Y:S05]  /*0a60*/  WARPSYNC.ALL ;  /* 0x0000000000007948 */ /* 0x000fea0003800000 */
[----:B------:R-:W-:Y:S01]  /*0a70*/  BAR.SYNC.DEFER_BLOCKING 0x0 ;  /* 0x0000000000007b1d */ /* 0x000fe20000010000 */
[C---:B------:R-:W-:Y:S02]  /*0a80*/  ISETP.GT.U32.AND P1, PT, R3.reuse, -0x101, PT ;  /* 0xfffffeff0300780c */ /* 0x040fe40003f24070 */
[----:B------:R-:W-:-:S05]  /*0a90*/  IADD3 R3, R3, 0x100, RZ ;  /* 0x0000010003037810 */ /* 0x000fca0007ffe0ff */
[----:B--23--:R-:W2:Y:S08]  /*0aa0*/  @P0 LDC.64 R10, c[0x0][0x318] ;  /* 0x0000c600ff0a0b82 */ /* 0x00ceb00000000a00 */
[----:B------:R-:W3:Y:S01]  /*0ab0*/  @P0 LDC.64 R12, c[0x0][0x310] ;  /* 0x0000c400ff0c0b82 */ /* 0x000ee20000000a00 */
[----:B------:R-:W4:Y:S04]  /*0ac0*/  @P0 LDS.64 R14, [R6+0x2000] ;  /* 0x00200000060e0984 */ /* 0x000f280000000a00 */
[----:B------:R-:W5:Y:S01]  /*0ad0*/  @P0 LDS.64 R16, [R6+0x2080] ;  /* 0x0020800006100984 */ /* 0x000f620000000a00 */
[----:B--2---:R-:W-:-:S04]  /*0ae0*/  @P0 IMAD.WIDE.U32 R10, R4, 0x8, R10 ;  /* 0x00000008040a0825 */ /* 0x004fc800078e000a */
[C---:B---3--:R-:W-:Y:S01]  /*0af0*/  @P0 IMAD.WIDE.U32 R12, R4.reuse, 0x8, R12 ;  /* 0x00000008040c0825 */ /* 0x048fe200078e000c */
[----:B------:R-:W-:Y:S01]  /*0b00*/  IADD3 R4, R4, 0x80, RZ ;  /* 0x0000008004047810 */ /* 0x000fe20007ffe0ff */
[----:B----4-:R2:W-:Y:S04]  /*0b10*/  @P0 STG.E.64 desc[UR6][R10.64], R14 ;  /* 0x0000000e0a000986 */ /* 0x0105e8000c101b06 */
[----:B-----5:R2:W-:Y:S01]  /*0b20*/  @P0 STG.E.64 desc[UR6][R12.64], R16 ;  /* 0x000000100c000986 */ /* 0x0205e2000c101b06 */
[----:B------:R-:W-:Y:S05]  /*0b30*/  @P1 BRA `(.L_x_1740) ;  /* 0xfffffff400981947 */ /* 0x000fea000383ffff */
[----:B------:R-:W-:Y:S05]  /*0b40*/  EXIT ;  /* 0x000000000000794d */ /* 0x000fea0003800000 */
.L_x_1739:
[----:B------:R-:W-:Y:S01]  /*0b50*/  HFMA2.MMA R19, -RZ, RZ, 0, 5.9604644775390625e-08 ;  /* 0x00000001ff137435 */ /* 0x000fe200000001ff */
[----:B0--3--:R-:W-:Y:S01]  /*0b60*/  MOV R20, R10 ;  /* 0x0000000a00147202 */ /* 0x009fe20000000f00 */
[----:B------:R-:W-:Y:S01]  /*0b70*/  IMAD.MOV.U32 R22, RZ, RZ, 0x1f ;  /* 0x0000001fff167424 */ /* 0x000fe200078e00ff */
[----:B------:R-:W-:-:S08]  /*0b80*/  MOV R17, 0xffffffff ;  /* 0xffffffff00117802 */ /* 0x000fd00000000f00 */
[----:B-12---:R-:W-:Y:S05]  /*0b90*/  WARPSYNC.COLLECTIVE R17, `(.L_x_1741) ;  /* 0x0000000011087348 */ /* 0x006fea0003c00000 */
[----:B------:R0:W3:Y:S02]  /*0ba0*/  SHFL.BFLY P2, R18, R20, R19, R22 ;  /* 0x0c00001314127389 */ /* 0x0000e40000040016 */
[----:B0123--:R-:W-:Y:S01]  /*0bb0*/  ENDCOLLECTIVE ;  /* 0x000000000000791b */ /* 0x00ffe20003800000 */
.L_x_1741:
[----:B------:R-:W-:Y:S01]  /*0bc0*/  HFMA2.MMA R19, -RZ, RZ, 0, 1.1920928955078125e-07 ;  /* 0x00000002ff137435 */ /* 0x000fe200000001ff */
[----:B------:R-:W-:-:S05]  /*0bd0*/  MOV R11, R18 ;  /* 0x00000012000b7202 */ /* 0x000fca0000000f00 */
[----:B------:R-:W-:-:S05]  /*0be0*/  FADD.FTZ R11, R10, R11 ;  /* 0x0000000b0a0b7221 */ /* 0x000fca0000010000 */
[----:B------:R-:W-:-:S07]  /*0bf0*/  MOV R20, R11 ;  /* 0x0000000b00147202 */ /* 0x000fce0000000f00 */
[----:B------:R-:W-:Y:S05]  /*0c00*/  WARPSYNC.COLLECTIVE R17, `(.L_x_1742) ;  /* 0x0000000011087348 */ /* 0x000fea0003c00000 */
[----:B------:R0:W1:Y:S02]  /*0c10*/  SHFL.BFLY P2, R18, R20, R19, R22 ;  /* 0x0c00001314127389 */ /* 0x0000640000040016 */
[----:B01----:R-:W-:Y:S01]  /*0c20*/  ENDCOLLECTIVE ;  /* 0x000000000000791b */ /* 0x003fe20003800000 */
.L_x_1742:
[----:B------:R-:W-:Y:S01]  /*0c30*/  HFMA2.MMA R19, -RZ, RZ, 0, 2.384185791015625e-07 ;  /* 0x00000004ff137435 */ /* 0x000fe200000001ff */
[----:B------:R-:W-:-:S04]  /*0c40*/  IMAD.MOV.U32 R12, RZ, RZ, R18 ;  /* 0x000000ffff0c7224 */ /* 0x000fc800078e0012 */
[----:B------:R-:W-:-:S05]  /*0c50*/  FADD.FTZ R12, R11, R12 ;  /* 0x0000000c0b0c7221 */ /* 0x000fca0000010000 */
[----:B------:R-:W-:-:S07]  /*0c60*/  MOV R20, R12 ;  /* 0x0000000c00147202 */ /* 0x000fce0000000f00 */
[----:B------:R-:W-:Y:S05]  /*0c70*/  WARPSYNC.COLLECTIVE R17, `(.L_x_1743) ;  /* 0x0000000011087348 */ /* 0x000fea0003c00000 */
[----:B------:R0:W1:Y:S02]  /*0c80*/  SHFL.BFLY P2, R18, R20, R19, R22 ;  /* 0x0c00001314127389 */ /* 0x0000640000040016 */
[----:B01----:R-:W-:Y:S01]  /*0c90*/  ENDCOLLECTIVE ;  /* 0x000000000000791b */ /* 0x003fe20003800000 */
.L_x_1743:
[----:B------:R-:W-:Y:S01]  /*0ca0*/  IMAD.MOV.U32 R19, RZ, RZ, 0x8 ;  /* 0x00000008ff137424 */ /* 0x000fe200078e00ff */
[----:B------:R-:W-:-:S05]  /*0cb0*/  MOV R13, R18 ;  /* 0x00000012000d7202 */ /* 0x000fca0000000f00 */
[----:B------:R-:W-:-:S05]  /*0cc0*/  FADD.FTZ R13, R12, R13 ;  /* 0x0000000d0c0d7221 */ /* 0x000fca0000010000 */
[----:B------:R-:W-:-:S07]  /*0cd0*/  MOV R20, R13 ;  /* 0x0000000d00147202 */ /* 0x000fce0000000f00 */
[----:B------:R-:W-:Y:S05]  /*0ce0*/  WARPSYNC.COLLECTIVE R17, `(.L_x_1744) ;  /* 0x0000000011087348 */ /* 0x000fea0003c00000 */
[----:B------:R0:W1:Y:S02]  /*0cf0*/  SHFL.BFLY P2, R18, R20, R19, R22 ;  /* 0x0c00001314127389 */ /* 0x0000640000040016 */
[----:B01----:R-:W-:Y:S01]  /*0d00*/  ENDCOLLECTIVE ;  /* 0x000000000000791b */ /* 0x003fe20003800000 */
.L_x_1744:
[----:B------:R-:W-:Y:S01]  /*0d10*/  HFMA2.MMA R19, -RZ, RZ, 0, 9.5367431640625e-07 ;  /* 0x00000010ff137435 */ /* 0x000fe200000001ff */
[----:B------:R-:W-:-:S05]  /*0d20*/  MOV R10, R18 ;  /* 0x00000012000a7202 */ /* 0x000fca0000000f00 */
[----:B------:R-:W-:-:S05]  /*0d30*/  FADD.FTZ R10, R13, R10 ;  /* 0x0000000a0d0a7221 */ /* 0x000fca0000010000 */
[----:B------:R-:W-:-:S07]  /*0d40*/  MOV R20, R10 ;  /* 0x0000000a00147202 */ /* 0x000fce0000000f00 */
[----:B------:R-:W-:Y:S05]  /*0d50*/  WARPSYNC.COLLECTIVE R17, `(.L_x_1745) ;  /* 0x0000000011087348 */ /* 0x000fea0003c00000 */
[----:B------:R0:W1:Y:S02]  /*0d60*/  SHFL.BFLY P2, R18, R20, R19, R22 ;  /* 0x0c00001314127389 */ /* 0x0000640000040016 */
[----:B01----:R-:W-:Y:S01]  /*0d70*/  ENDCOLLECTIVE ;  /* 0x000000000000791b */ /* 0x003fe20003800000 */
.L_x_1745:
[----:B------:R-:W-:Y:S01]  /*0d80*/  HFMA2.MMA R19, -RZ, RZ, 0, 5.9604644775390625e-08 ;  /* 0x00000001ff137435 */ /* 0x000fe200000001ff */
[----:B------:R-:W-:Y:S01]  /*0d90*/  IMAD.MOV.U32 R20, RZ, RZ, R9 ;  /* 0x000000ffff147224 */ /* 0x000fe200078e0009 */
[----:B------:R-:W-:-:S09]  /*0da0*/  MOV R11, R18 ;  /* 0x00000012000b7202 */ /* 0x000fd20000000f00 */
[----:B------:R-:W-:Y:S05]  /*0db0*/  WARPSYNC.COLLECTIVE R17, `(.L_x_1746) ;  /* 0x0000000011087348 */ /* 0x000fea0003c00000 */
[----:B------:R0:W1:Y:S02]  /*0dc0*/  SHFL.BFLY P2, R18, R20, R19, R22 ;  /* 0x0c00001314127389 */ /* 0x0000640000040016 */
[----:B01----:R-:W-:Y:S01]  /*0dd0*/  ENDCOLLECTIVE ;  /* 0x000000000000791b */ /* 0x003fe20003800000 */
.L_x_1746:
[----:B------:R-:W-:Y:S01]  /*0de0*/  HFMA2.MMA R19, -RZ, RZ, 0, 1.1920928955078125e-07 ;  /* 0x00000002ff137435 */ /* 0x000fe200000001ff */
[----:B------:R-:W-:-:S05]  /*0df0*/  MOV R12, R18 ;  /* 0x00000012000c7202 */ /* 0x000fca0000000f00 */
[----:B------:R-:W-:-:S05]  /*0e00*/  FADD.FTZ R14, R9, R12 ;  /* 0x0000000c090e7221 */ /* 0x000fca0000010000 */
[----:B------:R-:W-:-:S07]  /*0e10*/  MOV R20, R14 ;  /* 0x0000000e00147202 */ /* 0x000fce0000000f00 */
[----:B------:R-:W-:Y:S05]  /*0e20*/  WARPSYNC.COLLECTIVE R17, `(.L_x_1747) ;  /* 0x0000000011087348 */ /* 0x000fea0003c00000 */
[----:B------:R0:W1:Y:S02]  /*0e30*/  SHFL.BFLY P2, R18, R20, R19, R22 ;  /* 0x0c00001314127389 */ /* 0x0000640000040016 */
[----:B01----:R-:W-:Y:S01]  /*0e40*/  ENDCOLLECTIVE ;  /* 0x000000000000791b */ /* 0x003fe20003800000 */
.L_x_1747:
[----:B------:R-:W-:Y:S01]  /*0e50*/  HFMA2.MMA R19, -RZ, RZ, 0, 2.384185791015625e-07 ;  /* 0x00000004ff137435 */ /* 0x000fe200000001ff */
[----:B------:R-:W-:-:S04]  /*0e60*/  IMAD.MOV.U32 R13, RZ, RZ, R18 ;  /* 0x000000ffff0d7224 */ /* 0x000fc800078e0012 */
[----:B------:R-:W-:-:S05]  /*0e70*/  FADD.FTZ R15, R14, R13 ;  /* 0x0000000d0e0f7221 */ /* 0x000fca0000010000 */
[----:B------:R-:W-:-:S07]  /*0e80*/  MOV R20, R15 ;  /* 0x0000000f00147202 */ /* 0x000fce0000000f00 */
[----:B------:R-:W-:Y:S05]  /*0e90*/  WARPSYNC.COLLECTIVE R17, `(.L_x_1748) ;  /* 0x0000000011087348 */ /* 0x000fea0003c00000 */
[----:B------:R0:W1:Y:S02]  /*0ea0*/  SHFL.BFLY P2, R18, R20, R19, R22 ;  /* 0x0c00001314127389 */ /* 0x0000640000040016 */
[----:B01----:R-:W-:Y:S01]  /*0eb0*/  ENDCOLLECTIVE ;  /* 0x000000000000791b */ /* 0x003fe20003800000 */
.L_x_1748:
[----:B------:R-:W-:Y:S01]  /*0ec0*/  IMAD.MOV.U32 R19, RZ, RZ, 0x8 ;  /* 0x00000008ff137424 */ /* 0x000fe200078e00ff */
[----:B------:R-:W-:-:S05]  /*0ed0*/  MOV R16, R18 ;  /* 0x0000001200107202 */ /* 0x000fca0000000f00 */
[----:B------:R-:W-:-:S05]  /*0ee0*/  FADD.FTZ R16, R15, R16 ;  /* 0x000000100f107221 */ /* 0x000fca0000010000 */
[----:B------:R-:W-:-:S07]  /*0ef0*/  MOV R20, R16 ;  /* 0x0000001000147202 */ /* 0x000fce0000000f00 */
[----:B------:R-:W-:Y:S05]  /*0f00*/  WARPSYNC.COLLECTIVE R17, `(.L_x_1749) ;  /* 0x0000000011087348 */ /* 0x000fea0003c00000 */
[----:B------:R0:W1:Y:S02]  /*0f10*/  SHFL.BFLY P2, R18, R20, R19, R22 ;  /* 0x0c00001314127389 */ /* 0x0000640000040016 */
[----:B01----:R-:W-:Y:S01]  /*0f20*/  ENDCOLLECTIVE ;  /* 0x000000000000791b */ /* 0x003fe20003800000 */
.L_x_1749:
[----:B------:R-:W-:Y:S01]  /*0f30*/  HFMA2.MMA R19, -RZ, RZ, 0, 9.5367431640625e-07 ;  /* 0x00000010ff137435 */ /* 0x000fe200000001ff */
[----:B------:R-:W-:-:S05]  /*0f40*/  MOV R9, R18 ;  /* 0x0000001200097202 */ /* 0x000fca0000000f00 */
[----:B------:R-:W-:-:S05]  /*0f50*/  FADD.FTZ R9, R16, R9 ;  /* 0x0000000910097221 */ /* 0x000fca0000010000 */
[----:B------:R-:W-:-:S07]  /*0f60*/  MOV R20, R9 ;  /* 0x0000000900147202 */ /* 0x000fce0000000f00 */
[----:B------:R-:W-:Y:S05]  /*0f70*/  WARPSYNC.COLLECTIVE R17, `(.L_x_1750) ;  /* 0x0000000011087348 */ /* 0x000fea0003c00000 */
[----:B------:R0:W1:Y:S02]  /*0f80*/  SHFL.BFLY P2, R18, R20, R19, R22 ;  /* 0x0c00001314127389 */ /* 0x0000640000040016 */
[----:B01----:R-:W-:Y:S01]  /*0f90*/  ENDCOLLECTIVE ;  /* 0x000000000000791b */ /* 0x003fe20003800000 */
.L_x_1750:
[----:B------:R-:W-:Y:S01]  /*0fa0*/  MOV R14, R18 ;  /* 0x00000012000e7202 */ /* 0x000fe20000000f00 */
[----:B------:R-:W-:Y:S06]  /*0fb0*/  BRA `(.L_x_1751) ;  /* 0xfffffff800907947 */ /* 0x000fec000383ffff */
.L_x_1752:
        /* <DEDUP_REMOVED lines=12> */
.L_x_6516:


//--------------------- .text._ZN10layer_norm13ln_bwd_kernelINS_13Kernel_traitsIf13__nv_bfloat16S2_S2_fjLj256ELj1ELj4ELj1ELj16ENS_18Kernel_traits_baseILj256EfS2_S2_S2_fjLj128EEEEELb1ELb0ELb1ELb1EEEvNS_9BwdParamsE --------------------------
	.section	.text._ZN10layer_norm13ln_bwd_kernelINS_13Kernel_traitsIf13__nv_bfloat16S2_S2_fjLj256ELj1ELj4ELj1ELj16ENS_18Kernel_traits_baseILj256EfS2_S2_S2_fjLj128EEEEELb1ELb0ELb1ELb1EEEvNS_9BwdParamsE,"ax",@progbits
	.align	128
        .global         _ZN10layer_norm13ln_bwd_kernelINS_13Kernel_traitsIf13__nv_bfloat16S2_S2_fjLj256ELj1ELj4ELj1ELj16ENS_18Kernel_traits_baseILj256EfS2_S2_S2_fjLj128EEEEELb1ELb0ELb1ELb1EEEvNS_9BwdParamsE
        .type           _ZN10layer_norm13ln_bwd_kernelINS_13Kernel_traitsIf13__nv_bfloat16S2_S2_fjLj256ELj1ELj4ELj1ELj16ENS_18Kernel_traits_baseILj256EfS2_S2_S2_fjLj128EEEEELb1ELb0ELb1ELb1EEEvNS_9BwdParamsE,@function
        .size           _ZN10layer_norm13ln_bwd_kernelINS_13Kernel_traitsIf13__nv_bfloat16S2_S2_fjLj256ELj1ELj4ELj1ELj16ENS_18Kernel_traits_baseILj256EfS2_S2_S2_fjLj128EEEEELb1ELb0ELb1ELb1EEEvNS_9BwdParamsE,(.L_x_6517 - _ZN10layer_norm13ln_bwd_kernelINS_13Kernel_traitsIf13__nv_bfloat16S2_S2_fjLj256ELj1ELj4ELj1ELj16ENS_18Kernel_traits_baseILj256EfS2_S2_S2_fjLj128EEEEELb1ELb0ELb1ELb1EEEvNS_9BwdParamsE)
        .other          _ZN10layer_norm13ln_bwd_kernelINS_13Kernel_traitsIf13__nv_bfloat16S2_S2_fjLj256ELj1ELj4ELj1ELj16ENS_18Kernel_traits_baseILj256EfS2_S2_S2_fjLj128EEEEELb1ELb0ELb1ELb1EEEvNS_9BwdParamsE,@"STO_CUDA_ENTRY STV_DEFAULT"
_ZN10layer_norm13ln_bwd_kernelINS_13Kernel_traitsIf13__nv_bfloat16S2_S2_fjLj256ELj1ELj4ELj1ELj16ENS_18Kernel_traits_baseILj256EfS2_S2_S2_fjLj128EEEEELb1ELb0ELb1ELb1EEEvNS_9BwdParamsE:
.text._ZN10layer_norm13ln_bwd_kernelINS_13Kernel_traitsIf13__nv_bfloat16S2_S2_fjLj256ELj1ELj4ELj1ELj16ENS_18Kernel_traits_baseILj256EfS2_S2_S2_fjLj128EEEEELb1ELb0ELb1ELb1EEEvNS_9BwdParamsE:
        /* <DEDUP_REMOVED lines=22> */
.L_x_1754:
[----:B------:R-:W-:Y:S01]  /*0160*/  IMAD.SHL.U32 R0, R5, 0x20, RZ ;  /* 0x0000002005007824 */ /* 0x000fe200078e00ff */
[----:B------:R-:W-:Y:S01]  /*0170*/  ULDC.64 UR6, c[0x0][0x260] ;  /* 0x0000980000067ab9 */ /* 0x000fe20000000a00 */
[----:B------:R-:W0:Y:S03]  /*0180*/  LDC.U8 R2, c[0x0][0x2a0] ;  /* 0x0000a800ff027b82 */ /* 0x000e260000000000 */
[----:B------:R-:W-:-:S04]  /*0190*/  LOP3.LUT R0, R0, 0x3e0, RZ, 0xc0, !PT ;  /* 0x000003e000007812 */ /* 0x000fc800078ec0ff */
[----:B------:R-:W-:-:S04]  /*01a0*/  IADD3 R6, P0, R0, UR6, RZ ;  /* 0x0000000600067c10 */ /* 0x000fc8000ff1e0ff */
[----:B------:R-:W-:-:S05]  /*01b0*/  IADD3.X R7, RZ, UR7, RZ, P0, !PT ;  /* 0x00000007ff077c10 */ /* 0x000fca00087fe4ff */
        /* <DEDUP_REMOVED lines=11> */
.L_x_1784:
[----:B------:R-:W1:Y:S08]  /*0270*/  LDC.64 R58, c[0x0][0x288] ;  /* 0x0000a200ff3a7b82 */ /* 0x000e700000000a00 */
[----:B------:R-:W2:Y:S08]  /*0280*/  LDC.64 R62, c[0x0][0x258] ;  /* 0x00009600ff3e7b82 */ /* 0x000eb00000000a00 */
[----:B------:R-:W3:Y:S01]  /*0290*/  LDC.64 R56, c[0x0][0x280] ;  /* 0x0000a000ff387b82 */ /* 0x000ee20000000a00 */
[----:B-1----:R-:W-:-:S07]  /*02a0*/  IMAD.WIDE R66, R4, 0x4, R58 ;  /* 0x0000000404427825 */ /* 0x002fce00078e023a */
[----:B------:R-:W1:Y:S01]  /*02b0*/  LDC R65, c[0x0][0x218] ;  /* 0x00008600ff417b82 */ /* 0x000e620000000800 */
[----:B------:R-:W4:Y:S01]  /*02c0*/  LDG.E R66, desc[UR4][R66.64] ;  /* 0x0000000442427981 */ /* 0x000f22000c1e1900 */
[----:B--2---:R-:W-:-:S06]  /*02d0*/  IMAD.WIDE R70, R4, 0x4, R62 ;  /* 0x0000000404467825 */ /* 0x004fcc00078e023e */
[----:B------:R-:W2:Y:S01]  /*02e0*/  LDC.64 R58, c[0x0][0x2c8] ;  /* 0x0000b200ff3a7b82 */ /* 0x000ea20000000a00 */
[----:B-----5:R0:W5:Y:S01]  /*02f0*/  LDG.E R63, desc[UR4][R70.64] ;  /* 0x00000004463f7981 */ /* 0x020162000c1e1900 */
[----:B---3--:R-:W-:-:S05]  /*0300*/  IMAD.WIDE R68, R4, 0x4, R56 ;  /* 0x0000000404447825 */ /* 0x008fca00078e0238 */
[----:B------:R3:W5:Y:S01]  /*0310*/  LDG.E R61, desc[UR4][R68.64] ;  /* 0x00000004443d7981 */ /* 0x000762000c1e1900 */
[----:B-1----:R-:W-:-:S05]  /*0320*/  IMAD R56, R4, R65, RZ ;  /* 0x0000004104387224 */ /* 0x002fca00078e02ff */
[----:B------:R-:W-:-:S04]  /*0330*/  SHF.R.S32.HI R57, RZ, 0x1f, R56 ;  /* 0x0000001fff397819 */ /* 0x000fc80000011438 */
[----:B------:R-:W-:Y:S02]  /*0340*/  LEA.HI R73, R57, R56, RZ, 0x3 ;  /* 0x0000003839497211 */ /* 0x000fe400078f18ff */
[----:B------:R-:W1:Y:S02]  /*0350*/  LDC.64 R56, c[0x0][0x250] ;  /* 0x00009400ff387b82 */ /* 0x000e640000000a00 */
[----:B------:R-:W-:Y:S01]  /*0360*/  LEA.HI.SX32 R62, R73, R0, 0x1d ;  /* 0x00000000493e7211 */ /* 0x000fe200078feaff */
[----:B------:R-:W-:Y:S04]  /*0370*/  BSSY B1, `(.L_x_1756) ;  /* 0x0000085000017945 */ /* 0x000fe80003800000 */
[----:B--2---:R-:W-:-:S04]  /*0380*/  IMAD.WIDE.U32 R58, R62, 0x10, R58 ;  /* 0x000000103e3a7825 */ /* 0x004fc800078e003a */
[----:B-1----:R-:W-:Y:S01]  /*0390*/  IMAD.WIDE R56, R4, 0x4, R56 ;  /* 0x0000000404387825 */ /* 0x002fe200078e0238 */
[----:B----4-:R-:W-:-:S13]  /*03a0*/  ISETP.GT.AND P2, PT, R66, RZ, PT ;  /* 0x000000ff4200720c */ /* 0x010fda0003f44270 */
[----:B0--3--:R-:W-:Y:S05]  /*03b0*/  @P2 BRA `(.L_x_1757) ;  /* 0x0000000000482947 */ /* 0x009fea0003800000 */
        /* <DEDUP_REMOVED lines=16> */
[----:B------:R-:W-:Y:S01]  /*04c0*/  CS2R R68, SRZ ;  /* 0x0000000000447805 */ /* 0x000fe2000001ff00 */
[----:B0-----:R-:W-:Y:S06]  /*04d0*/  BRA `(.L_x_1758) ;  /* 0x0000000400b87947 */ /* 0x001fec0003800000 */
.L_x_1757:
[----:B------:R-:W0:Y:S01]  /*04e0*/  LDC.64 R8, c[0x0][0x238] ;  /* 0x00008e00ff087b82 */ /* 0x000e220000000a00 */
[----:B------:R-:W-:Y:S01]  /*04f0*/  VIADD R66, R66, 0xffffffff ;  /* 0xffffffff42427836 */ /* 0x000fe20000000000 */
[----:B------:R-:W2:Y:S03]  /*0500*/  LDG.E R3, desc[UR4][R56.64] ;  /* 0x0000000438037981 */ /* 0x000ea6000c1e1900 */
[----:B------:R-:W-:-:S03]  /*0510*/  IMAD R66, R66, R65, RZ ;  /* 0x0000004142427224 */ /* 0x000fc600078e02ff */
[----:B------:R-:W1:Y:S02]  /*0520*/  LDC.64 R6, c[0x0][0x2b8] ;  /* 0x0000ae00ff067b82 */ /* 0x000e640000000a00 */
[----:B------:R-:W-:Y:S02]  /*0530*/  SHF.R.S32.HI R49, RZ, 0x1f, R66 ;  /* 0x0000001fff317819 */ /* 0x000fe40000011442 */
[----:B------:R-:W-:Y:S02]  /*0540*/  LOP3.LUT R0, R5, 0x1f, RZ, 0xc0, !PT ;  /* 0x0000001f05007812 */ /* 0x000fe400078ec0ff */
[----:B------:R-:W-:-:S04]  /*0550*/  LEA.HI R49, R49, R66, RZ, 0x3 ;  /* 0x0000004231317211 */ /* 0x000fc800078f18ff */
[----:B------:R-:W-:Y:S01]  /*0560*/  LEA.HI.SX32 R49, R49, R0, 0x1d ;  /* 0x0000000031317211 */ /* 0x000fe200078feaff */
[----:B0-----:R-:W-:-:S06]  /*0570*/  IMAD.WIDE.U32 R8, R62, 0x10, R8 ;  /* 0x000000103e087825 */ /* 0x001fcc00078e0008 */
[----:B------:R-:W3:Y:S01]  /*0580*/  LDG.E.128 R8, desc[UR4][R8.64] ;  /* 0x0000000408087981 */ /* 0x000ee2000c1e1d00 */
[----:B-1----:R-:W-:Y:S01]  /*0590*/  IMAD.WIDE.U32 R48, R49, 0x10, R6 ;  /* 0x0000001031307825 */ /* 0x002fe200078e0006 */
[----:B-----5:R-:W-:Y:S01]  /*05a0*/  ISETP.GE.AND P3, PT, R61, 0x1, PT ;  /* 0x000000013d00780c */ /* 0x020fe20003f66270 */
[----:B------:R-:W0:Y:S04]  /*05b0*/  LDC.64 R6, c[0x0][0x240] ;  /* 0x00009000ff067b82 */ /* 0x000e280000000a00 */
[----:B------:R-:W4:Y:S01]  /*05c0*/  LDG.E.128 R48, desc[UR4][R48.64] ;  /* 0x0000000430307981 */ /* 0x000f22000c1e1d00 */
[----:B------:R-:W-:Y:S01]  /*05d0*/  IMAD.U32 R66, RZ, RZ, UR14 ;  /* 0x0000000eff427e24 */ /* 0x000fe2000f8e00ff */
[----:B------:R-:W-:-:S06]  /*05e0*/  MOV R67, UR15 ;  /* 0x0000000f00437c02 */ /* 0x000fcc0008000f00 */
[----:B------:R-:W-:Y:S02]  /*05f0*/  @P3 IADD3 R52, R61, -0x1, RZ ;  /* 0xffffffff3d343810 */ /* 0x000fe40007ffe0ff */
[----:B------:R-:W-:-:S03]  /*0600*/  ISETP.NE.U32.AND P0, PT, R66, RZ, PT ;  /* 0x000000ff4200720c */ /* 0x000fc60003f05070 */
[----:B------:R-:W-:Y:S01]  /*0610*/  @P3 IMAD R52, R52, R65, RZ ;  /* 0x0000004134343224 */ /* 0x000fe200078e02ff */
[----:B------:R-:W-:-:S04]  /*0620*/  ISETP.NE.AND.EX P0, PT, R67, RZ, PT, P0 ;  /* 0x000000ff4300720c */ /* 0x000fc80003f05300 */
[----:B------:R-:W-:-:S04]  /*0630*/  @P3 SHF.R.S32.HI R53, RZ, 0x1f, R52 ;  /* 0x0000001fff353819 */ /* 0x000fc80000011434 */
[----:B------:R-:W-:Y:S01]  /*0640*/  @P3 LEA.HI R55, R53, R52, RZ, 0x3 ;  /* 0x0000003435373211 */ /* 0x000fe200078f18ff */
[----:B------:R-:W-:-:S03]  /*0650*/  IMAD.MOV.U32 R53, RZ, RZ, RZ ;  /* 0x000000ffff357224 */ /* 0x000fc600078e00ff */
[----:B------:R-:W-:Y:S01]  /*0660*/  @P3 LEA.HI.SX32 R53, R55, R0, 0x1d ;  /* 0x0000000037353211 */ /* 0x000fe200078feaff */
[----:B------:R1:W5:Y:S01]  /*0670*/  @P0 LDG.E.128 R12, desc[UR4][R58.64] ;  /* 0x000000043a0c0981 */ /* 0x000362000c1e1d00 */
[----:B------:R-:W-:-:S03]  /*0680*/  ISETP.NE.AND P0, PT, R2, RZ, PT ;  /* 0x000000ff0200720c */ /* 0x000fc60003f05270 */
[----:B0-----:R-:W-:-:S05]  /*0690*/  IMAD.WIDE.U32 R6, R53, 0x8, R6 ;  /* 0x0000000835067825 */ /* 0x001fca00078e0006 */
[----:B------:R0:W5:Y:S01]  /*06a0*/  LDG.E.64 R56, desc[UR4][R6.64] ;  /* 0x0000000406387981 */ /* 0x000162000c1e1b00 */
[----:B--2---:R-:W-:Y:S02]  /*06b0*/  FSEL R3, R3, RZ, !P0 ;  /* 0x000000ff03037208 */ /* 0x004fe40004000000 */
[C---:B---3--:R-:W-:Y:S01]  /*06c0*/  PRMT R52, R8.reuse, 0x7632, R52 ;  /* 0x0000763208347816 */ /* 0x048fe20000000034 */
[C---:B------:R-:W-:Y:S01]  /*06d0*/  IMAD.U32 R54, R9.reuse, 0x10000, RZ ;  /* 0x0001000009367824 */ /* 0x040fe200078e00ff */
[----:B------:R-:W-:Y:S02]  /*06e0*/  PRMT R53, R9, 0x7632, R53 ;  /* 0x0000763209357816 */ /* 0x000fe40000000035 */
[----:B------:R-:W-:Y:S02]  /*06f0*/  SHF.L.U32 R8, R8, 0x10, RZ ;  /* 0x0000001008087819 */ /* 0x000fe400000006ff */
[----:B------:R-:W-:Y:S01]  /*0700*/  PRMT R9, R10, 0x7632, R9 ;  /* 0x000076320a097816 */ /* 0x000fe20000000009 */
[C---:B------:R-:W-:Y:S01]  /*0710*/  IMAD.U32 R60, R11.reuse, 0x10000, RZ ;  /* 0x000100000b3c7824 */ /* 0x040fe200078e00ff */
[----:B------:R-:W-:-:S02]  /*0720*/  PRMT R55, R11, 0x7632, R55 ;  /* 0x000076320b377816 */ /* 0x000fc40000000037 */
[----:B------:R-:W-:Y:S01]  /*0730*/  SHF.L.U32 R52, R52, 0x10, RZ ;  /* 0x0000001034347819 */ /* 0x000fe200000006ff */
[----:B-1----:R-:W-:Y:S01]  /*0740*/  IMAD.U32 R58, R53, 0x10000, RZ ;  /* 0x00010000353a7824 */ /* 0x002fe200078e00ff */
[----:B------:R-:W-:Y:S01]  /*0750*/  SHF.L.U32 R10, R10, 0x10, RZ ;  /* 0x000000100a0a7819 */ /* 0x000fe200000006ff */
[----:B0-----:R-:W-:Y:S01]  /*0760*/  FADD.FTZ R6, -R3, R8 ;  /* 0x0000000803067221 */ /* 0x001fe20000010100 */
[----:B------:R-:W-:Y:S01]  /*0770*/  SHF.L.U32 R64, R9, 0x10, RZ ;  /* 0x0000001009407819 */ /* 0x000fe200000006ff */
[----:B------:R-:W-:Y:S01]  /*0780*/  FADD.FTZ R8, -R3, R54 ;  /* 0x0000003603087221 */ /* 0x000fe20000010100 */
[----:B------:R-:W-:Y:S02]  /*0790*/  IMAD.U32 R72, R55, 0x10000, RZ ;  /* 0x0001000037487824 */ /* 0x000fe400078e00ff */
[C---:B------:R-:W-:Y:S01]  /*07a0*/  FADD.FTZ R70, -R3.reuse, R60 ;  /* 0x0000003c03467221 */ /* 0x040fe20000010100 */
[C---:B------:R-:W-:Y:S01]  /*07b0*/  FADD.FTZ R54, -R3.reuse, R52 ;  /* 0x0000003403367221 */ /* 0x040fe20000010100 */
[C---:B------:R-:W-:Y:S01]  /*07c0*/  FADD.FTZ R60, -R3.reuse, R58 ;  /* 0x0000003a033c7221 */ /* 0x040fe20000010100 */
[C---:B----4-:R-:W-:Y:S01]  /*07d0*/  PRMT R52, R48.reuse, 0x7632, R52 ;  /* 0x0000763230347816 */ /* 0x050fe20000000034 */
[C---:B------:R-:W-:Y:S01]  /*07e0*/  FADD.FTZ R10, -R3.reuse, R10 ;  /* 0x0000000a030a7221 */ /* 0x040fe20000010100 */
[----:B------:R-:W-:Y:S01]  /*07f0*/  SHF.L.U32 R59, R48, 0x10, RZ ;  /* 0x00000010303b7819 */ /* 0x000fe200000006ff */
[C---:B------:R-:W-:Y:S01]  /*0800*/  FADD.FTZ R68, -R3.reuse, R64 ;  /* 0x0000004003447221 */ /* 0x040fe20000010100 */
[----:B------:R-:W-:Y:S01]  /*0810*/  FADD.FTZ R72, -R3, R72 ;  /* 0x0000004803487221 */ /* 0x000fe20000010100 */
[C---:B------:R-:W-:Y:S01]  /*0820*/  PRMT R64, R49.reuse, 0x7632, R64 ;  /* 0x0000763231407816 */ /* 0x040fe20000000040 */
[----:B------:R-:W-:-:S02]  /*0830*/  IMAD.U32 R69, R49, 0x10000, RZ ;  /* 0x0001000031457824 */ /* 0x000fc400078e00ff */
[C---:B------:R-:W-:Y:S01]  /*0840*/  FMUL.FTZ R7, R63.reuse, R8 ;  /* 0x000000083f077220 */ /* 0x040fe20000410000 */
[C---:B------:R-:W-:Y:S01]  /*0850*/  PRMT R49, R50.reuse, 0x7632, R49 ;  /* 0x0000763232317816 */ /* 0x040fe20000000031 */
[C---:B------:R-:W-:Y:S01]  /*0860*/  FMUL.FTZ R3, R63.reuse, R6 ;  /* 0x000000063f037220 */ /* 0x040fe20000410000 */
[C---:B------:R-:W-:Y:S01]  /*0870*/  FMUL.FTZ R8, R63.reuse, R60 ;  /* 0x0000003c3f087220 */ /* 0x040fe20000410000 */
[----:B------:R-:W-:Y:S01]  /*0880*/  SHF.L.U32 R53, R50, 0x10, RZ ;  /* 0x0000001032357819 */ /* 0x000fe200000006ff */
[C---:B------:R-:W-:Y:S01]  /*0890*/  FMUL.FTZ R6, R63.reuse, R54 ;  /* 0x000000363f067220 */ /* 0x040fe20000410000 */
[----:B------:R-:W-:Y:S02]  /*08a0*/  IMAD.U32 R60, R52, 0x10000, RZ ;  /* 0x00010000343c7824 */ /* 0x000fe400078e00ff */
[C---:B------:R-:W-:Y:S01]  /*08b0*/  FMUL.FTZ R9, R63.reuse, R10 ;  /* 0x0000000a3f097220 */ /* 0x040fe20000410000 */
[----:B------:R-:W-:Y:S01]  /*08c0*/  FMUL.FTZ R50, R20, R59 ;  /* 0x0000003b14327220 */ /* 0x000fe20000410000 */
[----:B------:R-:W-:Y:S01]  /*08d0*/  FMUL.FTZ R10, R63, R68 ;  /* 0x000000443f0a7220 */ /* 0x000fe20000410000 */
[----:B------:R-:W-:Y:S01]  /*08e0*/  SHF.L.U32 R68, R49, 0x10, RZ ;  /* 0x0000001031447819 */ /* 0x000fe200000006ff */
[-C--:B------:R-:W-:Y:S01]  /*08f0*/  FFMA.FTZ R25, R6, R60.reuse, R25 ;  /* 0x0000003c06197223 */ /* 0x080fe20000010019 */
[----:B------:R-:W-:Y:S01]  /*0900*/  FADD.FTZ R33, R33, R60 ;  /* 0x0000003c21217221 */ /* 0x000fe20000010000 */
[----:B------:R-:W-:Y:S01]  /*0910*/  FMUL.FTZ R49, R21, R60 ;  /* 0x0000003c15317220 */ /* 0x000fe20000410000 */
[C---:B------:R-:W-:Y:S01]  /*0920*/  PRMT R58, R51.reuse, 0x7632, R58 ;  /* 0x00007632333a7816 */ /* 0x040fe2000000003a */
[----:B------:R-:W-:Y:S01]  /*0930*/  FADD.FTZ R60, RZ, R50 ;  /* 0x00000032ff3c7221 */ /* 0x000fe20000010000 */
[----:B------:R-:W-:Y:S01]  /*0940*/  SHF.L.U32 R55, R51, 0x10, RZ ;  /* 0x0000001033377819 */ /* 0x000fe200000006ff */
[----:B------:R-:W-:Y:S01]  /*0950*/  FFMA.FTZ R51, R3, R50, RZ ;  /* 0x0000003203337223 */ /* 0x000fe200000100ff */
[----:B------:R-:W-:Y:S01]  /*0960*/  SHF.L.U32 R64, R64, 0x10, RZ ;  /* 0x0000001040407819 */ /* 0x000fe200000006ff */
[-C--:B------:R-:W-:Y:S01]  /*0970*/  FFMA.FTZ R28, R9, R53.reuse, R28 ;  /* 0x00000035091c7223 */ /* 0x080fe2000001001c */
[----:B------:R-:W-:Y:S01]  /*0980*/  FADD.FTZ R36, R36, R53 ;  /* 0x0000003524247221 */ /* 0x000fe20000010000 */
        /* <DEDUP_REMOVED lines=12> */
[----:B------:R-:W-:Y:S01]  /*0a50*/  FFMA.FTZ R60, R8, R51, R53 ;  /* 0x00000033083c7223 */ /* 0x000fe20000010035 */
[----:B------:R-:W-:-:S02]  /*0a60*/  FMUL.FTZ R53, R17, R68 ;  /* 0x0000004411357220 */ /* 0x000fc40000410000 */
[----:B------:R-:W-:Y:S01]  /*0a70*/  FADD.FTZ R64, R59, R54 ;  /* 0x000000363b407221 */ /* 0x000fe20000010000 */
[----:B------:R-:W-:Y:S01]  /*0a80*/  FFMA.FTZ R59, R9, R54, R60 ;  /* 0x00000036093b7223 */ /* 0x000fe2000001003c */
[----:B------:R-:W-:Y:S01]  /*0a90*/  FMUL.FTZ R11, R63, R70 ;  /* 0x000000463f0b7220 */ /* 0x000fe20000410000 */
[----:B------:R-:W-:Y:S01]  /*0aa0*/  FFMA.FTZ R26, R7, R69, R26 ;  /* 0x00000045071a7223 */ /* 0x000fe2000001001a */
[----:B------:R-:W-:Y:S01]  /*0ab0*/  FADD.FTZ R34, R34, R69 ;  /* 0x0000004522227221 */ /* 0x000fe20000010000 */
[----:B------:R-:W-:Y:S01]  /*0ac0*/  FMUL.FTZ R48, R63, R72 ;  /* 0x000000483f307220 */ /* 0x000fe20000410000 */
[----:B------:R-:W-:Y:S02]  /*0ad0*/  IMAD.U32 R58, R58, 0x10000, RZ ;  /* 0x000100003a3a7824 */ /* 0x000fe400078e00ff */
[----:B------:R-:W-:Y:S01]  /*0ae0*/  FADD.FTZ R69, R64, R53 ;  /* 0x0000003540457221 */ /* 0x000fe20000010000 */
[----:B------:R-:W-:Y:S01]  /*0af0*/  FMUL.FTZ R60, R18, R55 ;  /* 0x00000037123c7220 */ /* 0x000fe20000410000 */
[----:B------:R-:W-:Y:S01]  /*0b00*/  FFMA.FTZ R64, R10, R53, R59 ;  /* 0x000000350a407223 */ /* 0x000fe2000001003b */
[----:B------:R-:W-:Y:S01]  /*0b10*/  FFMA.FTZ R30, R11, R55, R30 ;  /* 0x000000370b1e7223 */ /* 0x000fe2000001001e */
[----:B------:R-:W-:Y:S01]  /*0b20*/  FADD.FTZ R38, R38, R55 ;  /* 0x0000003726267221 */ /* 0x000fe20000010000 */
        /* <DEDUP_REMOVED lines=9> */
.L_x_1758:
[----:B------:R-:W-:Y:S05]  /*0bc0*/  BSYNC B1 ;  /* 0x0000000000017941 */ /* 0x000fea0003800000 */
.L_x_1756:
[----:B------:R-:W-:Y:S01]  /*0bd0*/  UMOV UR6, 0xffffffff ;  /* 0xffffffff00067882 */ /* 0x000fe20000000000 */
[----:B-----5:R-:W-:-:S04]  /*0be0*/  MOV R58, R56 ;  /* 0x00000038003a7202 */ /* 0x020fc80000000f00 */
        /* <DEDUP_REMOVED lines=20> */
.L_x_1796:
[----:B------:R-:W-:Y:S01]  /*0d30*/  @P3 IADD3 R58, R61, -0x1, RZ ;  /* 0xffffffff3d3a3810 */ /* 0x000fe20007ffe0ff */
[----:B-1----:R-:W-:Y:S01]  /*0d40*/  FADD.FTZ R70, R77, R70 ;  /* 0x000000464d467221 */ /* 0x002fe20000010000 */
[----:B--2---:R-:W-:Y:S01]  /*0d50*/  FADD.FTZ R64, R68, R71 ;  /* 0x0000004744407221 */ /* 0x004fe20000010000 */
[----:B------:R-:W-:Y:S01]  /*0d60*/  @P3 LOP3.LUT R0, R5, 0x1f, RZ, 0xc0, !PT ;  /* 0x0000001f05003812 */ /* 0x000fe200078ec0ff */
[----:B------:R-:W-:Y:S01]  /*0d70*/  BSSY B1, `(.L_x_1760) ;  /* 0x0000018000017945 */ /* 0x000fe20003800000 */
[----:B------:R-:W-:Y:S02]  /*0d80*/  @P3 IMAD R58, R58, R65, RZ ;  /* 0x000000413a3a3224 */ /* 0x000fe400078e02ff */
[----:B------:R-:W-:Y:S01]  /*0d90*/  FMUL.FTZ R65, R70, UR8 ;  /* 0x0000000846417c20 */ /* 0x000fe20008410000 */
[----:B------:R-:W-:Y:S01]  /*0da0*/  ISETP.NE.AND P0, PT, R2, RZ, PT ;  /* 0x000000ff0200720c */ /* 0x000fe20003f05270 */
[----:B------:R-:W-:Y:S02]  /*0db0*/  IMAD.MOV.U32 R61, RZ, RZ, RZ ;  /* 0x000000ffff3d7224 */ /* 0x000fe400078e00ff */
[----:B------:R-:W-:Y:S01]  /*0dc0*/  FMUL.FTZ R64, R64, UR8 ;  /* 0x0000000840407c20 */ /* 0x000fe20008410000 */
[----:B------:R-:W-:-:S02]  /*0dd0*/  @P3 SHF.R.S32.HI R59, RZ, 0x1f, R58 ;  /* 0x0000001fff3b3819 */ /* 0x000fc4000001143a */
[----:B------:R-:W-:Y:S02]  /*0de0*/  FSEL R65, R65, RZ, !P0 ;  /* 0x000000ff41417208 */ /* 0x000fe40004000000 */
[----:B------:R-:W-:-:S04]  /*0df0*/  @P3 LEA.HI R59, R59, R58, RZ, 0x3 ;  /* 0x0000003a3b3b3211 */ /* 0x000fc800078f18ff */
        /* <DEDUP_REMOVED lines=8> */
.L_x_1761:
[----:B------:R-:W-:Y:S01]  /*0e80*/  ISETP.NE.U32.AND P0, PT, R66, RZ, PT ;  /* 0x000000ff4200720c */ /* 0x000fe20003f05070 */
[----:B------:R-:W-:-:S03]  /*0e90*/  FFMA.FTZ R59, R3, R64, R65 ;  /* 0x00000040033b7223 */ /* 0x000fc60000010041 */
[----:B------:R-:W-:Y:S01]  /*0ea0*/  ISETP.NE.AND.EX P0, PT, R67, RZ, PT, P0 ;  /* 0x000000ff4300720c */ /* 0x000fe20003f05300 */
[----:B------:R-:W-:-:S04]  /*0eb0*/  FADD.FTZ R58, R50, -R59 ;  /* 0x8000003b323a7221 */ /* 0x000fc80000010000 */
[----:B------:R-:W-:-:S08]  /*0ec0*/  FMUL.FTZ R66, R63, R58 ;  /* 0x0000003a3f427220 */ /* 0x000fd00000410000 */
[----:B------:R-:W-:-:S04]  /*0ed0*/  @P0 IMAD.U32 R59, R12, 0x10000, RZ ;  /* 0x000100000c3b0824 */ /* 0x000fc800078e00ff */
[----:B------:R-:W-:-:S07]  /*0ee0*/  @P0 FADD.FTZ R66, R66, R59 ;  /* 0x0000003b42420221 */ /* 0x000fce0000010000 */
.L_x_1762:
[----:B------:R-:W-:Y:S05]  /*0ef0*/  BSYNC B1 ;  /* 0x0000000000017941 */ /* 0x000fea0003800000 */
.L_x_1760:
[----:B------:R-:W-:Y:S01]  /*0f00*/  ISETP.NE.U32.AND P1, PT, RZ, UR10, PT ;  /* 0x0000000aff007c0c */ /* 0x000fe2000bf25070 */
[----:B------:R-:W-:Y:S01]  /*0f10*/  BSSY B1, `(.L_x_1763) ;  /* 0x0000017000017945 */ /* 0x000fe20003800000 */
[----:B------:R-:W-:Y:S02]  /*0f20*/  @P3 LOP3.LUT P4, RZ, R72, 0xff, RZ, 0xc0, !PT ;  /* 0x000000ff48ff3812 */ /* 0x000fe4000788c0ff */
[----:B------:R-:W-:-:S13]  /*0f30*/  ISETP.NE.AND.EX P1, PT, RZ, UR11, PT, P1 ;  /* 0x0000000bff007c0c */ /* 0x000fda000bf25310 */
[----:B------:R-:W-:-:S04]  /*0f40*/  @P1 F2FP.BF16.F32.PACK_AB R58, RZ, R66 ;  /* 0x00000042ff3a123e */ /* 0x000fc800000010ff */
[----:B------:R-:W-:Y:S02]  /*0f50*/  @P1 PRMT R40, R58, 0x7610, R40 ;  /* 0x000076103a281816 */ /* 0x000fe40000000028 */
[----:B------:R-:W1:Y:S02]  /*0f60*/  @P3 LDC.64 R58, c[0x0][0x298] ;  /* 0x0000a600ff3a3b82 */ /* 0x000e640000000a00 */
[----:B-1----:R-:W-:-:S04]  /*0f70*/  @P3 FMUL.FTZ R59, R66, R59 ;  /* 0x0000003b423b3220 */ /* 0x002fc80000410000 */
        /* <DEDUP_REMOVED lines=10> */
.L_x_1764:
[----:B------:R-:W-:Y:S01]  /*1020*/  FFMA.FTZ R58, R6, R64, R65 ;  /* 0x00000040063a7223 */ /* 0x000fe20000010041 */
[----:B------:R-:W-:-:S03]  /*1030*/  @P0 PRMT R59, R12, 0x7632, R59 ;  /* 0x000076320c3b0816 */ /* 0x000fc6000000003b */
[----:B------:R-:W-:Y:S02]  /*1040*/  FADD.FTZ R58, R49, -R58 ;  /* 0x8000003a313a7221 */ /* 0x000fe40000010000 */
[----:B------:R-:W-:Y:S02]  /*1050*/  @P0 IMAD.U32 R59, R59, 0x10000, RZ ;  /* 0x000100003b3b0824 */ /* 0x000fe400078e00ff */
[----:B------:R-:W-:-:S04]  /*1060*/  FMUL.FTZ R66, R63, R58 ;  /* 0x0000003a3f427220 */ /* 0x000fc80000410000 */
[----:B------:R-:W-:-:S07]  /*1070*/  @P0 FADD.FTZ R66, R66, R59 ;  /* 0x0000003b42420221 */ /* 0x000fce0000010000 */
.L_x_1765:
[----:B------:R-:W-:Y:S05]  /*1080*/  BSYNC B1 ;  /* 0x0000000000017941 */ /* 0x000fea0003800000 */
.L_x_1763:
[----:B------:R-:W-:Y:S01]  /*1090*/  @P1 F2FP.BF16.F32.PACK_AB R58, RZ, R66 ;  /* 0x00000042ff3a123e */ /* 0x000fe200000010ff */
[----:B------:R-:W-:Y:S01]  /*10a0*/  BSSY B1, `(.L_x_1766) ;  /* 0x0000013000017945 */ /* 0x000fe20003800000 */
[----:B------:R-:W-:Y:S02]  /*10b0*/  @P3 LOP3.LUT P4, RZ, R56, 0xff00, RZ, 0xc0, !PT ;  /* 0x0000ff0038ff3812 */ /* 0x000fe4000788c0ff */
        /* <DEDUP_REMOVED lines=12> */
.L_x_1767:
[----:B------:R-:W-:-:S04]  /*1180*/  FFMA.FTZ R59, R7, R64, R65 ;  /* 0x00000040073b7223 */ /* 0x000fc80000010041 */
[----:B------:R-:W-:Y:S01]  /*1190*/  FADD.FTZ R58, R52, -R59 ;  /* 0x8000003b343a7221 */ /* 0x000fe20000010000 */
[----:B------:R-:W-:-:S03]  /*11a0*/  @P0 IMAD.U32 R59, R13, 0x10000, RZ ;  /* 0x000100000d3b0824 */ /* 0x000fc600078e00ff */
[----:B------:R-:W-:-:S04]  /*11b0*/  FMUL.FTZ R66, R63, R58 ;  /* 0x0000003a3f427220 */ /* 0x000fc80000410000 */
[----:B------:R-:W-:-:S07]  /*11c0*/  @P0 FADD.FTZ R66, R66, R59 ;  /* 0x0000003b42420221 */ /* 0x000fce0000010000 */
.L_x_1768:
[----:B------:R-:W-:Y:S05]  /*11d0*/  BSYNC B1 ;  /* 0x0000000000017941 */ /* 0x000fea0003800000 */
.L_x_1766:
        /* <DEDUP_REMOVED lines=16> */
.L_x_1770:
[----:B------:R-:W-:Y:S01]  /*12e0*/  FFMA.FTZ R58, R8, R64, R65 ;  /* 0x00000040083a7223 */ /* 0x000fe20000010041 */
[----:B------:R-:W-:-:S03]  /*12f0*/  @P0 PRMT R59, R13, 0x7632, R59 ;  /* 0x000076320d3b0816 */ /* 0x000fc6000000003b */
[----:B------:R-:W-:Y:S02]  /*1300*/  FADD.FTZ R58, R51, -R58 ;  /* 0x8000003a333a7221 */ /* 0x000fe40000010000 */
[----:B------:R-:W-:Y:S02]  /*1310*/  @P0 IMAD.U32 R59, R59, 0x10000, RZ ;  /* 0x000100003b3b0824 */ /* 0x000fe400078e00ff */
[----:B------:R-:W-:-:S04]  /*1320*/  FMUL.FTZ R66, R63, R58 ;  /* 0x0000003a3f427220 */ /* 0x000fc80000410000 */
[----:B------:R-:W-:-:S07]  /*1330*/  @P0 FADD.FTZ R66, R66, R59 ;  /* 0x0000003b42420221 */ /* 0x000fce0000010000 */
.L_x_1771:
[----:B------:R-:W-:Y:S05]  /*1340*/  BSYNC B1 ;  /* 0x0000000000017941 */ /* 0x000fea0003800000 */
.L_x_1769:
        /* <DEDUP_REMOVED lines=15> */
.L_x_1773:
[----:B------:R-:W-:-:S04]  /*1440*/  FFMA.FTZ R59, R9, R64, R65 ;  /* 0x00000040093b7223 */ /* 0x000fc80000010041 */
[----:B------:R-:W-:Y:S01]  /*1450*/  FADD.FTZ R58, R54, -R59 ;  /* 0x8000003b363a7221 */ /* 0x000fe20000010000 */
[----:B------:R-:W-:-:S03]  /*1460*/  @P0 IMAD.U32 R59, R14, 0x10000, RZ ;  /* 0x000100000e3b0824 */ /* 0x000fc600078e00ff */
[----:B------:R-:W-:-:S04]  /*1470*/  FMUL.FTZ R66, R63, R58 ;  /* 0x0000003a3f427220 */ /* 0x000fc80000410000 */
[----:B------:R-:W-:-:S07]  /*1480*/  @P0 FADD.FTZ R66, R66, R59 ;  /* 0x0000003b42420221 */ /* 0x000fce0000010000 */
.L_x_1774:
[----:B------:R-:W-:Y:S05]  /*1490*/  BSYNC B1 ;  /* 0x0000000000017941 */ /* 0x000fea0003800000 */
.L_x_1772:
        /* <DEDUP_REMOVED lines=16> */
.L_x_1776:
[----:B------:R-:W-:Y:S01]  /*15a0*/  FFMA.FTZ R58, R10, R64, R65 ;  /* 0x000000400a3a7223 */ /* 0x000fe20000010041 */
[----:B------:R-:W-:-:S03]  /*15b0*/  @P0 PRMT R59, R14, 0x7632, R59 ;  /* 0x000076320e3b0816 */ /* 0x000fc6000000003b */
[----:B------:R-:W-:Y:S02]  /*15c0*/  FADD.FTZ R58, R53, -R58 ;  /* 0x8000003a353a7221 */ /* 0x000fe40000010000 */
[----:B------:R-:W-:Y:S02]  /*15d0*/  @P0 IMAD.U32 R59, R59, 0x10000, RZ ;  /* 0x000100003b3b0824 */ /* 0x000fe400078e00ff */
[----:B------:R-:W-:-:S04]  /*15e0*/  FMUL.FTZ R66, R63, R58 ;  /* 0x0000003a3f427220 */ /* 0x000fc80000410000 */
[----:B------:R-:W-:-:S07]  /*15f0*/  @P0 FADD.FTZ R66, R66, R59 ;  /* 0x0000003b42420221 */ /* 0x000fce0000010000 */
.L_x_1777:
[----:B------:R-:W-:Y:S05]  /*1600*/  BSYNC B1 ;  /* 0x0000000000017941 */ /* 0x000fea0003800000 */
.L_x_1775:
        /* <DEDUP_REMOVED lines=15> */
.L_x_1779:
[----:B------:R-:W-:-:S04]  /*1700*/  FFMA.FTZ R59, R11, R64, R65 ;  /* 0x000000400b3b7223 */ /* 0x000fc80000010041 */
[----:B------:R-:W-:Y:S01]  /*1710*/  FADD.FTZ R58, R60, -R59 ;  /* 0x8000003b3c3a7221 */ /* 0x000fe20000010000 */
[----:B------:R-:W-:-:S03]  /*1720*/  @P0 IMAD.U32 R59, R15, 0x10000, RZ ;  /* 0x000100000f3b0824 */ /* 0x000fc600078e00ff */
[----:B------:R-:W-:-:S04]  /*1730*/  FMUL.FTZ R66, R63, R58 ;  /* 0x0000003a3f427220 */ /* 0x000fc80000410000 */
[----:B------:R-:W-:-:S07]  /*1740*/  @P0 FADD.FTZ R66, R66, R59 ;  /* 0x0000003b42420221 */ /* 0x000fce0000010000 */
.L_x_1780:
[----:B------:R-:W-:Y:S05]  /*1750*/  BSYNC B1 ;  /* 0x0000000000017941 */ /* 0x000fea0003800000 */
.L_x_1778:
        /* <DEDUP_REMOVED lines=11> */
[----:B0-----:R-:W-:Y:S01]  /*1810*/  MOV R68, RZ ;  /* 0x000000ff00447202 */ /* 0x001fe20000000f00 */
[----:B------:R-:W-:Y:S06]  /*1820*/  @!P0 BRA `(.L_x_1783) ;  /* 0x0000000000248947 */ /* 0x000fec0003800000 */
[----:B------:R-:W-:-:S04]  /*1830*/  PRMT R68, R15, 0x7632, R68 ;  /* 0x000076320f447816 */ /* 0x000fc80000000044 */
[----:B------:R-:W-:Y:S01]  /*1840*/  SHF.L.U32 R68, R68, 0x10, RZ ;  /* 0x0000001044447819 */ /* 0x000fe200000006ff */
[----:B------:R-:W-:Y:S06]  /*1850*/  BRA `(.L_x_1783) ;  /* 0x0000000000187947 */ /* 0x000fec0003800000 */
.L_x_1782:
[----:B------:R-:W-:Y:S01]  /*1860*/  FFMA.FTZ R64, R48, R64, R65 ;  /* 0x0000004030407223 */ /* 0x000fe20000010041 */
[----:B------:R-:W-:-:S03]  /*1870*/  @P0 PRMT R58, R15, 0x7632, R58 ;  /* 0x000076320f3a0816 */ /* 0x000fc6000000003a */
[----:B------:R-:W-:Y:S02]  /*1880*/  FADD.FTZ R64, R55, -R64 ;  /* 0x8000004037407221 */ /* 0x000fe40000010000 */
[----:B------:R-:W-:Y:S02]  /*1890*/  @P0 IMAD.U32 R59, R58, 0x10000, RZ ;  /* 0x000100003a3b0824 */ /* 0x000fe400078e00ff */
[----:B0-----:R-:W-:-:S04]  /*18a0*/  FMUL.FTZ R68, R63, R64 ;  /* 0x000000403f447220 */ /* 0x001fc80000410000 */
[----:B------:R-:W-:-:S07]  /*18b0*/  @P0 FADD.FTZ R68, R68, R59 ;  /* 0x0000003b44440221 */ /* 0x000fce0000010000 */
.L_x_1783:
[----:B------:R-:W-:Y:S05]  /*18c0*/  BSYNC B1 ;  /* 0x0000000000017941 */ /* 0x000fea0003800000 */
.L_x_1781:
[----:B------:R-:W0:Y:S01]  /*18d0*/  @P3 LDC.64 R58, c[0x0][0x298] ;  /* 0x0000a600ff3a3b82 */ /* 0x000e220000000a00 */
[----:B------:R-:W-:-:S07]  /*18e0*/  @P3 LOP3.LUT P0, RZ, R57, 0xff000000, RZ, 0xc0, !PT ;  /* 0xff00000039ff3812 */ /* 0x000fce000780c0ff */
[----:B------:R-:W1:Y:S08]  /*18f0*/  @P1 LDC.64 R66, c[0x0][0x308] ;  /* 0x0000c200ff421b82 */ /* 0x000e700000000a00 */
[----:B------:R-:W2:Y:S08]  /*1900*/  @P3 LDC.64 R64, c[0x0][0x2f8] ;  /* 0x0000be00ff403b82 */ /* 0x000eb00000000a00 */
[----:B------:R-:W3:Y:S01]  /*1910*/  LDC.64 R56, c[0x0][0x210] ;  /* 0x00008400ff387b82 */ /* 0x000ee20000000a00 */
[----:B0-----:R-:W-:Y:S01]  /*1920*/  @P3 FMUL.FTZ R59, R68, R59 ;  /* 0x0000003b443b3220 */ /* 0x001fe20000410000 */
[----:B------:R-:W-:-:S03]  /*1930*/  @P1 F2FP.BF16.F32.PACK_AB R68, RZ, R68 ;  /* 0x00000044ff44123e */ /* 0x000fc600000010ff */
[----:B------:R-:W-:Y:S01]  /*1940*/  @P3 FMUL.FTZ R58, R59, R58 ;  /* 0x0000003a3b3a3220 */ /* 0x000fe20000410000 */
[----:B------:R-:W-:Y:S01]  /*1950*/  @P1 PRMT R43, R43, 0x5410, R68 ;  /* 0x000054102b2b1816 */ /* 0x000fe20000000044 */
[----:B-1----:R-:W-:-:S03]  /*1960*/  @P1 IMAD.WIDE.U32 R66, R62, 0x10, R66 ;  /* 0x000000103e421825 */ /* 0x002fc600078e0042 */
[----:B------:R-:W-:Y:S02]  /*1970*/  @P3 FSEL R58, R58, RZ, P0 ;  /* 0x000000ff3a3a3208 */ /* 0x000fe40000000000 */
[----:B------:R1:W-:Y:S02]  /*1980*/  @P1 STG.E.128 desc[UR4][R66.64], R40 ;  /* 0x0000002842001986 */ /* 0x0003e4000c101d04 */
[----:B------:R-:W-:Y:S01]  /*1990*/  @P3 F2FP.BF16.F32.PACK_AB R58, RZ, R58 ;  /* 0x0000003aff3a323e */ /* 0x000fe200000010ff */
[----:B--2---:R-:W-:-:S03]  /*19a0*/  @P3 IMAD.WIDE.U32 R64, R61, 0x10, R64 ;  /* 0x000000103d403825 */ /* 0x004fc600078e0040 */
[----:B------:R-:W-:-:S05]  /*19b0*/  @P3 PRMT R47, R47, 0x5410, R58 ;  /* 0x000054102f2f3816 */ /* 0x000fca000000003a */
[----:B------:R1:W-:Y:S01]  /*19c0*/  @P3 STG.E.128 desc[UR4][R64.64], R44 ;  /* 0x0000002c40003986 */ /* 0x0003e2000c101d04 */
[----:B---3--:R-:W-:-:S04]  /*19d0*/  LEA R4, R56, R4, 0x2 ;  /* 0x0000000438047211 */ /* 0x008fc800078e10ff */
[----:B------:R-:W-:-:S13]  /*19e0*/  ISETP.GE.AND P0, PT, R4, R57, PT ;  /* 0x000000390400720c */ /* 0x000fda0003f06270 */
[----:B-1----:R-:W-:Y:S05]  /*19f0*/  @!P0 BRA `(.L_x_1784) ;  /* 0xffffffe8001c8947 */ /* 0x002fea000383ffff */
.L_x_1755:
[----:B------:R-:W-:Y:S05]  /*1a00*/  BSYNC B0 ;  /* 0x0000000000007941 */ /* 0x000fea0003800000 */
.L_x_1753:
        /* <DEDUP_REMOVED lines=63> */
.L_x_1759:
[----:B------:R-:W-:Y:S01]  /*1e00*/  HFMA2.MMA R59, -RZ, RZ, 0, 1.847743988037109375e-06 ;  /* 0x0000001fff3b7435 */ /* 0x000fe200000001ff */
[----:B------:R-:W-:Y:S01]  /*1e10*/  BSSY B1, `(.L_x_1785) ;  /* 0x0000006000017945 */ /* 0x000fe20003800000 */
[----:B------:R-:W-:Y:S01]  /*1e20*/  IMAD.MOV.U32 R64, RZ, RZ, 0x1 ;  /* 0x00000001ff407424 */ /* 0x000fe200078e00ff */
[----:B------:R-:W-:-:S08]  /*1e30*/  MOV R58, 0xffffffff ;  /* 0xffffffff003a7802 */ /* 0x000fd00000000f00 */
[----:B------:R-:W-:Y:S05]  /*1e40*/  WARPSYNC.COLLECTIVE R58, `(.L_x_1786) ;  /* 0x000000003a087348 */ /* 0x000fea0003c00000 */
[----:B------:R0:W1:Y:S02]  /*1e50*/  SHFL.BFLY P0, R58, R69, R64, R59 ;  /* 0x0c000040453a7389 */ /* 0x000064000000003b */
[----:B01----:R-:W-:Y:S01]  /*1e60*/  ENDCOLLECTIVE ;  /* 0x000000000000791b */ /* 0x003fe20003800000 */
.L_x_1786:
[----:B------:R-:W-:Y:S05]  /*1e70*/  BSYNC B1 ;  /* 0x0000000000017941 */ /* 0x000fea0003800000 */
.L_x_1785:
[----:B------:R-:W-:Y:S01]  /*1e80*/  FADD.FTZ R70, R58, R69 ;  /* 0x000000453a467221 */ /* 0x000fe20000010000 */
[----:B------:R-:W-:Y:S01]  /*1e90*/  HFMA2.MMA R64, -RZ, RZ, 0, 5.9604644775390625e-08 ;  /* 0x00000001ff407435 */ /* 0x000fe200000001ff */
[----:B------:R-:W-:Y:S01]  /*1ea0*/  IMAD.MOV.U32 R58, RZ, RZ, -0x1 ;  /* 0xffffffffff3a7424 */ /* 0x000fe200078e00ff */
[----:B------:R-:W-:Y:S01]  /*1eb0*/  MOV R59, 0x1f ;  /* 0x0000001f003b7802 */ /* 0x000fe20000000f00 */
[----:B------:R-:W-:-:S08]  /*1ec0*/  IMAD.MOV.U32 R69, RZ, RZ, R68 ;  /* 0x000000ffff457224 */ /* 0x000fd000078e0044 */
[----:B------:R-:W-:Y:S05]  /*1ed0*/  WARPSYNC.COLLECTIVE R58, `(.L_x_1787) ;  /* 0x000000003a087348 */ /* 0x000fea0003c00000 */
[----:B------:R0:W1:Y:S02]  /*1ee0*/  SHFL.BFLY P0, R58, R69, R64, R59 ;  /* 0x0c000040453a7389 */ /* 0x000064000000003b */
[----:B01----:R-:W-:Y:S01]  /*1ef0*/  ENDCOLLECTIVE ;  /* 0x000000000000791b */ /* 0x003fe20003800000 */
.L_x_1787:
        /* <DEDUP_REMOVED lines=8> */
.L_x_1788:
[----:B------:R-:W-:Y:S01]  /*1f80*/  IMAD.MOV.U32 R69, RZ, RZ, R71 ;  /* 0x000000ffff457224 */ /* 0x000fe200078e0047 */
[----:B------:R-:W-:Y:S02]  /*1f90*/  MOV R73, R58 ;  /* 0x0000003a00497202 */ /* 0x000fe40000000f00 */
[----:B------:R-:W-:-:S03]  /*1fa0*/  MOV R58, 0xffffffff ;  /* 0xffffffff003a7802 */ /* 0x000fc60000000f00 */
[----:B------:R-:W-:-:S07]  /*1fb0*/  FADD.FTZ R73, R70, R73 ;  /* 0x0000004946497221 */ /* 0x000fce0000010000 */
[----:B------:R-:W-:Y:S05]  /*1fc0*/  WARPSYNC.COLLECTIVE R58, `(.L_x_1789) ;  /* 0x000000003a087348 */ /* 0x000fea0003c00000 */
[----:B------:R0:W1:Y:S02]  /*1fd0*/  SHFL.BFLY P0, R58, R69, R64, R59 ;  /* 0x0c000040453a7389 */ /* 0x000064000000003b */
[----:B01----:R-:W-:Y:S01]  /*1fe0*/  ENDCOLLECTIVE ;  /* 0x000000000000791b */ /* 0x003fe20003800000 */
.L_x_1789:
        /* <DEDUP_REMOVED lines=8> */
.L_x_1790:
[----:B------:R-:W-:Y:S01]  /*2070*/  MOV R69, R74 ;  /* 0x0000004a00457202 */ /* 0x000fe20000000f00 */
[----:B------:R-:W-:Y:S01]  /*2080*/  IMAD.MOV.U32 R76, RZ, RZ, R58 ;  /* 0x000000ffff4c7224 */ /* 0x000fe200078e003a */
[----:B------:R-:W-:-:S03]  /*2090*/  MOV R58, 0xffffffff ;  /* 0xffffffff003a7802 */ /* 0x000fc60000000f00 */
[----:B------:R-:W-:-:S07]  /*20a0*/  FADD.FTZ R76, R73, R76 ;  /* 0x0000004c494c7221 */ /* 0x000fce0000010000 */
[----:B------:R-:W-:Y:S05]  /*20b0*/  WARPSYNC.COLLECTIVE R58, `(.L_x_1791) ;  /* 0x000000003a087348 */ /* 0x000fea0003c00000 */
[----:B------:R0:W1:Y:S02]  /*20c0*/  SHFL.BFLY P0, R58, R69, R64, R59 ;  /* 0x0c000040453a7389 */ /* 0x000064000000003b */
[----:B01----:R-:W-:Y:S01]  /*20d0*/  ENDCOLLECTIVE ;  /* 0x000000000000791b */ /* 0x003fe20003800000 */
.L_x_1791:
[----:B------:R-:W-:Y:S01]  /*20e0*/  HFMA2.MMA R64, -RZ, RZ, 0, 4.76837158203125e-07 ;  /* 0x00000008ff407435 */ /* 0x000fe200000001ff */
[----:B------:R-:W-:Y:S01]  /*20f0*/  MOV R69, R76 ;  /* 0x0000004c00457202 */ /* 0x000fe20000000f00 */
[----:B------:R-:W-:Y:S02]  /*2100*/  IMAD.MOV.U32 R75, RZ, RZ, R58 ;  /* 0x000000ffff4b7224 */ /* 0x000fe400078e003a */
[----:B------:R-:W-:Y:S02]  /*2110*/  IMAD.MOV.U32 R58, RZ, RZ, -0x1 ;  /* 0xffffffffff3a7424 */ /* 0x000fe400078e00ff */
[----:B------:R-:W-:-:S07]  /*2120*/  FADD.FTZ R75, R74, R75 ;  /* 0x0000004b4a4b7221 */ /* 0x000fce0000010000 */
[----:B------:R-:W-:Y:S05]  /*2130*/  WARPSYNC.COLLECTIVE R58, `(.L_x_1792) ;  /* 0x000000003a087348 */ /* 0x000fea0003c00000 */
[----:B------:R0:W1:Y:S02]  /*2140*/  SHFL.BFLY P0, R58, R69, R64, R59 ;  /* 0x0c000040453a7389 */ /* 0x000064000000003b */
[----:B01----:R-:W-:Y:S01]  /*2150*/  ENDCOLLECTIVE ;  /* 0x000000000000791b */ /* 0x003fe20003800000 */
.L_x_1792:
[----:B------:R-:W-:Y:S02]  /*2160*/  MOV R69, R75 ;  /* 0x0000004b00457202 */ /* 0x000fe40000000f00 */
[----:B------:R-:W-:Y:S01]  /*2170*/  MOV R77, R58 ;  /* 0x0000003a004d7202 */ /* 0x000fe20000000f00 */
[----:B------:R-:W-:-:S04]  /*2180*/  IMAD.MOV.U32 R58, RZ, RZ, -0x1 ;  /* 0xffffffffff3a7424 */ /* 0x000fc800078e00ff */
[----:B------:R-:W-:-:S07]  /*2190*/  FADD.FTZ R77, R76, R77 ;  /* 0x0000004d4c4d7221 */ /* 0x000fce0000010000 */
[----:B------:R-:W-:Y:S05]  /*21a0*/  WARPSYNC.COLLECTIVE R58, `(.L_x_1793) ;  /* 0x000000003a087348 */ /* 0x000fea0003c00000 */
[----:B------:R0:W1:Y:S02]  /*21b0*/  SHFL.BFLY P0, R58, R69, R64, R59 ;  /* 0x0c000040453a7389 */ /* 0x000064000000003b */
[----:B01----:R-:W-:Y:S01]  /*21c0*/  ENDCOLLECTIVE ;  /* 0x000000000000791b */ /* 0x003fe20003800000 */
.L_x_1793:
        /* <DEDUP_REMOVED lines=8> */
.L_x_1794:
[----:B------:R-:W-:Y:S01]  /*2250*/  IMAD.MOV.U32 R69, RZ, RZ, R68 ;  /* 0x000000ffff457224 */ /* 0x000fe200078e0044 */
[----:B------:R-:W-:Y:S02]  /*2260*/  MOV R70, R58 ;  /* 0x0000003a00467202 */ /* 0x000fe40000000f00 */
[----:B------:R-:W-:-:S07]  /*2270*/  MOV R58, 0xffffffff ;  /* 0xffffffff003a7802 */ /* 0x000fce0000000f00 */
[----:B------:R-:W-:Y:S05]  /*2280*/  WARPSYNC.COLLECTIVE R58, `(.L_x_1795) ;  /* 0x000000003a087348 */ /* 0x000fea0003c00000 */
[----:B------:R0:W1:Y:S02]  /*2290*/  SHFL.BFLY P0, R58, R69, R64, R59 ;  /* 0x0c000040453a7389 */ /* 0x000064000000003b */
[----:B01----:R-:W-:Y:S01]  /*22a0*/  ENDCOLLECTIVE ;  /* 0x000000000000791b */ /* 0x003fe20003800000 */
.L_x_1795:
[----:B------:R-:W-:Y:S01]  /*22b0*/  MOV R71, R58 ;  /* 0x0000003a00477202 */ /* 0x000fe20000000f00 */
[----:B------:R-:W-:Y:S06]  /*22c0*/  BRA `(.L_x_1796) ;  /* 0xffffffe800987947 */ /* 0x000fec000383ffff */
.L_x_1797:
        /* <DEDUP_REMOVED lines=11> */
.L_x_6517:


//--------------------- .text._ZN10layer_norm13ln_bwd_kernelINS_13Kernel_traitsIf13__nv_bfloat16S2_S2_fjLj256ELj1ELj4ELj1ELj16ENS_18Kernel_traits_baseILj256EfS2_S2_S2_fjLj128EEEEELb1ELb1ELb0ELb0EEEvNS_9BwdParamsE --------------------------
	.section	.text._ZN10layer_norm13ln_bwd_kernelINS_13Kernel_traitsIf13__nv_bfloat16S2_S2_fjLj256ELj1ELj4ELj1ELj16ENS_18Kernel_traits_baseILj256EfS2_S2_S2_fjLj128EEEEELb1ELb1ELb0ELb0EEEvNS_9BwdParamsE,"ax",@progbits
	.align	128
        .global         _ZN10layer_norm13ln_bwd_kernelINS_13Kernel_traitsIf13__nv_bfloat16S2_S2_fjLj256ELj1ELj4ELj1ELj16ENS_18Kernel_traits_baseILj256EfS2_S2_S2_fjLj128EEEEELb1ELb1ELb0ELb0EEEvNS_9BwdParamsE
        .type           _ZN10layer_norm13ln_bwd_kernelINS_13Kernel_traitsIf13__nv_bfloat16S2_S2_fjLj256ELj1ELj4ELj1ELj16ENS_18Kernel_traits_baseILj256EfS2_S2_S2_fjLj128EEEEELb1ELb1ELb0ELb0EEEvNS_9BwdParamsE,@function
        .size           _ZN10layer_norm13ln_bwd_kernelINS_13Kernel_traitsIf13__nv_bfloat16S2_S2_fjLj256ELj1ELj4ELj1ELj16ENS_18Kernel_traits_baseILj256EfS2_S2_S2_fjLj128EEEEELb1ELb1ELb0ELb0EEEvNS_9BwdParamsE,(.L_x_6518 - _ZN10layer_norm13ln_bwd_kernelINS_13Kernel_traitsIf13__nv_bfloat16S2_S2_fjLj256ELj1ELj4ELj1ELj16ENS_18Kernel_traits_baseILj256EfS2_S2_S2_fjLj128EEEEELb1ELb1ELb0ELb0EEEvNS_9BwdParamsE)
        .other          _ZN10layer_norm13ln_bwd_kernelINS_13Kernel_traitsIf13__nv_bfloat16S2_S2_fjLj256ELj1ELj4ELj1ELj16ENS_18Kernel_traits_baseILj256EfS2_S2_S2_fjLj128EEEEELb1ELb1ELb0ELb0EEEvNS_9BwdParamsE,@"STO_CUDA_ENTRY STV_DEFAULT"
_ZN10layer_norm13ln_bwd_kernelINS_13Kernel_traitsIf13__nv_bfloat16S2_S2_fjLj256ELj1ELj4ELj1ELj16ENS_18Kernel_traits_baseILj256EfS2_S2_S2_fjLj128EEEEELb1ELb1ELb0ELb0EEEvNS_9BwdParamsE:
.text._ZN10layer_norm13ln_bwd_kernelINS_13Kernel_traitsIf13__nv_bfloat16S2_S2_fjLj256ELj1ELj4ELj1ELj16ENS_18Kernel_traits_baseILj256EfS2_S2_S2_fjLj128EEEEELb1ELb1ELb0ELb0EEEvNS_9BwdParamsE:
        /* <DEDUP_REMOVED lines=16> */
[----:B0-----:R-:W-:-:S04]  /*0100*/  LOP3.LUT R3, R2, 0x1f, RZ, 0xc, !PT ;  /* 0x0000001f02037812 */ /* 0x001fc800078e0cff */
[----:B------:R-:W-:-:S04]  /*0110*/  LEA.HI.SX32 R0, R0, R3, 0x1d ;  /* 0x0000000300007211 */ /* 0x000fc800078feaff */
[----:B------:R-:W-:Y:S02]  /*0120*/  LOP3.LUT P2, RZ, R0, 0xffffffe0, RZ, 0xc0, !PT ;  /* 0xffffffe000ff7812 */ /* 0x000fe4000784c0ff */
[----:B------:R-:W-:-:S11]  /*0130*/  LOP3.LUT R0, R2, 0x1f, RZ, 0xc0, !PT ;  /* 0x0000001f02007812 */ /* 0x000fd600078ec0ff */
[----:B------:R-:W0:Y:S08]  /*0140*/  @P2 LDC.64 R4, c[0x0][0x260] ;  /* 0x00009800ff042b82 */ /* 0x000e300000000a00 */
[----:B------:R-:W1:Y:S01]  /*0150*/  @P2 LDC.64 R6, c[0x0][0x278] ;  /* 0x00009e00ff062b82 */ /* 0x000e620000000a00 */
[----:B0-----:R-:W-:-:S05]  /*0160*/  @P2 IMAD.WIDE.U32 R4, R0, 0x20, R4 ;  /* 0x0000002000042825 */ /* 0x001fca00078e0004 */
[----:B------:R0:W5:Y:S01]  /*0170*/  @P2 LDG.E.128 R12, desc[UR4][R4.64] ;  /* 0x00000004040c2981 */ /* 0x000162000c1e1d00 */
[----:B-1----:R-:W-:-:S03]  /*0180*/  @P2 IMAD.WIDE.U32 R6, R0, 0x20, R6 ;  /* 0x0000002000062825 */ /* 0x002fc600078e0006 */
[----:B------:R0:W5:Y:S04]  /*0190*/  @P2 LDG.E.128 R16, desc[UR4][R4.64+0x10] ;  /* 0x0000100404102981 */ /* 0x000168000c1e1d00 */
[----:B------:R0:W5:Y:S04]  /*01a0*/  @P2 LDG.E.128 R20, desc[UR4][R6.64] ;  /* 0x0000000406142981 */ /* 0x000168000c1e1d00 */
[----:B------:R0:W5:Y:S01]  /*01b0*/  @P2 LDG.E.128 R24, desc[UR4][R6.64+0x10] ;  /* 0x0000100406182981 */ /* 0x000162000c1e1d00 */
[----:B------:R-:W1:Y:S01]  /*01c0*/  S2R R3, SR_CTAID.X ;  /* 0x0000000000037919 */ /* 0x000e620000002500 */
[----:B------:R-:W-:Y:S01]  /*01d0*/  SHF.R.U32.HI R2, RZ, 0x5, R2 ;  /* 0x00000005ff027819 */ /* 0x000fe20000011602 */
[----:B------:R-:W-:Y:S01]  /*01e0*/  BSSY B0, `(.L_x_1798) ;  /* 0x000014b000007945 */ /* 0x000fe20003800000 */
        /* <DEDUP_REMOVED lines=11> */
[----:B-1----:R-:W-:-:S04]  /*02a0*/  LEA R2, R3, R2, 0x2 ;  /* 0x0000000203027211 */ /* 0x002fc800078e10ff */
[----:B------:R-:W-:Y:S02]  /*02b0*/  ISETP.GE.AND P0, PT, R2, UR6, PT ;  /* 0x0000000602007c0c */ /* 0x000fe4000bf06270 */
[----:B------:R-:W-:-:S11]  /*02c0*/  CS2R R44, SRZ ;  /* 0x00000000002c7805 */ /* 0x000fd6000001ff00 */
[----:B0-----:R-:W-:Y:S05]  /*02d0*/  @P0 BRA `(.L_x_1799) ;  /* 0x0000001000ec0947 */ /* 0x001fea0003800000 */
[----:B------:R-:W0:Y:S01]  /*02e0*/  LDC.U8 R4, c[0x0][0x2a0] ;  /* 0x0000a800ff047b82 */ /* 0x000e220000000000 */
[----:B------:R-:W-:Y:S01]  /*02f0*/  ULDC.64 UR6, c[0x0][0x270] ;  /* 0x00009c0000067ab9 */ /* 0x000fe20000000a00 */
[----:B------:R-:W-:Y:S01]  /*0300*/  HFMA2.MMA R29, -RZ, RZ, 0, 0 ;  /* 0x00000000ff1d7435 */ /* 0x000fe200000001ff */
[----:B------:R-:W-:-:S04]  /*0310*/  ISETP.NE.U32.AND P0, PT, RZ, UR6, PT ;  /* 0x00000006ff007c0c */ /* 0x000fc8000bf05070 */
[----:B------:R-:W-:-:S13]  /*0320*/  ISETP.NE.AND.EX P0, PT, RZ, UR7, PT, P0 ;  /* 0x00000007ff007c0c */ /* 0x000fda000bf05300 */
.L_x_1805:
[----:B-1----:R-:W1:Y:S01]  /*0330*/  @P0 LDC.64 R60, c[0x0][0x270] ;  /* 0x00009c00ff3c0b82 */ /* 0x002e620000000a00 */
[----:B------:R-:W-:-:S07]  /*0340*/  SHF.R.S32.HI R76, RZ, 0x1f, R2 ;  /* 0x0000001fff4c7819 */ /* 0x000fce0000011402 */
[----:B-----5:R-:W2:Y:S01]  /*0350*/  LDC.64 R62, c[0x0][0x258] ;  /* 0x00009600ff3e7b82 */ /* 0x020ea20000000a00 */
[----:B-1----:R-:W-:-:S04]  /*0360*/  @P0 LEA R60, P1, R2, R60, 0x1 ;  /* 0x0000003c023c0211 */ /* 0x002fc800078208ff */
[C---:B------:R-:W-:Y:S01]  /*0370*/  @P0 LEA.HI.X R61, R2.reuse, R61, R76, 0x1, P1 ;  /* 0x0000003d023d0211 */ /* 0x040fe200008f0c4c */
[----:B--2---:R-:W-:-:S04]  /*0380*/  IMAD.WIDE R62, R2, 0x4, R62 ;  /* 0x00000004023e7825 */ /* 0x004fc800078e023e */
[----:B------:R-:W2:Y:S04]  /*0390*/  @P0 LDG.E.U16 R60, desc[UR4][R60.64] ;  /* 0x000000043c3c0981 */ /* 0x000ea8000c1e1500 */
[----:B-----5:R1:W5:Y:S01]  /*03a0*/  LDG.E R63, desc[UR4][R62.64] ;  /* 0x000000043e3f7981 */ /* 0x020362000c1e1900 */
[----:B------:R-:W-:Y:S01]  /*03b0*/  MOV R83, UR24 ;  /* 0x0000001800537c02 */ /* 0x000fe20008000f00 */
[----:B------:R-:W-:Y:S01]  /*03c0*/  BSSY B1, `(.L_x_1800) ;  /* 0x0000073000017945 */ /* 0x000fe20003800000 */
[----:B------:R-:W-:Y:S01]  /*03d0*/  IMAD.MOV.U32 R84, RZ, RZ, 0x3f800000 ;  /* 0x3f800000ff547424 */ /* 0x000fe200078e00ff */
[----:B------:R-:W-:Y:S02]  /*03e0*/  MOV R82, RZ ;  /* 0x000000ff00527202 */ /* 0x000fe40000000f00 */
[----:B------:R-:W-:-:S05]  /*03f0*/  IMAD R76, R2, R83, RZ ;  /* 0x00000053024c7224 */ /* 0x000fca00078e02ff */
[----:B---3--:R-:W-:-:S04]  /*0400*/  SHF.R.S32.HI R77, RZ, 0x1f, R76 ;  /* 0x0000001fff4d7819 */ /* 0x008fc8000001144c */
[----:B------:R-:W-:Y:S02]  /*0410*/  LEA.HI R77, R77, R76, RZ, 0x3 ;  /* 0x0000004c4d4d7211 */ /* 0x000fe400078f18ff */
[----:B------:R-:W-:Y:S02]  /*0420*/  MOV R76, RZ ;  /* 0x000000ff004c7202 */ /* 0x000fe40000000f00 */
[----:B------:R-:W-:Y:S02]  /*0430*/  LEA.HI.SX32 R85, R77, R0, 0x1d ;  /* 0x000000004d557211 */ /* 0x000fe400078feaff */
[----:B--2---:R-:W-:Y:S01]  /*0440*/  @P0 SHF.L.U32 R84, R60, 0x10, RZ ;  /* 0x000000103c540819 */ /* 0x004fe200000006ff */
        /* <DEDUP_REMOVED lines=19> */
[----:B---3--:R-:W-:Y:S02]  /*0580*/  SHF.L.U32 R5, R64, 0x10, RZ ;  /* 0x0000001040057819 */ /* 0x008fe400000006ff */
[----:B------:R-:W-:Y:S02]  /*0590*/  PRMT R62, R66, 0x7632, R62 ;  /* 0x00007632423e7816 */ /* 0x000fe4000000003e */
[C---:B-1----:R-:W-:Y:S01]  /*05a0*/  PRMT R7, R65.reuse, 0x7632, R7 ;  /* 0x0000763241077816 */ /* 0x042fe20000000007 */
[----:B------:R-:W-:Y:S01]  /*05b0*/  IMAD.U32 R65, R65, 0x10000, RZ ;  /* 0x0001000041417824 */ /* 0x000fe200078e00ff */
[----:B------:R-:W-:Y:S02]  /*05c0*/  PRMT R3, R64, 0x7632, R3 ;  /* 0x0000763240037816 */ /* 0x000fe40000000003 */
[----:B------:R-:W-:-:S02]  /*05d0*/  SHF.L.U32 R7, R7, 0x10, RZ ;  /* 0x0000001007077819 */ /* 0x000fc400000006ff */
[----:B----4-:R-:W-:-:S05]  /*05e0*/  FSEL R74, R6, RZ, !P1 ;  /* 0x000000ff064a7208 */ /* 0x010fca0004800000 */
[----:B------:R-:W-:Y:S01]  /*05f0*/  FADD.FTZ R6, -R74, R5 ;  /* 0x000000054a067221 */ /* 0x000fe20000010100 */
[----:B------:R-:W-:Y:S01]  /*0600*/  IMAD.U32 R5, R62, 0x10000, RZ ;  /* 0x000100003e057824 */ /* 0x000fe200078e00ff */
[----:B------:R-:W-:Y:S01]  /*0610*/  SHF.L.U32 R69, R66, 0x10, RZ ;  /* 0x0000001042457819 */ /* 0x000fe200000006ff */
[C---:B------:R-:W-:Y:S01]  /*0620*/  FADD.FTZ R60, -R74.reuse, R65 ;  /* 0x000000414a3c7221 */ /* 0x040fe20000010100 */
[C---:B------:R-:W-:Y:S01]  /*0630*/  PRMT R66, R67.reuse, 0x7632, R66 ;  /* 0x0000763243427816 */ /* 0x040fe20000000042 */
[--C-:B------:R-:W-:Y:S01]  /*0640*/  FADD.FTZ R70, -R74, R5.reuse ;  /* 0x000000054a467221 */ /* 0x100fe20000010100 */
[----:B--2---:R-:W-:Y:S01]  /*0650*/  PRMT R5, R8, 0x7632, R5 ;  /* 0x0000763208057816 */ /* 0x004fe20000000005 */
[----:B------:R-:W-:Y:S01]  /*0660*/  FADD.FTZ R68, -R74, R7 ;  /* 0x000000074a447221 */ /* 0x000fe20000010100 */
[----:B------:R-:W-:Y:S02]  /*0670*/  SHF.L.U32 R67, R67, 0x10, RZ ;  /* 0x0000001043437819 */ /* 0x000fe400000006ff */
[----:B------:R-:W-:-:S02]  /*0680*/  SHF.L.U32 R3, R3, 0x10, RZ ;  /* 0x0000001003037819 */ /* 0x000fc400000006ff */
[----:B------:R-:W-:Y:S02]  /*0690*/  SHF.L.U32 R7, R8, 0x10, RZ ;  /* 0x0000001008077819 */ /* 0x000fe400000006ff */
[C---:B------:R-:W-:Y:S02]  /*06a0*/  PRMT R8, R9.reuse, 0x7632, R8 ;  /* 0x0000763209087816 */ /* 0x040fe40000000008 */
[----:B------:R-:W-:Y:S02]  /*06b0*/  SHF.L.U32 R9, R9, 0x10, RZ ;  /* 0x0000001009097819 */ /* 0x000fe400000006ff */
[----:B------:R-:W-:Y:S01]  /*06c0*/  SHF.L.U32 R62, R5, 0x10, RZ ;  /* 0x00000010053e7819 */ /* 0x000fe200000006ff */
[C---:B-----5:R-:W-:Y:S01]  /*06d0*/  FMUL.FTZ R5, R63.reuse, R60 ;  /* 0x0000003c3f057220 */ /* 0x060fe20000410000 */
[----:B------:R-:W-:Y:S01]  /*06e0*/  SHF.L.U32 R61, R66, 0x10, RZ ;  /* 0x00000010423d7819 */ /* 0x000fe200000006ff */
[C---:B------:R-:W-:Y:S01]  /*06f0*/  FADD.FTZ R78, -R74.reuse, R67 ;  /* 0x000000434a4e7221 */ /* 0x040fe20000010100 */
[----:B------:R-:W-:Y:S01]  /*0700*/  FADD.FTZ R66, -R74, R3 ;  /* 0x000000034a427221 */ /* 0x000fe20000010100 */
[----:B------:R-:W-:Y:S01]  /*0710*/  FMUL.FTZ R3, R63, R6 ;  /* 0x000000063f037220 */ /* 0x000fe20000410000 */
[----:B------:R-:W-:Y:S01]  /*0720*/  SHF.L.U32 R76, R8, 0x10, RZ ;  /* 0x00000010084c7819 */ /* 0x000fe200000006ff */
[----:B------:R-:W-:Y:S01]  /*0730*/  FADD.FTZ R64, -R74, R69 ;  /* 0x000000454a407221 */ /* 0x000fe20000010100 */
[----:B------:R-:W-:Y:S01]  /*0740*/  PRMT R67, R11, 0x7632, R67 ;  /* 0x000076320b437816 */ /* 0x000fe20000000043 */
[----:B------:R-:W-:Y:S01]  /*0750*/  FADD.FTZ R38, R38, R9 ;  /* 0x0000000926267221 */ /* 0x000fe20000010000 */
[-C--:B------:R-:W-:Y:S01]  /*0760*/  FFMA.FTZ R46, R5, R9.reuse, R46 ;  /* 0x00000009052e7223 */ /* 0x080fe2000001002e */
[----:B------:R-:W-:Y:S01]  /*0770*/  FMUL.FTZ R8, R14, R9 ;  /* 0x000000090e087220 */ /* 0x000fe20000410000 */
[----:B------:R-:W-:-:S02]  /*0780*/  IMAD.U32 R11, R11, 0x10000, RZ ;  /* 0x000100000b0b7824 */ /* 0x000fc400078e00ff */
[C---:B------:R-:W-:Y:S01]  /*0790*/  FMUL.FTZ R9, R63.reuse, R78 ;  /* 0x0000004e3f097220 */ /* 0x040fe20000410000 */
[--C-:B------:R-:W-:Y:S01]  /*07a0*/  FADD.FTZ R74, -R74, R61.reuse ;  /* 0x0000003d4a4a7221 */ /* 0x100fe20000010100 */
[----:B------:R-:W-:Y:S01]  /*07b0*/  FMUL.FTZ R66, R63, R66 ;  /* 0x000000423f427220 */ /* 0x000fe20000410000 */
[----:B------:R-:W-:Y:S01]  /*07c0*/  PRMT R61, R10, 0x7632, R61 ;  /* 0x000076320a3d7816 */ /* 0x000fe2000000003d */
[----:B------:R-:W-:Y:S01]  /*07d0*/  FADD.FTZ R36, R36, R7 ;  /* 0x0000000724247221 */ /* 0x000fe20000010000 */
[-C--:B------:R-:W-:Y:S01]  /*07e0*/  FFMA.FTZ R44, R3, R7.reuse, R44 ;  /* 0x00000007032c7223 */ /* 0x080fe2000001002c */
        /* <DEDUP_REMOVED lines=8> */
[----:B------:R-:W-:Y:S01]  /*0870*/  SHF.L.U32 R82, R61, 0x10, RZ ;  /* 0x000000103d527819 */ /* 0x000fe200000006ff */
[----:B------:R-:W-:Y:S01]  /*0880*/  FADD.FTZ R62, RZ, R6 ;  /* 0x00000006ff3e7221 */ /* 0x000fe20000010000 */
[----:B------:R-:W-:Y:S01]  /*0890*/  SHF.L.U32 R65, R10, 0x10, RZ ;  /* 0x000000100a417819 */ /* 0x000fe200000006ff */
[----:B------:R-:W-:Y:S01]  /*08a0*/  FFMA.FTZ R61, R3, R6, RZ ;  /* 0x00000006033d7223 */ /* 0x000fe200000100ff */
[----:B------:R-:W-:Y:S01]  /*08b0*/  FMUL.FTZ R68, R63, R68 ;  /* 0x000000443f447220 */ /* 0x000fe20000410000 */
[----:B------:R-:W-:-:S02]  /*08c0*/  FADD.FTZ R69, R62, R11 ;  /* 0x0000000b3e457221 */ /* 0x000fc40000010000 */
        /* <DEDUP_REMOVED lines=16> */
[----:B------:R-:W-:Y:S01]  /*09d0*/  FMUL.FTZ R69, R19, R60 ;  /* 0x0000003c13457220 */ /* 0x000fe20000410000 */
[----:B------:R-:W-:Y:S01]  /*09e0*/  FADD.FTZ R60, R77, R10 ;  /* 0x0000000a4d3c7221 */ /* 0x000fe20000010000 */
[----:B------:R-:W-:Y:S01]  /*09f0*/  FMUL.FTZ R70, R63, R70 ;  /* 0x000000463f467220 */ /* 0x000fe20000410000 */
[----:B------:R-:W-:-:S02]  /*0a00*/  FFMA.FTZ R61, R7, R10, R62 ;  /* 0x0000000a073d7223 */ /* 0x000fc4000001003e */
[----:B------:R-:W-:Y:S02]  /*0a10*/  FADD.FTZ R77, R60, R67 ;  /* 0x000000433c4d7221 */ /* 0x000fe40000010000 */
[C---:B------:R-:W-:Y:S02]  /*0a20*/  FFMA.FTZ R60, R70.reuse, R67, R61 ;  /* 0x00000043463c7223 */ /* 0x040fe4000001003d */
[----:B------:R-:W-:Y:S02]  /*0a30*/  FADD.FTZ R76, R77, R64 ;  /* 0x000000404d4c7221 */ /* 0x000fe40000010000 */
        /* <DEDUP_REMOVED lines=11> */
.L_x_1801:
[----:B------:R-:W-:Y:S05]  /*0af0*/  BSYNC B1 ;  /* 0x0000000000017941 */ /* 0x000fea0003800000 */
.L_x_1800:
        /* <DEDUP_REMOVED lines=20> */
.L_x_1819:
[----:B------:R-:W-:Y:S05]  /*0c40*/  @!P2 BRA.U `(.L_x_1803) ;  /* 0x000000090080a947 */ /* 0x000fea0003800000 */
[----:B--2---:R-:W-:Y:S01]  /*0c50*/  FADD.FTZ R82, R91, R82 ;  /* 0x000000525b527221 */ /* 0x004fe20000010000 */
[----:B---3--:R-:W-:Y:S01]  /*0c60*/  FADD.FTZ R77, R76, R77 ;  /* 0x0000004d4c4d7221 */ /* 0x008fe20000010000 */
[----:B------:R-:W-:Y:S02]  /*0c70*/  BSSY B1, `(.L_x_1803) ;  /* 0x000009d000017945 */ /* 0x000fe40003800000 */
[----:B------:R-:W-:Y:S01]  /*0c80*/  FMUL.FTZ R82, R82, UR14 ;  /* 0x0000000e52527c20 */ /* 0x000fe20008410000 */
[----:B------:R-:W-:Y:S01]  /*0c90*/  FMUL.FTZ R62, R77, UR14 ;  /* 0x0000000e4d3e7c20 */ /* 0x000fe20008410000 */
[----:B------:R-:W-:Y:S06]  /*0ca0*/  @!P2 BRA `(.L_x_1804) ;  /* 0x000000080064a947 */ /* 0x000fec0003800000 */
[----:B0-----:R-:W-:Y:S02]  /*0cb0*/  ISETP.NE.AND P3, PT, R4, RZ, PT ;  /* 0x000000ff0400720c */ /* 0x001fe40003f65270 */
[----:B------:R-:W-:Y:S02]  /*0cc0*/  ISETP.NE.U32.AND P1, PT, RZ, UR8, PT ;  /* 0x00000008ff007c0c */ /* 0x000fe4000bf25070 */
[----:B-1----:R-:W-:Y:S02]  /*0cd0*/  FSEL R91, R82, RZ, !P3 ;  /* 0x000000ff525b7208 */ /* 0x002fe40005800000 */
[----:B------:R-:W-:Y:S02]  /*0ce0*/  ISETP.NE.AND.EX P3, PT, RZ, UR9, PT, P1 ;  /* 0x00000009ff007c0c */ /* 0x000fe4000bf65310 */
[----:B------:R-:W-:Y:S01]  /*0cf0*/  ISETP.NE.U32.AND P1, PT, RZ, UR16, PT ;  /* 0x00000010ff007c0c */ /* 0x000fe2000bf25070 */
        /* <DEDUP_REMOVED lines=9> */
[----:B-----5:R-:W-:Y:S01]  /*0d90*/  FMUL.FTZ R91, R63, R92 ;  /* 0x0000005c3f5b7220 */ /* 0x020fe20000410000 */
[----:B------:R-:W-:Y:S01]  /*0da0*/  @P3 PRMT R60, R49, 0x7632, R60 ;  /* 0x00007632313c3816 */ /* 0x000fe2000000003c */
[----:B------:R-:W-:Y:S01]  /*0db0*/  FADD.FTZ R89, R6, -R89 ;  /* 0x8000005906597221 */ /* 0x000fe20000010000 */
[----:B------:R-:W-:Y:S01]  /*0dc0*/  FADD.FTZ R88, R8, -R77 ;  /* 0x8000004d08587221 */ /* 0x000fe20000010000 */
[----:B------:R-:W-:Y:S01]  /*0dd0*/  FADD.FTZ R86, R10, -R87 ;  /* 0x800000570a567221 */ /* 0x000fe20000010000 */
[----:B------:R-:W-:Y:S01]  /*0de0*/  @P3 SHF.L.U32 R60, R60, 0x10, RZ ;  /* 0x000000103c3c3819 */ /* 0x000fe200000006ff */
[----:B------:R-:W-:Y:S01]  /*0df0*/  FMUL.FTZ R89, R63, R89 ;  /* 0x000000593f597220 */ /* 0x000fe20000410000 */
[----:B------:R-:W-:Y:S01]  /*0e00*/  FADD.FTZ R76, R64, -R61 ;  /* 0x8000003d404c7221 */ /* 0x000fe20000010000 */
[C---:B------:R-:W-:Y:S01]  /*0e10*/  @P3 PRMT R77, R48.reuse, 0x7632, R77 ;  /* 0x00007632304d3816 */ /* 0x040fe2000000004d */
[----:B------:R-:W-:Y:S01]  /*0e20*/  FADD.FTZ R90, R11, -R90 ;  /* 0x8000005a0b5a7221 */ /* 0x000fe20000010000 */
[----:B------:R-:W-:Y:S01]  /*0e30*/  @P3 FADD.FTZ R91, R91, R60 ;  /* 0x0000003c5b5b3221 */ /* 0x000fe20000010000 */
[----:B------:R-:W-:Y:S01]  /*0e40*/  @P3 SHF.L.U32 R60, R48, 0x10, RZ ;  /* 0x00000010303c3819 */ /* 0x000fe200000006ff */
[C---:B------:R-:W-:Y:S01]  /*0e50*/  FMUL.FTZ R93, R63.reuse, R86 ;  /* 0x000000563f5d7220 */ /* 0x040fe20000410000 */
[----:B------:R-:W-:Y:S01]  /*0e60*/  ISETP.NE.AND.EX P1, PT, RZ, UR17, PT, P1 ;  /* 0x00000011ff007c0c */ /* 0x000fe2000bf25310 */
[----:B------:R-:W-:Y:S01]  /*0e70*/  FMUL.FTZ R61, R63, R76 ;  /* 0x0000004c3f3d7220 */ /* 0x000fe20000410000 */
[----:B------:R-:W-:Y:S01]  /*0e80*/  FADD.FTZ R82, R67, -R82 ;  /* 0x8000005243527221 */ /* 0x000fe20000010000 */
[----:B------:R-:W-:Y:S01]  /*0e90*/  @P3 FADD.FTZ R89, R89, R60 ;  /* 0x0000003c59593221 */ /* 0x000fe20000010000 */
[----:B------:R-:W-:Y:S01]  /*0ea0*/  @P3 SHF.L.U32 R60, R50, 0x10, RZ ;  /* 0x00000010323c3819 */ /* 0x000fe200000006ff */
[----:B------:R-:W-:-:S02]  /*0eb0*/  @P3 IMAD.U32 R77, R77, 0x10000, RZ ;  /* 0x000100004d4d3824 */ /* 0x000fc400078e00ff */
[----:B------:R-:W-:Y:S01]  /*0ec0*/  FMUL.FTZ R90, R63, R90 ;  /* 0x0000005a3f5a7220 */ /* 0x000fe20000410000 */
[----:B------:R-:W-:Y:S01]  /*0ed0*/  @P3 PRMT R76, R51, 0x7632, R76 ;  /* 0x00007632334c3816 */ /* 0x000fe2000000004c */
[----:B------:R-:W-:Y:S01]  /*0ee0*/  FADD.FTZ R62, R69, -R62 ;  /* 0x8000003e453e7221 */ /* 0x000fe20000010000 */
[--C-:B------:R-:W-:Y:S01]  /*0ef0*/  @P3 FADD.FTZ R93, R93, R60.reuse ;  /* 0x0000003c5d5d3221 */ /* 0x100fe20000010000 */
[C---:B------:R-:W-:Y:S01]  /*0f00*/  FMUL.FTZ R88, R63.reuse, R88 ;  /* 0x000000583f587220 */ /* 0x040fe20000410000 */
[C---:B------:R-:W-:Y:S01]  /*0f10*/  FMUL.FTZ R87, R63.reuse, R82 ;  /* 0x000000523f577220 */ /* 0x040fe20000410000 */
[----:B------:R-:W-:Y:S01]  /*0f20*/  @P3 FADD.FTZ R90, R90, R77 ;  /* 0x0000004d5a5a3221 */ /* 0x000fe20000010000 */
[----:B------:R-:W-:Y:S01]  /*0f30*/  @P3 PRMT R60, R50, 0x7632, R60 ;  /* 0x00007632323c3816 */ /* 0x000fe2000000003c */
[----:B------:R-:W-:Y:S01]  /*0f40*/  FMUL.FTZ R63, R63, R62 ;  /* 0x0000003e3f3f7220 */ /* 0x000fe20000410000 */
[----:B------:R-:W-:Y:S01]  /*0f50*/  @P3 SHF.L.U32 R76, R76, 0x10, RZ ;  /* 0x000000104c4c3819 */ /* 0x000fe200000006ff */
[----:B------:R-:W-:Y:S01]  /*0f60*/  FMUL.FTZ R86, R93, R84 ;  /* 0x000000545d567220 */ /* 0x000fe20000410000 */
[----:B------:R-:W-:Y:S01]  /*0f70*/  @P3 SHF.L.U32 R77, R49, 0x10, RZ ;  /* 0x00000010314d3819 */ /* 0x000fe200000006ff */
[----:B------:R-:W-:Y:S01]  /*0f80*/  @P3 IMAD.U32 R62, R60, 0x10000, RZ ;  /* 0x000100003c3e3824 */ /* 0x000fe200078e00ff */
[----:B------:R-:W-:Y:S01]  /*0f90*/  @P1 F2FP.BF16.F32.PACK_AB R60, RZ, R89 ;  /* 0x00000059ff3c123e */ /* 0x000fe200000010ff */
[----:B------:R-:W-:Y:S01]  /*0fa0*/  @P3 FADD.FTZ R63, R63, R76 ;  /* 0x0000004c3f3f3221 */ /* 0x000fe20000010000 */
[----:B------:R-:W-:Y:S01]  /*0fb0*/  @P3 SHF.L.U32 R76, R51, 0x10, RZ ;  /* 0x00000010334c3819 */ /* 0x000fe200000006ff */
[----:B------:R-:W-:Y:S01]  /*0fc0*/  @P3 FADD.FTZ R88, R88, R77 ;  /* 0x0000004d58583221 */ /* 0x000fe20000010000 */
[----:B------:R-:W-:Y:S01]  /*0fd0*/  @P1 PRMT R52, R60, 0x7610, R52 ;  /* 0x000076103c341816 */ /* 0x000fe20000000034 */
[----:B------:R-:W-:Y:S01]  /*0fe0*/  @P3 FADD.FTZ R87, R87, R62 ;  /* 0x0000003e57573221 */ /* 0x000fe20000010000 */
[----:B------:R-:W-:Y:S01]  /*0ff0*/  @P1 F2FP.BF16.F32.PACK_AB R62, RZ, R93 ;  /* 0x0000005dff3e123e */ /* 0x000fe200000010ff */
[----:B------:R-:W-:Y:S01]  /*1000*/  @P3 FADD.FTZ R61, R61, R76 ;  /* 0x0000004c3d3d3221 */ /* 0x000fe20000010000 */
[----:B------:R-:W-:Y:S01]  /*1010*/  @P1 F2FP.BF16.F32.PACK_AB R60, RZ, R88 ;  /* 0x00000058ff3c123e */ /* 0x000fe200000010ff */
[-C--:B------:R-:W-:Y:S01]  /*1020*/  FMUL.FTZ R89, R89, R84.reuse ;  /* 0x0000005459597220 */ /* 0x080fe20000410000 */
[----:B------:R-:W-:Y:S01]  /*1030*/  @P1 PRMT R54, R62, 0x7610, R54 ;  /* 0x000076103e361816 */ /* 0x000fe20000000036 */
[-C--:B------:R-:W-:Y:S01]  /*1040*/  FMUL.FTZ R82, R61, R84.reuse ;  /* 0x000000543d527220 */ /* 0x080fe20000410000 */
[----:B------:R-:W-:Y:S01]  /*1050*/  @P1 PRMT R53, R60, 0x7610, R53 ;  /* 0x000076103c351816 */ /* 0x000fe20000000035 */
[----:B------:R-:W-:Y:S01]  /*1060*/  FMUL.FTZ R88, R88, R84 ;  /* 0x0000005458587220 */ /* 0x000fe20000410000 */
[----:B------:R-:W-:-:S02]  /*1070*/  @P1 F2FP.BF16.F32.PACK_AB R60, RZ, R61 ;  /* 0x0000003dff3c123e */ /* 0x000fc400000010ff */
[----:B------:R-:W-:Y:S01]  /*1080*/  @P1 F2FP.BF16.F32.PACK_AB R76, RZ, R90 ;  /* 0x0000005aff4c123e */ /* 0x000fe200000010ff */
[-C--:B------:R-:W-:Y:S01]  /*1090*/  FMUL.FTZ R90, R90, R84.reuse ;  /* 0x000000545a5a7220 */ /* 0x080fe20000410000 */
[----:B------:R-:W-:Y:S02]  /*10a0*/  @P1 PRMT R55, R60, 0x7610, R55 ;  /* 0x000076103c371816 */ /* 0x000fe40000000037 */
[----:B------:R-:W0:Y:S01]  /*10b0*/  LDC.64 R60, c[0x0][0x220] ;  /* 0x00008800ff3c7b82 */ /* 0x000e220000000a00 */
[----:B------:R-:W-:Y:S01]  /*10c0*/  @P1 F2FP.BF16.F32.PACK_AB R77, RZ, R91 ;  /* 0x0000005bff4d123e */ /* 0x000fe200000010ff */
[-C--:B------:R-:W-:Y:S01]  /*10d0*/  FMUL.FTZ R91, R91, R84.reuse ;  /* 0x000000545b5b7220 */ /* 0x080fe20000410000 */
[----:B------:R-:W-:Y:S01]  /*10e0*/  @P1 F2FP.BF16.F32.PACK_AB R62, RZ, R87 ;  /* 0x00000057ff3e123e */ /* 0x000fe200000010ff */
[-C--:B------:R-:W-:Y:S01]  /*10f0*/  FMUL.FTZ R87, R87, R84.reuse ;  /* 0x0000005457577220 */ /* 0x080fe20000410000 */
[----:B------:R-:W-:Y:S01]  /*1100*/  FMUL.FTZ R84, R63, R84 ;  /* 0x000000543f547220 */ /* 0x000fe20000410000 */
[----:B------:R-:W-:-:S02]  /*1110*/  @P1 F2FP.BF16.F32.PACK_AB R63, RZ, R63 ;  /* 0x0000003fff3f123e */ /* 0x000fc400000010ff */
[----:B------:R-:W-:Y:S02]  /*1120*/  @P1 PRMT R54, R54, 0x5410, R62 ;  /* 0x0000541036361816 */ /* 0x000fe4000000003e */
[----:B------:R-:W-:Y:S02]  /*1130*/  @P1 PRMT R55, R55, 0x5410, R63 ;  /* 0x0000541037371816 */ /* 0x000fe4000000003f */
[----:B------:R-:W-:Y:S02]  /*1140*/  LOP3.LUT P5, RZ, R72, 0xff, RZ, 0xc0, !PT ;  /* 0x000000ff48ff7812 */ /* 0x000fe400078ac0ff */
[----:B------:R-:W-:Y:S02]  /*1150*/  LOP3.LUT P6, RZ, R71, 0xff, RZ, 0xc0, !PT ;  /* 0x000000ff47ff7812 */ /* 0x000fe400078cc0ff */
[----:B------:R-:W-:Y:S01]  /*1160*/  @P1 PRMT R52, R52, 0x5410, R76 ;  /* 0x0000541034341816 */ /* 0x000fe2000000004c */
[----:B0-----:R-:W-:-:S04]  /*1170*/  IMAD.WIDE.U32 R60, R85, 0x10, R60 ;  /* 0x00000010553c7825 */ /* 0x001fc800078e003c */
[----:B------:R-:W-:Y:S01]  /*1180*/  FMUL.FTZ R93, R89, UR15 ;  /* 0x0000000f595d7c20 */ /* 0x000fe20008410000 */
[----:B------:R-:W-:Y:S01]  /*1190*/  @P1 PRMT R53, R53, 0x5410, R77 ;  /* 0x0000541035351816 */ /* 0x000fe2000000004d */
[----:B------:R-:W2:Y:S01]  /*11a0*/  LDG.E.128 R60, desc[UR4][R60.64] ;  /* 0x000000043c3c7981 */ /* 0x000ea2000c1e1d00 */
[----:B------:R-:W-:Y:S01]  /*11b0*/  @P1 LEA R76, P3, R85, UR16, 0x4 ;  /* 0x00000010554c1c11 */ /* 0x000fe2000f8620ff */
[----:B------:R-:W-:Y:S01]  /*11c0*/  HFMA2.MMA R89, -RZ, RZ, 0, 0 ;  /* 0x00000000ff597435 */ /* 0x000fe200000001ff */
[----:B------:R-:W-:Y:S01]  /*11d0*/  FMUL.FTZ R90, R90, UR15 ;  /* 0x0000000f5a5a7c20 */ /* 0x000fe20008410000 */
[----:B------:R-:W-:Y:S01]  /*11e0*/  LOP3.LUT P4, RZ, R73, 0xff, RZ, 0xc0, !PT ;  /* 0x000000ff49ff7812 */ /* 0x000fe2000788c0ff */
[----:B------:R-:W-:Y:S01]  /*11f0*/  FMUL.FTZ R84, R84, UR15 ;  /* 0x0000000f54547c20 */ /* 0x000fe20008410000 */
[----:B------:R-:W-:Y:S02]  /*1200*/  @P1 LEA.HI.X R77, R85, UR17, RZ, 0x4, P3 ;  /* 0x00000011554d1c11 */ /* 0x000fe400098f24ff */
[----:B------:R-:W-:-:S03]  /*1210*/  LOP3.LUT P3, RZ, R78, 0xff, RZ, 0xc0, !PT ;  /* 0x000000ff4eff7812 */ /* 0x000fc6000786c0ff */
[----:B------:R0:W-:Y:S01]  /*1220*/  @P1 STG.E.128 desc[UR4][R76.64], R52 ;  /* 0x000000344c001986 */ /* 0x0001e2000c101d04 */
[----:B------:R-:W-:Y:S01]  /*1230*/  LOP3.LUT P1, RZ, R75, 0xff, RZ, 0xc0, !PT ;  /* 0x000000ff4bff7812 */ /* 0x000fe2000782c0ff */
[----:B0-----:R-:W-:Y:S01]  /*1240*/  FMUL.FTZ R76, R91, UR15 ;  /* 0x0000000f5b4c7c20 */ /* 0x001fe20008410000 */
[----:B------:R-:W-:Y:S01]  /*1250*/  FMUL.FTZ R77, R88, UR15 ;  /* 0x0000000f584d7c20 */ /* 0x000fe20008410000 */
[----:B------:R-:W-:Y:S01]  /*1260*/  HFMA2.MMA R91, -RZ, RZ, 0, 0 ;  /* 0x00000000ff5b7435 */ /* 0x000fe200000001ff */
[C---:B--2---:R-:W-:Y:S02]  /*1270*/  @P5 SHF.L.U32 R92, R60.reuse, 0x10, RZ ;  /* 0x000000103c5c5819 */ /* 0x044fe400000006ff */
[----:B------:R-:W-:-:S03]  /*1280*/  @P6 PRMT R60, R60, 0x7632, R60 ;  /* 0x000076323c3c6816 */ /* 0x000fc6000000003c */
[----:B------:R-:W-:Y:S01]  /*1290*/  @P5 FMUL.FTZ R89, R93, R92 ;  /* 0x0000005c5d595220 */ /* 0x000fe20000410000 */
[----:B------:R-:W-:-:S03]  /*12a0*/  FMUL.FTZ R93, R20, R93 ;  /* 0x0000005d145d7220 */ /* 0x000fc60000410000 */
[----:B------:R-:W-:Y:S01]  /*12b0*/  FADD.FTZ R32, R32, R89 ;  /* 0x0000005920207221 */ /* 0x000fe20000010000 */
[----:B------:R-:W-:Y:S01]  /*12c0*/  @P6 IMAD.U32 R89, R60, 0x10000, RZ ;  /* 0x000100003c596824 */ /* 0x000fe200078e00ff */
[----:B------:R-:W-:-:S03]  /*12d0*/  MOV R60, RZ ;  /* 0x000000ff003c7202 */ /* 0x000fc60000000f00 */
[----:B------:R-:W-:Y:S01]  /*12e0*/  @P6 FMUL.FTZ R60, R90, R89 ;  /* 0x000000595a3c6220 */ /* 0x000fe20000410000 */
[----:B------:R-:W-:Y:S01]  /*12f0*/  FMUL.FTZ R90, R21, R90 ;  /* 0x0000005a155a7220 */ /* 0x000fe20000410000 */
[----:B------:R-:W-:Y:S02]  /*1300*/  CS2R R88, SRZ ;  /* 0x0000000000587805 */ /* 0x000fe4000001ff00 */
[----:B------:R-:W-:Y:S01]  /*1310*/  FADD.FTZ R33, R33, R60 ;  /* 0x0000003c21217221 */ /* 0x000fe20000010000 */
[C---:B------:R-:W-:Y:S02]  /*1320*/  @P1 SHF.L.U32 R60, R61.reuse, 0x10, RZ ;  /* 0x000000103d3c1819 */ /* 0x040fe400000006ff */
[----:B------:R-:W-:-:S03]  /*1330*/  @P3 PRMT R61, R61, 0x7632, R61 ;  /* 0x000076323d3d3816 */ /* 0x000fc6000000003d */
[----:B------:R-:W-:Y:S01]  /*1340*/  @P1 FMUL.FTZ R89, R77, R60 ;  /* 0x0000003c4d591220 */ /* 0x000fe20000410000 */
[----:B------:R-:W-:Y:S01]  /*1350*/  @P3 SHF.L.U32 R61, R61, 0x10, RZ ;  /* 0x000000103d3d3819 */ /* 0x000fe200000006ff */
[----:B------:R-:W-:Y:S01]  /*1360*/  FMUL.FTZ R77, R22, R77 ;  /* 0x0000004d164d7220 */ /* 0x000fe20000410000 */
[----:B------:R-:W-:Y:S01]  /*1370*/  FSEL R60, R93, RZ, P5 ;  /* 0x000000ff5d3c7208 */ /* 0x000fe20002800000 */
[----:B------:R-:W-:Y:S01]  /*1380*/  FMUL.FTZ R93, R86, UR15 ;  /* 0x0000000f565d7c20 */ /* 0x000fe20008410000 */
[----:B------:R-:W-:Y:S02]  /*1390*/  @P4 IMAD.U32 R86, R62, 0x10000, RZ ;  /* 0x000100003e564824 */ /* 0x000fe400078e00ff */
[----:B------:R-:W-:Y:S01]  /*13a0*/  @P3 FMUL.FTZ R88, R76, R61 ;  /* 0x0000003d4c583220 */ /* 0x000fe20000410000 */
[----:B------:R-:W-:Y:S01]  /*13b0*/  FSEL R61, R90, RZ, P6 ;  /* 0x000000ff5a3d7208 */ /* 0x000fe20003000000 */
[----:B------:R-:W-:Y:S01]  /*13c0*/  FMUL.FTZ R76, R23, R76 ;  /* 0x0000004c174c7220 */ /* 0x000fe20000410000 */
[----:B------:R-:W-:Y:S01]  /*13d0*/  LOP3.LUT P6, RZ, R79, 0xff, RZ, 0xc0, !PT ;  /* 0x000000ff4fff7812 */ /* 0x000fe200078cc0ff */
[----:B------:R-:W-:Y:S01]  /*13e0*/  @P4 FMUL.FTZ R91, R93, R86 ;  /* 0x000000565d5b4220 */ /* 0x000fe20000410000 */
[----:B------:R-:W-:Y:S01]  /*13f0*/  F2FP.BF16.F32.PACK_AB R60, R61, R60 ;  /* 0x0000003c3d3c723e */ /* 0x000fe200000010ff */
[----:B------:R-:W-:Y:S01]  /*1400*/  FMUL.FTZ R93, R24, R93 ;  /* 0x0000005d185d7220 */ /* 0x000fe20000410000 */
[----:B------:R-:W-:Y:S01]  /*1410*/  LOP3.LUT P5, RZ, R80, 0xff, RZ, 0xc0, !PT ;  /* 0x000000ff50ff7812 */ /* 0x000fe200078ac0ff */
[----:B------:R-:W-:Y:S01]  /*1420*/  FADD.FTZ R34, R34, R89 ;  /* 0x0000005922227221 */ /* 0x000fe20000010000 */
[----:B------:R-:W-:Y:S01]  /*1430*/  FSEL R76, R76, RZ, P3 ;  /* 0x000000ff4c4c7208 */ /* 0x000fe20001800000 */
[----:B------:R-:W-:Y:S01]  /*1440*/  FADD.FTZ R35, R35, R88 ;  /* 0x0000005823237221 */ /* 0x000fe20000010000 */
[----:B------:R-:W-:Y:S01]  /*1450*/  FSEL R93, R93, RZ, P4 ;  /* 0x000000ff5d5d7208 */ /* 0x000fe20002000000 */
[----:B------:R-:W-:-:S04]  /*1460*/  FADD.FTZ R56, R56, R91 ;  /* 0x0000005b38387221 */ /* 0x000fc80000010000 */
[----:B------:R-:W-:-:S04]  /*1470*/  @P6 PRMT R62, R62, 0x7632, R62 ;  /* 0x000076323e3e6816 */ /* 0x000fc8000000003e */
[----:B------:R-:W-:Y:S01]  /*1480*/  @P6 SHF.L.U32 R61, R62, 0x10, RZ ;  /* 0x000000103e3d6819 */ /* 0x000fe200000006ff */
[----:B------:R-:W-:Y:S01]  /*1490*/  FMUL.FTZ R62, R87, UR15 ;  /* 0x0000000f573e7c20 */ /* 0x000fe20008410000 */
[----:B------:R-:W-:-:S03]  /*14a0*/  CS2R R86, SRZ ;  /* 0x0000000000567805 */ /* 0x000fc6000001ff00 */
[----:B------:R-:W-:Y:S01]  /*14b0*/  @P6 FMUL.FTZ R86, R62, R61 ;  /* 0x0000003d3e566220 */ /* 0x000fe20000410000 */
[----:B------:R-:W-:Y:S01]  /*14c0*/  FSEL R61, R77, RZ, P1 ;  /* 0x000000ff4d3d7208 */ /* 0x000fe20000800000 */
[----:B------:R-:W-:Y:S01]  /*14d0*/  FMUL.FTZ R77, R82, UR15 ;  /* 0x0000000f524d7c20 */ /* 0x000fe20008410000 */
[----:B------:R-:W-:Y:S01]  /*14e0*/  LOP3.LUT P1, RZ, R81, 0xff, RZ, 0xc0, !PT ;  /* 0x000000ff51ff7812 */ /* 0x000fe2000782c0ff */
[----:B------:R-:W-:Y:S01]  /*14f0*/  FMUL.FTZ R62, R25, R62 ;  /* 0x0000003e193e7220 */ /* 0x000fe20000410000 */
[----:B------:R-:W-:Y:S01]  /*1500*/  F2FP.BF16.F32.PACK_AB R61, R76, R61 ;  /* 0x0000003d4c3d723e */ /* 0x000fe200000010ff */
[----:B------:R-:W-:Y:S01]  /*1510*/  FADD.FTZ R57, R57, R86 ;  /* 0x0000005639397221 */ /* 0x000fe20000010000 */
[----:B------:R-:W-:Y:S02]  /*1520*/  @P5 SHF.L.U32 R76, R63, 0x10, RZ ;  /* 0x000000103f4c5819 */ /* 0x000fe400000006ff */
[----:B------:R-:W-:Y:S02]  /*1530*/  MOV R82, RZ ;  /* 0x000000ff00527202 */ /* 0x000fe40000000f00 */
[----:B------:R-:W-:Y:S01]  /*1540*/  FSEL R62, R62, RZ, P6 ;  /* 0x000000ff3e3e7208 */ /* 0x000fe20003000000 */
[----:B------:R-:W-:Y:S01]  /*1550*/  @P5 FMUL.FTZ R87, R77, R76 ;  /* 0x0000004c4d575220 */ /* 0x000fe20000410000 */
[----:B------:R-:W-:-:S02]  /*1560*/  FMUL.FTZ R77, R26, R77 ;  /* 0x0000004d1a4d7220 */ /* 0x000fc40000410000 */
[----:B------:R-:W-:Y:S01]  /*1570*/  F2FP.BF16.F32.PACK_AB R62, R62, R93 ;  /* 0x0000005d3e3e723e */ /* 0x000fe200000010ff */
[----:B------:R-:W-:Y:S01]  /*1580*/  FADD.FTZ R58, R58, R87 ;  /* 0x000000573a3a7221 */ /* 0x000fe20000010000 */
[----:B------:R-:W-:Y:S02]  /*1590*/  @P1 PRMT R63, R63, 0x7632, R63 ;  /* 0x000076323f3f1816 */ /* 0x000fe4000000003f */
[----:B------:R-:W-:Y:S02]  /*15a0*/  FSEL R77, R77, RZ, P5 ;  /* 0x000000ff4d4d7208 */ /* 0x000fe40002800000 */
[----:B------:R-:W-:-:S05]  /*15b0*/  @P1 SHF.L.U32 R63, R63, 0x10, RZ ;  /* 0x000000103f3f1819 */ /* 0x000fca00000006ff */
[----:B------:R-:W-:Y:S01]  /*15c0*/  @P1 FMUL.FTZ R82, R84, R63 ;  /* 0x0000003f54521220 */ /* 0x000fe20000410000 */
[----:B------:R-:W-:-:S03]  /*15d0*/  FMUL.FTZ R63, R27, R84 ;  /* 0x000000541b3f7220 */ /* 0x000fc60000410000 */
[----:B------:R-:W-:Y:S02]  /*15e0*/  FADD.FTZ R59, R59, R82 ;  /* 0x000000523b3b7221 */ /* 0x000fe40000010000 */
[----:B------:R-:W-:-:S04]  /*15f0*/  FSEL R76, R63, RZ, P1 ;  /* 0x000000ff3f4c7208 */ /* 0x000fc80000800000 */
[----:B------:R-:W-:Y:S02]  /*1600*/  F2FP.BF16.F32.PACK_AB R63, R76, R77 ;  /* 0x0000004d4c3f723e */ /* 0x000fe400000010ff */
[----:B------:R-:W-:-:S04]  /*1610*/  LEA R76, P1, R85, UR18, 0x4 ;  /* 0x00000012554c7c11 */ /* 0x000fc8000f8220ff */
[----:B------:R-:W-:-:S05]  /*1620*/  LEA.HI.X R77, R85, UR19, RZ, 0x4, P1 ;  /* 0x00000013554d7c11 */ /* 0x000fca00088f24ff */
[----:B------:R2:W-:Y:S04]  /*1630*/  STG.E.128 desc[UR4][R76.64], R60 ;  /* 0x0000003c4c007986 */ /* 0x0005e8000c101d04 */
.L_x_1804:
[----:B------:R-:W-:Y:S05]  /*1640*/  BSYNC B1 ;  /* 0x0000000000017941 */ /* 0x000fea0003800000 */
.L_x_1803:
[----:B--2---:R-:W2:Y:S02]  /*1650*/  LDC.64 R60, c[0x0][0x210] ;  /* 0x00008400ff3c7b82 */ /* 0x004ea40000000a00 */
[----:B--2---:R-:W-:-:S05]  /*1660*/  IMAD R2, R60, 0x4, R2 ;  /* 0x000000043c027824 */ /* 0x004fca00078e0202 */
[----:B------:R-:W-:-:S13]  /*1670*/  ISETP.GE.AND P1, PT, R2, R61, PT ;  /* 0x0000003d0200720c */ /* 0x000fda0003f26270 */
[----:B------:R-:W-:Y:S05]  /*1680*/  @!P1 BRA `(.L_x_1805) ;  /* 0xffffffec00289947 */ /* 0x000fea000383ffff */
.L_x_1799:
[----:B------:R-:W-:Y:S05]  /*1690*/  BSYNC B0 ;  /* 0x0000000000007941 */ /* 0x000fea0003800000 */
.L_x_1798:
[----:B------:R-:W2:Y:S01]  /*16a0*/  S2R R3, SR_CgaCtaId ;  /* 0x0000000000037919 */ /* 0x000ea20000008800 */
        /* <DEDUP_REMOVED lines=8> */
[----:B--2---:R-:W-:-:S04]  /*1730*/  LEA R0, R3, R0, 0x18 ;  /* 0x0000000003007211 */ /* 0x004fc800078ec0ff */
        /* <DEDUP_REMOVED lines=10> */
[----:B------:R-:W2:Y:S04]  /*17e0*/  LDS R6, [R0+0x400] ;  /* 0x0004000000067984 */ /* 0x000ea80000000800 */
[----:B------:R-:W4:Y:S04]  /*17f0*/  LDS R4, [R0+0x200] ;  /* 0x0002000000047984 */ /* 0x000f280000000800 */
[----:B------:R-:W1:Y:S04]  /*1800*/  LDS R5, [R0+0x600] ;  /* 0x0006000000057984 */ /* 0x000e680000000800 */
[----:B------:R-:W3:Y:S04]  /*1810*/  LDS R8, [R0+0x800] ;  /* 0x0008000000087984 */ /* 0x000ee80000000800 */
[----:B------:R-:W3:Y:S04]  /*1820*/  LDS R7, [R0+0xa00] ;  /* 0x000a000000077984 */ /* 0x000ee80000000800 */
[----:B------:R-:W-:Y:S04]  /*1830*/  LDS R10, [R0+0xc00] ;  /* 0x000c0000000a7984 */ /* 0x000fe80000000800 */
[----:B------:R-:W3:Y:S01]  /*1840*/  LDS R11, [R0+0xe00] ;  /* 0x000e0000000b7984 */ /* 0x000ee20000000800 */
[----:B------:R-:W-:Y:S01]  /*1850*/  BAR.SYNC.DEFER_BLOCKING 0x0 ;  /* 0x0000000000007b1d */ /* 0x000fe20000010000 */
[----:B0-----:R-:W-:-:S04]  /*1860*/  FADD.FTZ R3, RZ, R3 ;  /* 0x00000003ff037221 */ /* 0x001fc80000010000 */
[----:B--2---:R-:W-:Y:S01]  /*1870*/  FADD.FTZ R3, R3, R6 ;  /* 0x0000000603037221 */ /* 0x004fe20000010000 */
[----:B----4-:R-:W-:-:S04]  /*1880*/  FADD.FTZ R4, RZ, R4 ;  /* 0x00000004ff047221 */ /* 0x010fc80000010000 */
[----:B-1----:R-:W-:Y:S01]  /*1890*/  FADD.FTZ R4, R4, R5 ;  /* 0x0000000504047221 */ /* 0x002fe20000010000 */
        /* <DEDUP_REMOVED lines=53> */
[----:B------:R-:W-:Y:S01]  /*1bf0*/  IMAD.MOV.U32 R4, RZ, RZ, R8 ;  /* 0x000000ffff047224 */ /* 0x000fe200078e0008 */
[----:B------:R-:W-:Y:S01]  /*1c00*/  MOV R5, R15 ;  /* 0x0000000f00057202 */ /* 0x000fe20000000f00 */
[----:B------:R0:W-:Y:S01]  /*1c10*/  STG.E desc[UR4][R2.64], R19 ;  /* 0x0000001302007986 */ /* 0x0001e2000c101904 */
[----:B------:R-:W-:Y:S02]  /*1c20*/  MOV R6, R0 ;  /* 0x0000000000067202 */ /* 0x000fe40000000f00 */
[-C--:B------:R-:W-:Y:S01]  /*1c30*/  MOV R7, R13.reuse ;  /* 0x0000000d00077202 */ /* 0x080fe20000000f00 */
[----:B------:R1:W-:Y:S01]  /*1c40*/  STG.E desc[UR4][R4.64], R9 ;  /* 0x0000000904007986 */ /* 0x0003e2000c101904 */
[----:B------:R-:W-:Y:S02]  /*1c50*/  IADD3 R8, P2, R8, 0x200, RZ ;  /* 0x0000020008087810 */ /* 0x000fe40007f5e0ff */
[----:B------:R-:W-:Y:S01]  /*1c60*/  IADD3 R0, P3, R0, 0x200, RZ ;  /* 0x0000020000007810 */ /* 0x000fe20007f7e0ff */
[----:B------:R1:W-:Y:S02]  /*1c70*/  STG.E desc[UR4][R6.64], R31 ;  /* 0x0000001f06007986 */ /* 0x0003e4000c101904 */
[----:B------:R-:W-:Y:S01]  /*1c80*/  IMAD.X R15, RZ, RZ, R15, P2 ;  /* 0x000000ffff0f7224 */ /* 0x000fe200010e060f */
[----:B------:R-:W-:-:S02]  /*1c90*/  IADD3.X R13, RZ, R13, RZ, P3, !PT ;  /* 0x0000000dff0d7210 */ /* 0x000fc40001ffe4ff */
[----:B0-----:R-:W-:-:S04]  /*1ca0*/  IADD3 R2, P1, R2, 0x200, RZ ;  /* 0x0000020002027810 */ /* 0x001fc80007f3e0ff */
[----:B------:R-:W-:-:S09]  /*1cb0*/  IADD3.X R3, RZ, R3, RZ, P1, !PT ;  /* 0x00000003ff037210 */ /* 0x000fd20000ffe4ff */
.L_x_1807:
[----:B------:R-:W-:Y:S05]  /*1cc0*/  BSYNC B0 ;  /* 0x0000000000007941 */ /* 0x000fea0003800000 */
.L_x_1806:
[----:B------:R-:W-:Y:S01]  /*1cd0*/  FADD.FTZ R33, R18, R33 ;  /* 0x0000002112217221 */ /* 0x000fe20000010000 */
[----:B------:R-:W-:Y:S06]  /*1ce0*/  @!P0 EXIT ;  /* 0x000000000000894d */ /* 0x000fec0003800000 */
[----:B------:R0:W-:Y:S01]  /*1cf0*/  STG.E desc[UR4][R2.64], R21 ;  /* 0x0000001502007986 */ /* 0x0001e2000c101904 */
[----:B-1----:R-:W-:Y:S01]  /*1d00*/  MOV R4, R0 ;  /* 0x0000000000047202 */ /* 0x002fe20000000f00 */
[----:B------:R-:W-:Y:S01]  /*1d10*/  IMAD.MOV.U32 R5, RZ, RZ, R13 ;  /* 0x000000ffff057224 */ /* 0x000fe200078e000d */
[----:B0-----:R-:W-:Y:S02]  /*1d20*/  MOV R2, R8 ;  /* 0x0000000800027202 */ /* 0x001fe40000000f00 */
[----:B------:R-:W-:-:S05]  /*1d30*/  MOV R3, R15 ;  /* 0x0000000f00037202 */ /* 0x000fca0000000f00 */
[----:B------:R-:W-:Y:S04]  /*1d40*/  STG.E desc[UR4][R2.64], R11 ;  /* 0x0000000b02007986 */ /* 0x000fe8000c101904 */
[----:B------:R-:W-:Y:S01]  /*1d50*/  STG.E desc[UR4][R4.64], R33 ;  /* 0x0000002104007986 */ /* 0x000fe2000c101904 */
[----:B------:R-:W-:Y:S05]  /*1d60*/  EXIT ;  /* 0x000000000000794d */ /* 0x000fea0003800000 */
.L_x_1802:
        /* <DEDUP_REMOVED lines=8> */
.L_x_1809:
[----:B------:R-:W-:Y:S05]  /*1df0*/  BSYNC B1 ;  /* 0x0000000000017941 */ /* 0x000fea0003800000 */
.L_x_1808:
[----:B------:R-:W-:Y:S01]  /*1e00*/  IMAD.MOV.U32 R61, RZ, RZ, R92 ;  /* 0x000000ffff3d7224 */ /* 0x000fe200078e005c */
[----:B------:R-:W-:Y:S01]  /*1e10*/  HFMA2.MMA R60, -RZ, RZ, 0, 5.9604644775390625e-08 ;  /* 0x00000001ff3c7435 */ /* 0x000fe200000001ff */
[----:B------:R-:W-:Y:S02]  /*1e20*/  MOV R93, R82 ;  /* 0x00000052005d7202 */ /* 0x000fe40000000f00 */
[----:B------:R-:W-:Y:S01]  /*1e30*/  FADD.FTZ R86, R61, R76 ;  /* 0x0000004c3d567221 */ /* 0x000fe20000010000 */
[----:B------:R-:W-:Y:S02]  /*1e40*/  MOV R61, 0x1f ;  /* 0x0000001f003d7802 */ /* 0x000fe40000000f00 */
[----:B------:R-:W-:-:S07]  /*1e50*/  MOV R62, 0xffffffff ;  /* 0xffffffff003e7802 */ /* 0x000fce0000000f00 */
[----:B------:R-:W-:Y:S05]  /*1e60*/  WARPSYNC.COLLECTIVE R62, `(.L_x_1810) ;  /* 0x000000003e087348 */ /* 0x000fea0003c00000 */
[----:B------:R0:W1:Y:S02]  /*1e70*/  SHFL.BFLY P1, R92, R93, R60, R61 ;  /* 0x0c00003c5d5c7389 */ /* 0x000064000002003d */
[----:B01----:R-:W-:Y:S01]  /*1e80*/  ENDCOLLECTIVE ;  /* 0x000000000000791b */ /* 0x003fe20003800000 */
.L_x_1810:
[----:B------:R-:W-:Y:S01]  /*1e90*/  HFMA2.MMA R60, -RZ, RZ, 0, 1.1920928955078125e-07 ;  /* 0x00000002ff3c7435 */ /* 0x000fe200000001ff */
[----:B------:R-:W-:Y:S01]  /*1ea0*/  MOV R93, R86 ;  /* 0x00000056005d7202 */ /* 0x000fe20000000f00 */
[----:B------:R-:W-:-:S09]  /*1eb0*/  IMAD.MOV.U32 R77, RZ, RZ, R92 ;  /* 0x000000ffff4d7224 */ /* 0x000fd200078e005c */
[----:B------:R-:W-:Y:S05]  /*1ec0*/  WARPSYNC.COLLECTIVE R62, `(.L_x_1811) ;  /* 0x000000003e087348 */ /* 0x000fea0003c00000 */
[----:B------:R0:W1:Y:S02]  /*1ed0*/  SHFL.BFLY P1, R92, R93, R60, R61 ;  /* 0x0c00003c5d5c7389 */ /* 0x000064000002003d */
[----:B01----:R-:W-:Y:S01]  /*1ee0*/  ENDCOLLECTIVE ;  /* 0x000000000000791b */ /* 0x003fe20003800000 */
.L_x_1811:
[----:B------:R-:W-:-:S05]  /*1ef0*/  FADD.FTZ R77, R77, R82 ;  /* 0x000000524d4d7221 */ /* 0x000fca0000010000 */
[----:B------:R-:W-:Y:S02]  /*1f00*/  MOV R93, R77 ;  /* 0x0000004d005d7202 */ /* 0x000fe40000000f00 */
[----:B------:R-:W-:-:S07]  /*1f10*/  MOV R87, R92 ;  /* 0x0000005c00577202 */ /* 0x000fce0000000f00 */
[----:B------:R-:W-:Y:S05]  /*1f20*/  WARPSYNC.COLLECTIVE R62, `(.L_x_1812) ;  /* 0x000000003e087348 */ /* 0x000fea0003c00000 */
[----:B------:R0:W1:Y:S02]  /*1f30*/  SHFL.BFLY P1, R92, R93, R60, R61 ;  /* 0x0c00003c5d5c7389 */ /* 0x000064000002003d */
[----:B01----:R-:W-:Y:S01]  /*1f40*/  ENDCOLLECTIVE ;  /* 0x000000000000791b */ /* 0x003fe20003800000 */
.L_x_1812:
[----:B------:R-:W-:Y:S01]  /*1f50*/  FADD.FTZ R87, R86, R87 ;  /* 0x0000005756577221 */ /* 0x000fe20000010000 */
[----:B------:R-:W-:-:S04]  /*1f60*/  HFMA2.MMA R60, -RZ, RZ, 0, 2.384185791015625e-07 ;  /* 0x00000004ff3c7435 */ /* 0x000fc800000001ff */
[----:B------:R-:W-:Y:S01]  /*1f70*/  MOV R93, R87 ;  /* 0x00000057005d7202 */ /* 0x000fe20000000f00 */
[----:B------:R-:W-:-:S07]  /*1f80*/  IMAD.MOV.U32 R88, RZ, RZ, R92 ;  /* 0x000000ffff587224 */ /* 0x000fce00078e005c */
[----:B------:R-:W-:Y:S05]  /*1f90*/  WARPSYNC.COLLECTIVE R62, `(.L_x_1813) ;  /* 0x000000003e087348 */ /* 0x000fea0003c00000 */
[----:B------:R0:W1:Y:S02]  /*1fa0*/  SHFL.BFLY P1, R92, R93, R60, R61 ;  /* 0x0c00003c5d5c7389 */ /* 0x000064000002003d */
[----:B01----:R-:W-:Y:S01]  /*1fb0*/  ENDCOLLECTIVE ;  /* 0x000000000000791b */ /* 0x003fe20003800000 */
.L_x_1813:
[----:B------:R-:W-:-:S05]  /*1fc0*/  FADD.FTZ R88, R77, R88 ;  /* 0x000000584d587221 */ /* 0x000fca0000010000 */
[----:B------:R-:W-:Y:S02]  /*1fd0*/  MOV R93, R88 ;  /* 0x00000058005d7202 */ /* 0x000fe40000000f00 */
[----:B------:R-:W-:-:S07]  /*1fe0*/  MOV R90, R92 ;  /* 0x0000005c005a7202 */ /* 0x000fce0000000f00 */
[----:B------:R-:W-:Y:S05]  /*1ff0*/  WARPSYNC.COLLECTIVE R62, `(.L_x_1814) ;  /* 0x000000003e087348 */ /* 0x000fea0003c00000 */
[----:B------:R0:W1:Y:S02]  /*2000*/  SHFL.BFLY P1, R92, R93, R60, R61 ;  /* 0x0c00003c5d5c7389 */ /* 0x000064000002003d */
[----:B01----:R-:W-:Y:S01]  /*2010*/  ENDCOLLECTIVE ;  /* 0x000000000000791b */ /* 0x003fe20003800000 */
.L_x_1814:
[----:B------:R-:W-:Y:S01]  /*2020*/  FADD.FTZ R90, R87, R90 ;  /* 0x0000005a575a7221 */ /* 0x000fe20000010000 */
[----:B------:R-:W-:-:S04]  /*2030*/  HFMA2.MMA R60, -RZ, RZ, 0, 4.76837158203125e-07 ;  /* 0x00000008ff3c7435 */ /* 0x000fc800000001ff */
[----:B------:R-:W-:Y:S01]  /*2040*/  MOV R93, R90 ;  /* 0x0000005a005d7202 */ /* 0x000fe20000000f00 */
[----:B------:R-:W-:-:S07]  /*2050*/  IMAD.MOV.U32 R89, RZ, RZ, R92 ;  /* 0x000000ffff597224 */ /* 0x000fce00078e005c */
[----:B------:R-:W-:Y:S05]  /*2060*/  WARPSYNC.COLLECTIVE R62, `(.L_x_1815) ;  /* 0x000000003e087348 */ /* 0x000fea0003c00000 */
[----:B------:R0:W1:Y:S02]  /*2070*/  SHFL.BFLY P1, R92, R93, R60, R61 ;  /* 0x0c00003c5d5c7389 */ /* 0x000064000002003d */
[----:B01----:R-:W-:Y:S01]  /*2080*/  ENDCOLLECTIVE ;  /* 0x000000000000791b */ /* 0x003fe20003800000 */
.L_x_1815:
[----:B------:R-:W-:-:S05]  /*2090*/  FADD.FTZ R89, R88, R89 ;  /* 0x0000005958597221 */ /* 0x000fca0000010000 */
[----:B------:R-:W-:Y:S02]  /*20a0*/  MOV R93, R89 ;  /* 0x00000059005d7202 */ /* 0x000fe40000000f00 */
[----:B------:R-:W-:-:S07]  /*20b0*/  MOV R91, R92 ;  /* 0x0000005c005b7202 */ /* 0x000fce0000000f00 */
[----:B------:R-:W-:Y:S05]  /*20c0*/  WARPSYNC.COLLECTIVE R62, `(.L_x_1816) ;  /* 0x000000003e087348 */ /* 0x000fea0003c00000 */
[----:B------:R0:W1:Y:S02]  /*20d0*/  SHFL.BFLY P1, R92, R93, R60, R61 ;  /* 0x0c00003c5d5c7389 */ /* 0x000064000002003d */
[----:B01----:R-:W-:Y:S01]  /*20e0*/  ENDCOLLECTIVE ;  /* 0x000000000000791b */ /* 0x003fe20003800000 */
.L_x_1816:
[----:B------:R-:W-:Y:S01]  /*20f0*/  FADD.FTZ R91, R90, R91 ;  /* 0x0000005b5a5b7221 */ /* 0x000fe20000010000 */
[----:B------:R-:W-:-:S04]  /*2100*/  HFMA2.MMA R60, -RZ, RZ, 0, 9.5367431640625e-07 ;  /* 0x00000010ff3c7435 */ /* 0x000fc800000001ff */
[----:B------:R-:W-:Y:S01]  /*2110*/  MOV R93, R91 ;  /* 0x0000005b005d7202 */ /* 0x000fe20000000f00 */
[----:B------:R-:W-:-:S07]  /*2120*/  IMAD.MOV.U32 R76, RZ, RZ, R92 ;  /* 0x000000ffff4c7224 */ /* 0x000fce00078e005c */
[----:B------:R-:W-:Y:S05]  /*2130*/  WARPSYNC.COLLECTIVE R62, `(.L_x_1817) ;  /* 0x000000003e087348 */ /* 0x000fea0003c00000 */
[----:B------:R0:W1:Y:S02]  /*2140*/  SHFL.BFLY P1, R92, R93, R60, R61 ;  /* 0x0c00003c5d5c7389 */ /* 0x000064000002003d */
[----:B01----:R-:W-:Y:S01]  /*2150*/  ENDCOLLECTIVE ;  /* 0x000000000000791b */ /* 0x003fe20003800000 */
.L_x_1817:
[----:B------:R-:W-:-:S05]  /*2160*/  FADD.FTZ R76, R89, R76 ;  /* 0x0000004c594c7221 */ /* 0x000fca0000010000 */
[----:B------:R-:W-:Y:S02]  /*2170*/  MOV R93, R76 ;  /* 0x0000004c005d7202 */ /* 0x000fe40000000f00 */
[----:B------:R-:W-:-:S07]  /*2180*/  MOV R82, R92 ;  /* 0x0000005c00527202 */ /* 0x000fce0000000f00 */
[----:B------:R-:W-:Y:S05]  /*2190*/  WARPSYNC.COLLECTIVE R62, `(.L_x_1818) ;  /* 0x000000003e087348 */ /* 0x000fea0003c00000 */
[----:B------:R0:W1:Y:S02]  /*21a0*/  SHFL.BFLY P1, R92, R93, R60, R61 ;  /* 0x0c00003c5d5c7389 */ /* 0x000064000002003d */
[----:B01----:R-:W-:Y:S01]  /*21b0*/  ENDCOLLECTIVE ;  /* 0x000000000000791b */ /* 0x003fe20003800000 */
.L_x_1818:
[----:B------:R-:W-:Y:S01]  /*21c0*/  MOV R77, R92 ;  /* 0x0000005c004d7202 */ /* 0x000fe20000000f00 */
[----:B------:R-:W-:Y:S06]  /*21d0*/  BRA `(.L_x_1819) ;  /* 0xffffffe800987947 */ /* 0x000fec000383ffff */
.L_x_1820:
        /* <DEDUP_REMOVED lines=10> */
.L_x_6518:


//--------------------- .text._ZN10layer_norm13ln_bwd_kernelINS_13Kernel_traitsIf13__nv_bfloat16S2_S2_fjLj256ELj1ELj4ELj1ELj16ENS_18Kernel_traits_baseILj256EfS2_S2_S2_fjLj128EEEEELb1ELb1ELb0ELb1EEEvNS_9BwdParamsE --------------------------
	.section	.text._ZN10layer_norm13ln_bwd_kernelINS_13Kernel_traitsIf13__nv_bfloat16S2_S2_fjLj256ELj1ELj4ELj1ELj16ENS_18Kernel_traits_baseILj256EfS2_S2_S2_fjLj128EEEEELb1ELb1ELb0ELb1EEEvNS_9BwdParamsE,"ax",@progbits
	.align	128
        .global         _ZN10layer_norm13ln_bwd_kernelINS_13Kernel_traitsIf13__nv_bfloat16S2_S2_fjLj256ELj1ELj4ELj1ELj16ENS_18Kernel_traits_baseILj256EfS2_S2_S2_fjLj128EEEEELb1ELb1ELb0ELb1EEEvNS_9BwdParamsE
        .type           _ZN10layer_norm13ln_bwd_kernelINS_13Kernel_traitsIf13__nv_bfloat16S2_S2_fjLj256ELj1ELj4ELj1ELj16ENS_18Kernel_traits_baseILj256EfS2_S2_S2_fjLj128EEEEELb1ELb1ELb0ELb1EEEvNS_9BwdParamsE,@function
        .size           _ZN10layer_norm13ln_bwd_kernelINS_13Kernel_traitsIf13__nv_bfloat16S2_S2_fjLj256ELj1ELj4ELj1ELj16ENS_18Kernel_traits_baseILj256EfS2_S2_S2_fjLj128EEEEELb1ELb1ELb0ELb1EEEvNS_9BwdParamsE,(.L_x_6519 - _ZN10layer_norm13ln_bwd_kernelINS_13Kernel_traitsIf13__nv_bfloat16S2_S2_fjLj256ELj1ELj4ELj1ELj16ENS_18Kernel_traits_baseILj256EfS2_S2_S2_fjLj128EEEEELb1ELb1ELb0ELb1EEEvNS_9BwdParamsE)
        .other          _ZN10layer_norm13ln_bwd_kernelINS_13Kernel_traitsIf13__nv_bfloat16S2_S2_fjLj256ELj1ELj4ELj1ELj16ENS_18Kernel_traits_baseILj256EfS2_S2_S2_fjLj128EEEEELb1ELb1ELb0ELb1EEEvNS_9BwdParamsE,@"STO_CUDA_ENTRY STV_DEFAULT"
_ZN10layer_norm13ln_bwd_kernelINS_13Kernel_traitsIf13__nv_bfloat16S2_S2_fjLj256ELj1ELj4ELj1ELj16ENS_18Kernel_traits_baseILj256EfS2_S2_S2_fjLj128EEEEELb1ELb1ELb0ELb1EEEvNS_9BwdParamsE:
.text._ZN10layer_norm13ln_bwd_kernelINS_13Kernel_traitsIf13__nv_bfloat16S2_S2_fjLj256ELj1ELj4ELj1ELj16ENS_18Kernel_traits_baseILj256EfS2_S2_S2_fjLj128EEEEELb1ELb1ELb0ELb1EEEvNS_9BwdParamsE:
        /* <DEDUP_REMOVED lines=32> */
.L_x_1822:
        /* <DEDUP_REMOVED lines=8> */
[----:B------:R-:W-:Y:S01]  /*0280*/  IADD3.X R3, RZ, UR7, RZ, P0, !PT ;  /* 0x00000007ff037c10 */ /* 0x000fe200087fe4ff */
[----:B------:R-:W-:-:S03]  /*0290*/  ULDC.64 UR6, c[0x0][0x270] ;  /* 0x00009c0000067ab9 */ /* 0x000fc60000000a00 */
[----:B------:R1:W5:Y:S04]  /*02a0*/  LDG.E.128 R8, desc[UR4][R20.64] ;  /* 0x0000000414087981 */ /* 0x000368000c1e1d00 */
[----:B------:R1:W5:Y:S04]  /*02b0*/  LDG.E.128 R16, desc[UR4][R2.64] ;  /* 0x0000000402107981 */ /* 0x000368000c1e1d00 */
[----:B------:R1:W5:Y:S04]  /*02c0*/  LDG.E.128 R12, desc[UR4][R2.64+0x10] ;  /* 0x00001004020c7981 */ /* 0x000368000c1e1d00 */
[----:B------:R1:W5:Y:S01]  /*02d0*/  LDG.E.128 R4, desc[UR4][R20.64+0x10] ;  /* 0x0000100414047981 */ /* 0x000362000c1e1d00 */
[----:B------:R-:W-:Y:S01]  /*02e0*/  ISETP.NE.U32.AND P0, PT, RZ, UR6, PT ;  /* 0x00000006ff007c0c */ /* 0x000fe2000bf05070 */
[----:B------:R-:W-:Y:S01]  /*02f0*/  HFMA2.MMA R55, -RZ, RZ, 0, 0 ;  /* 0x00000000ff377435 */ /* 0x000fe200000001ff */
[----:B------:R-:W-:Y:S01]  /*0300*/  BSSY B1, `(.L_x_1824) ;  /* 0x0000137000017945 */ /* 0x000fe20003800000 */
[----:B------:R-:W-:-:S02]  /*0310*/  CS2R R52, SRZ ;  /* 0x0000000000347805 */ /* 0x000fc4000001ff00 */
[----:B------:R-:W-:Y:S02]  /*0320*/  ISETP.NE.AND.EX P0, PT, RZ, UR7, PT, P0 ;  /* 0x00000007ff007c0c */ /* 0x000fe4000bf05300 */
        /* <DEDUP_REMOVED lines=10> */
[----:B01----:R-:W-:-:S07]  /*03d0*/  MOV R63, RZ ;  /* 0x000000ff003f7202 */ /* 0x003fce0000000f00 */
.L_x_1826:
[----:B------:R-:W0:Y:S01]  /*03e0*/  @P0 LDC.64 R70, c[0x0][0x270] ;  /* 0x00009c00ff460b82 */ /* 0x000e220000000a00 */
[----:B------:R-:W-:-:S05]  /*03f0*/  IMAD R0, R64, UR10, RZ ;  /* 0x0000000a40007c24 */ /* 0x000fca000f8e02ff */
[----:B------:R-:W-:Y:S02]  /*0400*/  SHF.R.S32.HI R3, RZ, 0x1f, R0 ;  /* 0x0000001fff037819 */ /* 0x000fe40000011400 */
[----:B-1----:R-:W1:Y:S02]  /*0410*/  LDC.64 R72, c[0x0][0x250] ;  /* 0x00009400ff487b82 */ /* 0x002e640000000a00 */
        /* <DEDUP_REMOVED lines=13> */
[----:B------:R-:W-:-:S03]  /*04f0*/  IADD3.X R33, R69, UR15, RZ, P1, !PT ;  /* 0x0000000f45217c10 */ /* 0x000fc60008ffe4ff */
[----:B------:R-:W4:Y:S04]  /*0500*/  LDG.E R72, desc[UR4][R72.64] ;  /* 0x0000000448487981 */ /* 0x000f28000c1e1900 */
[----:B------:R-:W4:Y:S01]  /*0510*/  LDG.E.128 R32, desc[UR4][R32.64] ;  /* 0x0000000420207981 */ /* 0x000f22000c1e1d00 */
[----:B--2---:R-:W-:-:S04]  /*0520*/  IMAD.WIDE.U32 R28, R67, 0x10, R28 ;  /* 0x00000010431c7825 */ /* 0x004fc800078e001c */
[----:B0-----:R-:W-:Y:S02]  /*0530*/  IMAD.WIDE R74, R64, 0x4, R2 ;  /* 0x00000004404a7825 */ /* 0x001fe400078e0202 */
[----:B------:R-:W2:Y:S04]  /*0540*/  LDG.E.128 R28, desc[UR4][R28.64] ;  /* 0x000000041c1c7981 */ /* 0x000ea8000c1e1d00 */
[----:B------:R4:W2:Y:S01]  /*0550*/  LDG.E R66, desc[UR4][R74.64] ;  /* 0x000000044a427981 */ /* 0x0008a2000c1e1900 */
[----:B------:R-:W-:-:S04]  /*0560*/  LEA R2, P3, R67, UR16, 0x3 ;  /* 0x0000001043027c11 */ /* 0x000fc8000f8618ff */
[----:B------:R-:W-:-:S06]  /*0570*/  LEA.HI.X R3, R67, UR17, RZ, 0x3, P3 ;  /* 0x0000001143037c11 */ /* 0x000fcc00098f1cff */
[----:B-----5:R-:W5:Y:S01]  /*0580*/  LDG.E.64 R2, desc[UR4][R2.64] ;  /* 0x0000000402027981 */ /* 0x020f62000c1e1b00 */
        /* <DEDUP_REMOVED lines=13> */
[----:B------:R-:W-:Y:S02]  /*0660*/  SHF.L.U32 R70, R33, 0x10, RZ ;  /* 0x0000001021467819 */ /* 0x000fe400000006ff */
[C---:B------:R-:W-:Y:S01]  /*0670*/  PRMT R33, R34.reuse, 0x7632, R33 ;  /* 0x0000763222217816 */ /* 0x040fe20000000021 */
[----:B------:R-:W-:Y:S02]  /*0680*/  IMAD.U32 R34, R34, 0x10000, RZ ;  /* 0x0001000022227824 */ /* 0x000fe400078e00ff */
[----:B0-----:R-:W-:Y:S01]  /*0690*/  FADD.FTZ R37, -R75, R32 ;  /* 0x000000204b257221 */ /* 0x001fe20000010100 */
[----:B------:R-:W-:Y:S01]  /*06a0*/  SHF.L.U32 R68, R68, 0x10, RZ ;  /* 0x0000001044447819 */ /* 0x000fe200000006ff */
[----:B------:R-:W-:Y:S01]  /*06b0*/  IMAD.U32 R32, R33, 0x10000, RZ ;  /* 0x0001000021207824 */ /* 0x000fe200078e00ff */
[----:B------:R-:W-:Y:S01]  /*06c0*/  SHF.L.U32 R0, R0, 0x10, RZ ;  /* 0x0000001000007819 */ /* 0x000fe200000006ff */
[----:B------:R-:W-:Y:S01]  /*06d0*/  FADD.FTZ R81, -R75, R34 ;  /* 0x000000224b517221 */ /* 0x000fe20000010100 */
[----:B------:R-:W-:Y:S01]  /*06e0*/  SHF.L.U32 R72, R35, 0x10, RZ ;  /* 0x0000001023487819 */ /* 0x000fe200000006ff */
[----:B------:R-:W-:Y:S01]  /*06f0*/  FADD.FTZ R73, -R75, R32 ;  /* 0x000000204b497221 */ /* 0x000fe20000010100 */
[----:B------:R-:W-:Y:S01]  /*0700*/  PRMT R36, R35, 0x7632, R36 ;  /* 0x0000763223247816 */ /* 0x000fe20000000024 */
[----:B------:R-:W-:Y:S01]  /*0710*/  FADD.FTZ R35, -R75, R68 ;  /* 0x000000444b237221 */ /* 0x000fe20000010100 */
[----:B--2---:R-:W-:-:S02]  /*0720*/  PRMT R32, R28, 0x7632, R32 ;  /* 0x000076321c207816 */ /* 0x004fc40000000020 */
[----:B------:R-:W-:Y:S01]  /*0730*/  PRMT R34, R30, 0x7632, R34 ;  /* 0x000076321e227816 */ /* 0x000fe20000000022 */
[C---:B------:R-:W-:Y:S01]  /*0740*/  FADD.FTZ R79, -R75.reuse, R70 ;  /* 0x000000464b4f7221 */ /* 0x040fe20000010100 */
[C---:B------:R-:W-:Y:S01]  /*0750*/  FADD.FTZ R33, -R75.reuse, R0 ;  /* 0x000000004b217221 */ /* 0x040fe20000010100 */
[----:B------:R-:W-:Y:S01]  /*0760*/  SHF.L.U32 R71, R28, 0x10, RZ ;  /* 0x000000101c477819 */ /* 0x000fe200000006ff */
[----:B------:R-:W-:Y:S02]  /*0770*/  IMAD.U32 R30, R30, 0x10000, RZ ;  /* 0x000100001e1e7824 */ /* 0x000fe400078e00ff */
[C---:B------:R-:W-:Y:S01]  /*0780*/  FMUL.FTZ R68, R66.reuse, R81 ;  /* 0x0000005142447220 */ /* 0x040fe20000410000 */
[----:B------:R-:W-:Y:S01]  /*0790*/  FADD.FTZ R77, -R75, R72 ;  /* 0x000000484b4d7221 */ /* 0x000fe20000010100 */
[----:B------:R-:W-:Y:S01]  /*07a0*/  FMUL.FTZ R0, R66, R37 ;  /* 0x0000002542007220 */ /* 0x000fe20000410000 */
[----:B------:R-:W-:Y:S02]  /*07b0*/  SHF.L.U32 R36, R36, 0x10, RZ ;  /* 0x0000001024247819 */ /* 0x000fe400000006ff */
[----:B------:R-:W-:-:S02]  /*07c0*/  PRMT R70, R29, 0x7632, R70 ;  /* 0x000076321d467816 */ /* 0x000fc40000000046 */
[----:B------:R-:W-:Y:S01]  /*07d0*/  SHF.L.U32 R28, R32, 0x10, RZ ;  /* 0x00000010201c7819 */ /* 0x000fe200000006ff */
[----:B------:R-:W-:Y:S01]  /*07e0*/  IMAD.U32 R32, R34, 0x10000, RZ ;  /* 0x0001000022207824 */ /* 0x000fe200078e00ff */
[----:B------:R-:W-:Y:S01]  /*07f0*/  SHF.L.U32 R29, R29, 0x10, RZ ;  /* 0x000000101d1d7819 */ /* 0x000fe200000006ff */
[----:B------:R-:W-:Y:S01]  /*0800*/  FMUL.FTZ R37, R66, R79 ;  /* 0x0000004f42257220 */ /* 0x000fe20000410000 */
[C---:B------:R-:W-:Y:S01]  /*0810*/  PRMT R72, R31.reuse, 0x7632, R72 ;  /* 0x000076321f487816 */ /* 0x040fe20000000048 */
[----:B------:R-:W-:Y:S01]  /*0820*/  FADD.FTZ R43, R30, R43 ;  /* 0x0000002b1e2b7221 */ /* 0x000fe20000010000 */
[----:B------:R-:W-:Y:S01]  /*0830*/  SHF.L.U32 R74, R31, 0x10, RZ ;  /* 0x000000101f4a7819 */ /* 0x000fe200000006ff */
[-C--:B------:R-:W-:Y:S01]  /*0840*/  FFMA.FTZ R39, R68, R30.reuse, R39 ;  /* 0x0000001e44277223 */ /* 0x080fe20000010027 */
[----:B------:R-:W-:Y:S01]  /*0850*/  FMUL.FTZ R34, R12, R30 ;  /* 0x0000001e0c227220 */ /* 0x000fe20000410000 */
[----:B------:R-:W-:Y:S01]  /*0860*/  FADD.FTZ R61, R71, R61 ;  /* 0x0000003d473d7221 */ /* 0x000fe20000010000 */
[----:B------:R-:W-:Y:S01]  /*0870*/  FFMA.FTZ R63, R0, R71, R63 ;  /* 0x00000047003f7223 */ /* 0x000fe2000001003f */
[C---:B------:R-:W-:Y:S01]  /*0880*/  FMUL.FTZ R30, R66.reuse, R77 ;  /* 0x0000004d421e7220 */ /* 0x040fe20000410000 */
[----:B------:R-:W-:Y:S01]  /*0890*/  FMUL.FTZ R31, R66, R33 ;  /* 0x00000021421f7220 */ /* 0x000fe20000410000 */
[----:B------:R-:W-:Y:S01]  /*08a0*/  FMUL.FTZ R71, R16, R71 ;  /* 0x0000004710477220 */ /* 0x000fe20000410000 */
[----:B------:R-:W-:Y:S01]  /*08b0*/  FADD.FTZ R75, -R75, R36 ;  /* 0x000000244b4b7221 */ /* 0x000fe20000010100 */
        /* <DEDUP_REMOVED lines=12> */
[----:B------:R-:W-:-:S02]  /*0980*/  SHF.L.U32 R70, R70, 0x10, RZ ;  /* 0x0000001046467819 */ /* 0x000fc400000006ff */
[----:B------:R-:W-:Y:S01]  /*0990*/  FADD.FTZ R35, R35, R28 ;  /* 0x0000001c23237221 */ /* 0x000fe20000010000 */
[----:B------:R-:W-:Y:S02]  /*09a0*/  FFMA.FTZ R74, R31, R28, R74 ;  /* 0x0000001c1f4a7223 */ /* 0x000fe4000001004a */
[----:B------:R-:W-:Y:S01]  /*09b0*/  FADD.FTZ R55, R70, R55 ;  /* 0x0000003746377221 */ /* 0x000fe20000010000 */
[-C--:B------:R-:W-:Y:S01]  /*09c0*/  FFMA.FTZ R56, R29, R70.reuse, R56 ;  /* 0x000000461d387223 */ /* 0x080fe20000010038 */
[----:B------:R-:W-:Y:S01]  /*09d0*/  FMUL.FTZ R70, R19, R70 ;  /* 0x0000004613467220 */ /* 0x000fe20000410000 */
        /* <DEDUP_REMOVED lines=13> */
[----:B------:R-:W-:-:S02]  /*0ab0*/  FFMA.FTZ R77, R73, R32, R74 ;  /* 0x00000020494d7223 */ /* 0x000fc4000001004a */
        /* <DEDUP_REMOVED lines=22> */
[----:B------:R-:W0:Y:S04]  /*0c20*/  SHFL.BFLY PT, R80, R86, 0x8, 0x1f ;  /* 0x0d001f0056507f89 */ /* 0x000e2800000e0000 */
[----:B------:R1:W2:Y:S01]  /*0c30*/  SHFL.BFLY PT, R81, R76, 0x10, 0x1f ;  /* 0x0e001f004c517f89 */ /* 0x0002a200000e0000 */
[----:B0-----:R-:W-:-:S05]  /*0c40*/  FADD.FTZ R78, R86, R80 ;  /* 0x00000050564e7221 */ /* 0x001fca0000010000 */
[----:B--2---:R1:W0:Y:S02]  /*0c50*/  SHFL.BFLY PT, R80, R78, 0x10, 0x1f ;  /* 0x0e001f004e507f89 */ /* 0x00422400000e0000 */
.L_x_1838:
[----:B------:R-:W-:Y:S01]  /*0c60*/  FADD.FTZ R81, R76, R81 ;  /* 0x000000514c517221 */ /* 0x000fe20000010000 */
[----:B0-----:R-:W-:-:S03]  /*0c70*/  FADD.FTZ R80, R78, R80 ;  /* 0x000000504e507221 */ /* 0x001fc60000010000 */
[----:B------:R-:W-:Y:S01]  /*0c80*/  FMUL.FTZ R81, R81, UR11 ;  /* 0x0000000b51517c20 */ /* 0x000fe20008410000 */
[----:B------:R-:W-:-:S04]  /*0c90*/  FMUL.FTZ R80, R80, UR11 ;  /* 0x0000000b50507c20 */ /* 0x000fc80008410000 */
[----:B------:R-:W-:-:S05]  /*0ca0*/  FSEL R83, R81, RZ, !P2 ;  /* 0x000000ff51537208 */ /* 0x000fca0005000000 */
[-CC-:B------:R-:W-:Y:S01]  /*0cb0*/  FFMA.FTZ R31, R31, R80.reuse, R83.reuse ;  /* 0x000000501f1f7223 */ /* 0x180fe20000010053 */
[-CC-:B------:R-:W-:Y:S01]  /*0cc0*/  FFMA.FTZ R29, R29, R80.reuse, R83.reuse ;  /* 0x000000501d1d7223 */ /* 0x180fe20000010053 */
[-CC-:B------:R-:W-:Y:S01]  /*0cd0*/  FFMA.FTZ R81, R73, R80.reuse, R83.reuse ;  /* 0x0000005049517223 */ /* 0x180fe20000010053 */
[-C--:B------:R-:W-:Y:S01]  /*0ce0*/  FFMA.FTZ R0, R0, R80.reuse, R83 ;  /* 0x0000005000007223 */ /* 0x080fe20000010053 */
[----:B------:R-:W-:Y:S01]  /*0cf0*/  FADD.FTZ R77, R28, -R31 ;  /* 0x8000001f1c4d7221 */ /* 0x000fe20000010000 */
[----:B------:R-:W-:Y:S01]  /*0d00*/  IADD3 R28, P2, R65, UR18, RZ ;  /* 0x00000012411c7c10 */ /* 0x000fe2000ff5e0ff */
[----:B------:R-:W-:Y:S01]  /*0d10*/  FADD.FTZ R73, R70, -R29 ;  /* 0x8000001d46497221 */ /* 0x000fe20000010000 */
[----:B------:R-:W-:Y:S01]  /*0d20*/  FADD.FTZ R71, R71, -R0 ;  /* 0x8000000047477221 */ /* 0x000fe20000010000 */
[-CC-:B------:R-:W-:Y:S01]  /*0d30*/  FFMA.FTZ R0, R30, R80.reuse, R83.reuse ;  /* 0x000000501e007223 */ /* 0x180fe20000010053 */
[----:B------:R-:W-:Y:S01]  /*0d40*/  IADD3.X R29, R69, UR19, RZ, P2, !PT ;  /* 0x00000013451d7c10 */ /* 0x000fe200097fe4ff */
[-CC-:B------:R-:W-:Y:S01]  /*0d50*/  FFMA.FTZ R37, R37, R80.reuse, R83.reuse ;  /* 0x0000005025257223 */ /* 0x180fe20000010053 */
[-CC-:B------:R-:W-:Y:S01]  /*0d60*/  FFMA.FTZ R79, R68, R80.reuse, R83.reuse ;  /* 0x00000050444f7223 */ /* 0x180fe20000010053 */
[----:B------:R-:W-:Y:S01]  /*0d70*/  FFMA.FTZ R68, R75, R80, R83 ;  /* 0x000000504b447223 */ /* 0x000fe20000010053 */
[----:B------:R-:W-:-:S02]  /*0d80*/  FADD.FTZ R81, R32, -R81 ;  /* 0x8000005120517221 */ /* 0x000fc40000010000 */
[----:B------:R-:W2:Y:S01]  /*0d90*/  LDG.E.128 R28, desc[UR4][R28.64] ;  /* 0x000000041c1c7981 */ /* 0x000ea2000c1e1d00 */
[----:B------:R-:W-:Y:S01]  /*0da0*/  FADD.FTZ R33, R33, -R0 ;  /* 0x8000000021217221 */ /* 0x000fe20000010000 */
[----:B-----5:R-:W-:Y:S01]  /*0db0*/  @P1 PRMT R32, R20, 0x7632, R32 ;  /* 0x0000763214201816 */ /* 0x020fe20000000020 */
[----:B------:R-:W-:Y:S01]  /*0dc0*/  FADD.FTZ R37, R36, -R37 ;  /* 0x8000002524257221 */ /* 0x000fe20000010000 */
[----:B------:R-:W-:Y:S01]  /*0dd0*/  FADD.FTZ R79, R34, -R79 ;  /* 0x8000004f224f7221 */ /* 0x000fe20000010000 */
[----:B------:R-:W-:Y:S01]  /*0de0*/  FADD.FTZ R35, R35, -R68 ;  /* 0x8000004423237221 */ /* 0x000fe20000010000 */
[----:B------:R-:W-:Y:S01]  /*0df0*/  FMUL.FTZ R0, R66, R33 ;  /* 0x0000002142007220 */ /* 0x000fe20000410000 */
[----:B------:R-:W-:Y:S01]  /*0e00*/  @P1 SHF.L.U32 R33, R32, 0x10, RZ ;  /* 0x0000001020211819 */ /* 0x000fe200000006ff */
[C---:B------:R-:W-:Y:S01]  /*0e10*/  FMUL.FTZ R36, R66.reuse, R77 ;  /* 0x0000004d42247220 */ /* 0x040fe20000410000 */
[C---:B------:R-:W-:Y:S01]  /*0e20*/  FMUL.FTZ R74, R66.reuse, R71 ;  /* 0x00000047424a7220 */ /* 0x040fe20000410000 */
[C---:B------:R-:W-:Y:S01]  /*0e30*/  FMUL.FTZ R72, R66.reuse, R37 ;  /* 0x0000002542487220 */ /* 0x040fe20000410000 */
[C---:B------:R-:W-:Y:S01]  /*0e40*/  FMUL.FTZ R70, R66.reuse, R73 ;  /* 0x0000004942467220 */ /* 0x040fe20000410000 */
[C---:B------:R-:W-:Y:S01]  /*0e50*/  FMUL.FTZ R68, R66.reuse, R79 ;  /* 0x0000004f42447220 */ /* 0x040fe20000410000 */
[C---:B------:R-:W-:Y:S01]  /*0e60*/  FMUL.FTZ R34, R66.reuse, R81 ;  /* 0x0000005142227220 */ /* 0x040fe20000410000 */
[----:B------:R-:W-:Y:S01]  /*0e70*/  FMUL.FTZ R66, R66, R35 ;  /* 0x0000002342427220 */ /* 0x000fe20000410000 */
[----:B------:R-:W-:Y:S01]  /*0e80*/  @P1 PRMT R35, R21, 0x7632, R35 ;  /* 0x0000763215231816 */ /* 0x000fe20000000023 */
[----:B------:R-:W-:Y:S01]  /*0e90*/  @P1 FADD.FTZ R36, R36, R33 ;  /* 0x0000002124241221 */ /* 0x000fe20000010000 */
[----:B------:R-:W-:-:S02]  /*0ea0*/  @P1 SHF.L.U32 R33, R20, 0x10, RZ ;  /* 0x0000001014211819 */ /* 0x000fc400000006ff */
[----:B------:R-:W-:Y:S02]  /*0eb0*/  ISETP.NE.U32.AND P2, PT, RZ, UR20, PT ;  /* 0x00000014ff007c0c */ /* 0x000fe4000bf45070 */
[----:B------:R-:W-:Y:S01]  /*0ec0*/  @P1 SHF.L.U32 R35, R35, 0x10, RZ ;  /* 0x0000001023231819 */ /* 0x000fe200000006ff */
[----:B------:R-:W-:Y:S01]  /*0ed0*/  @P1 FADD.FTZ R74, R74, R33 ;  /* 0x000000214a4a1221 */ /* 0x000fe20000010000 */
[----:B------:R-:W-:Y:S02]  /*0ee0*/  ISETP.NE.AND.EX P2, PT, RZ, UR21, PT, P2 ;  /* 0x00000015ff007c0c */ /* 0x000fe4000bf45320 */
[----:B------:R-:W-:Y:S01]  /*0ef0*/  @P1 SHF.L.U32 R33, R22, 0x10, RZ ;  /* 0x0000001016211819 */ /* 0x000fe200000006ff */
[----:B------:R-:W-:Y:S01]  /*0f00*/  @P1 FADD.FTZ R70, R70, R35 ;  /* 0x0000002346461221 */ /* 0x000fe20000010000 */
[----:B------:R-:W-:-:S03]  /*0f10*/  @P1 SHF.L.U32 R35, R21, 0x10, RZ ;  /* 0x0000001015231819 */ /* 0x000fc600000006ff */
[----:B------:R-:W-:Y:S01]  /*0f20*/  @P1 FADD.FTZ R68, R68, R33 ;  /* 0x0000002144441221 */ /* 0x000fe20000010000 */
[----:B------:R-:W-:Y:S01]  /*0f30*/  @P1 SHF.L.U32 R33, R23, 0x10, RZ ;  /* 0x0000001017211819 */ /* 0x000fe200000006ff */
[----:B------:R-:W-:-:S04]  /*0f40*/  @P1 FADD.FTZ R72, R72, R35 ;  /* 0x0000002348481221 */ /* 0x000fc80000010000 */
[----:B------:R-:W-:Y:S01]  /*0f50*/  @P1 FADD.FTZ R0, R0, R33 ;  /* 0x0000002100001221 */ /* 0x000fe20000010000 */
[----:B------:R-:W-:Y:S02]  /*0f60*/  @P2 F2FP.BF16.F32.PACK_AB R33, RZ, R72 ;  /* 0x00000048ff21223e */ /* 0x000fe400000010ff */
[----:B------:R-:W-:Y:S02]  /*0f70*/  @P1 PRMT R37, R22, 0x7632, R37 ;  /* 0x0000763216251816 */ /* 0x000fe40000000025 */
[----:B------:R-:W-:Y:S02]  /*0f80*/  @P1 PRMT R32, R23, 0x7632, R32 ;  /* 0x0000763217201816 */ /* 0x000fe40000000020 */
[----:B------:R-:W-:Y:S02]  /*0f90*/  @P2 PRMT R25, R33, 0x7610, R25 ;  /* 0x0000761021192816 */ /* 0x000fe40000000019 */
[----:B------:R-:W-:Y:S01]  /*0fa0*/  @P2 F2FP.BF16.F32.PACK_AB R33, RZ, R70 ;  /* 0x00000046ff21223e */ /* 0x000fe200000010ff */
[----:B------:R-:W-:-:S02]  /*0fb0*/  @P1 IMAD.U32 R37, R37, 0x10000, RZ ;  /* 0x0001000025251824 */ /* 0x000fc400078e00ff */
[----:B------:R-:W-:Y:S01]  /*0fc0*/  @P1 IMAD.U32 R35, R32, 0x10000, RZ ;  /* 0x0001000020231824 */ /* 0x000fe200078e00ff */
[----:B------:R-:W-:Y:S02]  /*0fd0*/  @P2 PRMT R25, R25, 0x5410, R33 ;  /* 0x0000541019192816 */ /* 0x000fe40000000021 */
[----:B------:R-:W-:Y:S01]  /*0fe0*/  MOV R33, R2 ;  /* 0x0000000200217202 */ /* 0x000fe20000000f00 */
[----:B------:R-:W-:Y:S01]  /*0ff0*/  @P1 FADD.FTZ R34, R34, R37 ;  /* 0x0000002522221221 */ /* 0x000fe20000010000 */
[----:B------:R-:W-:Y:S01]  /*1000*/  @P1 FADD.FTZ R66, R66, R35 ;  /* 0x0000002342421221 */ /* 0x000fe20000010000 */
[----:B------:R-:W-:Y:S02]  /*1010*/  LOP3.LUT P6, RZ, R2, 0xff00, RZ, 0xc0, !PT ;  /* 0x0000ff0002ff7812 */ /* 0x000fe400078cc0ff */
[----:B------:R-:W-:Y:S02]  /*1020*/  LOP3.LUT P1, RZ, R33, 0xff, RZ, 0xc0, !PT ;  /* 0x000000ff21ff7812 */ /* 0x000fe4000782c0ff */
[----:B------:R-:W-:-:S02]  /*1030*/  @P2 F2FP.BF16.F32.PACK_AB R35, RZ, R68 ;  /* 0x00000044ff23223e */ /* 0x000fc400000010ff */
[----:B------:R-:W-:Y:S02]  /*1040*/  @P2 F2FP.BF16.F32.PACK_AB R32, RZ, R74 ;  /* 0x0000004aff20223e */ /* 0x000fe400000010ff */
[----:B------:R-:W-:Y:S02]  /*1050*/  @P2 PRMT R26, R35, 0x7610, R26 ;  /* 0x00007610231a2816 */ /* 0x000fe4000000001a */
[----:B------:R-:W-:Y:S02]  /*1060*/  @P2 F2FP.BF16.F32.PACK_AB R35, RZ, R34 ;  /* 0x00000022ff23223e */ /* 0x000fe400000010ff */
[----:B------:R-:W-:Y:S02]  /*1070*/  @P2 PRMT R24, R32, 0x7610, R24 ;  /* 0x0000761020182816 */ /* 0x000fe40000000018 */
[----:B------:R-:W-:Y:S02]  /*1080*/  @P2 PRMT R26, R26, 0x5410, R35 ;  /* 0x000054101a1a2816 */ /* 0x000fe40000000023 */
[----:B------:R-:W-:-:S02]  /*1090*/  @P2 F2FP.BF16.F32.PACK_AB R37, RZ, R0 ;  /* 0x00000000ff25223e */ /* 0x000fc400000010ff */
[----:B------:R-:W-:Y:S01]  /*10a0*/  @P2 F2FP.BF16.F32.PACK_AB R32, RZ, R36 ;  /* 0x00000024ff20223e */ /* 0x000fe200000010ff */
[-C--:B------:R-:W-:Y:S01]  /*10b0*/  FMUL.FTZ R36, R36, R67.reuse ;  /* 0x0000004324247220 */ /* 0x080fe20000410000 */
[----:B------:R-:W-:Y:S01]  /*10c0*/  FMUL.FTZ R74, R74, R67 ;  /* 0x000000434a4a7220 */ /* 0x000fe20000410000 */
[----:B------:R-:W-:Y:S02]  /*10d0*/  @P2 F2FP.BF16.F32.PACK_AB R71, RZ, R66 ;  /* 0x00000042ff47223e */ /* 0x000fe400000010ff */
[----:B------:R-:W-:Y:S02]  /*10e0*/  @P2 PRMT R27, R37, 0x7610, R27 ;  /* 0x00007610251b2816 */ /* 0x000fe4000000001b */
[----:B------:R-:W-:Y:S01]  /*10f0*/  @P2 PRMT R24, R24, 0x5410, R32 ;  /* 0x0000541018182816 */ /* 0x000fe20000000020 */
[----:B------:R-:W-:Y:S01]  /*1100*/  FMUL.FTZ R36, R36, UR22 ;  /* 0x0000001624247c20 */ /* 0x000fe20008410000 */
[----:B------:R-:W-:Y:S01]  /*1110*/  @P2 IADD3 R32, P3, R65, UR20, RZ ;  /* 0x0000001441202c10 */ /* 0x000fe2000ff7e0ff */
[----:B------:R-:W-:Y:S01]  /*1120*/  FMUL.FTZ R37, R74, UR22 ;  /* 0x000000164a257c20 */ /* 0x000fe20008410000 */
[----:B------:R-:W-:Y:S01]  /*1130*/  @P2 PRMT R27, R27, 0x5410, R71 ;  /* 0x000054101b1b2816 */ /* 0x000fe20000000047 */
[----:B------:R-:W-:Y:S01]  /*1140*/  HFMA2.MMA R74, -RZ, RZ, 0, 0 ;  /* 0x00000000ff4a7435 */ /* 0x000fe200000001ff */
[----:B------:R-:W-:-:S02]  /*1150*/  @P2 IADD3.X R33, R69, UR21, RZ, P3, !PT ;  /* 0x0000001545212c10 */ /* 0x000fc40009ffe4ff */
[----:B------:R-:W-:Y:S02]  /*1160*/  MOV R71, RZ ;  /* 0x000000ff00477202 */ /* 0x000fe40000000f00 */
[C---:B------:R-:W-:Y:S01]  /*1170*/  LOP3.LUT P5, RZ, R2.reuse, 0xff000000, RZ, 0xc0, !PT ;  /* 0xff00000002ff7812 */ /* 0x040fe200078ac0ff */
[----:B------:R0:W-:Y:S01]  /*1180*/  @P2 STG.E.128 desc[UR4][R32.64], R24 ;  /* 0x0000001820002986 */ /* 0x0001e2000c101d04 */
[----:B------:R-:W-:Y:S01]  /*1190*/  LOP3.LUT P2, RZ, R2, 0xff0000, RZ, 0xc0, !PT ;  /* 0x00ff000002ff7812 */ /* 0x000fe2000784c0ff */
[----:B------:R-:W-:Y:S01]  /*11a0*/  FMUL.FTZ R2, R9, R36 ;  /* 0x0000002409027220 */ /* 0x000fe20000410000 */
[C---:B------:R-:W-:Y:S02]  /*11b0*/  LOP3.LUT P4, RZ, R3.reuse, 0xff, RZ, 0xc0, !PT ;  /* 0x000000ff03ff7812 */ /* 0x040fe4000788c0ff */
[----:B------:R-:W-:Y:S01]  /*11c0*/  LOP3.LUT P3, RZ, R3, 0xff00, RZ, 0xc0, !PT ;  /* 0x0000ff0003ff7812 */ /* 0x000fe2000786c0ff */
[-C--:B------:R-:W-:Y:S01]  /*11d0*/  FMUL.FTZ R68, R68, R67.reuse ;  /* 0x0000004344447220 */ /* 0x080fe20000410000 */
[-C--:B------:R-:W-:Y:S01]  /*11e0*/  FMUL.FTZ R34, R34, R67.reuse ;  /* 0x0000004322227220 */ /* 0x080fe20000410000 */
[----:B0-----:R-:W-:Y:S01]  /*11f0*/  FSEL R33, R2, RZ, P6 ;  /* 0x000000ff02217208 */ /* 0x001fe20003000000 */
[----:B------:R-:W-:Y:S01]  /*1200*/  FMUL.FTZ R66, R66, R67 ;  /* 0x0000004342427220 */ /* 0x000fe20000410000 */
[C---:B--2---:R-:W-:Y:S01]  /*1210*/  @P1 IMAD.U32 R35, R28.reuse, 0x10000, RZ ;  /* 0x000100001c231824 */ /* 0x044fe200078e00ff */
[----:B------:R-:W-:-:S04]  /*1220*/  @P6 PRMT R28, R28, 0x7632, R28 ;  /* 0x000076321c1c6816 */ /* 0x000fc8000000001c */
[----:B------:R-:W-:-:S05]  /*1230*/  @P6 SHF.L.U32 R28, R28, 0x10, RZ ;  /* 0x000000101c1c6819 */ /* 0x000fca00000006ff */
[----:B------:R-:W-:Y:S01]  /*1240*/  @P6 FMUL.FTZ R71, R36, R28 ;  /* 0x0000001c24476220 */ /* 0x000fe20000410000 */
[----:B------:R-:W-:Y:S01]  /*1250*/  FMUL.FTZ R28, R8, R37 ;  /* 0x00000025081c7220 */ /* 0x000fe20000410000 */
[----:B------:R-:W-:-:S04]  /*1260*/  @P1 FMUL.FTZ R74, R37, R35 ;  /* 0x00000023254a1220 */ /* 0x000fc80000410000 */
[----:B------:R-:W-:Y:S01]  /*1270*/  FSEL R32, R28, RZ, P1 ;  /* 0x000000ff1c207208 */ /* 0x000fe20000800000 */
[-C--:B------:R-:W-:Y:S01]  /*1280*/  FMUL.FTZ R28, R70, R67.reuse ;  /* 0x00000043461c7220 */ /* 0x080fe20000410000 */
[----:B------:R-:W-:Y:S01]  /*1290*/  IADD3 R36, P1, R65, UR24, RZ ;  /* 0x0000001841247c10 */ /* 0x000fe2000ff3e0ff */
[----:B------:R-:W-:Y:S02]  /*12a0*/  FMUL.FTZ R65, R72, R67 ;  /* 0x0000004348417220 */ /* 0x000fe40000410000 */
[----:B------:R-:W-:Y:S02]  /*12b0*/  FMUL.FTZ R28, R28, UR22 ;  /* 0x000000161c1c7c20 */ /* 0x000fe40008410000 */
[----:B------:R-:W-:Y:S01]  /*12c0*/  FMUL.FTZ R65, R65, UR22 ;  /* 0x0000001641417c20 */ /* 0x000fe20008410000 */
[----:B------:R-:W-:Y:S02]  /*12d0*/  IADD3.X R37, R69, UR25, RZ, P1, !PT ;  /* 0x0000001945257c10 */ /* 0x000fe40008ffe4ff */
[C---:B------:R-:W-:Y:S01]  /*12e0*/  LOP3.LUT P6, RZ, R3.reuse, 0xff0000, RZ, 0xc0, !PT ;  /* 0x00ff000003ff7812 */ /* 0x040fe200078cc0ff */
[----:B------:R-:W-:Y:S01]  /*12f0*/  FMUL.FTZ R2, R10, R65 ;  /* 0x000000410a027220 */ /* 0x000fe20000410000 */
[----:B------:R-:W-:Y:S01]  /*1300*/  LOP3.LUT P1, RZ, R3, 0xff000000, RZ, 0xc0, !PT ;  /* 0xff00000003ff7812 */ /* 0x000fe2000782c0ff */
[----:B------:R-:W-:-:S03]  /*1310*/  FMUL.FTZ R3, R11, R28 ;  /* 0x0000001c0b037220 */ /* 0x000fc60000410000 */
[----:B------:R-:W-:Y:S02]  /*1320*/  FSEL R35, R2, RZ, P2 ;  /* 0x000000ff02237208 */ /* 0x000fe40001000000 */
[----:B------:R-:W-:Y:S01]  /*1330*/  FSEL R70, R3, RZ, P5 ;  /* 0x000000ff03467208 */ /* 0x000fe20002800000 */
[----:B------:R-:W-:Y:S01]  /*1340*/  FMUL.FTZ R2, R0, R67 ;  /* 0x0000004300027220 */ /* 0x000fe20000410000 */
[----:B------:R-:W-:Y:S01]  /*1350*/  F2FP.BF16.F32.PACK_AB R32, R33, R32 ;  /* 0x000000202120723e */ /* 0x000fe200000010ff */
[----:B------:R-:W-:Y:S01]  /*1360*/  FMUL.FTZ R0, R34, UR22 ;  /* 0x0000001622007c20 */ /* 0x000fe20008410000 */
[----:B------:R-:W-:Y:S01]  /*1370*/  F2FP.BF16.F32.PACK_AB R33, R70, R35 ;  /* 0x000000234621723e */ /* 0x000fe200000010ff */
[----:B------:R-:W-:Y:S01]  /*1380*/  FMUL.FTZ R70, R68, UR22 ;  /* 0x0000001644467c20 */ /* 0x000fe20008410000 */
[----:B------:R-:W-:Y:S01]  /*1390*/  FMUL.FTZ R67, R2, UR22 ;  /* 0x0000001602437c20 */ /* 0x000fe20008410000 */
[----:B------:R-:W-:Y:S02]  /*13a0*/  FMUL.FTZ R3, R5, R0 ;  /* 0x0000000005037220 */ /* 0x000fe40000410000 */
[----:B------:R-:W-:Y:S01]  /*13b0*/  FMUL.FTZ R2, R4, R70 ;  /* 0x0000004604027220 */ /* 0x000fe20000410000 */
[----:B------:R-:W-:-:S02]  /*13c0*/  FMUL.FTZ R34, R6, R67 ;  /* 0x0000004306227220 */ /* 0x000fc40000410000 */
[----:B------:R-:W-:Y:S02]  /*13d0*/  FSEL R3, R3, RZ, P3 ;  /* 0x000000ff03037208 */ /* 0x000fe40001800000 */
[----:B------:R-:W-:Y:S01]  /*13e0*/  FSEL R2, R2, RZ, P4 ;  /* 0x000000ff02027208 */ /* 0x000fe20002000000 */
[----:B------:R-:W-:Y:S01]  /*13f0*/  FMUL.FTZ R72, R66, UR22 ;  /* 0x0000001642487c20 */ /* 0x000fe20008410000 */
[----:B------:R-:W-:Y:S02]  /*1400*/  FSEL R66, R34, RZ, P6 ;  /* 0x000000ff22427208 */ /* 0x000fe40003000000 */
[----:B------:R-:W-:Y:S02]  /*1410*/  F2FP.BF16.F32.PACK_AB R34, R3, R2 ;  /* 0x000000020322723e */ /* 0x000fe400000010ff */
[----:B------:R-:W0:Y:S01]  /*1420*/  LDC.64 R2, c[0x0][0x210] ;  /* 0x00008400ff027b82 */ /* 0x000e220000000a00 */
[----:B------:R-:W-:-:S05]  /*1430*/  FMUL.FTZ R35, R7, R72 ;  /* 0x0000004807237220 */ /* 0x000fca0000410000 */
[----:B------:R-:W-:-:S04]  /*1440*/  FSEL R35, R35, RZ, P1 ;  /* 0x000000ff23237208 */ /* 0x000fc80000800000 */
[----:B------:R-:W-:-:S05]  /*1450*/  F2FP.BF16.F32.PACK_AB R35, R35, R66 ;  /* 0x000000422323723e */ /* 0x000fca00000010ff */
[----:B------:R2:W-:Y:S01]  /*1460*/  STG.E.128 desc[UR4][R36.64], R32 ;  /* 0x0000002024007986 */ /* 0x0005e2000c101d04 */
[----:B------:R-:W-:Y:S01]  /*1470*/  HFMA2.MMA R66, -RZ, RZ, 0, 0 ;  /* 0x00000000ff427435 */ /* 0x000fe200000001ff */
[C---:B------:R-:W-:Y:S02]  /*1480*/  @P2 SHF.L.U32 R68, R29.reuse, 0x10, RZ ;  /* 0x000000101d442819 */ /* 0x040fe400000006ff */
[----:B------:R-:W-:Y:S01]  /*1490*/  @P5 PRMT R69, R29, 0x7632, R69 ;  /* 0x000076321d455816 */ /* 0x000fe20000000045 */
[----:B0-----:R-:W-:Y:S01]  /*14a0*/  IMAD R64, R2, 0x4, R64 ;  /* 0x0000000402407824 */ /* 0x001fe200078e0240 */
[----:B--2---:R-:W-:-:S04]  /*14b0*/  @P1 PRMT R34, R31, 0x7632, R34 ;  /* 0x000076321f221816 */ /* 0x004fc80000000022 */
[----:B------:R-:W-:Y:S02]  /*14c0*/  @P1 SHF.L.U32 R34, R34, 0x10, RZ ;  /* 0x0000001022221819 */ /* 0x000fe400000006ff */
[----:B------:R-:W-:Y:S01]  /*14d0*/  MOV R35, RZ ;  /* 0x000000ff00237202 */ /* 0x000fe20000000f00 */
[----:B------:R-:W-:Y:S01]  /*14e0*/  @P2 FMUL.FTZ R66, R65, R68 ;  /* 0x0000004441422220 */ /* 0x000fe20000410000 */
[----:B------:R-:W-:Y:S01]  /*14f0*/  @P5 SHF.L.U32 R69, R69, 0x10, RZ ;  /* 0x0000001045455819 */ /* 0x000fe200000006ff */
[----:B------:R-:W-:Y:S01]  /*1500*/  @P1 FMUL.FTZ R35, R72, R34 ;  /* 0x0000002248231220 */ /* 0x000fe20000410000 */
[----:B------:R-:W-:Y:S02]  /*1510*/  ISETP.GE.AND P1, PT, R64, R3, PT ;  /* 0x000000034000720c */ /* 0x000fe40003f26270 */
[C---:B------:R-:W-:Y:S01]  /*1520*/  @P4 SHF.L.U32 R65, R30.reuse, 0x10, RZ ;  /* 0x000000101e414819 */ /* 0x040fe200000006ff */
[----:B------:R-:W-:Y:S01]  /*1530*/  IMAD.MOV.U32 R29, RZ, RZ, RZ ;  /* 0x000000ffff1d7224 */ /* 0x000fe200078e00ff */
[----:B------:R-:W-:Y:S01]  /*1540*/  @P3 PRMT R30, R30, 0x7632, R30 ;  /* 0x000076321e1e3816 */ /* 0x000fe2000000001e */
[----:B------:R-:W-:Y:S01]  /*1550*/  @P5 FMUL.FTZ R29, R28, R69 ;  /* 0x000000451c1d5220 */ /* 0x000fe20000410000 */
[----:B------:R-:W-:Y:S01]  /*1560*/  HFMA2.MMA R28, -RZ, RZ, 0, 0 ;  /* 0x00000000ff1c7435 */ /* 0x000fe200000001ff */
[----:B------:R-:W-:-:S02]  /*1570*/  @P6 SHF.L.U32 R32, R31, 0x10, RZ ;  /* 0x000000101f206819 */ /* 0x000fc400000006ff */
[----:B------:R-:W-:Y:S01]  /*1580*/  @P3 SHF.L.U32 R33, R30, 0x10, RZ ;  /* 0x000000101e213819 */ /* 0x000fe200000006ff */
[----:B------:R-:W-:Y:S01]  /*1590*/  IMAD.MOV.U32 R31, RZ, RZ, RZ ;  /* 0x000000ffff1f7224 */ /* 0x000fe200078e00ff */
[----:B------:R-:W-:Y:S01]  /*15a0*/  MOV R68, RZ ;  /* 0x000000ff00447202 */ /* 0x000fe20000000f00 */
[----:B------:R-:W-:Y:S01]  /*15b0*/  @P4 FMUL.FTZ R68, R70, R65 ;  /* 0x0000004146444220 */ /* 0x000fe20000410000 */
[----:B------:R-:W-:Y:S01]  /*15c0*/  @P6 FMUL.FTZ R28, R67, R32 ;  /* 0x00000020431c6220 */ /* 0x000fe20000410000 */
[----:B------:R-:W-:Y:S01]  /*15d0*/  @P3 FMUL.FTZ R31, R0, R33 ;  /* 0x00000021001f3220 */ /* 0x000fe20000410000 */
[----:B------:R-:W-:Y:S01]  /*15e0*/  FADD.FTZ R47, R74, R47 ;  /* 0x0000002f4a2f7221 */ /* 0x000fe20000010000 */
[----:B------:R-:W-:Y:S01]  /*15f0*/  FADD.FTZ R46, R71, R46 ;  /* 0x0000002e472e7221 */ /* 0x000fe20000010000 */
[----:B------:R-:W-:Y:S01]  /*1600*/  FADD.FTZ R49, R66, R49 ;  /* 0x0000003142317221 */ /* 0x000fe20000010000 */
[----:B------:R-:W-:Y:S01]  /*1610*/  FADD.FTZ R48, R29, R48 ;  /* 0x000000301d307221 */ /* 0x000fe20000010000 */
[----:B------:R-:W-:Y:S01]  /*1620*/  FADD.FTZ R51, R68, R51 ;  /* 0x0000003344337221 */ /* 0x000fe20000010000 */
[----:B------:R-:W-:Y:S01]  /*1630*/  FADD.FTZ R50, R31, R50 ;  /* 0x000000321f327221 */ /* 0x000fe20000010000 */
[----:B------:R-:W-:Y:S01]  /*1640*/  FADD.FTZ R53, R28, R53 ;  /* 0x000000351c357221 */ /* 0x000fe20000010000 */
[----:B------:R-:W-:Y:S01]  /*1650*/  FADD.FTZ R52, R35, R52 ;  /* 0x0000003423347221 */ /* 0x000fe20000010000 */
[----:B------:R-:W-:Y:S06]  /*1660*/  @!P1 BRA `(.L_x_1826) ;  /* 0xffffffec005c9947 */ /* 0x000fec000383ffff */
[----:B------:R-:W-:Y:S05]  /*1670*/  BSYNC B1 ;  /* 0x0000000000017941 */ /* 0x000fea0003800000 */
.L_x_1824:
        /* <DEDUP_REMOVED lines=23> */
[----:B------:R-:W-:-:S07]  /*17f0*/  MOV R27, R52 ;  /* 0x00000034001b7202 */ /* 0x000fce0000000f00 */
.L_x_1823:
[----:B------:R-:W-:Y:S05]  /*1800*/  BSYNC B0 ;  /* 0x0000000000007941 */ /* 0x000fea0003800000 */
.L_x_1821:
[----:B------:R-:W0:Y:S01]  /*1810*/  S2R R3, SR_CgaCtaId ;  /* 0x0000000000037919 */ /* 0x000e220000008800 */
[----:B------:R-:W-:Y:S01]  /*1820*/  MOV R0, 0x400 ;  /* 0x0000040000007802 */ /* 0x000fe20000000f00 */
[----:B------:R-:W-:Y:S05]  /*1830*/  WARPSYNC.ALL ;  /* 0x0000000000007948 */ /* 0x000fea0003800000 */
[----:B------:R-:W2:Y:S01]  /*1840*/  S2R R30, SR_CTAID.X ;  /* 0x00000000001e7919 */ /* 0x000ea20000002500 */
[----:B------:R-:W-:Y:S01]  /*1850*/  ULDC UR6, c[0x0][0x218] ;  /* 0x0000860000067ab9 */ /* 0x000fe20000000800 */
[----:B------:R-:W-:Y:S01]  /*1860*/  ULDC.64 UR8, c[0x0][0x2d0] ;  /* 0x0000b40000087ab9 */ /* 0x000fe20000000a00 */
[----:B0-----:R-:W-:-:S05]  /*1870*/  LEA R3, R3, R0, 0x18 ;  /* 0x0000000003037211 */ /* 0x001fca00078ec0ff */
[C---:B------:R-:W-:Y:S01]  /*1880*/  IMAD R0, R54.reuse, 0x20, R3 ;  /* 0x0000002036007824 */ /* 0x040fe200078e0203 */
[----:B------:R-:W-:Y:S01]  /*1890*/  LEA R3, R54, R3, 0x2 ;  /* 0x0000000336037211 */ /* 0x000fe200078e10ff */
[----:B--2---:R-:W-:Y:S01]  /*18a0*/  IMAD R45, R30, UR6, RZ ;  /* 0x000000061e2d7c24 */ /* 0x004fe2000f8e02ff */
[----:B------:R-:W-:Y:S02]  /*18b0*/  ULDC.64 UR6, c[0x0][0x2d8] ;  /* 0x0000b60000067ab9 */ /* 0x000fe40000000a00 */
[----:B------:R-:W-:Y:S02]  /*18c0*/  STS.128 [R0], R8 ;  /* 0x0000000800007388 */ /* 0x000fe40000000c00 */
[----:B------:R-:W-:Y:S02]  /*18d0*/  IADD3 R54, P0, R45, R54, RZ ;  /* 0x000000362d367210 */ /* 0x000fe40007f1e0ff */
        /* <DEDUP_REMOVED lines=17> */
[----:B------:R-:W-:Y:S01]  /*19f0*/  STS.128 [R0+0x10], R12 ;  /* 0x0000100c00007388 */ /* 0x000fe20000000c00 */
[----:B-1----:R-:W-:Y:S01]  /*1a00*/  FADD.FTZ R28, R28, R35 ;  /* 0x000000231c1c7221 */ /* 0x002fe20000010000 */
        /* <DEDUP_REMOVED lines=22> */
[----:B------:R-:W-:Y:S01]  /*1b70*/  SHF.L.U32 R8, R54, 0x2, RZ ;  /* 0x0000000236087819 */ /* 0x000fe200000006ff */
        /* <DEDUP_REMOVED lines=12> */
[----:B------:R-:W-:-:S03]  /*1c40*/  SHF.L.U64.HI R10, R54, 0x2, R3 ;  /* 0x00000002360a7819 */ /* 0x000fc60000010203 */
[----:B-1----:R-:W-:Y:S01]  /*1c50*/  FADD.FTZ R4, R4, R7 ;  /* 0x0000000704047221 */ /* 0x002fe20000010000 */
[----:B------:R-:W-:Y:S01]  /*1c60*/  IADD3.X R3, R10, UR7, RZ, P0, !PT ;  /* 0x000000070a037c10 */ /* 0x000fe200087fe4ff */
[----:B------:R-:W-:Y:S01]  /*1c70*/  ULDC.64 UR6, c[0x0][0x2f0] ;  /* 0x0000bc0000067ab9 */ /* 0x000fe20000000a00 */
[----:B--2---:R-:W-:-:S03]  /*1c80*/  FADD.FTZ R5, RZ, R5 ;  /* 0x00000005ff057221 */ /* 0x004fc60000010000 */
[----:B------:R-:W-:Y:S01]  /*1c90*/  STG.E desc[UR4][R2.64], R41 ;  /* 0x0000002902007986 */ /* 0x000fe2000c101904 */
[----:B---3--:R-:W-:Y:S01]  /*1ca0*/  FADD.FTZ R13, R4, R13 ;  /* 0x0000000d040d7221 */ /* 0x008fe20000010000 */
[C---:B------:R-:W-:Y:S01]  /*1cb0*/  IADD3 R4, P1, R8.reuse, UR8, RZ ;  /* 0x0000000808047c10 */ /* 0x040fe2000ff3e0ff */
[----:B----4-:R-:W-:Y:S01]  /*1cc0*/  FADD.FTZ R0, R5, R6 ;  /* 0x0000000605007221 */ /* 0x010fe20000010000 */
[----:B------:R-:W-:Y:S02]  /*1cd0*/  IADD3 R6, P0, R8, UR6, RZ ;  /* 0x0000000608067c10 */ /* 0x000fe4000ff1e0ff */
[----:B------:R-:W-:Y:S01]  /*1ce0*/  IADD3.X R5, R10, UR9, RZ, P1, !PT ;  /* 0x000000090a057c10 */ /* 0x000fe20008ffe4ff */
[----:B-----5:R-:W-:Y:S01]  /*1cf0*/  FADD.FTZ R0, R0, R15 ;  /* 0x0000000f00007221 */ /* 0x020fe20000010000 */
[----:B------:R-:W-:Y:S01]  /*1d00*/  IADD3.X R7, R10, UR7, RZ, P0, !PT ;  /* 0x000000070a077c10 */ /* 0x000fe200087fe4ff */
[----:B------:R-:W-:Y:S02]  /*1d10*/  FADD.FTZ R13, R13, R12 ;  /* 0x0000000c0d0d7221 */ /* 0x000fe40000010000 */
[----:B------:R-:W-:Y:S01]  /*1d20*/  STG.E desc[UR4][R4.64], R9 ;  /* 0x0000000904007986 */ /* 0x000fe2000c101904 */
[----:B------:R-:W-:-:S03]  /*1d30*/  FADD.FTZ R21, R0, R21 ;  /* 0x0000001500157221 */ /* 0x000fc60000010000 */
[----:B------:R-:W-:Y:S04]  /*1d40*/  STG.E desc[UR4][R6.64], R13 ;  /* 0x0000000d06007986 */ /* 0x000fe8000c101904 */
[----:B------:R-:W-:Y:S04]  /*1d50*/  STG.E desc[UR4][R2.64+0x200], R43 ;  /* 0x0002002b02007986 */ /* 0x000fe8000c101904 */
[----:B------:R-:W-:Y:S04]  /*1d60*/  STG.E desc[UR4][R4.64+0x200], R11 ;  /* 0x0002000b04007986 */ /* 0x000fe8000c101904 */
[----:B------:R-:W-:Y:S01]  /*1d70*/  STG.E desc[UR4][R6.64+0x200], R21 ;  /* 0x0002001506007986 */ /* 0x000fe2000c101904 */
[----:B------:R-:W-:Y:S05]  /*1d80*/  EXIT ;  /* 0x000000000000794d */ /* 0x000fea0003800000 */
.L_x_1825:
        /* <DEDUP_REMOVED lines=8> */
.L_x_1828:
[----:B------:R-:W-:Y:S05]  /*1e10*/  BSYNC B2 ;  /* 0x0000000000027941 */ /* 0x000fea0003800000 */
.L_x_1827:
[----:B------:R-:W-:Y:S01]  /*1e20*/  HFMA2.MMA R77, -RZ, RZ, 0, 5.9604644775390625e-08 ;  /* 0x00000001ff4d7435 */ /* 0x000fe200000001ff */
[----:B------:R-:W-:Y:S01]  /*1e30*/  MOV R72, R78 ;  /* 0x0000004e00487202 */ /* 0x000fe20000000f00 */
[----:B------:R-:W-:Y:S01]  /*1e40*/  IMAD.MOV.U32 R74, RZ, RZ, 0x1f ;  /* 0x0000001fff4a7424 */ /* 0x000fe200078e00ff */
[----:B------:R-:W-:Y:S01]  /*1e50*/  MOV R79, 0xffffffff ;  /* 0xffffffff004f7802 */ /* 0x000fe20000000f00 */
[----:B------:R-:W-:-:S07]  /*1e60*/  FADD.FTZ R81, R76, R80 ;  /* 0x000000504c517221 */ /* 0x000fce0000010000 */
[----:B------:R-:W-:Y:S05]  /*1e70*/  WARPSYNC.COLLECTIVE R79, `(.L_x_1829) ;  /* 0x000000004f087348 */ /* 0x000fea0003c00000 */
[----:B------:R0:W1:Y:S02]  /*1e80*/  SHFL.BFLY P3, R80, R72, R77, R74 ;  /* 0x0c00004d48507389 */ /* 0x000064000006004a */
[----:B01----:R-:W-:Y:S01]  /*1e90*/  ENDCOLLECTIVE ;  /* 0x000000000000791b */ /* 0x003fe20003800000 */
.L_x_1829:
[----:B------:R-:W-:Y:S01]  /*1ea0*/  HFMA2.MMA R77, -RZ, RZ, 0, 1.1920928955078125e-07 ;  /* 0x00000002ff4d7435 */ /* 0x000fe200000001ff */
[----:B------:R-:W-:Y:S01]  /*1eb0*/  MOV R72, R81 ;  /* 0x0000005100487202 */ /* 0x000fe20000000f00 */
[----:B------:R-:W-:-:S09]  /*1ec0*/  FADD.FTZ R82, R78, R80 ;  /* 0x000000504e527221 */ /* 0x000fd20000010000 */
[----:B------:R-:W-:Y:S05]  /*1ed0*/  WARPSYNC.COLLECTIVE R79, `(.L_x_1830) ;  /* 0x000000004f087348 */ /* 0x000fea0003c00000 */
[----:B------:R0:W1:Y:S02]  /*1ee0*/  SHFL.BFLY P3, R80, R72, R77, R74 ;  /* 0x0c00004d48507389 */ /* 0x000064000006004a */
[----:B01----:R-:W-:Y:S01]  /*1ef0*/  ENDCOLLECTIVE ;  /* 0x000000000000791b */ /* 0x003fe20003800000 */
.L_x_1830:
[----:B------:R-:W-:Y:S01]  /*1f00*/  MOV R72, R82 ;  /* 0x0000005200487202 */ /* 0x000fe20000000f00 */
[----:B------:R-:W-:-:S07]  /*1f10*/  FADD.FTZ R83, R81, R80 ;  /* 0x0000005051537221 */ /* 0x000fce0000010000 */
[----:B------:R-:W-:Y:S05]  /*1f20*/  WARPSYNC.COLLECTIVE R79, `(.L_x_1831) ;  /* 0x000000004f087348 */ /* 0x000fea0003c00000 */
[----:B------:R0:W1:Y:S02]  /*1f30*/  SHFL.BFLY P3, R80, R72, R77, R74 ;  /* 0x0c00004d48507389 */ /* 0x000064000006004a */
[----:B01----:R-:W-:Y:S01]  /*1f40*/  ENDCOLLECTIVE ;  /* 0x000000000000791b */ /* 0x003fe20003800000 */
.L_x_1831:
[----:B------:R-:W-:Y:S01]  /*1f50*/  HFMA2.MMA R77, -RZ, RZ, 0, 2.384185791015625e-07 ;  /* 0x00000004ff4d7435 */ /* 0x000fe200000001ff */
[----:B------:R-:W-:Y:S02]  /*1f60*/  IMAD.MOV.U32 R72, RZ, RZ, R83 ;  /* 0x000000ffff487224 */ /* 0x000fe400078e0053 */
[----:B------:R-:W-:-:S08]  /*1f70*/  FADD.FTZ R84, R82, R80 ;  /* 0x0000005052547221 */ /* 0x000fd00000010000 */
[----:B------:R-:W-:Y:S05]  /*1f80*/  WARPSYNC.COLLECTIVE R79, `(.L_x_1832) ;  /* 0x000000004f087348 */ /* 0x000fea0003c00000 */
[----:B------:R0:W1:Y:S02]  /*1f90*/  SHFL.BFLY P3, R80, R72, R77, R74 ;  /* 0x0c00004d48507389 */ /* 0x000064000006004a */
[----:B01----:R-:W-:Y:S01]  /*1fa0*/  ENDCOLLECTIVE ;  /* 0x000000000000791b */ /* 0x003fe20003800000 */
.L_x_1832:
[----:B------:R-:W-:Y:S01]  /*1fb0*/  MOV R72, R84 ;  /* 0x0000005400487202 */ /* 0x000fe20000000f00 */
[----:B------:R-:W-:-:S07]  /*1fc0*/  FADD.FTZ R85, R83, R80 ;  /* 0x0000005053557221 */ /* 0x000fce0000010000 */
[----:B------:R-:W-:Y:S05]  /*1fd0*/  WARPSYNC.COLLECTIVE R79, `(.L_x_1833) ;  /* 0x000000004f087348 */ /* 0x000fea0003c00000 */
[----:B------:R0:W1:Y:S02]  /*1fe0*/  SHFL.BFLY P3, R80, R72, R77, R74 ;  /* 0x0c00004d48507389 */ /* 0x000064000006004a */
[----:B01----:R-:W-:Y:S01]  /*1ff0*/  ENDCOLLECTIVE ;  /* 0x000000000000791b */ /* 0x003fe20003800000 */
.L_x_1833:
[----:B------:R-:W-:Y:S01]  /*2000*/  HFMA2.MMA R77, -RZ, RZ, 0, 4.76837158203125e-07 ;  /* 0x00000008ff4d7435 */ /* 0x000fe200000001ff */
[----:B------:R-:W-:Y:S01]  /*2010*/  MOV R72, R85 ;  /* 0x0000005500487202 */ /* 0x000fe20000000f00 */
[----:B------:R-:W-:-:S09]  /*2020*/  FADD.FTZ R86, R84, R80 ;  /* 0x0000005054567221 */ /* 0x000fd20000010000 */
[----:B------:R-:W-:Y:S05]  /*2030*/  WARPSYNC.COLLECTIVE R79, `(.L_x_1834) ;  /* 0x000000004f087348 */ /* 0x000fea0003c00000 */
[----:B------:R0:W1:Y:S02]  /*2040*/  SHFL.BFLY P3, R80, R72, R77, R74 ;  /* 0x0c00004d48507389 */ /* 0x000064000006004a */
[----:B01----:R-:W-:Y:S01]  /*2050*/  ENDCOLLECTIVE ;  /* 0x000000000000791b */ /* 0x003fe20003800000 */
.L_x_1834:
[----:B------:R-:W-:Y:S02]  /*2060*/  IMAD.MOV.U32 R72, RZ, RZ, R86 ;  /* 0x000000ffff487224 */ /* 0x000fe400078e0056 */
[----:B------:R-:W-:-:S07]  /*2070*/  FADD.FTZ R76, R85, R80 ;  /* 0x00000050554c7221 */ /* 0x000fce0000010000 */
[----:B------:R-:W-:Y:S05]  /*2080*/  WARPSYNC.COLLECTIVE R79, `(.L_x_1835) ;  /* 0x000000004f087348 */ /* 0x000fea0003c00000 */
[----:B------:R0:W1:Y:S02]  /*2090*/  SHFL.BFLY P3, R80, R72, R77, R74 ;  /* 0x0c00004d48507389 */ /* 0x000064000006004a */
[----:B01----:R-:W-:Y:S01]  /*20a0*/  ENDCOLLECTIVE ;  /* 0x000000000000791b */ /* 0x003fe20003800000 */
.L_x_1835:
[----:B------:R-:W-:Y:S01]  /*20b0*/  HFMA2.MMA R77, -RZ, RZ, 0, 9.5367431640625e-07 ;  /* 0x00000010ff4d7435 */ /* 0x000fe200000001ff */
[----:B------:R-:W-:Y:S01]  /*20c0*/  MOV R72, R76 ;  /* 0x0000004c00487202 */ /* 0x000fe20000000f00 */
[----:B------:R-:W-:-:S09]  /*20d0*/  FADD.FTZ R78, R86, R80 ;  /* 0x00000050564e7221 */ /* 0x000fd20000010000 */
[----:B------:R-:W-:Y:S05]  /*20e0*/  WARPSYNC.COLLECTIVE R79, `(.L_x_1836) ;  /* 0x000000004f087348 */ /* 0x000fea0003c00000 */
[----:B------:R0:W1:Y:S02]  /*20f0*/  SHFL.BFLY P3, R80, R72, R77, R74 ;  /* 0x0c00004d48507389 */ /* 0x000064000006004a */
[----:B01----:R-:W-:Y:S01]  /*2100*/  ENDCOLLECTIVE ;  /* 0x000000000000791b */ /* 0x003fe20003800000 */
.L_x_1836:
[----:B------:R-:W-:Y:S02]  /*2110*/  MOV R72, R78 ;  /* 0x0000004e00487202 */ /* 0x000fe40000000f00 */
[----:B------:R-:W-:-:S07]  /*2120*/  MOV R81, R80 ;  /* 0x0000005000517202 */ /* 0x000fce0000000f00 */
[----:B------:R-:W-:Y:S05]  /*2130*/  WARPSYNC.COLLECTIVE R79, `(.L_x_1837) ;  /* 0x000000004f087348 */ /* 0x000fea0003c00000 */
[----:B------:R0:W1:Y:S02]  /*2140*/  SHFL.BFLY P3, R80, R72, R77, R74 ;  /* 0x0c00004d48507389 */ /* 0x000064000006004a */
[----:B01----:R-:W-:Y:S01]  /*2150*/  ENDCOLLECTIVE ;  /* 0x000000000000791b */ /* 0x003fe20003800000 */
.L_x_1837:
[----:B------:R-:W-:Y:S05]  /*2160*/  BRA `(.L_x_1838) ;  /* 0xffffffe800bc7947 */ /* 0x000fea000383ffff */
.L_x_1839:
        /* <DEDUP_REMOVED lines=9> */
.L_x_6519:


//--------------------- .text._ZN10layer_norm22ln_bwd_finalize_kernelINS_22Kernel_traits_finalizeILj256Ef13__nv_bfloat16S2_S2_fjLb1ELj1024ELj4ENS_18Kernel_traits_baseILj256EfS2_S2_S2_fjLj1024EEEEELb1ELb0EEEvNS_9BwdParamsE --------------------------
	.section	.text._ZN10layer_norm22ln_bwd_finalize_kernelINS_22Kernel_traits_finalizeILj256Ef13__nv_bfloat16S2_S2_fjLb1ELj1024ELj4ENS_18Kernel_traits_baseILj256EfS2_S2_S2_fjLj1024EEEEELb1ELb0EEEvNS_9BwdParamsE,"ax",@progbits
	.align	128
        .global         _ZN10layer_norm22ln_bwd_finalize_kernelINS_22Kernel_traits_finalizeILj256Ef13__nv_bfloat16S2_S2_fjLb1ELj1024ELj4ENS_18Kernel_traits_baseILj256EfS2_S2_S2_fjLj1024EEEEELb1ELb0EEEvNS_9BwdParamsE
        .type           _ZN10layer_norm22ln_bwd_finalize_kernelINS_22Kernel_traits_finalizeILj256Ef13__nv_bfloat16S2_S2_fjLb1ELj1024ELj4ENS_18Kernel_traits_baseILj256EfS2_S2_S2_fjLj1024EEEEELb1ELb0EEEvNS_9BwdParamsE,@function
        .size           _ZN10layer_norm22ln_bwd_finalize_kernelINS_22Kernel_traits_finalizeILj256Ef13__nv_bfloat16S2_S2_fjLb1ELj1024ELj4ENS_18Kernel_traits_baseILj256EfS2_S2_S2_fjLj1024EEEEELb1ELb0EEEvNS_9BwdParamsE,(.L_x_6520 - _ZN10layer_norm22ln_bwd_finalize_kernelINS_22Kernel_traits_finalizeILj256Ef13__nv_bfloat16S2_S2_fjLb1ELj1024ELj4ENS_18Kernel_traits_baseILj256EfS2_S2_S2_fjLj1024EEEEELb1ELb0EEEvNS_9BwdParamsE)
        .other          _ZN10layer_norm22ln_bwd_finalize_kernelINS_22Kernel_traits_finalizeILj256Ef13__nv_bfloat16S2_S2_fjLb1ELj1024ELj4ENS_18Kernel_traits_baseILj256EfS2_S2_S2_fjLj1024EEEEELb1ELb0EEEvNS_9BwdParamsE,@"STO_CUDA_ENTRY STV_DEFAULT"
_ZN10layer_norm22ln_bwd_finalize_kernelINS_22Kernel_traits_finalizeILj256Ef13__nv_bfloat16S2_S2_fjLb1ELj1024ELj4ENS_18Kernel_traits_baseILj256EfS2_S2_S2_fjLj1024EEEEELb1ELb0EEEvNS_9BwdParamsE:
.text._ZN10layer_norm22ln_bwd_finalize_kernelINS_22Kernel_traits_finalizeILj256Ef13__nv_bfloat16S2_S2_fjLb1ELj1024ELj4ENS_18Kernel_traits_baseILj256EfS2_S2_S2_fjLj1024EEEEELb1ELb0EEEvNS_9BwdParamsE:
        /* <DEDUP_REMOVED lines=24> */
.L_x_1852:
[----:B0--3--:R-:W0:Y:S01]  /*0180*/  LDC R8, c[0x0][0x210] ;  /* 0x00008400ff087b82 */ /* 0x009e220000000800 */
[----:B------:R-:W-:Y:S01]  /*0190*/  BSSY B0, `(.L_x_1840) ;  /* 0x0000086000007945 */ /* 0x000fe20003800000 */
[----:B------:R-:W-:Y:S01]  /*01a0*/  HFMA2.MMA R11, -RZ, RZ, 0, 0 ;  /* 0x00000000ff0b7435 */ /* 0x000fe200000001ff */
[----:B------:R-:W-:Y:S01]  /*01b0*/  MOV R22, RZ ;  /* 0x000000ff00167202 */ /* 0x000fe20000000f00 */
[----:B------:R-:W-:-:S04]  /*01c0*/  HFMA2.MMA R24, -RZ, RZ, 0, 0 ;  /* 0x00000000ff187435 */ /* 0x000fc800000001ff */
[----:B-1----:R-:W1:Y:S01]  /*01d0*/  LDC R9, c[0x0][0x218] ;  /* 0x00008600ff097b82 */ /* 0x002e620000000800 */
[----:B0-----:R-:W-:-:S04]  /*01e0*/  ISETP.GE.U32.AND P1, PT, R3, R8, PT ;  /* 0x000000080300720c */ /* 0x001fc80003f26070 */
[----:B-1----:R-:W-:-:S13]  /*01f0*/  ISETP.GE.U32.OR P1, PT, R4, R9, P1 ;  /* 0x000000090400720c */ /* 0x002fda0000f26470 */
[----:B--2---:R-:W-:Y:S05]  /*0200*/  @P1 BRA `(.L_x_1841) ;  /* 0x0000000400f81947 */ /* 0x004fea0003800000 */
[----:B------:R-:W-:Y:S01]  /*0210*/  ISETP.GE.U32.AND P2, PT, R3, R8, PT ;  /* 0x000000080300720c */ /* 0x000fe20003f46070 */
[----:B------:R-:W-:-:S12]  /*0220*/  IMAD.MOV.U32 R23, RZ, RZ, R3 ;  /* 0x000000ffff177224 */ /* 0x000fd800078e0003 */
        /* <DEDUP_REMOVED lines=13> */
[----:B------:R-:W-:Y:S02]  /*0300*/  ISETP.LE.U32.OR P1, PT, R10, 0x60, P1 ;  /* 0x000000600a00780c */ /* 0x000fe40000f23470 */
[----:B------:R-:W-:Y:S02]  /*0310*/  MOV R24, RZ ;  /* 0x000000ff00187202 */ /* 0x000fe40000000f00 */
[----:B------:R-:W-:Y:S02]  /*0320*/  MOV R22, RZ ;  /* 0x000000ff00167202 */ /* 0x000fe40000000f00 */
[----:B------:R-:W-:Y:S01]  /*0330*/  MOV R11, RZ ;  /* 0x000000ff000b7202 */ /* 0x000fe20000000f00 */
[----:B------:R-:W-:Y:S01]  /*0340*/  BSSY B1, `(.L_x_1842) ;  /* 0x0000039000017945 */ /* 0x000fe20003800000 */
[----:B---3--:R-:W-:Y:S01]  /*0350*/  @P2 FADD.FTZ R24, R24, R13 ;  /* 0x0000000d18182221 */ /* 0x008fe20000010000 */
[----:B----4-:R-:W-:Y:S02]  /*0360*/  @P2 FADD.FTZ R22, R22, R15 ;  /* 0x0000000f16162221 */ /* 0x010fe40000010000 */
[----:B--2---:R-:W-:Y:S01]  /*0370*/  @P2 FADD.FTZ R11, R11, R16 ;  /* 0x000000100b0b2221 */ /* 0x004fe20000010000 */
[----:B------:R-:W-:Y:S01]  /*0380*/  PLOP3.LUT P2, PT, P2, PT, PT, 0x8, 0x0 ;  /* 0x000000000000781c */ /* 0x000fe2000174e170 */
[----:B------:R-:W-:-:S12]  /*0390*/  @P1 BRA `(.L_x_1843) ;  /* 0x0000000000cc1947 */ /* 0x000fd80003800000 */
[----:B------:R-:W-:Y:S02]  /*03a0*/  PLOP3.LUT P2, PT, PT, PT, PT, 0x8, 0x0 ;  /* 0x000000000000781c */ /* 0x000fe40003f4e170 */
[----:B------:R-:W-:-:S11]  /*03b0*/  IADD3 R12, R8, -0x60, RZ ;  /* 0xffffffa0080c7810 */ /* 0x000fd60007ffe0ff */
.L_x_1844:
[----:B------:R-:W0:Y:S01]  /*03c0*/  LDC.64 R14, c[0x0][0x2d0] ;  /* 0x0000b400ff0e7b82 */ /* 0x000e220000000a00 */
[C---:B------:R-:W-:Y:S01]  /*03d0*/  IADD3 R27, R23.reuse, 0x20, RZ ;  /* 0x00000020171b7810 */ /* 0x040fe20007ffe0ff */
[----:B------:R-:W-:-:S04]  /*03e0*/  IMAD R25, R23, R9, R4 ;  /* 0x0000000917197224 */ /* 0x000fc800078e0204 */
[----:B------:R-:W-:Y:S02]  /*03f0*/  IMAD R27, R27, R9, R4 ;  /* 0x000000091b1b7224 */ /* 0x000fe400078e0204 */
[----:B0-----:R-:W-:-:S04]  /*0400*/  IMAD.WIDE.U32 R20, R25, 0x4, R14 ;  /* 0x0000000419147825 */ /* 0x001fc800078e000e */
[----:B------:R-:W-:Y:S01]  /*0410*/  IMAD.WIDE.U32 R16, R27, 0x4, R14 ;  /* 0x000000041b107825 */ /* 0x000fe200078e000e */
[----:B------:R0:W2:Y:S04]  /*0420*/  LDG.E R26, desc[UR6][R20.64] ;  /* 0x00000006141a7981 */ /* 0x0000a8000c1e1900 */
[----:B------:R1:W3:Y:S01]  /*0430*/  LDG.E R10, desc[UR6][R16.64] ;  /* 0x00000006100a7981 */ /* 0x0002e2000c1e1900 */
[C---:B------:R-:W-:Y:S01]  /*0440*/  VIADD R19, R23.reuse, 0x40 ;  /* 0x0000004017137836 */ /* 0x040fe20000000000 */
[----:B------:R-:W-:-:S03]  /*0450*/  IADD3 R29, R23, 0x60, RZ ;  /* 0x00000060171d7810 */ /* 0x000fc60007ffe0ff */
[-CC-:B------:R-:W-:Y:S02]  /*0460*/  IMAD R19, R19, R9.reuse, R4.reuse ;  /* 0x0000000913137224 */ /* 0x180fe400078e0204 */
[----:B------:R-:W-:Y:S02]  /*0470*/  IMAD R29, R29, R9, R4 ;  /* 0x000000091d1d7224 */ /* 0x000fe400078e0204 */
[--C-:B0-----:R-:W-:Y:S01]  /*0480*/  IMAD.WIDE.U32 R20, R19, 0x4, R14.reuse ;  /* 0x0000000413147825 */ /* 0x101fe200078e000e */
[----:B-1----:R-:W0:Y:S03]  /*0490*/  LDC.64 R16, c[0x0][0x2d8] ;  /* 0x0000b600ff107b82 */ /* 0x002e260000000a00 */
        /* <DEDUP_REMOVED lines=23> */
[----:B------:R-:W-:-:S04]  /*0610*/  IADD3 R23, R23, 0x80, RZ ;  /* 0x0000008017177810 */ /* 0x000fc80007ffe0ff */
        /* <DEDUP_REMOVED lines=11> */
.L_x_1843:
[----:B------:R-:W-:Y:S05]  /*06d0*/  BSYNC B1 ;  /* 0x0000000000017941 */ /* 0x000fea0003800000 */
.L_x_1842:
        /* <DEDUP_REMOVED lines=31> */
.L_x_1846:
[----:B------:R-:W-:Y:S05]  /*08d0*/  BSYNC B1 ;  /* 0x0000000000017941 */ /* 0x000fea0003800000 */
.L_x_1845:
        /* <DEDUP_REMOVED lines=16> */
.L_x_1847:
[----:B------:R-:W-:Y:S05]  /*09e0*/  BSYNC B1 ;  /* 0x0000000000017941 */ /* 0x000fea0003800000 */
.L_x_1841:
[----:B------:R-:W-:Y:S05]  /*09f0*/  BSYNC B0 ;  /* 0x0000000000007941 */ /* 0x000fea0003800000 */
.L_x_1840:
        /* <DEDUP_REMOVED lines=40> */
.L_x_1868:
        /* <DEDUP_REMOVED lines=8> */
.L_x_1848:
[----:B------:R-:W-:Y:S01]  /*0d00*/  SHF.L.U32 R8, R5, 0x1, RZ ;  /* 0x0000000105087819 */ /* 0x000fe200000006ff */
[----:B------:R-:W-:Y:S05]  /*0d10*/  WARPSYNC.ALL ;  /* 0x0000000000007948 */ /* 0x000fea0003800000 */
[----:B------:R-:W-:Y:S01]  /*0d20*/  BAR.SYNC.DEFER_BLOCKING 0x0 ;  /* 0x0000000000007b1d */ /* 0x000fe20000010000 */
[----:B------:R-:W-:-:S05]  /*0d30*/  ISETP.GE.U32.OR P1, PT, R8, R9, P0 ;  /* 0x000000090800720c */ /* 0x000fca0000726470 */
[----:B------:R-:W-:Y:S08]  /*0d40*/  BSSY B0, `(.L_x_1850) ;  /* 0x0000010000007945 */ /* 0x000ff00003800000 */
[----:B------:R-:W-:Y:S05]  /*0d50*/  @P1 BRA `(.L_x_1851) ;  /* 0x0000000000381947 */ /* 0x000fea0003800000 */
[----:B------:R-:W-:Y:S01]  /*0d60*/  SHF.L.U32 R8, R0, 0x3, RZ ;  /* 0x0000000300087819 */ /* 0x000fe200000006ff */
[----:B------:R-:W3:Y:S03]  /*0d70*/  LDC.64 R16, c[0x0][0x318] ;  /* 0x0000c600ff107b82 */ /* 0x000ee60000000a00 */
[----:B------:R-:W-:-:S05]  /*0d80*/  LOP3.LUT R20, R8, 0xf8, RZ, 0xc0, !PT ;  /* 0x000000f808147812 */ /* 0x000fca00078ec0ff */
[----:B0-2---:R-:W0:Y:S01]  /*0d90*/  LDS.64 R12, [R20+UR4+0x3000] ;  /* 0x00300004140c7984 */ /* 0x005e220008000a00 */
[----:B------:R-:W2:Y:S03]  /*0da0*/  LDC.64 R18, c[0x0][0x310] ;  /* 0x0000c400ff127b82 */ /* 0x000ea60000000a00 */
[----:B------:R-:W4:Y:S04]  /*0db0*/  LDS.64 R10, [R20+UR4+0x3080] ;  /* 0x00308004140a7984 */ /* 0x000f280008000a00 */
[----:B------:R-:W5:Y:S01]  /*0dc0*/  LDS.64 R8, [R20+UR4+0x3100] ;  /* 0x0031000414087984 */ /* 0x000f620008000a00 */
[----:B------:R-:W1:Y:S01]  /*0dd0*/  LDC.64 R14, c[0x0][0x330] ;  /* 0x0000cc00ff0e7b82 */ /* 0x000e620000000a00 */
[----:B---3--:R-:W-:-:S04]  /*0de0*/  IMAD.WIDE.U32 R16, R5, 0x8, R16 ;  /* 0x0000000805107825 */ /* 0x008fc800078e0010 */
[----:B--2---:R-:W-:-:S04]  /*0df0*/  IMAD.WIDE.U32 R18, R5, 0x8, R18 ;  /* 0x0000000805127825 */ /* 0x004fc800078e0012 */
[----:B-1----:R-:W-:Y:S01]  /*0e00*/  IMAD.WIDE.U32 R14, R5, 0x8, R14 ;  /* 0x00000008050e7825 */ /* 0x002fe200078e000e */
[----:B0-----:R3:W-:Y:S04]  /*0e10*/  STG.E.64 desc[UR6][R16.64], R12 ;  /* 0x0000000c10007986 */ /* 0x0017e8000c101b06 */
[----:B----4-:R3:W-:Y:S04]  /*0e20*/  STG.E.64 desc[UR6][R18.64], R10 ;  /* 0x0000000a12007986 */ /* 0x0107e8000c101b06 */
[----:B-----5:R3:W-:Y:S02]  /*0e30*/  STG.E.64 desc[UR6][R14.64], R8 ;  /* 0x000000080e007986 */ /* 0x0207e4000c101b06 */
.L_x_1851:
[----:B------:R-:W-:Y:S05]  /*0e40*/  BSYNC B0 ;  /* 0x0000000000007941 */ /* 0x000fea0003800000 */
.L_x_1850:
[C---:B------:R-:W-:Y:S01]  /*0e50*/  ISETP.GT.U32.AND P1, PT, R4.reuse, -0x101, PT ;  /* 0xfffffeff0400780c */ /* 0x040fe20003f24070 */
[----:B------:R-:W-:Y:S01]  /*0e60*/  VIADD R4, R4, 0x100 ;  /* 0x0000010004047836 */ /* 0x000fe20000000000 */
[----:B------:R-:W-:-:S11]  /*0e70*/  IADD3 R5, R5, 0x80, RZ ;  /* 0x0000008005057810 */ /* 0x000fd60007ffe0ff */
[----:B------:R-:W-:Y:S05]  /*0e80*/  @P1 BRA `(.L_x_1852) ;  /* 0xfffffff000bc1947 */ /* 0x000fea000383ffff */
[----:B------:R-:W-:Y:S05]  /*0e90*/  EXIT ;  /* 0x000000000000794d */ /* 0x000fea0003800000 */
.L_x_1849:
[----:B0-----:R-:W-:Y:S01]  /*0ea0*/  HFMA2.MMA R24, -RZ, RZ, 0, 5.9604644775390625e-08 ;  /* 0x00000001ff187435 */ /* 0x001fe200000001ff */
[----:B----4-:R-:W-:Y:S02]  /*0eb0*/  MOV R23, R10 ;  /* 0x0000000a00177202 */ /* 0x010fe40000000f00 */
[----:B------:R-:W-:Y:S02]  /*0ec0*/  MOV R25, 0x1f ;  /* 0x0000001f00197802 */ /* 0x000fe40000000f00 */
[----:B------:R-:W-:-:S07]  /*0ed0*/  MOV R20, 0xffffffff ;  /* 0xffffffff00147802 */ /* 0x000fce0000000f00 */
[----:B-123--:R-:W-:Y:S05]  /*0ee0*/  WARPSYNC.COLLECTIVE R20, `(.L_x_1853) ;  /* 0x0000000014087348 */ /* 0x00efea0003c00000 */
[----:B------:R0:W4:Y:S02]  /*0ef0*/  SHFL.BFLY P2, R22, R23, R24, R25 ;  /* 0x0c00001817167389 */ /* 0x0001240000040019 */
[----:B01234-:R-:W-:Y:S01]  /*0f00*/  ENDCOLLECTIVE ;  /* 0x000000000000791b */ /* 0x01ffe20003800000 */
.L_x_1853:
[----:B------:R-:W-:Y:S01]  /*0f10*/  IMAD.MOV.U32 R24, RZ, RZ, 0x2 ;  /* 0x00000002ff187424 */ /* 0x000fe200078e00ff */
[----:B------:R-:W-:-:S05]  /*0f20*/  MOV R11, R22 ;  /* 0x00000016000b7202 */ /* 0x000fca0000000f00 */
[----:B------:R-:W-:-:S05]  /*0f30*/  FADD.FTZ R11, R10, R11 ;  /* 0x0000000b0a0b7221 */ /* 0x000fca0000010000 */
[----:B------:R-:W-:-:S07]  /*0f40*/  MOV R23, R11 ;  /* 0x0000000b00177202 */ /* 0x000fce0000000f00 */
[----:B------:R-:W-:Y:S05]  /*0f50*/  WARPSYNC.COLLECTIVE R20, `(.L_x_1854) ;  /* 0x0000000014087348 */ /* 0x000fea0003c00000 */
[----:B------:R0:W1:Y:S02]  /*0f60*/  SHFL.BFLY P2, R22, R23, R24, R25 ;  /* 0x0c00001817167389 */ /* 0x0000640000040019 */
[----:B01----:R-:W-:Y:S01]  /*0f70*/  ENDCOLLECTIVE ;  /* 0x000000000000791b */ /* 0x003fe20003800000 */
.L_x_1854:
[----:B------:R-:W-:Y:S01]  /*0f80*/  HFMA2.MMA R24, -RZ, RZ, 0, 2.384185791015625e-07 ;  /* 0x00000004ff187435 */ /* 0x000fe200000001ff */
[----:B------:R-:W-:-:S05]  /*0f90*/  MOV R14, R22 ;  /* 0x00000016000e7202 */ /* 0x000fca0000000f00 */
[----:B------:R-:W-:-:S05]  /*0fa0*/  FADD.FTZ R14, R11, R14 ;  /* 0x0000000e0b0e7221 */ /* 0x000fca0000010000 */
[----:B------:R-:W-:-:S07]  /*0fb0*/  MOV R23, R14 ;  /* 0x0000000e00177202 */ /* 0x000fce0000000f00 */
[----:B------:R-:W-:Y:S05]  /*0fc0*/  WARPSYNC.COLLECTIVE R20, `(.L_x_1855) ;  /* 0x0000000014087348 */ /* 0x000fea0003c00000 */
[----:B------:R0:W1:Y:S02]  /*0fd0*/  SHFL.BFLY P2, R22, R23, R24, R25 ;  /* 0x0c00001817167389 */ /* 0x0000640000040019 */
[----:B01----:R-:W-:Y:S01]  /*0fe0*/  ENDCOLLECTIVE ;  /* 0x000000000000791b */ /* 0x003fe20003800000 */
.L_x_1855:
[----:B------:R-:W-:Y:S01]  /*0ff0*/  HFMA2.MMA R24, -RZ, RZ, 0, 4.76837158203125e-07 ;  /* 0x00000008ff187435 */ /* 0x000fe200000001ff */
[----:B------:R-:W-:-:S05]  /*1000*/  MOV R13, R22 ;  /* 0x00000016000d7202 */ /* 0x000fca0000000f00 */
[----:B------:R-:W-:-:S05]  /*1010*/  FADD.FTZ R13, R14, R13 ;  /* 0x0000000d0e0d7221 */ /* 0x000fca0000010000 */
[----:B------:R-:W-:-:S07]  /*1020*/  MOV R23, R13 ;  /* 0x0000000d00177202 */ /* 0x000fce0000000f00 */
[----:B------:R-:W-:Y:S05]  /*1030*/  WARPSYNC.COLLECTIVE R20, `(.L_x_1856) ;  /* 0x0000000014087348 */ /* 0x000fea0003c00000 */
[----:B------:R0:W1:Y:S02]  /*1040*/  SHFL.BFLY P2, R22, R23, R24, R25 ;  /* 0x0c00001817167389 */ /* 0x0000640000040019 */
[----:B01----:R-:W-:Y:S01]  /*1050*/  ENDCOLLECTIVE ;  /* 0x000000000000791b */ /* 0x003fe20003800000 */
.L_x_1856:
[----:B------:R-:W-:Y:S01]  /*1060*/  HFMA2.MMA R24, -RZ, RZ, 0, 9.5367431640625e-07 ;  /* 0x00000010ff187435 */ /* 0x000fe200000001ff */
[----:B------:R-:W-:-:S05]  /*1070*/  MOV R10, R22 ;  /* 0x00000016000a7202 */ /* 0x000fca0000000f00 */
[----:B------:R-:W-:-:S04]  /*1080*/  FADD.FTZ R11, R13, R10 ;  /* 0x0000000a0d0b7221 */ /* 0x000fc80000010000 */
[----:B------:R-:W-:-:S07]  /*1090*/  IMAD.MOV.U32 R23, RZ, RZ, R11 ;  /* 0x000000ffff177224 */ /* 0x000fce00078e000b */
[----:B------:R-:W-:Y:S05]  /*10a0*/  WARPSYNC.COLLECTIVE R20, `(.L_x_1857) ;  /* 0x0000000014087348 */ /* 0x000fea0003c00000 */
[----:B------:R0:W1:Y:S02]  /*10b0*/  SHFL.BFLY P2, R22, R23, R24, R25 ;  /* 0x0c00001817167389 */ /* 0x0000640000040019 */
[----:B01----:R-:W-:Y:S01]  /*10c0*/  ENDCOLLECTIVE ;  /* 0x000000000000791b */ /* 0x003fe20003800000 */
.L_x_1857:
[----:B------:R-:W-:Y:S01]  /*10d0*/  HFMA2.MMA R24, -RZ, RZ, 0, 5.9604644775390625e-08 ;  /* 0x00000001ff187435 */ /* 0x000fe200000001ff */
[----:B------:R-:W-:Y:S02]  /*10e0*/  MOV R23, R12 ;  /* 0x0000000c00177202 */ /* 0x000fe40000000f00 */
[----:B------:R-:W-:-:S08]  /*10f0*/  MOV R10, R22 ;  /* 0x00000016000a7202 */ /* 0x000fd00000000f00 */
[----:B------:R-:W-:Y:S05]  /*1100*/  WARPSYNC.COLLECTIVE R20, `(.L_x_1858) ;  /* 0x0000000014087348 */ /* 0x000fea0003c00000 */
[----:B------:R0:W1:Y:S02]  /*1110*/  SHFL.BFLY P2, R22, R23, R24, R25 ;  /* 0x0c00001817167389 */ /* 0x0000640000040019 */
[----:B01----:R-:W-:Y:S01]  /*1120*/  ENDCOLLECTIVE ;  /* 0x000000000000791b */ /* 0x003fe20003800000 */
.L_x_1858:
[----:B------:R-:W-:Y:S01]  /*1130*/  HFMA2.MMA R24, -RZ, RZ, 0, 1.1920928955078125e-07 ;  /* 0x00000002ff187435 */ /* 0x000fe200000001ff */
[----:B------:R-:W-:-:S05]  /*1140*/  MOV R13, R22 ;  /* 0x00000016000d7202 */ /* 0x000fca0000000f00 */
[----:B------:R-:W-:-:S05]  /*1150*/  FADD.FTZ R15, R12, R13 ;  /* 0x0000000d0c0f7221 */ /* 0x000fca0000010000 */
[----:B------:R-:W-:-:S07]  /*1160*/  MOV R23, R15 ;  /* 0x0000000f00177202 */ /* 0x000fce0000000f00 */
[----:B------:R-:W-:Y:S05]  /*1170*/  WARPSYNC.COLLECTIVE R20, `(.L_x_1859) ;  /* 0x0000000014087348 */ /* 0x000fea0003c00000 */
[----:B------:R0:W1:Y:S02]  /*1180*/  SHFL.BFLY P2, R22, R23, R24, R25 ;  /* 0x0c00001817167389 */ /* 0x0000640000040019 */
[----:B01----:R-:W-:Y:S01]  /*1190*/  ENDCOLLECTIVE ;  /* 0x000000000000791b */ /* 0x003fe20003800000 */
.L_x_1859:
[----:B------:R-:W-:Y:S01]  /*11a0*/  HFMA2.MMA R24, -RZ, RZ, 0, 2.384185791015625e-07 ;  /* 0x00000004ff187435 */ /* 0x000fe200000001ff */
[----:B------:R-:W-:-:S04]  /*11b0*/  IMAD.MOV.U32 R16, RZ, RZ, R22 ;  /* 0x000000ffff107224 */ /* 0x000fc800078e0016 */
[----:B------:R-:W-:-:S05]  /*11c0*/  FADD.FTZ R16, R15, R16 ;  /* 0x000000100f107221 */ /* 0x000fca0000010000 */
[----:B------:R-:W-:-:S07]  /*11d0*/  MOV R23, R16 ;  /* 0x0000001000177202 */ /* 0x000fce0000000f00 */
[----:B------:R-:W-:Y:S05]  /*11e0*/  WARPSYNC.COLLECTIVE R20, `(.L_x_1860) ;  /* 0x0000000014087348 */ /* 0x000fea0003c00000 */
[----:B------:R0:W1:Y:S02]  /*11f0*/  SHFL.BFLY P2, R22, R23, R24, R25 ;  /* 0x0c00001817167389 */ /* 0x0000640000040019 */
[----:B01----:R-:W-:Y:S01]  /*1200*/  ENDCOLLECTIVE ;  /* 0x000000000000791b */ /* 0x003fe20003800000 */
.L_x_1860:
[----:B------:R-:W-:Y:S01]  /*1210*/  HFMA2.MMA R24, -RZ, RZ, 0, 4.76837158203125e-07 ;  /* 0x00000008ff187435 */ /* 0x000fe200000001ff */
[----:B------:R-:W-:-:S05]  /*1220*/  MOV R17, R22 ;  /* 0x0000001600117202 */ /* 0x000fca0000000f00 */
[----:B------:R-:W-:-:S05]  /*1230*/  FADD.FTZ R17, R16, R17 ;  /* 0x0000001110117221 */ /* 0x000fca0000010000 */
[----:B------:R-:W-:-:S07]  /*1240*/  MOV R23, R17 ;  /* 0x0000001100177202 */ /* 0x000fce0000000f00 */
[----:B------:R-:W-:Y:S05]  /*1250*/  WARPSYNC.COLLECTIVE R20, `(.L_x_1861) ;  /* 0x0000000014087348 */ /* 0x000fea0003c00000 */
[----:B------:R0:W1:Y:S02]  /*1260*/  SHFL.BFLY P2, R22, R23, R24, R25 ;  /* 0x0c00001817167389 */ /* 0x0000640000040019 */
[----:B01----:R-:W-:Y:S01]  /*1270*/  ENDCOLLECTIVE ;  /* 0x000000000000791b */ /* 0x003fe20003800000 */
.L_x_1861:
[----:B------:R-:W-:Y:S01]  /*1280*/  IMAD.MOV.U32 R24, RZ, RZ, 0x10 ;  /* 0x00000010ff187424 */ /* 0x000fe200078e00ff */
[----:B------:R-:W-:-:S05]  /*1290*/  MOV R12, R22 ;  /* 0x00000016000c7202 */ /* 0x000fca0000000f00 */
[----:B------:R-:W-:-:S05]  /*12a0*/  FADD.FTZ R12, R17, R12 ;  /* 0x0000000c110c7221 */ /* 0x000fca0000010000 */
[----:B------:R-:W-:-:S07]  /*12b0*/  MOV R23, R12 ;  /* 0x0000000c00177202 */ /* 0x000fce0000000f00 */
[----:B------:R-:W-:Y:S05]  /*12c0*/  WARPSYNC.COLLECTIVE R20, `(.L_x_1862) ;  /* 0x0000000014087348 */ /* 0x000fea0003c00000 */
[----:B------:R0:W1:Y:S02]  /*12d0*/  SHFL.BFLY P2, R22, R23, R24, R25 ;  /* 0x0c00001817167389 */ /* 0x0000640000040019 */
[----:B01----:R-:W-:Y:S01]  /*12e0*/  ENDCOLLECTIVE ;  /* 0x000000000000791b */ /* 0x003fe20003800000 */
.L_x_1862:
[----:B------:R-:W-:Y:S01]  /*12f0*/  HFMA2.MMA R24, -RZ, RZ, 0, 5.9604644775390625e-08 ;  /* 0x00000001ff187435 */ /* 0x000fe200000001ff */
[----:B------:R-:W-:Y:S02]  /*1300*/  MOV R23, R8 ;  /* 0x0000000800177202 */ /* 0x000fe40000000f00 */
[----:B------:R-:W-:-:S08]  /*1310*/  MOV R15, R22 ;  /* 0x00000016000f7202 */ /* 0x000fd00000000f00 */
[----:B------:R-:W-:Y:S05]  /*1320*/  WARPSYNC.COLLECTIVE R20, `(.L_x_1863) ;  /* 0x0000000014087348 */ /* 0x000fea0003c00000 */
[----:B------:R0:W1:Y:S02]  /*1330*/  SHFL.BFLY P2, R22, R23, R24, R25 ;  /* 0x0c00001817167389 */ /* 0x0000640000040019 */
[----:B01----:R-:W-:Y:S01]  /*1340*/  ENDCOLLECTIVE ;  /* 0x000000000000791b */ /* 0x003fe20003800000 */
.L_x_1863:
[----:B------:R-:W-:Y:S01]  /*1350*/  HFMA2.MMA R24, -RZ, RZ, 0, 1.1920928955078125e-07 ;  /* 0x00000002ff187435 */ /* 0x000fe200000001ff */
[----:B------:R-:W-:-:S05]  /*1360*/  MOV R17, R22 ;  /* 0x0000001600117202 */ /* 0x000fca0000000f00 */
[----:B------:R-:W-:-:S05]  /*1370*/  FADD.FTZ R18, R8, R17 ;  /* 0x0000001108127221 */ /* 0x000fca0000010000 */
[----:B------:R-:W-:-:S07]  /*1380*/  MOV R23, R18 ;  /* 0x0000001200177202 */ /* 0x000fce0000000f00 */
[----:B------:R-:W-:Y:S05]  /*1390*/  WARPSYNC.COLLECTIVE R20, `(.L_x_1864) ;  /* 0x0000000014087348 */ /* 0x000fea0003c00000 */
[----:B------:R0:W1:Y:S02]  /*13a0*/  SHFL.BFLY P2, R22, R23, R24, R25 ;  /* 0x0c00001817167389 */ /* 0x0000640000040019 */
[----:B01----:R-:W-:Y:S01]  /*13b0*/  ENDCOLLECTIVE ;  /* 0x000000000000791b */ /* 0x003fe20003800000 */
.L_x_1864:
[----:B------:R-:W-:Y:S01]  /*13c0*/  HFMA2.MMA R24, -RZ, RZ, 0, 2.384185791015625e-07 ;  /* 0x00000004ff187435 */ /* 0x000fe200000001ff */
[----:B------:R-:W-:-:S05]  /*13d0*/  MOV R13, R22 ;  /* 0x00000016000d7202 */ /* 0x000fca0000000f00 */
[----:B------:R-:W-:-:S04]  /*13e0*/  FADD.FTZ R19, R18, R13 ;  /* 0x0000000d12137221 */ /* 0x000fc80000010000 */
[----:B------:R-:W-:-:S07]  /*13f0*/  IMAD.MOV.U32 R23, RZ, RZ, R19 ;  /* 0x000000ffff177224 */ /* 0x000fce00078e0013 */
[----:B------:R-:W-:Y:S05]  /*1400*/  WARPSYNC.COLLECTIVE R20, `(.L_x_1865) ;  /* 0x0000000014087348 */ /* 0x000fea0003c00000 */
[----:B------:R0:W1:Y:S02]  /*1410*/  SHFL.BFLY P2, R22, R23, R24, R25 ;  /* 0x0c00001817167389 */ /* 0x0000640000040019 */
[----:B01----:R-:W-:Y:S01]  /*1420*/  ENDCOLLECTIVE ;  /* 0x000000000000791b */ /* 0x003fe20003800000 */
.L_x_1865:
[----:B------:R-:W-:Y:S01]  /*1430*/  HFMA2.MMA R24, -RZ, RZ, 0, 4.76837158203125e-07 ;  /* 0x00000008ff187435 */ /* 0x000fe200000001ff */
[----:B------:R-:W-:-:S05]  /*1440*/  MOV R8, R22 ;  /* 0x0000001600087202 */ /* 0x000fca0000000f00 */
[----:B------:R-:W-:-:S05]  /*1450*/  FADD.FTZ R8, R19, R8 ;  /* 0x0000000813087221 */ /* 0x000fca0000010000 */
[----:B------:R-:W-:-:S07]  /*1460*/  MOV R23, R8 ;  /* 0x0000000800177202 */ /* 0x000fce0000000f00 */
[----:B------:R-:W-:Y:S05]  /*1470*/  WARPSYNC.COLLECTIVE R20, `(.L_x_1866) ;  /* 0x0000000014087348 */ /* 0x000fea0003c00000 */
[----:B------:R0:W1:Y:S02]  /*1480*/  SHFL.BFLY P2, R22, R23, R24, R25 ;  /* 0x0c00001817167389 */ /* 0x0000640000040019 */
[----:B01----:R-:W-:Y:S01]  /*1490*/  ENDCOLLECTIVE ;  /* 0x000000000000791b */ /* 0x003fe20003800000 */
.L_x_1866:
[----:B------:R-:W-:Y:S01]  /*14a0*/  HFMA2.MMA R24, -RZ, RZ, 0, 9.5367431640625e-07 ;  /* 0x00000010ff187435 */ /* 0x000fe200000001ff */
[----:B------:R-:W-:-:S05]  /*14b0*/  MOV R21, R22 ;  /* 0x0000001600157202 */ /* 0x000fca0000000f00 */
[----:B------:R-:W-:-:S05]  /*14c0*/  FADD.FTZ R21, R8, R21 ;  /* 0x0000001508157221 */ /* 0x000fca0000010000 */
[----:B------:R-:W-:-:S07]  /*14d0*/  MOV R23, R21 ;  /* 0x0000001500177202 */ /* 0x000fce0000000f00 */
[----:B------:R-:W-:Y:S05]  /*14e0*/  WARPSYNC.COLLECTIVE R20, `(.L_x_1867) ;  /* 0x0000000014087348 */ /* 0x000fea0003c00000 */
[----:B------:R0:W1:Y:S02]  /*14f0*/  SHFL.BFLY P2, R22, R23, R24, R25 ;  /* 0x0c00001817167389 */ /* 0x0000640000040019 */
[----:B01----:R-:W-:Y:S01]  /*1500*/  ENDCOLLECTIVE ;  /* 0x000000000000791b */ /* 0x003fe20003800000 */
.L_x_1867:
[----:B------:R-:W-:Y:S01]  /*1510*/  MOV R14, R22 ;  /* 0x00000016000e7202 */ /* 0x000fe20000000f00 */
[----:B------:R-:W-:Y:S06]  /*1520*/  BRA `(.L_x_1868) ;  /* 0xfffffff400d47947 */ /* 0x000fec000383ffff */
.L_x_1869:
        /* <DEDUP_REMOVED lines=13> */
.L_x_6520:


//--------------------- .text._ZN10layer_norm13ln_bwd_kernelINS_13Kernel_traitsIf13__nv_bfloat16S2_S2_fjLj256ELj1ELj4ELj1ELj16ENS_18Kernel_traits_baseILj256EfS2_S2_S2_fjLj128EEEEELb1ELb1ELb1ELb0EEEvNS_9BwdParamsE --------------------------
	.section	.text._ZN10layer_norm13ln_bwd_kernelINS_13Kernel_traitsIf13__nv_bfloat16S2_S2_fjLj256ELj1ELj4ELj1ELj16ENS_18Kernel_traits_baseILj256EfS2_S2_S2_fjLj128EEEEELb1ELb1ELb1ELb0EEEvNS_9BwdParamsE,"ax",@progbits
	.align	128
        .global         _ZN10layer_norm13ln_bwd_kernelINS_13Kernel_traitsIf13__nv_bfloat16S2_S2_fjLj256ELj1ELj4ELj1ELj16ENS_18Kernel_traits_baseILj256EfS2_S2_S2_fjLj128EEEEELb1ELb1ELb1ELb0EEEvNS_9BwdParamsE
        .type           _ZN10layer_norm13ln_bwd_kernelINS_13Kernel_traitsIf13__nv_bfloat16S2_S2_fjLj256ELj1ELj4ELj1ELj16ENS_18Kernel_traits_baseILj256EfS2_S2_S2_fjLj128EEEEELb1ELb1ELb1ELb0EEEvNS_9BwdParamsE,@function
        .size           _ZN10layer_norm13ln_bwd_kernelINS_13Kernel_traitsIf13__nv_bfloat16S2_S2_fjLj256ELj1ELj4ELj1ELj16ENS_18Kernel_traits_baseILj256EfS2_S2_S2_fjLj128EEEEELb1ELb1ELb1ELb0EEEvNS_9BwdParamsE,(.L_x_6521 - _ZN10layer_norm13ln_bwd_kernelINS_13Kernel_traitsIf13__nv_bfloat16S2_S2_fjLj256ELj1ELj4ELj1ELj16ENS_18Kernel_traits_baseILj256EfS2_S2_S2_fjLj128EEEEELb1ELb1ELb1ELb0EEEvNS_9BwdParamsE)
        .other          _ZN10layer_norm13ln_bwd_kernelINS_13Kernel_traitsIf13__nv_bfloat16S2_S2_fjLj256ELj1ELj4ELj1ELj16ENS_18Kernel_traits_baseILj256EfS2_S2_S2_fjLj128EEEEELb1ELb1ELb1ELb0EEEvNS_9BwdParamsE,@"STO_CUDA_ENTRY STV_DEFAULT"
_ZN10layer_norm13ln_bwd_kernelINS_13Kernel_traitsIf13__nv_bfloat16S2_S2_fjLj256ELj1ELj4ELj1ELj16ENS_18Kernel_traits_baseILj256EfS2_S2_S2_fjLj128EEEEELb1ELb1ELb1ELb0EEEvNS_9BwdParamsE:
.text._ZN10layer_norm13ln_bwd_kernelINS_13Kernel_traitsIf13__nv_bfloat16S2_S2_fjLj256ELj1ELj4ELj1ELj16ENS_18Kernel_traits_baseILj256EfS2_S2_S2_fjLj128EEEEELb1ELb1ELb1ELb0EEEvNS_9BwdParamsE:
        /* <DEDUP_REMOVED lines=43> */
[----:B------:R-:W0:Y:S01]  /*02b0*/  LDC.U8 R91, c[0x0][0x2a0] ;  /* 0x0000a800ff5b7b82 */ /* 0x000e220000000000 */
[----:B------:R-:W-:-:S11]  /*02c0*/  HFMA2.MMA R29, -RZ, RZ, 0, 0 ;  /* 0x00000000ff1d7435 */ /* 0x000fd600000001ff */
.L_x_1920:
[----:B0-----:R-:W1:Y:S08]  /*02d0*/  LDC.64 R94, c[0x0][0x288] ;  /* 0x0000a200ff5e7b82 */ /* 0x001e700000000a00 */
        /* <DEDUP_REMOVED lines=21> */
[----:B------:R-:W-:Y:S01]  /*0430*/  CS2R R92, SRZ ;  /* 0x00000000005c7805 */ /* 0x000fe2000001ff00 */
[----:B------:R-:W-:-:S10]  /*0440*/  IMAD.MOV.U32 R94, RZ, RZ, RZ ;  /* 0x000000ffff5e7224 */ /* 0x000fd400078e00ff */
        /* <DEDUP_REMOVED lines=15> */
[C---:B------:R-:W-:Y:S02]  /*0540*/  SHF.R.U64 R86, R62.reuse, 0x18, R63 ;  /* 0x000000183e567819 */ /* 0x040fe4000000123f */
[----:B------:R-:W-:Y:S02]  /*0550*/  PRMT R81, R62, 0x7610, R81 ;  /* 0x000076103e517816 */ /* 0x000fe40000000051 */
[----:B------:R-:W-:-:S02]  /*0560*/  SHF.R.U32.HI R87, RZ, 0x8, R63 ;  /* 0x00000008ff577819 */ /* 0x000fc4000001163f */
[--C-:B------:R-:W-:Y:S02]  /*0570*/  SHF.R.U32.HI R89, RZ, 0x10, R63.reuse ;  /* 0x00000010ff597819 */ /* 0x100fe4000001163f */
[----:B------:R-:W-:Y:S02]  /*0580*/  SHF.R.U32.HI R90, RZ, 0x18, R63 ;  /* 0x00000018ff5a7819 */ /* 0x000fe4000001163f */
[----:B------:R-:W-:Y:S01]  /*0590*/  PRMT R83, R63, 0x7610, R83 ;  /* 0x000076103f537816 */ /* 0x000fe20000000053 */
[----:B-1----:R-:W-:Y:S06]  /*05a0*/  BRA `(.L_x_1874) ;  /* 0x0000000400d07947 */ /* 0x002fec0003800000 */
.L_x_1873:
[----:B-----5:R-:W-:Y:S01]  /*05b0*/  ISETP.GE.AND P3, PT, R88, 0x1, PT ;  /* 0x000000015800780c */ /* 0x020fe20003f66270 */
[----:B------:R-:W-:-:S12]  /*05c0*/  HFMA2.MMA R94, -RZ, RZ, 0, 0 ;  /* 0x00000000ff5e7435 */ /* 0x000fd800000001ff */
[----:B------:R-:W-:-:S04]  /*05d0*/  @P3 VIADD R92, R88, 0xffffffff ;  /* 0xffffffff585c3836 */ /* 0x000fc80000000000 */
[----:B------:R-:W-:-:S05]  /*05e0*/  @P3 IMAD R92, R92, R65, RZ ;  /* 0x000000415c5c3224 */ /* 0x000fca00078e02ff */
[----:B------:R-:W-:-:S04]  /*05f0*/  @P3 SHF.R.S32.HI R97, RZ, 0x1f, R92 ;  /* 0x0000001fff613819 */ /* 0x000fc8000001145c */
[----:B------:R-:W-:Y:S02]  /*0600*/  @P3 LEA.HI R97, R97, R92, RZ, 0x3 ;  /* 0x0000005c61613211 */ /* 0x000fe400078f18ff */
[----:B------:R-:W-:Y:S02]  /*0610*/  CS2R R92, SRZ ;  /* 0x00000000005c7805 */ /* 0x000fe4000001ff00 */
[----:B------:R-:W-:Y:S01]  /*0620*/  @P3 LEA.HI.SX32 R93, R97, R0, 0x1d ;  /* 0x00000000615d3211 */ /* 0x000fe200078feaff */
[----:B------:R-:W-:Y:S06]  /*0630*/  @!P1 BRA `(.L_x_1874) ;  /* 0x0000000400ac9947 */ /* 0x000fec0003800000 */
[----:B------:R-:W0:Y:S01]  /*0640*/  LDC.64 R68, c[0x0][0x238] ;  /* 0x00008e00ff447b82 */ /* 0x000e220000000a00 */
[----:B------:R-:W-:Y:S01]  /*0650*/  VIADD R70, R95, 0xffffffff ;  /* 0xffffffff5f467836 */ /* 0x000fe20000000000 */
[----:B------:R-:W2:Y:S03]  /*0660*/  LDG.E R62, desc[UR4][R62.64] ;  /* 0x000000043e3e7981 */ /* 0x000ea6000c1e1900 */
[----:B------:R-:W-:-:S03]  /*0670*/  IMAD R3, R70, R65, RZ ;  /* 0x0000004146037224 */ /* 0x000fc600078e02ff */
[----:B------:R-:W1:Y:S02]  /*0680*/  LDC.64 R72, c[0x0][0x2b8] ;  /* 0x0000ae00ff487b82 */ /* 0x000e640000000a00 */
[----:B------:R-:W-:-:S04]  /*0690*/  SHF.R.S32.HI R74, RZ, 0x1f, R3 ;  /* 0x0000001fff4a7819 */ /* 0x000fc80000011403 */
[----:B------:R-:W-:Y:S02]  /*06a0*/  LEA.HI R3, R74, R3, RZ, 0x3 ;  /* 0x000000034a037211 */ /* 0x000fe400078f18ff */
[----:B------:R-:W3:Y:S02]  /*06b0*/  LDC.64 R82, c[0x0][0x240] ;  /* 0x00009000ff527b82 */ /* 0x000ee40000000a00 */
        /* <DEDUP_REMOVED lines=12> */
[C---:B----4-:R-:W-:Y:S01]  /*0780*/  PRMT R63, R69.reuse, 0x7632, R63 ;  /* 0x00007632453f7816 */ /* 0x050fe2000000003f */
[----:B------:R-:W-:Y:S01]  /*0790*/  IMAD.U32 R76, R69, 0x10000, RZ ;  /* 0x00010000454c7824 */ /* 0x000fe200078e00ff */
[C---:B------:R-:W-:Y:S02]  /*07a0*/  PRMT R62, R68.reuse, 0x7632, R62 ;  /* 0x00007632443e7816 */ /* 0x040fe4000000003e */
[----:B------:R-:W-:Y:S02]  /*07b0*/  SHF.L.U32 R68, R68, 0x10, RZ ;  /* 0x0000001044447819 */ /* 0x000fe400000006ff */
[C---:B------:R-:W-:Y:S01]  /*07c0*/  PRMT R69, R70.reuse, 0x7632, R69 ;  /* 0x0000763246457816 */ /* 0x040fe20000000045 */
[----:B0-----:R-:W-:Y:S01]  /*07d0*/  IMAD.U32 R60, R63, 0x10000, RZ ;  /* 0x000100003f3c7824 */ /* 0x001fe200078e00ff */
[----:B------:R-:W-:-:S02]  /*07e0*/  SHF.L.U32 R70, R70, 0x10, RZ ;  /* 0x0000001046467819 */ /* 0x000fc400000006ff */
[C---:B------:R-:W-:Y:S02]  /*07f0*/  PRMT R77, R71.reuse, 0x7632, R77 ;  /* 0x00007632474d7816 */ /* 0x040fe4000000004d */
[----:B------:R-:W-:Y:S01]  /*0800*/  SHF.L.U32 R62, R62, 0x10, RZ ;  /* 0x000000103e3e7819 */ /* 0x000fe200000006ff */
[----:B------:R-:W-:Y:S02]  /*0810*/  IMAD.U32 R78, R71, 0x10000, RZ ;  /* 0x00010000474e7824 */ /* 0x000fe400078e00ff */
[C---:B------:R-:W-:Y:S01]  /*0820*/  FADD.FTZ R61, -R3.reuse, R68 ;  /* 0x00000044033d7221 */ /* 0x040fe20000010100 */
[----:B------:R-:W-:Y:S01]  /*0830*/  FADD.FTZ R71, -R3, R70 ;  /* 0x0000004603477221 */ /* 0x000fe20000010100 */
[----:B------:R-:W-:Y:S01]  /*0840*/  SHF.L.U32 R68, R69, 0x10, RZ ;  /* 0x0000001045447819 */ /* 0x000fe200000006ff */
[C---:B------:R-:W-:Y:S01]  /*0850*/  FADD.FTZ R79, -R3.reuse, R60 ;  /* 0x0000003c034f7221 */ /* 0x040fe20000010100 */
[----:B------:R-:W-:Y:S01]  /*0860*/  FADD.FTZ R67, -R3, R76 ;  /* 0x0000004c03437221 */ /* 0x000fe20000010100 */
[----:B------:R-:W-:Y:S01]  /*0870*/  IMAD.U32 R70, R77, 0x10000, RZ ;  /* 0x000100004d467824 */ /* 0x000fe200078e00ff */
[C---:B------:R-:W-:Y:S01]  /*0880*/  PRMT R60, R72.reuse, 0x7632, R60 ;  /* 0x00007632483c7816 */ /* 0x040fe2000000003c */
[C---:B------:R-:W-:Y:S01]  /*0890*/  FADD.FTZ R77, -R3.reuse, R62 ;  /* 0x0000003e034d7221 */ /* 0x040fe20000010100 */
[----:B------:R-:W-:Y:S01]  /*08a0*/  SHF.L.U32 R63, R72, 0x10, RZ ;  /* 0x00000010483f7819 */ /* 0x000fe200000006ff */
[----:B------:R-:W-:Y:S01]  /*08b0*/  FADD.FTZ R95, -R3, R68 ;  /* 0x00000044035f7221 */ /* 0x000fe20000010100 */
[C---:B------:R-:W-:Y:S01]  /*08c0*/  PRMT R62, R73.reuse, 0x7632, R62 ;  /* 0x00007632493e7816 */ /* 0x040fe2000000003e */
[----:B------:R-:W-:-:S02]  /*08d0*/  IMAD.U32 R73, R73, 0x10000, RZ ;  /* 0x0001000049497824 */ /* 0x000fc400078e00ff */
[----:B------:R-:W-:Y:S01]  /*08e0*/  FMUL.FTZ R67, R64, R67 ;  /* 0x0000004340437220 */ /* 0x000fe20000410000 */
[----:B------:R-:W-:Y:S01]  /*08f0*/  SHF.L.U32 R60, R60, 0x10, RZ ;  /* 0x000000103c3c7819 */ /* 0x000fe200000006ff */
[----:B------:R-:W-:Y:S01]  /*0900*/  FMUL.FTZ R68, R64, R77 ;  /* 0x0000004d40447220 */ /* 0x000fe20000410000 */
[C---:B------:R-:W-:Y:S01]  /*0910*/  FADD.FTZ R97, -R3.reuse, R78 ;  /* 0x0000004e03617221 */ /* 0x040fe20000010100 */
[----:B------:R-:W-:Y:S01]  /*0920*/  FADD.FTZ R101, -R3, R70 ;  /* 0x0000004603657221 */ /* 0x000fe20000010100 */
        /* <DEDUP_REMOVED lines=9> */
[C---:B------:R-:W-:Y:S01]  /*09c0*/  FFMA.FTZ R61, R3.reuse, R76, RZ ;  /* 0x0000004c033d7223 */ /* 0x040fe200000100ff */
[----:B------:R-:W-:Y:S01]  /*09d0*/  FFMA.FTZ R8, R3, R63, R8 ;  /* 0x0000003f03087223 */ /* 0x000fe20000010008 */
[----:B------:R-:W-:Y:S01]  /*09e0*/  FADD.FTZ R28, R28, R63 ;  /* 0x0000003f1c1c7221 */ /* 0x000fe20000010000 */
[----:B------:R-:W-:Y:S01]  /*09f0*/  FMUL.FTZ R70, R64, R79 ;  /* 0x0000004f40467220 */ /* 0x000fe20000410000 */
[----:B------:R-:W-:-:S02]  /*0a00*/  IMAD.U32 R62, R62, 0x10000, RZ ;  /* 0x000100003e3e7824 */ /* 0x000fc400078e00ff */
[----:B------:R-:W-:Y:S01]  /*0a10*/  FADD.FTZ R63, R60, R73 ;  /* 0x000000493c3f7221 */ /* 0x000fe20000010000 */
[----:B------:R-:W-:Y:S01]  /*0a20*/  FFMA.FTZ R60, R68, R73, R61 ;  /* 0x00000049443c7223 */ /* 0x000fe2000001003d */
[C---:B------:R-:W-:Y:S01]  /*0a30*/  PRMT R92, R75.reuse, 0x7632, R92 ;  /* 0x000076324b5c7816 */ /* 0x040fe2000000005c */
[----:B------:R-:W-:Y:S01]  /*0a40*/  IMAD.U32 R99, R75, 0x10000, RZ ;  /* 0x000100004b637824 */ /* 0x000fe200078e00ff */
[----:B------:R-:W-:Y:S01]  /*0a50*/  PRMT R80, R74, 0x7632, R80 ;  /* 0x000076324a507816 */ /* 0x000fe20000000050 */
[-C--:B------:R-:W-:Y:S01]  /*0a60*/  FFMA.FTZ R11, R70, R62.reuse, R11 ;  /* 0x0000003e460b7223 */ /* 0x080fe2000001000b */
[----:B------:R-:W-:Y:S01]  /*0a70*/  SHF.L.U32 R93, R74, 0x10, RZ ;  /* 0x000000104a5d7819 */ /* 0x000fe200000006ff */
[----:B------:R-:W-:Y:S01]  /*0a80*/  FADD.FTZ R31, R31, R62 ;  /* 0x0000003e1f1f7221 */ /* 0x000fe20000010000 */
[----:B------:R-:W-:Y:S01]  /*0a90*/  FMUL.FTZ R75, R47, R62 ;  /* 0x0000003e2f4b7220 */ /* 0x000fe20000410000 */
[----:B------:R-:W-:Y:S01]  /*0aa0*/  FADD.FTZ R62, R63, R78 ;  /* 0x0000004e3f3e7221 */ /* 0x000fe20000010000 */
[----:B------:R-:W-:Y:S01]  /*0ab0*/  FFMA.FTZ R61, R67, R78, R60 ;  /* 0x0000004e433d7223 */ /* 0x000fe2000001003c */
[----:B---3--:R-:W-:-:S02]  /*0ac0*/  SHF.R.U64 R84, R82, 0x8, R83 ;  /* 0x0000000852547819 */ /* 0x008fc40000001253 */
[C-C-:B------:R-:W-:Y:S02]  /*0ad0*/  SHF.R.U64 R85, R82.reuse, 0x10, R83.reuse ;  /* 0x0000001052557819 */ /* 0x140fe40000001253 */
[C---:B------:R-:W-:Y:S02]  /*0ae0*/  SHF.R.U64 R86, R82.reuse, 0x18, R83 ;  /* 0x0000001852567819 */ /* 0x040fe40000001253 */
[----:B------:R-:W-:Y:S01]  /*0af0*/  PRMT R81, R82, 0x7610, R81 ;  /* 0x0000761052517816 */ /* 0x000fe20000000051 */
[----:B------:R-:W-:Y:S01]  /*0b00*/  FMUL.FTZ R69, R64, R71 ;  /* 0x0000004740457220 */ /* 0x000fe20000410000 */
[----:B------:R-:W-:Y:S01]  /*0b10*/  SHF.L.U32 R82, R80, 0x10, RZ ;  /* 0x0000001050527819 */ /* 0x000fe200000006ff */
[----:B------:R-:W-:Y:S01]  /*0b20*/  FMUL.FTZ R80, R40, R93 ;  /* 0x0000005d28507220 */ /* 0x000fe20000410000 */
[----:B------:R-:W-:Y:S01]  /*0b30*/  FADD.FTZ R63, R62, R75 ;  /* 0x0000004b3e3f7221 */ /* 0x000fe20000010000 */
[----:B------:R-:W-:Y:S01]  /*0b40*/  FFMA.FTZ R60, R70, R75, R61 ;  /* 0x0000004b463c7223 */ /* 0x000fe2000001003d */
[C---:B------:R-:W-:Y:S01]  /*0b50*/  FMUL.FTZ R72, R64.reuse, R95 ;  /* 0x0000005f40487220 */ /* 0x040fe20000410000 */
[----:B------:R-:W-:Y:S01]  /*0b60*/  FMUL.FTZ R77, R41, R82 ;  /* 0x00000052294d7220 */ /* 0x000fe20000410000 */
[----:B------:R-:W-:Y:S01]  /*0b70*/  FADD.FTZ R62, R63, R80 ;  /* 0x000000503f3e7221 */ /* 0x000fe20000010000 */
[----:B------:R-:W-:Y:S01]  /*0b80*/  FFMA.FTZ R61, R69, R80, R60 ;  /* 0x00000050453d7223 */ /* 0x000fe2000001003c */
[----:B------:R-:W-:Y:S01]  /*0b90*/  FMUL.FTZ R74, R64, R101 ;  /* 0x00000065404a7220 */ /* 0x000fe20000410000 */
[----:B------:R-:W-:-:S02]  /*0ba0*/  IMAD.U32 R92, R92, 0x10000, RZ ;  /* 0x000100005c5c7824 */ /* 0x000fc400078e00ff */
[----:B------:R-:W-:Y:S01]  /*0bb0*/  FFMA.FTZ R13, R72, R82, R13 ;  /* 0x00000052480d7223 */ /* 0x000fe2000001000d */
        /* <DEDUP_REMOVED lines=10> */
[--C-:B------:R-:W-:Y:S01]  /*0c60*/  SHF.R.U32.HI R87, RZ, 0x8, R83.reuse ;  /* 0x00000008ff577819 */ /* 0x100fe20000011653 */
[----:B------:R-:W-:Y:S01]  /*0c70*/  FFMA.FTZ R12, R69, R93, R12 ;  /* 0x0000005d450c7223 */ /* 0x000fe2000001000c */
[----:B------:R-:W-:Y:S01]  /*0c80*/  SHF.R.U32.HI R89, RZ, 0x10, R83 ;  /* 0x00000010ff597819 */ /* 0x000fe20000011653 */
[----:B------:R-:W-:Y:S01]  /*0c90*/  FADD.FTZ R24, R24, R93 ;  /* 0x0000005d18187221 */ /* 0x000fe20000010000 */
[----:B------:R-:W-:Y:S01]  /*0ca0*/  SHF.R.U32.HI R90, RZ, 0x18, R83 ;  /* 0x00000018ff5a7819 */ /* 0x000fe20000011653 */
[----:B------:R-:W-:Y:S01]  /*0cb0*/  FFMA.FTZ R14, R71, R99, R14 ;  /* 0x00000063470e7223 */ /* 0x000fe2000001000e */
[----:B------:R-:W-:Y:S01]  /*0cc0*/  FADD.FTZ R26, R26, R99 ;  /* 0x000000631a1a7221 */ /* 0x000fe20000010000 */
[----:B------:R-:W-:Y:S01]  /*0cd0*/  FADD.FTZ R92, R92, R79 ;  /* 0x0000004f5c5c7221 */ /* 0x000fe20000010000 */
[----:B------:R-:W-:-:S07]  /*0ce0*/  FFMA.FTZ R94, R74, R79, R61 ;  /* 0x0000004f4a5e7223 */ /* 0x000fce000001003d */
.L_x_1874:
[----:B------:R-:W-:Y:S05]  /*0cf0*/  BSYNC B1 ;  /* 0x0000000000017941 */ /* 0x000fea0003800000 */
.L_x_1872:
        /* <DEDUP_REMOVED lines=20> */
.L_x_1934:
[----:B------:R-:W-:Y:S05]  /*0e40*/  @!P1 BRA.U `(.L_x_1876) ;  /* 0x0000001100749947 */ /* 0x000fea0003800000 */
[----:B------:R-:W-:Y:S01]  /*0e50*/  @P3 IADD3 R88, R88, -0x1, RZ ;  /* 0xffffffff58583810 */ /* 0x000fe20007ffe0ff */
[----:B-1----:R-:W-:Y:S01]  /*0e60*/  FADD.FTZ R61, R92, R61 ;  /* 0x0000003d5c3d7221 */ /* 0x002fe20000010000 */
        /* <DEDUP_REMOVED lines=15> */
.L_x_1879:
[----:B------:R-:W-:Y:S05]  /*0f60*/  BSYNC B2 ;  /* 0x0000000000027941 */ /* 0x000fea0003800000 */
.L_x_1878:
        /* <DEDUP_REMOVED lines=9> */
.L_x_1881:
        /* <DEDUP_REMOVED lines=10> */
.L_x_1882:
[----:B------:R-:W-:Y:S05]  /*10a0*/  BSYNC B2 ;  /* 0x0000000000027941 */ /* 0x000fea0003800000 */
.L_x_1880:
[----:B------:R-:W-:Y:S01]  /*10b0*/  ISETP.NE.U32.AND P0, PT, RZ, UR10, PT ;  /* 0x0000000aff007c0c */ /* 0x000fe2000bf05070 */
[----:B------:R-:W-:Y:S03]  /*10c0*/  BSSY B2, `(.L_x_1883) ;  /* 0x000000f000027945 */ /* 0x000fe60003800000 */
[----:B------:R-:W-:-:S13]  /*10d0*/  ISETP.NE.AND.EX P0, PT, RZ, UR11, PT, P0 ;  /* 0x0000000bff007c0c */ /* 0x000fda000bf05300 */
[----:B------:R-:W-:Y:S01]  /*10e0*/  @P0 F2FP.BF16.F32.PACK_AB R88, RZ, R63 ;  /* 0x0000003fff58023e */ /* 0x000fe200000010ff */
[----:B------:R-:W-:Y:S06]  /*10f0*/  @!P3 BRA `(.L_x_1884) ;  /* 0x00000000002cb947 */ /* 0x000fec0003800000 */
[----:B------:R-:W-:Y:S01]  /*1100*/  LOP3.LUT P5, RZ, R81, 0xff, RZ, 0xc0, !PT ;  /* 0x000000ff51ff7812 */ /* 0x000fe200078ac0ff */
[----:B------:R-:W-:-:S04]  /*1110*/  FMUL.FTZ R63, R63, UR13 ;  /* 0x0000000d3f3f7c20 */ /* 0x000fc80008410000 */
[----:B------:R-:W-:Y:S01]  /*1120*/  FMUL.FTZ R95, R63, UR12 ;  /* 0x0000000c3f5f7c20 */ /* 0x000fe20008410000 */
[----:B------:R-:W-:-:S03]  /*1130*/  IMAD.MOV.U32 R63, RZ, RZ, RZ ;  /* 0x000000ffff3f7224 */ /* 0x000fc600078e00ff */
[----:B------:R-:W-:-:S04]  /*1140*/  FMUL.FTZ R93, R32, R95 ;  /* 0x0000005f205d7220 */ /* 0x000fc80000410000 */
[----:B0----5:R-:W-:Y:S02]  /*1150*/  @P5 SHF.L.U32 R92, R48, 0x10, RZ ;  /* 0x00000010305c5819 */ /* 0x021fe400000006ff */
[----:B------:R-:W-:-:S03]  /*1160*/  FSEL R93, R93, RZ, P5 ;  /* 0x000000ff5d5d7208 */ /* 0x000fc60002800000 */
[----:B------:R-:W-:Y:S01]  /*1170*/  @P5 FMUL.FTZ R63, R95, R92 ;  /* 0x0000005c5f3f5220 */ /* 0x000fe20000410000 */
[----:B------:R-:W-:-:S03]  /*1180*/  F2FP.BF16.F32.PACK_AB R93, RZ, R93 ;  /* 0x0000005dff5d723e */ /* 0x000fc600000010ff */
[----:B------:R-:W-:Y:S01]  /*1190*/  FADD.FTZ R20, R20, R63 ;  /* 0x0000003f14147221 */ /* 0x000fe20000010000 */
[----:B------:R-:W-:-:S07]  /*11a0*/  PRMT R52, R93, 0x7610, R52 ;  /* 0x000076105d347816 */ /* 0x000fce0000000034 */
.L_x_1884:
[----:B------:R-:W-:Y:S05]  /*11b0*/  BSYNC B2 ;  /* 0x0000000000027941 */ /* 0x000fea0003800000 */
.L_x_1883:
[----:B------:R-:W-:Y:S01]  /*11c0*/  BSSY B2, `(.L_x_1885) ;  /* 0x0000010000027945 */ /* 0x000fe20003800000 */
[----:B------:R-:W-:-:S03]  /*11d0*/  @P0 PRMT R56, R88, 0x7610, R56 ;  /* 0x0000761058380816 */ /* 0x000fc60000000038 */
[----:B------:R-:W-:Y:S05]  /*11e0*/  @P2 BRA `(.L_x_1886) ;  /* 0x0000000000142947 */ /* 0x000fea0003800000 */
[----:B------:R-:W-:Y:S01]  /*11f0*/  IMAD.MOV.U32 R63, RZ, RZ, RZ ;  /* 0x000000ffff3f7224 */ /* 0x000fe200078e00ff */
[----:B------:R-:W-:Y:S06]  /*1200*/  @!P4 BRA `(.L_x_1887) ;  /* 0x00000000002cc947 */ /* 0x000fec0003800000 */
[----:B-----5:R-:W-:-:S04]  /*1210*/  PRMT R63, R4, 0x7632, R63 ;  /* 0x00007632043f7816 */ /* 0x020fc8000000003f */
[----:B------:R-:W-:Y:S01]  /*1220*/  SHF.L.U32 R63, R63, 0x10, RZ ;  /* 0x000000103f3f7819 */ /* 0x000fe200000006ff */
[----:B------:R-:W-:Y:S06]  /*1230*/  BRA `(.L_x_1887) ;  /* 0x0000000000207947 */ /* 0x000fec0003800000 */
.L_x_1886:
[----:B------:R-:W-:Y:S02]  /*1240*/  ISETP.NE.AND P5, PT, R91, RZ, PT ;  /* 0x000000ff5b00720c */ /* 0x000fe40003fa5270 */
[----:B0----5:R-:W-:Y:S02]  /*1250*/  @P4 PRMT R92, R4, 0x7632, R92 ;  /* 0x00007632045c4816 */ /* 0x021fe4000000005c */
[----:B------:R-:W-:-:S03]  /*1260*/  FSEL R63, R61, RZ, !P5 ;  /* 0x000000ff3d3f7208 */ /* 0x000fc60006800000 */
[----:B------:R-:W-:Y:S02]  /*1270*/  @P4 IMAD.U32 R92, R92, 0x10000, RZ ;  /* 0x000100005c5c4824 */ /* 0x000fe400078e00ff */
[----:B------:R-:W-:-:S04]  /*1280*/  FFMA.FTZ R88, R68, R62, R63 ;  /* 0x0000003e44587223 */ /* 0x000fc8000001003f */
[----:B------:R-:W-:-:S04]  /*1290*/  FADD.FTZ R63, R73, -R88 ;  /* 0x80000058493f7221 */ /* 0x000fc80000010000 */
[----:B------:R-:W-:-:S04]  /*12a0*/  FMUL.FTZ R63, R64, R63 ;  /* 0x0000003f403f7220 */ /* 0x000fc80000410000 */
[----:B------:R-:W-:-:S07]  /*12b0*/  @P4 FADD.FTZ R63, R63, R92 ;  /* 0x0000005c3f3f4221 */ /* 0x000fce0000010000 */
.L_x_1887:
[----:B------:R-:W-:Y:S05]  /*12c0*/  BSYNC B2 ;  /* 0x0000000000027941 */ /* 0x000fea0003800000 */
.L_x_1885:
[----:B------:R-:W-:Y:S01]  /*12d0*/  BSSY B2, `(.L_x_1888) ;  /* 0x000000f000027945 */ /* 0x000fe20003800000 */
[----:B------:R-:W-:-:S03]  /*12e0*/  @P0 F2FP.BF16.F32.PACK_AB R88, RZ, R63 ;  /* 0x0000003fff58023e */ /* 0x000fc600000010ff */
[----:B------:R-:W-:Y:S05]  /*12f0*/  @!P3 BRA `(.L_x_1889) ;  /* 0x000000000030b947 */ /* 0x000fea0003800000 */
[----:B------:R-:W-:Y:S01]  /*1300*/  LOP3.LUT P5, RZ, R84, 0xff, RZ, 0xc0, !PT ;  /* 0x000000ff54ff7812 */ /* 0x000fe200078ac0ff */
[----:B------:R-:W-:Y:S01]  /*1310*/  FMUL.FTZ R63, R63, UR13 ;  /* 0x0000000d3f3f7c20 */ /* 0x000fe20008410000 */
[----:B0-----:R-:W-:-:S03]  /*1320*/  MOV R92, RZ ;  /* 0x000000ff005c7202 */ /* 0x001fc60000000f00 */
[----:B------:R-:W-:-:S04]  /*1330*/  FMUL.FTZ R94, R63, UR12 ;  /* 0x0000000c3f5e7c20 */ /* 0x000fc80008410000 */
[----:B------:R-:W-:-:S04]  /*1340*/  FMUL.FTZ R93, R33, R94 ;  /* 0x0000005e215d7220 */ /* 0x000fc80000410000 */
[----:B-----5:R-:W-:Y:S02]  /*1350*/  @P5 PRMT R63, R48, 0x7632, R63 ;  /* 0x00007632303f5816 */ /* 0x020fe4000000003f */
[----:B------:R-:W-:-:S03]  /*1360*/  FSEL R93, R93, RZ, P5 ;  /* 0x000000ff5d5d7208 */ /* 0x000fc60002800000 */
[----:B------:R-:W-:Y:S01]  /*1370*/  @P5 IMAD.U32 R63, R63, 0x10000, RZ ;  /* 0x000100003f3f5824 */ /* 0x000fe200078e00ff */
[----:B------:R-:W-:-:S03]  /*1380*/  F2FP.BF16.F32.PACK_AB R93, RZ, R93 ;  /* 0x0000005dff5d723e */ /* 0x000fc600000010ff */
[----:B------:R-:W-:Y:S01]  /*1390*/  @P5 FMUL.FTZ R92, R94, R63 ;  /* 0x0000003f5e5c5220 */ /* 0x000fe20000410000 */
[----:B------:R-:W-:-:S03]  /*13a0*/  PRMT R52, R52, 0x5410, R93 ;  /* 0x0000541034347816 */ /* 0x000fc6000000005d */
[----:B------:R-:W-:-:S07]  /*13b0*/  FADD.FTZ R21, R21, R92 ;  /* 0x0000005c15157221 */ /* 0x000fce0000010000 */
.L_x_1889:
[----:B------:R-:W-:Y:S05]  /*13c0*/  BSYNC B2 ;  /* 0x0000000000027941 */ /* 0x000fea0003800000 */
.L_x_1888:
[----:B------:R-:W-:Y:S01]  /*13d0*/  BSSY B2, `(.L_x_1890) ;  /* 0x000000e000027945 */ /* 0x000fe20003800000 */
[----:B------:R-:W-:-:S03]  /*13e0*/  @P0 PRMT R56, R56, 0x5410, R88 ;  /* 0x0000541038380816 */ /* 0x000fc60000000058 */
[----:B------:R-:W-:Y:S05]  /*13f0*/  @P2 BRA `(.L_x_1891) ;  /* 0x0000000000102947 */ /* 0x000fea0003800000 */
[----:B------:R-:W-:Y:S01]  /*1400*/  HFMA2.MMA R63, -RZ, RZ, 0, 0 ;  /* 0x00000000ff3f7435 */ /* 0x000fe200000001ff */
[----:B------:R-:W-:Y:S10]  /*1410*/  @!P4 BRA `(.L_x_1892) ;  /* 0x000000000024c947 */ /* 0x000ff40003800000 */
[----:B-----5:R-:W-:Y:S01]  /*1420*/  IMAD.U32 R63, R5, 0x10000, RZ ;  /* 0x00010000053f7824 */ /* 0x020fe200078e00ff */
[----:B------:R-:W-:Y:S06]  /*1430*/  BRA `(.L_x_1892) ;  /* 0x00000000001c7947 */ /* 0x000fec0003800000 */
.L_x_1891:
[----:B------:R-:W-:-:S04]  /*1440*/  ISETP.NE.AND P5, PT, R91, RZ, PT ;  /* 0x000000ff5b00720c */ /* 0x000fc80003fa5270 */
[----:B------:R-:W-:-:S05]  /*1450*/  FSEL R88, R61, RZ, !P5 ;  /* 0x000000ff3d587208 */ /* 0x000fca0006800000 */
[----:B------:R-:W-:Y:S01]  /*1460*/  FFMA.FTZ R63, R67, R62, R88 ;  /* 0x0000003e433f7223 */ /* 0x000fe20000010058 */
[----:B-----5:R-:W-:-:S03]  /*1470*/  @P4 SHF.L.U32 R88, R5, 0x10, RZ ;  /* 0x0000001005584819 */ /* 0x020fc600000006ff */
[----:B------:R-:W-:-:S04]  /*1480*/  FADD.FTZ R63, R78, -R63 ;  /* 0x8000003f4e3f7221 */ /* 0x000fc80000010000 */
[----:B------:R-:W-:-:S04]  /*1490*/  FMUL.FTZ R63, R64, R63 ;  /* 0x0000003f403f7220 */ /* 0x000fc80000410000 */
[----:B------:R-:W-:-:S07]  /*14a0*/  @P4 FADD.FTZ R63, R63, R88 ;  /* 0x000000583f3f4221 */ /* 0x000fce0000010000 */
.L_x_1892:
[----:B------:R-:W-:Y:S05]  /*14b0*/  BSYNC B2 ;  /* 0x0000000000027941 */ /* 0x000fea0003800000 */
.L_x_1890:
[----:B------:R-:W-:Y:S01]  /*14c0*/  BSSY B2, `(.L_x_1893) ;  /* 0x000000e000027945 */ /* 0x000fe20003800000 */
[----:B------:R-:W-:-:S03]  /*14d0*/  @P0 F2FP.BF16.F32.PACK_AB R88, RZ, R63 ;  /* 0x0000003fff58023e */ /* 0x000fc600000010ff */
[----:B------:R-:W-:Y:S05]  /*14e0*/  @!P3 BRA `(.L_x_1894) ;  /* 0x00000000002cb947 */ /* 0x000fea0003800000 */
[----:B------:R-:W-:Y:S01]  /*14f0*/  LOP3.LUT P5, RZ, R85, 0xff, RZ, 0xc0, !PT ;  /* 0x000000ff55ff7812 */ /* 0x000fe200078ac0ff */
[----:B------:R-:W-:-:S04]  /*1500*/  FMUL.FTZ R63, R63, UR13 ;  /* 0x0000000d3f3f7c20 */ /* 0x000fc80008410000 */
[----:B------:R-:W-:Y:S01]  /*1510*/  FMUL.FTZ R95, R63, UR12 ;  /* 0x0000000c3f5f7c20 */ /* 0x000fe20008410000 */
[----:B------:R-:W-:-:S03]  /*1520*/  MOV R63, RZ ;  /* 0x000000ff003f7202 */ /* 0x000fc60000000f00 */
[----:B------:R-:W-:-:S04]  /*1530*/  FMUL.FTZ R93, R34, R95 ;  /* 0x0000005f225d7220 */ /* 0x000fc80000410000 */
[----:B0----5:R-:W-:Y:S01]  /*1540*/  @P5 IMAD.U32 R92, R49, 0x10000, RZ ;  /* 0x00010000315c5824 */ /* 0x021fe200078e00ff */
[----:B------:R-:W-:-:S03]  /*1550*/  FSEL R93, R93, RZ, P5 ;  /* 0x000000ff5d5d7208 */ /* 0x000fc60002800000 */
[----:B------:R-:W-:Y:S01]  /*1560*/  @P5 FMUL.FTZ R63, R95, R92 ;  /* 0x0000005c5f3f5220 */ /* 0x000fe20000410000 */
[----:B------:R-:W-:-:S03]  /*1570*/  F2FP.BF16.F32.PACK_AB R93, RZ, R93 ;  /* 0x0000005dff5d723e */ /* 0x000fc600000010ff */
[----:B------:R-:W-:Y:S01]  /*1580*/  FADD.FTZ R22, R22, R63 ;  /* 0x0000003f16167221 */ /* 0x000fe20000010000 */
[----:B------:R-:W-:-:S07]  /*1590*/  PRMT R53, R93, 0x7610, R53 ;  /* 0x000076105d357816 */ /* 0x000fce0000000035 */
.L_x_1894:
[----:B------:R-:W-:Y:S05]  /*15a0*/  BSYNC B2 ;  /* 0x0000000000027941 */ /* 0x000fea0003800000 */
.L_x_1893:
[----:B------:R-:W-:Y:S01]  /*15b0*/  BSSY B2, `(.L_x_1895) ;  /* 0x0000010000027945 */ /* 0x000fe20003800000 */
[----:B------:R-:W-:-:S03]  /*15c0*/  @P0 PRMT R57, R88, 0x7610, R57 ;  /* 0x0000761058390816 */ /* 0x000fc60000000039 */
[----:B------:R-:W-:Y:S05]  /*15d0*/  @P2 BRA `(.L_x_1896) ;  /* 0x0000000000142947 */ /* 0x000fea0003800000 */
[----:B------:R-:W-:Y:S01]  /*15e0*/  HFMA2.MMA R63, -RZ, RZ, 0, 0 ;  /* 0x00000000ff3f7435 */ /* 0x000fe200000001ff */
[----:B------:R-:W-:Y:S10]  /*15f0*/  @!P4 BRA `(.L_x_1897) ;  /* 0x00000000002cc947 */ /* 0x000ff40003800000 */
[----:B-----5:R-:W-:-:S04]  /*1600*/  PRMT R63, R5, 0x7632, R63 ;  /* 0x00007632053f7816 */ /* 0x020fc8000000003f */
[----:B------:R-:W-:Y:S01]  /*1610*/  SHF.L.U32 R63, R63, 0x10, RZ ;  /* 0x000000103f3f7819 */ /* 0x000fe200000006ff */
[----:B------:R-:W-:Y:S06]  /*1620*/  BRA `(.L_x_1897) ;  /* 0x0000000000207947 */ /* 0x000fec0003800000 */
.L_x_1896:
        /* <DEDUP_REMOVED lines=8> */
.L_x_1897:
[----:B------:R-:W-:Y:S05]  /*16b0*/  BSYNC B2 ;  /* 0x0000000000027941 */ /* 0x000fea0003800000 */
.L_x_1895:
        /* <DEDUP_REMOVED lines=9> */
[----:B------:R-:W-:Y:S02]  /*1750*/  FSEL R93, R93, RZ, P5 ;  /* 0x000000ff5d5d7208 */ /* 0x000fe40002800000 */
[----:B------:R-:W-:Y:S02]  /*1760*/  @P5 SHF.L.U32 R63, R63, 0x10, RZ ;  /* 0x000000103f3f5819 */ /* 0x000fe400000006ff */
[----:B------:R-:W-:-:S03]  /*1770*/  F2FP.BF16.F32.PACK_AB R93, RZ, R93 ;  /* 0x0000005dff5d723e */ /* 0x000fc600000010ff */
[----:B------:R-:W-:Y:S01]  /*1780*/  @P5 FMUL.FTZ R92, R94, R63 ;  /* 0x0000003f5e5c5220 */ /* 0x000fe20000410000 */
[----:B------:R-:W-:-:S03]  /*1790*/  PRMT R53, R53, 0x5410, R93 ;  /* 0x0000541035357816 */ /* 0x000fc6000000005d */
[----:B------:R-:W-:-:S07]  /*17a0*/  FADD.FTZ R23, R23, R92 ;  /* 0x0000005c17177221 */ /* 0x000fce0000010000 */
.L_x_1899:
[----:B------:R-:W-:Y:S05]  /*17b0*/  BSYNC B2 ;  /* 0x0000000000027941 */ /* 0x000fea0003800000 */
.L_x_1898:
[----:B------:R-:W-:Y:S01]  /*17c0*/  BSSY B2, `(.L_x_1900) ;  /* 0x000000e000027945 */ /* 0x000fe20003800000 */
[----:B------:R-:W-:-:S03]  /*17d0*/  @P0 PRMT R57, R57, 0x5410, R88 ;  /* 0x0000541039390816 */ /* 0x000fc60000000058 */
[----:B------:R-:W-:Y:S05]  /*17e0*/  @P2 BRA `(.L_x_1901) ;  /* 0x0000000000102947 */ /* 0x000fea0003800000 */
[----:B------:R-:W-:Y:S01]  /*17f0*/  IMAD.MOV.U32 R63, RZ, RZ, RZ ;  /* 0x000000ffff3f7224 */ /* 0x000fe200078e00ff */
[----:B------:R-:W-:Y:S06]  /*1800*/  @!P4 BRA `(.L_x_1902) ;  /* 0x000000000024c947 */ /* 0x000fec0003800000 */
[----:B-----5:R-:W-:Y:S01]  /*1810*/  SHF.L.U32 R63, R6, 0x10, RZ ;  /* 0x00000010063f7819 */ /* 0x020fe200000006ff */
[----:B------:R-:W-:Y:S06]  /*1820*/  BRA `(.L_x_1902) ;  /* 0x00000000001c7947 */ /* 0x000fec0003800000 */
.L_x_1901:
[----:B------:R-:W-:-:S04]  /*1830*/  ISETP.NE.AND P5, PT, R91, RZ, PT ;  /* 0x000000ff5b00720c */ /* 0x000fc80003fa5270 */
[----:B------:R-:W-:-:S05]  /*1840*/  FSEL R88, R61, RZ, !P5 ;  /* 0x000000ff3d587208 */ /* 0x000fca0006800000 */
[----:B------:R-:W-:Y:S01]  /*1850*/  FFMA.FTZ R63, R69, R62, R88 ;  /* 0x0000003e453f7223 */ /* 0x000fe20000010058 */
[----:B-----5:R-:W-:-:S03]  /*1860*/  @P4 SHF.L.U32 R88, R6, 0x10, RZ ;  /* 0x0000001006584819 */ /* 0x020fc600000006ff */
[----:B------:R-:W-:-:S04]  /*1870*/  FADD.FTZ R63, R80, -R63 ;  /* 0x8000003f503f7221 */ /* 0x000fc80000010000 */
[----:B------:R-:W-:-:S04]  /*1880*/  FMUL.FTZ R63, R64, R63 ;  /* 0x0000003f403f7220 */ /* 0x000fc80000410000 */
[----:B------:R-:W-:-:S07]  /*1890*/  @P4 FADD.FTZ R63, R63, R88 ;  /* 0x000000583f3f4221 */ /* 0x000fce0000010000 */
.L_x_1902:
[----:B------:R-:W-:Y:S05]  /*18a0*/  BSYNC B2 ;  /* 0x0000000000027941 */ /* 0x000fea0003800000 */
.L_x_1900:
[----:B------:R-:W-:Y:S01]  /*18b0*/  BSSY B2, `(.L_x_1903) ;  /* 0x000000e000027945 */ /* 0x000fe20003800000 */
[----:B------:R-:W-:-:S03]  /*18c0*/  @P0 F2FP.BF16.F32.PACK_AB R88, RZ, R63 ;  /* 0x0000003fff58023e */ /* 0x000fc600000010ff */
[----:B------:R-:W-:Y:S05]  /*18d0*/  @!P3 BRA `(.L_x_1904) ;  /* 0x00000000002cb947 */ /* 0x000fea0003800000 */
        /* <DEDUP_REMOVED lines=11> */
.L_x_1904:
[----:B------:R-:W-:Y:S05]  /*1990*/  BSYNC B2 ;  /* 0x0000000000027941 */ /* 0x000fea0003800000 */
.L_x_1903:
        /* <DEDUP_REMOVED lines=8> */
.L_x_1906:
[----:B------:R-:W-:Y:S02]  /*1a20*/  ISETP.NE.AND P5, PT, R91, RZ, PT ;  /* 0x000000ff5b00720c */ /* 0x000fe40003fa5270 */
[----:B0----5:R-:W-:Y:S02]  /*1a30*/  @P4 PRMT R92, R6, 0x7632, R92 ;  /* 0x00007632065c4816 */ /* 0x021fe4000000005c */
[----:B------:R-:W-:Y:S02]  /*1a40*/  FSEL R63, R61, RZ, !P5 ;  /* 0x000000ff3d3f7208 */ /* 0x000fe40006800000 */
[----:B------:R-:W-:-:S03]  /*1a50*/  @P4 SHF.L.U32 R92, R92, 0x10, RZ ;  /* 0x000000105c5c4819 */ /* 0x000fc600000006ff */
[----:B------:R-:W-:-:S04]  /*1a60*/  FFMA.FTZ R88, R72, R62, R63 ;  /* 0x0000003e48587223 */ /* 0x000fc8000001003f */
[----:B------:R-:W-:-:S04]  /*1a70*/  FADD.FTZ R63, R77, -R88 ;  /* 0x800000584d3f7221 */ /* 0x000fc80000010000 */
[----:B------:R-:W-:-:S04]  /*1a80*/  FMUL.FTZ R63, R64, R63 ;  /* 0x0000003f403f7220 */ /* 0x000fc80000410000 */
[----:B------:R-:W-:-:S07]  /*1a90*/  @P4 FADD.FTZ R63, R63, R92 ;  /* 0x0000005c3f3f4221 */ /* 0x000fce0000010000 */
.L_x_1907:
[----:B------:R-:W-:Y:S05]  /*1aa0*/  BSYNC B2 ;  /* 0x0000000000027941 */ /* 0x000fea0003800000 */
.L_x_1905:
        /* <DEDUP_REMOVED lines=15> */
.L_x_1909:
[----:B------:R-:W-:Y:S05]  /*1ba0*/  BSYNC B2 ;  /* 0x0000000000027941 */ /* 0x000fea0003800000 */
.L_x_1908:
[----:B------:R-:W-:Y:S01]  /*1bb0*/  BSSY B2, `(.L_x_1910) ;  /* 0x000000e000027945 */ /* 0x000fe20003800000 */
[----:B------:R-:W-:-:S03]  /*1bc0*/  @P0 PRMT R58, R58, 0x5410, R88 ;  /* 0x000054103a3a0816 */ /* 0x000fc60000000058 */
[----:B------:R-:W-:Y:S05]  /*1bd0*/  @P2 BRA `(.L_x_1911) ;  /* 0x0000000000102947 */ /* 0x000fea0003800000 */
[----:B------:R-:W-:Y:S01]  /*1be0*/  HFMA2.MMA R63, -RZ, RZ, 0, 0 ;  /* 0x00000000ff3f7435 */ /* 0x000fe200000001ff */
[----:B------:R-:W-:Y:S10]  /*1bf0*/  @!P4 BRA `(.L_x_1912) ;  /* 0x000000000024c947 */ /* 0x000ff40003800000 */
[----:B-----5:R-:W-:Y:S01]  /*1c00*/  SHF.L.U32 R63, R7, 0x10, RZ ;  /* 0x00000010073f7819 */ /* 0x020fe200000006ff */
[----:B------:R-:W-:Y:S06]  /*1c10*/  BRA `(.L_x_1912) ;  /* 0x00000000001c7947 */ /* 0x000fec0003800000 */
.L_x_1911:
[----:B------:R-:W-:-:S04]  /*1c20*/  ISETP.NE.AND P5, PT, R91, RZ, PT ;  /* 0x000000ff5b00720c */ /* 0x000fc80003fa5270 */
[----:B------:R-:W-:-:S05]  /*1c30*/  FSEL R88, R61, RZ, !P5 ;  /* 0x000000ff3d587208 */ /* 0x000fca0006800000 */
[----:B------:R-:W-:Y:S01]  /*1c40*/  FFMA.FTZ R63, R71, R62, R88 ;  /* 0x0000003e473f7223 */ /* 0x000fe20000010058 */
[----:B-----5:R-:W-:-:S03]  /*1c50*/  @P4 IMAD.U32 R88, R7, 0x10000, RZ ;  /* 0x0001000007584824 */ /* 0x020fc600078e00ff */
[----:B------:R-:W-:-:S04]  /*1c60*/  FADD.FTZ R63, R82, -R63 ;  /* 0x8000003f523f7221 */ /* 0x000fc80000010000 */
[----:B------:R-:W-:-:S04]  /*1c70*/  FMUL.FTZ R63, R64, R63 ;  /* 0x0000003f403f7220 */ /* 0x000fc80000410000 */
[----:B------:R-:W-:-:S07]  /*1c80*/  @P4 FADD.FTZ R63, R63, R88 ;  /* 0x000000583f3f4221 */ /* 0x000fce0000010000 */
.L_x_1912:
[----:B------:R-:W-:Y:S05]  /*1c90*/  BSYNC B2 ;  /* 0x0000000000027941 */ /* 0x000fea0003800000 */
.L_x_1910:
        /* <DEDUP_REMOVED lines=8> */
[----:B0----5:R-:W-:Y:S02]  /*1d20*/  @P5 SHF.L.U32 R92, R51, 0x10, RZ ;  /* 0x00000010335c5819 */ /* 0x021fe400000006ff */
[----:B------:R-:W-:-:S03]  /*1d30*/  FSEL R93, R93, RZ, P5 ;  /* 0x000000ff5d5d7208 */ /* 0x000fc60002800000 */
[----:B------:R-:W-:Y:S01]  /*1d40*/  @P5 FMUL.FTZ R63, R95, R92 ;  /* 0x0000005c5f3f5220 */ /* 0x000fe20000410000 */
[----:B------:R-:W-:-:S03]  /*1d50*/  F2FP.BF16.F32.PACK_AB R93, RZ, R93 ;  /* 0x0000005dff5d723e */ /* 0x000fc600000010ff */
[----:B------:R-:W-:Y:S01]  /*1d60*/  FADD.FTZ R18, R18, R63 ;  /* 0x0000003f12127221 */ /* 0x000fe20000010000 */
[----:B------:R-:W-:-:S07]  /*1d70*/  PRMT R55, R93, 0x7610, R55 ;  /* 0x000076105d377816 */ /* 0x000fce0000000037 */
.L_x_1914:
[----:B------:R-:W-:Y:S05]  /*1d80*/  BSYNC B2 ;  /* 0x0000000000027941 */ /* 0x000fea0003800000 */
.L_x_1913:
        /* <DEDUP_REMOVED lines=8> */
.L_x_1916:
[----:B------:R-:W-:Y:S02]  /*1e10*/  ISETP.NE.AND P2, PT, R91, RZ, PT ;  /* 0x000000ff5b00720c */ /* 0x000fe40003f45270 */
[----:B-----5:R-:W-:Y:S02]  /*1e20*/  @P4 PRMT R63, R7, 0x7632, R63 ;  /* 0x00007632073f4816 */ /* 0x020fe4000000003f */
[----:B------:R-:W-:-:S05]  /*1e30*/  FSEL R61, R61, RZ, !P2 ;  /* 0x000000ff3d3d7208 */ /* 0x000fca0005000000 */
[----:B------:R-:W-:-:S04]  /*1e40*/  FFMA.FTZ R62, R74, R62, R61 ;  /* 0x0000003e4a3e7223 */ /* 0x000fc8000001003d */
[----:B------:R-:W-:Y:S01]  /*1e50*/  FADD.FTZ R61, R79, -R62 ;  /* 0x8000003e4f3d7221 */ /* 0x000fe20000010000 */
[----:B------:R-:W-:-:S03]  /*1e60*/  @P4 SHF.L.U32 R62, R63, 0x10, RZ ;  /* 0x000000103f3e4819 */ /* 0x000fc600000006ff */
[----:B------:R-:W-:-:S04]  /*1e70*/  FMUL.FTZ R61, R64, R61 ;  /* 0x0000003d403d7220 */ /* 0x000fc80000410000 */
[----:B------:R-:W-:-:S07]  /*1e80*/  @P4 FADD.FTZ R61, R61, R62 ;  /* 0x0000003e3d3d4221 */ /* 0x000fce0000010000 */
.L_x_1917:
[----:B------:R-:W-:Y:S05]  /*1e90*/  BSYNC B2 ;  /* 0x0000000000027941 */ /* 0x000fea0003800000 */
.L_x_1915:
[----:B0-----:R-:W0:Y:S01]  /*1ea0*/  @P0 LDC.64 R92, c[0x0][0x308] ;  /* 0x0000c200ff5c0b82 */ /* 0x001e220000000a00 */
        /* <DEDUP_REMOVED lines=9> */
[----:B------:R-:W-:-:S03]  /*1f40*/  IMAD.MOV.U32 R60, RZ, RZ, RZ ;  /* 0x000000ffff3c7224 */ /* 0x000fc600078e00ff */
        /* <DEDUP_REMOVED lines=9> */
.L_x_1919:
[----:B------:R-:W-:Y:S05]  /*1fe0*/  BSYNC B2 ;  /* 0x0000000000027941 */ /* 0x000fea0003800000 */
.L_x_1918:
[----:B------:R1:W-:Y:S04]  /*1ff0*/  @P0 STG.E.128 desc[UR4][R92.64], R56 ;  /* 0x000000385c000986 */ /* 0x0003e8000c101d04 */
[----:B------:R1:W-:Y:S02]  /*2000*/  @P3 STG.E.128 desc[UR4][R62.64], R52 ;  /* 0x000000343e003986 */ /* 0x0003e4000c101d04 */
.L_x_1877:
[----:B------:R-:W-:Y:S05]  /*2010*/  BSYNC B1 ;  /* 0x0000000000017941 */ /* 0x000fea0003800000 */
.L_x_1876:
[----:B-1----:R-:W1:Y:S02]  /*2020*/  LDC.64 R60, c[0x0][0x210] ;  /* 0x00008400ff3c7b82 */ /* 0x002e640000000a00 */
[----:B-1----:R-:W-:-:S04]  /*2030*/  LEA R2, R60, R2, 0x2 ;  /* 0x000000023c027211 */ /* 0x002fc800078e10ff */
[----:B------:R-:W-:-:S13]  /*2040*/  ISETP.GE.AND P0, PT, R2, R61, PT ;  /* 0x0000003d0200720c */ /* 0x000fda0003f06270 */
[----:B------:R-:W-:Y:S05]  /*2050*/  @!P0 BRA `(.L_x_1920) ;  /* 0xffffffe0009c8947 */ /* 0x000fea000383ffff */
.L_x_1871:
[----:B------:R-:W-:Y:S05]  /*2060*/  BSYNC B0 ;  /* 0x0000000000007941 */ /* 0x000fea0003800000 */
.L_x_1870:
[----:B------:R-:W1:Y:S01]  /*2070*/  S2R R3, SR_CgaCtaId ;  /* 0x0000000000037919 */ /* 0x000e620000008800 */
[----:B------:R-:W-:Y:S01]  /*2080*/  MOV R0, 0x400 ;  /* 0x0000040000007802 */ /* 0x000fe20000000f00 */
[----:B------:R-:W-:Y:S05]  /*2090*/  WARPSYNC.ALL ;  /* 0x0000000000007948 */ /* 0x000fea0003800000 */
[----:B-----5:R-:W3:Y:S01]  /*20a0*/  S2R R43, SR_TID.X ;  /* 0x00000000002b7919 */ /* 0x020ee20000002100 */
[----:B------:R-:W-:Y:S01]  /*20b0*/  ULDC.64 UR14, c[0x0][0x2d8] ;  /* 0x0000b600000e7ab9 */ /* 0x000fe20000000a00 */
[----:B------:R-:W-:Y:S01]  /*20c0*/  ULDC.64 UR16, c[0x0][0x2d0] ;  /* 0x0000b40000107ab9 */ /* 0x000fe20000000a00 */
[----:B------:R-:W-:Y:S01]  /*20d0*/  ULDC.64 UR18, c[0x0][0x2f0] ;  /* 0x0000bc0000127ab9 */ /* 0x000fe20000000a00 */
[----:B------:R-:W4:Y:S01]  /*20e0*/  S2R R34, SR_CTAID.X ;  /* 0x0000000000227919 */ /* 0x000f220000002500 */
[----:B------:R-:W-:Y:S01]  /*20f0*/  BSSY B0, `(.L_x_1921) ;  /* 0x000005a000007945 */ /* 0x000fe20003800000 */
        /* <DEDUP_REMOVED lines=23> */
[----:B------:R0:W-:Y:S01]  /*2270*/  STS.128 [R2], R8 ;  /* 0x0000000802007388 */ /* 0x0001e20000000c00 */
[----:B--2---:R-:W-:-:S03]  /*2280*/  FADD.FTZ R3, R3, R32 ;  /* 0x0000002003037221 */ /* 0x004fc60000010000 */
[----:B------:R-:W-:Y:S01]  /*2290*/  STS.128 [R2+0x10], R12 ;  /* 0x0000100c02007388 */ /* 0x000fe20000000c00 */
[----:B------:R-:W-:Y:S01]  /*22a0*/  FADD.FTZ R4, R4, R7 ;  /* 0x0000000704047221 */ /* 0x000fe20000010000 */
[----:B------:R-:W-:Y:S03]  /*22b0*/  BAR.SYNC.DEFER_BLOCKING 0x0 ;  /* 0x0000000000007b1d */ /* 0x000fe60000010000 */
[----:B------:R-:W-:Y:S01]  /*22c0*/  FADD.FTZ R25, R4, R25 ;  /* 0x0000001904197221 */ /* 0x000fe20000010000 */
[----:B0-----:R-:W-:Y:S02]  /*22d0*/  FADD.FTZ R9, R3, R28 ;  /* 0x0000001c03097221 */ /* 0x001fe40000010000 */
        /* <DEDUP_REMOVED lines=20> */
[----:B0-----:R-:W-:Y:S02]  /*2420*/  IADD3 R2, P2, R34, R43, RZ ;  /* 0x0000002b22027210 */ /* 0x001fe40007f5e0ff */
        /* <DEDUP_REMOVED lines=11> */
[----:B-1----:R-:W-:Y:S01]  /*24e0*/  FADD.FTZ R8, R8, R11 ;  /* 0x0000000b08087221 */ /* 0x002fe20000010000 */
[----:B------:R-:W-:Y:S01]  /*24f0*/  IADD3.X R11, RZ, RZ, RZ, P2, !PT ;  /* 0x000000ffff0b7210 */ /* 0x000fe200017fe4ff */
[----:B--2---:R-:W-:-:S03]  /*2500*/  FADD.FTZ R10, RZ, R10 ;  /* 0x0000000aff0a7221 */ /* 0x004fc60000010000 */
[----:B------:R-:W-:Y:S02]  /*2510*/  SHF.L.U64.HI R11, R2, 0x2, R11 ;  /* 0x00000002020b7819 */ /* 0x000fe4000001020b */
[----:B------:R-:W-:Y:S01]  /*2520*/  IADD3 R2, P2, R0, UR14, RZ ;  /* 0x0000000e00027c10 */ /* 0x000fe2000ff5e0ff */
[----:B---3--:R-:W-:Y:S01]  /*2530*/  FADD.FTZ R10, R10, R13 ;  /* 0x0000000d0a0a7221 */ /* 0x008fe20000010000 */
[----:B------:R-:W-:Y:S02]  /*2540*/  IADD3 R0, P4, R0, UR18, RZ ;  /* 0x0000001200007c10 */ /* 0x000fe4000ff9e0ff */
[C---:B------:R-:W-:Y:S01]  /*2550*/  IADD3.X R3, R11.reuse, UR15, RZ, P2, !PT ;  /* 0x0000000f0b037c10 */ /* 0x040fe200097fe4ff */
        /* <DEDUP_REMOVED lines=19> */
.L_x_1922:
[----:B------:R-:W-:Y:S05]  /*2690*/  BSYNC B0 ;  /* 0x0000000000007941 */ /* 0x000fea0003800000 */
.L_x_1921:
        /* <DEDUP_REMOVED lines=10> */
.L_x_1875:
        /* <DEDUP_REMOVED lines=8> */
.L_x_1924:
[----:B------:R-:W-:Y:S05]  /*27c0*/  BSYNC B1 ;  /* 0x0000000000017941 */ /* 0x000fea0003800000 */
.L_x_1923:
        /* <DEDUP_REMOVED lines=8> */
.L_x_1925:
[----:B------:R-:W-:Y:S01]  /*2850*/  FADD.FTZ R61, R61, R92 ;  /* 0x0000005c3d3d7221 */ /* 0x000fe20000010000 */
[----:B------:R-:W-:-:S04]  /*2860*/  HFMA2.MMA R98, -RZ, RZ, 0, 1.1920928955078125e-07 ;  /* 0x00000002ff627435 */ /* 0x000fc800000001ff */
[----:B------:R-:W-:Y:S01]  /*2870*/  MOV R99, R61 ;  /* 0x0000003d00637202 */ /* 0x000fe20000000f00 */
[----:B------:R-:W-:-:S07]  /*2880*/  IMAD.MOV.U32 R63, RZ, RZ, R97 ;  /* 0x000000ffff3f7224 */ /* 0x000fce00078e0061 */
[----:B------:R-:W-:Y:S05]  /*2890*/  WARPSYNC.COLLECTIVE R96, `(.L_x_1926) ;  /* 0x0000000060087348 */ /* 0x000fea0003c00000 */
[----:B------:R0:W1:Y:S02]  /*28a0*/  SHFL.BFLY P0, R97, R99, R98, R101 ;  /* 0x0c00006263617389 */ /* 0x0000640000000065 */
[----:B01----:R-:W-:Y:S01]  /*28b0*/  ENDCOLLECTIVE ;  /* 0x000000000000791b */ /* 0x003fe20003800000 */
.L_x_1926:
[----:B------:R-:W-:-:S05]  /*28c0*/  FADD.FTZ R63, R63, R94 ;  /* 0x0000005e3f3f7221 */ /* 0x000fca0000010000 */
[----:B------:R-:W-:Y:S01]  /*28d0*/  MOV R99, R63 ;  /* 0x0000003f00637202 */ /* 0x000fe20000000f00 */
[----:B------:R-:W-:-:S07]  /*28e0*/  IMAD.MOV.U32 R60, RZ, RZ, R97 ;  /* 0x000000ffff3c7224 */ /* 0x000fce00078e0061 */
[----:B------:R-:W-:Y:S05]  /*28f0*/  WARPSYNC.COLLECTIVE R96, `(.L_x_1927) ;  /* 0x0000000060087348 */ /* 0x000fea0003c00000 */
[----:B------:R0:W1:Y:S02]  /*2900*/  SHFL.BFLY P0, R97, R99, R98, R101 ;  /* 0x0c00006263617389 */ /* 0x0000640000000065 */
[----:B01----:R-:W-:Y:S01]  /*2910*/  ENDCOLLECTIVE ;  /* 0x000000000000791b */ /* 0x003fe20003800000 */
.L_x_1927:
[----:B------:R-:W-:Y:S01]  /*2920*/  FADD.FTZ R60, R61, R60 ;  /* 0x0000003c3d3c7221 */ /* 0x000fe20000010000 */
[----:B------:R-:W-:-:S03]  /*2930*/  HFMA2.MMA R98, -RZ, RZ, 0, 2.384185791015625e-07 ;  /* 0x00000004ff627435 */ /* 0x000fc600000001ff */
[----:B------:R-:W-:Y:S01]  /*2940*/  IMAD.MOV.U32 R99, RZ, RZ, R60 ;  /* 0x000000ffff637224 */ /* 0x000fe200078e003c */
[----:B------:R-:W-:-:S07]  /*2950*/  MOV R62, R97 ;  /* 0x00000061003e7202 */ /* 0x000fce0000000f00 */
[----:B------:R-:W-:Y:S05]  /*2960*/  WARPSYNC.COLLECTIVE R96, `(.L_x_1928) ;  /* 0x0000000060087348 */ /* 0x000fea0003c00000 */
[----:B------:R0:W1:Y:S02]  /*2970*/  SHFL.BFLY P0, R97, R99, R98, R101 ;  /* 0x0c00006263617389 */ /* 0x0000640000000065 */
[----:B01----:R-:W-:Y:S01]  /*2980*/  ENDCOLLECTIVE ;  /* 0x000000000000791b */ /* 0x003fe20003800000 */
.L_x_1928:
[----:B------:R-:W-:-:S04]  /*2990*/  FADD.FTZ R62, R63, R62 ;  /* 0x0000003e3f3e7221 */ /* 0x000fc80000010000 */
[----:B------:R-:W-:Y:S01]  /*29a0*/  IMAD.MOV.U32 R99, RZ, RZ, R62 ;  /* 0x000000ffff637224 */ /* 0x000fe200078e003e */
[----:B------:R-:W-:-:S07]  /*29b0*/  MOV R93, R97 ;  /* 0x00000061005d7202 */ /* 0x000fce0000000f00 */
[----:B------:R-:W-:Y:S05]  /*29c0*/  WARPSYNC.COLLECTIVE R96, `(.L_x_1929) ;  /* 0x0000000060087348 */ /* 0x000fea0003c00000 */
[----:B------:R0:W1:Y:S02]  /*29d0*/  SHFL.BFLY P0, R97, R99, R98, R101 ;  /* 0x0c00006263617389 */ /* 0x0000640000000065 */
[----:B01----:R-:W-:Y:S01]  /*29e0*/  ENDCOLLECTIVE ;  /* 0x000000000000791b */ /* 0x003fe20003800000 */
.L_x_1929:
[----:B------:R-:W-:-:S05]  /*29f0*/  FADD.FTZ R93, R60, R93 ;  /* 0x0000005d3c5d7221 */ /* 0x000fca0000010000 */
[----:B------:R-:W-:Y:S01]  /*2a00*/  MOV R99, R93 ;  /* 0x0000005d00637202 */ /* 0x000fe20000000f00 */
[----:B------:R-:W-:Y:S01]  /*2a10*/  IMAD.MOV.U32 R98, RZ, RZ, 0x8 ;  /* 0x00000008ff627424 */ /* 0x000fe200078e00ff */
[----:B------:R-:W-:-:S07]  /*2a20*/  MOV R95, R97 ;  /* 0x00000061005f7202 */ /* 0x000fce0000000f00 */
[----:B------:R-:W-:Y:S05]  /*2a30*/  WARPSYNC.COLLECTIVE R96, `(.L_x_1930) ;  /* 0x0000000060087348 */ /* 0x000fea0003c00000 */
[----:B------:R0:W1:Y:S02]  /*2a40*/  SHFL.BFLY P0, R97, R99, R98, R101 ;  /* 0x0c00006263617389 */ /* 0x0000640000000065 */
[----:B01----:R-:W-:Y:S01]  /*2a50*/  ENDCOLLECTIVE ;  /* 0x000000000000791b */ /* 0x003fe20003800000 */
.L_x_1930:
[----:B------:R-:W-:-:S05]  /*2a60*/  FADD.FTZ R95, R62, R95 ;  /* 0x0000005f3e5f7221 */ /* 0x000fca0000010000 */
[----:B------:R-:W-:Y:S02]  /*2a70*/  MOV R99, R95 ;  /* 0x0000005f00637202 */ /* 0x000fe40000000f00 */
[----:B------:R-:W-:-:S07]  /*2a80*/  MOV R92, R97 ;  /* 0x00000061005c7202 */ /* 0x000fce0000000f00 */
[----:B------:R-:W-:Y:S05]  /*2a90*/  WARPSYNC.COLLECTIVE R96, `(.L_x_1931) ;  /* 0x0000000060087348 */ /* 0x000fea0003c00000 */
[----:B------:R0:W1:Y:S02]  /*2aa0*/  SHFL.BFLY P0, R97, R99, R98, R101 ;  /* 0x0c00006263617389 */ /* 0x0000640000000065 */
[----:B01----:R-:W-:Y:S01]  /*2ab0*/  ENDCOLLECTIVE ;  /* 0x000000000000791b */ /* 0x003fe20003800000 */
.L_x_1931:
[----:B------:R-:W-:Y:S01]  /*2ac0*/  FADD.FTZ R92, R93, R92 ;  /* 0x0000005c5d5c7221 */ /* 0x000fe20000010000 */
[----:B------:R-:W-:-:S04]  /*2ad0*/  HFMA2.MMA R98, -RZ, RZ, 0, 9.5367431640625e-07 ;  /* 0x00000010ff627435 */ /* 0x000fc800000001ff */
[----:B------:R-:W-:Y:S01]  /*2ae0*/  MOV R99, R92 ;  /* 0x0000005c00637202 */ /* 0x000fe20000000f00 */
[----:B------:R-:W-:-:S07]  /*2af0*/  IMAD.MOV.U32 R94, RZ, RZ, R97 ;  /* 0x000000ffff5e7224 */ /* 0x000fce00078e0061 */
[----:B------:R-:W-:Y:S05]  /*2b00*/  WARPSYNC.COLLECTIVE R96, `(.L_x_1932) ;  /* 0x0000000060087348 */ /* 0x000fea0003c00000 */
[----:B------:R0:W1:Y:S02]  /*2b10*/  SHFL.BFLY P0, R97, R99, R98, R101 ;  /* 0x0c00006263617389 */ /* 0x0000640000000065 */
[----:B01----:R-:W-:Y:S01]  /*2b20*/  ENDCOLLECTIVE ;  /* 0x000000000000791b */ /* 0x003fe20003800000 */
.L_x_1932:
[----:B------:R-:W-:-:S05]  /*2b30*/  FADD.FTZ R94, R95, R94 ;  /* 0x0000005e5f5e7221 */ /* 0x000fca0000010000 */
[----:B------:R-:W-:Y:S01]  /*2b40*/  MOV R99, R94 ;  /* 0x0000005e00637202 */ /* 0x000fe20000000f00 */
[----:B------:R-:W-:-:S07]  /*2b50*/  IMAD.MOV.U32 R61, RZ, RZ, R97 ;  /* 0x000000ffff3d7224 */ /* 0x000fce00078e0061 */
[----:B------:R-:W-:Y:S05]  /*2b60*/  WARPSYNC.COLLECTIVE R96, `(.L_x_1933) ;  /* 0x0000000060087348 */ /* 0x000fea0003c00000 */
[----:B------:R0:W1:Y:S02]  /*2b70*/  SHFL.BFLY P0, R97, R99, R98, R101 ;  /* 0x0c00006263617389 */ /* 0x0000640000000065 */
[----:B01----:R-:W-:Y:S01]  /*2b80*/  ENDCOLLECTIVE ;  /* 0x000000000000791b */ /* 0x003fe20003800000 */
.L_x_1933:
[----:B------:R-:W-:Y:S01]  /*2b90*/  MOV R63, R97 ;  /* 0x00000061003f7202 */ /* 0x000fe20000000f00 */
[----:B------:R-:W-:Y:S06]  /*2ba0*/  BRA `(.L_x_1934) ;  /* 0xffffffe000a47947 */ /* 0x000fec000383ffff */
.L_x_1935:
        /* <DEDUP_REMOVED lines=13> */
.L_x_6521:


//--------------------- .text._ZN10layer_norm22ln_bwd_finalize_kernelINS_22Kernel_traits_finalizeILj256Ef13__nv_bfloat16S2_S2_fjLb1ELj1024ELj4ENS_18Kernel_traits_baseILj256EfS2_S2_S2_fjLj1024EEEEELb1ELb1EEEvNS_9BwdParamsE --------------------------
	.section	.text._ZN10layer_norm22ln_bwd_finalize_kernelINS_22Kernel_traits_finalizeILj256Ef13__nv_bfloat16S2_S2_fjLb1ELj1024ELj4ENS_18Kernel_traits_baseILj256EfS2_S2_S2_fjLj1024EEEEELb1ELb1EEEvNS_9BwdParamsE,"ax",@progbits
	.align	128
        .global         _ZN10layer_norm22ln_bwd_finalize_kernelINS_22Kernel_traits_finalizeILj256Ef13__nv_bfloat16S2_S2_fjLb1ELj1024ELj4ENS_18Kernel_traits_baseILj256EfS2_S2_S2_fjLj1024EEEEELb1ELb1EEEvNS_9BwdParamsE
        .type           _ZN10layer_norm22ln_bwd_finalize_kernelINS_22Kernel_traits_finalizeILj256Ef13__nv_bfloat16S2_S2_fjLb1ELj1024ELj4ENS_18Kernel_traits_baseILj256EfS2_S2_S2_fjLj1024EEEEELb1ELb1EEEvNS_9BwdParamsE,@function
        .size           _ZN10layer_norm22ln_bwd_finalize_kernelINS_22Kernel_traits_finalizeILj256Ef13__nv_bfloat16S2_S2_fjLb1ELj1024ELj4ENS_18Kernel_traits_baseILj256EfS2_S2_S2_fjLj1024EEEEELb1ELb1EEEvNS_9BwdParamsE,(.L_x_6522 - _ZN10layer_norm22ln_bwd_finalize_kernelINS_22Kernel_traits_finalizeILj256Ef13__nv_bfloat16S2_S2_fjLb1ELj1024ELj4ENS_18Kernel_traits_baseILj256EfS2_S2_S2_fjLj1024EEEEELb1ELb1EEEvNS_9BwdParamsE)
        .other          _ZN10layer_norm22ln_bwd_finalize_kernelINS_22Kernel_traits_finalizeILj256Ef13__nv_bfloat16S2_S2_fjLb1ELj1024ELj4ENS_18Kernel_traits_baseILj256EfS2_S2_S2_fjLj1024EEEEELb1ELb1EEEvNS_9BwdParamsE,@"STO_CUDA_ENTRY STV_DEFAULT"
_ZN10layer_norm22ln_bwd_finalize_kernelINS_22Kernel_traits_finalizeILj256Ef13__nv_bfloat16S2_S2_fjLb1ELj1024ELj4ENS_18Kernel_traits_baseILj256EfS2_S2_S2_fjLj1024EEEEELb1ELb1EEEvNS_9BwdParamsE:
.text._ZN10layer_norm22ln_bwd_finalize_kernelINS_22Kernel_traits_finalizeILj256Ef13__nv_bfloat16S2_S2_fjLb1ELj1024ELj4ENS_18Kernel_traits_baseILj256EfS2_S2_S2_fjLj1024EEEEELb1ELb1EEEvNS_9BwdParamsE:
        /* <DEDUP_REMOVED lines=25> */
.L_x_1947:
        /* <DEDUP_REMOVED lines=20> */
[CC--:B------:R-:W-:Y:S02]  /*02d0*/  ISETP.GE.U32.AND P1, PT, R21.reuse, R8.reuse, PT ;  /* 0x000000081500720c */ /* 0x0c0fe40003f26070 */
[----:B------:R-:W-:-:S04]  /*02e0*/  IADD3 R9, -R21, R8, RZ ;  /* 0x0000000815097210 */ /* 0x000fc80007ffe1ff */
        /* <DEDUP_REMOVED lines=9> */
[----:B------:R-:W-:Y:S01]  /*0380*/  PLOP3.LUT P2, PT, PT, PT, PT, 0x8, 0x0 ;  /* 0x000000000000781c */ /* 0x000fe20003f4e170 */
[----:B------:R-:W-:-:S12]  /*0390*/  VIADD R9, R8, 0xffffffa0 ;  /* 0xffffffa008097836 */ /* 0x000fd80000000000 */
.L_x_1940:
        /* <DEDUP_REMOVED lines=49> */
.L_x_1939:
[----:B------:R-:W-:Y:S05]  /*06b0*/  BSYNC B1 ;  /* 0x0000000000017941 */ /* 0x000fea0003800000 */
.L_x_1938:
        /* <DEDUP_REMOVED lines=32> */
.L_x_1942:
[----:B------:R-:W-:Y:S05]  /*08c0*/  BSYNC B1 ;  /* 0x0000000000017941 */ /* 0x000fea0003800000 */
.L_x_1941:
        /* <DEDUP_REMOVED lines=16> */
.L_x_1937:
[----:B------:R-:W-:Y:S05]  /*09d0*/  BSYNC B0 ;  /* 0x0000000000007941 */ /* 0x000fea0003800000 */
.L_x_1936:
        /* <DEDUP_REMOVED lines=40> */
.L_x_1963:
        /* <DEDUP_REMOVED lines=8> */
.L_x_1943:
        /* <DEDUP_REMOVED lines=8> */
[----:B------:R-:W4:Y:S03]  /*0d60*/  LDC.64 R18, c[0x0][0x310] ;  /* 0x0000c400ff127b82 */ /* 0x000f260000000a00 */
[----:B01----:R-:W0:Y:S04]  /*0d70*/  LDS.64 R10, [R20+UR4+0x3080] ;  /* 0x00308004140a7984 */ /* 0x003e280008000a00 */
[----:B------:R-:W1:Y:S01]  /*0d80*/  LDS.64 R8, [R20+UR4+0x3100] ;  /* 0x0031000414087984 */ /* 0x000e620008000a00 */
[----:B------:R-:W5:Y:S01]  /*0d90*/  LDC.64 R14, c[0x0][0x330] ;  /* 0x0000cc00ff0e7b82 */ /* 0x000f620000000a00 */
[----:B--2---:R-:W-:-:S04]  /*0da0*/  IMAD.WIDE.U32 R16, R5, 0x8, R16 ;  /* 0x0000000805107825 */ /* 0x004fc800078e0010 */
[----:B----4-:R-:W-:-:S04]  /*0db0*/  IMAD.WIDE.U32 R18, R5, 0x8, R18 ;  /* 0x0000000805127825 */ /* 0x010fc800078e0012 */
[----:B-----5:R-:W-:Y:S01]  /*0dc0*/  IMAD.WIDE.U32 R14, R5, 0x8, R14 ;  /* 0x00000008050e7825 */ /* 0x020fe200078e000e */
[----:B---3--:R3:W-:Y:S04]  /*0dd0*/  STG.E.64 desc[UR6][R16.64], R12 ;  /* 0x0000000c10007986 */ /* 0x0087e8000c101b06 */
[----:B0-----:R3:W-:Y:S04]  /*0de0*/  STG.E.64 desc[UR6][R18.64], R10 ;  /* 0x0000000a12007986 */ /* 0x0017e8000c101b06 */
[----:B-1----:R3:W-:Y:S02]  /*0df0*/  STG.E.64 desc[UR6][R14.64], R8 ;  /* 0x000000080e007986 */ /* 0x0027e4000c101b06 */
.L_x_1946:
[----:B------:R-:W-:Y:S05]  /*0e00*/  BSYNC B0 ;  /* 0x0000000000007941 */ /* 0x000fea0003800000 */
.L_x_1945:
[C---:B------:R-:W-:Y:S01]  /*0e10*/  ISETP.GT.U32.AND P1, PT, R4.reuse, -0x101, PT ;  /* 0xfffffeff0400780c */ /* 0x040fe20003f24070 */
[----:B------:R-:W-:Y:S01]  /*0e20*/  VIADD R4, R4, 0x100 ;  /* 0x0000010004047836 */ /* 0x000fe20000000000 */
[----:B------:R-:W-:-:S11]  /*0e30*/  IADD3 R5, R5, 0x80, RZ ;  /* 0x0000008005057810 */ /* 0x000fd60007ffe0ff */
[----:B------:R-:W-:Y:S05]  /*0e40*/  @P1 BRA `(.L_x_1947) ;  /* 0xfffffff000d01947 */ /* 0x000fea000383ffff */
[----:B------:R-:W-:Y:S05]  /*0e50*/  EXIT ;  /* 0x000000000000794d */ /* 0x000fea0003800000 */
.L_x_1944:
[----:B------:R-:W-:Y:S01]  /*0e60*/  HFMA2.MMA R22, -RZ, RZ, 0, 5.9604644775390625e-08 ;  /* 0x00000001ff167435 */ /* 0x000fe200000001ff */
[----:B---3--:R-:W-:Y:S02]  /*0e70*/  MOV R23, R8 ;  /* 0x0000000800177202 */ /* 0x008fe40000000f00 */
[----:B------:R-:W-:Y:S02]  /*0e80*/  MOV R25, 0x1f ;  /* 0x0000001f00197802 */ /* 0x000fe40000000f00 */
[----:B------:R-:W-:-:S07]  /*0e90*/  MOV R20, 0xffffffff ;  /* 0xffffffff00147802 */ /* 0x000fce0000000f00 */
[----:B012---:R-:W-:Y:S05]  /*0ea0*/  WARPSYNC.COLLECTIVE R20, `(.L_x_1948) ;  /* 0x0000000014087348 */ /* 0x007fea0003c00000 */
[----:B------:R3:W4:Y:S02]  /*0eb0*/  SHFL.BFLY P2, R21, R23, R22, R25 ;  /* 0x0c00001617157389 */ /* 0x0007240000040019 */
[----:B01234-:R-:W-:Y:S01]  /*0ec0*/  ENDCOLLECTIVE ;  /* 0x000000000000791b */ /* 0x01ffe20003800000 */
.L_x_1948:
[----:B------:R-:W-:Y:S01]  /*0ed0*/  HFMA2.MMA R22, -RZ, RZ, 0, 1.1920928955078125e-07 ;  /* 0x00000002ff167435 */ /* 0x000fe200000001ff */
[----:B------:R-:W-:-:S05]  /*0ee0*/  MOV R9, R21 ;  /* 0x0000001500097202 */ /* 0x000fca0000000f00 */
[----:B------:R-:W-:-:S05]  /*0ef0*/  FADD.FTZ R9, R8, R9 ;  /* 0x0000000908097221 */ /* 0x000fca0000010000 */
[----:B------:R-:W-:-:S07]  /*0f00*/  MOV R23, R9 ;  /* 0x0000000900177202 */ /* 0x000fce0000000f00 */
[----:B------:R-:W-:Y:S05]  /*0f10*/  WARPSYNC.COLLECTIVE R20, `(.L_x_1949) ;  /* 0x0000000014087348 */ /* 0x000fea0003c00000 */
[----:B------:R0:W1:Y:S02]  /*0f20*/  SHFL.BFLY P2, R21, R23, R22, R25 ;  /* 0x0c00001617157389 */ /* 0x0000640000040019 */
[----:B01----:R-:W-:Y:S01]  /*0f30*/  ENDCOLLECTIVE ;  /* 0x000000000000791b */ /* 0x003fe20003800000 */
.L_x_1949:
[----:B------:R-:W-:Y:S01]  /*0f40*/  HFMA2.MMA R22, -RZ, RZ, 0, 2.384185791015625e-07 ;  /* 0x00000004ff167435 */ /* 0x000fe200000001ff */
[----:B------:R-:W-:-:S04]  /*0f50*/  IMAD.MOV.U32 R12, RZ, RZ, R21 ;  /* 0x000000ffff0c7224 */ /* 0x000fc800078e0015 */
[----:B------:R-:W-:-:S05]  /*0f60*/  FADD.FTZ R12, R9, R12 ;  /* 0x0000000c090c7221 */ /* 0x000fca0000010000 */
[----:B------:R-:W-:-:S07]  /*0f70*/  MOV R23, R12 ;  /* 0x0000000c00177202 */ /* 0x000fce0000000f00 */
[----:B------:R-:W-:Y:S05]  /*0f80*/  WARPSYNC.COLLECTIVE R20, `(.L_x_1950) ;  /* 0x0000000014087348 */ /* 0x000fea0003c00000 */
[----:B------:R0:W1:Y:S02]  /*0f90*/  SHFL.BFLY P2, R21, R23, R22, R25 ;  /* 0x0c00001617157389 */ /* 0x0000640000040019 */
[----:B01----:R-:W-:Y:S01]  /*0fa0*/  ENDCOLLECTIVE ;  /* 0x000000000000791b */ /* 0x003fe20003800000 */
.L_x_1950:
[----:B------:R-:W-:Y:S01]  /*0fb0*/  HFMA2.MMA R22, -RZ, RZ, 0, 4.76837158203125e-07 ;  /* 0x00000008ff167435 */ /* 0x000fe200000001ff */
[----:B------:R-:W-:-:S05]  /*0fc0*/  MOV R13, R21 ;  /* 0x00000015000d7202 */ /* 0x000fca0000000f00 */
[----:B------:R-:W-:-:S05]  /*0fd0*/  FADD.FTZ R13, R12, R13 ;  /* 0x0000000d0c0d7221 */ /* 0x000fca0000010000 */
[----:B------:R-:W-:-:S07]  /*0fe0*/  MOV R23, R13 ;  /* 0x0000000d00177202 */ /* 0x000fce0000000f00 */
[----:B------:R-:W-:Y:S05]  /*0ff0*/  WARPSYNC.COLLECTIVE R20, `(.L_x_1951) ;  /* 0x0000000014087348 */ /* 0x000fea0003c00000 */
[----:B------:R0:W1:Y:S02]  /*1000*/  SHFL.BFLY P2, R21, R23, R22, R25 ;  /* 0x0c00001617157389 */ /* 0x0000640000040019 */
[----:B01----:R-:W-:Y:S01]  /*1010*/  ENDCOLLECTIVE ;  /* 0x000000000000791b */ /* 0x003fe20003800000 */
.L_x_1951:
[----:B------:R-:W-:Y:S01]  /*1020*/  HFMA2.MMA R22, -RZ, RZ, 0, 9.5367431640625e-07 ;  /* 0x00000010ff167435 */ /* 0x000fe200000001ff */
[----:B------:R-:W-:-:S05]  /*1030*/  MOV R8, R21 ;  /* 0x0000001500087202 */ /* 0x000fca0000000f00 */
[----:B------:R-:W-:-:S05]  /*1040*/  FADD.FTZ R9, R13, R8 ;  /* 0x000000080d097221 */ /* 0x000fca0000010000 */
[----:B------:R-:W-:-:S07]  /*1050*/  MOV R23, R9 ;  /* 0x0000000900177202 */ /* 0x000fce0000000f00 */
[----:B------:R-:W-:Y:S05]  /*1060*/  WARPSYNC.COLLECTIVE R20, `(.L_x_1952) ;  /* 0x0000000014087348 */ /* 0x000fea0003c00000 */
[----:B------:R0:W1:Y:S02]  /*1070*/  SHFL.BFLY P2, R21, R23, R22, R25 ;  /* 0x0c00001617157389 */ /* 0x0000640000040019 */
[----:B01----:R-:W-:Y:S01]  /*1080*/  ENDCOLLECTIVE ;  /* 0x000000000000791b */ /* 0x003fe20003800000 */
.L_x_1952:
[----:B------:R-:W-:Y:S01]  /*1090*/  HFMA2.MMA R22, -RZ, RZ, 0, 5.9604644775390625e-08 ;  /* 0x00000001ff167435 */ /* 0x000fe200000001ff */
[----:B------:R-:W-:Y:S01]  /*10a0*/  IMAD.MOV.U32 R23, RZ, RZ, R11 ;  /* 0x000000ffff177224 */ /* 0x000fe200078e000b */
[----:B------:R-:W-:-:S09]  /*10b0*/  MOV R8, R21 ;  /* 0x0000001500087202 */ /* 0x000fd20000000f00 */
[----:B------:R-:W-:Y:S05]  /*10c0*/  WARPSYNC.COLLECTIVE R20, `(.L_x_1953) ;  /* 0x0000000014087348 */ /* 0x000fea0003c00000 */
[----:B------:R0:W1:Y:S02]  /*10d0*/  SHFL.BFLY P2, R21, R23, R22, R25 ;  /* 0x0c00001617157389 */ /* 0x0000640000040019 */
[----:B01----:R-:W-:Y:S01]  /*10e0*/  ENDCOLLECTIVE ;  /* 0x000000000000791b */ /* 0x003fe20003800000 */
.L_x_1953:
[----:B------:R-:W-:Y:S01]  /*10f0*/  HFMA2.MMA R22, -RZ, RZ, 0, 1.1920928955078125e-07 ;  /* 0x00000002ff167435 */ /* 0x000fe200000001ff */
[----:B------:R-:W-:-:S05]  /*1100*/  MOV R12, R21 ;  /* 0x00000015000c7202 */ /* 0x000fca0000000f00 */
[----:B------:R-:W-:-:S05]  /*1110*/  FADD.FTZ R14, R11, R12 ;  /* 0x0000000c0b0e7221 */ /* 0x000fca0000010000 */
[----:B------:R-:W-:-:S07]  /*1120*/  MOV R23, R14 ;  /* 0x0000000e00177202 */ /* 0x000fce0000000f00 */
[----:B------:R-:W-:Y:S05]  /*1130*/  WARPSYNC.COLLECTIVE R20, `(.L_x_1954) ;  /* 0x0000000014087348 */ /* 0x000fea0003c00000 */
[----:B------:R0:W1:Y:S02]  /*1140*/  SHFL.BFLY P2, R21, R23, R22, R25 ;  /* 0x0c00001617157389 */ /* 0x0000640000040019 */
[----:B01----:R-:W-:Y:S01]  /*1150*/  ENDCOLLECTIVE ;  /* 0x000000000000791b */ /* 0x003fe20003800000 */
.L_x_1954:
[----:B------:R-:W-:Y:S01]  /*1160*/  HFMA2.MMA R22, -RZ, RZ, 0, 2.384185791015625e-07 ;  /* 0x00000004ff167435 */ /* 0x000fe200000001ff */
[----:B------:R-:W-:-:S05]  /*1170*/  MOV R13, R21 ;  /* 0x00000015000d7202 */ /* 0x000fca0000000f00 */
[----:B------:R-:W-:-:S05]  /*1180*/  FADD.FTZ R15, R14, R13 ;  /* 0x0000000d0e0f7221 */ /* 0x000fca0000010000 */
[----:B------:R-:W-:-:S07]  /*1190*/  MOV R23, R15 ;  /* 0x0000000f00177202 */ /* 0x000fce0000000f00 */
[----:B------:R-:W-:Y:S05]  /*11a0*/  WARPSYNC.COLLECTIVE R20, `(.L_x_1955) ;  /* 0x0000000014087348 */ /* 0x000fea0003c00000 */
[----:B------:R0:W1:Y:S02]  /*11b0*/  SHFL.BFLY P2, R21, R23, R22, R25 ;  /* 0x0c00001617157389 */ /* 0x0000640000040019 */
[----:B01----:R-:W-:Y:S01]  /*11c0*/  ENDCOLLECTIVE ;  /* 0x000000000000791b */ /* 0x003fe20003800000 */
.L_x_1955:
[----:B------:R-:W-:Y:S01]  /*11d0*/  IMAD.MOV.U32 R22, RZ, RZ, 0x8 ;  /* 0x00000008ff167424 */ /* 0x000fe200078e00ff */
[----:B------:R-:W-:-:S05]  /*11e0*/  MOV R16, R21 ;  /* 0x0000001500107202 */ /* 0x000fca0000000f00 */
[----:B------:R-:W-:-:S05]  /*11f0*/  FADD.FTZ R16, R15, R16 ;  /* 0x000000100f107221 */ /* 0x000fca0000010000 */
[----:B------:R-:W-:-:S07]  /*1200*/  MOV R23, R16 ;  /* 0x0000001000177202 */ /* 0x000fce0000000f00 */
[----:B------:R-:W-:Y:S05]  /*1210*/  WARPSYNC.COLLECTIVE R20, `(.L_x_1956) ;  /* 0x0000000014087348 */ /* 0x000fea0003c00000 */
[----:B------:R0:W1:Y:S02]  /*1220*/  SHFL.BFLY P2, R21, R23, R22, R25 ;  /* 0x0c00001617157389 */ /* 0x0000640000040019 */
[----:B01----:R-:W-:Y:S01]  /*1230*/  ENDCOLLECTIVE ;  /* 0x000000000000791b */ /* 0x003fe20003800000 */
.L_x_1956:
[----:B------:R-:W-:Y:S01]  /*1240*/  HFMA2.MMA R22, -RZ, RZ, 0, 9.5367431640625e-07 ;  /* 0x00000010ff167435 */ /* 0x000fe200000001ff */
[----:B------:R-:W-:-:S05]  /*1250*/  MOV R11, R21 ;  /* 0x00000015000b7202 */ /* 0x000fca0000000f00 */
[----:B------:R-:W-:-:S05]  /*1260*/  FADD.FTZ R11, R16, R11 ;  /* 0x0000000b100b7221 */ /* 0x000fca0000010000 */
[----:B------:R-:W-:-:S07]  /*1270*/  MOV R23, R11 ;  /* 0x0000000b00177202 */ /* 0x000fce0000000f00 */
[----:B------:R-:W-:Y:S05]  /*1280*/  WARPSYNC.COLLECTIVE R20, `(.L_x_1957) ;  /* 0x0000000014087348 */ /* 0x000fea0003c00000 */
[----:B------:R0:W1:Y:S02]  /*1290*/  SHFL.BFLY P2, R21, R23, R22, R25 ;  /* 0x0c00001617157389 */ /* 0x0000640000040019 */
[----:B01----:R-:W-:Y:S01]  /*12a0*/  ENDCOLLECTIVE ;  /* 0x000000000000791b */ /* 0x003fe20003800000 */
.L_x_1957:
[----:B------:R-:W-:Y:S01]  /*12b0*/  HFMA2.MMA R22, -RZ, RZ, 0, 5.9604644775390625e-08 ;  /* 0x00000001ff167435 */ /* 0x000fe200000001ff */
[----:B------:R-:W-:Y:S02]  /*12c0*/  MOV R23, R10 ;  /* 0x0000000a00177202 */ /* 0x000fe40000000f00 */
[----:B------:R-:W-:-:S08]  /*12d0*/  MOV R12, R21 ;  /* 0x00000015000c7202 */ /* 0x000fd00000000f00 */
[----:B------:R-:W-:Y:S05]  /*12e0*/  WARPSYNC.COLLECTIVE R20, `(.L_x_1958) ;  /* 0x0000000014087348 */ /* 0x000fea0003c00000 */
[----:B------:R0:W1:Y:S02]  /*12f0*/  SHFL.BFLY P2, R21, R23, R22, R25 ;  /* 0x0c00001617157389 */ /* 0x0000640000040019 */
[----:B01----:R-:W-:Y:S01]  /*1300*/  ENDCOLLECTIVE ;  /* 0x000000000000791b */ /* 0x003fe20003800000 */
.L_x_1958:
[----:B------:R-:W-:Y:S01]  /*1310*/  HFMA2.MMA R22, -RZ, RZ, 0, 1.1920928955078125e-07 ;  /* 0x00000002ff167435 */ /* 0x000fe200000001ff */
[----:B------:R-:W-:-:S05]  /*1320*/  MOV R13, R21 ;  /* 0x00000015000d7202 */ /* 0x000fca0000000f00 */
[----:B------:R-:W-:-:S05]  /*1330*/  FADD.FTZ R17, R10, R13 ;  /* 0x0000000d0a117221 */ /* 0x000fca0000010000 */
[----:B------:R-:W-:-:S07]  /*1340*/  MOV R23, R17 ;  /* 0x0000001100177202 */ /* 0x000fce0000000f00 */
[----:B------:R-:W-:Y:S05]  /*1350*/  WARPSYNC.COLLECTIVE R20, `(.L_x_1959) ;  /* 0x0000000014087348 */ /* 0x000fea0003c00000 */
[----:B------:R0:W1:Y:S02]  /*1360*/  SHFL.BFLY P2, R21, R23, R22, R25 ;  /* 0x0c00001617157389 */ /* 0x0000640000040019 */
[----:B01----:R-:W-:Y:S01]  /*1370*/  ENDCOLLECTIVE ;  /* 0x000000000000791b */ /* 0x003fe20003800000 */
.L_x_1959:
[----:B------:R-:W-:Y:S01]  /*1380*/  HFMA2.MMA R22, -RZ, RZ, 0, 2.384185791015625e-07 ;  /* 0x00000004ff167435 */ /* 0x000fe200000001ff */
[----:B------:R-:W-:-:S04]  /*1390*/  IMAD.MOV.U32 R16, RZ, RZ, R21 ;  /* 0x000000ffff107224 */ /* 0x000fc800078e0015 */
[----:B------:R-:W-:-:S05]  /*13a0*/  FADD.FTZ R18, R17, R16 ;  /* 0x0000001011127221 */ /* 0x000fca0000010000 */
[----:B------:R-:W-:-:S07]  /*13b0*/  MOV R23, R18 ;  /* 0x0000001200177202 */ /* 0x000fce0000000f00 */
[----:B------:R-:W-:Y:S05]  /*13c0*/  WARPSYNC.COLLECTIVE R20, `(.L_x_1960) ;  /* 0x0000000014087348 */ /* 0x000fea0003c00000 */
[----:B------:R0:W1:Y:S02]  /*13d0*/  SHFL.BFLY P2, R21, R23, R22, R25 ;  /* 0x0c00001617157389 */ /* 0x0000640000040019 */
[----:B01----:R-:W-:Y:S01]  /*13e0*/  ENDCOLLECTIVE ;  /* 0x000000000000791b */ /* 0x003fe20003800000 */
.L_x_1960:
[----:B------:R-:W-:Y:S01]  /*13f0*/  HFMA2.MMA R22, -RZ, RZ, 0, 4.76837158203125e-07 ;  /* 0x00000008ff167435 */ /* 0x000fe200000001ff */
[----:B------:R-:W-:-:S05]  /*1400*/  MOV R19, R21 ;  /* 0x0000001500137202 */ /* 0x000fca0000000f00 */
[----:B------:R-:W-:-:S05]  /*1410*/  FADD.FTZ R19, R18, R19 ;  /* 0x0000001312137221 */ /* 0x000fca0000010000 */
[----:B------:R-:W-:-:S07]  /*1420*/  MOV R23, R19 ;  /* 0x0000001300177202 */ /* 0x000fce0000000f00 */
[----:B------:R-:W-:Y:S05]  /*1430*/  WARPSYNC.COLLECTIVE R20, `(.L_x_1961) ;  /* 0x0000000014087348 */ /* 0x000fea0003c00000 */
[----:B------:R0:W1:Y:S02]  /*1440*/  SHFL.BFLY P2, R21, R23, R22, R25 ;  /* 0x0c00001617157389 */ /* 0x0000640000040019 */
[----:B01----:R-:W-:Y:S01]  /*1450*/  ENDCOLLECTIVE ;  /* 0x000000000000791b */ /* 0x003fe20003800000 */
.L_x_1961:
[----:B------:R-:W-:Y:S01]  /*1460*/  HFMA2.MMA R22, -RZ, RZ, 0, 9.5367431640625e-07 ;  /* 0x00000010ff167435 */ /* 0x000fe200000001ff */
[----:B------:R-:W-:-:S05]  /*1470*/  MOV R10, R21 ;  /* 0x00000015000a7202 */ /* 0x000fca0000000f00 */
[----:B------:R-:W-:-:S05]  /*1480*/  FADD.FTZ R10, R19, R10 ;  /* 0x0000000a130a7221 */ /* 0x000fca0000010000 */
[----:B------:R-:W-:-:S07]  /*1490*/  MOV R23, R10 ;  /* 0x0000000a00177202 */ /* 0x000fce0000000f00 */
[----:B------:R-:W-:Y:S05]  /*14a0*/  WARPSYNC.COLLECTIVE R20, `(.L_x_1962) ;  /* 0x0000000014087348 */ /* 0x000fea0003c00000 */
[----:B------:R0:W1:Y:S02]  /*14b0*/  SHFL.BFLY P2, R21, R23, R22, R25 ;  /* 0x0c00001617157389 */ /* 0x0000640000040019 */
[----:B01----:R-:W-:Y:S01]  /*14c0*/  ENDCOLLECTIVE ;  /* 0x000000000000791b */ /* 0x003fe20003800000 */
.L_x_1962:
[----:B------:R-:W-:Y:S01]  /*14d0*/  MOV R15, R21 ;  /* 0x00000015000f7202 */ /* 0x000fe20000000f00 */
[----:B------:R-:W-:Y:S06]  /*14e0*/  BRA `(.L_x_1963) ;  /* 0xfffffff400dc7947 */ /* 0x000fec000383ffff */
.L_x_1964:
        /* <DEDUP_REMOVED lines=9> */
.L_x_6522:


//--------------------- .text._ZN10layer_norm13ln_bwd_kernelINS_13Kernel_traitsIf13__nv_bfloat16S2_S2_fjLj256ELj1ELj4ELj1ELj16ENS_18Kernel_traits_baseILj256EfS2_S2_S2_fjLj128EEEEELb1ELb1ELb1ELb1EEEvNS_9BwdParamsE --------------------------
	.section	.text._ZN10layer_norm13ln_bwd_kernelINS_13Kernel_traitsIf13__nv_bfloat16S2_S2_fjLj256ELj1ELj4ELj1ELj16ENS_18Kernel_traits_baseILj256EfS2_S2_S2_fjLj128EEEEELb1ELb1ELb1ELb1EEEvNS_9BwdParamsE,"ax",@progbits
	.align	128
        .global         _ZN10layer_norm13ln_bwd_kernelINS_13Kernel_traitsIf13__nv_bfloat16S2_S2_fjLj256ELj1ELj4ELj1ELj16ENS_18Kernel_traits_baseILj256EfS2_S2_S2_fjLj128EEEEELb1ELb1ELb1ELb1EEEvNS_9BwdParamsE
        .type           _ZN10layer_norm13ln_bwd_kernelINS_13Kernel_traitsIf13__nv_bfloat16S2_S2_fjLj256ELj1ELj4ELj1ELj16ENS_18Kernel_traits_baseILj256EfS2_S2_S2_fjLj128EEEEELb1ELb1ELb1ELb1EEEvNS_9BwdParamsE,@function
        .size           _ZN10layer_norm13ln_bwd_kernelINS_13Kernel_traitsIf13__nv_bfloat16S2_S2_fjLj256ELj1ELj4ELj1ELj16ENS_18Kernel_traits_baseILj256EfS2_S2_S2_fjLj128EEEEELb1ELb1ELb1ELb1EEEvNS_9BwdParamsE,(.L_x_6523 - _ZN10layer_norm13ln_bwd_kernelINS_13Kernel_traitsIf13__nv_bfloat16S2_S2_fjLj256ELj1ELj4ELj1ELj16ENS_18Kernel_traits_baseILj256EfS2_S2_S2_fjLj128EEEEELb1ELb1ELb1ELb1EEEvNS_9BwdParamsE)
        .other          _ZN10layer_norm13ln_bwd_kernelINS_13Kernel_traitsIf13__nv_bfloat16S2_S2_fjLj256ELj1ELj4ELj1ELj16ENS_18Kernel_traits_baseILj256EfS2_S2_S2_fjLj128EEEEELb1ELb1ELb1ELb1EEEvNS_9BwdParamsE,@"STO_CUDA_ENTRY STV_DEFAULT"
_ZN10layer_norm13ln_bwd_kernelINS_13Kernel_traitsIf13__nv_bfloat16S2_S2_fjLj256ELj1ELj4ELj1ELj16ENS_18Kernel_traits_baseILj256EfS2_S2_S2_fjLj128EEEEELb1ELb1ELb1ELb1EEEvNS_9BwdParamsE:
.text._ZN10layer_norm13ln_bwd_kernelINS_13Kernel_traitsIf13__nv_bfloat16S2_S2_fjLj256ELj1ELj4ELj1ELj16ENS_18Kernel_traits_baseILj256EfS2_S2_S2_fjLj128EEEEELb1ELb1ELb1ELb1EEEvNS_9BwdParamsE:
[----:B------:R-:W-:Y:S01]  /*0000*/  LDC R1, c[0x0][0x28] ;  /* 0x00000a00ff017b82 */ /* 0x000fe20000000800 */
[----:B------:R-:W0:Y:S01]  /*0010*/  S2R R75, SR_TID.X ;  /* 0x00000000004b7919 */ /* 0x000e220000002100 */
[----:B------:R-:W-:Y:S01]  /*0020*/  ULDC UR4, c[0x0][0x214] ;  /* 0x0000850000047ab9 */ /* 0x000fe20000000800 */
[----:B------:R-:W-:Y:S01]  /*0030*/  ULDC UR10, c[0x0][0x290] ;  /* 0x0000a400000a7ab9 */ /* 0x000fe20000000800 */
[----:B------:R-:W-:Y:S01]  /*0040*/  ULDC.64 UR14, c[0x0][0x298] ;  /* 0x0000a600000e7ab9 */ /* 0x000fe20000000a00 */
[----:B------:R-:W1:Y:S01]  /*0050*/  S2R R3, SR_CTAID.X ;  /* 0x0000000000037919 */ /* 0x000e620000002500 */
        /* <DEDUP_REMOVED lines=21> */
.L_x_1966:
[----:B------:R-:W-:Y:S01]  /*01b0*/  IMAD.SHL.U32 R0, R75, 0x20, RZ ;  /* 0x000000204b007824 */ /* 0x000fe200078e00ff */
[----:B------:R-:W-:Y:S01]  /*01c0*/  ULDC.64 UR8, c[0x0][0x278] ;  /* 0x00009e0000087ab9 */ /* 0x000fe20000000a00 */
[----:B------:R-:W-:Y:S01]  /*01d0*/  ULDC.64 UR6, c[0x0][0x260] ;  /* 0x0000980000067ab9 */ /* 0x000fe20000000a00 */
[----:B------:R-:W0:Y:S02]  /*01e0*/  LDC.U8 R73, c[0x0][0x2a0] ;  /* 0x0000a800ff497b82 */ /* 0x000e240000000000 */
        /* <DEDUP_REMOVED lines=22> */
.L_x_2012:
        /* <DEDUP_REMOVED lines=17> */
[----:B0-----:R-:W-:-:S04]  /*0460*/  IMAD.WIDE R76, R74, 0x4, R76 ;  /* 0x000000044a4c7825 */ /* 0x001fc800078e024c */
[----:B--2---:R-:W-:Y:S01]  /*0470*/  IMAD.WIDE.U32 R78, R4, 0x10, R78 ;  /* 0x00000010044e7825 */ /* 0x004fe200078e004e */
[----:B---3--:R-:W-:-:S13]  /*0480*/  ISETP.GT.AND P2, PT, R0, RZ, PT ;  /* 0x000000ff0000720c */ /* 0x008fda0003f44270 */
[----:B----4-:R-:W-:Y:S05]  /*0490*/  @P2 BRA `(.L_x_1969) ;  /* 0x00000000004c2947 */ /* 0x010fea0003800000 */
[----:B-----5:R-:W-:Y:S01]  /*04a0*/  ISETP.GE.AND P3, PT, R6, 0x1, PT ;  /* 0x000000010600780c */ /* 0x020fe20003f66270 */
[----:B------:R-:W-:Y:S02]  /*04b0*/  IMAD.U32 R2, RZ, RZ, UR16 ;  /* 0x00000010ff027e24 */ /* 0x000fe4000f8e00ff */
[----:B------:R-:W-:-:S03]  /*04c0*/  IMAD.MOV.U32 R77, RZ, RZ, RZ ;  /* 0x000000ffff4d7224 */ /* 0x000fc600078e00ff */
[----:B------:R-:W-:-:S07]  /*04d0*/  ISETP.NE.U32.AND P0, PT, R2, RZ, PT ;  /* 0x000000ff0200720c */ /* 0x000fce0003f05070 */
[----:B------:R-:W-:Y:S02]  /*04e0*/  @P3 IADD3 R0, R6, -0x1, RZ ;  /* 0xffffffff06003810 */ /* 0x000fe40007ffe0ff */
[----:B------:R-:W-:-:S03]  /*04f0*/  @P3 LOP3.LUT R72, R75, 0x1f, RZ, 0xc0, !PT ;  /* 0x0000001f4b483812 */ /* 0x000fc600078ec0ff */
[----:B------:R-:W-:-:S05]  /*0500*/  @P3 IMAD R0, R0, R5, RZ ;  /* 0x0000000500003224 */ /* 0x000fca00078e02ff */
[----:B------:R-:W-:-:S04]  /*0510*/  @P3 SHF.R.S32.HI R71, RZ, 0x1f, R0 ;  /* 0x0000001fff473819 */ /* 0x000fc80000011400 */
[----:B------:R-:W-:Y:S02]  /*0520*/  @P3 LEA.HI R89, R71, R0, RZ, 0x3 ;  /* 0x0000000047593211 */ /* 0x000fe400078f18ff */
[----:B------:R-:W-:Y:S01]  /*0530*/  MOV R0, UR17 ;  /* 0x0000001100007c02 */ /* 0x000fe20008000f00 */
[----:B------:R-:W0:Y:S01]  /*0540*/  LDC.64 R70, c[0x0][0x240] ;  /* 0x00009000ff467b82 */ /* 0x000e220000000a00 */
[----:B------:R-:W-:Y:S02]  /*0550*/  @P3 LEA.HI.SX32 R77, R89, R72, 0x1d ;  /* 0x00000048594d3211 */ /* 0x000fe400078feaff */
[----:B------:R-:W-:-:S13]  /*0560*/  ISETP.NE.AND.EX P0, PT, R0, RZ, PT, P0 ;  /* 0x000000ff0000720c */ /* 0x000fda0003f05300 */
[----:B------:R-:W5:Y:S01]  /*0570*/  @P0 LDG.E.128 R8, desc[UR4][R78.64] ;  /* 0x000000044e080981 */ /* 0x000f62000c1e1d00 */
[----:B------:R-:W-:Y:S01]  /*0580*/  HFMA2.MMA R93, -RZ, RZ, 0, 0 ;  /* 0x00000000ff5d7435 */ /* 0x000fe200000001ff */
[----:B0-----:R-:W-:-:S05]  /*0590*/  IMAD.WIDE.U32 R70, R77, 0x8, R70 ;  /* 0x000000084d467825 */ /* 0x001fca00078e0046 */
[----:B------:R0:W5:Y:S02]  /*05a0*/  LDG.E.64 R76, desc[UR4][R70.64] ;  /* 0x00000004464c7981 */ /* 0x000164000c1e1b00 */
[----:B0-----:R-:W-:Y:S01]  /*05b0*/  IMAD.MOV.U32 R70, RZ, RZ, RZ ;  /* 0x000000ffff467224 */ /* 0x001fe200078e00ff */
[----:B------:R-:W-:Y:S06]  /*05c0*/  BRA `(.L_x_1970) ;  /* 0x0000000400b87947 */ /* 0x000fec0003800000 */
.L_x_1969:
[----:B------:R-:W0:Y:S01]  /*05d0*/  LDC.64 R64, c[0x0][0x238] ;  /* 0x00008e00ff407b82 */ /* 0x000e220000000a00 */
[----:B------:R-:W-:Y:S01]  /*05e0*/  IADD3 R0, R0, -0x1, RZ ;  /* 0xffffffff00007810 */ /* 0x000fe20007ffe0ff */
[----:B------:R1:W2:Y:S04]  /*05f0*/  LDG.E R80, desc[UR4][R76.64] ;  /* 0x000000044c507981 */ /* 0x0002a8000c1e1900 */
[----:B------:R-:W-:Y:S02]  /*0600*/  IMAD R0, R0, R5, RZ ;  /* 0x0000000500007224 */ /* 0x000fe400078e02ff */
[----:B------:R-:W3:Y:S03]  /*0610*/  LDC.64 R2, c[0x0][0x2b8] ;  /* 0x0000ae00ff027b82 */ /* 0x000ee60000000a00 */
[----:B------:R-:W-:-:S02]  /*0620*/  SHF.R.S32.HI R69, RZ, 0x1f, R0 ;  /* 0x0000001fff457819 */ /* 0x000fc40000011400 */
[----:B------:R-:W-:Y:S02]  /*0630*/  LOP3.LUT R72, R75, 0x1f, RZ, 0xc0, !PT ;  /* 0x0000001f4b487812 */ /* 0x000fe400078ec0ff */
        /* <DEDUP_REMOVED lines=8> */
[----:B------:R-:W-:-:S04]  /*06c0*/  MOV R2, UR16 ;  /* 0x0000001000027c02 */ /* 0x000fc80008000f00 */
[----:B------:R-:W-:-:S07]  /*06d0*/  ISETP.NE.U32.AND P0, PT, R2, RZ, PT ;  /* 0x000000ff0200720c */ /* 0x000fce0003f05070 */
[----:B------:R-:W-:-:S04]  /*06e0*/  @P3 VIADD R0, R6, 0xffffffff ;  /* 0xffffffff06003836 */ /* 0x000fc80000000000 */
[----:B------:R-:W-:Y:S01]  /*06f0*/  @P3 IMAD R3, R0, R5, RZ ;  /* 0x0000000500033224 */ /* 0x000fe200078e02ff */
[----:B------:R-:W-:-:S04]  /*0700*/  MOV R0, UR17 ;  /* 0x0000001100007c02 */ /* 0x000fc80008000f00 */
[----:B------:R-:W-:Y:S02]  /*0710*/  ISETP.NE.AND.EX P0, PT, R0, RZ, PT, P0 ;  /* 0x000000ff0000720c */ /* 0x000fe40003f05300 */
[----:B-1----:R-:W-:-:S04]  /*0720*/  @P3 SHF.R.S32.HI R76, RZ, 0x1f, R3 ;  /* 0x0000001fff4c3819 */ /* 0x002fc80000011403 */
[----:B------:R-:W-:Y:S01]  /*0730*/  @P3 LEA.HI R77, R76, R3, RZ, 0x3 ;  /* 0x000000034c4d3211 */ /* 0x000fe200078f18ff */
[----:B------:R-:W-:-:S03]  /*0740*/  IMAD.MOV.U32 R3, RZ, RZ, RZ ;  /* 0x000000ffff037224 */ /* 0x000fc600078e00ff */
[----:B------:R-:W-:-:S03]  /*0750*/  @P3 LEA.HI.SX32 R3, R77, R72, 0x1d ;  /* 0x000000484d033211 */ /* 0x000fc600078feaff */
[----:B------:R0:W5:Y:S01]  /*0760*/  @P0 LDG.E.128 R8, desc[UR4][R78.64] ;  /* 0x000000044e080981 */ /* 0x000162000c1e1d00 */
[----:B------:R-:W-:Y:S01]  /*0770*/  ISETP.NE.AND P0, PT, R73, RZ, PT ;  /* 0x000000ff4900720c */ /* 0x000fe20003f05270 */
[----:B----4-:R-:W-:-:S05]  /*0780*/  IMAD.WIDE.U32 R82, R3, 0x8, R82 ;  /* 0x0000000803527825 */ /* 0x010fca00078e0052 */
[----:B------:R1:W5:Y:S01]  /*0790*/  LDG.E.64 R76, desc[UR4][R82.64] ;  /* 0x00000004524c7981 */ /* 0x000362000c1e1b00 */
[----:B--2---:R-:W-:Y:S02]  /*07a0*/  FSEL R80, R80, RZ, !P0 ;  /* 0x000000ff50507208 */ /* 0x004fe40004000000 */
[C---:B------:R-:W-:Y:S02]  /*07b0*/  PRMT R84, R65.reuse, 0x7632, R84 ;  /* 0x0000763241547816 */ /* 0x040fe40000000054 */
[----:B------:R-:W-:Y:S02]  /*07c0*/  PRMT R3, R64, 0x7632, R3 ;  /* 0x0000763240037816 */ /* 0x000fe40000000003 */
[----:B------:R-:W-:Y:S02]  /*07d0*/  SHF.L.U32 R65, R65, 0x10, RZ ;  /* 0x0000001041417819 */ /* 0x000fe400000006ff */
[C---:B------:R-:W-:Y:S01]  /*07e0*/  PRMT R85, R66.reuse, 0x7632, R85 ;  /* 0x0000763242557816 */ /* 0x040fe20000000055 */
[----:B------:R-:W-:Y:S01]  /*07f0*/  IMAD.U32 R87, R66, 0x10000, RZ ;  /* 0x0001000042577824 */ /* 0x000fe200078e00ff */
[----:B------:R-:W-:Y:S01]  /*0800*/  SHF.L.U32 R81, R64, 0x10, RZ ;  /* 0x0000001040517819 */ /* 0x000fe200000006ff */
[----:B------:R-:W-:Y:S01]  /*0810*/  FADD.FTZ R88, -R80, R65 ;  /* 0x0000004150587221 */ /* 0x000fe20000010100 */
[----:B------:R-:W-:-:S02]  /*0820*/  PRMT R66, R67, 0x7632, R66 ;  /* 0x0000763243427816 */ /* 0x000fc40000000042 */
[----:B------:R-:W-:Y:S02]  /*0830*/  SHF.L.U32 R3, R3, 0x10, RZ ;  /* 0x0000001003037819 */ /* 0x000fe400000006ff */
[----:B------:R-:W-:Y:S01]  /*0840*/  SHF.L.U32 R85, R85, 0x10, RZ ;  /* 0x0000001055557819 */ /* 0x000fe200000006ff */
[----:B------:R-:W-:Y:S01]  /*0850*/  IMAD.U32 R65, R84, 0x10000, RZ ;  /* 0x0001000054417824 */ /* 0x000fe200078e00ff */
[----:B------:R-:W-:Y:S01]  /*0860*/  SHF.L.U32 R67, R67, 0x10, RZ ;  /* 0x0000001043437819 */ /* 0x000fe200000006ff */
[----:B------:R-:W-:Y:S01]  /*0870*/  FADD.FTZ R64, -R80, R81 ;  /* 0x0000005150407221 */ /* 0x000fe20000010100 */
[----:B0-----:R-:W-:Y:S01]  /*0880*/  SHF.L.U32 R79, R66, 0x10, RZ ;  /* 0x00000010424f7819 */ /* 0x001fe200000006ff */
[----:B------:R-:W-:Y:S01]  /*0890*/  FADD.FTZ R86, -R80, R3 ;  /* 0x0000000350567221 */ /* 0x000fe20000010100 */
[----:B---3--:R-:W-:Y:S01]  /*08a0*/  PRMT R78, R68, 0x7632, R78 ;  /* 0x00007632444e7816 */ /* 0x008fe2000000004e */
[C---:B-1----:R-:W-:Y:S01]  /*08b0*/  FADD.FTZ R82, -R80.reuse, R85 ;  /* 0x0000005550527221 */ /* 0x042fe20000010100 */
[----:B------:R-:W-:Y:S01]  /*08c0*/  FADD.FTZ R66, -R80, R65 ;  /* 0x0000004150427221 */ /* 0x000fe20000010100 */
[----:B------:R-:W-:Y:S01]  /*08d0*/  IMAD.U32 R85, R68, 0x10000, RZ ;  /* 0x0001000044557824 */ /* 0x000fe200078e00ff */
[----:B------:R-:W-:Y:S01]  /*08e0*/  PRMT R81, R70, 0x7632, R81 ;  /* 0x0000763246517816 */ /* 0x000fe20000000051 */
[C---:B------:R-:W-:Y:S01]  /*08f0*/  FMUL.FTZ R65, R7.reuse, R88 ;  /* 0x0000005807417220 */ /* 0x040fe20000410000 */
[C---:B------:R-:W-:Y:S01]  /*0900*/  FADD.FTZ R90, -R80.reuse, R87 ;  /* 0x00000057505a7221 */ /* 0x040fe20000010100 */
[----:B------:R-:W-:Y:S01]  /*0910*/  FADD.FTZ R84, -R80, R67 ;  /* 0x0000004350547221 */ /* 0x000fe20000010100 */
[C---:B------:R-:W-:Y:S01]  /*0920*/  FMUL.FTZ R3, R7.reuse, R64 ;  /* 0x0000004007037220 */ /* 0x040fe20000410000 */
[----:B------:R-:W-:Y:S01]  /*0930*/  SHF.L.U32 R88, R78, 0x10, RZ ;  /* 0x000000104e587819 */ /* 0x000fe200000006ff */
[--C-:B------:R-:W-:Y:S01]  /*0940*/  FADD.FTZ R80, -R80, R79.reuse ;  /* 0x0000004f50507221 */ /* 0x100fe20000010100 */
[C---:B------:R-:W-:Y:S01]  /*0950*/  FMUL.FTZ R64, R7.reuse, R86 ;  /* 0x0000005607407220 */ /* 0x040fe20000410000 */
[----:B------:R-:W-:Y:S01]  /*0960*/  FMUL.FTZ R68, R7, R82 ;  /* 0x0000005207447220 */ /* 0x000fe20000410000 */
[----:B------:R-:W-:Y:S01]  /*0970*/  PRMT R79, R69, 0x7632, R79 ;  /* 0x00007632454f7816 */ /* 0x000fe2000000004f */
[-C--:B------:R-:W-:Y:S01]  /*0980*/  FMUL.FTZ R82, R36, R85.reuse ;  /* 0x0000005524527220 */ /* 0x080fe20000410000 */
[----:B------:R-:W-:Y:S01]  /*0990*/  IMAD.U32 R78, R81, 0x10000, RZ ;  /* 0x00010000514e7824 */ /* 0x000fe200078e00ff */
[----:B------:R-:W-:Y:S01]  /*09a0*/  SHF.L.U32 R87, R69, 0x10, RZ ;  /* 0x0000001045577819 */ /* 0x000fe200000006ff */
[----:B------:R-:W-:Y:S01]  /*09b0*/  FMUL.FTZ R67, R7, R90 ;  /* 0x0000005a07437220 */ /* 0x000fe20000410000 */
[-C--:B------:R-:W-:Y:S01]  /*09c0*/  FFMA.FTZ R25, R64, R88.reuse, R25 ;  /* 0x0000005840197223 */ /* 0x080fe20000010019 */
[----:B------:R-:W-:Y:S01]  /*09d0*/  FADD.FTZ R33, R33, R88 ;  /* 0x0000005821217221 */ /* 0x000fe20000010000 */
[----:B------:R-:W-:Y:S01]  /*09e0*/  FMUL.FTZ R81, R37, R88 ;  /* 0x0000005825517220 */ /* 0x000fe20000410000 */
[----:B------:R-:W-:Y:S01]  /*09f0*/  SHF.L.U32 R90, R79, 0x10, RZ ;  /* 0x000000104f5a7819 */ /* 0x000fe200000006ff */
[----:B------:R-:W-:Y:S01]  /*0a00*/  FADD.FTZ R88, RZ, R82 ;  /* 0x00000052ff587221 */ /* 0x000fe20000010000 */
[----:B------:R-:W-:Y:S01]  /*0a10*/  SHF.L.U32 R83, R70, 0x10, RZ ;  /* 0x0000001046537819 */ /* 0x000fe200000006ff */
[----:B------:R-:W-:Y:S01]  /*0a20*/  FFMA.FTZ R79, R3, R82, RZ ;  /* 0x00000052034f7223 */ /* 0x000fe200000100ff */
[C---:B------:R-:W-:Y:S01]  /*0a30*/  FMUL.FTZ R69, R7.reuse, R84 ;  /* 0x0000005407457220 */ /* 0x040fe20000410000 */
[----:B------:R-:W-:Y:S01]  /*0a40*/  FMUL.FTZ R66, R7, R66 ;  /* 0x0000004207427220 */ /* 0x000fe20000410000 */
        /* <DEDUP_REMOVED lines=12> */
[C---:B------:R-:W-:Y:S01]  /*0b10*/  FFMA.FTZ R79, R65.reuse, R84, R88 ;  /* 0x00000054414f7223 */ /* 0x040fe20000010058 */
[----:B------:R-:W-:Y:S01]  /*0b20*/  FFMA.FTZ R26, R65, R87, R26 ;  /* 0x00000057411a7223 */ /* 0x000fe2000001001a */
[----:B------:R-:W-:Y:S01]  /*0b30*/  FADD.FTZ R34, R34, R87 ;  /* 0x0000005722227221 */ /* 0x000fe20000010000 */
[----:B------:R-:W-:Y:S01]  /*0b40*/  FADD.FTZ R87, R90, R83 ;  /* 0x000000535a577221 */ /* 0x000fe20000010000 */
[----:B------:R-:W-:Y:S01]  /*0b50*/  FFMA.FTZ R88, R66, R83, R79 ;  /* 0x0000005342587223 */ /* 0x000fe2000001004f */
[C---:B------:R-:W-:Y:S01]  /*0b60*/  PRMT R70, R71.reuse, 0x7632, R70 ;  /* 0x0000763247467816 */ /* 0x040fe20000000046 */
[----:B------:R-:W-:-:S02]  /*0b70*/  IMAD.U32 R71, R71, 0x10000, RZ ;  /* 0x0001000047477824 */ /* 0x000fc400078e00ff */
        /* <DEDUP_REMOVED lines=19> */
.L_x_1970:
[----:B------:R-:W-:Y:S05]  /*0cb0*/  BSYNC B1 ;  /* 0x0000000000017941 */ /* 0x000fea0003800000 */
.L_x_1968:
        /* <DEDUP_REMOVED lines=22> */
.L_x_2024:
[----:B------:R-:W-:Y:S01]  /*0e20*/  @P3 VIADD R6, R6, 0xffffffff ;  /* 0xffffffff06063836 */ /* 0x000fe20000000000 */
[----:B------:R-:W-:-:S03]  /*0e30*/  @P3 LOP3.LUT R72, R75, 0x1f, RZ, 0xc0, !PT ;  /* 0x0000001f4b483812 */ /* 0x000fc600078ec0ff */
[----:B------:R-:W-:Y:S02]  /*0e40*/  @P3 IMAD R5, R6, R5, RZ ;  /* 0x0000000506053224 */ /* 0x000fe400078e02ff */
[----:B-1----:R-:W-:-:S03]  /*0e50*/  FADD.FTZ R6, R70, R71 ;  /* 0x0000004746067221 */ /* 0x002fc60000010000 */
[----:B0-----:R-:W-:-:S04]  /*0e60*/  @P3 SHF.R.S32.HI R70, RZ, 0x1f, R5 ;  /* 0x0000001fff463819 */ /* 0x001fc80000011405 */
[----:B------:R-:W-:Y:S01]  /*0e70*/  @P3 LEA.HI R71, R70, R5, RZ, 0x3 ;  /* 0x0000000546473211 */ /* 0x000fe200078f18ff */
[----:B------:R-:W-:-:S06]  /*0e80*/  HFMA2.MMA R5, -RZ, RZ, 0, 0 ;  /* 0x00000000ff057435 */ /* 0x000fcc00000001ff */
[----:B------:R-:W-:Y:S02]  /*0e90*/  @P3 LEA.HI.SX32 R5, R71, R72, 0x1d ;  /* 0x0000004847053211 */ /* 0x000fe400078feaff */
[----:B------:R-:W0:Y:S03]  /*0ea0*/  @P3 LDC.64 R70, c[0x0][0x220] ;  /* 0x00008800ff463b82 */ /* 0x000e260000000a00 */
[----:B0-----:R-:W-:-:S05]  /*0eb0*/  @P3 IMAD.WIDE.U32 R70, R5, 0x10, R70 ;  /* 0x0000001005463825 */ /* 0x001fca00078e0046 */
[----:B------:R0:W5:Y:S01]  /*0ec0*/  @P3 LDG.E.128 R60, desc[UR4][R70.64] ;  /* 0x00000004463c3981 */ /* 0x000162000c1e1d00 */
[----:B--2---:R-:W-:Y:S01]  /*0ed0*/  FADD.FTZ R78, R78, R79 ;  /* 0x0000004f4e4e7221 */ /* 0x004fe20000010000 */
[----:B------:R-:W-:Y:S01]  /*0ee0*/  BSSY B1, `(.L_x_1972) ;  /* 0x0000013000017945 */ /* 0x000fe20003800000 */
[----:B------:R-:W-:Y:S02]  /*0ef0*/  FMUL.FTZ R6, R6, UR10 ;  /* 0x0000000a06067c20 */ /* 0x000fe40008410000 */
[----:B------:R-:W-:Y:S01]  /*0f00*/  FMUL.FTZ R78, R78, UR10 ;  /* 0x0000000a4e4e7c20 */ /* 0x000fe20008410000 */
[----:B------:R-:W-:Y:S06]  /*0f10*/  @P2 BRA `(.L_x_1973) ;  /* 0x0000000000182947 */ /* 0x000fec0003800000 */
[----:B------:R-:W-:-:S04]  /*0f20*/  ISETP.NE.U32.AND P0, PT, R2, RZ, PT ;  /* 0x000000ff0200720c */ /* 0x000fc80003f05070 */
[----:B------:R-:W-:Y:S02]  /*0f30*/  ISETP.NE.AND.EX P0, PT, R0, RZ, PT, P0 ;  /* 0x000000ff0000720c */ /* 0x000fe40003f05300 */
[----:B------:R-:W-:-:S11]  /*0f40*/  MOV R0, RZ ;  /* 0x000000ff00007202 */ /* 0x000fd60000000f00 */
[----:B------:R-:W-:Y:S05]  /*0f50*/  @!P0 BRA `(.L_x_1974) ;  /* 0x00000000002c8947 */ /* 0x000fea0003800000 */
[----:B------:R-:W-:Y:S01]  /*0f60*/  IMAD.U32 R0, R8, 0x10000, RZ ;  /* 0x0001000008007824 */ /* 0x000fe200078e00ff */
[----:B------:R-:W-:Y:S06]  /*0f70*/  BRA `(.L_x_1974) ;  /* 0x0000000000247947 */ /* 0x000fec0003800000 */
.L_x_1973:
[----:B------:R-:W-:Y:S02]  /*0f80*/  ISETP.NE.U32.AND P0, PT, R2, RZ, PT ;  /* 0x000000ff0200720c */ /* 0x000fe40003f05070 */
[----:B------:R-:W-:Y:S02]  /*0f90*/  ISETP.NE.AND P1, PT, R73, RZ, PT ;  /* 0x000000ff4900720c */ /* 0x000fe40003f25270 */
[----:B------:R-:W-:Y:S02]  /*0fa0*/  ISETP.NE.AND.EX P0, PT, R0, RZ, PT, P0 ;  /* 0x000000ff0000720c */ /* 0x000fe40003f05300 */
[----:B------:R-:W-:-:S05]  /*0fb0*/  FSEL R0, R6, RZ, !P1 ;  /* 0x000000ff06007208 */ /* 0x000fca0004800000 */
[----:B0-----:R-:W-:-:S04]  /*0fc0*/  FFMA.FTZ R71, R3, R78, R0 ;  /* 0x0000004e03477223 */ /* 0x001fc80000010000 */
[----:B------:R-:W-:Y:S02]  /*0fd0*/  FADD.FTZ R0, R82, -R71 ;  /* 0x8000004752007221 */ /* 0x000fe40000010000 */
[----:B------:R-:W-:Y:S02]  /*0fe0*/  @P0 SHF.L.U32 R71, R8, 0x10, RZ ;  /* 0x0000001008470819 */ /* 0x000fe400000006ff */
[----:B------:R-:W-:-:S04]  /*0ff0*/  FMUL.FTZ R0, R7, R0 ;  /* 0x0000000007007220 */ /* 0x000fc80000410000 */
[----:B------:R-:W-:-:S07]  /*1000*/  @P0 FADD.FTZ R0, R0, R71 ;  /* 0x0000004700000221 */ /* 0x000fce0000010000 */
.L_x_1974:
[----:B------:R-:W-:Y:S05]  /*1010*/  BSYNC B1 ;  /* 0x0000000000017941 */ /* 0x000fea0003800000 */
.L_x_1972:
[----:B------:R-:W-:Y:S01]  /*1020*/  ISETP.NE.U32.AND P1, PT, RZ, UR12, PT ;  /* 0x0000000cff007c0c */ /* 0x000fe2000bf25070 */
[----:B------:R-:W-:Y:S03]  /*1030*/  BSSY B1, `(.L_x_1975) ;  /* 0x000000e000017945 */ /* 0x000fe60003800000 */
[----:B------:R-:W-:Y:S01]  /*1040*/  ISETP.NE.AND.EX P1, PT, RZ, UR13, PT, P1 ;  /* 0x0000000dff007c0c */ /* 0x000fe2000bf25310 */
[----:B------:R-:W-:-:S12]  /*1050*/  @!P3 BRA `(.L_x_1976) ;  /* 0x00000000002cb947 */ /* 0x000fd80003800000 */
[----:B------:R-:W-:Y:S01]  /*1060*/  LOP3.LUT P4, RZ, R89, 0xff, RZ, 0xc0, !PT ;  /* 0x000000ff59ff7812 */ /* 0x000fe2000788c0ff */
[----:B------:R-:W-:Y:S01]  /*1070*/  FMUL.FTZ R2, R0, UR15 ;  /* 0x0000000f00027c20 */ /* 0x000fe20008410000 */
[----:B0-----:R-:W-:-:S03]  /*1080*/  MOV R71, RZ ;  /* 0x000000ff00477202 */ /* 0x001fc60000000f00 */
[----:B------:R-:W-:-:S08]  /*1090*/  FMUL.FTZ R79, R2, UR14 ;  /* 0x0000000e024f7c20 */ /* 0x000fd00008410000 */
[----:B-----5:R-:W-:-:S04]  /*10a0*/  @P4 IMAD.U32 R2, R60, 0x10000, RZ ;  /* 0x000100003c024824 */ /* 0x020fc800078e00ff */
[----:B------:R-:W-:Y:S01]  /*10b0*/  @P4 FMUL.FTZ R71, R79, R2 ;  /* 0x000000024f474220 */ /* 0x000fe20000410000 */
[----:B------:R-:W-:-:S03]  /*10c0*/  FMUL.FTZ R2, R44, R79 ;  /* 0x0000004f2c027220 */ /* 0x000fc60000410000 */
[----:B------:R-:W-:Y:S02]  /*10d0*/  FADD.FTZ R16, R16, R71 ;  /* 0x0000004710107221 */ /* 0x000fe40000010000 */
[----:B------:R-:W-:-:S04]  /*10e0*/  FSEL R2, R2, RZ, P4 ;  /* 0x000000ff02027208 */ /* 0x000fc80002000000 */
[----:B------:R-:W-:-:S04]  /*10f0*/  F2FP.BF16.F32.PACK_AB R2, RZ, R2 ;  /* 0x00000002ff02723e */ /* 0x000fc800000010ff */
[----:B------:R-:W-:-:S07]  /*1100*/  PRMT R52, R2, 0x7610, R52 ;  /* 0x0000761002347816 */ /* 0x000fce0000000034 */
.L_x_1976:
[----:B------:R-:W-:Y:S05]  /*1110*/  BSYNC B1 ;  /* 0x0000000000017941 */ /* 0x000fea0003800000 */
.L_x_1975:
[----:B------:R-:W-:Y:S01]  /*1120*/  @P1 F2FP.BF16.F32.PACK_AB R0, RZ, R0 ;  /* 0x00000000ff00123e */ /* 0x000fe200000010ff */
[----:B------:R-:W-:Y:S03]  /*1130*/  BSSY B1, `(.L_x_1977) ;  /* 0x0000010000017945 */ /* 0x000fe60003800000 */
[----:B------:R-:W-:Y:S01]  /*1140*/  @P1 PRMT R56, R0, 0x7610, R56 ;  /* 0x0000761000381816 */ /* 0x000fe20000000038 */
[----:B------:R-:W-:Y:S06]  /*1150*/  @P2 BRA `(.L_x_1978) ;  /* 0x0000000000142947 */ /* 0x000fec0003800000 */
[----:B------:R-:W-:Y:S01]  /*1160*/  HFMA2.MMA R0, -RZ, RZ, 0, 0 ;  /* 0x00000000ff007435 */ /* 0x000fe200000001ff */
[----:B------:R-:W-:Y:S10]  /*1170*/  @!P0 BRA `(.L_x_1979) ;  /* 0x00000000002c8947 */ /* 0x000ff40003800000 */
[----:B------:R-:W-:-:S04]  /*1180*/  PRMT R0, R8, 0x7632, R0 ;  /* 0x0000763208007816 */ /* 0x000fc80000000000 */
[----:B------:R-:W-:Y:S01]  /*1190*/  SHF.L.U32 R0, R0, 0x10, RZ ;  /* 0x0000001000007819 */ /* 0x000fe200000006ff */
[----:B------:R-:W-:Y:S06]  /*11a0*/  BRA `(.L_x_1979) ;  /* 0x0000000000207947 */ /* 0x000fec0003800000 */
.L_x_1978:
[----:B------:R-:W-:Y:S02]  /*11b0*/  ISETP.NE.AND P4, PT, R73, RZ, PT ;  /* 0x000000ff4900720c */ /* 0x000fe40003f85270 */
[----:B------:R-:W-:Y:S02]  /*11c0*/  @P0 PRMT R2, R8, 0x7632, R2 ;  /* 0x0000763208020816 */ /* 0x000fe40000000002 */
[----:B0-----:R-:W-:-:S05]  /*11d0*/  FSEL R71, R6, RZ, !P4 ;  /* 0x000000ff06477208 */ /* 0x001fca0006000000 */
[----:B------:R-:W-:Y:S01]  /*11e0*/  FFMA.FTZ R0, R64, R78, R71 ;  /* 0x0000004e40007223 */ /* 0x000fe20000010047 */
[----:B------:R-:W-:-:S03]  /*11f0*/  @P0 IMAD.U32 R71, R2, 0x10000, RZ ;  /* 0x0001000002470824 */ /* 0x000fc600078e00ff */
[----:B------:R-:W-:-:S04]  /*1200*/  FADD.FTZ R0, R81, -R0 ;  /* 0x8000000051007221 */ /* 0x000fc80000010000 */
[----:B------:R-:W-:-:S04]  /*1210*/  FMUL.FTZ R0, R7, R0 ;  /* 0x0000000007007220 */ /* 0x000fc80000410000 */
[----:B------:R-:W-:-:S07]  /*1220*/  @P0 FADD.FTZ R0, R0, R71 ;  /* 0x0000004700000221 */ /* 0x000fce0000010000 */
.L_x_1979:
[----:B------:R-:W-:Y:S05]  /*1230*/  BSYNC B1 ;  /* 0x0000000000017941 */ /* 0x000fea0003800000 */
.L_x_1977:
[----:B------:R-:W-:Y:S04]  /*1240*/  BSSY B1, `(.L_x_1980) ;  /* 0x000000e000017945 */ /* 0x000fe80003800000 */
[----:B------:R-:W-:Y:S05]  /*1250*/  @!P3 BRA `(.L_x_1981) ;  /* 0x000000000030b947 */ /* 0x000fea0003800000 */
[----:B------:R-:W-:Y:S01]  /*1260*/  LOP3.LUT P4, RZ, R76, 0xff00, RZ, 0xc0, !PT ;  /* 0x0000ff004cff7812 */ /* 0x000fe2000788c0ff */
[----:B------:R-:W-:-:S04]  /*1270*/  FMUL.FTZ R2, R0, UR15 ;  /* 0x0000000f00027c20 */ /* 0x000fc80008410000 */
[----:B0-----:R-:W-:Y:S01]  /*1280*/  FMUL.FTZ R71, R2, UR14 ;  /* 0x0000000e02477c20 */ /* 0x001fe20008410000 */
[----:B------:R-:W-:-:S07]  /*1290*/  MOV R2, RZ ;  /* 0x000000ff00027202 */ /* 0x000fce0000000f00 */
[----:B-----5:R-:W-:-:S04]  /*12a0*/  @P4 PRMT R70, R60, 0x7632, R70 ;  /* 0x000076323c464816 */ /* 0x020fc80000000046 */
[----:B------:R-:W-:-:S05]  /*12b0*/  @P4 SHF.L.U32 R70, R70, 0x10, RZ ;  /* 0x0000001046464819 */ /* 0x000fca00000006ff */
[----:B------:R-:W-:Y:S01]  /*12c0*/  @P4 FMUL.FTZ R2, R71, R70 ;  /* 0x0000004647024220 */ /* 0x000fe20000410000 */
[----:B------:R-:W-:-:S03]  /*12d0*/  FMUL.FTZ R70, R45, R71 ;  /* 0x000000472d467220 */ /* 0x000fc60000410000 */
[----:B------:R-:W-:Y:S02]  /*12e0*/  FADD.FTZ R17, R17, R2 ;  /* 0x0000000211117221 */ /* 0x000fe40000010000 */
[----:B------:R-:W-:-:S04]  /*12f0*/  FSEL R70, R70, RZ, P4 ;  /* 0x000000ff46467208 */ /* 0x000fc80002000000 */
[----:B------:R-:W-:-:S04]  /*1300*/  F2FP.BF16.F32.PACK_AB R70, RZ, R70 ;  /* 0x00000046ff46723e */ /* 0x000fc800000010ff */
[----:B------:R-:W-:-:S07]  /*1310*/  PRMT R52, R52, 0x5410, R70 ;  /* 0x0000541034347816 */ /* 0x000fce0000000046 */
.L_x_1981:
[----:B------:R-:W-:Y:S05]  /*1320*/  BSYNC B1 ;  /* 0x0000000000017941 */ /* 0x000fea0003800000 */
.L_x_1980:
[----:B------:R-:W-:Y:S01]  /*1330*/  @P1 F2FP.BF16.F32.PACK_AB R0, RZ, R0 ;  /* 0x00000000ff00123e */ /* 0x000fe200000010ff */
[----:B------:R-:W-:Y:S03]  /*1340*/  BSSY B1, `(.L_x_1982) ;  /* 0x000000e000017945 */ /* 0x000fe60003800000 */
[----:B------:R-:W-:Y:S01]  /*1350*/  @P1 PRMT R56, R56, 0x5410, R0 ;  /* 0x0000541038381816 */ /* 0x000fe20000000000 */
[----:B------:R-:W-:Y:S06]  /*1360*/  @P2 BRA `(.L_x_1983) ;  /* 0x0000000000102947 */ /* 0x000fec0003800000 */
[----:B------:R-:W-:Y:S01]  /*1370*/  IMAD.MOV.U32 R0, RZ, RZ, RZ ;  /* 0x000000ffff007224 */ /* 0x000fe200078e00ff */
[----:B------:R-:W-:Y:S06]  /*1380*/  @!P0 BRA `(.L_x_1984) ;  /* 0x0000000000248947 */ /* 0x000fec0003800000 */
[----:B------:R-:W-:Y:S01]  /*1390*/  SHF.L.U32 R0, R9, 0x10, RZ ;  /* 0x0000001009007819 */ /* 0x000fe200000006ff */
[----:B------:R-:W-:Y:S06]  /*13a0*/  BRA `(.L_x_1984) ;  /* 0x00000000001c7947 */ /* 0x000fec0003800000 */
.L_x_1983:
[----:B------:R-:W-:-:S04]  /*13b0*/  ISETP.NE.AND P4, PT, R73, RZ, PT ;  /* 0x000000ff4900720c */ /* 0x000fc80003f85270 */
[----:B------:R-:W-:-:S05]  /*13c0*/  FSEL R0, R6, RZ, !P4 ;  /* 0x000000ff06007208 */ /* 0x000fca0006000000 */
[----:B0-----:R-:W-:-:S04]  /*13d0*/  FFMA.FTZ R71, R65, R78, R0 ;  /* 0x0000004e41477223 */ /* 0x001fc80000010000 */
[----:B------:R-:W-:Y:S01]  /*13e0*/  FADD.FTZ R0, R84, -R71 ;  /* 0x8000004754007221 */ /* 0x000fe20000010000 */
[----:B------:R-:W-:-:S03]  /*13f0*/  @P0 SHF.L.U32 R71, R9, 0x10, RZ ;  /* 0x0000001009470819 */ /* 0x000fc600000006ff */
[----:B------:R-:W-:-:S04]  /*1400*/  FMUL.FTZ R0, R7, R0 ;  /* 0x0000000007007220 */ /* 0x000fc80000410000 */
[----:B------:R-:W-:-:S07]  /*1410*/  @P0 FADD.FTZ R0, R0, R71 ;  /* 0x0000004700000221 */ /* 0x000fce0000010000 */
.L_x_1984:
[----:B------:R-:W-:Y:S05]  /*1420*/  BSYNC B1 ;  /* 0x0000000000017941 */ /* 0x000fea0003800000 */
.L_x_1982:
[----:B------:R-:W-:Y:S04]  /*1430*/  BSSY B1, `(.L_x_1985) ;  /* 0x000000d000017945 */ /* 0x000fe80003800000 */
[----:B------:R-:W-:Y:S05]  /*1440*/  @!P3 BRA `(.L_x_1986) ;  /* 0x00000000002cb947 */ /* 0x000fea0003800000 */
[----:B------:R-:W-:Y:S01]  /*1450*/  LOP3.LUT P4, RZ, R76, 0xff0000, RZ, 0xc0, !PT ;  /* 0x00ff00004cff7812 */ /* 0x000fe2000788c0ff */
[----:B------:R-:W-:Y:S01]  /*1460*/  FMUL.FTZ R2, R0, UR15 ;  /* 0x0000000f00027c20 */ /* 0x000fe20008410000 */
[----:B0-----:R-:W-:-:S03]  /*1470*/  IMAD.MOV.U32 R71, RZ, RZ, RZ ;  /* 0x000000ffff477224 */ /* 0x001fc600078e00ff */
[----:B------:R-:W-:-:S08]  /*1480*/  FMUL.FTZ R79, R2, UR14 ;  /* 0x0000000e024f7c20 */ /* 0x000fd00008410000 */
[----:B-----5:R-:W-:-:S05]  /*1490*/  @P4 SHF.L.U32 R2, R61, 0x10, RZ ;  /* 0x000000103d024819 */ /* 0x020fca00000006ff */
[----:B------:R-:W-:Y:S01]  /*14a0*/  @P4 FMUL.FTZ R71, R79, R2 ;  /* 0x000000024f474220 */ /* 0x000fe20000410000 */
[----:B------:R-:W-:-:S03]  /*14b0*/  FMUL.FTZ R2, R46, R79 ;  /* 0x0000004f2e027220 */ /* 0x000fc60000410000 */
[----:B------:R-:W-:Y:S02]  /*14c0*/  FADD.FTZ R18, R18, R71 ;  /* 0x0000004712127221 */ /* 0x000fe40000010000 */
[----:B------:R-:W-:-:S04]  /*14d0*/  FSEL R2, R2, RZ, P4 ;  /* 0x000000ff02027208 */ /* 0x000fc80002000000 */
[----:B------:R-:W-:-:S04]  /*14e0*/  F2FP.BF16.F32.PACK_AB R2, RZ, R2 ;  /* 0x00000002ff02723e */ /* 0x000fc800000010ff */
[----:B------:R-:W-:-:S07]  /*14f0*/  PRMT R53, R2, 0x7610, R53 ;  /* 0x0000761002357816 */ /* 0x000fce0000000035 */
.L_x_1986:
[----:B------:R-:W-:Y:S05]  /*1500*/  BSYNC B1 ;  /* 0x0000000000017941 */ /* 0x000fea0003800000 */
.L_x_1985:
[----:B------:R-:W-:Y:S01]  /*1510*/  @P1 F2FP.BF16.F32.PACK_AB R0, RZ, R0 ;  /* 0x00000000ff00123e */ /* 0x000fe200000010ff */
[----:B------:R-:W-:Y:S03]  /*1520*/  BSSY B1, `(.L_x_1987) ;  /* 0x0000010000017945 */ /* 0x000fe60003800000 */
[----:B------:R-:W-:Y:S01]  /*1530*/  @P1 PRMT R57, R0, 0x7610, R57 ;  /* 0x0000761000391816 */ /* 0x000fe20000000039 */
[----:B------:R-:W-:Y:S06]  /*1540*/  @P2 BRA `(.L_x_1988) ;  /* 0x0000000000142947 */ /* 0x000fec0003800000 */
[----:B------:R-:W-:Y:S01]  /*1550*/  HFMA2.MMA R0, -RZ, RZ, 0, 0 ;  /* 0x00000000ff007435 */ /* 0x000fe200000001ff */
[----:B------:R-:W-:Y:S10]  /*1560*/  @!P0 BRA `(.L_x_1989) ;  /* 0x00000000002c8947 */ /* 0x000ff40003800000 */
[----:B------:R-:W-:-:S05]  /*1570*/  PRMT R0, R9, 0x7632, R0 ;  /* 0x0000763209007816 */ /* 0x000fca0000000000 */
[----:B------:R-:W-:Y:S01]  /*1580*/  IMAD.U32 R0, R0, 0x10000, RZ ;  /* 0x0001000000007824 */ /* 0x000fe200078e00ff */
[----:B------:R-:W-:Y:S06]  /*1590*/  BRA `(.L_x_1989) ;  /* 0x0000000000207947 */ /* 0x000fec0003800000 */
.L_x_1988:
[----:B------:R-:W-:Y:S02]  /*15a0*/  ISETP.NE.AND P4, PT, R73, RZ, PT ;  /* 0x000000ff4900720c */ /* 0x000fe40003f85270 */
[----:B------:R-:W-:Y:S02]  /*15b0*/  @P0 PRMT R2, R9, 0x7632, R2 ;  /* 0x0000763209020816 */ /* 0x000fe40000000002 */
[----:B0-----:R-:W-:-:S05]  /*15c0*/  FSEL R71, R6, RZ, !P4 ;  /* 0x000000ff06477208 */ /* 0x001fca0006000000 */
[----:B------:R-:W-:Y:S01]  /*15d0*/  FFMA.FTZ R0, R66, R78, R71 ;  /* 0x0000004e42007223 */ /* 0x000fe20000010047 */
[----:B------:R-:W-:-:S03]  /*15e0*/  @P0 SHF.L.U32 R71, R2, 0x10, RZ ;  /* 0x0000001002470819 */ /* 0x000fc600000006ff */
[----:B------:R-:W-:-:S04]  /*15f0*/  FADD.FTZ R0, R83, -R0 ;  /* 0x8000000053007221 */ /* 0x000fc80000010000 */
[----:B------:R-:W-:-:S04]  /*1600*/  FMUL.FTZ R0, R7, R0 ;  /* 0x0000000007007220 */ /* 0x000fc80000410000 */
[----:B------:R-:W-:-:S07]  /*1610*/  @P0 FADD.FTZ R0, R0, R71 ;  /* 0x0000004700000221 */ /* 0x000fce0000010000 */
.L_x_1989:
[----:B------:R-:W-:Y:S05]  /*1620*/  BSYNC B1 ;  /* 0x0000000000017941 */ /* 0x000fea0003800000 */
.L_x_1987:
[----:B------:R-:W-:Y:S04]  /*1630*/  BSSY B1, `(.L_x_1990) ;  /* 0x000000e000017945 */ /* 0x000fe80003800000 */
[----:B------:R-:W-:Y:S05]  /*1640*/  @!P3 BRA `(.L_x_1991) ;  /* 0x000000000030b947 */ /* 0x000fea0003800000 */
[----:B------:R-:W-:Y:S01]  /*1650*/  LOP3.LUT P4, RZ, R76, 0xff000000, RZ, 0xc0, !PT ;  /* 0xff0000004cff7812 */ /* 0x000fe2000788c0ff */
[----:B------:R-:W-:-:S04]  /*1660*/  FMUL.FTZ R2, R0, UR15 ;  /* 0x0000000f00027c20 */ /* 0x000fc80008410000 */
[----:B0-----:R-:W-:Y:S01]  /*1670*/  FMUL.FTZ R71, R2, UR14 ;  /* 0x0000000e02477c20 */ /* 0x001fe20008410000 */
[----:B------:R-:W-:-:S07]  /*1680*/  IMAD.MOV.U32 R2, RZ, RZ, RZ ;  /* 0x000000ffff027224 */ /* 0x000fce00078e00ff */
        /* <DEDUP_REMOVED lines=8> */
.L_x_1991:
[----:B------:R-:W-:Y:S05]  /*1710*/  BSYNC B1 ;  /* 0x0000000000017941 */ /* 0x000fea0003800000 */
.L_x_1990:
[----:B------:R-:W-:Y:S01]  /*1720*/  @P1 F2FP.BF16.F32.PACK_AB R0, RZ, R0 ;  /* 0x00000000ff00123e */ /* 0x000fe200000010ff */
[----:B------:R-:W-:Y:S03]  /*1730*/  BSSY B1, `(.L_x_1992) ;  /* 0x000000e000017945 */ /* 0x000fe60003800000 */
[----:B------:R-:W-:Y:S01]  /*1740*/  @P1 PRMT R57, R57, 0x5410, R0 ;  /* 0x0000541039391816 */ /* 0x000fe20000000000 */
[----:B------:R-:W-:Y:S06]  /*1750*/  @P2 BRA `(.L_x_1993) ;  /* 0x0000000000102947 */ /* 0x000fec0003800000 */
[----:B------:R-:W-:Y:S01]  /*1760*/  MOV R0, RZ ;  /* 0x000000ff00007202 */ /* 0x000fe20000000f00 */
[----:B------:R-:W-:Y:S06]  /*1770*/  @!P0 BRA `(.L_x_1994) ;  /* 0x0000000000248947 */ /* 0x000fec0003800000 */
[----:B------:R-:W-:Y:S01]  /*1780*/  SHF.L.U32 R0, R10, 0x10, RZ ;  /* 0x000000100a007819 */ /* 0x000fe200000006ff */
[----:B------:R-:W-:Y:S06]  /*1790*/  BRA `(.L_x_1994) ;  /* 0x00000000001c7947 */ /* 0x000fec0003800000 */
.L_x_1993:
[----:B------:R-:W-:-:S04]  /*17a0*/  ISETP.NE.AND P4, PT, R73, RZ, PT ;  /* 0x000000ff4900720c */ /* 0x000fc80003f85270 */
[----:B------:R-:W-:-:S05]  /*17b0*/  FSEL R0, R6, RZ, !P4 ;  /* 0x000000ff06007208 */ /* 0x000fca0006000000 */
[----:B0-----:R-:W-:-:S04]  /*17c0*/  FFMA.FTZ R71, R67, R78, R0 ;  /* 0x0000004e43477223 */ /* 0x001fc80000010000 */
[----:B------:R-:W-:Y:S01]  /*17d0*/  FADD.FTZ R0, R86, -R71 ;  /* 0x8000004756007221 */ /* 0x000fe20000010000 */
[----:B------:R-:W-:-:S03]  /*17e0*/  @P0 IMAD.U32 R71, R10, 0x10000, RZ ;  /* 0x000100000a470824 */ /* 0x000fc600078e00ff */
[----:B------:R-:W-:-:S04]  /*17f0*/  FMUL.FTZ R0, R7, R0 ;  /* 0x0000000007007220 */ /* 0x000fc80000410000 */
[----:B------:R-:W-:-:S07]  /*1800*/  @P0 FADD.FTZ R0, R0, R71 ;  /* 0x0000004700000221 */ /* 0x000fce0000010000 */
.L_x_1994:
[----:B------:R-:W-:Y:S05]  /*1810*/  BSYNC B1 ;  /* 0x0000000000017941 */ /* 0x000fea0003800000 */
.L_x_1992:
[----:B------:R-:W-:Y:S04]  /*1820*/  BSSY B1, `(.L_x_1995) ;  /* 0x000000d000017945 */ /* 0x000fe80003800000 */
[----:B------:R-:W-:Y:S05]  /*1830*/  @!P3 BRA `(.L_x_1996) ;  /* 0x00000000002cb947 */ /* 0x000fea0003800000 */
[----:B------:R-:W-:Y:S01]  /*1840*/  LOP3.LUT P4, RZ, R77, 0xff, RZ, 0xc0, !PT ;  /* 0x000000ff4dff7812 */ /* 0x000fe2000788c0ff */
[----:B------:R-:W-:Y:S01]  /*1850*/  FMUL.FTZ R2, R0, UR15 ;  /* 0x0000000f00027c20 */ /* 0x000fe20008410000 */
[----:B0-----:R-:W-:-:S03]  /*1860*/  HFMA2.MMA R71, -RZ, RZ, 0, 0 ;  /* 0x00000000ff477435 */ /* 0x001fc600000001ff */
        /* <DEDUP_REMOVED lines=8> */
.L_x_1996:
[----:B------:R-:W-:Y:S05]  /*18f0*/  BSYNC B1 ;  /* 0x0000000000017941 */ /* 0x000fea0003800000 */
.L_x_1995:
[----:B------:R-:W-:Y:S01]  /*1900*/  @P1 F2FP.BF16.F32.PACK_AB R0, RZ, R0 ;  /* 0x00000000ff00123e */ /* 0x000fe200000010ff */
[----:B------:R-:W-:Y:S03]  /*1910*/  BSSY B1, `(.L_x_1997) ;  /* 0x0000010000017945 */ /* 0x000fe60003800000 */
[----:B------:R-:W-:Y:S01]  /*1920*/  @P1 PRMT R58, R0, 0x7610, R58 ;  /* 0x00007610003a1816 */ /* 0x000fe2000000003a */
[----:B------:R-:W-:Y:S06]  /*1930*/  @P2 BRA `(.L_x_1998) ;  /* 0x0000000000142947 */ /* 0x000fec0003800000 */
[----:B------:R-:W-:Y:S01]  /*1940*/  IMAD.MOV.U32 R0, RZ, RZ, RZ ;  /* 0x000000ffff007224 */ /* 0x000fe200078e00ff */
[----:B------:R-:W-:Y:S06]  /*1950*/  @!P0 BRA `(.L_x_1999) ;  /* 0x00000000002c8947 */ /* 0x000fec0003800000 */
[----:B------:R-:W-:-:S04]  /*1960*/  PRMT R0, R10, 0x7632, R0 ;  /* 0x000076320a007816 */ /* 0x000fc80000000000 */
[----:B------:R-:W-:Y:S01]  /*1970*/  SHF.L.U32 R0, R0, 0x10, RZ ;  /* 0x0000001000007819 */ /* 0x000fe200000006ff */
[----:B------:R-:W-:Y:S06]  /*1980*/  BRA `(.L_x_1999) ;  /* 0x0000000000207947 */ /* 0x000fec0003800000 */
.L_x_1998:
        /* <DEDUP_REMOVED lines=8> */
.L_x_1999:
[----:B------:R-:W-:Y:S05]  /*1a10*/  BSYNC B1 ;  /* 0x0000000000017941 */ /* 0x000fea0003800000 */
.L_x_1997:
[----:B------:R-:W-:Y:S04]  /*1a20*/  BSSY B1, `(.L_x_2000) ;  /* 0x000000e000017945 */ /* 0x000fe80003800000 */
[----:B------:R-:W-:Y:S05]  /*1a30*/  @!P3 BRA `(.L_x_2001) ;  /* 0x000000000030b947 */ /* 0x000fea0003800000 */
[----:B------:R-:W-:Y:S01]  /*1a40*/  LOP3.LUT P4, RZ, R77, 0xff00, RZ, 0xc0, !PT ;  /* 0x0000ff004dff7812 */ /* 0x000fe2000788c0ff */
[----:B------:R-:W-:-:S04]  /*1a50*/  FMUL.FTZ R2, R0, UR15 ;  /* 0x0000000f00027c20 */ /* 0x000fc80008410000 */
[----:B0-----:R-:W-:Y:S01]  /*1a60*/  FMUL.FTZ R71, R2, UR14 ;  /* 0x0000000e02477c20 */ /* 0x001fe20008410000 */
[----:B------:R-:W-:-:S07]  /*1a70*/  MOV R2, RZ ;  /* 0x000000ff00027202 */ /* 0x000fce0000000f00 */
[----:B-----5:R-:W-:-:S05]  /*1a80*/  @P4 PRMT R70, R62, 0x7632, R70 ;  /* 0x000076323e464816 */ /* 0x020fca0000000046 */
[----:B------:R-:W-:-:S04]  /*1a90*/  @P4 IMAD.U32 R70, R70, 0x10000, RZ ;  /* 0x0001000046464824 */ /* 0x000fc800078e00ff */
[----:B------:R-:W-:Y:S01]  /*1aa0*/  @P4 FMUL.FTZ R2, R71, R70 ;  /* 0x0000004647024220 */ /* 0x000fe20000410000 */
[----:B------:R-:W-:-:S03]  /*1ab0*/  FMUL.FTZ R70, R49, R71 ;  /* 0x0000004731467220 */ /* 0x000fc60000410000 */
[----:B------:R-:W-:Y:S02]  /*1ac0*/  FADD.FTZ R13, R13, R2 ;  /* 0x000000020d0d7221 */ /* 0x000fe40000010000 */
[----:B------:R-:W-:-:S04]  /*1ad0*/  FSEL R70, R70, RZ, P4 ;  /* 0x000000ff46467208 */ /* 0x000fc80002000000 */
[----:B------:R-:W-:-:S04]  /*1ae0*/  F2FP.BF16.F32.PACK_AB R70, RZ, R70 ;  /* 0x00000046ff46723e */ /* 0x000fc800000010ff */
[----:B------:R-:W-:-:S07]  /*1af0*/  PRMT R54, R54, 0x5410, R70 ;  /* 0x0000541036367816 */ /* 0x000fce0000000046 */
.L_x_2001:
[----:B------:R-:W-:Y:S05]  /*1b00*/  BSYNC B1 ;  /* 0x0000000000017941 */ /* 0x000fea0003800000 */
.L_x_2000:
[----:B------:R-:W-:Y:S01]  /*1b10*/  @P1 F2FP.BF16.F32.PACK_AB R0, RZ, R0 ;  /* 0x00000000ff00123e */ /* 0x000fe200000010ff */
[----:B------:R-:W-:Y:S03]  /*1b20*/  BSSY B1, `(.L_x_2002) ;  /* 0x000000e000017945 */ /* 0x000fe60003800000 */
[----:B------:R-:W-:Y:S01]  /*1b30*/  @P1 PRMT R58, R58, 0x5410, R0 ;  /* 0x000054103a3a1816 */ /* 0x000fe20000000000 */
[----:B------:R-:W-:Y:S06]  /*1b40*/  @P2 BRA `(.L_x_2003) ;  /* 0x0000000000102947 */ /* 0x000fec0003800000 */
[----:B------:R-:W-:Y:S01]  /*1b50*/  HFMA2.MMA R0, -RZ, RZ, 0, 0 ;  /* 0x00000000ff007435 */ /* 0x000fe200000001ff */
[----:B------:R-:W-:Y:S10]  /*1b60*/  @!P0 BRA `(.L_x_2004) ;  /* 0x0000000000248947 */ /* 0x000ff40003800000 */
[----:B------:R-:W-:Y:S01]  /*1b70*/  IMAD.U32 R0, R11, 0x10000, RZ ;  /* 0x000100000b007824 */ /* 0x000fe200078e00ff */
[----:B------:R-:W-:Y:S06]  /*1b80*/  BRA `(.L_x_2004) ;  /* 0x00000000001c7947 */ /* 0x000fec0003800000 */
.L_x_2003:
[----:B------:R-:W-:-:S04]  /*1b90*/  ISETP.NE.AND P4, PT, R73, RZ, PT ;  /* 0x000000ff4900720c */ /* 0x000fc80003f85270 */
[----:B------:R-:W-:-:S05]  /*1ba0*/  FSEL R0, R6, RZ, !P4 ;  /* 0x000000ff06007208 */ /* 0x000fca0006000000 */
[----:B0-----:R-:W-:-:S04]  /*1bb0*/  FFMA.FTZ R71, R69, R78, R0 ;  /* 0x0000004e45477223 */ /* 0x001fc80000010000 */
[----:B------:R-:W-:Y:S01]  /*1bc0*/  FADD.FTZ R0, R88, -R71 ;  /* 0x8000004758007221 */ /* 0x000fe20000010000 */
[----:B------:R-:W-:-:S03]  /*1bd0*/  @P0 SHF.L.U32 R71, R11, 0x10, RZ ;  /* 0x000000100b470819 */ /* 0x000fc600000006ff */
[----:B------:R-:W-:-:S04]  /*1be0*/  FMUL.FTZ R0, R7, R0 ;  /* 0x0000000007007220 */ /* 0x000fc80000410000 */
[----:B------:R-:W-:-:S07]  /*1bf0*/  @P0 FADD.FTZ R0, R0, R71 ;  /* 0x0000004700000221 */ /* 0x000fce0000010000 */
.L_x_2004:
[----:B------:R-:W-:Y:S05]  /*1c00*/  BSYNC B1 ;  /* 0x0000000000017941 */ /* 0x000fea0003800000 */
.L_x_2002:
[----:B------:R-:W-:Y:S04]  /*1c10*/  BSSY B1, `(.L_x_2005) ;  /* 0x000000d000017945 */ /* 0x000fe80003800000 */
[----:B------:R-:W-:Y:S05]  /*1c20*/  @!P3 BRA `(.L_x_2006) ;  /* 0x00000000002cb947 */ /* 0x000fea0003800000 */
        /* <DEDUP_REMOVED lines=11> */
.L_x_2006:
[----:B------:R-:W-:Y:S05]  /*1ce0*/  BSYNC B1 ;  /* 0x0000000000017941 */ /* 0x000fea0003800000 */
.L_x_2005:
        /* <DEDUP_REMOVED lines=9> */
.L_x_2008:
[----:B------:R-:W-:Y:S02]  /*1d80*/  ISETP.NE.AND P2, PT, R73, RZ, PT ;  /* 0x000000ff4900720c */ /* 0x000fe40003f45270 */
[----:B------:R-:W-:Y:S02]  /*1d90*/  @P0 PRMT R0, R11, 0x7632, R0 ;  /* 0x000076320b000816 */ /* 0x000fe40000000000 */
[----:B0-----:R-:W-:-:S03]  /*1da0*/  FSEL R71, R6, RZ, !P2 ;  /* 0x000000ff06477208 */ /* 0x001fc60005000000 */
[----:B------:R-:W-:Y:S02]  /*1db0*/  @P0 IMAD.U32 R0, R0, 0x10000, RZ ;  /* 0x0001000000000824 */ /* 0x000fe400078e00ff */
[----:B------:R-:W-:-:S04]  /*1dc0*/  FFMA.FTZ R78, R80, R78, R71 ;  /* 0x0000004e504e7223 */ /* 0x000fc80000010047 */
[----:B------:R-:W-:-:S04]  /*1dd0*/  FADD.FTZ R78, R87, -R78 ;  /* 0x8000004e574e7221 */ /* 0x000fc80000010000 */
[----:B------:R-:W-:-:S04]  /*1de0*/  FMUL.FTZ R7, R7, R78 ;  /* 0x0000004e07077220 */ /* 0x000fc80000410000 */
[----:B------:R-:W-:-:S07]  /*1df0*/  @P0 FADD.FTZ R7, R7, R0 ;  /* 0x0000000007070221 */ /* 0x000fce0000010000 */
.L_x_2009:
[----:B------:R-:W-:Y:S05]  /*1e00*/  BSYNC B1 ;  /* 0x0000000000017941 */ /* 0x000fea0003800000 */
.L_x_2007:
[----:B------:R-:W-:Y:S01]  /*1e10*/  @P1 F2FP.BF16.F32.PACK_AB R0, RZ, R7 ;  /* 0x00000007ff00123e */ /* 0x000fe200000010ff */
[----:B------:R-:W-:Y:S03]  /*1e20*/  BSSY B1, `(.L_x_2010) ;  /* 0x000000f000017945 */ /* 0x000fe60003800000 */
[----:B------:R-:W-:Y:S01]  /*1e30*/  @P1 PRMT R59, R59, 0x5410, R0 ;  /* 0x000054103b3b1816 */ /* 0x000fe20000000000 */
[----:B------:R-:W-:Y:S06]  /*1e40*/  @!P3 BRA `(.L_x_2011) ;  /* 0x000000000030b947 */ /* 0x000fec0003800000 */
[----:B------:R-:W-:Y:S01]  /*1e50*/  LOP3.LUT P0, RZ, R77, 0xff000000, RZ, 0xc0, !PT ;  /* 0xff0000004dff7812 */ /* 0x000fe2000780c0ff */
[----:B------:R-:W-:Y:S01]  /*1e60*/  FMUL.FTZ R7, R7, UR15 ;  /* 0x0000000f07077c20 */ /* 0x000fe20008410000 */
[----:B------:R-:W-:-:S03]  /*1e70*/  MOV R0, RZ ;  /* 0x000000ff00007202 */ /* 0x000fc60000000f00 */
        /* <DEDUP_REMOVED lines=9> */
.L_x_2011:
[----:B------:R-:W-:Y:S05]  /*1f10*/  BSYNC B1 ;  /* 0x0000000000017941 */ /* 0x000fea0003800000 */
.L_x_2010:
[----:B------:R-:W1:Y:S08]  /*1f20*/  @P1 LDC.64 R76, c[0x0][0x308] ;  /* 0x0000c200ff4c1b82 */ /* 0x000e700000000a00 */
[----:B0-----:R-:W0:Y:S08]  /*1f30*/  @P3 LDC.64 R70, c[0x0][0x2f8] ;  /* 0x0000be00ff463b82 */ /* 0x001e300000000a00 */
[----:B------:R-:W2:Y:S01]  /*1f40*/  LDC.64 R6, c[0x0][0x210] ;  /* 0x00008400ff067b82 */ /* 0x000ea20000000a00 */
[----:B-1----:R-:W-:-:S05]  /*1f50*/  @P1 IMAD.WIDE.U32 R76, R4, 0x10, R76 ;  /* 0x00000010044c1825 */ /* 0x002fca00078e004c */
[----:B------:R1:W-:Y:S01]  /*1f60*/  @P1 STG.E.128 desc[UR4][R76.64], R56 ;  /* 0x000000384c001986 */ /* 0x0003e2000c101d04 */
[----:B0-----:R-:W-:-:S05]  /*1f70*/  @P3 IMAD.WIDE.U32 R70, R5, 0x10, R70 ;  /* 0x0000001005463825 */ /* 0x001fca00078e0046 */
[----:B------:R1:W-:Y:S01]  /*1f80*/  @P3 STG.E.128 desc[UR4][R70.64], R52 ;  /* 0x0000003446003986 */ /* 0x0003e2000c101d04 */
[----:B--2---:R-:W-:-:S05]  /*1f90*/  IMAD R74, R6, 0x4, R74 ;  /* 0x00000004064a7824 */ /* 0x004fca00078e024a */
[----:B------:R-:W-:-:S13]  /*1fa0*/  ISETP.GE.AND P0, PT, R74, R7, PT ;  /* 0x000000074a00720c */ /* 0x000fda0003f06270 */
[----:B-1----:R-:W-:Y:S05]  /*1fb0*/  @!P0 BRA `(.L_x_2012) ;  /* 0xffffffe000e48947 */ /* 0x002fea000383ffff */
.L_x_1967:
[----:B------:R-:W-:Y:S05]  /*1fc0*/  BSYNC B0 ;  /* 0x0000000000007941 */ /* 0x000fea0003800000 */
.L_x_1965:
        /* <DEDUP_REMOVED lines=26> */
[----:B------:R-:W-:Y:S01]  /*2170*/  SHF.L.U32 R6, R75, 0x2, RZ ;  /* 0x000000024b067819 */ /* 0x000fe200000006ff */
[----:B--2---:R-:W-:-:S04]  /*2180*/  FADD.FTZ R4, RZ, R4 ;  /* 0x00000004ff047221 */ /* 0x004fc80000010000 */
[----:B---3--:R-:W-:Y:S01]  /*2190*/  FADD.FTZ R4, R4, R5 ;  /* 0x0000000504047221 */ /* 0x008fe20000010000 */
[----:B------:R-:W-:Y:S01]  /*21a0*/  STS.128 [R2], R24 ;  /* 0x0000001802007388 */ /* 0x000fe20000000c00 */
[----:B----4-:R-:W-:-:S03]  /*21b0*/  FADD.FTZ R3, R3, R8 ;  /* 0x0000000803037221 */ /* 0x010fc60000010000 */
[----:B------:R-:W-:Y:S01]  /*21c0*/  STS.128 [R2+0x10], R20 ;  /* 0x0000101402007388 */ /* 0x000fe20000000c00 */
[----:B------:R-:W-:Y:S01]  /*21d0*/  FADD.FTZ R4, R4, R7 ;  /* 0x0000000704047221 */ /* 0x000fe20000010000 */
[----:B------:R-:W-:Y:S03]  /*21e0*/  BAR.SYNC.DEFER_BLOCKING 0x0 ;  /* 0x0000000000007b1d */ /* 0x000fe60000010000 */
[----:B------:R-:W-:Y:S01]  /*21f0*/  FADD.FTZ R11, R4, R11 ;  /* 0x0000000b040b7221 */ /* 0x000fe20000010000 */
[----:B------:R-:W-:Y:S02]  /*2200*/  IADD3 R4, P1, R6, UR8, RZ ;  /* 0x0000000806047c10 */ /* 0x000fe4000ff3e0ff */
        /* <DEDUP_REMOVED lines=16> */
[----:B------:R-:W-:Y:S01]  /*2310*/  STS.128 [R2+0x10], R12 ;  /* 0x0000100c02007388 */ /* 0x000fe20000000c00 */
[----:B------:R-:W-:Y:S01]  /*2320*/  FADD.FTZ R28, R28, R33 ;  /* 0x000000211c1c7221 */ /* 0x000fe20000010000 */
        /* <DEDUP_REMOVED lines=11> */
[----:B0-----:R-:W-:Y:S01]  /*23e0*/  IMAD.X R0, RZ, RZ, RZ, P0 ;  /* 0x000000ffff007224 */ /* 0x001fe200000e06ff */
[----:B------:R-:W-:Y:S01]  /*23f0*/  IADD3 R2, P0, R6, UR6, RZ ;  /* 0x0000000606027c10 */ /* 0x000fe2000ff1e0ff */
[----:B------:R-:W-:-:S03]  /*2400*/  FADD.FTZ R20, RZ, R20 ;  /* 0x00000014ff147221 */ /* 0x000fc60000010000 */
        /* <DEDUP_REMOVED lines=12> */
[----:B------:R-:W-:-:S03]  /*24d0*/  FADD.FTZ R21, R21, R24 ;  /* 0x0000001815157221 */ /* 0x000fc60000010000 */
[----:B------:R-:W-:Y:S01]  /*24e0*/  FADD.FTZ R17, R20, R17 ;  /* 0x0000001114117221 */ /* 0x000fe20000010000 */
[----:B------:R-:W-:-:S04]  /*24f0*/  FADD.FTZ R21, R21, R12 ;  /* 0x0000000c15157221 */ /* 0x000fc80000010000 */
[----:B------:R-:W-:Y:S04]  /*2500*/  STG.E desc[UR4][R6.64], R17 ;  /* 0x0000001106007986 */ /* 0x000fe8000c101904 */
[----:B------:R-:W-:Y:S04]  /*2510*/  STG.E desc[UR4][R2.64+0x200], R37 ;  /* 0x0002002502007986 */ /* 0x000fe8000c101904 */
[----:B------:R-:W-:Y:S04]  /*2520*/  STG.E desc[UR4][R4.64+0x200], R11 ;  /* 0x0002000b04007986 */ /* 0x000fe8000c101904 */
[----:B------:R-:W-:Y:S01]  /*2530*/  STG.E desc[UR4][R6.64+0x200], R21 ;  /* 0x0002001506007986 */ /* 0x000fe2000c101904 */
[----:B------:R-:W-:Y:S05]  /*2540*/  EXIT ;  /* 0x000000000000794d */ /* 0x000fea0003800000 */
.L_x_1971:
[----:B------:R-:W-:Y:S01]  /*2550*/  HFMA2.MMA R92, -RZ, RZ, 0, 5.9604644775390625e-08 ;  /* 0x00000001ff5c7435 */ /* 0x000fe200000001ff */
[----:B------:R-:W-:Y:S01]  /*2560*/  BSSY B1, `(.L_x_2013) ;  /* 0x0000006000017945 */ /* 0x000fe20003800000 */
[----:B------:R-:W-:Y:S01]  /*2570*/  IMAD.MOV.U32 R91, RZ, RZ, 0x1f ;  /* 0x0000001fff5b7424 */ /* 0x000fe200078e00ff */
[----:B------:R-:W-:-:S08]  /*2580*/  MOV R90, 0xffffffff ;  /* 0xffffffff005a7802 */ /* 0x000fd00000000f00 */
[----:B------:R-:W-:Y:S05]  /*2590*/  WARPSYNC.COLLECTIVE R90, `(.L_x_2014) ;  /* 0x000000005a087348 */ /* 0x000fea0003c00000 */
[----:B------:R0:W1:Y:S02]  /*25a0*/  SHFL.BFLY P0, R79, R93, R92, R91 ;  /* 0x0c00005c5d4f7389 */ /* 0x000064000000005b */
[----:B01----:R-:W-:Y:S01]  /*25b0*/  ENDCOLLECTIVE ;  /* 0x000000000000791b */ /* 0x003fe20003800000 */
.L_x_2014:
[----:B------:R-:W-:Y:S05]  /*25c0*/  BSYNC B1 ;  /* 0x0000000000017941 */ /* 0x000fea0003800000 */
.L_x_2013:
        /* <DEDUP_REMOVED lines=8> */
.L_x_2015:
[----:B------:R-:W-:Y:S01]  /*2650*/  HFMA2.MMA R92, -RZ, RZ, 0, 1.1920928955078125e-07 ;  /* 0x00000002ff5c7435 */ /* 0x000fe200000001ff */
[----:B------:R-:W-:Y:S01]  /*2660*/  MOV R93, R71 ;  /* 0x00000047005d7202 */ /* 0x000fe20000000f00 */
[----:B------:R-:W-:-:S09]  /*2670*/  IMAD.MOV.U32 R78, RZ, RZ, R79 ;  /* 0x000000ffff4e7224 */ /* 0x000fd200078e004f */
[----:B------:R-:W-:Y:S05]  /*2680*/  WARPSYNC.COLLECTIVE R90, `(.L_x_2016) ;  /* 0x000000005a087348 */ /* 0x000fea0003c00000 */
[----:B------:R0:W1:Y:S02]  /*2690*/  SHFL.BFLY P0, R79, R93, R92, R91 ;  /* 0x0c00005c5d4f7389 */ /* 0x000064000000005b */
[----:B01----:R-:W-:Y:S01]  /*26a0*/  ENDCOLLECTIVE ;  /* 0x000000000000791b */ /* 0x003fe20003800000 */
.L_x_2016:
[----:B------:R-:W-:-:S04]  /*26b0*/  FADD.FTZ R78, R78, R70 ;  /* 0x000000464e4e7221 */ /* 0x000fc80000010000 */
[----:B------:R-:W-:Y:S02]  /*26c0*/  IMAD.MOV.U32 R93, RZ, RZ, R78 ;  /* 0x000000ffff5d7224 */ /* 0x000fe400078e004e */
[----:B------:R-:W-:-:S07]  /*26d0*/  FADD.FTZ R71, R71, R79 ;  /* 0x0000004f47477221 */ /* 0x000fce0000010000 */
[----:B------:R-:W-:Y:S05]  /*26e0*/  WARPSYNC.COLLECTIVE R90, `(.L_x_2017) ;  /* 0x000000005a087348 */ /* 0x000fea0003c00000 */
[----:B------:R0:W1:Y:S02]  /*26f0*/  SHFL.BFLY P0, R79, R93, R92, R91 ;  /* 0x0c00005c5d4f7389 */ /* 0x000064000000005b */
[----:B01----:R-:W-:Y:S01]  /*2700*/  ENDCOLLECTIVE ;  /* 0x000000000000791b */ /* 0x003fe20003800000 */
.L_x_2017:
[----:B------:R-:W-:Y:S01]  /*2710*/  MOV R93, R71 ;  /* 0x00000047005d7202 */ /* 0x000fe20000000f00 */
[----:B------:R-:W-:Y:S01]  /*2720*/  IMAD.MOV.U32 R92, RZ, RZ, 0x4 ;  /* 0x00000004ff5c7424 */ /* 0x000fe200078e00ff */
[----:B------:R-:W-:-:S07]  /*2730*/  MOV R70, R79 ;  /* 0x0000004f00467202 */ /* 0x000fce0000000f00 */
[----:B------:R-:W-:Y:S05]  /*2740*/  WARPSYNC.COLLECTIVE R90, `(.L_x_2018) ;  /* 0x000000005a087348 */ /* 0x000fea0003c00000 */
[----:B------:R0:W1:Y:S02]  /*2750*/  SHFL.BFLY P0, R79, R93, R92, R91 ;  /* 0x0c00005c5d4f7389 */ /* 0x000064000000005b */
[----:B01----:R-:W-:Y:S01]  /*2760*/  ENDCOLLECTIVE ;  /* 0x000000000000791b */ /* 0x003fe20003800000 */
.L_x_2018:
[----:B------:R-:W-:-:S05]  /*2770*/  FADD.FTZ R78, R78, R70 ;  /* 0x000000464e4e7221 */ /* 0x000fca0000010000 */
[----:B------:R-:W-:Y:S01]  /*2780*/  MOV R93, R78 ;  /* 0x0000004e005d7202 */ /* 0x000fe20000000f00 */
[----:B------:R-:W-:-:S07]  /*2790*/  FADD.FTZ R70, R71, R79 ;  /* 0x0000004f47467221 */ /* 0x000fce0000010000 */
[----:B------:R-:W-:Y:S05]  /*27a0*/  WARPSYNC.COLLECTIVE R90, `(.L_x_2019) ;  /* 0x000000005a087348 */ /* 0x000fea0003c00000 */
[----:B------:R0:W1:Y:S02]  /*27b0*/  SHFL.BFLY P0, R79, R93, R92, R91 ;  /* 0x0c00005c5d4f7389 */ /* 0x000064000000005b */
[----:B01----:R-:W-:Y:S01]  /*27c0*/  ENDCOLLECTIVE ;  /* 0x000000000000791b */ /* 0x003fe20003800000 */
.L_x_2019:
[----:B------:R-:W-:Y:S01]  /*27d0*/  HFMA2.MMA R92, -RZ, RZ, 0, 4.76837158203125e-07 ;  /* 0x00000008ff5c7435 */ /* 0x000fe200000001ff */
[----:B------:R-:W-:Y:S01]  /*27e0*/  IMAD.MOV.U32 R93, RZ, RZ, R70 ;  /* 0x000000ffff5d7224 */ /* 0x000fe200078e0046 */
[----:B------:R-:W-:-:S05]  /*27f0*/  MOV R91, R79 ;  /* 0x0000004f005b7202 */ /* 0x000fca0000000f00 */
[----:B------:R-:W-:Y:S01]  /*2800*/  FADD.FTZ R78, R78, R91 ;  /* 0x0000005b4e4e7221 */ /* 0x000fe20000010000 */
[----:B------:R-:W-:-:S07]  /*2810*/  MOV R91, 0x1f ;  /* 0x0000001f005b7802 */ /* 0x000fce0000000f00 */
[----:B------:R-:W-:Y:S05]  /*2820*/  WARPSYNC.COLLECTIVE R90, `(.L_x_2020) ;  /* 0x000000005a087348 */ /* 0x000fea0003c00000 */
[----:B------:R0:W1:Y:S02]  /*2830*/  SHFL.BFLY P0, R79, R93, R92, R91 ;  /* 0x0c00005c5d4f7389 */ /* 0x000064000000005b */
[----:B01----:R-:W-:Y:S01]  /*2840*/  ENDCOLLECTIVE ;  /* 0x000000000000791b */ /* 0x003fe20003800000 */
.L_x_2020:
[----:B------:R-:W-:Y:S02]  /*2850*/  IMAD.MOV.U32 R93, RZ, RZ, R78 ;  /* 0x000000ffff5d7224 */ /* 0x000fe400078e004e */
[----:B------:R-:W-:-:S07]  /*2860*/  FADD.FTZ R70, R70, R79 ;  /* 0x0000004f46467221 */ /* 0x000fce0000010000 */
[----:B------:R-:W-:Y:S05]  /*2870*/  WARPSYNC.COLLECTIVE R90, `(.L_x_2021) ;  /* 0x000000005a087348 */ /* 0x000fea0003c00000 */
[----:B------:R0:W1:Y:S02]  /*2880*/  SHFL.BFLY P0, R79, R93, R92, R91 ;  /* 0x0c00005c5d4f7389 */ /* 0x000064000000005b */
[----:B01----:R-:W-:Y:S01]  /*2890*/  ENDCOLLECTIVE ;  /* 0x000000000000791b */ /* 0x003fe20003800000 */
.L_x_2021:
[----:B------:R-:W-:Y:S01]  /*28a0*/  MOV R93, R70 ;  /* 0x00000046005d7202 */ /* 0x000fe20000000f00 */
[----:B------:R-:W-:Y:S01]  /*28b0*/  IMAD.MOV.U32 R92, RZ, RZ, 0x10 ;  /* 0x00000010ff5c7424 */ /* 0x000fe200078e00ff */
[----:B------:R-:W-:-:S07]  /*28c0*/  MOV R71, R79 ;  /* 0x0000004f00477202 */ /* 0x000fce0000000f00 */
[----:B------:R-:W-:Y:S05]  /*28d0*/  WARPSYNC.COLLECTIVE R90, `(.L_x_2022) ;  /* 0x000000005a087348 */ /* 0x000fea0003c00000 */
[----:B------:R0:W1:Y:S02]  /*28e0*/  SHFL.BFLY P0, R79, R93, R92, R91 ;  /* 0x0c00005c5d4f7389 */ /* 0x000064000000005b */
[----:B01----:R-:W-:Y:S01]  /*28f0*/  ENDCOLLECTIVE ;  /* 0x000000000000791b */ /* 0x003fe20003800000 */
.L_x_2022:
[----:B------:R-:W-:-:S05]  /*2900*/  FADD.FTZ R78, R78, R71 ;  /* 0x000000474e4e7221 */ /* 0x000fca0000010000 */
[----:B------:R-:W-:Y:S02]  /*2910*/  MOV R93, R78 ;  /* 0x0000004e005d7202 */ /* 0x000fe40000000f00 */
[----:B------:R-:W-:-:S07]  /*2920*/  MOV R71, R79 ;  /* 0x0000004f00477202 */ /* 0x000fce0000000f00 */
[----:B------:R-:W-:Y:S05]  /*2930*/  WARPSYNC.COLLECTIVE R90, `(.L_x_2023) ;  /* 0x000000005a087348 */ /* 0x000fea0003c00000 */
[----:B------:R0:W1:Y:S02]  /*2940*/  SHFL.BFLY P0, R79, R93, R92, R91 ;  /* 0x0c00005c5d4f7389 */ /* 0x000064000000005b */
[----:B01----:R-:W-:Y:S01]  /*2950*/  ENDCOLLECTIVE ;  /* 0x000000000000791b */ /* 0x003fe20003800000 */
.L_x_2023:
[----:B------:R-:W-:Y:S05]  /*2960*/  BRA `(.L_x_2024) ;  /* 0xffffffe4002c7947 */ /* 0x000fea000383ffff */
.L_x_2025:
        /* <DEDUP_REMOVED lines=9> */
.L_x_6523:


//--------------------- .text._ZN10layer_norm13ln_bwd_kernelINS_13Kernel_traitsI13__nv_bfloat16S2_fS2_fjLj256ELj1ELj4ELj1ELj16ENS_18Kernel_traits_baseILj256ES2_S2_fS2_fjLj128EEEEELb0ELb0ELb0ELb0EEEvNS_9BwdParamsE --------------------------
	.section	.text._ZN10layer_norm13ln_bwd_kernelINS_13Kernel_traitsI13__nv_bfloat16S2_fS2_fjLj256ELj1ELj4ELj1ELj16ENS_18Kernel_traits_baseILj256ES2_S2_fS2_fjLj128EEEEELb0ELb0ELb0ELb0EEEvNS_9BwdParamsE,"ax",@progbits
	.align	128
        .global         _ZN10layer_norm13ln_bwd_kernelINS_13Kernel_traitsI13__nv_bfloat16S2_fS2_fjLj256ELj1ELj4ELj1ELj16ENS_18Kernel_traits_baseILj256ES2_S2_fS2_fjLj128EEEEELb0ELb0ELb0ELb0EEEvNS_9BwdParamsE
        .type           _ZN10layer_norm13ln_bwd_kernelINS_13Kernel_traitsI13__nv_bfloat16S2_fS2_fjLj256ELj1ELj4ELj1ELj16ENS_18Kernel_traits_baseILj256ES2_S2_fS2_fjLj128EEEEELb0ELb0ELb0ELb0EEEvNS_9BwdParamsE,@function
        .size           _ZN10layer_norm13ln_bwd_kernelINS_13Kernel_traitsI13__nv_bfloat16S2_fS2_fjLj256ELj1ELj4ELj1ELj16ENS_18Kernel_traits_baseILj256ES2_S2_fS2_fjLj128EEEEELb0ELb0ELb0ELb0EEEvNS_9BwdParamsE,(.L_x_6524 - _ZN10layer_norm13ln_bwd_kernelINS_13Kernel_traitsI13__nv_bfloat16S2_fS2_fjLj256ELj1ELj4ELj1ELj16ENS_18Kernel_traits_baseILj256ES2_S2_fS2_fjLj128EEEEELb0ELb0ELb0ELb0EEEvNS_9BwdParamsE)
        .other          _ZN10layer_norm13ln_bwd_kernelINS_13Kernel_traitsI13__nv_bfloat16S2_fS2_fjLj256ELj1ELj4ELj1ELj16ENS_18Kernel_traits_baseILj256ES2_S2_fS2_fjLj128EEEEELb0ELb0ELb0ELb0EEEvNS_9BwdParamsE,@"STO_CUDA_ENTRY STV_DEFAULT"
_ZN10layer_norm13ln_bwd_kernelINS_13Kernel_traitsI13__nv_bfloat16S2_fS2_fjLj256ELj1ELj4ELj1ELj16ENS_18Kernel_traits_baseILj256ES2_S2_fS2_fjLj128EEEEELb0ELb0ELb0ELb0EEEvNS_9BwdParamsE:
.text._ZN10layer_norm13ln_bwd_kernelINS_13Kernel_traitsI13__nv_bfloat16S2_fS2_fjLj256ELj1ELj4ELj1ELj16ENS_18Kernel_traits_baseILj256ES2_S2_fS2_fjLj128EEEEELb0ELb0ELb0ELb0EEEvNS_9BwdParamsE:
        /* <DEDUP_REMOVED lines=32> */
[----:B------:R-:W-:-:S13]  /*0200*/  ISETP.GE.AND P0, PT, R11, UR6, PT ;  /* 0x000000060b007c0c */ /* 0x000fda000bf06270 */
[----:B0-----:R-:W-:Y:S05]  /*0210*/  @P0 BRA `(.L_x_2027) ;  /* 0x0000000c00700947 */ /* 0x001fea0003800000 */
[----:B------:R-:W0:Y:S01]  /*0220*/  LDC.U8 R10, c[0x0][0x2a0] ;  /* 0x0000a800ff0a7b82 */ /* 0x000e220000000000 */
[----:B------:R-:W-:Y:S01]  /*0230*/  ULDC.64 UR6, c[0x0][0x270] ;  /* 0x00009c0000067ab9 */ /* 0x000fe20000000a00 */
[----:B-----5:R-:W-:Y:S01]  /*0240*/  @P3 PRMT R5, R12, 0x7632, R5 ;  /* 0x000076320c053816 */ /* 0x020fe20000000005 */
[----:B------:R-:W-:Y:S01]  /*0250*/  HFMA2.MMA R29, -RZ, RZ, 0, 0 ;  /* 0x00000000ff1d7435 */ /* 0x000fe200000001ff */
[----:B------:R-:W-:Y:S02]  /*0260*/  ISETP.NE.U32.AND P0, PT, RZ, UR6, PT ;  /* 0x00000006ff007c0c */ /* 0x000fe4000bf05070 */
[----:B------:R-:W-:Y:S02]  /*0270*/  @P3 PRMT R4, R13, 0x7632, R4 ;  /* 0x000076320d043816 */ /* 0x000fe40000000004 */
[----:B------:R-:W-:Y:S02]  /*0280*/  @P3 PRMT R2, R14, 0x7632, R2 ;  /* 0x000076320e023816 */ /* 0x000fe40000000002 */
[----:B------:R-:W-:-:S02]  /*0290*/  @P3 PRMT R0, R15, 0x7632, R0 ;  /* 0x000076320f003816 */ /* 0x000fc40000000000 */
[----:B------:R-:W-:Y:S02]  /*02a0*/  ISETP.NE.AND.EX P0, PT, RZ, UR7, PT, P0 ;  /* 0x00000007ff007c0c */ /* 0x000fe4000bf05300 */
[----:B------:R-:W-:Y:S02]  /*02b0*/  SHF.L.U32 R9, R12, 0x10, RZ ;  /* 0x000000100c097819 */ /* 0x000fe400000006ff */
[----:B------:R-:W-:Y:S02]  /*02c0*/  SHF.L.U32 R8, R13, 0x10, RZ ;  /* 0x000000100d087819 */ /* 0x000fe400000006ff */
[----:B------:R-:W-:Y:S02]  /*02d0*/  SHF.L.U32 R7, R14, 0x10, RZ ;  /* 0x000000100e077819 */ /* 0x000fe400000006ff */
[----:B------:R-:W-:Y:S02]  /*02e0*/  SHF.L.U32 R6, R15, 0x10, RZ ;  /* 0x000000100f067819 */ /* 0x000fe400000006ff */
[----:B------:R-:W-:-:S02]  /*02f0*/  SHF.L.U32 R5, R5, 0x10, RZ ;  /* 0x0000001005057819 */ /* 0x000fc400000006ff */
[----:B------:R-:W-:Y:S02]  /*0300*/  SHF.L.U32 R4, R4, 0x10, RZ ;  /* 0x0000001004047819 */ /* 0x000fe400000006ff */
[----:B------:R-:W-:Y:S02]  /*0310*/  SHF.L.U32 R2, R2, 0x10, RZ ;  /* 0x0000001002027819 */ /* 0x000fe400000006ff */
[----:B------:R-:W-:-:S07]  /*0320*/  SHF.L.U32 R0, R0, 0x10, RZ ;  /* 0x0000001000007819 */ /* 0x000fce00000006ff */
.L_x_2033:
[----:B-1----:R-:W1:Y:S01]  /*0330*/  @P0 LDC.64 R44, c[0x0][0x270] ;  /* 0x00009c00ff2c0b82 */ /* 0x002e620000000a00 */
[----:B------:R-:W-:-:S07]  /*0340*/  SHF.R.S32.HI R52, RZ, 0x1f, R11 ;  /* 0x0000001fff347819 */ /* 0x000fce000001140b */
[----:B------:R-:W2:Y:S01]  /*0350*/  LDC.64 R46, c[0x0][0x258] ;  /* 0x00009600ff2e7b82 */ /* 0x000ea20000000a00 */
[----:B-1----:R-:W-:-:S04]  /*0360*/  @P0 LEA R44, P1, R11, R44, 0x1 ;  /* 0x0000002c0b2c0211 */ /* 0x002fc800078208ff */
[C---:B------:R-:W-:Y:S01]  /*0370*/  @P0 LEA.HI.X R45, R11.reuse, R45, R52, 0x1, P1 ;  /* 0x0000002d0b2d0211 */ /* 0x040fe200008f0c34 */
[----:B--2---:R-:W-:-:S04]  /*0380*/  IMAD.WIDE R46, R11, 0x4, R46 ;  /* 0x000000040b2e7825 */ /* 0x004fc800078e022e */
[----:B------:R-:W2:Y:S04]  /*0390*/  @P0 LDG.E.U16 R44, desc[UR4][R44.64] ;  /* 0x000000042c2c0981 */ /* 0x000ea8000c1e1500 */
[----:B-----5:R1:W5:Y:S01]  /*03a0*/  LDG.E R71, desc[UR4][R46.64] ;  /* 0x000000042e477981 */ /* 0x020362000c1e1900 */
[----:B------:R-:W-:Y:S01]  /*03b0*/  MOV R58, UR13 ;  /* 0x0000000d003a7c02 */ /* 0x000fe20008000f00 */
[----:B------:R-:W-:Y:S01]  /*03c0*/  BSSY B1, `(.L_x_2028) ;  /* 0x0000060000017945 */ /* 0x000fe20003800000 */
[----:B------:R-:W-:Y:S02]  /*03d0*/  MOV R69, 0x3f800000 ;  /* 0x3f80000000457802 */ /* 0x000fe40000000f00 */
[----:B------:R-:W-:Y:S01]  /*03e0*/  MOV R54, RZ ;  /* 0x000000ff00367202 */ /* 0x000fe20000000f00 */
        /* <DEDUP_REMOVED lines=10> */
[----:B------:R-:W2:Y:S02]  /*0490*/  LDC.64 R52, c[0x0][0x2b8] ;  /* 0x0000ae00ff347b82 */ /* 0x000ea40000000a00 */
[----:B------:R-:W3:Y:S04]  /*04a0*/  LDG.E.128 R48, desc[UR4][R60.64] ;  /* 0x000000043c307981 */ /* 0x000ee8000c1e1d00 */
[----:B------:R4:W4:Y:S01]  /*04b0*/  LDG.E.128 R44, desc[UR4][R60.64+0x10] ;  /* 0x000010043c2c7981 */ /* 0x000922000c1e1d00 */
[----:B-1----:R-:W-:-:S06]  /*04c0*/  IMAD.WIDE R62, R11, 0x4, R62 ;  /* 0x000000040b3e7825 */ /* 0x002fcc00078e023e */
[----:B------:R-:W3:Y:S01]  /*04d0*/  LDG.E R62, desc[UR4][R62.64] ;  /* 0x000000043e3e7981 */ /* 0x000ee2000c1e1900 */
[----:B--2---:R-:W-:-:S06]  /*04e0*/  IMAD.WIDE.U32 R52, R57, 0x10, R52 ;  /* 0x0000001039347825 */ /* 0x004fcc00078e0034 */
[----:B------:R-:W2:Y:S01]  /*04f0*/  LDG.E.128 R52, desc[UR4][R52.64] ;  /* 0x0000000434347981 */ /* 0x000ea2000c1e1d00 */
[----:B------:R-:W-:-:S04]  /*0500*/  ISETP.NE.U32.AND P1, PT, RZ, UR8, PT ;  /* 0x00000008ff007c0c */ /* 0x000fc8000bf25070 */
[----:B------:R-:W-:-:S13]  /*0510*/  ISETP.NE.AND.EX P1, PT, RZ, UR9, PT, P1 ;  /* 0x00000009ff007c0c */ /* 0x000fda000bf25310 */
[----:B------:R-:W-:-:S04]  /*0520*/  @P1 LEA R66, P2, R57, UR8, 0x5 ;  /* 0x0000000839421c11 */ /* 0x000fc8000f8428ff */
[----:B------:R-:W-:-:S05]  /*0530*/  @P1 LEA.HI.X R67, R57, UR9, RZ, 0x5, P2 ;  /* 0x0000000939431c11 */ /* 0x000fca00090f2cff */
[----:B------:R-:W5:Y:S04]  /*0540*/  @P1 LDG.E.128 R16, desc[UR4][R66.64] ;  /* 0x0000000442101981 */ /* 0x000f68000c1e1d00 */
[----:B------:R1:W5:Y:S01]  /*0550*/  @P1 LDG.E.128 R12, desc[UR4][R66.64+0x10] ;  /* 0x00001004420c1981 */ /* 0x000362000c1e1d00 */
[----:B0-----:R-:W-:-:S04]  /*0560*/  ISETP.NE.AND P1, PT, R10, RZ, PT ;  /* 0x000000ff0a00720c */ /* 0x001fc80003f25270 */
[----:B---3--:R-:W-:-:S05]  /*0570*/  FSEL R70, R62, RZ, !P1 ;  /* 0x000000ff3e467208 */ /* 0x008fca0004800000 */
[C---:B------:R-:W-:Y:S01]  /*0580*/  FADD.FTZ R64, -R70.reuse, R51 ;  /* 0x0000003346407221 */ /* 0x040fe20000010100 */
[C---:B------:R-:W-:Y:S01]  /*0590*/  FADD.FTZ R62, -R70.reuse, R49 ;  /* 0x00000031463e7221 */ /* 0x040fe20000010100 */
[C---:B----4-:R-:W-:Y:S01]  /*05a0*/  FADD.FTZ R60, -R70.reuse, R50 ;  /* 0x00000032463c7221 */ /* 0x050fe20000010100 */
[----:B--2---:R-:W-:Y:S01]  /*05b0*/  PRMT R51, R53, 0x7632, R51 ;  /* 0x0000763235337816 */ /* 0x004fe20000000033 */
[----:B------:R-:W-:Y:S01]  /*05c0*/  FADD.FTZ R48, -R70, R48 ;  /* 0x0000003046307221 */ /* 0x000fe20000010100 */
[----:B------:R-:W-:Y:S01]  /*05d0*/  PRMT R49, R52, 0x7632, R49 ;  /* 0x0000763234317816 */ /* 0x000fe20000000031 */
[----:B------:R-:W-:Y:S01]  /*05e0*/  FADD.FTZ R44, -R70, R44 ;  /* 0x0000002c462c7221 */ /* 0x000fe20000010100 */
[----:B------:R-:W-:Y:S01]  /*05f0*/  SHF.L.U32 R50, R52, 0x10, RZ ;  /* 0x0000001034327819 */ /* 0x000fe200000006ff */
[----:B-----5:R-:W-:Y:S01]  /*0600*/  FMUL.FTZ R3, R71, R48 ;  /* 0x0000003047037220 */ /* 0x020fe20000410000 */
[C---:B------:R-:W-:Y:S02]  /*0610*/  PRMT R65, R54.reuse, 0x7632, R65 ;  /* 0x0000763236417816 */ /* 0x040fe40000000041 */
[----:B------:R-:W-:-:S02]  /*0620*/  SHF.L.U32 R59, R54, 0x10, RZ ;  /* 0x00000010363b7819 */ /* 0x000fc400000006ff */
[----:B------:R-:W-:Y:S01]  /*0630*/  SHF.L.U32 R61, R51, 0x10, RZ ;  /* 0x00000010333d7819 */ /* 0x000fe200000006ff */
[----:B------:R-:W-:Y:S01]  /*0640*/  FMUL.FTZ R51, R71, R44 ;  /* 0x0000002c47337220 */ /* 0x000fe20000410000 */
[----:B------:R-:W-:Y:S01]  /*0650*/  PRMT R52, R55, 0x7632, R52 ;  /* 0x0000763237347816 */ /* 0x000fe20000000034 */
[----:B------:R-:W-:Y:S01]  /*0660*/  FMUL.FTZ R48, R9, R50 ;  /* 0x0000003209307220 */ /* 0x000fe20000410000 */
[----:B------:R-:W-:Y:S01]  /*0670*/  SHF.L.U32 R54, R49, 0x10, RZ ;  /* 0x0000001031367819 */ /* 0x000fe200000006ff */
[----:B------:R-:W-:Y:S01]  /*0680*/  FMUL.FTZ R49, R71, R60 ;  /* 0x0000003c47317220 */ /* 0x000fe20000410000 */
[----:B------:R-:W-:Y:S01]  /*0690*/  FADD.FTZ R28, R28, R59 ;  /* 0x0000003b1c1c7221 */ /* 0x000fe20000010000 */
[-C--:B------:R-:W-:Y:S01]  /*06a0*/  FFMA.FTZ R20, R51, R59.reuse, R20 ;  /* 0x0000003b33147223 */ /* 0x080fe20000010014 */
[----:B------:R-:W-:Y:S01]  /*06b0*/  FMUL.FTZ R60, R7, R59 ;  /* 0x0000003b073c7220 */ /* 0x000fe20000410000 */
[----:B------:R-:W-:Y:S01]  /*06c0*/  SHF.L.U32 R44, R52, 0x10, RZ ;  /* 0x00000010342c7819 */ /* 0x000fe200000006ff */
[C---:B-1----:R-:W-:Y:S01]  /*06d0*/  FADD.FTZ R66, -R70.reuse, R45 ;  /* 0x0000002d46427221 */ /* 0x042fe20000010100 */
[----:B------:R-:W-:Y:S01]  /*06e0*/  SHF.L.U32 R53, R53, 0x10, RZ ;  /* 0x0000001035357819 */ /* 0x000fe200000006ff */
[----:B------:R-:W-:Y:S01]  /*06f0*/  FMUL.FTZ R59, R5, R54 ;  /* 0x00000036053b7220 */ /* 0x000fe20000410000 */
[----:B------:R-:W-:Y:S01]  /*0700*/  FADD.FTZ R52, RZ, R48 ;  /* 0x00000030ff347221 */ /* 0x000fe20000010000 */
[----:B------:R-:W-:Y:S01]  /*0710*/  FMUL.FTZ R62, R71, R62 ;  /* 0x0000003e473e7220 */ /* 0x000fe20000410000 */
[C---:B------:R-:W-:Y:S01]  /*0720*/  FFMA.FTZ R45, R3.reuse, R48, RZ ;  /* 0x00000030032d7223 */ /* 0x040fe200000100ff */
[C---:B------:R-:W-:Y:S01]  /*0730*/  FADD.FTZ R46, -R70.reuse, R46 ;  /* 0x0000002e462e7221 */ /* 0x040fe20000010100 */
[----:B------:R-:W-:Y:S01]  /*0740*/  FADD.FTZ R70, -R70, R47 ;  /* 0x0000002f46467221 */ /* 0x000fe20000010100 */
[----:B------:R-:W-:Y:S01]  /*0750*/  FADD.FTZ R36, R36, R50 ;  /* 0x0000003224247221 */ /* 0x000fe20000010000 */
[----:B------:R-:W-:Y:S01]  /*0760*/  FFMA.FTZ R24, R3, R50, R24 ;  /* 0x0000003203187223 */ /* 0x000fe20000010018 */
[----:B------:R-:W-:Y:S01]  /*0770*/  FMUL.FTZ R64, R71, R64 ;  /* 0x0000004047407220 */ /* 0x000fe20000410000 */
[----:B------:R-:W-:Y:S01]  /*0780*/  FADD.FTZ R47, R52, R59 ;  /* 0x0000003b342f7221 */ /* 0x000fe20000010000 */
[----:B------:R-:W-:Y:S01]  /*0790*/  FMUL.FTZ R50, R8, R53 ;  /* 0x0000003508327220 */ /* 0x000fe20000410000 */
[C---:B------:R-:W-:Y:S01]  /*07a0*/  FFMA.FTZ R52, R62.reuse, R59, R45 ;  /* 0x0000003b3e347223 */ /* 0x040fe2000001002d */
        /* <DEDUP_REMOVED lines=8> */
[C---:B------:R-:W-:Y:S01]  /*0830*/  FMUL.FTZ R66, R71.reuse, R66 ;  /* 0x0000004247427220 */ /* 0x040fe20000410000 */
        /* <DEDUP_REMOVED lines=24> */
.L_x_2029:
[----:B------:R-:W-:Y:S05]  /*09c0*/  BSYNC B1 ;  /* 0x0000000000017941 */ /* 0x000fea0003800000 */
.L_x_2028:
        /* <DEDUP_REMOVED lines=20> */
.L_x_2045:
        /* <DEDUP_REMOVED lines=10> */
[----:B------:R-:W-:Y:S02]  /*0bb0*/  ISETP.NE.U32.AND P1, PT, RZ, UR8, PT ;  /* 0x00000008ff007c0c */ /* 0x000fe4000bf25070 */
[----:B------:R-:W-:Y:S01]  /*0bc0*/  ISETP.NE.AND.EX P2, PT, RZ, UR15, PT, P2 ;  /* 0x0000000fff007c0c */ /* 0x000fe2000bf45320 */
[-CC-:B------:R-:W-:Y:S01]  /*0bd0*/  FFMA.FTZ R47, R3, R73.reuse, R52.reuse ;  /* 0x00000049032f7223 */ /* 0x180fe20000010034 */
[-CC-:B------:R-:W-:Y:S01]  /*0be0*/  FFMA.FTZ R55, R51, R73.reuse, R52.reuse ;  /* 0x0000004933377223 */ /* 0x180fe20000010034 */
[----:B------:R-:W-:Y:S01]  /*0bf0*/  ISETP.NE.AND.EX P1, PT, RZ, UR9, PT, P1 ;  /* 0x00000009ff007c0c */ /* 0x000fe2000bf25310 */
        /* <DEDUP_REMOVED lines=19> */
[----:B------:R-:W-:Y:S01]  /*0d30*/  FMUL.FTZ R52, R71, R52 ;  /* 0x0000003447347220 */ /* 0x000fe20000410000 */
[----:B------:R-:W-:Y:S01]  /*0d40*/  @P1 FADD.FTZ R45, R16, R45 ;  /* 0x0000002d102d1221 */ /* 0x000fe20000010000 */
[----:B------:R-:W-:Y:S01]  /*0d50*/  @P1 FADD.FTZ R72, R17, R72 ;  /* 0x0000004811481221 */ /* 0x000fe20000010000 */
[----:B------:R-:W-:Y:S01]  /*0d60*/  @P1 FADD.FTZ R55, R12, R55 ;  /* 0x000000370c371221 */ /* 0x000fe20000010000 */
[----:B------:R-:W-:Y:S01]  /*0d70*/  @P1 FADD.FTZ R54, R13, R54 ;  /* 0x000000360d361221 */ /* 0x000fe20000010000 */
[----:B------:R-:W-:Y:S01]  /*0d80*/  @P1 FADD.FTZ R53, R18, R53 ;  /* 0x0000003512351221 */ /* 0x000fe20000010000 */
[----:B------:R-:W-:Y:S01]  /*0d90*/  @P1 FADD.FTZ R52, R15, R52 ;  /* 0x000000340f341221 */ /* 0x000fe20000010000 */
[C---:B------:R-:W-:Y:S01]  /*0da0*/  FMUL.FTZ R74, R71.reuse, R47 ;  /* 0x0000002f474a7220 */ /* 0x040fe20000410000 */
[----:B------:R-:W-:Y:S01]  /*0db0*/  FMUL.FTZ R73, R71, R46 ;  /* 0x0000002e47497220 */ /* 0x000fe20000410000 */
[C---:B------:R-:W-:Y:S01]  /*0dc0*/  SEL R40, R45.reuse, R40, P2 ;  /* 0x000000282d287207 */ /* 0x040fe20001000000 */
[----:B------:R-:W-:Y:S01]  /*0dd0*/  FMUL.FTZ R44, R45, R69 ;  /* 0x000000452d2c7220 */ /* 0x000fe20000410000 */
[C---:B------:R-:W-:Y:S01]  /*0de0*/  SEL R41, R72.reuse, R41, P2 ;  /* 0x0000002948297207 */ /* 0x040fe20001000000 */
[-C--:B------:R-:W-:Y:S01]  /*0df0*/  FMUL.FTZ R47, R72, R69.reuse ;  /* 0x00000045482f7220 */ /* 0x080fe20000410000 */
[C---:B------:R-:W-:Y:S01]  /*0e00*/  SEL R32, R55.reuse, R32, P2 ;  /* 0x0000002037207207 */ /* 0x040fe20001000000 */
[----:B------:R-:W-:Y:S01]  /*0e10*/  FMUL.FTZ R46, R55, R69 ;  /* 0x00000045372e7220 */ /* 0x000fe20000410000 */
[C---:B------:R-:W-:Y:S01]  /*0e20*/  SEL R33, R54.reuse, R33, P2 ;  /* 0x0000002136217207 */ /* 0x040fe20001000000 */
[-C--:B------:R-:W-:Y:S01]  /*0e30*/  FMUL.FTZ R71, R54, R69.reuse ;  /* 0x0000004536477220 */ /* 0x080fe20000410000 */
[C---:B------:R-:W-:Y:S01]  /*0e40*/  SEL R42, R53.reuse, R42, P2 ;  /* 0x0000002a352a7207 */ /* 0x040fe20001000000 */
[-C--:B------:R-:W-:Y:S01]  /*0e50*/  FMUL.FTZ R45, R53, R69.reuse ;  /* 0x00000045352d7220 */ /* 0x080fe20000410000 */
[C---:B------:R-:W-:Y:S01]  /*0e60*/  FMUL.FTZ R72, R52.reuse, R69 ;  /* 0x0000004534487220 */ /* 0x040fe20000410000 */
[----:B------:R-:W-:Y:S01]  /*0e70*/  SEL R35, R52, R35, P2 ;  /* 0x0000002334237207 */ /* 0x000fe20001000000 */
[----:B------:R-:W0:Y:S01]  /*0e80*/  @P2 LDC.64 R54, c[0x0][0x308] ;  /* 0x0000c200ff362b82 */ /* 0x000e220000000a00 */
[----:B------:R-:W-:Y:S01]  /*0e90*/  @P1 FADD.FTZ R74, R19, R74 ;  /* 0x0000004a134a1221 */ /* 0x000fe20000010000 */
[----:B------:R-:W-:Y:S01]  /*0ea0*/  @P1 FADD.FTZ R73, R14, R73 ;  /* 0x000000490e491221 */ /* 0x000fe20000010000 */
[----:B------:R-:W-:-:S02]  /*0eb0*/  F2FP.BF16.F32.PACK_AB R44, R47, R44 ;  /* 0x0000002c2f2c723e */ /* 0x000fc400000010ff */
[----:B------:R-:W-:Y:S02]  /*0ec0*/  F2FP.BF16.F32.PACK_AB R46, R71, R46 ;  /* 0x0000002e472e723e */ /* 0x000fe400000010ff */
[C---:B------:R-:W-:Y:S01]  /*0ed0*/  SEL R43, R74.reuse, R43, P2 ;  /* 0x0000002b4a2b7207 */ /* 0x040fe20001000000 */
[----:B------:R-:W1:Y:S01]  /*0ee0*/  LDC.64 R52, c[0x0][0x2f8] ;  /* 0x0000be00ff347b82 */ /* 0x000e620000000a00 */
[C---:B------:R-:W-:Y:S01]  /*0ef0*/  SEL R34, R73.reuse, R34, P2 ;  /* 0x0000002249227207 */ /* 0x040fe20001000000 */
[-C--:B------:R-:W-:Y:S01]  /*0f00*/  FMUL.FTZ R74, R74, R69.reuse ;  /* 0x000000454a4a7220 */ /* 0x080fe20000410000 */
[----:B------:R-:W-:-:S04]  /*0f10*/  FMUL.FTZ R73, R73, R69 ;  /* 0x0000004549497220 */ /* 0x000fc80000410000 */
[----:B------:R-:W-:Y:S02]  /*0f20*/  F2FP.BF16.F32.PACK_AB R45, R74, R45 ;  /* 0x0000002d4a2d723e */ /* 0x000fe400000010ff */
[----:B------:R-:W-:Y:S01]  /*0f30*/  F2FP.BF16.F32.PACK_AB R47, R72, R73 ;  /* 0x00000049482f723e */ /* 0x000fe200000010ff */
[----:B0-----:R-:W-:-:S05]  /*0f40*/  @P2 IMAD.WIDE.U32 R54, R57, 0x20, R54 ;  /* 0x0000002039362825 */ /* 0x001fca00078e0036 */
[----:B------:R2:W-:Y:S01]  /*0f50*/  @P2 STG.E.128 desc[UR4][R54.64], R40 ;  /* 0x0000002836002986 */ /* 0x0005e2000c101d04 */
[----:B-1----:R-:W-:-:S03]  /*0f60*/  IMAD.WIDE.U32 R52, R57, 0x10, R52 ;  /* 0x0000001039347825 */ /* 0x002fc600078e0034 */
[----:B------:R2:W-:Y:S04]  /*0f70*/  @P2 STG.E.128 desc[UR4][R54.64+0x10], R32 ;  /* 0x0000102036002986 */ /* 0x0005e8000c101d04 */
[----:B------:R2:W-:Y:S02]  /*0f80*/  STG.E.128 desc[UR4][R52.64], R44 ;  /* 0x0000002c34007986 */ /* 0x0005e4000c101d04 */
.L_x_2032:
[----:B------:R-:W-:Y:S05]  /*0f90*/  BSYNC B1 ;  /* 0x0000000000017941 */ /* 0x000fea0003800000 */
.L_x_2031:
[----:B--2---:R-:W2:Y:S02]  /*0fa0*/  LDC.64 R44, c[0x0][0x210] ;  /* 0x00008400ff2c7b82 */ /* 0x004ea40000000a00 */
[----:B--2---:R-:W-:-:S04]  /*0fb0*/  LEA R11, R44, R11, 0x2 ;  /* 0x0000000b2c0b7211 */ /* 0x004fc800078e10ff */
[----:B------:R-:W-:-:S13]  /*0fc0*/  ISETP.GE.AND P1, PT, R11, R45, PT ;  /* 0x0000002d0b00720c */ /* 0x000fda0003f26270 */
[----:B------:R-:W-:Y:S05]  /*0fd0*/  @!P1 BRA `(.L_x_2033) ;  /* 0xfffffff000d49947 */ /* 0x000fea000383ffff */
.L_x_2027:
[----:B------:R-:W-:Y:S05]  /*0fe0*/  BSYNC B0 ;  /* 0x0000000000007941 */ /* 0x000fea0003800000 */
.L_x_2026:
[----:B------:R-:W2:Y:S01]  /*0ff0*/  S2R R3, SR_CgaCtaId ;  /* 0x0000000000037919 */ /* 0x000ea20000008800 */
[----:B------:R-:W-:Y:S01]  /*1000*/  MOV R0, 0x400 ;  /* 0x0000040000007802 */ /* 0x000fe20000000f00 */
[----:B------:R-:W-:Y:S05]  /*1010*/  WARPSYNC.ALL ;  /* 0x0000000000007948 */ /* 0x000fea0003800000 */
[----:B------:R-:W4:Y:S01]  /*1020*/  S2R R17, SR_TID.X ;  /* 0x0000000000117919 */ /* 0x000f220000002100 */
[----:B------:R-:W-:Y:S01]  /*1030*/  ULDC.64 UR6, c[0x0][0x2d8] ;  /* 0x0000b60000067ab9 */ /* 0x000fe20000000a00 */
[----:B------:R-:W-:Y:S01]  /*1040*/  ULDC.64 UR16, c[0x0][0x2d0] ;  /* 0x0000b40000107ab9 */ /* 0x000fe20000000a00 */
[----:B-----5:R-:W0:Y:S01]  /*1050*/  S2R R15, SR_CTAID.X ;  /* 0x00000000000f7919 */ /* 0x020e220000002500 */
[----:B--2---:R-:W-:-:S04]  /*1060*/  LEA R0, R3, R0, 0x18 ;  /* 0x0000000003007211 */ /* 0x004fc800078ec0ff */
[CC--:B----4-:R-:W-:Y:S02]  /*1070*/  LEA R2, R17.reuse, R0.reuse, 0x5 ;  /* 0x0000000011027211 */ /* 0x0d0fe400078e28ff */
[----:B------:R-:W-:-:S03]  /*1080*/  LEA R0, R17, R0, 0x2 ;  /* 0x0000000011007211 */ /* 0x000fc600078e10ff */
        /* <DEDUP_REMOVED lines=69> */
.L_x_2030:
        /* <DEDUP_REMOVED lines=8> */
.L_x_2035:
[----:B------:R-:W-:Y:S05]  /*1560*/  BSYNC B1 ;  /* 0x0000000000017941 */ /* 0x000fea0003800000 */
.L_x_2034:
        /* <DEDUP_REMOVED lines=9> */
.L_x_2036:
[----:B------:R-:W-:Y:S01]  /*1600*/  HFMA2.MMA R44, -RZ, RZ, 0, 1.1920928955078125e-07 ;  /* 0x00000002ff2c7435 */ /* 0x000fe200000001ff */
[----:B------:R-:W-:Y:S02]  /*1610*/  MOV R77, R53 ;  /* 0x00000035004d7202 */ /* 0x000fe40000000f00 */
[----:B------:R-:W-:-:S08]  /*1620*/  MOV R47, R75 ;  /* 0x0000004b002f7202 */ /* 0x000fd00000000f00 */
[----:B------:R-:W-:Y:S05]  /*1630*/  WARPSYNC.COLLECTIVE R46, `(.L_x_2037) ;  /* 0x000000002e087348 */ /* 0x000fea0003c00000 */
[----:B------:R0:W1:Y:S02]  /*1640*/  SHFL.BFLY P1, R75, R77, R44, R45 ;  /* 0x0c00002c4d4b7389 */ /* 0x000064000002002d */
[----:B01----:R-:W-:Y:S01]  /*1650*/  ENDCOLLECTIVE ;  /* 0x000000000000791b */ /* 0x003fe20003800000 */
.L_x_2037:
[----:B------:R-:W-:-:S05]  /*1660*/  FADD.FTZ R47, R47, R54 ;  /* 0x000000362f2f7221 */ /* 0x000fca0000010000 */
[----:B------:R-:W-:Y:S02]  /*1670*/  MOV R77, R47 ;  /* 0x0000002f004d7202 */ /* 0x000fe40000000f00 */
[----:B------:R-:W-:-:S07]  /*1680*/  MOV R72, R75 ;  /* 0x0000004b00487202 */ /* 0x000fce0000000f00 */
[----:B------:R-:W-:Y:S05]  /*1690*/  WARPSYNC.COLLECTIVE R46, `(.L_x_2038) ;  /* 0x000000002e087348 */ /* 0x000fea0003c00000 */
[----:B------:R0:W1:Y:S02]  /*16a0*/  SHFL.BFLY P1, R75, R77, R44, R45 ;  /* 0x0c00002c4d4b7389 */ /* 0x000064000002002d */
[----:B01----:R-:W-:Y:S01]  /*16b0*/  ENDCOLLECTIVE ;  /* 0x000000000000791b */ /* 0x003fe20003800000 */
.L_x_2038:
[----:B------:R-:W-:Y:S01]  /*16c0*/  FADD.FTZ R72, R53, R72 ;  /* 0x0000004835487221 */ /* 0x000fe20000010000 */
[----:B------:R-:W-:-:S04]  /*16d0*/  HFMA2.MMA R44, -RZ, RZ, 0, 2.384185791015625e-07 ;  /* 0x00000004ff2c7435 */ /* 0x000fc800000001ff */
[----:B------:R-:W-:Y:S02]  /*16e0*/  MOV R77, R72 ;  /* 0x00000048004d7202 */ /* 0x000fe40000000f00 */
[----:B------:R-:W-:-:S07]  /*16f0*/  MOV R74, R75 ;  /* 0x0000004b004a7202 */ /* 0x000fce0000000f00 */
[----:B------:R-:W-:Y:S05]  /*1700*/  WARPSYNC.COLLECTIVE R46, `(.L_x_2039) ;  /* 0x000000002e087348 */ /* 0x000fea0003c00000 */
[----:B------:R0:W1:Y:S02]  /*1710*/  SHFL.BFLY P1, R75, R77, R44, R45 ;  /* 0x0c00002c4d4b7389 */ /* 0x000064000002002d */
[----:B01----:R-:W-:Y:S01]  /*1720*/  ENDCOLLECTIVE ;  /* 0x000000000000791b */ /* 0x003fe20003800000 */
.L_x_2039:
[----:B------:R-:W-:-:S05]  /*1730*/  FADD.FTZ R74, R47, R74 ;  /* 0x0000004a2f4a7221 */ /* 0x000fca0000010000 */
[----:B------:R-:W-:Y:S02]  /*1740*/  MOV R77, R74 ;  /* 0x0000004a004d7202 */ /* 0x000fe40000000f00 */
[----:B------:R-:W-:-:S07]  /*1750*/  MOV R55, R75 ;  /* 0x0000004b00377202 */ /* 0x000fce0000000f00 */
[----:B------:R-:W-:Y:S05]  /*1760*/  WARPSYNC.COLLECTIVE R46, `(.L_x_2040) ;  /* 0x000000002e087348 */ /* 0x000fea0003c00000 */
[----:B------:R0:W1:Y:S02]  /*1770*/  SHFL.BFLY P1, R75, R77, R44, R45 ;  /* 0x0c00002c4d4b7389 */ /* 0x000064000002002d */
[----:B01----:R-:W-:Y:S01]  /*1780*/  ENDCOLLECTIVE ;  /* 0x000000000000791b */ /* 0x003fe20003800000 */
.L_x_2040:
[----:B------:R-:W-:Y:S01]  /*1790*/  FADD.FTZ R55, R72, R55 ;  /* 0x0000003748377221 */ /* 0x000fe20000010000 */
[----:B------:R-:W-:-:S04]  /*17a0*/  HFMA2.MMA R44, -RZ, RZ, 0, 4.76837158203125e-07 ;  /* 0x00000008ff2c7435 */ /* 0x000fc800000001ff */
[----:B------:R-:W-:Y:S02]  /*17b0*/  MOV R77, R55 ;  /* 0x00000037004d7202 */ /* 0x000fe40000000f00 */
[----:B------:R-:W-:-:S07]  /*17c0*/  MOV R73, R75 ;  /* 0x0000004b00497202 */ /* 0x000fce0000000f00 */
[----:B------:R-:W-:Y:S05]  /*17d0*/  WARPSYNC.COLLECTIVE R46, `(.L_x_2041) ;  /* 0x000000002e087348 */ /* 0x000fea0003c00000 */
[----:B------:R0:W1:Y:S02]  /*17e0*/  SHFL.BFLY P1, R75, R77, R44, R45 ;  /* 0x0c00002c4d4b7389 */ /* 0x000064000002002d */
[----:B01----:R-:W-:Y:S01]  /*17f0*/  ENDCOLLECTIVE ;  /* 0x000000000000791b */ /* 0x003fe20003800000 */
.L_x_2041:
[----:B------:R-:W-:-:S05]  /*1800*/  FADD.FTZ R73, R74, R73 ;  /* 0x000000494a497221 */ /* 0x000fca0000010000 */
[----:B------:R-:W-:Y:S02]  /*1810*/  MOV R77, R73 ;  /* 0x00000049004d7202 */ /* 0x000fe40000000f00 */
[----:B------:R-:W-:-:S07]  /*1820*/  MOV R52, R75 ;  /* 0x0000004b00347202 */ /* 0x000fce0000000f00 */
[----:B------:R-:W-:Y:S05]  /*1830*/  WARPSYNC.COLLECTIVE R46, `(.L_x_2042) ;  /* 0x000000002e087348 */ /* 0x000fea0003c00000 */
[----:B------:R0:W1:Y:S02]  /*1840*/  SHFL.BFLY P1, R75, R77, R44, R45 ;  /* 0x0c00002c4d4b7389 */ /* 0x000064000002002d */
[----:B01----:R-:W-:Y:S01]  /*1850*/  ENDCOLLECTIVE ;  /* 0x000000000000791b */ /* 0x003fe20003800000 */
.L_x_2042:
[----:B------:R-:W-:Y:S01]  /*1860*/  FADD.FTZ R52, R55, R52 ;  /* 0x0000003437347221 */ /* 0x000fe20000010000 */
[----:B------:R-:W-:-:S04]  /*1870*/  HFMA2.MMA R44, -RZ, RZ, 0, 9.5367431640625e-07 ;  /* 0x00000010ff2c7435 */ /* 0x000fc800000001ff */
[----:B------:R-:W-:Y:S02]  /*1880*/  MOV R77, R52 ;  /* 0x00000034004d7202 */ /* 0x000fe40000000f00 */
[----:B------:R-:W-:-:S07]  /*1890*/  MOV R54, R75 ;  /* 0x0000004b00367202 */ /* 0x000fce0000000f00 */
[----:B------:R-:W-:Y:S05]  /*18a0*/  WARPSYNC.COLLECTIVE R46, `(.L_x_2043) ;  /* 0x000000002e087348 */ /* 0x000fea0003c00000 */
[----:B------:R0:W1:Y:S02]  /*18b0*/  SHFL.BFLY P1, R75, R77, R44, R45 ;  /* 0x0c00002c4d4b7389 */ /* 0x000064000002002d */
[----:B01----:R-:W-:Y:S01]  /*18c0*/  ENDCOLLECTIVE ;  /* 0x000000000000791b */ /* 0x003fe20003800000 */
.L_x_2043:
[----:B------:R-:W-:-:S05]  /*18d0*/  FADD.FTZ R54, R73, R54 ;  /* 0x0000003649367221 */ /* 0x000fca0000010000 */
[----:B------:R-:W-:Y:S02]  /*18e0*/  MOV R77, R54 ;  /* 0x00000036004d7202 */ /* 0x000fe40000000f00 */
[----:B------:R-:W-:-:S07]  /*18f0*/  MOV R47, R75 ;  /* 0x0000004b002f7202 */ /* 0x000fce0000000f00 */
[----:B------:R-:W-:Y:S05]  /*1900*/  WARPSYNC.COLLECTIVE R46, `(.L_x_2044) ;  /* 0x000000002e087348 */ /* 0x000fea0003c00000 */
[----:B------:R0:W1:Y:S02]  /*1910*/  SHFL.BFLY P1, R75, R77, R44, R45 ;  /* 0x0c00002c4d4b7389 */ /* 0x000064000002002d */
[----:B01----:R-:W-:Y:S01]  /*1920*/  ENDCOLLECTIVE ;  /* 0x000000000000791b */ /* 0x003fe20003800000 */
.L_x_2044:
[----:B------:R-:W-:Y:S01]  /*1930*/  MOV R53, R75 ;  /* 0x0000004b00357202 */ /* 0x000fe20000000f00 */
[----:B------:R-:W-:Y:S06]  /*1940*/  BRA `(.L_x_2045) ;  /* 0xfffffff000707947 */ /* 0x000fec000383ffff */
.L_x_2046:
        /* <DEDUP_REMOVED lines=11> */
.L_x_6524:


//--------------------- .text._ZN10layer_norm13ln_bwd_kernelINS_13Kernel_traitsI13__nv_bfloat16S2_fS2_fjLj256ELj1ELj4ELj1ELj16ENS_18Kernel_traits_baseILj256ES2_S2_fS2_fjLj128EEEEELb0ELb0ELb0ELb1EEEvNS_9BwdParamsE --------------------------
	.section	.text._ZN10layer_norm13ln_bwd_kernelINS_13Kernel_traitsI13__nv_bfloat16S2_fS2_fjLj256ELj1ELj4ELj1ELj16ENS_18Kernel_traits_baseILj256ES2_S2_fS2_fjLj128EEEEELb0ELb0ELb0ELb1EEEvNS_9BwdParamsE,"ax",@progbits
	.align	128
        .global         _ZN10layer_norm13ln_bwd_kernelINS_13Kernel_traitsI13__nv_bfloat16S2_fS2_fjLj256ELj1ELj4ELj1ELj16ENS_18Kernel_traits_baseILj256ES2_S2_fS2_fjLj128EEEEELb0ELb0ELb0ELb1EEEvNS_9BwdParamsE
        .type           _ZN10layer_norm13ln_bwd_kernelINS_13Kernel_traitsI13__nv_bfloat16S2_fS2_fjLj256ELj1ELj4ELj1ELj16ENS_18Kernel_traits_baseILj256ES2_S2_fS2_fjLj128EEEEELb0ELb0ELb0ELb1EEEvNS_9BwdParamsE,@function
        .size           _ZN10layer_norm13ln_bwd_kernelINS_13Kernel_traitsI13__nv_bfloat16S2_fS2_fjLj256ELj1ELj4ELj1ELj16ENS_18Kernel_traits_baseILj256ES2_S2_fS2_fjLj128EEEEELb0ELb0ELb0ELb1EEEvNS_9BwdParamsE,(.L_x_6525 - _ZN10layer_norm13ln_bwd_kernelINS_13Kernel_traitsI13__nv_bfloat16S2_fS2_fjLj256ELj1ELj4ELj1ELj16ENS_18Kernel_traits_baseILj256ES2_S2_fS2_fjLj128EEEEELb0ELb0ELb0ELb1EEEvNS_9BwdParamsE)
        .other          _ZN10layer_norm13ln_bwd_kernelINS_13Kernel_traitsI13__nv_bfloat16S2_fS2_fjLj256ELj1ELj4ELj1ELj16ENS_18Kernel_traits_baseILj256ES2_S2_fS2_fjLj128EEEEELb0ELb0ELb0ELb1EEEvNS_9BwdParamsE,@"STO_CUDA_ENTRY STV_DEFAULT"
_ZN10layer_norm13ln_bwd_kernelINS_13Kernel_traitsI13__nv_bfloat16S2_fS2_fjLj256ELj1ELj4ELj1ELj16ENS_18Kernel_traits_baseILj256ES2_S2_fS2_fjLj128EEEEELb0ELb0ELb0ELb1EEEvNS_9BwdParamsE:
.text._ZN10layer_norm13ln_bwd_kernelINS_13Kernel_traitsI13__nv_bfloat16S2_fS2_fjLj256ELj1ELj4ELj1ELj16ENS_18Kernel_traits_baseILj256ES2_S2_fS2_fjLj128EEEEELb0ELb0ELb0ELb1EEEvNS_9BwdParamsE:
        /* <DEDUP_REMOVED lines=25> */
.L_x_2048:
[----:B------:R-:W0:Y:S01]  /*0190*/  LDC.64 R2, c[0x0][0x260] ;  /* 0x00009800ff027b82 */ /* 0x000e220000000a00 */
[----:B------:R-:W-:Y:S01]  /*01a0*/  ULDC.64 UR6, c[0x0][0x270] ;  /* 0x00009c0000067ab9 */ /* 0x000fe20000000a00 */
[----:B0-----:R-:W-:-:S05]  /*01b0*/  IMAD.WIDE.U32 R2, R5, 0x10, R2 ;  /* 0x0000001005027825 */ /* 0x001fca00078e0002 */
        /* <DEDUP_REMOVED lines=10> */
[----:B------:R-:W-:Y:S02]  /*0260*/  CS2R R4, SRZ ;  /* 0x0000000000047805 */ /* 0x000fe4000001ff00 */
[----:B0-----:R-:W-:Y:S02]  /*0270*/  CS2R R2, SRZ ;  /* 0x0000000000027805 */ /* 0x001fe4000001ff00 */
[C---:B--2---:R-:W-:Y:S02]  /*0280*/  PRMT R0, R61.reuse, 0x7632, R0 ;  /* 0x000076323d007816 */ /* 0x044fe40000000000 */
[----:B------:R-:W-:-:S02]  /*0290*/  SHF.L.U32 R64, R61, 0x10, RZ ;  /* 0x000000103d407819 */ /* 0x000fc400000006ff */
[----:B------:R-:W-:Y:S02]  /*02a0*/  PRMT R61, R62, 0x7632, R61 ;  /* 0x000076323e3d7816 */ /* 0x000fe4000000003d */
[C---:B------:R-:W-:Y:S02]  /*02b0*/  PRMT R65, R60.reuse, 0x7632, R65 ;  /* 0x000076323c417816 */ /* 0x040fe40000000041 */
[----:B------:R-:W-:Y:S01]  /*02c0*/  PRMT R59, R63, 0x7632, R59 ;  /* 0x000076323f3b7816 */ /* 0x000fe2000000003b */
[----:B------:R-:W-:Y:S01]  /*02d0*/  IMAD.U32 R61, R61, 0x10000, RZ ;  /* 0x000100003d3d7824 */ /* 0x000fe200078e00ff */
[----:B------:R-:W-:Y:S02]  /*02e0*/  SHF.L.U32 R66, R60, 0x10, RZ ;  /* 0x000000103c427819 */ /* 0x000fe400000006ff */
[----:B------:R-:W-:Y:S02]  /*02f0*/  SHF.L.U32 R60, R63, 0x10, RZ ;  /* 0x000000103f3c7819 */ /* 0x000fe400000006ff */
[----:B------:R-:W-:-:S02]  /*0300*/  SHF.L.U32 R62, R62, 0x10, RZ ;  /* 0x000000103e3e7819 */ /* 0x000fc400000006ff */
[----:B------:R-:W-:Y:S02]  /*0310*/  SHF.L.U32 R65, R65, 0x10, RZ ;  /* 0x0000001041417819 */ /* 0x000fe400000006ff */
[----:B------:R-:W-:Y:S02]  /*0320*/  SHF.L.U32 R63, R0, 0x10, RZ ;  /* 0x00000010003f7819 */ /* 0x000fe400000006ff */
[----:B------:R-:W-:-:S07]  /*0330*/  SHF.L.U32 R59, R59, 0x10, RZ ;  /* 0x000000103b3b7819 */ /* 0x000fce00000006ff */
.L_x_2052:
[----:B0-----:R-:W0:Y:S01]  /*0340*/  S2R R32, SR_TID.X ;  /* 0x0000000000207919 */ /* 0x001e220000002100 */
[----:B------:R-:W1:Y:S01]  /*0350*/  @P0 LDC.64 R28, c[0x0][0x270] ;  /* 0x00009c00ff1c0b82 */ /* 0x000e620000000a00 */
[----:B------:R-:W-:-:S05]  /*0360*/  IMAD R0, R46, UR8, RZ ;  /* 0x000000082e007c24 */ /* 0x000fca000f8e02ff */
[----:B------:R-:W-:Y:S02]  /*0370*/  SHF.R.S32.HI R33, RZ, 0x1f, R0 ;  /* 0x0000001fff217819 */ /* 0x000fe40000011400 */
[----:B------:R-:W2:Y:S02]  /*0380*/  LDC.64 R30, c[0x0][0x250] ;  /* 0x00009400ff1e7b82 */ /* 0x000ea40000000a00 */
[----:B------:R-:W-:Y:S02]  /*0390*/  LEA.HI R33, R33, R0, RZ, 0x3 ;  /* 0x0000000021217211 */ /* 0x000fe400078f18ff */
[----:B------:R-:W-:-:S04]  /*03a0*/  SHF.R.S32.HI R0, RZ, 0x1f, R46 ;  /* 0x0000001fff007819 */ /* 0x000fc8000001142e */
[----:B------:R-:W3:Y:S08]  /*03b0*/  LDC.64 R38, c[0x0][0x2b8] ;  /* 0x0000ae00ff267b82 */ /* 0x000ef00000000a00 */
[----:B------:R-:W4:Y:S01]  /*03c0*/  LDC.64 R52, c[0x0][0x258] ;  /* 0x00009600ff347b82 */ /* 0x000f220000000a00 */
[----:B-1----:R-:W-:-:S04]  /*03d0*/  @P0 LEA R28, P1, R46, R28, 0x1 ;  /* 0x0000001c2e1c0211 */ /* 0x002fc800078208ff */
[----:B------:R-:W-:Y:S02]  /*03e0*/  @P0 LEA.HI.X R29, R46, R29, R0, 0x1, P1 ;  /* 0x0000001d2e1d0211 */ /* 0x000fe400008f0c00 */
[----:B0-----:R-:W-:Y:S01]  /*03f0*/  LOP3.LUT R32, R32, 0x1f, RZ, 0xc0, !PT ;  /* 0x0000001f20207812 */ /* 0x001fe200078ec0ff */
[----:B--2---:R-:W-:Y:S01]  /*0400*/  IMAD.WIDE R30, R46, 0x4, R30 ;  /* 0x000000042e1e7825 */ /* 0x004fe200078e021e */
[----:B------:R-:W0:Y:S01]  /*0410*/  LDC.64 R48, c[0x0][0x2c8] ;  /* 0x0000b200ff307b82 */ /* 0x000e220000000a00 */
[----:B------:R3:W2:Y:S01]  /*0420*/  @P0 LDG.E.U16 R54, desc[UR4][R28.64] ;  /* 0x000000041c360981 */ /* 0x0006a2000c1e1500 */
[----:B------:R-:W-:-:S03]  /*0430*/  LEA.HI.SX32 R47, R33, R32, 0x1d ;  /* 0x00000020212f7211 */ /* 0x000fc600078feaff */
[----:B------:R-:W2:Y:S01]  /*0440*/  LDG.E R0, desc[UR4][R30.64] ;  /* 0x000000041e007981 */ /* 0x000ea2000c1e1900 */
[C---:B------:R-:W-:Y:S02]  /*0450*/  SHF.L.U32 R36, R47.reuse, 0x5, RZ ;  /* 0x000000052f247819 */ /* 0x040fe400000006ff */
[----:B------:R-:W-:Y:S01]  /*0460*/  SHF.R.U32.HI R32, RZ, 0x1b, R47 ;  /* 0x0000001bff207819 */ /* 0x000fe2000001162f */
[----:B------:R-:W1:Y:S01]  /*0470*/  LDC.U8 R55, c[0x0][0x2a0] ;  /* 0x0000a800ff377b82 */ /* 0x000e620000000000 */
[----:B------:R-:W-:Y:S01]  /*0480*/  IADD3 R36, P2, R36, UR10, RZ ;  /* 0x0000000a24247c10 */ /* 0x000fe2000ff5e0ff */
[----:B---3--:R-:W-:-:S03]  /*0490*/  IMAD.WIDE.U32 R28, R47, 0x10, R38 ;  /* 0x000000102f1c7825 */ /* 0x008fc600078e0026 */
[----:B------:R-:W-:Y:S01]  /*04a0*/  IADD3.X R37, R32, UR11, RZ, P2, !PT ;  /* 0x0000000b20257c10 */ /* 0x000fe200097fe4ff */
[----:B----4-:R-:W-:Y:S02]  /*04b0*/  IMAD.WIDE R52, R46, 0x4, R52 ;  /* 0x000000042e347825 */ /* 0x010fe400078e0234 */
[----:B------:R-:W3:Y:S04]  /*04c0*/  LDG.E.128 R28, desc[UR4][R28.64] ;  /* 0x000000041c1c7981 */ /* 0x000ee8000c1e1d00 */
[----:B------:R-:W4:Y:S04]  /*04d0*/  LDG.E.128 R32, desc[UR4][R36.64] ;  /* 0x0000000424207981 */ /* 0x000f28000c1e1d00 */
[----:B------:R-:W4:Y:S04]  /*04e0*/  LDG.E R52, desc[UR4][R52.64] ;  /* 0x0000000434347981 */ /* 0x000f28000c1e1900 */
[----:B------:R-:W4:Y:S01]  /*04f0*/  LDG.E.128 R36, desc[UR4][R36.64+0x10] ;  /* 0x0000100424247981 */ /* 0x000f22000c1e1d00 */
[----:B0-----:R-:W-:-:S04]  /*0500*/  ISETP.NE.U32.AND P1, PT, R48, RZ, PT ;  /* 0x000000ff3000720c */ /* 0x001fc80003f25070 */
[----:B------:R-:W-:-:S13]  /*0510*/  ISETP.NE.AND.EX P1, PT, R49, RZ, PT, P1 ;  /* 0x000000ff3100720c */ /* 0x000fda0003f25310 */
[----:B------:R-:W-:-:S04]  /*0520*/  @P1 LEA R50, P2, R47, R48, 0x5 ;  /* 0x000000302f321211 */ /* 0x000fc800078428ff */
[----:B------:R-:W-:-:S05]  /*0530*/  @P1 LEA.HI.X R51, R47, R49, RZ, 0x5, P2 ;  /* 0x000000312f331211 */ /* 0x000fca00010f2cff */
[----:B------:R-:W5:Y:S04]  /*0540*/  @P1 LDG.E.128 R16, desc[UR4][R50.64] ;  /* 0x0000000432101981 */ /* 0x000f68000c1e1d00 */
[----:B------:R0:W5:Y:S01]  /*0550*/  @P1 LDG.E.128 R12, desc[UR4][R50.64+0x10] ;  /* 0x00001004320c1981 */ /* 0x000162000c1e1d00 */
[----:B-1----:R-:W-:Y:S01]  /*0560*/  ISETP.NE.AND P1, PT, R55, RZ, PT ;  /* 0x000000ff3700720c */ /* 0x002fe20003f25270 */
[----:B0-----:R-:W-:Y:S01]  /*0570*/  HFMA2.MMA R50, -RZ, RZ, 1.875, 0 ;  /* 0x3f800000ff327435 */ /* 0x001fe200000001ff */
[----:B------:R-:W-:Y:S02]  /*0580*/  UMOV UR6, 0xffffffff ;  /* 0xffffffff00067882 */ /* 0x000fe40000000000 */
[----:B--2---:R-:W-:-:S03]  /*0590*/  FSEL R56, R0, RZ, !P1 ;  /* 0x000000ff00387208 */ /* 0x004fc60004800000 */
[----:B------:R-:W-:Y:S02]  /*05a0*/  @P0 SHF.L.U32 R50, R54, 0x10, RZ ;  /* 0x0000001036320819 */ /* 0x000fe400000006ff */
[----:B---3--:R-:W-:Y:S01]  /*05b0*/  SHF.L.U32 R51, R28, 0x10, RZ ;  /* 0x000000101c337819 */ /* 0x008fe200000006ff */
[C---:B----4-:R-:W-:Y:S01]  /*05c0*/  FADD.FTZ R0, -R56.reuse, R32 ;  /* 0x0000002038007221 */ /* 0x050fe20000010100 */
[C---:B------:R-:W-:Y:S01]  /*05d0*/  FADD.FTZ R55, -R56.reuse, R35 ;  /* 0x0000002338377221 */ /* 0x040fe20000010100 */
[----:B------:R-:W-:Y:S01]  /*05e0*/  FADD.FTZ R34, -R56, R34 ;  /* 0x0000002238227221 */ /* 0x000fe20000010100 */
[----:B------:R-:W-:Y:S01]  /*05f0*/  PRMT R32, R28, 0x7632, R32 ;  /* 0x000076321c207816 */ /* 0x000fe20000000020 */
[----:B------:R-:W-:Y:S01]  /*0600*/  FADD.FTZ R33, -R56, R33 ;  /* 0x0000002138217221 */ /* 0x000fe20000010100 */
[----:B------:R-:W-:Y:S01]  /*0610*/  FMUL.FTZ R0, R52, R0 ;  /* 0x0000000034007220 */ /* 0x000fe20000410000 */
[----:B------:R-:W-:Y:S01]  /*0620*/  PRMT R28, R30, 0x7632, R28 ;  /* 0x000076321e1c7816 */ /* 0x000fe2000000001c */
[C-C-:B------:R-:W-:Y:S01]  /*0630*/  FADD.FTZ R35, -R56.reuse, R38.reuse ;  /* 0x0000002638237221 */ /* 0x140fe20000010100 */
[C---:B------:R-:W-:Y:S01]  /*0640*/  PRMT R38, R29.reuse, 0x7632, R38 ;  /* 0x000076321d267816 */ /* 0x040fe20000000026 */
[C---:B------:R-:W-:Y:S01]  /*0650*/  FADD.FTZ R36, -R56.reuse, R36 ;  /* 0x0000002438247221 */ /* 0x040fe20000010100 */
[C---:B------:R-:W-:Y:S01]  /*0660*/  FADD.FTZ R54, -R56.reuse, R37 ;  /* 0x0000002538367221 */ /* 0x040fe20000010100 */
[----:B------:R-:W-:Y:S01]  /*0670*/  FADD.FTZ R53, -R56, R39 ;  /* 0x0000002738357221 */ /* 0x000fe20000010100 */
[----:B------:R-:W-:Y:S01]  /*0680*/  SHF.L.U32 R37, R29, 0x10, RZ ;  /* 0x000000101d257819 */ /* 0x000fe200000006ff */
[----:B------:R-:W-:Y:S01]  /*0690*/  IMAD.U32 R29, R30, 0x10000, RZ ;  /* 0x000100001e1d7824 */ /* 0x000fe200078e00ff */
[C---:B------:R-:W-:Y:S01]  /*06a0*/  PRMT R56, R31.reuse, 0x7632, R56 ;  /* 0x000076321f387816 */ /* 0x040fe20000000038 */
[C---:B------:R-:W-:Y:S01]  /*06b0*/  FMUL.FTZ R39, R52.reuse, R34 ;  /* 0x0000002234277220 */ /* 0x040fe20000410000 */
[----:B------:R-:W-:Y:S01]  /*06c0*/  SHF.L.U32 R31, R31, 0x10, RZ ;  /* 0x000000101f1f7819 */ /* 0x000fe200000006ff */
[----:B------:R-:W-:Y:S01]  /*06d0*/  FMUL.FTZ R35, R52, R35 ;  /* 0x0000002334237220 */ /* 0x000fe20000410000 */
[----:B------:R-:W-:Y:S01]  /*06e0*/  SHF.L.U32 R32, R32, 0x10, RZ ;  /* 0x0000001020207819 */ /* 0x000fe200000006ff */
[----:B------:R-:W-:Y:S01]  /*06f0*/  FADD.FTZ R11, R51, R11 ;  /* 0x0000000b330b7221 */ /* 0x000fe20000010000 */
[----:B------:R-:W-:Y:S01]  /*0700*/  SHF.L.U32 R30, R38, 0x10, RZ ;  /* 0x00000010261e7819 */ /* 0x000fe200000006ff */
[----:B------:R-:W-:Y:S01]  /*0710*/  FFMA.FTZ R3, R0, R51, R3 ;  /* 0x0000003300037223 */ /* 0x000fe20000010003 */
[C---:B------:R-:W-:Y:S01]  /*0720*/  FMUL.FTZ R38, R52.reuse, R36 ;  /* 0x0000002434267220 */ /* 0x040fe20000410000 */
        /* <DEDUP_REMOVED lines=36> */
[----:B------:R-:W-:Y:S02]  /*0970*/  FFMA.FTZ R68, R29, R28, R54 ;  /* 0x0000001c1d447223 */ /* 0x000fe40000010036 */
        /* <DEDUP_REMOVED lines=26> */
.L_x_2064:
[----:B-1----:R-:W-:Y:S01]  /*0b20*/  FADD.FTZ R57, R55, R57 ;  /* 0x0000003937397221 */ /* 0x002fe20000010000 */
[----:B--2---:R-:W-:Y:S01]  /*0b30*/  FADD.FTZ R58, R56, R58 ;  /* 0x0000003a383a7221 */ /* 0x004fe20000010000 */
[----:B------:R-:W-:Y:S02]  /*0b40*/  ISETP.NE.U32.AND P2, PT, RZ, UR12, PT ;  /* 0x0000000cff007c0c */ /* 0x000fe4000bf45070 */
[----:B0-----:R-:W-:Y:S01]  /*0b50*/  FMUL.FTZ R56, R57, UR9 ;  /* 0x0000000939387c20 */ /* 0x001fe20008410000 */
[----:B------:R-:W-:Y:S01]  /*0b60*/  FMUL.FTZ R55, R58, UR9 ;  /* 0x000000093a377c20 */ /* 0x000fe20008410000 */
[----:B------:R-:W-:Y:S02]  /*0b70*/  ISETP.NE.AND.EX P2, PT, RZ, UR13, PT, P2 ;  /* 0x0000000dff007c0c */ /* 0x000fe4000bf45320 */
[----:B------:R-:W-:Y:S02]  /*0b80*/  ISETP.NE.U32.AND P3, PT, RZ, UR12, PT ;  /* 0x0000000cff007c0c */ /* 0x000fe4000bf65070 */
[----:B------:R-:W-:-:S02]  /*0b90*/  FSEL R56, R56, RZ, !P1 ;  /* 0x000000ff38387208 */ /* 0x000fc40004800000 */
[----:B------:R-:W-:Y:S02]  /*0ba0*/  ISETP.NE.U32.AND P1, PT, R48, RZ, PT ;  /* 0x000000ff3000720c */ /* 0x000fe40003f25070 */
[----:B------:R-:W-:Y:S01]  /*0bb0*/  ISETP.NE.AND.EX P3, PT, RZ, UR13, PT, P3 ;  /* 0x0000000dff007c0c */ /* 0x000fe2000bf65330 */
[-CC-:B------:R-:W-:Y:S01]  /*0bc0*/  FFMA.FTZ R57, R34, R55.reuse, R56.reuse ;  /* 0x0000003722397223 */ /* 0x180fe20000010038 */
[-CC-:B------:R-:W-:Y:S01]  /*0bd0*/  FFMA.FTZ R34, R39, R55.reuse, R56.reuse ;  /* 0x0000003727227223 */ /* 0x180fe20000010038 */
[-CC-:B------:R-:W-:Y:S01]  /*0be0*/  FFMA.FTZ R39, R38, R55.reuse, R56.reuse ;  /* 0x0000003726277223 */ /* 0x180fe20000010038 */
[-CC-:B------:R-:W-:Y:S01]  /*0bf0*/  FFMA.FTZ R31, R31, R55.reuse, R56.reuse ;  /* 0x000000371f1f7223 */ /* 0x180fe20000010038 */
[-CC-:B------:R-:W-:Y:S01]  /*0c00*/  FFMA.FTZ R38, R35, R55.reuse, R56.reuse ;  /* 0x0000003723267223 */ /* 0x180fe20000010038 */
[----:B------:R-:W-:Y:S01]  /*0c10*/  ISETP.NE.AND.EX P1, PT, R49, RZ, PT, P1 ;  /* 0x000000ff3100720c */ /* 0x000fe20003f25310 */
[-C--:B------:R-:W-:Y:S01]  /*0c20*/  FFMA.FTZ R0, R0, R55.reuse, R56 ;  /* 0x0000003700007223 */ /* 0x080fe20000010038 */
[----:B------:R-:W-:Y:S01]  /*0c30*/  FADD.FTZ R31, R30, -R31 ;  /* 0x8000001f1e1f7221 */ /* 0x000fe20000010000 */
[----:B------:R-:W-:Y:S01]  /*0c40*/  FADD.FTZ R33, R33, -R38 ;  /* 0x8000002621217221 */ /* 0x000fe20000010000 */
[-CC-:B------:R-:W-:Y:S01]  /*0c50*/  FFMA.FTZ R29, R29, R55.reuse, R56.reuse ;  /* 0x000000371d1d7223 */ /* 0x180fe20000010038 */
[----:B------:R-:W-:Y:S01]  /*0c60*/  FFMA.FTZ R53, R53, R55, R56 ;  /* 0x0000003735357223 */ /* 0x000fe20000010038 */
[----:B------:R-:W-:Y:S01]  /*0c70*/  FMUL.FTZ R30, R52, R31 ;  /* 0x0000001f341e7220 */ /* 0x000fe20000410000 */
[----:B------:R-:W-:Y:S01]  /*0c80*/  FADD.FTZ R57, R32, -R57 ;  /* 0x8000003920397221 */ /* 0x000fe20000010000 */
[----:B------:R-:W-:Y:S01]  /*0c90*/  FADD.FTZ R37, R37, -R34 ;  /* 0x8000002225257221 */ /* 0x000fe20000010000 */
[----:B------:R-:W-:Y:S01]  /*0ca0*/  FADD.FTZ R39, R36, -R39 ;  /* 0x8000002724277221 */ /* 0x000fe20000010000 */
[----:B------:R-:W-:Y:S01]  /*0cb0*/  FMUL.FTZ R31, R52, R33 ;  /* 0x00000021341f7220 */ /* 0x000fe20000410000 */
[----:B------:R-:W-:Y:S01]  /*0cc0*/  FADD.FTZ R51, R51, -R0 ;  /* 0x8000000033337221 */ /* 0x000fe20000010000 */
[----:B------:R-:W0:Y:S01]  /*0cd0*/  LDC.64 R32, c[0x0][0x210] ;  /* 0x00008400ff207b82 */ /* 0x000e220000000a00 */
[----:B------:R-:W-:Y:S01]  /*0ce0*/  FADD.FTZ R29, R28, -R29 ;  /* 0x8000001d1c1d7221 */ /* 0x000fe20000010000 */
[----:B------:R-:W-:Y:S01]  /*0cf0*/  FADD.FTZ R53, R54, -R53 ;  /* 0x8000003536357221 */ /* 0x000fe20000010000 */
[C---:B------:R-:W-:Y:S01]  /*0d00*/  FMUL.FTZ R0, R52.reuse, R57 ;  /* 0x0000003934007220 */ /* 0x040fe20000410000 */
[C---:B------:R-:W-:Y:S01]  /*0d10*/  FMUL.FTZ R37, R52.reuse, R37 ;  /* 0x0000002534257220 */ /* 0x040fe20000410000 */
[C---:B------:R-:W-:Y:S01]  /*0d20*/  FMUL.FTZ R39, R52.reuse, R39 ;  /* 0x0000002734277220 */ /* 0x040fe20000410000 */
[C---:B------:R-:W-:Y:S01]  /*0d30*/  FMUL.FTZ R51, R52.reuse, R51 ;  /* 0x0000003334337220 */ /* 0x040fe20000410000 */
[C---:B------:R-:W-:Y:S01]  /*0d40*/  FMUL.FTZ R36, R52.reuse, R29 ;  /* 0x0000001d34247220 */ /* 0x040fe20000410000 */
[----:B------:R-:W-:Y:S01]  /*0d50*/  FMUL.FTZ R52, R52, R53 ;  /* 0x0000003534347220 */ /* 0x000fe20000410000 */
[----:B-----5:R-:W-:Y:S01]  /*0d60*/  @P1 FADD.FTZ R0, R17, R0 ;  /* 0x0000000011001221 */ /* 0x020fe20000010000 */
[----:B------:R-:W-:Y:S01]  /*0d70*/  @P1 FADD.FTZ R37, R18, R37 ;  /* 0x0000002512251221 */ /* 0x000fe20000010000 */
[----:B------:R-:W-:Y:S01]  /*0d80*/  @P1 FADD.FTZ R30, R19, R30 ;  /* 0x0000001e131e1221 */ /* 0x000fe20000010000 */
[----:B------:R-:W-:Y:S01]  /*0d90*/  @P1 FADD.FTZ R39, R12, R39 ;  /* 0x000000270c271221 */ /* 0x000fe20000010000 */
[----:B------:R-:W-:Y:S01]  /*0da0*/  @P1 FADD.FTZ R31, R14, R31 ;  /* 0x0000001f0e1f1221 */ /* 0x000fe20000010000 */
[----:B------:R-:W-:Y:S01]  /*0db0*/  @P1 FADD.FTZ R51, R16, R51 ;  /* 0x0000003310331221 */ /* 0x000fe20000010000 */
[----:B------:R-:W-:Y:S01]  /*0dc0*/  @P1 FADD.FTZ R36, R13, R36 ;  /* 0x000000240d241221 */ /* 0x000fe20000010000 */
[----:B------:R-:W-:Y:S01]  /*0dd0*/  SHF.L.U32 R34, R47, 0x5, RZ ;  /* 0x000000052f227819 */ /* 0x000fe200000006ff */
[----:B------:R-:W-:Y:S01]  /*0de0*/  @P1 FADD.FTZ R52, R15, R52 ;  /* 0x000000340f341221 */ /* 0x000fe20000010000 */
[-C--:B------:R-:W-:Y:S01]  /*0df0*/  FMUL.FTZ R28, R51, R50.reuse ;  /* 0x00000032331c7220 */ /* 0x080fe20000410000 */
[C---:B------:R-:W-:Y:S01]  /*0e00*/  SEL R21, R0.reuse, R21, P3 ;  /* 0x0000001500157207 */ /* 0x040fe20001800000 */
[----:B------:R-:W-:Y:S01]  /*0e10*/  FMUL.FTZ R29, R0, R50 ;  /* 0x00000032001d7220 */ /* 0x000fe20000410000 */
[C---:B------:R-:W-:Y:S01]  /*0e20*/  SEL R22, R37.reuse, R22, P3 ;  /* 0x0000001625167207 */ /* 0x040fe20001800000 */
[-C--:B------:R-:W-:Y:S01]  /*0e30*/  FMUL.FTZ R37, R37, R50.reuse ;  /* 0x0000003225257220 */ /* 0x080fe20000410000 */
[C---:B------:R-:W-:Y:S01]  /*0e40*/  SEL R23, R30.reuse, R23, P3 ;  /* 0x000000171e177207 */ /* 0x040fe20001800000 */
[----:B------:R-:W-:Y:S01]  /*0e50*/  FMUL.FTZ R30, R30, R50 ;  /* 0x000000321e1e7220 */ /* 0x000fe20000410000 */
[C---:B------:R-:W-:Y:S01]  /*0e60*/  SEL R24, R39.reuse, R24, P3 ;  /* 0x0000001827187207 */ /* 0x040fe20001800000 */
[----:B------:R-:W-:Y:S01]  /*0e70*/  FMUL.FTZ R39, R39, R50 ;  /* 0x0000003227277220 */ /* 0x000fe20000410000 */
[C---:B------:R-:W-:Y:S01]  /*0e80*/  SEL R26, R31.reuse, R26, P3 ;  /* 0x0000001a1f1a7207 */ /* 0x040fe20001800000 */
[-C--:B------:R-:W-:Y:S01]  /*0e90*/  FMUL.FTZ R0, R36, R50.reuse ;  /* 0x0000003224007220 */ /* 0x080fe20000410000 */
[-C--:B------:R-:W-:Y:S01]  /*0ea0*/  FMUL.FTZ R31, R31, R50.reuse ;  /* 0x000000321f1f7220 */ /* 0x080fe20000410000 */
[----:B------:R-:W-:Y:S01]  /*0eb0*/  SHF.R.U32.HI R35, RZ, 0x1b, R47 ;  /* 0x0000001bff237819 */ /* 0x000fe2000001162f */
[----:B------:R-:W-:Y:S01]  /*0ec0*/  FMUL.FTZ R50, R52, R50 ;  /* 0x0000003234327220 */ /* 0x000fe20000410000 */
[----:B------:R-:W-:Y:S01]  /*0ed0*/  @P2 IADD3 R34, P4, R34, UR12, RZ ;  /* 0x0000000c22222c10 */ /* 0x000fe2000ff9e0ff */
[----:B0-----:R-:W-:Y:S01]  /*0ee0*/  IMAD R46, R32, 0x4, R46 ;  /* 0x00000004202e7824 */ /* 0x001fe200078e022e */
[----:B------:R-:W-:-:S02]  /*0ef0*/  SEL R25, R36, R25, P3 ;  /* 0x0000001924197207 */ /* 0x000fc40001800000 */
[----:B------:R-:W-:Y:S02]  /*0f00*/  LEA R36, P1, R47, UR14, 0x4 ;  /* 0x0000000e2f247c11 */ /* 0x000fe4000f8220ff */
[----:B------:R-:W-:Y:S02]  /*0f10*/  F2FP.BF16.F32.PACK_AB R28, R29, R28 ;  /* 0x0000001c1d1c723e */ /* 0x000fe400000010ff */
[----:B------:R-:W-:Y:S02]  /*0f20*/  SEL R20, R51, R20, P3 ;  /* 0x0000001433147207 */ /* 0x000fe40001800000 */
[----:B------:R-:W-:Y:S02]  /*0f30*/  SEL R27, R52, R27, P3 ;  /* 0x0000001b341b7207 */ /* 0x000fe40001800000 */
[----:B------:R-:W-:Y:S02]  /*0f40*/  @P2 IADD3.X R35, R35, UR13, RZ, P4, !PT ;  /* 0x0000000d23232c10 */ /* 0x000fe4000a7fe4ff */
[----:B------:R-:W-:-:S02]  /*0f50*/  F2FP.BF16.F32.PACK_AB R29, R30, R37 ;  /* 0x000000251e1d723e */ /* 0x000fc400000010ff */
[----:B------:R-:W-:Y:S01]  /*0f60*/  F2FP.BF16.F32.PACK_AB R30, R0, R39 ;  /* 0x00000027001e723e */ /* 0x000fe200000010ff */
[----:B------:R0:W-:Y:S01]  /*0f70*/  @P2 STG.E.128 desc[UR4][R34.64], R20 ;  /* 0x0000001422002986 */ /* 0x0001e2000c101d04 */
[----:B------:R-:W-:Y:S02]  /*0f80*/  LEA.HI.X R37, R47, UR15, RZ, 0x4, P1 ;  /* 0x0000000f2f257c11 */ /* 0x000fe400088f24ff */
[----:B------:R-:W-:Y:S01]  /*0f90*/  F2FP.BF16.F32.PACK_AB R31, R50, R31 ;  /* 0x0000001f321f723e */ /* 0x000fe200000010ff */
[----:B------:R0:W-:Y:S01]  /*0fa0*/  @P2 STG.E.128 desc[UR4][R34.64+0x10], R24 ;  /* 0x0000101822002986 */ /* 0x0001e2000c101d04 */
[----:B------:R-:W-:-:S03]  /*0fb0*/  ISETP.GE.AND P1, PT, R46, R33, PT ;  /* 0x000000212e00720c */ /* 0x000fc60003f26270 */
[----:B------:R0:W-:Y:S10]  /*0fc0*/  STG.E.128 desc[UR4][R36.64], R28 ;  /* 0x0000001c24007986 */ /* 0x0001f4000c101d04 */
[----:B------:R-:W-:Y:S05]  /*0fd0*/  @!P1 BRA `(.L_x_2052) ;  /* 0xfffffff000d89947 */ /* 0x000fea000383ffff */
[----:B------:R-:W-:Y:S05]  /*0fe0*/  BSYNC B1 ;  /* 0x0000000000017941 */ /* 0x000fea0003800000 */
.L_x_2050:
[----:B------:R-:W-:Y:S01]  /*0ff0*/  MOV R14, R5 ;  /* 0x00000005000e7202 */ /* 0x000fe20000000f00 */
[----:B------:R-:W-:Y:S01]  /*1000*/  IMAD.MOV.U32 R19, RZ, RZ, R40 ;  /* 0x000000ffff137224 */ /* 0x000fe200078e0028 */
[----:B------:R-:W-:Y:S01]  /*1010*/  MOV R15, R4 ;  /* 0x00000004000f7202 */ /* 0x000fe20000000f00 */
[----:B0-----:R-:W-:Y:S01]  /*1020*/  IMAD.MOV.U32 R23, RZ, RZ, R44 ;  /* 0x000000ffff177224 */ /* 0x001fe200078e002c */
        /* <DEDUP_REMOVED lines=12> */
.L_x_2049:
[----:B------:R-:W-:Y:S05]  /*10f0*/  BSYNC B0 ;  /* 0x0000000000007941 */ /* 0x000fea0003800000 */
.L_x_2047:
        /* <DEDUP_REMOVED lines=29> */
[----:B------:R-:W-:Y:S01]  /*12d0*/  STS.128 [R0], R12 ;  /* 0x0000000c00007388 */ /* 0x000fe20000000c00 */
        /* <DEDUP_REMOVED lines=37> */
.L_x_2051:
[----:B------:R-:W-:Y:S01]  /*1530*/  BSSY B2, `(.L_x_2053) ;  /* 0x0000007000027945 */ /* 0x000fe20003800000 */
[----:B------:R-:W-:Y:S02]  /*1540*/  MOV R68, 0x1 ;  /* 0x0000000100447802 */ /* 0x000fe40000000f00 */
[----:B------:R-:W-:Y:S02]  /*1550*/  MOV R67, 0x1f ;  /* 0x0000001f00437802 */ /* 0x000fe40000000f00 */
[----:B------:R-:W-:-:S07]  /*1560*/  MOV R58, 0xffffffff ;  /* 0xffffffff003a7802 */ /* 0x000fce0000000f00 */
[----:B-----5:R-:W-:Y:S05]  /*1570*/  WARPSYNC.COLLECTIVE R58, `(.L_x_2054) ;  /* 0x000000003a087348 */ /* 0x020fea0003c00000 */
[----:B------:R0:W1:Y:S02]  /*1580*/  SHFL.BFLY P2, R58, R69, R68, R67 ;  /* 0x0c000044453a7389 */ /* 0x0000640000040043 */
[----:B01---5:R-:W-:Y:S01]  /*1590*/  ENDCOLLECTIVE ;  /* 0x000000000000791b */ /* 0x023fe20003800000 */
.L_x_2054:
[----:B------:R-:W-:Y:S05]  /*15a0*/  BSYNC B2 ;  /* 0x0000000000027941 */ /* 0x000fea0003800000 */
.L_x_2053:
        /* <DEDUP_REMOVED lines=8> */
.L_x_2055:
        /* <DEDUP_REMOVED lines=8> */
.L_x_2056:
[----:B------:R-:W-:Y:S01]  /*16b0*/  MOV R69, R56 ;  /* 0x0000003800457202 */ /* 0x000fe20000000f00 */
[----:B------:R-:W-:Y:S01]  /*16c0*/  IMAD.MOV.U32 R57, RZ, RZ, R58 ;  /* 0x000000ffff397224 */ /* 0x000fe200078e003a */
[----:B------:R-:W-:-:S03]  /*16d0*/  MOV R58, 0xffffffff ;  /* 0xffffffff003a7802 */ /* 0x000fc60000000f00 */
[----:B------:R-:W-:-:S07]  /*16e0*/  FADD.FTZ R55, R55, R57 ;  /* 0x0000003937377221 */ /* 0x000fce0000010000 */
[----:B------:R-:W-:Y:S05]  /*16f0*/  WARPSYNC.COLLECTIVE R58, `(.L_x_2057) ;  /* 0x000000003a087348 */ /* 0x000fea0003c00000 */
[----:B------:R0:W1:Y:S02]  /*1700*/  SHFL.BFLY P2, R58, R69, R68, R67 ;  /* 0x0c000044453a7389 */ /* 0x0000640000040043 */
[----:B01----:R-:W-:Y:S01]  /*1710*/  ENDCOLLECTIVE ;  /* 0x000000000000791b */ /* 0x003fe20003800000 */
.L_x_2057:
        /* <DEDUP_REMOVED lines=8> */
.L_x_2058:
[----:B------:R-:W-:Y:S01]  /*17a0*/  IMAD.MOV.U32 R69, RZ, RZ, R56 ;  /* 0x000000ffff457224 */ /* 0x000fe200078e0038 */
[----:B------:R-:W-:Y:S02]  /*17b0*/  MOV R57, R58 ;  /* 0x0000003a00397202 */ /* 0x000fe40000000f00 */
[----:B------:R-:W-:-:S03]  /*17c0*/  MOV R58, 0xffffffff ;  /* 0xffffffff003a7802 */ /* 0x000fc60000000f00 */
[----:B------:R-:W-:-:S07]  /*17d0*/  FADD.FTZ R55, R55, R57 ;  /* 0x0000003937377221 */ /* 0x000fce0000010000 */
[----:B------:R-:W-:Y:S05]  /*17e0*/  WARPSYNC.COLLECTIVE R58, `(.L_x_2059) ;  /* 0x000000003a087348 */ /* 0x000fea0003c00000 */
[----:B------:R0:W1:Y:S02]  /*17f0*/  SHFL.BFLY P2, R58, R69, R68, R67 ;  /* 0x0c000044453a7389 */ /* 0x0000640000040043 */
[----:B01----:R-:W-:Y:S01]  /*1800*/  ENDCOLLECTIVE ;  /* 0x000000000000791b */ /* 0x003fe20003800000 */
.L_x_2059:
        /* <DEDUP_REMOVED lines=8> */
.L_x_2060:
[----:B------:R-:W-:Y:S02]  /*1890*/  MOV R69, R56 ;  /* 0x0000003800457202 */ /* 0x000fe40000000f00 */
[----:B------:R-:W-:Y:S01]  /*18a0*/  MOV R57, R58 ;  /* 0x0000003a00397202 */ /* 0x000fe20000000f00 */
[----:B------:R-:W-:-:S04]  /*18b0*/  IMAD.MOV.U32 R58, RZ, RZ, -0x1 ;  /* 0xffffffffff3a7424 */ /* 0x000fc800078e00ff */
[----:B------:R-:W-:-:S07]  /*18c0*/  FADD.FTZ R55, R55, R57 ;  /* 0x0000003937377221 */ /* 0x000fce0000010000 */
[----:B------:R-:W-:Y:S05]  /*18d0*/  WARPSYNC.COLLECTIVE R58, `(.L_x_2061) ;  /* 0x000000003a087348 */ /* 0x000fea0003c00000 */
[----:B------:R0:W1:Y:S02]  /*18e0*/  SHFL.BFLY P2, R58, R69, R68, R67 ;  /* 0x0c000044453a7389 */ /* 0x0000640000040043 */
[----:B01----:R-:W-:Y:S01]  /*18f0*/  ENDCOLLECTIVE ;  /* 0x000000000000791b */ /* 0x003fe20003800000 */
.L_x_2061:
        /* <DEDUP_REMOVED lines=8> */
.L_x_2062:
[----:B------:R-:W-:Y:S02]  /*1980*/  MOV R69, R56 ;  /* 0x0000003800457202 */ /* 0x000fe40000000f00 */
[----:B------:R-:W-:Y:S02]  /*1990*/  MOV R57, R58 ;  /* 0x0000003a00397202 */ /* 0x000fe40000000f00 */
[----:B------:R-:W-:-:S07]  /*19a0*/  MOV R58, 0xffffffff ;  /* 0xffffffff003a7802 */ /* 0x000fce0000000f00 */
[----:B------:R-:W-:Y:S05]  /*19b0*/  WARPSYNC.COLLECTIVE R58, `(.L_x_2063) ;  /* 0x000000003a087348 */ /* 0x000fea0003c00000 */
[----:B------:R0:W1:Y:S02]  /*19c0*/  SHFL.BFLY P2, R58, R69, R68, R67 ;  /* 0x0c000044453a7389 */ /* 0x0000640000040043 */
[----:B01----:R-:W-:Y:S01]  /*19d0*/  ENDCOLLECTIVE ;  /* 0x000000000000791b */ /* 0x003fe20003800000 */
.L_x_2063:
[----:B------:R-:W-:Y:S05]  /*19e0*/  BRA `(.L_x_2064) ;  /* 0xfffffff0004c7947 */ /* 0x000fea000383ffff */
.L_x_2065:
        /* <DEDUP_REMOVED lines=9> */
.L_x_6525:


//--------------------- .text._ZN10layer_norm13ln_bwd_kernelINS_13Kernel_traitsI13__nv_bfloat16S2_fS2_fjLj256ELj1ELj4ELj1ELj16ENS_18Kernel_traits_baseILj256ES2_S2_fS2_fjLj128EEEEELb0ELb0ELb1ELb0EEEvNS_9BwdParamsE --------------------------
	.section	.text._ZN10layer_norm13ln_bwd_kernelINS_13Kernel_traitsI13__nv_bfloat16S2_fS2_fjLj256ELj1ELj4ELj1ELj16ENS_18Kernel_traits_baseILj256ES2_S2_fS2_fjLj128EEEEELb0ELb0ELb1ELb0EEEvNS_9BwdParamsE,"ax",@progbits
	.align	128
        .global         _ZN10layer_norm13ln_bwd_kernelINS_13Kernel_traitsI13__nv_bfloat16S2_fS2_fjLj256ELj1ELj4ELj1ELj16ENS_18Kernel_traits_baseILj256ES2_S2_fS2_fjLj128EEEEELb0ELb0ELb1ELb0EEEvNS_9BwdParamsE
        .type           _ZN10layer_norm13ln_bwd_kernelINS_13Kernel_traitsI13__nv_bfloat16S2_fS2_fjLj256ELj1ELj4ELj1ELj16ENS_18Kernel_traits_baseILj256ES2_S2_fS2_fjLj128EEEEELb0ELb0ELb1ELb0EEEvNS_9BwdParamsE,@function
        .size           _ZN10layer_norm13ln_bwd_kernelINS_13Kernel_traitsI13__nv_bfloat16S2_fS2_fjLj256ELj1ELj4ELj1ELj16ENS_18Kernel_traits_baseILj256ES2_S2_fS2_fjLj128EEEEELb0ELb0ELb1ELb0EEEvNS_9BwdParamsE,(.L_x_6526 - _ZN10layer_norm13ln_bwd_kernelINS_13Kernel_traitsI13__nv_bfloat16S2_fS2_fjLj256ELj1ELj4ELj1ELj16ENS_18Kernel_traits_baseILj256ES2_S2_fS2_fjLj128EEEEELb0ELb0ELb1ELb0EEEvNS_9BwdParamsE)
        .other          _ZN10layer_norm13ln_bwd_kernelINS_13Kernel_traitsI13__nv_bfloat16S2_fS2_fjLj256ELj1ELj4ELj1ELj16ENS_18Kernel_traits_baseILj256ES2_S2_fS2_fjLj128EEEEELb0ELb0ELb1ELb0EEEvNS_9BwdParamsE,@"STO_CUDA_ENTRY STV_DEFAULT"
_ZN10layer_norm13ln_bwd_kernelINS_13Kernel_traitsI13__nv_bfloat16S2_fS2_fjLj256ELj1ELj4ELj1ELj16ENS_18Kernel_traits_baseILj256ES2_S2_fS2_fjLj128EEEEELb0ELb0ELb1ELb0EEEvNS_9BwdParamsE:
.text._ZN10layer_norm13ln_bwd_kernelINS_13Kernel_traitsI13__nv_bfloat16S2_fS2_fjLj256ELj1ELj4ELj1ELj16ENS_18Kernel_traits_baseILj256ES2_S2_fS2_fjLj128EEEEELb0ELb0ELb1ELb0EEEvNS_9BwdParamsE:
        /* <DEDUP_REMOVED lines=8> */
[----:B------:R-:W-:-:S04]  /*0080*/  SHF.R.S32.HI R3, RZ, 0x1f, R66 ;  /* 0x0000001fff037819 */ /* 0x000fc80000011442 */
        /* <DEDUP_REMOVED lines=24> */
[C---:B-----5:R-:W-:Y:S01]  /*0210*/  @P1 PRMT R0, R4.reuse, 0x7632, R0 ;  /* 0x0000763204001816 */ /* 0x060fe20000000000 */
[C---:B------:R-:W-:Y:S01]  /*0220*/  IMAD.U32 R58, R5.reuse, 0x10000, RZ ;  /* 0x00010000053a7824 */ /* 0x040fe200078e00ff */
[----:B------:R-:W-:Y:S01]  /*0230*/  SHF.L.U32 R59, R4, 0x10, RZ ;  /* 0x00000010043b7819 */ /* 0x000fe200000006ff */
        /* <DEDUP_REMOVED lines=8> */
[----:B------:R-:W-:-:S02]  /*02c0*/  SHF.L.U32 R6, R2, 0x10, RZ ;  /* 0x0000001002067819 */ /* 0x000fc400000006ff */
[----:B------:R-:W-:-:S07]  /*02d0*/  SHF.L.U32 R5, R5, 0x10, RZ ;  /* 0x0000001005057819 */ /* 0x000fce00000006ff */
.L_x_2090:
[----:B------:R-:W1:Y:S08]  /*02e0*/  LDC.64 R48, c[0x0][0x288] ;  /* 0x0000a200ff307b82 */ /* 0x000e700000000a00 */
[----:B------:R-:W2:Y:S01]  /*02f0*/  LDC.64 R62, c[0x0][0x258] ;  /* 0x00009600ff3e7b82 */ /* 0x000ea20000000a00 */
[----:B------:R-:W-:-:S07]  /*0300*/  MOV R66, UR9 ;  /* 0x0000000900427c02 */ /* 0x000fce0008000f00 */
[----:B---3--:R-:W3:Y:S01]  /*0310*/  LDC.64 R50, c[0x0][0x280] ;  /* 0x0000a000ff327b82 */ /* 0x008ee20000000a00 */
[----:B-1----:R-:W-:-:S07]  /*0320*/  IMAD.WIDE R48, R61, 0x4, R48 ;  /* 0x000000043d307825 */ /* 0x002fce00078e0230 */
[----:B----4-:R-:W1:Y:S01]  /*0330*/  LDC.64 R68, c[0x0][0x250] ;  /* 0x00009400ff447b82 */ /* 0x010e620000000a00 */
[----:B------:R-:W4:Y:S01]  /*0340*/  LDG.E R48, desc[UR4][R48.64] ;  /* 0x0000000430307981 */ /* 0x000f22000c1e1900 */
[----:B--2---:R-:W-:-:S05]  /*0350*/  IMAD.WIDE R62, R61, 0x4, R62 ;  /* 0x000000043d3e7825 */ /* 0x004fca00078e023e */
[----:B-----5:R2:W5:Y:S01]  /*0360*/  LDG.E R2, desc[UR4][R62.64] ;  /* 0x000000043e027981 */ /* 0x020562000c1e1900 */
[C---:B------:R-:W-:Y:S02]  /*0370*/  IMAD R0, R61.reuse, R66, RZ ;  /* 0x000000423d007224 */ /* 0x040fe400078e02ff */
[----:B---3--:R-:W-:Y:S01]  /*0380*/  IMAD.WIDE R50, R61, 0x4, R50 ;  /* 0x000000043d327825 */ /* 0x008fe200078e0232 */
[----:B--2---:R-:W2:Y:S02]  /*0390*/  LDC.64 R62, c[0x0][0x2c8] ;  /* 0x0000b200ff3e7b82 */ /* 0x004ea40000000a00 */
[----:B------:R-:W-:Y:S01]  /*03a0*/  SHF.R.S32.HI R75, RZ, 0x1f, R0 ;  /* 0x0000001fff4b7819 */ /* 0x000fe20000011400 */
[----:B------:R-:W-:Y:S01]  /*03b0*/  BSSY B1, `(.L_x_2068) ;  /* 0x0000068000017945 */ /* 0x000fe20003800000 */
[----:B------:R3:W5:Y:S02]  /*03c0*/  LDG.E R65, desc[UR4][R50.64] ;  /* 0x0000000432417981 */ /* 0x000764000c1e1900 */
[----:B------:R-:W-:-:S04]  /*03d0*/  LEA.HI R75, R75, R0, RZ, 0x3 ;  /* 0x000000004b4b7211 */ /* 0x000fc800078f18ff */
[----:B------:R-:W-:Y:S01]  /*03e0*/  LEA.HI.SX32 R0, R75, R64, 0x1d ;  /* 0x000000404b007211 */ /* 0x000fe200078feaff */
[----:B-1----:R-:W-:Y:S01]  /*03f0*/  IMAD.WIDE R68, R61, 0x4, R68 ;  /* 0x000000043d447825 */ /* 0x002fe200078e0244 */
[----:B---3--:R-:W-:-:S03]  /*0400*/  MOV R50, RZ ;  /* 0x000000ff00327202 */ /* 0x008fc60000000f00 */
[----:B------:R-:W-:Y:S02]  /*0410*/  IMAD.MOV.U32 R49, RZ, RZ, RZ ;  /* 0x000000ffff317224 */ /* 0x000fe400078e00ff */
[----:B--2---:R-:W-:Y:S01]  /*0420*/  IMAD.WIDE.U32 R62, R0, 0x20, R62 ;  /* 0x00000020003e7825 */ /* 0x004fe200078e003e */
[----:B----4-:R-:W-:-:S13]  /*0430*/  ISETP.GT.AND P2, PT, R48, RZ, PT ;  /* 0x000000ff3000720c */ /* 0x010fda0003f44270 */
[----:B------:R-:W-:Y:S05]  /*0440*/  @P2 BRA `(.L_x_2069) ;  /* 0x0000000000182947 */ /* 0x000fea0003800000 */
[----:B------:R-:W-:-:S04]  /*0450*/  ISETP.EQ.U32.AND P0, PT, RZ, UR6, PT ;  /* 0x00000006ff007c0c */ /* 0x000fc8000bf02070 */
[----:B------:R-:W-:-:S13]  /*0460*/  ISETP.EQ.OR.EX P0, PT, RZ, UR7, !P1, P0 ;  /* 0x00000007ff007c0c */ /* 0x000fda000cf02700 */
[----:B------:R-:W-:Y:S05]  /*0470*/  @P0 BRA `(.L_x_2070) ;  /* 0x00000004006c0947 */ /* 0x000fea0003800000 */
[----:B------:R1:W5:Y:S04]  /*0480*/  LDG.E.128 R12, desc[UR4][R62.64] ;  /* 0x000000043e0c7981 */ /* 0x000368000c1e1d00 */
[----:B------:R1:W5:Y:S01]  /*0490*/  LDG.E.128 R8, desc[UR4][R62.64+0x10] ;  /* 0x000010043e087981 */ /* 0x000362000c1e1d00 */
[----:B------:R-:W-:Y:S05]  /*04a0*/  BRA `(.L_x_2070) ;  /* 0x0000000400607947 */ /* 0x000fea0003800000 */
.L_x_2069:
        /* <DEDUP_REMOVED lines=9> */
[----:B-1----:R-:W-:-:S05]  /*0540*/  IMAD.WIDE.U32 R70, R0, 0x20, R70 ;  /* 0x0000002000467825 */ /* 0x002fca00078e0046 */
[----:B------:R-:W4:Y:S01]  /*0550*/  LDG.E.128 R52, desc[UR4][R70.64+0x10] ;  /* 0x0000100446347981 */ /* 0x000f22000c1e1d00 */
[----:B---3--:R-:W-:-:S03]  /*0560*/  IMAD.WIDE.U32 R48, R3, 0x10, R44 ;  /* 0x0000001003307825 */ /* 0x008fc600078e002c */
[----:B------:R-:W3:Y:S04]  /*0570*/  LDG.E.128 R44, desc[UR4][R70.64] ;  /* 0x00000004462c7981 */ /* 0x000ee8000c1e1d00 */
[----:B------:R-:W3:Y:S01]  /*0580*/  LDG.E.128 R48, desc[UR4][R48.64] ;  /* 0x0000000430307981 */ /* 0x000ee2000c1e1d00 */
[----:B------:R-:W-:-:S04]  /*0590*/  ISETP.NE.U32.AND P0, PT, RZ, UR6, PT ;  /* 0x00000006ff007c0c */ /* 0x000fc8000bf05070 */
[----:B------:R-:W-:-:S13]  /*05a0*/  ISETP.NE.AND.EX P0, PT, RZ, UR7, PT, P0 ;  /* 0x00000007ff007c0c */ /* 0x000fda000bf05300 */
[----:B------:R-:W5:Y:S04]  /*05b0*/  @P0 LDG.E.128 R12, desc[UR4][R62.64] ;  /* 0x000000043e0c0981 */ /* 0x000f68000c1e1d00 */
[----:B------:R4:W5:Y:S01]  /*05c0*/  @P0 LDG.E.128 R8, desc[UR4][R62.64+0x10] ;  /* 0x000010043e080981 */ /* 0x000962000c1e1d00 */
[----:B0-----:R-:W-:-:S04]  /*05d0*/  ISETP.NE.AND P0, PT, R60, RZ, PT ;  /* 0x000000ff3c00720c */ /* 0x001fc80003f05270 */
[----:B--2---:R-:W-:-:S05]  /*05e0*/  FSEL R3, R68, RZ, !P0 ;  /* 0x000000ff44037208 */ /* 0x004fca0004000000 */
[C---:B----4-:R-:W-:Y:S01]  /*05f0*/  FADD.FTZ R63, -R3.reuse, R52 ;  /* 0x00000034033f7221 */ /* 0x050fe20000010100 */
[C---:B------:R-:W-:Y:S01]  /*0600*/  FADD.FTZ R53, -R3.reuse, R53 ;  /* 0x0000003503357221 */ /* 0x040fe20000010100 */
[C---:B------:R-:W-:Y:S01]  /*0610*/  FADD.FTZ R71, -R3.reuse, R54 ;  /* 0x0000003603477221 */ /* 0x040fe20000010100 */
[C---:B---3--:R-:W-:Y:S01]  /*0620*/  FADD.FTZ R75, -R3.reuse, R44 ;  /* 0x0000002c034b7221 */ /* 0x048fe20000010100 */
[C---:B------:R-:W-:Y:S01]  /*0630*/  FADD.FTZ R45, -R3.reuse, R45 ;  /* 0x0000002d032d7221 */ /* 0x040fe20000010100 */
[C---:B------:R-:W-:Y:S01]  /*0640*/  FADD.FTZ R73, -R3.reuse, R46 ;  /* 0x0000002e03497221 */ /* 0x040fe20000010100 */
[C---:B------:R-:W-:Y:S01]  /*0650*/  FADD.FTZ R47, -R3.reuse, R47 ;  /* 0x0000002f032f7221 */ /* 0x040fe20000010100 */
[C---:B------:R-:W-:Y:S01]  /*0660*/  SHF.L.U32 R70, R48.reuse, 0x10, RZ ;  /* 0x0000001030467819 */ /* 0x040fe200000006ff */
[----:B------:R-:W-:Y:S01]  /*0670*/  FADD.FTZ R55, -R3, R55 ;  /* 0x0000003703377221 */ /* 0x000fe20000010100 */
[----:B------:R-:W-:Y:S01]  /*0680*/  PRMT R67, R48, 0x7632, R67 ;  /* 0x0000763230437816 */ /* 0x000fe20000000043 */
[----:B-----5:R-:W-:Y:S01]  /*0690*/  FMUL.FTZ R3, R2, R75 ;  /* 0x0000004b02037220 */ /* 0x020fe20000410000 */
[C---:B------:R-:W-:Y:S01]  /*06a0*/  PRMT R68, R49.reuse, 0x7632, R68 ;  /* 0x0000763231447816 */ /* 0x040fe20000000044 */
[----:B------:R-:W-:Y:S01]  /*06b0*/  IMAD.U32 R69, R49, 0x10000, RZ ;  /* 0x0001000031457824 */ /* 0x000fe200078e00ff */
[----:B------:R-:W-:Y:S01]  /*06c0*/  PRMT R49, R50, 0x7632, R49 ;  /* 0x0000763232317816 */ /* 0x000fe20000000031 */
[----:B------:R-:W-:Y:S01]  /*06d0*/  FMUL.FTZ R46, R2, R47 ;  /* 0x0000002f022e7220 */ /* 0x000fe20000410000 */
[----:B------:R-:W-:Y:S01]  /*06e0*/  SHF.L.U32 R50, R50, 0x10, RZ ;  /* 0x0000001032327819 */ /* 0x000fe200000006ff */
[----:B------:R-:W-:Y:S01]  /*06f0*/  FMUL.FTZ R47, R2, R63 ;  /* 0x0000003f022f7220 */ /* 0x000fe20000410000 */
[----:B------:R-:W-:Y:S01]  /*0700*/  FFMA.FTZ R20, R3, R70, R20 ;  /* 0x0000004603147223 */ /* 0x000fe20000010014 */
[----:B------:R-:W-:Y:S01]  /*0710*/  FADD.FTZ R28, R28, R70 ;  /* 0x000000461c1c7221 */ /* 0x000fe20000010000 */
[----:B------:R-:W-:-:S02]  /*0720*/  IMAD.U32 R76, R67, 0x10000, RZ ;  /* 0x00010000434c7824 */ /* 0x000fc400078e00ff */
[----:B------:R-:W-:Y:S01]  /*0730*/  FMUL.FTZ R70, R59, R70 ;  /* 0x000000463b467220 */ /* 0x000fe20000410000 */
[----:B------:R-:W-:Y:S01]  /*0740*/  FMUL.FTZ R54, R2, R55 ;  /* 0x0000003702367220 */ /* 0x000fe20000410000 */
[----:B------:R-:W-:Y:S01]  /*0750*/  FADD.FTZ R24, R24, R50 ;  /* 0x0000003218187221 */ /* 0x000fe20000010000 */
[-C--:B------:R-:W-:Y:S01]  /*0760*/  FFMA.FTZ R16, R47, R50.reuse, R16 ;  /* 0x000000322f107223 */ /* 0x080fe20000010010 */
[----:B------:R-:W-:Y:S01]  /*0770*/  FMUL.FTZ R74, R57, R50 ;  /* 0x00000032394a7220 */ /* 0x000fe20000410000 */
[----:B------:R-:W-:Y:S01]  /*0780*/  SHF.L.U32 R62, R49, 0x10, RZ ;  /* 0x00000010313e7819 */ /* 0x000fe200000006ff */
[----:B------:R-:W-:Y:S01]  /*0790*/  FMUL.FTZ R55, R7, R76 ;  /* 0x0000004c07377220 */ /* 0x000fe20000410000 */
[----:B------:R-:W-:Y:S01]  /*07a0*/  FADD.FTZ R50, RZ, R70 ;  /* 0x00000046ff327221 */ /* 0x000fe20000010000 */
[----:B------:R-:W-:Y:S01]  /*07b0*/  FMUL.FTZ R44, R2, R45 ;  /* 0x0000002d022c7220 */ /* 0x000fe20000410000 */
[----:B------:R-:W-:Y:S01]  /*07c0*/  FFMA.FTZ R49, R3, R70, RZ ;  /* 0x0000004603317223 */ /* 0x000fe200000100ff */
[----:B------:R-:W-:Y:S01]  /*07d0*/  SHF.L.U32 R68, R68, 0x10, RZ ;  /* 0x0000001044447819 */ /* 0x000fe200000006ff */
[----:B------:R-:W-:Y:S01]  /*07e0*/  FADD.FTZ R63, R50, R55 ;  /* 0x00000037323f7221 */ /* 0x000fe20000010000 */
[----:B------:R-:W-:Y:S01]  /*07f0*/  FMUL.FTZ R45, R2, R73 ;  /* 0x00000049022d7220 */ /* 0x000fe20000410000 */
        /* <DEDUP_REMOVED lines=8> */
[C---:B------:R-:W-:Y:S01]  /*0880*/  PRMT R48, R51.reuse, 0x7632, R48 ;  /* 0x0000763233307816 */ /* 0x040fe20000000030 */
[----:B------:R-:W-:Y:S01]  /*0890*/  FADD.FTZ R63, R68, R67 ;  /* 0x00000043443f7221 */ /* 0x000fe20000010000 */
[----:B------:R-:W-:Y:S01]  /*08a0*/  FFMA.FTZ R50, R46, R67, R49 ;  /* 0x000000432e327223 */ /* 0x000fe20000010031 */
[----:B------:R-:W-:Y:S01]  /*08b0*/  SHF.L.U32 R51, R51, 0x10, RZ ;  /* 0x0000001033337819 */ /* 0x000fe200000006ff */
[----:B------:R-:W-:Y:S01]  /*08c0*/  FMUL.FTZ R53, R2, R71 ;  /* 0x0000004702357220 */ /* 0x000fe20000410000 */
[----:B------:R-:W-:Y:S01]  /*08d0*/  FADD.FTZ R25, R25, R62 ;  /* 0x0000003e19197221 */ /* 0x000fe20000010000 */
[-C--:B------:R-:W-:Y:S01]  /*08e0*/  FFMA.FTZ R17, R52, R62.reuse, R17 ;  /* 0x0000003e34117223 */ /* 0x080fe20000010011 */
[----:B------:R-:W-:Y:S01]  /*08f0*/  FMUL.FTZ R71, R5, R62 ;  /* 0x0000003e05477220 */ /* 0x000fe20000410000 */
[----:B------:R-:W-:Y:S01]  /*0900*/  FADD.FTZ R62, R63, R74 ;  /* 0x0000004a3f3e7221 */ /* 0x000fe20000010000 */
[----:B------:R-:W-:Y:S01]  /*0910*/  FFMA.FTZ R49, R47, R74, R50 ;  /* 0x0000004a2f317223 */ /* 0x000fe20000010032 */
[----:B------:R-:W-:Y:S01]  /*0920*/  FFMA.FTZ R21, R44, R76, R21 ;  /* 0x0000004c2c157223 */ /* 0x000fe20000010015 */
[----:B------:R-:W-:Y:S01]  /*0930*/  FADD.FTZ R29, R29, R76 ;  /* 0x0000004c1d1d7221 */ /* 0x000fe20000010000 */
[----:B------:R-:W-:-:S02]  /*0940*/  IMAD.U32 R48, R48, 0x10000, RZ ;  /* 0x0001000030307824 */ /* 0x000fc400078e00ff */
        /* <DEDUP_REMOVED lines=10> */
[----:B------:R-:W-:Y:S01]  /*09f0*/  FFMA.FTZ R22, R45, R69, R22 ;  /* 0x000000452d167223 */ /* 0x000fe20000010016 */
[----:B------:R-:W-:Y:S01]  /*0a00*/  FADD.FTZ R30, R30, R69 ;  /* 0x000000451e1e7221 */ /* 0x000fe20000010000 */
[----:B------:R-:W-:Y:S01]  /*0a10*/  FADD.FTZ R50, R48, R73 ;  /* 0x0000004930327221 */ /* 0x000fe20000010000 */
[----:B------:R-:W-:-:S07]  /*0a20*/  FFMA.FTZ R49, R54, R73, R49 ;  /* 0x0000004936317223 */ /* 0x000fce0000010031 */
.L_x_2070:
[----:B------:R-:W-:Y:S05]  /*0a30*/  BSYNC B1 ;  /* 0x0000000000017941 */ /* 0x000fea0003800000 */
.L_x_2068:
        /* <DEDUP_REMOVED lines=20> */
.L_x_2102:
[----:B------:R-:W-:Y:S05]  /*0b80*/  @!P1 BRA.U `(.L_x_2072) ;  /* 0x00000009009c9947 */ /* 0x000fea0003800000 */
[----:B-----5:R-:W-:Y:S01]  /*0b90*/  ISETP.GE.AND P3, PT, R65, 0x1, PT ;  /* 0x000000014100780c */ /* 0x020fe20003f66270 */
[----:B---3--:R-:W-:Y:S01]  /*0ba0*/  FADD.FTZ R68, R49, R68 ;  /* 0x0000004431447221 */ /* 0x008fe20000010000 */
[----:B-1----:R-:W-:Y:S01]  /*0bb0*/  HFMA2.MMA R63, -RZ, RZ, 0, 0 ;  /* 0x00000000ff3f7435 */ /* 0x002fe200000001ff */
[----:B------:R-:W-:Y:S02]  /*0bc0*/  BSSY B1, `(.L_x_2072) ;  /* 0x00000a3000017945 */ /* 0x000fe40003800000 */
[----:B------:R-:W-:-:S08]  /*0bd0*/  FMUL.FTZ R68, R68, UR8 ;  /* 0x0000000844447c20 */ /* 0x000fd00008410000 */
[----:B------:R-:W-:-:S05]  /*0be0*/  @P3 IADD3 R65, R65, -0x1, RZ ;  /* 0xffffffff41413810 */ /* 0x000fca0007ffe0ff */
[----:B------:R-:W-:Y:S02]  /*0bf0*/  @P3 IMAD R48, R65, R66, RZ ;  /* 0x0000004241303224 */ /* 0x000fe400078e02ff */
[----:B----4-:R-:W-:-:S03]  /*0c00*/  FADD.FTZ R65, R50, R69 ;  /* 0x0000004532417221 */ /* 0x010fc60000010000 */
[----:B--2---:R-:W-:Y:S01]  /*0c10*/  @P3 SHF.R.S32.HI R49, RZ, 0x1f, R48 ;  /* 0x0000001fff313819 */ /* 0x004fe20000011430 */
[----:B------:R-:W-:-:S03]  /*0c20*/  FMUL.FTZ R65, R65, UR8 ;  /* 0x0000000841417c20 */ /* 0x000fc60008410000 */
[----:B------:R-:W-:-:S04]  /*0c30*/  @P3 LEA.HI R49, R49, R48, RZ, 0x3 ;  /* 0x0000003031313211 */ /* 0x000fc800078f18ff */
[----:B------:R-:W-:Y:S01]  /*0c40*/  @P3 LEA.HI.SX32 R63, R49, R64, 0x1d ;  /* 0x00000040313f3211 */ /* 0x000fe200078feaff */
[----:B------:R-:W-:Y:S06]  /*0c50*/  @!P1 BRA `(.L_x_2073) ;  /* 0x0000000800649947 */ /* 0x000fec0003800000 */
[----:B------:R-:W1:Y:S01]  /*0c60*/  @!P2 LDC.64 R48, c[0x0][0x2c8] ;  /* 0x0000b200ff30ab82 */ /* 0x000e620000000a00 */
[----:B0-----:R-:W-:Y:S01]  /*0c70*/  ISETP.NE.AND P4, PT, R60, RZ, PT ;  /* 0x000000ff3c00720c */ /* 0x001fe20003f85270 */
[----:B------:R-:W-:Y:S03]  /*0c80*/  BSSY B2, `(.L_x_2074) ;  /* 0x000000e000027945 */ /* 0x000fe60003800000 */
[----:B------:R-:W-:Y:S02]  /*0c90*/  FSEL R68, R68, RZ, !P4 ;  /* 0x000000ff44447208 */ /* 0x000fe40006000000 */
[----:B-1----:R-:W-:-:S04]  /*0ca0*/  @!P2 ISETP.NE.U32.AND P0, PT, R48, RZ, PT ;  /* 0x000000ff3000a20c */ /* 0x002fc80003f05070 */
[----:B------:R-:W-:-:S04]  /*0cb0*/  @!P2 ISETP.NE.AND.EX P0, PT, R49, RZ, PT, P0 ;  /* 0x000000ff3100a20c */ /* 0x000fc80003f05300 */
[----:B------:R-:W-:Y:S01]  /*0cc0*/  @!P2 FSEL R69, R12, RZ, P0 ;  /* 0x000000ff0c45a208 */ /* 0x000fe20000000000 */
[----:B------:R-:W-:Y:S08]  /*0cd0*/  @!P2 BRA `(.L_x_2075) ;  /* 0x000000000020a947 */ /* 0x000ff00003800000 */
[----:B------:R-:W-:Y:S01]  /*0ce0*/  IMAD.U32 R48, RZ, RZ, UR6 ;  /* 0x00000006ff307e24 */ /* 0x000fe2000f8e00ff */
[----:B------:R-:W-:Y:S01]  /*0cf0*/  MOV R49, UR7 ;  /* 0x0000000700317c02 */ /* 0x000fe20008000f00 */
[----:B------:R-:W-:-:S03]  /*0d00*/  FFMA.FTZ R51, R3, R65, R68 ;  /* 0x0000004103337223 */ /* 0x000fc60000010044 */
[----:B------:R-:W-:Y:S01]  /*0d10*/  ISETP.NE.U32.AND P0, PT, R48, RZ, PT ;  /* 0x000000ff3000720c */ /* 0x000fe20003f05070 */
[----:B------:R-:W-:-:S03]  /*0d20*/  FADD.FTZ R51, R70, -R51 ;  /* 0x8000003346337221 */ /* 0x000fc60000010000 */
[----:B------:R-:W-:Y:S01]  /*0d30*/  ISETP.NE.AND.EX P0, PT, R49, RZ, PT, P0 ;  /* 0x000000ff3100720c */ /* 0x000fe20003f05300 */
[----:B------:R-:W-:-:S12]  /*0d40*/  FMUL.FTZ R69, R2, R51 ;  /* 0x0000003302457220 */ /* 0x000fd80000410000 */
[----:B------:R-:W-:-:S07]  /*0d50*/  @P0 FADD.FTZ R69, R12, R69 ;  /* 0x000000450c450221 */ /* 0x000fce0000010000 */
.L_x_2075:
[----:B------:R-:W-:Y:S05]  /*0d60*/  BSYNC B2 ;  /* 0x0000000000027941 */ /* 0x000fea0003800000 */
.L_x_2074:
[----:B------:R-:W0:Y:S01]  /*0d70*/  LDC.64 R50, c[0x0][0x308] ;  /* 0x0000c200ff327b82 */ /* 0x000e220000000a00 */
[----:B------:R-:W-:Y:S01]  /*0d80*/  @!P2 ISETP.NE.U32.AND P4, PT, R48, RZ, PT ;  /* 0x000000ff3000a20c */ /* 0x000fe20003f85070 */
[----:B------:R-:W-:Y:S03]  /*0d90*/  BSSY B2, `(.L_x_2076) ;  /* 0x0000011000027945 */ /* 0x000fe60003800000 */
[----:B------:R-:W-:-:S03]  /*0da0*/  @!P2 ISETP.NE.AND.EX P4, PT, R49, RZ, PT, P4 ;  /* 0x000000ff3100a20c */ /* 0x000fc60003f85340 */
[----:B------:R-:W1:Y:S01]  /*0db0*/  @P3 LDC R62, c[0x0][0x29c] ;  /* 0x0000a700ff3e3b82 */ /* 0x000e620000000800 */
[----:B0-----:R-:W-:-:S04]  /*0dc0*/  ISETP.NE.U32.AND P0, PT, R50, RZ, PT ;  /* 0x000000ff3200720c */ /* 0x001fc80003f05070 */
[----:B------:R-:W-:-:S04]  /*0dd0*/  ISETP.NE.AND.EX P0, PT, R51, RZ, PT, P0 ;  /* 0x000000ff3300720c */ /* 0x000fc80003f05300 */
[C---:B------:R-:W-:Y:S01]  /*0de0*/  SEL R36, R69.reuse, R36, P0 ;  /* 0x0000002445247207 */ /* 0x040fe20000000000 */
[----:B-1----:R-:W-:Y:S01]  /*0df0*/  @P3 FMUL.FTZ R69, R69, R62 ;  /* 0x0000003e45453220 */ /* 0x002fe20000410000 */
[----:B------:R-:W-:-:S04]  /*0e00*/  @!P2 FSEL R62, R13, RZ, P4 ;  /* 0x000000ff0d3ea208 */ /* 0x000fc80002000000 */
[----:B------:R-:W-:-:S04]  /*0e10*/  @P3 F2FP.BF16.F32.PACK_AB R69, RZ, R69 ;  /* 0x00000045ff45323e */ /* 0x000fc800000010ff */
[----:B------:R-:W-:Y:S01]  /*0e20*/  @P3 PRMT R40, R69, 0x7610, R40 ;  /* 0x0000761045283816 */ /* 0x000fe20000000028 */
[----:B------:R-:W-:Y:S06]  /*0e30*/  @!P2 BRA `(.L_x_2077) ;  /* 0x000000000018a947 */ /* 0x000fec0003800000 */
[----:B------:R-:W-:Y:S01]  /*0e40*/  ISETP.NE.U32.AND P4, PT, R48, RZ, PT ;  /* 0x000000ff3000720c */ /* 0x000fe20003f85070 */
[----:B------:R-:W-:-:S03]  /*0e50*/  FFMA.FTZ R62, R44, R65, R68 ;  /* 0x000000412c3e7223 */ /* 0x000fc60000010044 */
[----:B------:R-:W-:Y:S01]  /*0e60*/  ISETP.NE.AND.EX P4, PT, R49, RZ, PT, P4 ;  /* 0x000000ff3100720c */ /* 0x000fe20003f85340 */
[----:B------:R-:W-:-:S04]  /*0e70*/  FADD.FTZ R69, R55, -R62 ;  /* 0x8000003e37457221 */ /* 0x000fc80000010000 */
[----:B------:R-:W-:-:S08]  /*0e80*/  FMUL.FTZ R62, R2, R69 ;  /* 0x00000045023e7220 */ /* 0x000fd00000410000 */
[----:B------:R-:W-:-:S07]  /*0e90*/  @P4 FADD.FTZ R62, R13, R62 ;  /* 0x0000003e0d3e4221 */ /* 0x000fce0000010000 */
.L_x_2077:
[----:B------:R-:W-:Y:S05]  /*0ea0*/  BSYNC B2 ;  /* 0x0000000000027941 */ /* 0x000fea0003800000 */
.L_x_2076:
[----:B------:R-:W0:Y:S01]  /*0eb0*/  @P3 LDC R69, c[0x0][0x29c] ;  /* 0x0000a700ff453b82 */ /* 0x000e220000000800 */
[----:B------:R-:W-:Y:S01]  /*0ec0*/  SEL R37, R62, R37, P0 ;  /* 0x000000253e257207 */ /* 0x000fe20000000000 */
[----:B------:R-:W-:Y:S01]  /*0ed0*/  BSSY B2, `(.L_x_2078) ;  /* 0x000000e000027945 */ /* 0x000fe20003800000 */
[----:B------:R-:W-:-:S04]  /*0ee0*/  @!P2 ISETP.NE.U32.AND P4, PT, R48, RZ, PT ;  /* 0x000000ff3000a20c */ /* 0x000fc80003f85070 */
[----:B------:R-:W-:Y:S01]  /*0ef0*/  @!P2 ISETP.NE.AND.EX P4, PT, R49, RZ, PT, P4 ;  /* 0x000000ff3100a20c */ /* 0x000fe20003f85340 */
[----:B0-----:R-:W-:-:S03]  /*0f00*/  @P3 FMUL.FTZ R62, R62, R69 ;  /* 0x000000453e3e3220 */ /* 0x001fc60000410000 */
[----:B------:R-:W-:Y:S02]  /*0f10*/  @!P2 FSEL R69, R14, RZ, P4 ;  /* 0x000000ff0e45a208 */ /* 0x000fe40002000000 */
        /* <DEDUP_REMOVED lines=9> */
.L_x_2079:
[----:B------:R-:W-:Y:S05]  /*0fb0*/  BSYNC B2 ;  /* 0x0000000000027941 */ /* 0x000fea0003800000 */
.L_x_2078:
        /* <DEDUP_REMOVED lines=16> */
.L_x_2081:
[----:B------:R-:W-:Y:S05]  /*10c0*/  BSYNC B2 ;  /* 0x0000000000027941 */ /* 0x000fea0003800000 */
.L_x_2080:
        /* <DEDUP_REMOVED lines=16> */
.L_x_2083:
[----:B------:R-:W-:Y:S05]  /*11d0*/  BSYNC B2 ;  /* 0x0000000000027941 */ /* 0x000fea0003800000 */
.L_x_2082:
        /* <DEDUP_REMOVED lines=16> */
.L_x_2085:
[----:B------:R-:W-:Y:S05]  /*12e0*/  BSYNC B2 ;  /* 0x0000000000027941 */ /* 0x000fea0003800000 */
.L_x_2084:
        /* <DEDUP_REMOVED lines=16> */
.L_x_2087:
[----:B------:R-:W-:Y:S05]  /*13f0*/  BSYNC B2 ;  /* 0x0000000000027941 */ /* 0x000fea0003800000 */
.L_x_2086:
        /* <DEDUP_REMOVED lines=16> */
.L_x_2089:
[----:B------:R-:W-:Y:S05]  /*1500*/  BSYNC B2 ;  /* 0x0000000000027941 */ /* 0x000fea0003800000 */
.L_x_2088:
[----:B------:R-:W-:Y:S01]  /*1510*/  ISETP.NE.U32.AND P2, PT, R50, RZ, PT ;  /* 0x000000ff3200720c */ /* 0x000fe20003f45070 */
[----:B------:R-:W0:Y:S01]  /*1520*/  @P3 LDC R65, c[0x0][0x29c] ;  /* 0x0000a700ff413b82 */ /* 0x000e220000000800 */
[----:B------:R-:W-:Y:S02]  /*1530*/  SEL R35, R62, R35, P0 ;  /* 0x000000233e237207 */ /* 0x000fe40000000000 */
[----:B------:R-:W-:-:S05]  /*1540*/  ISETP.NE.AND.EX P2, PT, R51, RZ, PT, P2 ;  /* 0x000000ff3300720c */ /* 0x000fca0003f45320 */
[----:B------:R-:W1:Y:S08]  /*1550*/  @P3 LDC.64 R48, c[0x0][0x2f8] ;  /* 0x0000be00ff303b82 */ /* 0x000e700000000a00 */
[----:B------:R-:W2:Y:S01]  /*1560*/  @P2 LDC.64 R50, c[0x0][0x308] ;  /* 0x0000c200ff322b82 */ /* 0x000ea20000000a00 */
[----:B0-----:R-:W-:-:S05]  /*1570*/  @P3 FMUL.FTZ R2, R62, R65 ;  /* 0x000000413e023220 */ /* 0x001fca0000410000 */
[----:B------:R-:W-:Y:S01]  /*1580*/  @P3 F2FP.BF16.F32.PACK_AB R2, RZ, R2 ;  /* 0x00000002ff02323e */ /* 0x000fe200000010ff */
[----:B-1----:R-:W-:-:S03]  /*1590*/  @P3 IMAD.WIDE.U32 R48, R63, 0x10, R48 ;  /* 0x000000103f303825 */ /* 0x002fc600078e0030 */
[----:B------:R-:W-:Y:S01]  /*15a0*/  @P3 PRMT R43, R43, 0x5410, R2 ;  /* 0x000054102b2b3816 */ /* 0x000fe20000000002 */
[----:B--2---:R-:W-:-:S05]  /*15b0*/  @P2 IMAD.WIDE.U32 R50, R0, 0x20, R50 ;  /* 0x0000002000322825 */ /* 0x004fca00078e0032 */
[----:B------:R1:W-:Y:S04]  /*15c0*/  @P2 STG.E.128 desc[UR4][R50.64], R36 ;  /* 0x0000002432002986 */ /* 0x0003e8000c101d04 */
[----:B------:R1:W-:Y:S04]  /*15d0*/  @P2 STG.E.128 desc[UR4][R50.64+0x10], R32 ;  /* 0x0000102032002986 */ /* 0x0003e8000c101d04 */
[----:B------:R1:W-:Y:S02]  /*15e0*/  @P3 STG.E.128 desc[UR4][R48.64], R40 ;  /* 0x0000002830003986 */ /* 0x0003e4000c101d04 */
.L_x_2073:
[----:B------:R-:W-:Y:S05]  /*15f0*/  BSYNC B1 ;  /* 0x0000000000017941 */ /* 0x000fea0003800000 */
.L_x_2072:
[----:B-12---:R-:W1:Y:S02]  /*1600*/  LDC.64 R48, c[0x0][0x210] ;  /* 0x00008400ff307b82 */ /* 0x006e640000000a00 */
[----:B-1----:R-:W-:-:S04]  /*1610*/  LEA R61, R48, R61, 0x2 ;  /* 0x0000003d303d7211 */ /* 0x002fc800078e10ff */
[----:B------:R-:W-:-:S13]  /*1620*/  ISETP.GE.AND P0, PT, R61, R49, PT ;  /* 0x000000313d00720c */ /* 0x000fda0003f06270 */
[----:B------:R-:W-:Y:S05]  /*1630*/  @!P0 BRA `(.L_x_2090) ;  /* 0xffffffec00288947 */ /* 0x000fea000383ffff */
.L_x_2067:
[----:B------:R-:W-:Y:S05]  /*1640*/  BSYNC B0 ;  /* 0x0000000000007941 */ /* 0x000fea0003800000 */
.L_x_2066:
[----:B------:R-:W1:Y:S01]  /*1650*/  S2R R3, SR_CgaCtaId ;  /* 0x0000000000037919 */ /* 0x000e620000008800 */
[----:B------:R-:W-:Y:S01]  /*1660*/  MOV R0, 0x400 ;  /* 0x0000040000007802 */ /* 0x000fe20000000f00 */
[----:B------:R-:W-:Y:S05]  /*1670*/  WARPSYNC.ALL ;  /* 0x0000000000007948 */ /* 0x000fea0003800000 */
[----:B------:R-:W2:Y:S01]  /*1680*/  S2R R33, SR_TID.X ;  /* 0x0000000000217919 */ /* 0x000ea20000002100 */
[----:B------:R-:W-:Y:S01]  /*1690*/  ULDC.64 UR10, c[0x0][0x2d8] ;  /* 0x0000b600000a7ab9 */ /* 0x000fe20000000a00 */
[----:B------:R-:W-:Y:S01]  /*16a0*/  ULDC.64 UR12, c[0x0][0x2d0] ;  /* 0x0000b400000c7ab9 */ /* 0x000fe20000000a00 */
[----:B-----5:R-:W0:Y:S01]  /*16b0*/  S2R R15, SR_CTAID.X ;  /* 0x00000000000f7919 */ /* 0x020e220000002500 */
[----:B-1----:R-:W-:-:S05]  /*16c0*/  LEA R0, R3, R0, 0x18 ;  /* 0x0000000003007211 */ /* 0x002fca00078ec0ff */
[C---:B--2---:R-:W-:Y:S01]  /*16d0*/  IMAD R2, R33.reuse, 0x20, R0 ;  /* 0x0000002021027824 */ /* 0x044fe200078e0200 */
[----:B------:R-:W-:-:S04]  /*16e0*/  LEA R0, R33, R0, 0x2 ;  /* 0x0000000021007211 */ /* 0x000fc800078e10ff */
        /* <DEDUP_REMOVED lines=69> */
.L_x_2071:
[----:B------:R-:W-:Y:S01]  /*1b40*/  HFMA2.MMA R51, -RZ, RZ, 0, 1.847743988037109375e-06 ;  /* 0x0000001fff337435 */ /* 0x000fe200000001ff */
[----:B------:R-:W-:Y:S01]  /*1b50*/  BSSY B1, `(.L_x_2091) ;  /* 0x0000007000017945 */ /* 0x000fe20003800000 */
[----:B-1----:R-:W-:Y:S01]  /*1b60*/  MOV R63, R50 ;  /* 0x00000032003f7202 */ /* 0x002fe20000000f00 */
[----:B------:R-:W-:Y:S01]  /*1b70*/  IMAD.MOV.U32 R62, RZ, RZ, 0x1 ;  /* 0x00000001ff3e7424 */ /* 0x000fe200078e00ff */
[----:B------:R-:W-:-:S07]  /*1b80*/  MOV R48, 0xffffffff ;  /* 0xffffffff00307802 */ /* 0x000fce0000000f00 */
[----:B0----5:R-:W-:Y:S05]  /*1b90*/  WARPSYNC.COLLECTIVE R48, `(.L_x_2092) ;  /* 0x0000000030087348 */ /* 0x021fea0003c00000 */
[----:B------:R1:W2:Y:S02]  /*1ba0*/  SHFL.BFLY P0, R69, R63, R62, R51 ;  /* 0x0c00003e3f457389 */ /* 0x0002a40000000033 */
[----:B012--5:R-:W-:Y:S01]  /*1bb0*/  ENDCOLLECTIVE ;  /* 0x000000000000791b */ /* 0x027fe20003800000 */
.L_x_2092:
[----:B------:R-:W-:Y:S05]  /*1bc0*/  BSYNC B1 ;  /* 0x0000000000017941 */ /* 0x000fea0003800000 */
.L_x_2091:
        /* <DEDUP_REMOVED lines=8> */
.L_x_2093:
[----:B------:R-:W-:Y:S01]  /*1c50*/  MOV R63, R68 ;  /* 0x00000044003f7202 */ /* 0x000fe20000000f00 */
[----:B------:R-:W-:Y:S01]  /*1c60*/  IMAD.MOV.U32 R62, RZ, RZ, 0x2 ;  /* 0x00000002ff3e7424 */ /* 0x000fe200078e00ff */
[----:B------:R-:W-:-:S07]  /*1c70*/  MOV R75, R69 ;  /* 0x00000045004b7202 */ /* 0x000fce0000000f00 */
[----:B------:R-:W-:Y:S05]  /*1c80*/  WARPSYNC.COLLECTIVE R48, `(.L_x_2094) ;  /* 0x0000000030087348 */ /* 0x000fea0003c00000 */
[----:B------:R0:W1:Y:S02]  /*1c90*/  SHFL.BFLY P0, R69, R63, R62, R51 ;  /* 0x0c00003e3f457389 */ /* 0x0000640000000033 */
[----:B01----:R-:W-:Y:S01]  /*1ca0*/  ENDCOLLECTIVE ;  /* 0x000000000000791b */ /* 0x003fe20003800000 */
.L_x_2094:
[----:B------:R-:W-:-:S05]  /*1cb0*/  FADD.FTZ R77, R75, R49 ;  /* 0x000000314b4d7221 */ /* 0x000fca0000010000 */
[----:B------:R-:W-:Y:S01]  /*1cc0*/  MOV R63, R77 ;  /* 0x0000004d003f7202 */ /* 0x000fe20000000f00 */
[----:B------:R-:W-:-:S07]  /*1cd0*/  FADD.FTZ R75, R68, R69 ;  /* 0x00000045444b7221 */ /* 0x000fce0000010000 */
[----:B------:R-:W-:Y:S05]  /*1ce0*/  WARPSYNC.COLLECTIVE R48, `(.L_x_2095) ;  /* 0x0000000030087348 */ /* 0x000fea0003c00000 */
[----:B------:R0:W1:Y:S02]  /*1cf0*/  SHFL.BFLY P0, R69, R63, R62, R51 ;  /* 0x0c00003e3f457389 */ /* 0x0000640000000033 */
[----:B01----:R-:W-:Y:S01]  /*1d00*/  ENDCOLLECTIVE ;  /* 0x000000000000791b */ /* 0x003fe20003800000 */
.L_x_2095:
[----:B------:R-:W-:Y:S01]  /*1d10*/  HFMA2.MMA R62, -RZ, RZ, 0, 2.384185791015625e-07 ;  /* 0x00000004ff3e7435 */ /* 0x000fe200000001ff */
[----:B------:R-:W-:Y:S01]  /*1d20*/  IMAD.MOV.U32 R63, RZ, RZ, R75 ;  /* 0x000000ffff3f7224 */ /* 0x000fe200078e004b */
[----:B------:R-:W-:-:S09]  /*1d30*/  MOV R50, R69 ;  /* 0x0000004500327202 */ /* 0x000fd20000000f00 */
[----:B------:R-:W-:Y:S05]  /*1d40*/  WARPSYNC.COLLECTIVE R48, `(.L_x_2096) ;  /* 0x0000000030087348 */ /* 0x000fea0003c00000 */
[----:B------:R0:W1:Y:S02]  /*1d50*/  SHFL.BFLY P0, R69, R63, R62, R51 ;  /* 0x0c00003e3f457389 */ /* 0x0000640000000033 */
[----:B01----:R-:W-:Y:S01]  /*1d60*/  ENDCOLLECTIVE ;  /* 0x000000000000791b */ /* 0x003fe20003800000 */
.L_x_2096:
[----:B------:R-:W-:-:S05]  /*1d70*/  FADD.FTZ R50, R77, R50 ;  /* 0x000000324d327221 */ /* 0x000fca0000010000 */
[----:B------:R-:W-:Y:S01]  /*1d80*/  MOV R63, R50 ;  /* 0x00000032003f7202 */ /* 0x000fe20000000f00 */
[----:B------:R-:W-:-:S07]  /*1d90*/  FADD.FTZ R77, R75, R69 ;  /* 0x000000454b4d7221 */ /* 0x000fce0000010000 */
[----:B------:R-:W-:Y:S05]  /*1da0*/  WARPSYNC.COLLECTIVE R48, `(.L_x_2097) ;  /* 0x0000000030087348 */ /* 0x000fea0003c00000 */
[----:B------:R0:W1:Y:S02]  /*1db0*/  SHFL.BFLY P0, R69, R63, R62, R51 ;  /* 0x0c00003e3f457389 */ /* 0x0000640000000033 */
[----:B01----:R-:W-:Y:S01]  /*1dc0*/  ENDCOLLECTIVE ;  /* 0x000000000000791b */ /* 0x003fe20003800000 */
.L_x_2097:
[----:B------:R-:W-:Y:S01]  /*1dd0*/  HFMA2.MMA R62, -RZ, RZ, 0, 4.76837158203125e-07 ;  /* 0x00000008ff3e7435 */ /* 0x000fe200000001ff */
[----:B------:R-:W-:Y:S01]  /*1de0*/  MOV R63, R77 ;  /* 0x0000004d003f7202 */ /* 0x000fe20000000f00 */
[----:B------:R-:W-:-:S09]  /*1df0*/  IMAD.MOV.U32 R49, RZ, RZ, R69 ;  /* 0x000000ffff317224 */ /* 0x000fd200078e0045 */
[----:B------:R-:W-:Y:S05]  /*1e00*/  WARPSYNC.COLLECTIVE R48, `(.L_x_2098) ;  /* 0x0000000030087348 */ /* 0x000fea0003c00000 */
[----:B------:R0:W1:Y:S02]  /*1e10*/  SHFL.BFLY P0, R69, R63, R62, R51 ;  /* 0x0c00003e3f457389 */ /* 0x0000640000000033 */
[----:B01----:R-:W-:Y:S01]  /*1e20*/  ENDCOLLECTIVE ;  /* 0x000000000000791b */ /* 0x003fe20003800000 */
.L_x_2098:
[----:B------:R-:W-:-:S04]  /*1e30*/  FADD.FTZ R75, R50, R49 ;  /* 0x00000031324b7221 */ /* 0x000fc80000010000 */
[----:B------:R-:W-:Y:S02]  /*1e40*/  IMAD.MOV.U32 R63, RZ, RZ, R75 ;  /* 0x000000ffff3f7224 */ /* 0x000fe400078e004b */
[----:B------:R-:W-:-:S07]  /*1e50*/  FADD.FTZ R49, R77, R69 ;  /* 0x000000454d317221 */ /* 0x000fce0000010000 */
[----:B------:R-:W-:Y:S05]  /*1e60*/  WARPSYNC.COLLECTIVE R48, `(.L_x_2099) ;  /* 0x0000000030087348 */ /* 0x000fea0003c00000 */
[----:B------:R0:W1:Y:S02]  /*1e70*/  SHFL.BFLY P0, R69, R63, R62, R51 ;  /* 0x0c00003e3f457389 */ /* 0x0000640000000033 */
[----:B01----:R-:W-:Y:S01]  /*1e80*/  ENDCOLLECTIVE ;  /* 0x000000000000791b */ /* 0x003fe20003800000 */
.L_x_2099:
[----:B------:R-:W-:Y:S01]  /*1e90*/  MOV R63, R49 ;  /* 0x00000031003f7202 */ /* 0x000fe20000000f00 */
[----:B------:R-:W-:Y:S01]  /*1ea0*/  IMAD.MOV.U32 R62, RZ, RZ, 0x10 ;  /* 0x00000010ff3e7424 */ /* 0x000fe200078e00ff */
[----:B------:R-:W-:-:S07]  /*1eb0*/  MOV R50, R69 ;  /* 0x0000004500327202 */ /* 0x000fce0000000f00 */
[----:B------:R-:W-:Y:S05]  /*1ec0*/  WARPSYNC.COLLECTIVE R48, `(.L_x_2100) ;  /* 0x0000000030087348 */ /* 0x000fea0003c00000 */
[----:B------:R0:W1:Y:S02]  /*1ed0*/  SHFL.BFLY P0, R69, R63, R62, R51 ;  /* 0x0c00003e3f457389 */ /* 0x0000640000000033 */
[----:B01----:R-:W-:Y:S01]  /*1ee0*/  ENDCOLLECTIVE ;  /* 0x000000000000791b */ /* 0x003fe20003800000 */
.L_x_2100:
[----:B------:R-:W-:-:S05]  /*1ef0*/  FADD.FTZ R50, R75, R50 ;  /* 0x000000324b327221 */ /* 0x000fca0000010000 */
[----:B------:R-:W-:Y:S02]  /*1f00*/  MOV R63, R50 ;  /* 0x00000032003f7202 */ /* 0x000fe40000000f00 */
[----:B------:R-:W-:-:S07]  /*1f10*/  MOV R68, R69 ;  /* 0x0000004500447202 */ /* 0x000fce0000000f00 */
[----:B------:R-:W-:Y:S05]  /*1f20*/  WARPSYNC.COLLECTIVE R48, `(.L_x_2101) ;  /* 0x0000000030087348 */ /* 0x000fea0003c00000 */
[----:B------:R0:W1:Y:S02]  /*1f30*/  SHFL.BFLY P0, R69, R63, R62, R51 ;  /* 0x0c00003e3f457389 */ /* 0x0000640000000033 */
[----:B01----:R-:W-:Y:S01]  /*1f40*/  ENDCOLLECTIVE ;  /* 0x000000000000791b */ /* 0x003fe20003800000 */
.L_x_2101:
[----:B------:R-:W-:Y:S05]  /*1f50*/  BRA `(.L_x_2102) ;  /* 0xffffffec00087947 */ /* 0x000fea000383ffff */
.L_x_2103:
        /* <DEDUP_REMOVED lines=10> */
.L_x_6526:


//--------------------- .text._ZN10layer_norm13ln_bwd_kernelINS_13Kernel_traitsI13__nv_bfloat16S2_fS2_fjLj256ELj1ELj4ELj1ELj16ENS_18Kernel_traits_baseILj256ES2_S2_fS2_fjLj128EEEEELb0ELb0ELb1ELb1EEEvNS_9BwdParamsE --------------------------
	.section	.text._ZN10layer_norm13ln_bwd_kernelINS_13Kernel_traitsI13__nv_bfloat16S2_fS2_fjLj256ELj1ELj4ELj1ELj16ENS_18Kernel_traits_baseILj256ES2_S2_fS2_fjLj128EEEEELb0ELb0ELb1ELb1EEEvNS_9BwdParamsE,"ax",@progbits
	.align	128
        .global         _ZN10layer_norm13ln_bwd_kernelINS_13Kernel_traitsI13__nv_bfloat16S2_fS2_fjLj256ELj1ELj4ELj1ELj16ENS_18Kernel_traits_baseILj256ES2_S2_fS2_fjLj128EEEEELb0ELb0ELb1ELb1EEEvNS_9BwdParamsE
        .type           _ZN10layer_norm13ln_bwd_kernelINS_13Kernel_traitsI13__nv_bfloat16S2_fS2_fjLj256ELj1ELj4ELj1ELj16ENS_18Kernel_traits_baseILj256ES2_S2_fS2_fjLj128EEEEELb0ELb0ELb1ELb1EEEvNS_9BwdParamsE,@function
        .size           _ZN10layer_norm13ln_bwd_kernelINS_13Kernel_traitsI13__nv_bfloat16S2_fS2_fjLj256ELj1ELj4ELj1ELj16ENS_18Kernel_traits_baseILj256ES2_S2_fS2_fjLj128EEEEELb0ELb0ELb1ELb1EEEvNS_9BwdParamsE,(.L_x_6527 - _ZN10layer_norm13ln_bwd_kernelINS_13Kernel_traitsI13__nv_bfloat16S2_fS2_fjLj256ELj1ELj4ELj1ELj16ENS_18Kernel_traits_baseILj256ES2_S2_fS2_fjLj128EEEEELb0ELb0ELb1ELb1EEEvNS_9BwdParamsE)
        .other          _ZN10layer_norm13ln_bwd_kernelINS_13Kernel_traitsI13__nv_bfloat16S2_fS2_fjLj256ELj1ELj4ELj1ELj16ENS_18Kernel_traits_baseILj256ES2_S2_fS2_fjLj128EEEEELb0ELb0ELb1ELb1EEEvNS_9BwdParamsE,@"STO_CUDA_ENTRY STV_DEFAULT"
_ZN10layer_norm13ln_bwd_kernelINS_13Kernel_traitsI13__nv_bfloat16S2_fS2_fjLj256ELj1ELj4ELj1ELj16ENS_18Kernel_traits_baseILj256ES2_S2_fS2_fjLj128EEEEELb0ELb0ELb1ELb1EEEvNS_9BwdParamsE:
.text._ZN10layer_norm13ln_bwd_kernelINS_13Kernel_traitsI13__nv_bfloat16S2_fS2_fjLj256ELj1ELj4ELj1ELj16ENS_18Kernel_traits_baseILj256ES2_S2_fS2_fjLj128EEEEELb0ELb0ELb1ELb1EEEvNS_9BwdParamsE:
[----:B------:R-:W-:Y:S01]  /*0000*/  LDC R1, c[0x0][0x28] ;  /* 0x00000a00ff017b82 */ /* 0x000fe20000000800 */
[----:B------:R-:W0:Y:S01]  /*0010*/  S2R R75, SR_TID.X ;  /* 0x00000000004b7919 */ /* 0x000e220000002100 */
[----:B------:R-:W-:Y:S01]  /*0020*/  ULDC UR4, c[0x0][0x214] ;  /* 0x0000850000047ab9 */ /* 0x000fe20000000800 */
[----:B------:R-:W-:Y:S01]  /*0030*/  ULDC UR8, c[0x0][0x290] ;  /* 0x0000a40000087ab9 */ /* 0x000fe20000000800 */
[----:B------:R-:W-:Y:S01]  /*0040*/  ULDC.64 UR12, c[0x0][0x2c8] ;  /* 0x0000b200000c7ab9 */ /* 0x000fe20000000a00 */
[----:B------:R-:W1:Y:S01]  /*0050*/  S2R R3, SR_CTAID.X ;  /* 0x0000000000037919 */ /* 0x000e620000002500 */
        /* <DEDUP_REMOVED lines=15> */
.L_x_2105:
[----:B------:R-:W-:Y:S01]  /*0150*/  SHF.L.U32 R0, R75, 0x4, RZ ;  /* 0x000000044b007819 */ /* 0x000fe200000006ff */
[----:B------:R-:W-:-:S03]  /*0160*/  ULDC.64 UR6, c[0x0][0x260] ;  /* 0x0000980000067ab9 */ /* 0x000fc60000000a00 */
[----:B------:R-:W-:-:S04]  /*0170*/  LOP3.LUT R0, R0, 0x1f0, RZ, 0xc0, !PT ;  /* 0x000001f000007812 */ /* 0x000fc800078ec0ff */
[----:B------:R-:W-:-:S05]  /*0180*/  IADD3 R4, P0, R0, UR6, RZ ;  /* 0x0000000600047c10 */ /* 0x000fca000ff1e0ff */
[----:B------:R-:W-:-:S06]  /*0190*/  IMAD.X R5, RZ, RZ, UR7, P0 ;  /* 0x00000007ff057e24 */ /* 0x000fcc00080e06ff */
        /* <DEDUP_REMOVED lines=10> */
[----:B--2---:R-:W-:Y:S01]  /*0240*/  PRMT R72, R4, 0x7632, R72 ;  /* 0x0000763204487816 */ /* 0x004fe20000000048 */
[----:B------:R-:W-:Y:S01]  /*0250*/  IMAD.U32 R71, R5, 0x10000, RZ ;  /* 0x0001000005477824 */ /* 0x000fe200078e00ff */
[----:B------:R-:W-:Y:S02]  /*0260*/  PRMT R0, R7, 0x7632, R0 ;  /* 0x0000763207007816 */ /* 0x000fe40000000000 */
[----:B------:R-:W-:Y:S01]  /*0270*/  PRMT R70, R5, 0x7632, R70 ;  /* 0x0000763205467816 */ /* 0x000fe20000000046 */
[----:B------:R-:W-:Y:S01]  /*0280*/  IMAD.U32 R72, R72, 0x10000, RZ ;  /* 0x0001000048487824 */ /* 0x000fe200078e00ff */
[----:B------:R-:W-:-:S02]  /*0290*/  PRMT R68, R6, 0x7632, R68 ;  /* 0x0000763206447816 */ /* 0x000fc40000000044 */
[----:B------:R-:W-:Y:S01]  /*02a0*/  SHF.L.U32 R73, R4, 0x10, RZ ;  /* 0x0000001004497819 */ /* 0x000fe200000006ff */
[----:B------:R-:W-:Y:S01]  /*02b0*/  IMAD.U32 R4, R0, 0x10000, RZ ;  /* 0x0001000000047824 */ /* 0x000fe200078e00ff */
[----:B------:R-:W-:Y:S02]  /*02c0*/  SHF.L.U32 R69, R6, 0x10, RZ ;  /* 0x0000001006457819 */ /* 0x000fe400000006ff */
[----:B------:R-:W-:Y:S02]  /*02d0*/  SHF.L.U32 R63, R7, 0x10, RZ ;  /* 0x00000010073f7819 */ /* 0x000fe400000006ff */
[----:B------:R-:W-:Y:S02]  /*02e0*/  SHF.L.U32 R70, R70, 0x10, RZ ;  /* 0x0000001046467819 */ /* 0x000fe400000006ff */
[----:B------:R-:W-:-:S07]  /*02f0*/  SHF.L.U32 R68, R68, 0x10, RZ ;  /* 0x0000001044447819 */ /* 0x000fce00000006ff */
.L_x_2127:
[----:B0-----:R-:W0:Y:S08]  /*0300*/  LDC.64 R54, c[0x0][0x288] ;  /* 0x0000a200ff367b82 */ /* 0x001e300000000a00 */
        /* <DEDUP_REMOVED lines=15> */
[----:B------:R-:W-:-:S05]  /*0400*/  LEA.HI.SX32 R62, R62, R3, 0x1d ;  /* 0x000000033e3e7211 */ /* 0x000fca00078feaff */
[----:B0-----:R-:W-:-:S04]  /*0410*/  IMAD.WIDE.U32 R54, R62, 0x20, R54 ;  /* 0x000000203e367825 */ /* 0x001fc800078e0036 */
[----:B-1----:R-:W-:Y:S01]  /*0420*/  IMAD.WIDE R56, R2, 0x4, R56 ;  /* 0x0000000402387825 */ /* 0x002fe200078e0238 */
        /* <DEDUP_REMOVED lines=8> */
[----:B------:R0:W5:Y:S04]  /*04b0*/  LDG.E.128 R16, desc[UR4][R54.64] ;  /* 0x0000000436107981 */ /* 0x000168000c1e1d00 */
[----:B------:R0:W5:Y:S01]  /*04c0*/  LDG.E.128 R12, desc[UR4][R54.64+0x10] ;  /* 0x00001004360c7981 */ /* 0x000162000c1e1d00 */
[----:B------:R-:W-:Y:S05]  /*04d0*/  BRA `(.L_x_2109) ;  /* 0x00000004006c7947 */ /* 0x000fea0003800000 */
.L_x_2108:
[----:B------:R-:W0:Y:S01]  /*04e0*/  LDC.64 R48, c[0x0][0x238] ;  /* 0x00008e00ff307b82 */ /* 0x000e220000000a00 */
[----:B------:R-:W-:Y:S01]  /*04f0*/  VIADD R3, R64, 0xffffffff ;  /* 0xffffffff40037836 */ /* 0x000fe20000000000 */
[----:B------:R1:W2:Y:S03]  /*0500*/  LDG.E R0, desc[UR4][R56.64] ;  /* 0x0000000438007981 */ /* 0x0002a6000c1e1900 */
[----:B------:R-:W-:-:S03]  /*0510*/  IMAD R3, R3, R74, RZ ;  /* 0x0000004a03037224 */ /* 0x000fc600078e02ff */
[----:B------:R-:W3:Y:S02]  /*0520*/  LDC.64 R64, c[0x0][0x2b8] ;  /* 0x0000ae00ff407b82 */ /* 0x000ee40000000a00 */
[----:B------:R-:W-:-:S04]  /*0530*/  SHF.R.S32.HI R6, RZ, 0x1f, R3 ;  /* 0x0000001fff067819 */ /* 0x000fc80000011403 */
[----:B------:R-:W-:Y:S02]  /*0540*/  LEA.HI R6, R6, R3, RZ, 0x3 ;  /* 0x0000000306067211 */ /* 0x000fe400078f18ff */
[----:B------:R-:W-:Y:S01]  /*0550*/  LOP3.LUT R3, R75, 0x1f, RZ, 0xc0, !PT ;  /* 0x0000001f4b037812 */ /* 0x000fe200078ec0ff */
[----:B------:R-:W4:Y:S03]  /*0560*/  LDC.U8 R76, c[0x0][0x2a0] ;  /* 0x0000a800ff4c7b82 */ /* 0x000f260000000000 */
[----:B------:R-:W-:Y:S01]  /*0570*/  LEA.HI.SX32 R5, R6, R3, 0x1d ;  /* 0x0000000306057211 */ /* 0x000fe200078feaff */
[----:B0-----:R-:W-:-:S05]  /*0580*/  IMAD.WIDE.U32 R48, R62, 0x20, R48 ;  /* 0x000000203e307825 */ /* 0x001fca00078e0030 */
[----:B------:R-:W2:Y:S01]  /*0590*/  LDG.E.128 R8, desc[UR4][R48.64] ;  /* 0x0000000430087981 */ /* 0x000ea2000c1e1d00 */
[----:B---3--:R-:W-:-:S06]  /*05a0*/  IMAD.WIDE.U32 R64, R5, 0x10, R64 ;  /* 0x0000001005407825 */ /* 0x008fcc00078e0040 */
[----:B------:R-:W3:Y:S04]  /*05b0*/  LDG.E.128 R64, desc[UR4][R64.64] ;  /* 0x0000000440407981 */ /* 0x000ee8000c1e1d00 */
[----:B------:R-:W3:Y:S01]  /*05c0*/  LDG.E.128 R48, desc[UR4][R48.64+0x10] ;  /* 0x0000100430307981 */ /* 0x000ee2000c1e1d00 */
[----:B-1----:R-:W-:Y:S02]  /*05d0*/  MOV R56, UR12 ;  /* 0x0000000c00387c02 */ /* 0x002fe40008000f00 */
[----:B------:R-:W-:Y:S02]  /*05e0*/  MOV R57, UR13 ;  /* 0x0000000d00397c02 */ /* 0x000fe40008000f00 */
[----:B------:R-:W-:-:S04]  /*05f0*/  ISETP.NE.U32.AND P0, PT, R56, RZ, PT ;  /* 0x000000ff3800720c */ /* 0x000fc80003f05070 */
[----:B------:R-:W-:-:S13]  /*0600*/  ISETP.NE.AND.EX P0, PT, R57, RZ, PT, P0 ;  /* 0x000000ff3900720c */ /* 0x000fda0003f05300 */
[----:B------:R-:W5:Y:S04]  /*0610*/  @P0 LDG.E.128 R16, desc[UR4][R54.64] ;  /* 0x0000000436100981 */ /* 0x000f68000c1e1d00 */
[----:B------:R0:W5:Y:S01]  /*0620*/  @P0 LDG.E.128 R12, desc[UR4][R54.64+0x10] ;  /* 0x00001004360c0981 */ /* 0x000162000c1e1d00 */
[----:B----4-:R-:W-:-:S04]  /*0630*/  ISETP.NE.AND P0, PT, R76, RZ, PT ;  /* 0x000000ff4c00720c */ /* 0x010fc80003f05270 */
[----:B--2---:R-:W-:-:S05]  /*0640*/  FSEL R52, R0, RZ, !P0 ;  /* 0x000000ff00347208 */ /* 0x004fca0004000000 */
[C---:B------:R-:W-:Y:S01]  /*0650*/  FADD.FTZ R0, -R52.reuse, R8 ;  /* 0x0000000834007221 */ /* 0x040fe20000010100 */
[C---:B------:R-:W-:Y:S01]  /*0660*/  FADD.FTZ R6, -R52.reuse, R10 ;  /* 0x0000000a34067221 */ /* 0x040fe20000010100 */
[C---:B------:R-:W-:Y:S01]  /*0670*/  FADD.FTZ R5, -R52.reuse, R9 ;  /* 0x0000000934057221 */ /* 0x040fe20000010100 */
[----:B------:R-:W-:Y:S01]  /*0680*/  FADD.FTZ R7, -R52, R11 ;  /* 0x0000000b34077221 */ /* 0x000fe20000010100 */
[C---:B-----5:R-:W-:Y:S02]  /*0690*/  FMUL.FTZ R0, R58.reuse, R0 ;  /* 0x000000003a007220 */ /* 0x060fe40000410000 */
[----:B------:R-:W-:Y:S01]  /*06a0*/  FMUL.FTZ R5, R58, R5 ;  /* 0x000000053a057220 */ /* 0x000fe20000410000 */
[--C-:B---3--:R-:W-:Y:S01]  /*06b0*/  FADD.FTZ R8, -R52, R48.reuse ;  /* 0x0000003034087221 */ /* 0x108fe20000010100 */
[----:B------:R-:W-:Y:S01]  /*06c0*/  PRMT R48, R64, 0x7632, R48 ;  /* 0x0000763240307816 */ /* 0x000fe20000000030 */
[--C-:B------:R-:W-:Y:S01]  /*06d0*/  FADD.FTZ R10, -R52, R50.reuse ;  /* 0x00000032340a7221 */ /* 0x100fe20000010100 */
[----:B------:R-:W-:Y:S01]  /*06e0*/  IMAD.U32 R64, R64, 0x10000, RZ ;  /* 0x0001000040407824 */ /* 0x000fe200078e00ff */
[----:B------:R-:W-:Y:S01]  /*06f0*/  PRMT R50, R66, 0x7632, R50 ;  /* 0x0000763242327816 */ /* 0x000fe20000000032 */
[--C-:B------:R-:W-:Y:S01]  /*0700*/  FADD.FTZ R11, -R52, R51.reuse ;  /* 0x00000033340b7221 */ /* 0x100fe20000010100 */
[----:B------:R-:W-:Y:S01]  /*0710*/  SHF.L.U32 R66, R66, 0x10, RZ ;  /* 0x0000001042427819 */ /* 0x000fe200000006ff */
[----:B------:R-:W-:Y:S01]  /*0720*/  FMUL.FTZ R8, R58, R8 ;  /* 0x000000083a087220 */ /* 0x000fe20000410000 */
[----:B------:R-:W-:-:S02]  /*0730*/  PRMT R51, R67, 0x7632, R51 ;  /* 0x0000763243337816 */ /* 0x000fc40000000033 */
[----:B------:R-:W-:Y:S01]  /*0740*/  SHF.L.U32 R76, R48, 0x10, RZ ;  /* 0x00000010304c7819 */ /* 0x000fe200000006ff */
[-C--:B------:R-:W-:Y:S01]  /*0750*/  FMUL.FTZ R48, R73, R64.reuse ;  /* 0x0000004049307220 */ /* 0x080fe20000410000 */
[--C-:B------:R-:W-:Y:S01]  /*0760*/  FADD.FTZ R9, -R52, R49.reuse ;  /* 0x0000003134097221 */ /* 0x100fe20000010100 */
[----:B------:R-:W-:Y:S01]  /*0770*/  FFMA.FTZ R20, R0, R64, R20 ;  /* 0x0000004000147223 */ /* 0x000fe20000010014 */
[----:B------:R-:W-:Y:S01]  /*0780*/  FADD.FTZ R28, R28, R64 ;  /* 0x000000401c1c7221 */ /* 0x000fe20000010000 */
[C---:B------:R-:W-:Y:S01]  /*0790*/  PRMT R49, R65.reuse, 0x7632, R49 ;  /* 0x0000763241317816 */ /* 0x040fe20000000031 */
[----:B------:R-:W-:Y:S01]  /*07a0*/  IMAD.U32 R64, R50, 0x10000, RZ ;  /* 0x0001000032407824 */ /* 0x000fe200078e00ff */
[----:B------:R-:W-:Y:S01]  /*07b0*/  SHF.L.U32 R65, R65, 0x10, RZ ;  /* 0x0000001041417819 */ /* 0x000fe200000006ff */
[----:B------:R-:W-:Y:S01]  /*07c0*/  FADD.FTZ R32, R32, R66 ;  /* 0x0000004220207221 */ /* 0x000fe20000010000 */
[-C--:B------:R-:W-:Y:S01]  /*07d0*/  FFMA.FTZ R24, R8, R66.reuse, R24 ;  /* 0x0000004208187223 */ /* 0x080fe20000010018 */
[----:B------:R-:W-:Y:S01]  /*07e0*/  FMUL.FTZ R50, R69, R66 ;  /* 0x0000004245327220 */ /* 0x000fe20000410000 */
[----:B0-----:R-:W-:Y:S01]  /*07f0*/  SHF.L.U32 R54, R51, 0x10, RZ ;  /* 0x0000001033367819 */ /* 0x001fe200000006ff */
[-C--:B------:R-:W-:Y:S01]  /*0800*/  FFMA.FTZ R21, R5, R76.reuse, R21 ;  /* 0x0000004c05157223 */ /* 0x080fe20000010015 */
[----:B------:R-:W-:Y:S01]  /*0810*/  FADD.FTZ R29, R29, R76 ;  /* 0x0000004c1d1d7221 */ /* 0x000fe20000010000 */
[----:B------:R-:W-:Y:S01]  /*0820*/  FMUL.FTZ R51, R72, R76 ;  /* 0x0000004c48337220 */ /* 0x000fe20000410000 */
        /* <DEDUP_REMOVED lines=10> */
[----:B------:R-:W-:Y:S01]  /*08d0*/  FADD.FTZ R55, R66, R49 ;  /* 0x0000003142377221 */ /* 0x000fe20000010000 */
[----:B------:R-:W-:Y:S01]  /*08e0*/  FMUL.FTZ R52, R70, R52 ;  /* 0x0000003446347220 */ /* 0x000fe20000410000 */
[----:B------:R-:W-:Y:S01]  /*08f0*/  FFMA.FTZ R66, R6, R49, R53 ;  /* 0x0000003106427223 */ /* 0x000fe20000010035 */
[----:B------:R-:W-:-:S02]  /*0900*/  FMUL.FTZ R9, R58, R9 ;  /* 0x000000093a097220 */ /* 0x000fc40000410000 */
[----:B------:R-:W-:Y:S01]  /*0910*/  FADD.FTZ R55, R55, R52 ;  /* 0x0000003437377221 */ /* 0x000fe20000010000 */
[----:B------:R-:W-:Y:S01]  /*0920*/  FFMA.FTZ R61, R7, R52, R66 ;  /* 0x00000034073d7223 */ /* 0x000fe20000010042 */
[----:B------:R-:W-:Y:S02]  /*0930*/  IMAD.U32 R60, R67, 0x10000, RZ ;  /* 0x00010000433c7824 */ /* 0x000fe400078e00ff */
[----:B------:R-:W-:Y:S01]  /*0940*/  FMUL.FTZ R10, R58, R10 ;  /* 0x0000000a3a0a7220 */ /* 0x000fe20000410000 */
[----:B------:R-:W-:Y:S01]  /*0950*/  FADD.FTZ R33, R33, R64 ;  /* 0x0000004021217221 */ /* 0x000fe20000010000 */
[-C--:B------:R-:W-:Y:S01]  /*0960*/  FFMA.FTZ R25, R9, R64.reuse, R25 ;  /* 0x0000004009197223 */ /* 0x080fe20000010019 */
[----:B------:R-:W-:Y:S01]  /*0970*/  FMUL.FTZ R53, R68, R64 ;  /* 0x0000004044357220 */ /* 0x000fe20000410000 */
[----:B------:R-:W-:Y:S01]  /*0980*/  FADD.FTZ R64, R55, R50 ;  /* 0x0000003237407221 */ /* 0x000fe20000010000 */
[----:B------:R-:W-:Y:S01]  /*0990*/  FFMA.FTZ R66, R8, R50, R61 ;  /* 0x0000003208427223 */ /* 0x000fe2000001003d */
[----:B------:R-:W-:Y:S01]  /*09a0*/  FMUL.FTZ R11, R58, R11 ;  /* 0x0000000b3a0b7220 */ /* 0x000fe20000410000 */
[----:B------:R-:W-:Y:S01]  /*09b0*/  FFMA.FTZ R22, R6, R65, R22 ;  /* 0x0000004106167223 */ /* 0x000fe20000010016 */
[----:B------:R-:W-:Y:S01]  /*09c0*/  FADD.FTZ R30, R30, R65 ;  /* 0x000000411e1e7221 */ /* 0x000fe20000010000 */
        /* <DEDUP_REMOVED lines=12> */
.L_x_2109:
[----:B------:R-:W-:Y:S05]  /*0a90*/  BSYNC B1 ;  /* 0x0000000000017941 */ /* 0x000fea0003800000 */
.L_x_2107:
[----:B------:R-:W-:-:S03]  /*0aa0*/  UMOV UR6, 0xffffffff ;  /* 0xffffffff00067882 */ /* 0x000fc60000000000 */
[----:B------:R-:W-:Y:S05]  /*0ab0*/  BRA.DIV UR6, `(.L_x_2110) ;  /* 0x0000000e06e47947 */ /* 0x000fea000b800000 */
[----:B------:R-:W1:Y:S02]  /*0ac0*/  SHFL.BFLY PT, R77, R64, 0x1, 0x1f ;  /* 0x0c201f00404d7f89 */ /* 0x000e6400000e0000 */
[----:B-1----:R-:W-:Y:S02]  /*0ad0*/  FADD.FTZ R64, R77, R64 ;  /* 0x000000404d407221 */ /* 0x002fe40000010000 */
        /* <DEDUP_REMOVED lines=16> */
.L_x_2139:
[----:B-----5:R-:W-:Y:S01]  /*0be0*/  ISETP.GE.AND P2, PT, R59, 0x1, PT ;  /* 0x000000013b00780c */ /* 0x020fe20003f46270 */
[----:B------:R-:W2:Y:S01]  /*0bf0*/  LDC.U8 R66, c[0x0][0x2a0] ;  /* 0x0000a800ff427b82 */ /* 0x000ea20000000000 */
[----:B------:R-:W-:Y:S01]  /*0c00*/  FADD.FTZ R65, R64, R65 ;  /* 0x0000004140417221 */ /* 0x000fe20000010000 */
[----:B------:R-:W-:Y:S01]  /*0c10*/  @!P1 ISETP.NE.U32.AND P0, PT, R56, RZ, PT ;  /* 0x000000ff3800920c */ /* 0x000fe20003f05070 */
[----:B------:R-:W-:Y:S01]  /*0c20*/  BSSY B1, `(.L_x_2111) ;  /* 0x0000016000017945 */ /* 0x000fe20003800000 */
[----:B-1----:R-:W-:Y:S02]  /*0c30*/  IMAD.MOV.U32 R64, RZ, RZ, RZ ;  /* 0x000000ffff407224 */ /* 0x002fe400078e00ff */
[----:B------:R-:W-:Y:S01]  /*0c40*/  FMUL.FTZ R65, R65, UR8 ;  /* 0x0000000841417c20 */ /* 0x000fe20008410000 */
[----:B------:R-:W-:-:S05]  /*0c50*/  @!P1 ISETP.NE.AND.EX P0, PT, R57, RZ, PT, P0 ;  /* 0x000000ff3900920c */ /* 0x000fca0003f05300 */
[----:B------:R-:W-:Y:S02]  /*0c60*/  @P2 IADD3 R59, R59, -0x1, RZ ;  /* 0xffffffff3b3b2810 */ /* 0x000fe40007ffe0ff */
[----:B------:R-:W-:-:S03]  /*0c70*/  @P2 LOP3.LUT R3, R75, 0x1f, RZ, 0xc0, !PT ;  /* 0x0000001f4b032812 */ /* 0x000fc600078ec0ff */
[----:B------:R-:W-:Y:S02]  /*0c80*/  @P2 IMAD R74, R59, R74, RZ ;  /* 0x0000004a3b4a2224 */ /* 0x000fe400078e02ff */
[----:B0-----:R-:W-:-:S03]  /*0c90*/  FADD.FTZ R59, R54, R77 ;  /* 0x0000004d363b7221 */ /* 0x001fc60000010000 */
[----:B------:R-:W-:Y:S01]  /*0ca0*/  @P2 SHF.R.S32.HI R55, RZ, 0x1f, R74 ;  /* 0x0000001fff372819 */ /* 0x000fe2000001144a */
[----:B------:R-:W-:Y:S01]  /*0cb0*/  FMUL.FTZ R59, R59, UR8 ;  /* 0x000000083b3b7c20 */ /* 0x000fe20008410000 */
[----:B--2---:R-:W-:Y:S02]  /*0cc0*/  ISETP.NE.AND P3, PT, R66, RZ, PT ;  /* 0x000000ff4200720c */ /* 0x004fe40003f65270 */
[----:B------:R-:W-:Y:S02]  /*0cd0*/  @P2 LEA.HI R74, R55, R74, RZ, 0x3 ;  /* 0x0000004a374a2211 */ /* 0x000fe400078f18ff */
[----:B------:R-:W-:Y:S02]  /*0ce0*/  FSEL R66, R65, RZ, !P3 ;  /* 0x000000ff41427208 */ /* 0x000fe40005800000 */
[----:B------:R-:W-:Y:S02]  /*0cf0*/  @P2 LEA.HI.SX32 R64, R74, R3, 0x1d ;  /* 0x000000034a402211 */ /* 0x000fe400078feaff */
[----:B------:R-:W-:Y:S01]  /*0d00*/  @!P1 FSEL R65, R16, RZ, P0 ;  /* 0x000000ff10419208 */ /* 0x000fe20000000000 */
[----:B------:R-:W-:Y:S06]  /*0d10*/  @!P1 BRA `(.L_x_2112) ;  /* 0x0000000000189947 */ /* 0x000fec0003800000 */
[----:B------:R-:W-:Y:S01]  /*0d20*/  ISETP.NE.U32.AND P0, PT, R56, RZ, PT ;  /* 0x000000ff3800720c */ /* 0x000fe20003f05070 */
[----:B------:R-:W-:-:S03]  /*0d30*/  FFMA.FTZ R55, R0, R59, R66 ;  /* 0x0000003b00377223 */ /* 0x000fc60000010042 */
[----:B------:R-:W-:Y:S01]  /*0d40*/  ISETP.NE.AND.EX P0, PT, R57, RZ, PT, P0 ;  /* 0x000000ff3900720c */ /* 0x000fe20003f05300 */
[----:B------:R-:W-:-:S04]  /*0d50*/  FADD.FTZ R55, R48, -R55 ;  /* 0x8000003730377221 */ /* 0x000fc80000010000 */
[----:B------:R-:W-:-:S08]  /*0d60*/  FMUL.FTZ R65, R58, R55 ;  /* 0x000000373a417220 */ /* 0x000fd00000410000 */
[----:B------:R-:W-:-:S07]  /*0d70*/  @P0 FADD.FTZ R65, R16, R65 ;  /* 0x0000004110410221 */ /* 0x000fce0000010000 */
.L_x_2112:
[----:B------:R-:W-:Y:S05]  /*0d80*/  BSYNC B1 ;  /* 0x0000000000017941 */ /* 0x000fea0003800000 */
.L_x_2111:
        /* <DEDUP_REMOVED lines=19> */
.L_x_2114:
[----:B------:R-:W-:Y:S05]  /*0ec0*/  BSYNC B1 ;  /* 0x0000000000017941 */ /* 0x000fea0003800000 */
.L_x_2113:
        /* <DEDUP_REMOVED lines=16> */
.L_x_2116:
[----:B------:R-:W-:Y:S05]  /*0fd0*/  BSYNC B1 ;  /* 0x0000000000017941 */ /* 0x000fea0003800000 */
.L_x_2115:
        /* <DEDUP_REMOVED lines=16> */
.L_x_2118:
[----:B------:R-:W-:Y:S05]  /*10e0*/  BSYNC B1 ;  /* 0x0000000000017941 */ /* 0x000fea0003800000 */
.L_x_2117:
        /* <DEDUP_REMOVED lines=16> */
.L_x_2120:
[----:B------:R-:W-:Y:S05]  /*11f0*/  BSYNC B1 ;  /* 0x0000000000017941 */ /* 0x000fea0003800000 */
.L_x_2119:
        /* <DEDUP_REMOVED lines=16> */
.L_x_2122:
[----:B------:R-:W-:Y:S05]  /*1300*/  BSYNC B1 ;  /* 0x0000000000017941 */ /* 0x000fea0003800000 */
.L_x_2121:
        /* <DEDUP_REMOVED lines=16> */
.L_x_2124:
[----:B------:R-:W-:Y:S05]  /*1410*/  BSYNC B1 ;  /* 0x0000000000017941 */ /* 0x000fea0003800000 */
.L_x_2123:
[----:B------:R-:W0:Y:S01]  /*1420*/  @P2 LDC R74, c[0x0][0x29c] ;  /* 0x0000a700ff4a2b82 */ /* 0x000e220000000800 */
[----:B------:R-:W-:Y:S01]  /*1430*/  SEL R46, R65, R46, P0 ;  /* 0x0000002e412e7207 */ /* 0x000fe20000000000 */
[----:B------:R-:W-:Y:S01]  /*1440*/  BSSY B1, `(.L_x_2125) ;  /* 0x000000e000017945 */ /* 0x000fe20003800000 */
[----:B------:R-:W-:-:S04]  /*1450*/  @!P1 ISETP.NE.U32.AND P3, PT, R56, RZ, PT ;  /* 0x000000ff3800920c */ /* 0x000fc80003f65070 */
[----:B------:R-:W-:Y:S01]  /*1460*/  @!P1 ISETP.NE.AND.EX P3, PT, R57, RZ, PT, P3 ;  /* 0x000000ff3900920c */ /* 0x000fe20003f65330 */
[----:B0-----:R-:W-:-:S05]  /*1470*/  @P2 FMUL.FTZ R65, R65, R74 ;  /* 0x0000004a41412220 */ /* 0x001fca0000410000 */
[----:B------:R-:W-:-:S04]  /*1480*/  @P2 F2FP.BF16.F32.PACK_AB R65, RZ, R65 ;  /* 0x00000041ff41223e */ /* 0x000fc800000010ff */
[----:B------:R-:W-:Y:S02]  /*1490*/  @P2 PRMT R43, R65, 0x7610, R43 ;  /* 0x00007610412b2816 */ /* 0x000fe4000000002b */
        /* <DEDUP_REMOVED lines=8> */
.L_x_2126:
[----:B------:R-:W-:Y:S05]  /*1520*/  BSYNC B1 ;  /* 0x0000000000017941 */ /* 0x000fea0003800000 */
.L_x_2125:
[----:B------:R-:W-:Y:S01]  /*1530*/  ISETP.NE.U32.AND P1, PT, R54, RZ, PT ;  /* 0x000000ff3600720c */ /* 0x000fe20003f25070 */
[----:B------:R-:W0:Y:S01]  /*1540*/  @P2 LDC R66, c[0x0][0x29c] ;  /* 0x0000a700ff422b82 */ /* 0x000e220000000800 */
[----:B------:R-:W-:Y:S02]  /*1550*/  SEL R47, R65, R47, P0 ;  /* 0x0000002f412f7207 */ /* 0x000fe40000000000 */
[----:B------:R-:W-:-:S05]  /*1560*/  ISETP.NE.AND.EX P1, PT, R55, RZ, PT, P1 ;  /* 0x000000ff3700720c */ /* 0x000fca0003f25310 */
[----:B------:R-:W1:Y:S08]  /*1570*/  @P2 LDC.64 R58, c[0x0][0x2f8] ;  /* 0x0000be00ff3a2b82 */ /* 0x000e700000000a00 */
[----:B------:R-:W2:Y:S08]  /*1580*/  @P1 LDC.64 R56, c[0x0][0x308] ;  /* 0x0000c200ff381b82 */ /* 0x000eb00000000a00 */
[----:B------:R-:W3:Y:S01]  /*1590*/  LDC.64 R54, c[0x0][0x210] ;  /* 0x00008400ff367b82 */ /* 0x000ee20000000a00 */
[----:B-1----:R-:W-:-:S04]  /*15a0*/  @P2 IMAD.WIDE.U32 R58, R64, 0x10, R58 ;  /* 0x00000010403a2825 */ /* 0x002fc800078e003a */
[----:B--2---:R-:W-:-:S04]  /*15b0*/  @P1 IMAD.WIDE.U32 R56, R62, 0x20, R56 ;  /* 0x000000203e381825 */ /* 0x004fc800078e0038 */
[----:B0-----:R-:W-:Y:S01]  /*15c0*/  @P2 FMUL.FTZ R62, R65, R66 ;  /* 0x00000042413e2220 */ /* 0x001fe20000410000 */
[----:B------:R0:W-:Y:S04]  /*15d0*/  @P1 STG.E.128 desc[UR4][R56.64], R36 ;  /* 0x0000002438001986 */ /* 0x0001e8000c101d04 */
[----:B------:R-:W-:Y:S02]  /*15e0*/  @P2 F2FP.BF16.F32.PACK_AB R62, RZ, R62 ;  /* 0x0000003eff3e223e */ /* 0x000fe400000010ff */
[----:B---3--:R-:W-:Y:S01]  /*15f0*/  LEA R2, R54, R2, 0x2 ;  /* 0x0000000236027211 */ /* 0x008fe200078e10ff */
[----:B------:R0:W-:Y:S01]  /*1600*/  @P1 STG.E.128 desc[UR4][R56.64+0x10], R44 ;  /* 0x0000102c38001986 */ /* 0x0001e2000c101d04 */
[----:B------:R-:W-:Y:S02]  /*1610*/  @P2 PRMT R43, R43, 0x5410, R62 ;  /* 0x000054102b2b2816 */ /* 0x000fe4000000003e */
[----:B------:R-:W-:-:S03]  /*1620*/  ISETP.GE.AND P0, PT, R2, R55, PT ;  /* 0x000000370200720c */ /* 0x000fc60003f06270 */
[----:B------:R0:W-:Y:S10]  /*1630*/  @P2 STG.E.128 desc[UR4][R58.64], R40 ;  /* 0x000000283a002986 */ /* 0x0001f4000c101d04 */
[----:B------:R-:W-:Y:S05]  /*1640*/  @!P0 BRA `(.L_x_2127) ;  /* 0xffffffec002c8947 */ /* 0x000fea000383ffff */
.L_x_2106:
[----:B------:R-:W-:Y:S05]  /*1650*/  BSYNC B0 ;  /* 0x0000000000007941 */ /* 0x000fea0003800000 */
.L_x_2104:
[----:B------:R-:W1:Y:S01]  /*1660*/  S2R R3, SR_CgaCtaId ;  /* 0x0000000000037919 */ /* 0x000e620000008800 */
[----:B------:R-:W-:Y:S01]  /*1670*/  MOV R0, 0x400 ;  /* 0x0000040000007802 */ /* 0x000fe20000000f00 */
[----:B------:R-:W-:Y:S05]  /*1680*/  WARPSYNC.ALL ;  /* 0x0000000000007948 */ /* 0x000fea0003800000 */
[----:B------:R-:W2:Y:S01]  /*1690*/  S2R R15, SR_CTAID.X ;  /* 0x00000000000f7919 */ /* 0x000ea20000002500 */
[----:B------:R-:W-:Y:S01]  /*16a0*/  ULDC UR6, c[0x0][0x218] ;  /* 0x0000860000067ab9 */ /* 0x000fe20000000800 */
[----:B------:R-:W-:Y:S01]  /*16b0*/  ULDC.64 UR10, c[0x0][0x2d0] ;  /* 0x0000b400000a7ab9 */ /* 0x000fe20000000a00 */
[----:B-1----:R-:W-:-:S04]  /*16c0*/  LEA R0, R3, R0, 0x18 ;  /* 0x0000000003007211 */ /* 0x002fc800078ec0ff */
[C---:B------:R-:W-:Y:S01]  /*16d0*/  LEA R2, R75.reuse, R0, 0x5 ;  /* 0x000000004b027211 */ /* 0x040fe200078e28ff */
[----:B------:R-:W-:-:S04]  /*16e0*/  IMAD R0, R75, 0x4, R0 ;  /* 0x000000044b007824 */ /* 0x000fc800078e0200 */
[----:B------:R-:W-:Y:S04]  /*16f0*/  STS.128 [R2], R28 ;  /* 0x0000001c02007388 */ /* 0x000fe80000000c00 */
[----:B------:R-:W-:Y:S01]  /*1700*/  STS.128 [R2+0x10], R32 ;  /* 0x0000102002007388 */ /* 0x000fe20000000c00 */
[----:B------:R-:W-:Y:S06]  /*1710*/  BAR.SYNC.DEFER_BLOCKING 0x0 ;  /* 0x0000000000007b1d */ /* 0x000fec0000010000 */
[----:B------:R-:W1:Y:S04]  /*1720*/  LDS R3, [R0] ;  /* 0x0000000000037984 */ /* 0x000e680000000800 */
[----:B------:R-:W3:Y:S04]  /*1730*/  LDS R6, [R0+0x400] ;  /* 0x0004000000067984 */ /* 0x000ee80000000800 */
[----:B------:R-:W4:Y:S04]  /*1740*/  LDS R4, [R0+0x200] ;  /* 0x0002000000047984 */ /* 0x000f280000000800 */
[----:B------:R-:W5:Y:S04]  /*1750*/  LDS R5, [R0+0x600] ;  /* 0x0006000000057984 */ /* 0x000f680000000800 */
[----:B------:R-:W0:Y:S04]  /*1760*/  LDS R8, [R0+0x800] ;  /* 0x0008000000087984 */ /* 0x000e280000000800 */
[----:B------:R-:W2:Y:S04]  /*1770*/  LDS R7, [R0+0xa00] ;  /* 0x000a000000077984 */ /* 0x000ea80000000800 */
[----:B------:R-:W-:Y:S04]  /*1780*/  LDS R10, [R0+0xc00] ;  /* 0x000c0000000a7984 */ /* 0x000fe80000000800 */
[----:B------:R-:W2:Y:S01]  /*1790*/  LDS R12, [R0+0xe00] ;  /* 0x000e0000000c7984 */ /* 0x000ea20000000800 */
[----:B------:R-:W-:Y:S01]  /*17a0*/  BAR.SYNC.DEFER_BLOCKING 0x0 ;  /* 0x0000000000007b1d */ /* 0x000fe20000010000 */
[----:B-1----:R-:W-:-:S04]  /*17b0*/  FADD.FTZ R3, RZ, R3 ;  /* 0x00000003ff037221 */ /* 0x002fc80000010000 */
[----:B---3--:R-:W-:Y:S01]  /*17c0*/  FADD.FTZ R3, R3, R6 ;  /* 0x0000000603037221 */ /* 0x008fe20000010000 */
[----:B----4-:R-:W-:-:S04]  /*17d0*/  FADD.FTZ R4, RZ, R4 ;  /* 0x00000004ff047221 */ /* 0x010fc80000010000 */
[----:B-----5:R-:W-:Y:S01]  /*17e0*/  FADD.FTZ R4, R4, R5 ;  /* 0x0000000504047221 */ /* 0x020fe20000010000 */
[----:B------:R-:W-:Y:S01]  /*17f0*/  STS.128 [R2], R20 ;  /* 0x0000001402007388 */ /* 0x000fe20000000c00 */
[----:B0-----:R-:W-:-:S03]  /*1800*/  FADD.FTZ R3, R3, R8 ;  /* 0x0000000803037221 */ /* 0x001fc60000010000 */
[----:B------:R0:W-:Y:S01]  /*1810*/  STS.128 [R2+0x10], R24 ;  /* 0x0000101802007388 */ /* 0x0001e20000000c00 */
[----:B--2---:R-:W-:Y:S01]  /*1820*/  FADD.FTZ R7, R4, R7 ;  /* 0x0000000704077221 */ /* 0x004fe20000010000 */
        /* <DEDUP_REMOVED lines=34> */
.L_x_2110:
[----:B0-----:R-:W-:Y:S01]  /*1a50*/  HFMA2.MMA R55, -RZ, RZ, 0, 5.9604644775390625e-08 ;  /* 0x00000001ff377435 */ /* 0x001fe200000001ff */
[----:B------:R-:W-:Y:S01]  /*1a60*/  BSSY B1, `(.L_x_2128) ;  /* 0x0000007000017945 */ /* 0x000fe20003800000 */
[----:B------:R-:W-:Y:S01]  /*1a70*/  IMAD.MOV.U32 R76, RZ, RZ, R64 ;  /* 0x000000ffff4c7224 */ /* 0x000fe200078e0040 */
[----:B------:R-:W-:Y:S01]  /*1a80*/  MOV R66, 0x1f ;  /* 0x0000001f00427802 */ /* 0x000fe20000000f00 */
[----:B------:R-:W-:-:S07]  /*1a90*/  IMAD.MOV.U32 R67, RZ, RZ, -0x1 ;  /* 0xffffffffff437424 */ /* 0x000fce00078e00ff */
[----:B-----5:R-:W-:Y:S05]  /*1aa0*/  WARPSYNC.COLLECTIVE R67, `(.L_x_2129) ;  /* 0x0000000043087348 */ /* 0x020fea0003c00000 */
[----:B------:R0:W1:Y:S02]  /*1ab0*/  SHFL.BFLY P0, R77, R76, R55, R66 ;  /* 0x0c0000374c4d7389 */ /* 0x0000640000000042 */
[----:B01---5:R-:W-:Y:S01]  /*1ac0*/  ENDCOLLECTIVE ;  /* 0x000000000000791b */ /* 0x023fe20003800000 */
.L_x_2129:
[----:B------:R-:W-:Y:S05]  /*1ad0*/  BSYNC B1 ;  /* 0x0000000000017941 */ /* 0x000fea0003800000 */
.L_x_2128:
        /* <DEDUP_REMOVED lines=8> */
.L_x_2130:
[----:B------:R-:W-:Y:S01]  /*1b60*/  MOV R76, R64 ;  /* 0x00000040004c7202 */ /* 0x000fe20000000f00 */
[----:B------:R-:W-:Y:S02]  /*1b70*/  IMAD.MOV.U32 R55, RZ, RZ, 0x2 ;  /* 0x00000002ff377424 */ /* 0x000fe400078e00ff */
[----:B------:R-:W-:-:S07]  /*1b80*/  FADD.FTZ R54, R77, R65 ;  /* 0x000000414d367221 */ /* 0x000fce0000010000 */
[----:B------:R-:W-:Y:S05]  /*1b90*/  WARPSYNC.COLLECTIVE R67, `(.L_x_2131) ;  /* 0x0000000043087348 */ /* 0x000fea0003c00000 */
[----:B------:R0:W1:Y:S02]  /*1ba0*/  SHFL.BFLY P0, R77, R76, R55, R66 ;  /* 0x0c0000374c4d7389 */ /* 0x0000640000000042 */
[----:B01----:R-:W-:Y:S01]  /*1bb0*/  ENDCOLLECTIVE ;  /* 0x000000000000791b */ /* 0x003fe20003800000 */
.L_x_2131:
[----:B------:R-:W-:Y:S01]  /*1bc0*/  MOV R76, R54 ;  /* 0x00000036004c7202 */ /* 0x000fe20000000f00 */
[----:B------:R-:W-:-:S07]  /*1bd0*/  FADD.FTZ R64, R64, R77 ;  /* 0x0000004d40407221 */ /* 0x000fce0000010000 */
[----:B------:R-:W-:Y:S05]  /*1be0*/  WARPSYNC.COLLECTIVE R67, `(.L_x_2132) ;  /* 0x0000000043087348 */ /* 0x000fea0003c00000 */
[----:B------:R0:W1:Y:S02]  /*1bf0*/  SHFL.BFLY P0, R77, R76, R55, R66 ;  /* 0x0c0000374c4d7389 */ /* 0x0000640000000042 */
[----:B01----:R-:W-:Y:S01]  /*1c00*/  ENDCOLLECTIVE ;  /* 0x000000000000791b */ /* 0x003fe20003800000 */
.L_x_2132:
[----:B------:R-:W-:Y:S01]  /*1c10*/  MOV R76, R64 ;  /* 0x00000040004c7202 */ /* 0x000fe20000000f00 */
[----:B------:R-:W-:Y:S02]  /*1c20*/  IMAD.MOV.U32 R55, RZ, RZ, 0x4 ;  /* 0x00000004ff377424 */ /* 0x000fe400078e00ff */
[----:B------:R-:W-:-:S07]  /*1c30*/  FADD.FTZ R54, R54, R77 ;  /* 0x0000004d36367221 */ /* 0x000fce0000010000 */
[----:B------:R-:W-:Y:S05]  /*1c40*/  WARPSYNC.COLLECTIVE R67, `(.L_x_2133) ;  /* 0x0000000043087348 */ /* 0x000fea0003c00000 */
[----:B------:R0:W1:Y:S02]  /*1c50*/  SHFL.BFLY P0, R77, R76, R55, R66 ;  /* 0x0c0000374c4d7389 */ /* 0x0000640000000042 */
[----:B01----:R-:W-:Y:S01]  /*1c60*/  ENDCOLLECTIVE ;  /* 0x000000000000791b */ /* 0x003fe20003800000 */
.L_x_2133:
[----:B------:R-:W-:Y:S01]  /*1c70*/  MOV R76, R54 ;  /* 0x00000036004c7202 */ /* 0x000fe20000000f00 */
[----:B------:R-:W-:-:S07]  /*1c80*/  FADD.FTZ R64, R64, R77 ;  /* 0x0000004d40407221 */ /* 0x000fce0000010000 */
[----:B------:R-:W-:Y:S05]  /*1c90*/  WARPSYNC.COLLECTIVE R67, `(.L_x_2134) ;  /* 0x0000000043087348 */ /* 0x000fea0003c00000 */
[----:B------:R0:W1:Y:S02]  /*1ca0*/  SHFL.BFLY P0, R77, R76, R55, R66 ;  /* 0x0c0000374c4d7389 */ /* 0x0000640000000042 */
[----:B01----:R-:W-:Y:S01]  /*1cb0*/  ENDCOLLECTIVE ;  /* 0x000000000000791b */ /* 0x003fe20003800000 */
.L_x_2134:
[----:B------:R-:W-:Y:S01]  /*1cc0*/  MOV R76, R64 ;  /* 0x00000040004c7202 */ /* 0x000fe20000000f00 */
[----:B------:R-:W-:Y:S02]  /*1cd0*/  IMAD.MOV.U32 R55, RZ, RZ, 0x8 ;  /* 0x00000008ff377424 */ /* 0x000fe400078e00ff */
[----:B------:R-:W-:-:S07]  /*1ce0*/  FADD.FTZ R54, R54, R77 ;  /* 0x0000004d36367221 */ /* 0x000fce0000010000 */
[----:B------:R-:W-:Y:S05]  /*1cf0*/  WARPSYNC.COLLECTIVE R67, `(.L_x_2135) ;  /* 0x0000000043087348 */ /* 0x000fea0003c00000 */
[----:B------:R0:W1:Y:S02]  /*1d00*/  SHFL.BFLY P0, R77, R76, R55, R66 ;  /* 0x0c0000374c4d7389 */ /* 0x0000640000000042 */
[----:B01----:R-:W-:Y:S01]  /*1d10*/  ENDCOLLECTIVE ;  /* 0x000000000000791b */ /* 0x003fe20003800000 */
.L_x_2135:
[----:B------:R-:W-:Y:S01]  /*1d20*/  MOV R76, R54 ;  /* 0x00000036004c7202 */ /* 0x000fe20000000f00 */
[----:B------:R-:W-:-:S07]  /*1d30*/  FADD.FTZ R64, R64, R77 ;  /* 0x0000004d40407221 */ /* 0x000fce0000010000 */
[----:B------:R-:W-:Y:S05]  /*1d40*/  WARPSYNC.COLLECTIVE R67, `(.L_x_2136) ;  /* 0x0000000043087348 */ /* 0x000fea0003c00000 */
[----:B------:R0:W1:Y:S02]  /*1d50*/  SHFL.BFLY P0, R77, R76, R55, R66 ;  /* 0x0c0000374c4d7389 */ /* 0x0000640000000042 */
[----:B01----:R-:W-:Y:S01]  /*1d60*/  ENDCOLLECTIVE ;  /* 0x000000000000791b */ /* 0x003fe20003800000 */
.L_x_2136:
[----:B------:R-:W-:Y:S01]  /*1d70*/  MOV R76, R64 ;  /* 0x00000040004c7202 */ /* 0x000fe20000000f00 */
[----:B------:R-:W-:Y:S02]  /*1d80*/  IMAD.MOV.U32 R55, RZ, RZ, 0x10 ;  /* 0x00000010ff377424 */ /* 0x000fe400078e00ff */
[----:B------:R-:W-:-:S07]  /*1d90*/  FADD.FTZ R54, R54, R77 ;  /* 0x0000004d36367221 */ /* 0x000fce0000010000 */
[----:B------:R-:W-:Y:S05]  /*1da0*/  WARPSYNC.COLLECTIVE R67, `(.L_x_2137) ;  /* 0x0000000043087348 */ /* 0x000fea0003c00000 */
[----:B------:R0:W1:Y:S02]  /*1db0*/  SHFL.BFLY P0, R77, R76, R55, R66 ;  /* 0x0c0000374c4d7389 */ /* 0x0000640000000042 */
[----:B01----:R-:W-:Y:S01]  /*1dc0*/  ENDCOLLECTIVE ;  /* 0x000000000000791b */ /* 0x003fe20003800000 */
.L_x_2137:
[----:B------:R-:W-:Y:S02]  /*1dd0*/  MOV R76, R54 ;  /* 0x00000036004c7202 */ /* 0x000fe40000000f00 */
[----:B------:R-:W-:-:S07]  /*1de0*/  MOV R65, R77 ;  /* 0x0000004d00417202 */ /* 0x000fce0000000f00 */
[----:B------:R-:W-:Y:S05]  /*1df0*/  WARPSYNC.COLLECTIVE R67, `(.L_x_2138) ;  /* 0x0000000043087348 */ /* 0x000fea0003c00000 */
[----:B------:R0:W1:Y:S02]  /*1e00*/  SHFL.BFLY P0, R77, R76, R55, R66 ;  /* 0x0c0000374c4d7389 */ /* 0x0000640000000042 */
[----:B01----:R-:W-:Y:S01]  /*1e10*/  ENDCOLLECTIVE ;  /* 0x000000000000791b */ /* 0x003fe20003800000 */
.L_x_2138:
[----:B------:R-:W-:Y:S05]  /*1e20*/  BRA `(.L_x_2139) ;  /* 0xffffffec006c7947 */ /* 0x000fea000383ffff */
.L_x_2140:
        /* <DEDUP_REMOVED lines=13> */
.L_x_6527:


//--------------------- .text._ZN10layer_norm13ln_bwd_kernelINS_13Kernel_traitsI13__nv_bfloat16S2_fS2_fjLj256ELj1ELj4ELj1ELj16ENS_18Kernel_traits_baseILj256ES2_S2_fS2_fjLj128EEEEELb0ELb1ELb0ELb0EEEvNS_9BwdParamsE --------------------------
	.section	.text._ZN10layer_norm13ln_bwd_kernelINS_13Kernel_traitsI13__nv_bfloat16S2_fS2_fjLj256ELj1ELj4ELj1ELj16ENS_18Kernel_traits_baseILj256ES2_S2_fS2_fjLj128EEEEELb0ELb1ELb0ELb0EEEvNS_9BwdParamsE,"ax",@progbits
	.align	128
        .global         _ZN10layer_norm13ln_bwd_kernelINS_13Kernel_traitsI13__nv_bfloat16S2_fS2_fjLj256ELj1ELj4ELj1ELj16ENS_18Kernel_traits_baseILj256ES2_S2_fS2_fjLj128EEEEELb0ELb1ELb0ELb0EEEvNS_9BwdParamsE
        .type           _ZN10layer_norm13ln_bwd_kernelINS_13Kernel_traitsI13__nv_bfloat16S2_fS2_fjLj256ELj1ELj4ELj1ELj16ENS_18Kernel_traits_baseILj256ES2_S2_fS2_fjLj128EEEEELb0ELb1ELb0ELb0EEEvNS_9BwdParamsE,@function
        .size           _ZN10layer_norm13ln_bwd_kernelINS_13Kernel_traitsI13__nv_bfloat16S2_fS2_fjLj256ELj1ELj4ELj1ELj16ENS_18Kernel_traits_baseILj256ES2_S2_fS2_fjLj128EEEEELb0ELb1ELb0ELb0EEEvNS_9BwdParamsE,(.L_x_6528 - _ZN10layer_norm13ln_bwd_kernelINS_13Kernel_traitsI13__nv_bfloat16S2_fS2_fjLj256ELj1ELj4ELj1ELj16ENS_18Kernel_traits_baseILj256ES2_S2_fS2_fjLj128EEEEELb0ELb1ELb0ELb0EEEvNS_9BwdParamsE)
        .other          _ZN10layer_norm13ln_bwd_kernelINS_13Kernel_traitsI13__nv_bfloat16S2_fS2_fjLj256ELj1ELj4ELj1ELj16ENS_18Kernel_traits_baseILj256ES2_S2_fS2_fjLj128EEEEELb0ELb1ELb0ELb0EEEvNS_9BwdParamsE,@"STO_CUDA_ENTRY STV_DEFAULT"
_ZN10layer_norm13ln_bwd_kernelINS_13Kernel_traitsI13__nv_bfloat16S2_fS2_fjLj256ELj1ELj4ELj1ELj16ENS_18Kernel_traits_baseILj256ES2_S2_fS2_fjLj128EEEEELb0ELb1ELb0ELb0EEEvNS_9BwdParamsE:
.text._ZN10layer_norm13ln_bwd_kernelINS_13Kernel_traitsI13__nv_bfloat16S2_fS2_fjLj256ELj1ELj4ELj1ELj16ENS_18Kernel_traits_baseILj256ES2_S2_fS2_fjLj128EEEEELb0ELb1ELb0ELb0EEEvNS_9BwdParamsE:
        /* <DEDUP_REMOVED lines=45> */
[----:B------:R-:W-:Y:S01]  /*02d0*/  HFMA2.MMA R21, -RZ, RZ, 0, 0 ;  /* 0x00000000ff157435 */ /* 0x000fe200000001ff */
[----:B------:R-:W0:Y:S01]  /*02e0*/  LDC.U8 R65, c[0x0][0x2a0] ;  /* 0x0000a800ff417b82 */ /* 0x000e220000000000 */
[C---:B------:R-:W-:Y:S02]  /*02f0*/  @P3 PRMT R0, R66.reuse, 0x7632, R0 ;  /* 0x0000763242003816 */ /* 0x040fe40000000000 */
[----:B------:R-:W-:Y:S02]  /*0300*/  SHF.L.U32 R68, R66, 0x10, RZ ;  /* 0x0000001042447819 */ /* 0x000fe400000006ff */
[----:B------:R-:W-:Y:S02]  /*0310*/  @P3 PRMT R9, R64, 0x7632, R9 ;  /* 0x0000763240093816 */ /* 0x000fe40000000009 */
[----:B------:R-:W-:-:S02]  /*0320*/  @P3 PRMT R2, R67, 0x7632, R2 ;  /* 0x0000763243023816 */ /* 0x000fc40000000002 */
[C---:B------:R-:W-:Y:S01]  /*0330*/  @P3 PRMT R3, R4.reuse, 0x7632, R3 ;  /* 0x0000763204033816 */ /* 0x040fe20000000003 */
[----:B------:R-:W-:Y:S01]  /*0340*/  IMAD.U32 R9, R9, 0x10000, RZ ;  /* 0x0001000009097824 */ /* 0x000fe200078e00ff */
[----:B------:R-:W-:Y:S02]  /*0350*/  SHF.L.U32 R66, R4, 0x10, RZ ;  /* 0x0000001004427819 */ /* 0x000fe400000006ff */
[----:B------:R-:W-:Y:S02]  /*0360*/  @P3 PRMT R4, R5, 0x7632, R4 ;  /* 0x0000763205043816 */ /* 0x000fe40000000004 */
[----:B------:R-:W-:Y:S02]  /*0370*/  @P3 PRMT R12, R6, 0x7632, R12 ;  /* 0x00007632060c3816 */ /* 0x000fe4000000000c */
[----:B------:R-:W-:Y:S02]  /*0380*/  ISETP.NE.U32.AND P0, PT, RZ, UR6, PT ;  /* 0x00000006ff007c0c */ /* 0x000fe4000bf05070 */
[----:B------:R-:W-:-:S02]  /*0390*/  @P3 PRMT R13, R7, 0x7632, R13 ;  /* 0x00007632070d3816 */ /* 0x000fc4000000000d */
[----:B------:R-:W-:Y:S02]  /*03a0*/  SHF.L.U32 R70, R64, 0x10, RZ ;  /* 0x0000001040467819 */ /* 0x000fe400000006ff */
[----:B------:R-:W-:Y:S02]  /*03b0*/  SHF.L.U32 R11, R6, 0x10, RZ ;  /* 0x00000010060b7819 */ /* 0x000fe400000006ff */
[----:B------:R-:W-:Y:S02]  /*03c0*/  SHF.L.U32 R10, R7, 0x10, RZ ;  /* 0x00000010070a7819 */ /* 0x000fe400000006ff */
[----:B------:R-:W-:Y:S02]  /*03d0*/  SHF.L.U32 R64, R5, 0x10, RZ ;  /* 0x0000001005407819 */ /* 0x000fe400000006ff */
[----:B------:R-:W-:Y:S02]  /*03e0*/  SHF.L.U32 R7, R0, 0x10, RZ ;  /* 0x0000001000077819 */ /* 0x000fe400000006ff */
[----:B------:R-:W-:-:S02]  /*03f0*/  SHF.L.U32 R6, R2, 0x10, RZ ;  /* 0x0000001002067819 */ /* 0x000fc400000006ff */
[----:B------:R-:W-:Y:S02]  /*0400*/  SHF.L.U32 R67, R67, 0x10, RZ ;  /* 0x0000001043437819 */ /* 0x000fe400000006ff */
[----:B------:R-:W-:Y:S02]  /*0410*/  ISETP.NE.AND.EX P0, PT, RZ, UR7, PT, P0 ;  /* 0x00000007ff007c0c */ /* 0x000fe4000bf05300 */
[----:B------:R-:W-:Y:S02]  /*0420*/  SHF.L.U32 R8, R8, 0x10, RZ ;  /* 0x0000001008087819 */ /* 0x000fe400000006ff */
[----:B------:R-:W-:Y:S02]  /*0430*/  SHF.L.U32 R5, R3, 0x10, RZ ;  /* 0x0000001003057819 */ /* 0x000fe400000006ff */
[----:B------:R-:W-:Y:S02]  /*0440*/  SHF.L.U32 R4, R4, 0x10, RZ ;  /* 0x0000001004047819 */ /* 0x000fe400000006ff */
[----:B------:R-:W-:-:S02]  /*0450*/  SHF.L.U32 R2, R12, 0x10, RZ ;  /* 0x000000100c027819 */ /* 0x000fc400000006ff */
[----:B------:R-:W-:-:S07]  /*0460*/  SHF.L.U32 R0, R13, 0x10, RZ ;  /* 0x000000100d007819 */ /* 0x000fce00000006ff */
.L_x_2148:
        /* <DEDUP_REMOVED lines=16> */
[----:B------:R-:W-:Y:S01]  /*0570*/  LEA.HI.SX32 R73, R57, R72, 0x1d ;  /* 0x0000004839497211 */ /* 0x000fe200078feaff */
[----:B--2---:R-:W-:Y:S01]  /*0580*/  @P0 IMAD.U32 R85, R52, 0x10000, RZ ;  /* 0x0001000034550824 */ /* 0x004fe200078e00ff */
        /* <DEDUP_REMOVED lines=20> */
[C-C-:B----4-:R-:W-:Y:S01]  /*06d0*/  FADD.FTZ R78, -R86.reuse, R58.reuse ;  /* 0x0000003a564e7221 */ /* 0x150fe20000010100 */
[----:B------:R-:W-:Y:S01]  /*06e0*/  FADD.FTZ R80, -R86, R59 ;  /* 0x0000003b56507221 */ /* 0x000fe20000010100 */
[C---:B--2---:R-:W-:Y:S02]  /*06f0*/  PRMT R58, R60.reuse, 0x7632, R58 ;  /* 0x000076323c3a7816 */ /* 0x044fe4000000003a */
[----:B------:R-:W-:Y:S01]  /*0700*/  SHF.L.U32 R59, R60, 0x10, RZ ;  /* 0x000000103c3b7819 */ /* 0x000fe200000006ff */
[----:B-----5:R-:W-:Y:S01]  /*0710*/  FMUL.FTZ R3, R87, R88 ;  /* 0x0000005857037220 */ /* 0x020fe20000410000 */
[----:B------:R-:W-:Y:S01]  /*0720*/  FADD.FTZ R56, -R86, R57 ;  /* 0x0000003956387221 */ /* 0x000fe20000010100 */
[C---:B------:R-:W-:Y:S02]  /*0730*/  PRMT R75, R61.reuse, 0x7632, R75 ;  /* 0x000076323d4b7816 */ /* 0x040fe4000000004b */
[----:B------:R-:W-:Y:S01]  /*0740*/  SHF.L.U32 R88, R58, 0x10, RZ ;  /* 0x000000103a587819 */ /* 0x000fe200000006ff */
[----:B------:R-:W-:Y:S01]  /*0750*/  FMUL.FTZ R60, R70, R59 ;  /* 0x0000003b463c7220 */ /* 0x000fe20000410000 */
[----:B------:R-:W-:Y:S01]  /*0760*/  SHF.L.U32 R79, R61, 0x10, RZ ;  /* 0x000000103d4f7819 */ /* 0x000fe200000006ff */
[----:B------:R-:W-:Y:S01]  /*0770*/  FMUL.FTZ R61, R87, R78 ;  /* 0x0000004e573d7220 */ /* 0x000fe20000410000 */
[----:B-1----:R-:W-:Y:S01]  /*0780*/  SHF.L.U32 R77, R75, 0x10, RZ ;  /* 0x000000104b4d7819 */ /* 0x002fe200000006ff */
[----:B------:R-:W-:Y:S01]  /*0790*/  FMUL.FTZ R78, R87, R56 ;  /* 0x00000038574e7220 */ /* 0x000fe20000410000 */
[C---:B------:R-:W-:Y:S01]  /*07a0*/  FADD.FTZ R82, -R86.reuse, R53 ;  /* 0x0000003556527221 */ /* 0x040fe20000010100 */
[----:B------:R-:W-:Y:S01]  /*07b0*/  FMUL.FTZ R75, R9, R88 ;  /* 0x00000058094b7220 */ /* 0x000fe20000410000 */
[----:B------:R-:W-:Y:S01]  /*07c0*/  FADD.FTZ R56, RZ, R60 ;  /* 0x0000003cff387221 */ /* 0x000fe20000010000 */
[----:B------:R-:W-:Y:S01]  /*07d0*/  FFMA.FTZ R53, R3, R60, RZ ;  /* 0x0000003c03357223 */ /* 0x000fe200000100ff */
[C---:B------:R-:W-:Y:S01]  /*07e0*/  FADD.FTZ R52, -R86.reuse, R52 ;  /* 0x0000003456347221 */ /* 0x040fe20000010100 */
[C---:B------:R-:W-:Y:S01]  /*07f0*/  FADD.FTZ R54, -R86.reuse, R54 ;  /* 0x0000003656367221 */ /* 0x040fe20000010100 */
[----:B------:R-:W-:Y:S01]  /*0800*/  FADD.FTZ R86, -R86, R55 ;  /* 0x0000003756567221 */ /* 0x000fe20000010100 */
[C---:B------:R-:W-:Y:S01]  /*0810*/  PRMT R76, R62.reuse, 0x7632, R76 ;  /* 0x000076323e4c7816 */ /* 0x040fe2000000004c */
[----:B------:R-:W-:Y:S01]  /*0820*/  FMUL.FTZ R80, R87, R80 ;  /* 0x0000005057507220 */ /* 0x000fe20000410000 */
[----:B------:R-:W-:Y:S01]  /*0830*/  SHF.L.U32 R81, R62, 0x10, RZ ;  /* 0x000000103e517819 */ /* 0x000fe200000006ff */
        /* <DEDUP_REMOVED lines=10> */
[C---:B------:R-:W-:Y:S01]  /*08e0*/  PRMT R57, R63.reuse, 0x7632, R57 ;  /* 0x000076323f397816 */ /* 0x040fe20000000039 */
[----:B------:R-:W-:Y:S01]  /*08f0*/  FADD.FTZ R46, R46, R79 ;  /* 0x0000004f2e2e7221 */ /* 0x000fe20000010000 */
[----:B------:R-:W-:Y:S01]  /*0900*/  SHF.L.U32 R84, R63, 0x10, RZ ;  /* 0x000000103f547819 */ /* 0x000fe200000006ff */
[----:B------:R-:W-:Y:S01]  /*0910*/  FFMA.FTZ R34, R61, R79, R34 ;  /* 0x0000004f3d227223 */ /* 0x000fe20000010022 */
[C---:B------:R-:W-:Y:S01]  /*0920*/  FMUL.FTZ R63, R87.reuse, R52 ;  /* 0x00000034573f7220 */ /* 0x040fe20000410000 */
[----:B------:R-:W-:Y:S01]  /*0930*/  SHF.L.U32 R58, R76, 0x10, RZ ;  /* 0x000000104c3a7819 */ /* 0x000fe200000006ff */
[----:B------:R-:W-:Y:S01]  /*0940*/  FMUL.FTZ R79, R87, R54 ;  /* 0x00000036574f7220 */ /* 0x000fe20000410000 */
        /* <DEDUP_REMOVED lines=11> */
[----:B------:R-:W-:-:S02]  /*0a00*/  IMAD.U32 R52, R57, 0x10000, RZ ;  /* 0x0001000039347824 */ /* 0x000fc400078e00ff */
        /* <DEDUP_REMOVED lines=15> */
.L_x_2144:
[----:B------:R-:W-:Y:S05]  /*0b00*/  BSYNC B1 ;  /* 0x0000000000017941 */ /* 0x000fea0003800000 */
.L_x_2143:
        /* <DEDUP_REMOVED lines=20> */
.L_x_2162:
        /* <DEDUP_REMOVED lines=9> */
[----:B------:R-:W-:Y:S02]  /*0ce0*/  FSEL R54, R54, RZ, !P1 ;  /* 0x000000ff36367208 */ /* 0x000fe40004800000 */
[----:B------:R-:W-:Y:S02]  /*0cf0*/  ISETP.NE.U32.AND P1, PT, RZ, UR8, PT ;  /* 0x00000008ff007c0c */ /* 0x000fe4000bf25070 */
[----:B------:R-:W-:Y:S01]  /*0d00*/  ISETP.NE.AND.EX P2, PT, RZ, UR15, PT, P2 ;  /* 0x0000000fff007c0c */ /* 0x000fe2000bf45320 */
[-CC-:B------:R-:W-:Y:S01]  /*0d10*/  FFMA.FTZ R89, R3, R53.reuse, R54.reuse ;  /* 0x0000003503597223 */ /* 0x180fe20000010036 */
[-CC-:B-1----:R-:W-:Y:S01]  /*0d20*/  FFMA.FTZ R58, R78, R53.reuse, R54.reuse ;  /* 0x000000354e3a7223 */ /* 0x182fe20000010036 */
[-CC-:B------:R-:W-:Y:S01]  /*0d30*/  FFMA.FTZ R91, R61, R53.reuse, R54.reuse ;  /* 0x000000353d5b7223 */ /* 0x180fe20000010036 */
[-CC-:B------:R-:W-:Y:S01]  /*0d40*/  FFMA.FTZ R92, R80, R53.reuse, R54.reuse ;  /* 0x00000035505c7223 */ /* 0x180fe20000010036 */
[-CC-:B------:R-:W-:Y:S01]  /*0d50*/  FFMA.FTZ R57, R63, R53.reuse, R54.reuse ;  /* 0x000000353f397223 */ /* 0x180fe20000010036 */
[-CC-:B------:R-:W-:Y:S01]  /*0d60*/  FFMA.FTZ R88, R82, R53.reuse, R54.reuse ;  /* 0x0000003552587223 */ /* 0x180fe20000010036 */
[-CC-:B------:R-:W-:Y:S01]  /*0d70*/  FFMA.FTZ R55, R79, R53.reuse, R54.reuse ;  /* 0x000000354f377223 */ /* 0x180fe20000010036 */
[----:B------:R-:W-:Y:S01]  /*0d80*/  FFMA.FTZ R54, R86, R53, R54 ;  /* 0x0000003556367223 */ /* 0x000fe20000010036 */
[----:B------:R-:W-:Y:S01]  /*0d90*/  ISETP.NE.AND.EX P1, PT, RZ, UR9, PT, P1 ;  /* 0x00000009ff007c0c */ /* 0x000fe2000bf25310 */
[----:B------:R-:W0:Y:S01]  /*0da0*/  LDC.64 R52, c[0x0][0x220] ;  /* 0x00008800ff347b82 */ /* 0x000e220000000a00 */
[----:B------:R-:W-:Y:S01]  /*0db0*/  FADD.FTZ R56, R84, -R55 ;  /* 0x8000003754387221 */ /* 0x000fe20000010000 */
[----:B------:R-:W-:Y:S01]  /*0dc0*/  FADD.FTZ R54, R83, -R54 ;  /* 0x8000003653367221 */ /* 0x000fe20000010000 */
[----:B------:R-:W-:Y:S01]  /*0dd0*/  FADD.FTZ R89, R60, -R89 ;  /* 0x800000593c597221 */ /* 0x000fe20000010000 */
[----:B------:R-:W-:Y:S01]  /*0de0*/  FADD.FTZ R58, R75, -R58 ;  /* 0x8000003a4b3a7221 */ /* 0x000fe20000010000 */
[C---:B-----5:R-:W-:Y:S01]  /*0df0*/  FMUL.FTZ R55, R87.reuse, R56 ;  /* 0x0000003857377220 */ /* 0x060fe20000410000 */
[----:B------:R-:W-:Y:S01]  /*0e00*/  FMUL.FTZ R54, R87, R54 ;  /* 0x0000003657367220 */ /* 0x000fe20000410000 */
[----:B------:R-:W-:Y:S01]  /*0e10*/  FADD.FTZ R91, R62, -R91 ;  /* 0x8000005b3e5b7221 */ /* 0x000fe20000010000 */
[----:B------:R-:W-:Y:S01]  /*0e20*/  FADD.FTZ R92, R77, -R92 ;  /* 0x8000005c4d5c7221 */ /* 0x000fe20000010000 */
[----:B------:R-:W-:Y:S01]  /*0e30*/  FADD.FTZ R90, R76, -R57 ;  /* 0x800000394c5a7221 */ /* 0x000fe20000010000 */
[----:B------:R-:W-:Y:S01]  /*0e40*/  FADD.FTZ R88, R81, -R88 ;  /* 0x8000005851587221 */ /* 0x000fe20000010000 */
[----:B------:R-:W-:Y:S01]  /*0e50*/  FMUL.FTZ R89, R87, R89 ;  /* 0x0000005957597220 */ /* 0x000fe20000410000 */
[----:B------:R-:W-:Y:S01]  /*0e60*/  @P1 FADD.FTZ R55, R14, R55 ;  /* 0x000000370e371221 */ /* 0x000fe20000010000 */
[----:B------:R-:W-:Y:S01]  /*0e70*/  @P1 FADD.FTZ R54, R15, R54 ;  /* 0x000000360f361221 */ /* 0x000fe20000010000 */
[C---:B------:R-:W-:Y:S01]  /*0e80*/  FMUL.FTZ R58, R87.reuse, R58 ;  /* 0x0000003a573a7220 */ /* 0x040fe20000410000 */
[C---:B------:R-:W-:Y:S01]  /*0e90*/  FMUL.FTZ R91, R87.reuse, R91 ;  /* 0x0000005b575b7220 */ /* 0x040fe20000410000 */
[C---:B------:R-:W-:Y:S01]  /*0ea0*/  FMUL.FTZ R92, R87.reuse, R92 ;  /* 0x0000005c575c7220 */ /* 0x040fe20000410000 */
[C---:B------:R-:W-:Y:S01]  /*0eb0*/  FMUL.FTZ R59, R87.reuse, R90 ;  /* 0x0000005a573b7220 */ /* 0x040fe20000410000 */
[----:B------:R-:W-:Y:S01]  /*0ec0*/  FMUL.FTZ R88, R87, R88 ;  /* 0x0000005857587220 */ /* 0x000fe20000410000 */
[C---:B------:R-:W-:Y:S01]  /*0ed0*/  SEL R42, R55.reuse, R42, P2 ;  /* 0x0000002a372a7207 */ /* 0x040fe20001000000 */
[-C--:B------:R-:W-:Y:S01]  /*0ee0*/  FMUL.FTZ R87, R55, R85.reuse ;  /* 0x0000005537577220 */ /* 0x080fe20000410000 */
[C---:B------:R-:W-:Y:S01]  /*0ef0*/  FMUL.FTZ R90, R54.reuse, R85 ;  /* 0x00000055365a7220 */ /* 0x040fe20000410000 */
[----:B------:R-:W-:Y:S01]  /*0f00*/  SEL R43, R54, R43, P2 ;  /* 0x0000002b362b7207 */ /* 0x000fe20001000000 */
[----:B------:R-:W-:Y:S01]  /*0f10*/  @P1 FADD.FTZ R89, R16, R89 ;  /* 0x0000005910591221 */ /* 0x000fe20000010000 */
[----:B0-----:R-:W-:-:S04]  /*0f20*/  IMAD.WIDE.U32 R52, R73, 0x10, R52 ;  /* 0x0000001049347825 */ /* 0x001fc800078e0034 */
[----:B------:R-:W-:Y:S01]  /*0f30*/  @P1 FADD.FTZ R58, R17, R58 ;  /* 0x0000003a113a1221 */ /* 0x000fe20000010000 */
[----:B------:R-:W-:Y:S01]  /*0f40*/  @P1 FADD.FTZ R91, R18, R91 ;  /* 0x0000005b125b1221 */ /* 0x000fe20000010000 */
[----:B------:R-:W-:Y:S01]  /*0f50*/  @P1 FADD.FTZ R92, R19, R92 ;  /* 0x0000005c135c1221 */ /* 0x000fe20000010000 */
[----:B------:R-:W-:Y:S01]  /*0f60*/  @P1 FADD.FTZ R59, R12, R59 ;  /* 0x0000003b0c3b1221 */ /* 0x000fe20000010000 */
[----:B------:R-:W-:Y:S01]  /*0f70*/  @P1 FADD.FTZ R88, R13, R88 ;  /* 0x000000580d581221 */ /* 0x000fe20000010000 */
[----:B------:R-:W2:Y:S01]  /*0f80*/  LDG.E.128 R52, desc[UR4][R52.64] ;  /* 0x0000000434347981 */ /* 0x000ea2000c1e1d00 */
[----:B------:R-:W-:Y:S02]  /*0f90*/  ISETP.NE.U32.AND P1, PT, RZ, UR14, PT ;  /* 0x0000000eff007c0c */ /* 0x000fe4000bf25070 */
[C---:B------:R-:W-:Y:S01]  /*0fa0*/  SEL R48, R89.reuse, R48, P2 ;  /* 0x0000003059307207 */ /* 0x040fe20001000000 */
[----:B------:R-:W-:Y:S01]  /*0fb0*/  FMUL.FTZ R89, R89, R85 ;  /* 0x0000005559597220 */ /* 0x000fe20000410000 */
[----:B------:R-:W-:-:S02]  /*0fc0*/  ISETP.NE.AND.EX P1, PT, RZ, UR15, PT, P1 ;  /* 0x0000000fff007c0c */ /* 0x000fc4000bf25310 */
[C---:B------:R-:W-:Y:S01]  /*0fd0*/  SEL R49, R58.reuse, R49, P2 ;  /* 0x000000313a317207 */ /* 0x040fe20001000000 */
        /* <DEDUP_REMOVED lines=9> */
[----:B--2---:R-:W-:-:S02]  /*1070*/  SHF.L.U32 R56, R52, 0x10, RZ ;  /* 0x0000001034387819 */ /* 0x004fc400000006ff */
[----:B------:R-:W-:Y:S02]  /*1080*/  PRMT R85, R52, 0x7632, R85 ;  /* 0x0000763234557816 */ /* 0x000fe40000000055 */
[----:B------:R-:W-:Y:S01]  /*1090*/  PRMT R52, R53, 0x7632, R52 ;  /* 0x0000763235347816 */ /* 0x000fe20000000034 */
[----:B------:R-:W-:Y:S01]  /*10a0*/  FFMA.FTZ R20, R89, R56, R20 ;  /* 0x0000003859147223 */ /* 0x000fe20000010014 */
[----:B------:R-:W-:Y:S02]  /*10b0*/  SHF.L.U32 R85, R85, 0x10, RZ ;  /* 0x0000001055557819 */ /* 0x000fe400000006ff */
[C---:B------:R-:W-:Y:S02]  /*10c0*/  @P1 LEA R56, P2, R73.reuse, UR14, 0x5 ;  /* 0x0000000e49381c11 */ /* 0x040fe4000f8428ff */
[----:B------:R-:W-:Y:S01]  /*10d0*/  SHF.L.U32 R52, R52, 0x10, RZ ;  /* 0x0000001034347819 */ /* 0x000fe200000006ff */
[----:B------:R-:W-:Y:S01]  /*10e0*/  FFMA.FTZ R21, R58, R85, R21 ;  /* 0x000000553a157223 */ /* 0x000fe20000010015 */
[----:B------:R-:W-:Y:S01]  /*10f0*/  @P1 LEA.HI.X R57, R73, UR15, RZ, 0x5, P2 ;  /* 0x0000000f49391c11 */ /* 0x000fe200090f2cff */
[----:B------:R-:W-:Y:S01]  /*1100*/  FMUL.FTZ R89, R66, R89 ;  /* 0x0000005942597220 */ /* 0x000fe20000410000 */
[----:B------:R-:W-:Y:S01]  /*1110*/  FMUL.FTZ R58, R5, R58 ;  /* 0x0000003a053a7220 */ /* 0x000fe20000410000 */
[----:B------:R-:W-:Y:S01]  /*1120*/  FFMA.FTZ R23, R92, R52, R23 ;  /* 0x000000345c177223 */ /* 0x000fe20000010017 */
[----:B------:R-:W-:Y:S01]  /*1130*/  SHF.L.U32 R52, R54, 0x10, RZ ;  /* 0x0000001036347819 */ /* 0x000fe200000006ff */
[----:B------:R-:W-:Y:S01]  /*1140*/  @P1 STG.E.128 desc[UR4][R56.64], R48 ;  /* 0x0000003038001986 */ /* 0x000fe2000c101d04 */
[----:B------:R-:W-:-:S03]  /*1150*/  SHF.L.U32 R53, R53, 0x10, RZ ;  /* 0x0000001035357819 */ /* 0x000fc600000006ff */
[----:B------:R0:W-:Y:S01]  /*1160*/  @P1 STG.E.128 desc[UR4][R56.64+0x10], R40 ;  /* 0x0000102838001986 */ /* 0x0001e2000c101d04 */
[----:B------:R-:W-:Y:S01]  /*1170*/  FFMA.FTZ R24, R59, R52, R24 ;  /* 0x000000343b187223 */ /* 0x000fe20000010018 */
[----:B------:R-:W-:Y:S01]  /*1180*/  FMUL.FTZ R52, R0, R90 ;  /* 0x0000005a00347220 */ /* 0x000fe20000410000 */
[----:B------:R-:W-:Y:S01]  /*1190*/  FFMA.FTZ R22, R91, R53, R22 ;  /* 0x000000355b167223 */ /* 0x000fe20000010016 */
[----:B------:R-:W-:Y:S01]  /*11a0*/  FMUL.FTZ R53, R2, R88 ;  /* 0x0000005802357220 */ /* 0x000fe20000410000 */
[----:B------:R-:W-:Y:S01]  /*11b0*/  FMUL.FTZ R92, R4, R92 ;  /* 0x0000005c045c7220 */ /* 0x000fe20000410000 */
[----:B0-----:R-:W-:Y:S01]  /*11c0*/  F2FP.BF16.F32.PACK_AB R56, R58, R89 ;  /* 0x000000593a38723e */ /* 0x001fe200000010ff */
[----:B------:R-:W-:Y:S01]  /*11d0*/  FMUL.FTZ R58, R11, R59 ;  /* 0x0000003b0b3a7220 */ /* 0x000fe20000410000 */
[----:B------:R-:W-:Y:S01]  /*11e0*/  FMUL.FTZ R59, R10, R87 ;  /* 0x000000570a3b7220 */ /* 0x000fe20000410000 */
[----:B------:R-:W-:-:S04]  /*11f0*/  FMUL.FTZ R57, R64, R91 ;  /* 0x0000005b40397220 */ /* 0x000fc80000410000 */
[----:B------:R-:W-:Y:S02]  /*1200*/  F2FP.BF16.F32.PACK_AB R59, R52, R59 ;  /* 0x0000003b343b723e */ /* 0x000fe400000010ff */
[----:B------:R-:W-:Y:S02]  /*1210*/  LEA R52, P1, R73, UR16, 0x4 ;  /* 0x0000001049347c11 */ /* 0x000fe4000f8220ff */
[----:B------:R-:W-:Y:S02]  /*1220*/  F2FP.BF16.F32.PACK_AB R58, R53, R58 ;  /* 0x0000003a353a723e */ /* 0x000fe400000010ff */
[----:B------:R-:W-:Y:S02]  /*1230*/  F2FP.BF16.F32.PACK_AB R57, R92, R57 ;  /* 0x000000395c39723e */ /* 0x000fe400000010ff */
[----:B------:R-:W-:-:S05]  /*1240*/  LEA.HI.X R53, R73, UR17, RZ, 0x4, P1 ;  /* 0x0000001149357c11 */ /* 0x000fca00088f24ff */
[----:B------:R2:W-:Y:S01]  /*1250*/  STG.E.128 desc[UR4][R52.64], R56 ;  /* 0x0000003834007986 */ /* 0x0005e2000c101d04 */
[----:B------:R-:W-:Y:S02]  /*1260*/  PRMT R54, R54, 0x7632, R54 ;  /* 0x0000763236367816 */ /* 0x000fe40000000036 */
[C---:B------:R-:W-:Y:S02]  /*1270*/  PRMT R73, R55.reuse, 0x7632, R73 ;  /* 0x0000763237497816 */ /* 0x040fe40000000049 */
[----:B------:R-:W-:Y:S02]  /*1280*/  SHF.L.U32 R54, R54, 0x10, RZ ;  /* 0x0000001036367819 */ /* 0x000fe400000006ff */
[----:B------:R-:W-:Y:S02]  /*1290*/  SHF.L.U32 R55, R55, 0x10, RZ ;  /* 0x0000001037377819 */ /* 0x000fe400000006ff */
[----:B------:R-:W-:Y:S01]  /*12a0*/  SHF.L.U32 R73, R73, 0x10, RZ ;  /* 0x0000001049497819 */ /* 0x000fe200000006ff */
[----:B------:R-:W-:-:S02]  /*12b0*/  FFMA.FTZ R25, R88, R54, R25 ;  /* 0x0000003658197223 */ /* 0x000fc40000010019 */
[----:B------:R-:W-:Y:S02]  /*12c0*/  FFMA.FTZ R26, R87, R55, R26 ;  /* 0x00000037571a7223 */ /* 0x000fe4000001001a */
[----:B------:R-:W-:-:S07]  /*12d0*/  FFMA.FTZ R27, R90, R73, R27 ;  /* 0x000000495a1b7223 */ /* 0x000fce000001001b */
.L_x_2147:
[----:B------:R-:W-:Y:S05]  /*12e0*/  BSYNC B1 ;  /* 0x0000000000017941 */ /* 0x000fea0003800000 */
.L_x_2146:
[----:B--2---:R-:W2:Y:S02]  /*12f0*/  LDC.64 R52, c[0x0][0x210] ;  /* 0x00008400ff347b82 */ /* 0x004ea40000000a00 */
[----:B--2---:R-:W-:-:S04]  /*1300*/  LEA R71, R52, R71, 0x2 ;  /* 0x0000004734477211 */ /* 0x004fc800078e10ff */
[----:B------:R-:W-:-:S13]  /*1310*/  ISETP.GE.AND P1, PT, R71, R53, PT ;  /* 0x000000354700720c */ /* 0x000fda0003f26270 */
[----:B------:R-:W-:Y:S05]  /*1320*/  @!P1 BRA `(.L_x_2148) ;  /* 0xfffffff000509947 */ /* 0x000fea000383ffff */
.L_x_2142:
[----:B------:R-:W-:Y:S05]  /*1330*/  BSYNC B0 ;  /* 0x0000000000007941 */ /* 0x000fea0003800000 */
.L_x_2141:
        /* <DEDUP_REMOVED lines=10> */
[C---:B----4-:R-:W-:Y:S01]  /*13e0*/  LEA R2, R43.reuse, R0, 0x5 ;  /* 0x000000002b027211 */ /* 0x050fe200078e28ff */
[----:B------:R-:W-:-:S04]  /*13f0*/  IMAD R0, R43, 0x4, R0 ;  /* 0x000000042b007824 */ /* 0x000fc800078e0200 */
        /* <DEDUP_REMOVED lines=86> */
.L_x_2150:
[----:B------:R-:W-:Y:S05]  /*1960*/  BSYNC B0 ;  /* 0x0000000000007941 */ /* 0x000fea0003800000 */
.L_x_2149:
        /* <DEDUP_REMOVED lines=10> */
.L_x_2145:
        /* <DEDUP_REMOVED lines=8> */
.L_x_2152:
[----:B------:R-:W-:Y:S05]  /*1a90*/  BSYNC B1 ;  /* 0x0000000000017941 */ /* 0x000fea0003800000 */
.L_x_2151:
[----:B------:R-:W-:Y:S01]  /*1aa0*/  MOV R53, R91 ;  /* 0x0000005b00357202 */ /* 0x000fe20000000f00 */
[----:B------:R-:W-:Y:S01]  /*1ab0*/  HFMA2.MMA R52, -RZ, RZ, 0, 5.9604644775390625e-08 ;  /* 0x00000001ff347435 */ /* 0x000fe200000001ff */
[----:B------:R-:W-:Y:S01]  /*1ac0*/  MOV R93, R58 ;  /* 0x0000003a005d7202 */ /* 0x000fe20000000f00 */
[----:B------:R-:W-:Y:S02]  /*1ad0*/  IMAD.MOV.U32 R54, RZ, RZ, -0x1 ;  /* 0xffffffffff367424 */ /* 0x000fe400078e00ff */
[----:B------:R-:W-:Y:S01]  /*1ae0*/  FADD.FTZ R57, R53, R56 ;  /* 0x0000003835397221 */ /* 0x000fe20000010000 */
[----:B------:R-:W-:-:S07]  /*1af0*/  MOV R53, 0x1f ;  /* 0x0000001f00357802 */ /* 0x000fce0000000f00 */
[----:B------:R-:W-:Y:S05]  /*1b00*/  WARPSYNC.COLLECTIVE R54, `(.L_x_2153) ;  /* 0x0000000036087348 */ /* 0x000fea0003c00000 */
[----:B------:R0:W1:Y:S02]  /*1b10*/  SHFL.BFLY P1, R91, R93, R52, R53 ;  /* 0x0c0000345d5b7389 */ /* 0x0000640000020035 */
[----:B01----:R-:W-:Y:S01]  /*1b20*/  ENDCOLLECTIVE ;  /* 0x000000000000791b */ /* 0x003fe20003800000 */
.L_x_2153:
[----:B------:R-:W-:Y:S01]  /*1b30*/  HFMA2.MMA R52, -RZ, RZ, 0, 1.1920928955078125e-07 ;  /* 0x00000002ff347435 */ /* 0x000fe200000001ff */
[----:B------:R-:W-:Y:S02]  /*1b40*/  MOV R93, R57 ;  /* 0x00000039005d7202 */ /* 0x000fe40000000f00 */
[----:B------:R-:W-:-:S08]  /*1b50*/  MOV R55, R91 ;  /* 0x0000005b00377202 */ /* 0x000fd00000000f00 */
[----:B------:R-:W-:Y:S05]  /*1b60*/  WARPSYNC.COLLECTIVE R54, `(.L_x_2154) ;  /* 0x0000000036087348 */ /* 0x000fea0003c00000 */
[----:B------:R0:W1:Y:S02]  /*1b70*/  SHFL.BFLY P1, R91, R93, R52, R53 ;  /* 0x0c0000345d5b7389 */ /* 0x0000640000020035 */
[----:B01----:R-:W-:Y:S01]  /*1b80*/  ENDCOLLECTIVE ;  /* 0x000000000000791b */ /* 0x003fe20003800000 */
.L_x_2154:
[----:B------:R-:W-:-:S05]  /*1b90*/  FADD.FTZ R55, R55, R58 ;  /* 0x0000003a37377221 */ /* 0x000fca0000010000 */
[----:B------:R-:W-:Y:S02]  /*1ba0*/  MOV R93, R55 ;  /* 0x00000037005d7202 */ /* 0x000fe40000000f00 */
[----:B------:R-:W-:-:S07]  /*1bb0*/  MOV R88, R91 ;  /* 0x0000005b00587202 */ /* 0x000fce0000000f00 */
[----:B------:R-:W-:Y:S05]  /*1bc0*/  WARPSYNC.COLLECTIVE R54, `(.L_x_2155) ;  /* 0x0000000036087348 */ /* 0x000fea0003c00000 */
[----:B------:R0:W1:Y:S02]  /*1bd0*/  SHFL.BFLY P1, R91, R93, R52, R53 ;  /* 0x0c0000345d5b7389 */ /* 0x0000640000020035 */
[----:B01----:R-:W-:Y:S01]  /*1be0*/  ENDCOLLECTIVE ;  /* 0x000000000000791b */ /* 0x003fe20003800000 */
.L_x_2155:
[----:B------:R-:W-:Y:S01]  /*1bf0*/  FADD.FTZ R88, R57, R88 ;  /* 0x0000005839587221 */ /* 0x000fe20000010000 */
[----:B------:R-:W-:-:S04]  /*1c00*/  HFMA2.MMA R52, -RZ, RZ, 0, 2.384185791015625e-07 ;  /* 0x00000004ff347435 */ /* 0x000fc800000001ff */
[----:B------:R-:W-:Y:S02]  /*1c10*/  MOV R93, R88 ;  /* 0x00000058005d7202 */ /* 0x000fe40000000f00 */
[----:B------:R-:W-:-:S07]  /*1c20*/  MOV R90, R91 ;  /* 0x0000005b005a7202 */ /* 0x000fce0000000f00 */
[----:B------:R-:W-:Y:S05]  /*1c30*/  WARPSYNC.COLLECTIVE R54, `(.L_x_2156) ;  /* 0x0000000036087348 */ /* 0x000fea0003c00000 */
[----:B------:R0:W1:Y:S02]  /*1c40*/  SHFL.BFLY P1, R91, R93, R52, R53 ;  /* 0x0c0000345d5b7389 */ /* 0x0000640000020035 */
[----:B01----:R-:W-:Y:S01]  /*1c50*/  ENDCOLLECTIVE ;  /* 0x000000000000791b */ /* 0x003fe20003800000 */
.L_x_2156:
[----:B------:R-:W-:-:S05]  /*1c60*/  FADD.FTZ R90, R55, R90 ;  /* 0x0000005a375a7221 */ /* 0x000fca0000010000 */
[----:B------:R-:W-:Y:S02]  /*1c70*/  MOV R93, R90 ;  /* 0x0000005a005d7202 */ /* 0x000fe40000000f00 */
[----:B------:R-:W-:-:S07]  /*1c80*/  MOV R59, R91 ;  /* 0x0000005b003b7202 */ /* 0x000fce0000000f00 */
[----:B------:R-:W-:Y:S05]  /*1c90*/  WARPSYNC.COLLECTIVE R54, `(.L_x_2157) ;  /* 0x0000000036087348 */ /* 0x000fea0003c00000 */
[----:B------:R0:W1:Y:S02]  /*1ca0*/  SHFL.BFLY P1, R91, R93, R52, R53 ;  /* 0x0c0000345d5b7389 */ /* 0x0000640000020035 */
[----:B01----:R-:W-:Y:S01]  /*1cb0*/  ENDCOLLECTIVE ;  /* 0x000000000000791b */ /* 0x003fe20003800000 */
.L_x_2157:
[----:B------:R-:W-:Y:S01]  /*1cc0*/  FADD.FTZ R59, R88, R59 ;  /* 0x0000003b583b7221 */ /* 0x000fe20000010000 */
[----:B------:R-:W-:-:S04]  /*1cd0*/  HFMA2.MMA R52, -RZ, RZ, 0, 4.76837158203125e-07 ;  /* 0x00000008ff347435 */ /* 0x000fc800000001ff */
[----:B------:R-:W-:Y:S01]  /*1ce0*/  MOV R93, R59 ;  /* 0x0000003b005d7202 */ /* 0x000fe20000000f00 */
[----:B------:R-:W-:-:S07]  /*1cf0*/  IMAD.MOV.U32 R89, RZ, RZ, R91 ;  /* 0x000000ffff597224 */ /* 0x000fce00078e005b */
[----:B------:R-:W-:Y:S05]  /*1d00*/  WARPSYNC.COLLECTIVE R54, `(.L_x_2158) ;  /* 0x0000000036087348 */ /* 0x000fea0003c00000 */
[----:B------:R0:W1:Y:S02]  /*1d10*/  SHFL.BFLY P1, R91, R93, R52, R53 ;  /* 0x0c0000345d5b7389 */ /* 0x0000640000020035 */
[----:B01----:R-:W-:Y:S01]  /*1d20*/  ENDCOLLECTIVE ;  /* 0x000000000000791b */ /* 0x003fe20003800000 */
.L_x_2158:
[----:B------:R-:W-:-:S05]  /*1d30*/  FADD.FTZ R89, R90, R89 ;  /* 0x000000595a597221 */ /* 0x000fca0000010000 */
[----:B------:R-:W-:Y:S02]  /*1d40*/  MOV R93, R89 ;  /* 0x00000059005d7202 */ /* 0x000fe40000000f00 */
[----:B------:R-:W-:-:S07]  /*1d50*/  MOV R56, R91 ;  /* 0x0000005b00387202 */ /* 0x000fce0000000f00 */
[----:B------:R-:W-:Y:S05]  /*1d60*/  WARPSYNC.COLLECTIVE R54, `(.L_x_2159) ;  /* 0x0000000036087348 */ /* 0x000fea0003c00000 */
[----:B------:R0:W1:Y:S02]  /*1d70*/  SHFL.BFLY P1, R91, R93, R52, R53 ;  /* 0x0c0000345d5b7389 */ /* 0x0000640000020035 */
[----:B01----:R-:W-:Y:S01]  /*1d80*/  ENDCOLLECTIVE ;  /* 0x000000000000791b */ /* 0x003fe20003800000 */
.L_x_2159:
[----:B------:R-:W-:Y:S01]  /*1d90*/  FADD.FTZ R56, R59, R56 ;  /* 0x000000383b387221 */ /* 0x000fe20000010000 */
[----:B------:R-:W-:-:S04]  /*1da0*/  HFMA2.MMA R52, -RZ, RZ, 0, 9.5367431640625e-07 ;  /* 0x00000010ff347435 */ /* 0x000fc800000001ff */
[----:B------:R-:W-:Y:S02]  /*1db0*/  MOV R93, R56 ;  /* 0x00000038005d7202 */ /* 0x000fe40000000f00 */
[----:B------:R-:W-:-:S07]  /*1dc0*/  MOV R58, R91 ;  /* 0x0000005b003a7202 */ /* 0x000fce0000000f00 */
[----:B------:R-:W-:Y:S05]  /*1dd0*/  WARPSYNC.COLLECTIVE R54, `(.L_x_2160) ;  /* 0x0000000036087348 */ /* 0x000fea0003c00000 */
[----:B------:R0:W1:Y:S02]  /*1de0*/  SHFL.BFLY P1, R91, R93, R52, R53 ;  /* 0x0c0000345d5b7389 */ /* 0x0000640000020035 */
[----:B01----:R-:W-:Y:S01]  /*1df0*/  ENDCOLLECTIVE ;  /* 0x000000000000791b */ /* 0x003fe20003800000 */
.L_x_2160:
[----:B------:R-:W-:-:S05]  /*1e00*/  FADD.FTZ R58, R89, R58 ;  /* 0x0000003a593a7221 */ /* 0x000fca0000010000 */
[----:B------:R-:W-:Y:S02]  /*1e10*/  MOV R93, R58 ;  /* 0x0000003a005d7202 */ /* 0x000fe40000000f00 */
[----:B------:R-:W-:-:S07]  /*1e20*/  MOV R55, R91 ;  /* 0x0000005b00377202 */ /* 0x000fce0000000f00 */
[----:B------:R-:W-:Y:S05]  /*1e30*/  WARPSYNC.COLLECTIVE R54, `(.L_x_2161) ;  /* 0x0000000036087348 */ /* 0x000fea0003c00000 */
[----:B------:R0:W1:Y:S02]  /*1e40*/  SHFL.BFLY P1, R91, R93, R52, R53 ;  /* 0x0c0000345d5b7389 */ /* 0x0000640000020035 */
[----:B01----:R-:W-:Y:S01]  /*1e50*/  ENDCOLLECTIVE ;  /* 0x000000000000791b */ /* 0x003fe20003800000 */
.L_x_2161:
[----:B------:R-:W-:Y:S01]  /*1e60*/  MOV R57, R91 ;  /* 0x0000005b00397202 */ /* 0x000fe20000000f00 */
[----:B------:R-:W-:Y:S06]  /*1e70*/  BRA `(.L_x_2162) ;  /* 0xffffffec00747947 */ /* 0x000fec000383ffff */
.L_x_2163:
        /* <DEDUP_REMOVED lines=16> */
.L_x_6528:


//--------------------- .text._ZN10layer_norm13ln_bwd_kernelINS_13Kernel_traitsI13__nv_bfloat16S2_fS2_fjLj256ELj1ELj4ELj1ELj16ENS_18Kernel_traits_baseILj256ES2_S2_fS2_fjLj128EEEEELb0ELb1ELb0ELb1EEEvNS_9BwdParamsE --------------------------
	.section	.text._ZN10layer_norm13ln_bwd_kernelINS_13Kernel_traitsI13__nv_bfloat16S2_fS2_fjLj256ELj1ELj4ELj1ELj16ENS_18Kernel_traits_baseILj256ES2_S2_fS2_fjLj128EEEEELb0ELb1ELb0ELb1EEEvNS_9BwdParamsE,"ax",@progbits
	.align	128
        .global         _ZN10layer_norm13ln_bwd_kernelINS_13Kernel_traitsI13__nv_bfloat16S2_fS2_fjLj256ELj1ELj4ELj1ELj16ENS_18Kernel_traits_baseILj256ES2_S2_fS2_fjLj128EEEEELb0ELb1ELb0ELb1EEEvNS_9BwdParamsE
        .type           _ZN10layer_norm13ln_bwd_kernelINS_13Kernel_traitsI13__nv_bfloat16S2_fS2_fjLj256ELj1ELj4ELj1ELj16ENS_18Kernel_traits_baseILj256ES2_S2_fS2_fjLj128EEEEELb0ELb1ELb0ELb1EEEvNS_9BwdParamsE,@function
        .size           _ZN10layer_norm13ln_bwd_kernelINS_13Kernel_traitsI13__nv_bfloat16S2_fS2_fjLj256ELj1ELj4ELj1ELj16ENS_18Kernel_traits_baseILj256ES2_S2_fS2_fjLj128EEEEELb0ELb1ELb0ELb1EEEvNS_9BwdParamsE,(.L_x_6529 - _ZN10layer_norm13ln_bwd_kernelINS_13Kernel_traitsI13__nv_bfloat16S2_fS2_fjLj256ELj1ELj4ELj1ELj16ENS_18Kernel_traits_baseILj256ES2_S2_fS2_fjLj128EEEEELb0ELb1ELb0ELb1EEEvNS_9BwdParamsE)
        .other          _ZN10layer_norm13ln_bwd_kernelINS_13Kernel_traitsI13__nv_bfloat16S2_fS2_fjLj256ELj1ELj4ELj1ELj16ENS_18Kernel_traits_baseILj256ES2_S2_fS2_fjLj128EEEEELb0ELb1ELb0ELb1EEEvNS_9BwdParamsE,@"STO_CUDA_ENTRY STV_DEFAULT"
_ZN10layer_norm13ln_bwd_kernelINS_13Kernel_traitsI13__nv_bfloat16S2_fS2_fjLj256ELj1ELj4ELj1ELj16ENS_18Kernel_traits_baseILj256ES2_S2_fS2_fjLj128EEEEELb0ELb1ELb0ELb1EEEvNS_9BwdParamsE:
.text._ZN10layer_norm13ln_bwd_kernelINS_13Kernel_traitsI13__nv_bfloat16S2_fS2_fjLj256ELj1ELj4ELj1ELj16ENS_18Kernel_traits_baseILj256ES2_S2_fS2_fjLj128EEEEELb0ELb1ELb0ELb1EEEvNS_9BwdParamsE:
        /* <DEDUP_REMOVED lines=29> */
.L_x_2165:
[----:B------:R-:W-:Y:S01]  /*01d0*/  SHF.L.U32 R0, R2, 0x4, RZ ;  /* 0x0000000402007819 */ /* 0x000fe200000006ff */
[----:B------:R-:W-:Y:S01]  /*01e0*/  ULDC.64 UR6, c[0x0][0x260] ;  /* 0x0000980000067ab9 */ /* 0x000fe20000000a00 */
[----:B------:R-:W0:Y:S02]  /*01f0*/  LDC.U8 R64, c[0x0][0x2a0] ;  /* 0x0000a800ff407b82 */ /* 0x000e240000000000 */
[----:B------:R-:W-:-:S04]  /*0200*/  LOP3.LUT R0, R0, 0x1f0, RZ, 0xc0, !PT ;  /* 0x000001f000007812 */ /* 0x000fc800078ec0ff */
[----:B------:R-:W-:-:S04]  /*0210*/  IADD3 R4, P0, R0, UR6, RZ ;  /* 0x0000000600047c10 */ /* 0x000fc8000ff1e0ff */
[----:B------:R-:W-:Y:S01]  /*0220*/  IADD3.X R5, RZ, UR7, RZ, P0, !PT ;  /* 0x00000007ff057c10 */ /* 0x000fe200087fe4ff */
[----:B------:R-:W-:Y:S02]  /*0230*/  ULDC.64 UR6, c[0x0][0x278] ;  /* 0x00009e0000067ab9 */ /* 0x000fe40000000a00 */
[----:B------:R-:W-:Y:S02]  /*0240*/  IADD3 R6, P0, R0, UR6, RZ ;  /* 0x0000000600067c10 */ /* 0x000fe4000ff1e0ff */
[----:B------:R1:W2:Y:S02]  /*0250*/  LDG.E.128 R8, desc[UR4][R4.64] ;  /* 0x0000000404087981 */ /* 0x0002a4000c1e1d00 */
[----:B------:R-:W-:Y:S01]  /*0260*/  IADD3.X R7, RZ, UR7, RZ, P0, !PT ;  /* 0x00000007ff077c10 */ /* 0x000fe200087fe4ff */
[----:B------:R-:W-:-:S04]  /*0270*/  ULDC.64 UR6, c[0x0][0x270] ;  /* 0x00009c0000067ab9 */ /* 0x000fc80000000a00 */
[----:B------:R3:W4:Y:S01]  /*0280*/  LDG.E.128 R12, desc[UR4][R6.64] ;  /* 0x00000004060c7981 */ /* 0x000722000c1e1d00 */
[----:B------:R-:W-:Y:S01]  /*0290*/  ISETP.NE.U32.AND P0, PT, RZ, UR6, PT ;  /* 0x00000006ff007c0c */ /* 0x000fe2000bf05070 */
[----:B------:R-:W-:Y:S01]  /*02a0*/  HFMA2.MMA R3, -RZ, RZ, 0, 0 ;  /* 0x00000000ff037435 */ /* 0x000fe200000001ff */
[----:B------:R-:W-:Y:S01]  /*02b0*/  BSSY B1, `(.L_x_2167) ;  /* 0x000010d000017945 */ /* 0x000fe20003800000 */
[----:B-1----:R-:W-:Y:S02]  /*02c0*/  CS2R R4, SRZ ;  /* 0x0000000000047805 */ /* 0x002fe4000001ff00 */
[----:B------:R-:W-:Y:S02]  /*02d0*/  ISETP.NE.AND.EX P0, PT, RZ, UR7, PT, P0 ;  /* 0x00000007ff007c0c */ /* 0x000fe4000bf05300 */
[----:B------:R-:W-:Y:S02]  /*02e0*/  CS2R R48, SRZ ;  /* 0x0000000000307805 */ /* 0x000fe4000001ff00 */
[----:B------:R-:W-:-:S02]  /*02f0*/  CS2R R18, SRZ ;  /* 0x0000000000127805 */ /* 0x000fc4000001ff00 */
[----:B------:R-:W-:Y:S02]  /*0300*/  CS2R R52, SRZ ;  /* 0x0000000000347805 */ /* 0x000fe4000001ff00 */
[----:B------:R-:W-:Y:S02]  /*0310*/  CS2R R50, SRZ ;  /* 0x0000000000327805 */ /* 0x000fe4000001ff00 */
[----:B---3--:R-:W-:Y:S02]  /*0320*/  CS2R R6, SRZ ;  /* 0x0000000000067805 */ /* 0x008fe4000001ff00 */
[----:B------:R-:W-:Y:S02]  /*0330*/  CS2R R16, SRZ ;  /* 0x0000000000107805 */ /* 0x000fe4000001ff00 */
[----:B------:R-:W-:Y:S02]  /*0340*/  MOV R65, RZ ;  /* 0x000000ff00417202 */ /* 0x000fe40000000f00 */
[C---:B--2---:R-:W-:Y:S01]  /*0350*/  PRMT R63, R8.reuse, 0x7632, R63 ;  /* 0x00007632083f7816 */ /* 0x044fe2000000003f */
[----:B------:R-:W-:Y:S01]  /*0360*/  IMAD.U32 R73, R8, 0x10000, RZ ;  /* 0x0001000008497824 */ /* 0x000fe200078e00ff */
[----:B------:R-:W-:-:S02]  /*0370*/  PRMT R62, R9, 0x7632, R62 ;  /* 0x00007632093e7816 */ /* 0x000fc4000000003e */
[----:B------:R-:W-:Y:S01]  /*0380*/  PRMT R61, R10, 0x7632, R61 ;  /* 0x000076320a3d7816 */ /* 0x000fe2000000003d */
[----:B------:R-:W-:Y:S01]  /*0390*/  IMAD.U32 R63, R63, 0x10000, RZ ;  /* 0x000100003f3f7824 */ /* 0x000fe200078e00ff */
[----:B------:R-:W-:Y:S01]  /*03a0*/  PRMT R60, R11, 0x7632, R60 ;  /* 0x000076320b3c7816 */ /* 0x000fe2000000003c */
[C---:B----4-:R-:W-:Y:S01]  /*03b0*/  IMAD.U32 R68, R13.reuse, 0x10000, RZ ;  /* 0x000100000d447824 */ /* 0x050fe200078e00ff */
[----:B------:R-:W-:Y:S02]  /*03c0*/  PRMT R56, R13, 0x7632, R56 ;  /* 0x000076320d387816 */ /* 0x000fe40000000038 */
[----:B------:R-:W-:Y:S02]  /*03d0*/  PRMT R57, R12, 0x7632, R57 ;  /* 0x000076320c397816 */ /* 0x000fe40000000039 */
[----:B------:R-:W-:Y:S01]  /*03e0*/  PRMT R55, R14, 0x7632, R55 ;  /* 0x000076320e377816 */ /* 0x000fe20000000037 */
[----:B------:R-:W-:Y:S01]  /*03f0*/  IMAD.U32 R56, R56, 0x10000, RZ ;  /* 0x0001000038387824 */ /* 0x000fe200078e00ff */
[----:B------:R-:W-:-:S02]  /*0400*/  PRMT R54, R15, 0x7632, R54 ;  /* 0x000076320f367816 */ /* 0x000fc40000000036 */
[----:B------:R-:W-:Y:S02]  /*0410*/  SHF.L.U32 R72, R9, 0x10, RZ ;  /* 0x0000001009487819 */ /* 0x000fe400000006ff */
[----:B------:R-:W-:Y:S02]  /*0420*/  CS2R R8, SRZ ;  /* 0x0000000000087805 */ /* 0x000fe4000001ff00 */
[----:B------:R-:W-:Y:S02]  /*0430*/  SHF.L.U32 R71, R10, 0x10, RZ ;  /* 0x000000100a477819 */ /* 0x000fe400000006ff */
[----:B------:R-:W-:Y:S02]  /*0440*/  SHF.L.U32 R70, R11, 0x10, RZ ;  /* 0x000000100b467819 */ /* 0x000fe400000006ff */
[----:B------:R-:W-:Y:S02]  /*0450*/  CS2R R10, SRZ ;  /* 0x00000000000a7805 */ /* 0x000fe4000001ff00 */
[----:B------:R-:W-:-:S02]  /*0460*/  SHF.L.U32 R69, R12, 0x10, RZ ;  /* 0x000000100c457819 */ /* 0x000fc400000006ff */
[----:B------:R-:W-:Y:S02]  /*0470*/  CS2R R12, SRZ ;  /* 0x00000000000c7805 */ /* 0x000fe4000001ff00 */
[----:B------:R-:W-:Y:S02]  /*0480*/  SHF.L.U32 R67, R14, 0x10, RZ ;  /* 0x000000100e437819 */ /* 0x000fe400000006ff */
[----:B------:R-:W-:Y:S02]  /*0490*/  SHF.L.U32 R66, R15, 0x10, RZ ;  /* 0x000000100f427819 */ /* 0x000fe400000006ff */
[----:B------:R-:W-:Y:S02]  /*04a0*/  CS2R R14, SRZ ;  /* 0x00000000000e7805 */ /* 0x000fe4000001ff00 */
[----:B------:R-:W-:Y:S02]  /*04b0*/  SHF.L.U32 R62, R62, 0x10, RZ ;  /* 0x000000103e3e7819 */ /* 0x000fe400000006ff */
[----:B------:R-:W-:-:S02]  /*04c0*/  SHF.L.U32 R61, R61, 0x10, RZ ;  /* 0x000000103d3d7819 */ /* 0x000fc400000006ff */
[----:B------:R-:W-:Y:S02]  /*04d0*/  SHF.L.U32 R60, R60, 0x10, RZ ;  /* 0x000000103c3c7819 */ /* 0x000fe400000006ff */
[----:B------:R-:W-:Y:S02]  /*04e0*/  SHF.L.U32 R57, R57, 0x10, RZ ;  /* 0x0000001039397819 */ /* 0x000fe400000006ff */
[----:B------:R-:W-:Y:S02]  /*04f0*/  SHF.L.U32 R55, R55, 0x10, RZ ;  /* 0x0000001037377819 */ /* 0x000fe400000006ff */
[----:B0-----:R-:W-:-:S07]  /*0500*/  SHF.L.U32 R54, R54, 0x10, RZ ;  /* 0x0000001036367819 */ /* 0x001fce00000006ff */
.L_x_2169:
        /* <DEDUP_REMOVED lines=14> */
[----:B------:R-:W-:Y:S02]  /*05f0*/  @P0 LEA.HI.X R87, R74, R37, R0, 0x1, P1 ;  /* 0x000000254a570211 */ /* 0x000fe400008f0c00 */
[----:B------:R-:W-:Y:S01]  /*0600*/  IADD3.X R83, R76, UR11, RZ, P2, !PT ;  /* 0x0000000b4c537c10 */ /* 0x000fe200097fe4ff */
[----:B-1----:R-:W-:Y:S01]  /*0610*/  IMAD.WIDE R84, R74, 0x4, R84 ;  /* 0x000000044a547825 */ /* 0x002fe200078e0254 */
[----:B------:R-:W0:Y:S02]  /*0620*/  LDC.64 R58, c[0x0][0x2c8] ;  /* 0x0000b200ff3a7b82 */ /* 0x000e240000000a00 */
[----:B------:R-:W4:Y:S04]  /*0630*/  @P0 LDG.E.U16 R87, desc[UR4][R86.64] ;  /* 0x0000000456570981 */ /* 0x000f28000c1e1500 */
[----:B------:R1:W4:Y:S01]  /*0640*/  LDG.E R0, desc[UR4][R84.64] ;  /* 0x0000000454007981 */ /* 0x000322000c1e1900 */
[----:B--2---:R-:W-:-:S03]  /*0650*/  IMAD.WIDE.U32 R44, R79, 0x10, R38 ;  /* 0x000000104f2c7825 */ /* 0x004fc600078e0026 */
[----:B------:R-:W2:Y:S04]  /*0660*/  LDG.E.128 R40, desc[UR4][R82.64] ;  /* 0x0000000452287981 */ /* 0x000ea8000c1e1d00 */
[----:B------:R-:W2:Y:S01]  /*0670*/  LDG.E.128 R44, desc[UR4][R44.64] ;  /* 0x000000042c2c7981 */ /* 0x000ea2000c1e1d00 */
[----:B---3--:R-:W-:-:S03]  /*0680*/  IMAD.WIDE R80, R74, 0x4, R80 ;  /* 0x000000044a507825 */ /* 0x008fc600078e0250 */
[----:B------:R3:W3:Y:S04]  /*0690*/  LDG.E.128 R36, desc[UR4][R82.64+0x10] ;  /* 0x0000100452247981 */ /* 0x0006e8000c1e1d00 */
[----:B------:R3:W3:Y:S01]  /*06a0*/  LDG.E R78, desc[UR4][R80.64] ;  /* 0x00000004504e7981 */ /* 0x0006e2000c1e1900 */
[----:B0-----:R-:W-:-:S04]  /*06b0*/  ISETP.NE.U32.AND P1, PT, R58, RZ, PT ;  /* 0x000000ff3a00720c */ /* 0x001fc80003f25070 */
[----:B------:R-:W-:-:S13]  /*06c0*/  ISETP.NE.AND.EX P1, PT, R59, RZ, PT, P1 ;  /* 0x000000ff3b00720c */ /* 0x000fda0003f25310 */
[----:B-1----:R-:W-:-:S04]  /*06d0*/  @P1 LEA R84, P2, R79, R58, 0x5 ;  /* 0x0000003a4f541211 */ /* 0x002fc800078428ff */
[----:B------:R-:W-:-:S05]  /*06e0*/  @P1 LEA.HI.X R85, R79, R59, RZ, 0x5, P2 ;  /* 0x0000003b4f551211 */ /* 0x000fca00010f2cff */
[----:B------:R-:W5:Y:S04]  /*06f0*/  @P1 LDG.E.128 R24, desc[UR4][R84.64] ;  /* 0x0000000454181981 */ /* 0x000f68000c1e1d00 */
[----:B------:R0:W5:Y:S01]  /*0700*/  @P1 LDG.E.128 R20, desc[UR4][R84.64+0x10] ;  /* 0x0000100454141981 */ /* 0x000162000c1e1d00 */
[----:B------:R-:W-:Y:S02]  /*0710*/  ISETP.NE.AND P1, PT, R64, RZ, PT ;  /* 0x000000ff4000720c */ /* 0x000fe40003f25270 */
[----:B------:R-:W-:Y:S01]  /*0720*/  MOV R77, 0x3f800000 ;  /* 0x3f800000004d7802 */ /* 0x000fe20000000f00 */
[----:B------:R-:W-:Y:S01]  /*0730*/  UMOV UR6, 0xffffffff ;  /* 0xffffffff00067882 */ /* 0x000fe20000000000 */
[----:B----4-:R-:W-:Y:S01]  /*0740*/  @P0 IMAD.U32 R77, R87, 0x10000, RZ ;  /* 0x00010000574d0824 */ /* 0x010fe200078e00ff */
[----:B------:R-:W-:-:S05]  /*0750*/  FSEL R86, R0, RZ, !P1 ;  /* 0x000000ff00567208 */ /* 0x000fca0004800000 */
[C---:B--2---:R-:W-:Y:S01]  /*0760*/  FADD.FTZ R87, -R86.reuse, R40 ;  /* 0x0000002856577221 */ /* 0x044fe20000010100 */
[C---:B---3--:R-:W-:Y:S01]  /*0770*/  FADD.FTZ R83, -R86.reuse, R43 ;  /* 0x0000002b56537221 */ /* 0x048fe20000010100 */
[----:B------:R-:W-:Y:S01]  /*0780*/  FADD.FTZ R81, -R86, R41 ;  /* 0x0000002956517221 */ /* 0x000fe20000010100 */
[----:B------:R-:W-:Y:S01]  /*0790*/  PRMT R43, R44, 0x7632, R43 ;  /* 0x000076322c2b7816 */ /* 0x000fe2000000002b */
[----:B------:R-:W-:Y:S01]  /*07a0*/  FADD.FTZ R41, -R86, R42 ;  /* 0x0000002a56297221 */ /* 0x000fe20000010100 */
[----:B------:R-:W-:Y:S02]  /*07b0*/  SHF.L.U32 R40, R44, 0x10, RZ ;  /* 0x000000102c287819 */ /* 0x000fe400000006ff */
[C---:B------:R-:W-:Y:S02]  /*07c0*/  PRMT R80, R45.reuse, 0x7632, R80 ;  /* 0x000076322d507816 */ /* 0x040fe40000000050 */
[----:B------:R-:W-:Y:S01]  /*07d0*/  SHF.L.U32 R42, R45, 0x10, RZ ;  /* 0x000000102d2a7819 */ /* 0x000fe200000006ff */
[----:B------:R-:W-:Y:S01]  /*07e0*/  FADD.FTZ R45, -R86, R36 ;  /* 0x00000024562d7221 */ /* 0x000fe20000010100 */
[----:B------:R-:W-:Y:S01]  /*07f0*/  FMUL.FTZ R0, R78, R87 ;  /* 0x000000574e007220 */ /* 0x000fe20000410000 */
[----:B------:R-:W-:Y:S01]  /*0800*/  IMAD.U32 R36, R43, 0x10000, RZ ;  /* 0x000100002b247824 */ /* 0x000fe200078e00ff */
[----:B------:R-:W-:Y:S01]  /*0810*/  PRMT R82, R46, 0x7632, R82 ;  /* 0x000076322e527816 */ /* 0x000fe20000000052 */
[----:B------:R-:W-:Y:S01]  /*0820*/  FADD.FTZ R53, R40, R53 ;  /* 0x0000003528357221 */ /* 0x000fe20000010000 */
[----:B------:R-:W-:Y:S01]  /*0830*/  SHF.L.U32 R44, R46, 0x10, RZ ;  /* 0x000000102e2c7819 */ /* 0x000fe200000006ff */
[-C--:B------:R-:W-:Y:S01]  /*0840*/  FFMA.FTZ R65, R0, R40.reuse, R65 ;  /* 0x0000002800417223 */ /* 0x080fe20000010041 */
[----:B------:R-:W-:Y:S01]  /*0850*/  FMUL.FTZ R43, R73, R40 ;  /* 0x00000028492b7220 */ /* 0x000fe20000410000 */
[C---:B------:R-:W-:Y:S01]  /*0860*/  PRMT R89, R47.reuse, 0x7632, R89 ;  /* 0x000076322f597816 */ /* 0x040fe20000000059 */
[----:B------:R-:W-:Y:S01]  /*0870*/  FMUL.FTZ R40, R78, R45 ;  /* 0x0000002d4e287220 */ /* 0x000fe20000410000 */
[----:B------:R-:W-:Y:S01]  /*0880*/  SHF.L.U32 R46, R47, 0x10, RZ ;  /* 0x000000102f2e7819 */ /* 0x000fe200000006ff */
[----:B------:R-:W-:Y:S01]  /*0890*/  FADD.FTZ R47, -R86, R38 ;  /* 0x00000026562f7221 */ /* 0x000fe20000010100 */
[----:B------:R-:W-:Y:S01]  /*08a0*/  FADD.FTZ R13, R44, R13 ;  /* 0x0000000d2c0d7221 */ /* 0x000fe20000010000 */
[-C--:B------:R-:W-:Y:S01]  /*08b0*/  FFMA.FTZ R17, R40, R44.reuse, R17 ;  /* 0x0000002c28117223 */ /* 0x080fe20000010011 */
[----:B------:R-:W-:Y:S01]  /*08c0*/  FMUL.FTZ R45, R71, R44 ;  /* 0x0000002c472d7220 */ /* 0x000fe20000410000 */
[C---:B------:R-:W-:Y:S01]  /*08d0*/  FMUL.FTZ R44, R78.reuse, R47 ;  /* 0x0000002f4e2c7220 */ /* 0x040fe20000410000 */
[----:B------:R-:W-:Y:S01]  /*08e0*/  FMUL.FTZ R47, R78, R81 ;  /* 0x000000514e2f7220 */ /* 0x000fe20000410000 */
[----:B------:R-:W-:Y:S01]  /*08f0*/  FADD.FTZ R11, R46, R11 ;  /* 0x0000000b2e0b7221 */ /* 0x000fe20000010000 */
[-C--:B------:R-:W-:Y:S01]  /*0900*/  FMUL.FTZ R81, R70, R46.reuse ;  /* 0x0000002e46517220 */ /* 0x080fe20000410000 */
[----:B------:R-:W-:Y:S01]  /*0910*/  FFMA.FTZ R15, R44, R46, R15 ;  /* 0x0000002e2c0f7223 */ /* 0x000fe2000001000f */
[----:B------:R-:W-:Y:S01]  /*0920*/  FMUL.FTZ R41, R78, R41 ;  /* 0x000000294e297220 */ /* 0x000fe20000410000 */
[----:B------:R-:W-:Y:S01]  /*0930*/  FADD.FTZ R51, R36, R51 ;  /* 0x0000003324337221 */ /* 0x000fe20000010000 */
[-C--:B------:R-:W-:Y:S01]  /*0940*/  FFMA.FTZ R52, R47, R36.reuse, R52 ;  /* 0x000000242f347223 */ /* 0x080fe20000010034 */
[----:B------:R-:W-:Y:S01]  /*0950*/  FMUL.FTZ R46, R63, R36 ;  /* 0x000000243f2e7220 */ /* 0x000fe20000410000 */
[----:B0-----:R-:W-:Y:S01]  /*0960*/  FADD.FTZ R85, RZ, R43 ;  /* 0x0000002bff557221 */ /* 0x001fe20000010000 */
[----:B------:R-:W-:Y:S01]  /*0970*/  FFMA.FTZ R36, R0, R43, RZ ;  /* 0x0000002b00247223 */ /* 0x000fe200000100ff */
[----:B------:R-:W-:Y:S01]  /*0980*/  SHF.L.U32 R80, R80, 0x10, RZ ;  /* 0x0000001050507819 */ /* 0x000fe200000006ff */
        /* <DEDUP_REMOVED lines=21> */
[----:B------:R-:W-:Y:S01]  /*0ae0*/  FADD.FTZ R39, -R86, R39 ;  /* 0x0000002756277221 */ /* 0x000fe20000010100 */
[----:B------:R-:W-:Y:S01]  /*0af0*/  SHF.L.U32 R89, R89, 0x10, RZ ;  /* 0x0000001059597819 */ /* 0x000fe200000006ff */
[----:B------:R-:W-:Y:S01]  /*0b00*/  FADD.FTZ R38, R91, R82 ;  /* 0x000000525b267221 */ /* 0x000fe20000010000 */
[----:B------:R-:W-:Y:S01]  /*0b10*/  FFMA.FTZ R37, R85, R82, R36 ;  /* 0x0000005255257223 */ /* 0x000fe20000010024 */
[----:B------:R-:W-:Y:S02]  /*0b20*/  FMUL.FTZ R87, R78, R39 ;  /* 0x000000274e577220 */ /* 0x000fe40000410000 */
        /* <DEDUP_REMOVED lines=26> */
.L_x_2181:
[----:B------:R-:W-:Y:S01]  /*0cd0*/  SHF.L.U32 R86, R79, 0x4, RZ ;  /* 0x000000044f567819 */ /* 0x000fe200000006ff */
[----:B-1----:R-:W-:Y:S01]  /*0ce0*/  FADD.FTZ R89, R36, R39 ;  /* 0x0000002724597221 */ /* 0x002fe20000010000 */
[----:B------:R-:W-:Y:S01]  /*0cf0*/  SHF.R.U32.HI R79, RZ, 0x1c, R79 ;  /* 0x0000001cff4f7819 */ /* 0x000fe2000001164f */
[----:B--2---:R-:W-:Y:S01]  /*0d00*/  FADD.FTZ R88, R37, R38 ;  /* 0x0000002625587221 */ /* 0x004fe20000010000 */
[----:B0-----:R-:W-:-:S04]  /*0d10*/  IADD3 R36, P2, R86, UR12, RZ ;  /* 0x0000000c56247c10 */ /* 0x001fc8000ff5e0ff */
[----:B------:R-:W-:-:S06]  /*0d20*/  IADD3.X R37, R79, UR13, RZ, P2, !PT ;  /* 0x0000000d4f257c10 */ /* 0x000fcc00097fe4ff */
[----:B------:R-:W2:Y:S01]  /*0d30*/  LDG.E.128 R36, desc[UR4][R36.64] ;  /* 0x0000000424247981 */ /* 0x000ea2000c1e1d00 */
[----:B------:R-:W-:Y:S01]  /*0d40*/  FMUL.FTZ R89, R89, UR9 ;  /* 0x0000000959597c20 */ /* 0x000fe20008410000 */
[----:B------:R-:W-:Y:S02]  /*0d50*/  ISETP.NE.U32.AND P2, PT, R58, RZ, PT ;  /* 0x000000ff3a00720c */ /* 0x000fe40003f45070 */
[----:B------:R-:W-:Y:S02]  /*0d60*/  ISETP.NE.U32.AND P3, PT, RZ, UR14, PT ;  /* 0x0000000eff007c0c */ /* 0x000fe4000bf65070 */
[----:B------:R-:W-:Y:S01]  /*0d70*/  FSEL R90, R89, RZ, !P1 ;  /* 0x000000ff595a7208 */ /* 0x000fe20004800000 */
[----:B------:R-:W-:Y:S01]  /*0d80*/  FMUL.FTZ R89, R88, UR9 ;  /* 0x0000000958597c20 */ /* 0x000fe20008410000 */
[----:B------:R-:W-:Y:S02]  /*0d90*/  ISETP.NE.AND.EX P2, PT, R59, RZ, PT, P2 ;  /* 0x000000ff3b00720c */ /* 0x000fe40003f45320 */
[----:B------:R-:W-:Y:S01]  /*0da0*/  ISETP.NE.U32.AND P1, PT, RZ, UR14, PT ;  /* 0x0000000eff007c0c */ /* 0x000fe2000bf25070 */
[-CC-:B------:R-:W-:Y:S01]  /*0db0*/  FFMA.FTZ R40, R40, R89.reuse, R90.reuse ;  /* 0x0000005928287223 */ /* 0x180fe2000001005a */
[-CC-:B------:R-:W-:Y:S01]  /*0dc0*/  FFMA.FTZ R85, R85, R89.reuse, R90.reuse ;  /* 0x0000005955557223 */ /* 0x180fe2000001005a */
[-CC-:B------:R-:W-:Y:S01]  /*0dd0*/  FFMA.FTZ R0, R0, R89.reuse, R90.reuse ;  /* 0x0000005900007223 */ /* 0x180fe2000001005a */
[-CC-:B------:R-:W-:Y:S01]  /*0de0*/  FFMA.FTZ R47, R47, R89.reuse, R90.reuse ;  /* 0x000000592f2f7223 */ /* 0x180fe2000001005a */
[-C--:B------:R-:W-:Y:S01]  /*0df0*/  FFMA.FTZ R44, R44, R89.reuse, R90 ;  /* 0x000000592c2c7223 */ /* 0x080fe2000001005a */
[----:B------:R-:W-:Y:S01]  /*0e00*/  FADD.FTZ R45, R45, -R40 ;  /* 0x800000282d2d7221 */ /* 0x000fe20000010000 */
[----:B------:R-:W-:Y:S01]  /*0e10*/  FADD.FTZ R85, R82, -R85 ;  /* 0x8000005552557221 */ /* 0x000fe20000010000 */
[-C--:B------:R-:W-:Y:S01]  /*0e20*/  FFMA.FTZ R41, R41, R89.reuse, R90 ;  /* 0x0000005929297223 */ /* 0x080fe2000001005a */
[----:B------:R-:W-:Y:S01]  /*0e30*/  FADD.FTZ R43, R43, -R0 ;  /* 0x800000002b2b7221 */ /* 0x000fe20000010000 */
[----:B------:R-:W-:Y:S01]  /*0e40*/  FADD.FTZ R47, R46, -R47 ;  /* 0x8000002f2e2f7221 */ /* 0x000fe20000010000 */
[----:B------:R-:W-:Y:S01]  /*0e50*/  FADD.FTZ R81, R81, -R44 ;  /* 0x8000002c51517221 */ /* 0x000fe20000010000 */
[--C-:B------:R-:W-:Y:S01]  /*0e60*/  FFMA.FTZ R83, R83, R89, R90.reuse ;  /* 0x0000005953537223 */ /* 0x100fe2000001005a */
[C---:B------:R-:W-:Y:S01]  /*0e70*/  FMUL.FTZ R45, R78.reuse, R45 ;  /* 0x0000002d4e2d7220 */ /* 0x040fe20000410000 */
[----:B------:R-:W-:Y:S01]  /*0e80*/  FMUL.FTZ R44, R78, R85 ;  /* 0x000000554e2c7220 */ /* 0x000fe20000410000 */
[----:B------:R-:W-:Y:S01]  /*0e90*/  FADD.FTZ R41, R42, -R41 ;  /* 0x800000292a297221 */ /* 0x000fe20000010000 */
[----:B------:R-:W-:Y:S01]  /*0ea0*/  FFMA.FTZ R87, R87, R89, R90 ;  /* 0x0000005957577223 */ /* 0x000fe2000001005a */
[C---:B------:R-:W-:Y:S01]  /*0eb0*/  FMUL.FTZ R43, R78.reuse, R43 ;  /* 0x0000002b4e2b7220 */ /* 0x040fe20000410000 */
[----:B------:R-:W-:Y:S01]  /*0ec0*/  FMUL.FTZ R40, R78, R47 ;  /* 0x0000002f4e287220 */ /* 0x000fe20000410000 */
[----:B------:R-:W-:Y:S01]  /*0ed0*/  FADD.FTZ R83, R80, -R83 ;  /* 0x8000005350537221 */ /* 0x000fe20000010000 */
[----:B-----5:R-:W-:Y:S01]  /*0ee0*/  @P2 FADD.FTZ R45, R20, R45 ;  /* 0x0000002d142d2221 */ /* 0x020fe20000010000 */
[----:B------:R-:W-:Y:S01]  /*0ef0*/  @P2 FADD.FTZ R44, R21, R44 ;  /* 0x0000002c152c2221 */ /* 0x000fe20000010000 */
[----:B------:R-:W-:Y:S01]  /*0f00*/  FMUL.FTZ R41, R78, R41 ;  /* 0x000000294e297220 */ /* 0x000fe20000410000 */
[----:B------:R-:W-:Y:S01]  /*0f10*/  ISETP.NE.AND.EX P1, PT, RZ, UR15, PT, P1 ;  /* 0x0000000fff007c0c */ /* 0x000fe2000bf25310 */
[----:B------:R-:W-:Y:S01]  /*0f20*/  FADD.FTZ R87, R84, -R87 ;  /* 0x8000005754577221 */ /* 0x000fe20000010000 */
[----:B------:R-:W-:Y:S01]  /*0f30*/  @P2 FADD.FTZ R43, R24, R43 ;  /* 0x0000002b182b2221 */ /* 0x000fe20000010000 */
[----:B------:R-:W-:Y:S01]  /*0f40*/  @P2 FADD.FTZ R40, R25, R40 ;  /* 0x0000002819282221 */ /* 0x000fe20000010000 */
[----:B------:R-:W-:Y:S01]  /*0f50*/  FMUL.FTZ R42, R78, R83 ;  /* 0x000000534e2a7220 */ /* 0x000fe20000410000 */
[----:B------:R-:W-:Y:S01]  /*0f60*/  ISETP.NE.AND.EX P3, PT, RZ, UR15, PT, P3 ;  /* 0x0000000fff007c0c */ /* 0x000fe2000bf65330 */
[----:B------:R-:W-:Y:S01]  /*0f70*/  @P2 FADD.FTZ R41, R26, R41 ;  /* 0x000000291a292221 */ /* 0x000fe20000010000 */
[C---:B------:R-:W-:Y:S01]  /*0f80*/  SEL R32, R45.reuse, R32, P1 ;  /* 0x000000202d207207 */ /* 0x040fe20000800000 */
[----:B------:R-:W-:Y:S01]  /*0f90*/  FMUL.FTZ R80, R45, R77 ;  /* 0x0000004d2d507220 */ /* 0x000fe20000410000 */
[C---:B------:R-:W-:Y:S01]  /*0fa0*/  SEL R33, R44.reuse, R33, P1 ;  /* 0x000000212c217207 */ /* 0x040fe20000800000 */
[----:B------:R-:W-:Y:S01]  /*0fb0*/  FMUL.FTZ R83, R44, R77 ;  /* 0x0000004d2c537220 */ /* 0x000fe20000410000 */
[C---:B------:R-:W-:Y:S01]  /*0fc0*/  FMUL.FTZ R47, R78.reuse, R81 ;  /* 0x000000514e2f7220 */ /* 0x040fe20000410000 */
[----:B------:R-:W0:Y:S01]  /*0fd0*/  LDC.64 R44, c[0x0][0x210] ;  /* 0x00008400ff2c7b82 */ /* 0x000e220000000a00 */
[----:B------:R-:W-:Y:S01]  /*0fe0*/  FMUL.FTZ R46, R78, R87 ;  /* 0x000000574e2e7220 */ /* 0x000fe20000410000 */
[-C--:B------:R-:W-:Y:S01]  /*0ff0*/  FMUL.FTZ R0, R43, R77.reuse ;  /* 0x0000004d2b007220 */ /* 0x080fe20000410000 */
[----:B------:R-:W-:Y:S01]  /*1000*/  FMUL.FTZ R81, R40, R77 ;  /* 0x0000004d28517220 */ /* 0x000fe20000410000 */
[----:B------:R-:W-:Y:S01]  /*1010*/  @P2 FADD.FTZ R42, R27, R42 ;  /* 0x0000002a1b2a2221 */ /* 0x000fe20000010000 */
[----:B------:R-:W-:Y:S01]  /*1020*/  @P2 FADD.FTZ R47, R22, R47 ;  /* 0x0000002f162f2221 */ /* 0x000fe20000010000 */
[----:B------:R-:W-:Y:S01]  /*1030*/  SEL R29, R40, R29, P1 ;  /* 0x0000001d281d7207 */ /* 0x000fe20000800000 */
[C---:B------:R-:W-:Y:S01]  /*1040*/  FMUL.FTZ R82, R41.reuse, R77 ;  /* 0x0000004d29527220 */ /* 0x040fe20000410000 */
[----:B------:R-:W-:Y:S01]  /*1050*/  SEL R30, R41, R30, P1 ;  /* 0x0000001e291e7207 */ /* 0x000fe20000800000 */
[----:B------:R-:W-:Y:S01]  /*1060*/  @P2 FADD.FTZ R46, R23, R46 ;  /* 0x0000002e172e2221 */ /* 0x000fe20000010000 */
[----:B------:R-:W-:Y:S01]  /*1070*/  FMUL.FTZ R40, R69, R0 ;  /* 0x0000000045287220 */ /* 0x000fe20000410000 */
[----:B------:R-:W-:Y:S01]  /*1080*/  FMUL.FTZ R41, R57, R81 ;  /* 0x0000005139297220 */ /* 0x000fe20000410000 */
[-C--:B------:R-:W-:Y:S01]  /*1090*/  FMUL.FTZ R85, R42, R77.reuse ;  /* 0x0000004d2a557220 */ /* 0x080fe20000410000 */
[-C--:B------:R-:W-:Y:S01]  /*10a0*/  FMUL.FTZ R78, R47, R77.reuse ;  /* 0x0000004d2f4e7220 */ /* 0x080fe20000410000 */
[----:B------:R-:W-:Y:S01]  /*10b0*/  FMUL.FTZ R77, R46, R77 ;  /* 0x0000004d2e4d7220 */ /* 0x000fe20000410000 */
[----:B------:R-:W-:Y:S01]  /*10c0*/  SEL R31, R42, R31, P1 ;  /* 0x0000001f2a1f7207 */ /* 0x000fe20000800000 */
[----:B------:R-:W-:Y:S01]  /*10d0*/  FMUL.FTZ R42, R56, R85 ;  /* 0x00000055382a7220 */ /* 0x000fe20000410000 */
[----:B------:R-:W-:Y:S01]  /*10e0*/  F2FP.BF16.F32.PACK_AB R40, R41, R40 ;  /* 0x000000282928723e */ /* 0x000fe200000010ff */
[----:B------:R-:W-:Y:S01]  /*10f0*/  FMUL.FTZ R41, R68, R82 ;  /* 0x0000005244297220 */ /* 0x000fe20000410000 */
[----:B------:R-:W-:Y:S01]  /*1100*/  SEL R28, R43, R28, P1 ;  /* 0x0000001c2b1c7207 */ /* 0x000fe20000800000 */
[----:B------:R-:W-:Y:S01]  /*1110*/  FMUL.FTZ R43, R67, R80 ;  /* 0x00000050432b7220 */ /* 0x000fe20000410000 */
[----:B------:R-:W-:Y:S01]  /*1120*/  SEL R34, R47, R34, P1 ;  /* 0x000000222f227207 */ /* 0x000fe20000800000 */
[----:B------:R-:W-:Y:S01]  /*1130*/  FMUL.FTZ R84, R55, R83 ;  /* 0x0000005337547220 */ /* 0x000fe20000410000 */
[----:B------:R-:W-:-:S02]  /*1140*/  SEL R35, R46, R35, P1 ;  /* 0x000000232e237207 */ /* 0x000fc40000800000 */
[----:B------:R-:W-:Y:S01]  /*1150*/  IADD3 R46, P2, R86, UR16, RZ ;  /* 0x00000010562e7c10 */ /* 0x000fe2000ff5e0ff */
[----:B------:R-:W-:Y:S01]  /*1160*/  FMUL.FTZ R86, R54, R77 ;  /* 0x0000004d36567220 */ /* 0x000fe20000410000 */
[----:B------:R-:W-:Y:S01]  /*1170*/  @P3 IADD3 R58, P1, R75, UR14, RZ ;  /* 0x0000000e4b3a3c10 */ /* 0x000fe2000ff3e0ff */
[----:B------:R-:W-:Y:S01]  /*1180*/  FMUL.FTZ R75, R66, R78 ;  /* 0x0000004e424b7220 */ /* 0x000fe20000410000 */
[----:B------:R-:W-:Y:S02]  /*1190*/  F2FP.BF16.F32.PACK_AB R41, R42, R41 ;  /* 0x000000292a29723e */ /* 0x000fe400000010ff */
[----:B------:R-:W-:Y:S02]  /*11a0*/  @P3 IADD3.X R59, R76, UR15, RZ, P1, !PT ;  /* 0x0000000f4c3b3c10 */ /* 0x000fe40008ffe4ff */
[----:B------:R-:W-:Y:S02]  /*11b0*/  F2FP.BF16.F32.PACK_AB R42, R84, R43 ;  /* 0x0000002b542a723e */ /* 0x000fe400000010ff */
[----:B------:R-:W-:Y:S01]  /*11c0*/  IADD3.X R47, R79, UR17, RZ, P2, !PT ;  /* 0x000000114f2f7c10 */ /* 0x000fe200097fe4ff */
[----:B------:R1:W-:Y:S01]  /*11d0*/  @P3 STG.E.128 desc[UR4][R58.64], R28 ;  /* 0x0000001c3a003986 */ /* 0x0003e2000c101d04 */
[----:B------:R-:W-:-:S02]  /*11e0*/  F2FP.BF16.F32.PACK_AB R43, R86, R75 ;  /* 0x0000004b562b723e */ /* 0x000fc400000010ff */
[----:B0-----:R-:W-:Y:S01]  /*11f0*/  LEA R74, R44, R74, 0x2 ;  /* 0x0000004a2c4a7211 */ /* 0x001fe200078e10ff */
[----:B------:R1:W-:Y:S03]  /*1200*/  @P3 STG.E.128 desc[UR4][R58.64+0x10], R32 ;  /* 0x000010203a003986 */ /* 0x0003e6000c101d04 */
[----:B------:R-:W-:Y:S01]  /*1210*/  ISETP.GE.AND P1, PT, R74, R45, PT ;  /* 0x0000002d4a00720c */ /* 0x000fe20003f26270 */
[----:B------:R1:W-:Y:S01]  /*1220*/  STG.E.128 desc[UR4][R46.64], R40 ;  /* 0x000000282e007986 */ /* 0x0003e2000c101d04 */
[----:B--2---:R-:W-:Y:S02]  /*1230*/  PRMT R75, R36, 0x7632, R75 ;  /* 0x00007632244b7816 */ /* 0x004fe4000000004b */
[C---:B------:R-:W-:Y:S01]  /*1240*/  PRMT R76, R37.reuse, 0x7632, R76 ;  /* 0x00007632254c7816 */ /* 0x040fe2000000004c */
[----:B------:R-:W-:Y:S01]  /*1250*/  IMAD.U32 R37, R37, 0x10000, RZ ;  /* 0x0001000025257824 */ /* 0x000fe200078e00ff */
[----:B------:R-:W-:-:S02]  /*1260*/  PRMT R79, R38, 0x7632, R79 ;  /* 0x00007632264f7816 */ /* 0x000fc4000000004f */
[----:B------:R-:W-:Y:S01]  /*1270*/  PRMT R84, R39, 0x7632, R84 ;  /* 0x0000763227547816 */ /* 0x000fe20000000054 */
[----:B------:R-:W-:Y:S01]  /*1280*/  FFMA.FTZ R7, R82, R37, R7 ;  /* 0x0000002552077223 */ /* 0x000fe20000010007 */
[----:B------:R-:W-:Y:S01]  /*1290*/  SHF.L.U32 R36, R36, 0x10, RZ ;  /* 0x0000001024247819 */ /* 0x000fe200000006ff */
[----:B------:R-:W-:Y:S01]  /*12a0*/  IMAD.U32 R79, R79, 0x10000, RZ ;  /* 0x000100004f4f7824 */ /* 0x000fe200078e00ff */
[----:B------:R-:W-:Y:S02]  /*12b0*/  SHF.L.U32 R75, R75, 0x10, RZ ;  /* 0x000000104b4b7819 */ /* 0x000fe400000006ff */
[----:B------:R-:W-:Y:S01]  /*12c0*/  SHF.L.U32 R38, R38, 0x10, RZ ;  /* 0x0000001026267819 */ /* 0x000fe200000006ff */
[----:B------:R-:W-:Y:S01]  /*12d0*/  FFMA.FTZ R9, R0, R36, R9 ;  /* 0x0000002400097223 */ /* 0x000fe20000010009 */
[----:B------:R-:W-:Y:S01]  /*12e0*/  SHF.L.U32 R39, R39, 0x10, RZ ;  /* 0x0000001027277819 */ /* 0x000fe200000006ff */
[----:B------:R-:W-:Y:S01]  /*12f0*/  FFMA.FTZ R10, R81, R75, R10 ;  /* 0x0000004b510a7223 */ /* 0x000fe2000001000a */
        /* <DEDUP_REMOVED lines=9> */
.L_x_2167:
[----:B------:R-:W-:Y:S01]  /*1390*/  MOV R32, R13 ;  /* 0x0000000d00207202 */ /* 0x000fe20000000f00 */
[----:B------:R-:W-:Y:S01]  /*13a0*/  IMAD.MOV.U32 R22, RZ, RZ, R50 ;  /* 0x000000ffff167224 */ /* 0x000fe200078e0032 */
[----:B------:R-:W-:Y:S01]  /*13b0*/  MOV R30, R15 ;  /* 0x0000000f001e7202 */ /* 0x000fe20000000f00 */
[----:B------:R-:W-:Y:S01]  /*13c0*/  IMAD.MOV.U32 R29, RZ, RZ, R18 ;  /* 0x000000ffff1d7224 */ /* 0x000fe200078e0012 */
[----:B------:R-:W-:Y:S01]  /*13d0*/  MOV R35, R12 ;  /* 0x0000000c00237202 */ /* 0x000fe20000000f00 */
[----:B------:R-:W-:Y:S01]  /*13e0*/  IMAD.MOV.U32 R12, RZ, RZ, R9 ;  /* 0x000000ffff0c7224 */ /* 0x000fe200078e0009 */
[----:B------:R-:W-:Y:S02]  /*13f0*/  MOV R33, R14 ;  /* 0x0000000e00217202 */ /* 0x000fe40000000f00 */
        /* <DEDUP_REMOVED lines=17> */
.L_x_2166:
[----:B------:R-:W-:Y:S05]  /*1510*/  BSYNC B0 ;  /* 0x0000000000007941 */ /* 0x000fea0003800000 */
.L_x_2164:
        /* <DEDUP_REMOVED lines=19> */
[----:B------:R-:W-:Y:S01]  /*1650*/  LDS R18, [R3+0xe00] ;  /* 0x000e000003127984 */ /* 0x000fe20000000800 */
        /* <DEDUP_REMOVED lines=10> */
[----:B------:R-:W-:Y:S01]  /*1700*/  FADD.FTZ R19, R4, R19 ;  /* 0x0000001304137221 */ /* 0x000fe20000010000 */
[----:B0-----:R-:W-:-:S04]  /*1710*/  IMAD R31, R36, UR6, RZ ;  /* 0x00000006241f7c24 */ /* 0x001fc8000f8e02ff */
[----:B------:R-:W-:Y:S01]  /*1720*/  ULDC.64 UR6, c[0x0][0x2d8] ;  /* 0x0000b60000067ab9 */ /* 0x000fe20000000a00 */
[----:B------:R-:W-:-:S04]  /*1730*/  IADD3 R2, P0, R31, R2, RZ ;  /* 0x000000021f027210 */ /* 0x000fc80007f1e0ff */
[----:B------:R-:W-:Y:S02]  /*1740*/  IADD3.X R7, RZ, RZ, RZ, P0, !PT ;  /* 0x000000ffff077210 */ /* 0x000fe400007fe4ff */
[C---:B------:R-:W-:Y:S01]  /*1750*/  SHF.L.U32 R6, R2.reuse, 0x2, RZ ;  /* 0x0000000202067819 */ /* 0x040fe200000006ff */
[----:B------:R-:W0:Y:S01]  /*1760*/  LDS R24, [R3] ;  /* 0x0000000003187984 */ /* 0x000e220000000800 */
[----:B------:R-:W-:Y:S02]  /*1770*/  SHF.L.U64.HI R7, R2, 0x2, R7 ;  /* 0x0000000202077819 */ /* 0x000fe40000010207 */
[C---:B------:R-:W-:Y:S01]  /*1780*/  IADD3 R2, P0, R6.reuse, UR6, RZ ;  /* 0x0000000606027c10 */ /* 0x040fe2000ff1e0ff */
[----:B------:R-:W1:Y:S01]  /*1790*/  LDS R25, [R3+0x200] ;  /* 0x0002000003197984 */ /* 0x000e620000000800 */
[----:B------:R-:W-:-:S03]  /*17a0*/  IADD3 R4, P1, R6, UR18, RZ ;  /* 0x0000001206047c10 */ /* 0x000fc6000ff3e0ff */
        /* <DEDUP_REMOVED lines=18> */
[----:B0-----:R-:W-:Y:S01]  /*18d0*/  FADD.FTZ R9, R5, R18 ;  /* 0x0000001205097221 */ /* 0x001fe20000010000 */
        /* <DEDUP_REMOVED lines=28> */
.L_x_2168:
[----:B------:R-:W-:Y:S01]  /*1aa0*/  HFMA2.MMA R89, -RZ, RZ, 0, 1.847743988037109375e-06 ;  /* 0x0000001fff597435 */ /* 0x000fe200000001ff */
[----:B------:R-:W-:Y:S01]  /*1ab0*/  BSSY B2, `(.L_x_2170) ;  /* 0x0000006000027945 */ /* 0x000fe20003800000 */
[----:B------:R-:W-:Y:S01]  /*1ac0*/  IMAD.MOV.U32 R88, RZ, RZ, 0x1 ;  /* 0x00000001ff587424 */ /* 0x000fe200078e00ff */
[----:B------:R-:W-:-:S08]  /*1ad0*/  MOV R86, 0xffffffff ;  /* 0xffffffff00567802 */ /* 0x000fd00000000f00 */
[----:B-----5:R-:W-:Y:S05]  /*1ae0*/  WARPSYNC.COLLECTIVE R86, `(.L_x_2171) ;  /* 0x0000000056087348 */ /* 0x020fea0003c00000 */
[----:B------:R0:W1:Y:S02]  /*1af0*/  SHFL.BFLY P2, R38, R91, R88, R89 ;  /* 0x0c0000585b267389 */ /* 0x0000640000040059 */
[----:B01---5:R-:W-:Y:S01]  /*1b00*/  ENDCOLLECTIVE ;  /* 0x000000000000791b */ /* 0x023fe20003800000 */
.L_x_2171:
[----:B------:R-:W-:Y:S05]  /*1b10*/  BSYNC B2 ;  /* 0x0000000000027941 */ /* 0x000fea0003800000 */
.L_x_2170:
[----:B------:R-:W-:Y:S01]  /*1b20*/  HFMA2.MMA R88, -RZ, RZ, 0, 5.9604644775390625e-08 ;  /* 0x00000001ff587435 */ /* 0x000fe200000001ff */
[----:B------:R-:W-:Y:S01]  /*1b30*/  FADD.FTZ R39, R91, R38 ;  /* 0x000000265b277221 */ /* 0x000fe20000010000 */
[----:B------:R-:W-:Y:S01]  /*1b40*/  MOV R91, R36 ;  /* 0x00000024005b7202 */ /* 0x000fe20000000f00 */
[----:B------:R-:W-:Y:S01]  /*1b50*/  IMAD.MOV.U32 R86, RZ, RZ, -0x1 ;  /* 0xffffffffff567424 */ /* 0x000fe200078e00ff */
[----:B------:R-:W-:-:S07]  /*1b60*/  MOV R89, 0x1f ;  /* 0x0000001f00597802 */ /* 0x000fce0000000f00 */
[----:B------:R-:W-:Y:S05]  /*1b70*/  WARPSYNC.COLLECTIVE R86, `(.L_x_2172) ;  /* 0x0000000056087348 */ /* 0x000fea0003c00000 */
[----:B------:R0:W1:Y:S02]  /*1b80*/  SHFL.BFLY P2, R38, R91, R88, R89 ;  /* 0x0c0000585b267389 */ /* 0x0000640000040059 */
[----:B01----:R-:W-:Y:S01]  /*1b90*/  ENDCOLLECTIVE ;  /* 0x000000000000791b */ /* 0x003fe20003800000 */
.L_x_2172:
[----:B------:R-:W-:Y:S01]  /*1ba0*/  HFMA2.MMA R88, -RZ, RZ, 0, 1.1920928955078125e-07 ;  /* 0x00000002ff587435 */ /* 0x000fe200000001ff */
[----:B------:R-:W-:Y:S02]  /*1bb0*/  MOV R91, R39 ;  /* 0x00000027005b7202 */ /* 0x000fe40000000f00 */
[----:B------:R-:W-:-:S08]  /*1bc0*/  MOV R37, R38 ;  /* 0x0000002600257202 */ /* 0x000fd00000000f00 */
[----:B------:R-:W-:Y:S05]  /*1bd0*/  WARPSYNC.COLLECTIVE R86, `(.L_x_2173) ;  /* 0x0000000056087348 */ /* 0x000fea0003c00000 */
[----:B------:R0:W1:Y:S02]  /*1be0*/  SHFL.BFLY P2, R38, R91, R88, R89 ;  /* 0x0c0000585b267389 */ /* 0x0000640000040059 */
[----:B01----:R-:W-:Y:S01]  /*1bf0*/  ENDCOLLECTIVE ;  /* 0x000000000000791b */ /* 0x003fe20003800000 */
.L_x_2173:
[----:B------:R-:W-:-:S05]  /*1c00*/  FADD.FTZ R90, R36, R37 ;  /* 0x00000025245a7221 */ /* 0x000fca0000010000 */
[----:B------:R-:W-:Y:S01]  /*1c10*/  MOV R91, R90 ;  /* 0x0000005a005b7202 */ /* 0x000fe20000000f00 */
[----:B------:R-:W-:-:S07]  /*1c20*/  FADD.FTZ R92, R39, R38 ;  /* 0x00000026275c7221 */ /* 0x000fce0000010000 */
[----:B------:R-:W-:Y:S05]  /*1c30*/  WARPSYNC.COLLECTIVE R86, `(.L_x_2174) ;  /* 0x0000000056087348 */ /* 0x000fea0003c00000 */
[----:B------:R0:W1:Y:S02]  /*1c40*/  SHFL.BFLY P2, R38, R91, R88, R89 ;  /* 0x0c0000585b267389 */ /* 0x0000640000040059 */
[----:B01----:R-:W-:Y:S01]  /*1c50*/  ENDCOLLECTIVE ;  /* 0x000000000000791b */ /* 0x003fe20003800000 */
.L_x_2174:
[----:B------:R-:W-:Y:S01]  /*1c60*/  HFMA2.MMA R88, -RZ, RZ, 0, 2.384185791015625e-07 ;  /* 0x00000004ff587435 */ /* 0x000fe200000001ff */
[----:B------:R-:W-:Y:S01]  /*1c70*/  IMAD.MOV.U32 R91, RZ, RZ, R92 ;  /* 0x000000ffff5b7224 */ /* 0x000fe200078e005c */
[----:B------:R-:W-:-:S09]  /*1c80*/  MOV R37, R38 ;  /* 0x0000002600257202 */ /* 0x000fd20000000f00 */
[----:B------:R-:W-:Y:S05]  /*1c90*/  WARPSYNC.COLLECTIVE R86, `(.L_x_2175) ;  /* 0x0000000056087348 */ /* 0x000fea0003c00000 */
[----:B------:R0:W1:Y:S02]  /*1ca0*/  SHFL.BFLY P2, R38, R91, R88, R89 ;  /* 0x0c0000585b267389 */ /* 0x0000640000040059 */
[----:B01----:R-:W-:Y:S01]  /*1cb0*/  ENDCOLLECTIVE ;  /* 0x000000000000791b */ /* 0x003fe20003800000 */
.L_x_2175:
[----:B------:R-:W-:-:S05]  /*1cc0*/  FADD.FTZ R93, R90, R37 ;  /* 0x000000255a5d7221 */ /* 0x000fca0000010000 */
[----:B------:R-:W-:Y:S01]  /*1cd0*/  MOV R91, R93 ;  /* 0x0000005d005b7202 */ /* 0x000fe20000000f00 */
[----:B------:R-:W-:-:S07]  /*1ce0*/  FADD.FTZ R92, R92, R38 ;  /* 0x000000265c5c7221 */ /* 0x000fce0000010000 */
[----:B------:R-:W-:Y:S05]  /*1cf0*/  WARPSYNC.COLLECTIVE R86, `(.L_x_2176) ;  /* 0x0000000056087348 */ /* 0x000fea0003c00000 */
[----:B------:R0:W1:Y:S02]  /*1d00*/  SHFL.BFLY P2, R38, R91, R88, R89 ;  /* 0x0c0000585b267389 */ /* 0x0000640000040059 */
[----:B01----:R-:W-:Y:S01]  /*1d10*/  ENDCOLLECTIVE ;  /* 0x000000000000791b */ /* 0x003fe20003800000 */
.L_x_2176:
[----:B------:R-:W-:Y:S01]  /*1d20*/  HFMA2.MMA R88, -RZ, RZ, 0, 4.76837158203125e-07 ;  /* 0x00000008ff587435 */ /* 0x000fe200000001ff */
[----:B------:R-:W-:Y:S02]  /*1d30*/  MOV R91, R92 ;  /* 0x0000005c005b7202 */ /* 0x000fe40000000f00 */
[----:B------:R-:W-:-:S08]  /*1d40*/  MOV R37, R38 ;  /* 0x0000002600257202 */ /* 0x000fd00000000f00 */
[----:B------:R-:W-:Y:S05]  /*1d50*/  WARPSYNC.COLLECTIVE R86, `(.L_x_2177) ;  /* 0x0000000056087348 */ /* 0x000fea0003c00000 */
[----:B------:R0:W1:Y:S02]  /*1d60*/  SHFL.BFLY P2, R38, R91, R88, R89 ;  /* 0x0c0000585b267389 */ /* 0x0000640000040059 */
[----:B01----:R-:W-:Y:S01]  /*1d70*/  ENDCOLLECTIVE ;  /* 0x000000000000791b */ /* 0x003fe20003800000 */
.L_x_2177:
[----:B------:R-:W-:-:S04]  /*1d80*/  FADD.FTZ R37, R93, R37 ;  /* 0x000000255d257221 */ /* 0x000fc80000010000 */
[----:B------:R-:W-:Y:S02]  /*1d90*/  IMAD.MOV.U32 R91, RZ, RZ, R37 ;  /* 0x000000ffff5b7224 */ /* 0x000fe400078e0025 */
[----:B------:R-:W-:-:S07]  /*1da0*/  FADD.FTZ R36, R92, R38 ;  /* 0x000000265c247221 */ /* 0x000fce0000010000 */
[----:B------:R-:W-:Y:S05]  /*1db0*/  WARPSYNC.COLLECTIVE R86, `(.L_x_2178) ;  /* 0x0000000056087348 */ /* 0x000fea0003c00000 */
[----:B------:R0:W1:Y:S02]  /*1dc0*/  SHFL.BFLY P2, R38, R91, R88, R89 ;  /* 0x0c0000585b267389 */ /* 0x0000640000040059 */
[----:B01----:R-:W-:Y:S01]  /*1dd0*/  ENDCOLLECTIVE ;  /* 0x000000000000791b */ /* 0x003fe20003800000 */
.L_x_2178:
[----:B------:R-:W-:Y:S01]  /*1de0*/  HFMA2.MMA R88, -RZ, RZ, 0, 9.5367431640625e-07 ;  /* 0x00000010ff587435 */ /* 0x000fe200000001ff */
[----:B------:R-:W-:Y:S02]  /*1df0*/  MOV R91, R36 ;  /* 0x00000024005b7202 */ /* 0x000fe40000000f00 */
[----:B------:R-:W-:-:S08]  /*1e00*/  MOV R90, R38 ;  /* 0x00000026005a7202 */ /* 0x000fd00000000f00 */
[----:B------:R-:W-:Y:S05]  /*1e10*/  WARPSYNC.COLLECTIVE R86, `(.L_x_2179) ;  /* 0x0000000056087348 */ /* 0x000fea0003c00000 */
[----:B------:R0:W1:Y:S02]  /*1e20*/  SHFL.BFLY P2, R38, R91, R88, R89 ;  /* 0x0c0000585b267389 */ /* 0x0000640000040059 */
[----:B01----:R-:W-:Y:S01]  /*1e30*/  ENDCOLLECTIVE ;  /* 0x000000000000791b */ /* 0x003fe20003800000 */
.L_x_2179:
[----:B------:R-:W-:-:S05]  /*1e40*/  FADD.FTZ R37, R37, R90 ;  /* 0x0000005a25257221 */ /* 0x000fca0000010000 */
[----:B------:R-:W-:Y:S02]  /*1e50*/  MOV R91, R37 ;  /* 0x00000025005b7202 */ /* 0x000fe40000000f00 */
[----:B------:R-:W-:-:S07]  /*1e60*/  MOV R39, R38 ;  /* 0x0000002600277202 */ /* 0x000fce0000000f00 */
[----:B------:R-:W-:Y:S05]  /*1e70*/  WARPSYNC.COLLECTIVE R86, `(.L_x_2180) ;  /* 0x0000000056087348 */ /* 0x000fea0003c00000 */
[----:B------:R0:W1:Y:S02]  /*1e80*/  SHFL.BFLY P2, R38, R91, R88, R89 ;  /* 0x0c0000585b267389 */ /* 0x0000640000040059 */
[----:B01----:R-:W-:Y:S01]  /*1e90*/  ENDCOLLECTIVE ;  /* 0x000000000000791b */ /* 0x003fe20003800000 */
.L_x_2180:
[----:B------:R-:W-:Y:S05]  /*1ea0*/  BRA `(.L_x_2181) ;  /* 0xffffffec00887947 */ /* 0x000fea000383ffff */
.L_x_2182:
        /* <DEDUP_REMOVED lines=13> */
.L_x_6529:


//--------------------- .text._ZN10layer_norm13ln_bwd_kernelINS_13Kernel_traitsI13__nv_bfloat16S2_fS2_fjLj256ELj1ELj4ELj1ELj16ENS_18Kernel_traits_baseILj256ES2_S2_fS2_fjLj128EEEEELb0ELb1ELb1ELb0EEEvNS_9BwdParamsE --------------------------
	.section	.text._ZN10layer_norm13ln_bwd_kernelINS_13Kernel_traitsI13__nv_bfloat16S2_fS2_fjLj256ELj1ELj4ELj1ELj16ENS_18Kernel_traits_baseILj256ES2_S2_fS2_fjLj128EEEEELb0ELb1ELb1ELb0EEEvNS_9BwdParamsE,"ax",@progbits
	.align	128
        .global         _ZN10layer_norm13ln_bwd_kernelINS_13Kernel_traitsI13__nv_bfloat16S2_fS2_fjLj256ELj1ELj4ELj1ELj16ENS_18Kernel_traits_baseILj256ES2_S2_fS2_fjLj128EEEEELb0ELb1ELb1ELb0EEEvNS_9BwdParamsE
        .type           _ZN10layer_norm13ln_bwd_kernelINS_13Kernel_traitsI13__nv_bfloat16S2_fS2_fjLj256ELj1ELj4ELj1ELj16ENS_18Kernel_traits_baseILj256ES2_S2_fS2_fjLj128EEEEELb0ELb1ELb1ELb0EEEvNS_9BwdParamsE,@function
        .size           _ZN10layer_norm13ln_bwd_kernelINS_13Kernel_traitsI13__nv_bfloat16S2_fS2_fjLj256ELj1ELj4ELj1ELj16ENS_18Kernel_traits_baseILj256ES2_S2_fS2_fjLj128EEEEELb0ELb1ELb1ELb0EEEvNS_9BwdParamsE,(.L_x_6530 - _ZN10layer_norm13ln_bwd_kernelINS_13Kernel_traitsI13__nv_bfloat16S2_fS2_fjLj256ELj1ELj4ELj1ELj16ENS_18Kernel_traits_baseILj256ES2_S2_fS2_fjLj128EEEEELb0ELb1ELb1ELb0EEEvNS_9BwdParamsE)
        .other          _ZN10layer_norm13ln_bwd_kernelINS_13Kernel_traitsI13__nv_bfloat16S2_fS2_fjLj256ELj1ELj4ELj1ELj16ENS_18Kernel_traits_baseILj256ES2_S2_fS2_fjLj128EEEEELb0ELb1ELb1ELb0EEEvNS_9BwdParamsE,@"STO_CUDA_ENTRY STV_DEFAULT"
_ZN10layer_norm13ln_bwd_kernelINS_13Kernel_traitsI13__nv_bfloat16S2_fS2_fjLj256ELj1ELj4ELj1ELj16ENS_18Kernel_traits_baseILj256ES2_S2_fS2_fjLj128EEEEELb0ELb1ELb1ELb0EEEvNS_9BwdParamsE:
.text._ZN10layer_norm13ln_bwd_kernelINS_13Kernel_traitsI13__nv_bfloat16S2_fS2_fjLj256ELj1ELj4ELj1ELj16ENS_18Kernel_traits_baseILj256ES2_S2_fS2_fjLj128EEEEELb0ELb1ELb1ELb0EEEvNS_9BwdParamsE:
        /* <DEDUP_REMOVED lines=9> */
[----:B------:R-:W-:-:S03]  /*0090*/  ULDC UR8, c[0x0][0x290] ;  /* 0x0000a40000087ab9 */ /* 0x000fc60000000800 */
        /* <DEDUP_REMOVED lines=27> */
[----:B0-----:R-:W-:Y:S01]  /*0250*/  CS2R R4, SRZ ;  /* 0x0000000000047805 */ /* 0x001fe2000001ff00 */
[----:B------:R-:W-:Y:S06]  /*0260*/  @P0 BRA `(.L_x_2184) ;  /* 0x0000001400bc0947 */ /* 0x000fec0003800000 */
[----:B------:R-:W0:Y:S01]  /*0270*/  LDC.U8 R95, c[0x0][0x2a0] ;  /* 0x0000a800ff5f7b82 */ /* 0x000e220000000000 */
[C---:B-----5:R-:W-:Y:S01]  /*0280*/  @P2 PRMT R76, R28.reuse, 0x7632, R76 ;  /* 0x000076321c4c2816 */ /* 0x060fe2000000004c */
[----:B------:R-:W-:Y:S01]  /*0290*/  HFMA2.MMA R25, -RZ, RZ, 0, 0 ;  /* 0x00000000ff197435 */ /* 0x000fe200000001ff */
[C---:B------:R-:W-:Y:S01]  /*02a0*/  @P2 PRMT R79, R31.reuse, 0x7632, R79 ;  /* 0x000076321f4f2816 */ /* 0x040fe2000000004f */
[----:B------:R-:W-:Y:S01]  /*02b0*/  IMAD.U32 R2, R28, 0x10000, RZ ;  /* 0x000100001c027824 */ /* 0x000fe200078e00ff */
[C---:B------:R-:W-:Y:S01]  /*02c0*/  @P2 PRMT R82, R74.reuse, 0x7632, R82 ;  /* 0x000076324a522816 */ /* 0x040fe20000000052 */
        /* <DEDUP_REMOVED lines=17> */
[----:B------:R-:W-:Y:S02]  /*03e0*/  SHF.L.U32 R80, R80, 0x10, RZ ;  /* 0x0000001050507819 */ /* 0x000fe400000006ff */
[----:B------:R-:W-:Y:S02]  /*03f0*/  SHF.L.U32 R81, R81, 0x10, RZ ;  /* 0x0000001051517819 */ /* 0x000fe400000006ff */
[----:B------:R-:W-:-:S07]  /*0400*/  SHF.L.U32 R83, R83, 0x10, RZ ;  /* 0x0000001053537819 */ /* 0x000fce00000006ff */
.L_x_2207:
[----:B-1----:R-:W1:Y:S08]  /*0410*/  LDC.64 R52, c[0x0][0x288] ;  /* 0x0000a200ff347b82 */ /* 0x002e700000000a00 */
[----:B------:R-:W2:Y:S08]  /*0420*/  LDC.64 R48, c[0x0][0x280] ;  /* 0x0000a000ff307b82 */ /* 0x000eb00000000a00 */
[----:B---3--:R-:W3:Y:S01]  /*0430*/  LDC.64 R50, c[0x0][0x258] ;  /* 0x00009600ff327b82 */ /* 0x008ee20000000a00 */
[----:B-1----:R-:W-:-:S07]  /*0440*/  IMAD.WIDE R52, R65, 0x4, R52 ;  /* 0x0000000441347825 */ /* 0x002fce00078e0234 */
[----:B------:R-:W1:Y:S01]  /*0450*/  LDC.64 R62, c[0x0][0x250] ;  /* 0x00009400ff3e7b82 */ /* 0x000e620000000a00 */
[----:B------:R4:W4:Y:S01]  /*0460*/  LDG.E R99, desc[UR4][R52.64] ;  /* 0x0000000434637981 */ /* 0x000922000c1e1900 */
        /* <DEDUP_REMOVED lines=11> */
[----:B----4-:R-:W-:Y:S01]  /*0520*/  IMAD.MOV.U32 R52, RZ, RZ, RZ ;  /* 0x000000ffff347224 */ /* 0x010fe200078e00ff */
[----:B---3--:R-:W-:Y:S01]  /*0530*/  MOV R50, RZ ;  /* 0x000000ff00327202 */ /* 0x008fe20000000f00 */
[----:B-1----:R-:W-:-:S04]  /*0540*/  IMAD.WIDE R62, R65, 0x4, R62 ;  /* 0x00000004413e7825 */ /* 0x002fc800078e023e */
[----:B--2---:R-:W-:Y:S01]  /*0550*/  IMAD.WIDE.U32 R60, R85, 0x20, R60 ;  /* 0x00000020553c7825 */ /* 0x004fe200078e003c */
[----:B------:R-:W-:-:S13]  /*0560*/  ISETP.GT.AND P3, PT, R99, RZ, PT ;  /* 0x000000ff6300720c */ /* 0x000fda0003f64270 */
[----:B------:R-:W-:Y:S05]  /*0570*/  @P3 BRA `(.L_x_2186) ;  /* 0x0000000000183947 */ /* 0x000fea0003800000 */
[----:B------:R-:W-:-:S04]  /*0580*/  ISETP.EQ.U32.AND P0, PT, RZ, UR6, PT ;  /* 0x00000006ff007c0c */ /* 0x000fc8000bf02070 */
[----:B------:R-:W-:-:S13]  /*0590*/  ISETP.EQ.OR.EX P0, PT, RZ, UR7, !P2, P0 ;  /* 0x00000007ff007c0c */ /* 0x000fda000d702700 */
[----:B------:R-:W-:Y:S05]  /*05a0*/  @P0 BRA `(.L_x_2187) ;  /* 0x00000004006c0947 */ /* 0x000fea0003800000 */
[----:B------:R1:W5:Y:S04]  /*05b0*/  LDG.E.128 R28, desc[UR4][R60.64] ;  /* 0x000000043c1c7981 */ /* 0x000368000c1e1d00 */
[----:B------:R1:W5:Y:S01]  /*05c0*/  LDG.E.128 R32, desc[UR4][R60.64+0x10] ;  /* 0x000010043c207981 */ /* 0x000362000c1e1d00 */
[----:B------:R-:W-:Y:S05]  /*05d0*/  BRA `(.L_x_2187) ;  /* 0x0000000400607947 */ /* 0x000fea0003800000 */
.L_x_2186:
        /* <DEDUP_REMOVED lines=23> */
[C---:B------:R-:W-:Y:S01]  /*0750*/  FADD.FTZ R51, -R3.reuse, R51 ;  /* 0x0000003303337221 */ /* 0x040fe20000010100 */
[C---:B---3--:R-:W-:Y:S01]  /*0760*/  FADD.FTZ R91, -R3.reuse, R56 ;  /* 0x00000038035b7221 */ /* 0x048fe20000010100 */
[C---:B------:R-:W-:Y:S01]  /*0770*/  PRMT R48, R52.reuse, 0x7632, R48 ;  /* 0x0000763234307816 */ /* 0x040fe20000000030 */
[----:B------:R-:W-:Y:S02]  /*0780*/  IMAD.U32 R49, R52, 0x10000, RZ ;  /* 0x0001000034317824 */ /* 0x000fe400078e00ff */
[C---:B------:R-:W-:Y:S01]  /*0790*/  FADD.FTZ R57, -R3.reuse, R57 ;  /* 0x0000003903397221 */ /* 0x040fe20000010100 */
[C---:B------:R-:W-:Y:S01]  /*07a0*/  FADD.FTZ R89, -R3.reuse, R58 ;  /* 0x0000003a03597221 */ /* 0x040fe20000010100 */
[----:B------:R-:W-:Y:S01]  /*07b0*/  SHF.L.U32 R48, R48, 0x10, RZ ;  /* 0x0000001030307819 */ /* 0x000fe200000006ff */
[----:B------:R-:W-:Y:S01]  /*07c0*/  FADD.FTZ R99, -R3, R59 ;  /* 0x0000003b03637221 */ /* 0x000fe20000010100 */
[C---:B-----5:R-:W-:Y:S01]  /*07d0*/  FMUL.FTZ R96, R86.reuse, R87 ;  /* 0x0000005756607220 */ /* 0x060fe20000410000 */
[----:B------:R-:W-:Y:S01]  /*07e0*/  FMUL.FTZ R3, R86, R63 ;  /* 0x0000003f56037220 */ /* 0x000fe20000410000 */
[-C--:B------:R-:W-:Y:S01]  /*07f0*/  FMUL.FTZ R90, R2, R49.reuse ;  /* 0x00000031025a7220 */ /* 0x080fe20000410000 */
        /* <DEDUP_REMOVED lines=9> */
[----:B------:R-:W-:Y:S01]  /*0890*/  FMUL.FTZ R94, R86, R51 ;  /* 0x00000033565e7220 */ /* 0x000fe20000410000 */
[----:B------:R-:W-:Y:S01]  /*08a0*/  SHF.L.U32 R50, R50, 0x10, RZ ;  /* 0x0000001032327819 */ /* 0x000fe200000006ff */
[----:B------:R-:W-:Y:S01]  /*08b0*/  FADD.FTZ R51, R48, R59 ;  /* 0x0000003b30337221 */ /* 0x000fe20000010000 */
[----:B------:R-:W-:Y:S01]  /*08c0*/  FMUL.FTZ R93, R86, R93 ;  /* 0x0000005d565d7220 */ /* 0x000fe20000410000 */
[----:B------:R-:W-:Y:S01]  /*08d0*/  FMUL.FTZ R88, R64, R53 ;  /* 0x0000003540587220 */ /* 0x000fe20000410000 */
[----:B------:R-:W-:Y:S01]  /*08e0*/  FFMA.FTZ R48, R96, R59, R49 ;  /* 0x0000003b60307223 */ /* 0x000fe20000010031 */
[C---:B------:R-:W-:Y:S01]  /*08f0*/  PRMT R52, R54.reuse, 0x7632, R52 ;  /* 0x0000763236347816 */ /* 0x040fe20000000034 */
[----:B------:R-:W-:Y:S01]  /*0900*/  FMUL.FTZ R58, R77, R50 ;  /* 0x000000324d3a7220 */ /* 0x000fe20000410000 */
[----:B-1----:R-:W-:Y:S01]  /*0910*/  SHF.L.U32 R61, R54, 0x10, RZ ;  /* 0x00000010363d7819 */ /* 0x002fe200000006ff */
[----:B------:R-:W-:Y:S01]  /*0920*/  FADD.FTZ R51, R51, R88 ;  /* 0x0000005833337221 */ /* 0x000fe20000010000 */
[----:B------:R-:W-:Y:S01]  /*0930*/  FFMA.FTZ R49, R93, R88, R48 ;  /* 0x000000585d317223 */ /* 0x000fe20000010030 */
[----:B------:R-:W-:Y:S01]  /*0940*/  FFMA.FTZ R7, R94, R50, R7 ;  /* 0x000000325e077223 */ /* 0x000fe20000010007 */
[----:B------:R-:W-:Y:S01]  /*0950*/  FADD.FTZ R15, R15, R50 ;  /* 0x000000320f0f7221 */ /* 0x000fe20000010000 */
[----:B------:R-:W-:Y:S01]  /*0960*/  FMUL.FTZ R91, R86, R91 ;  /* 0x0000005b565b7220 */ /* 0x000fe20000410000 */
[----:B------:R-:W-:-:S02]  /*0970*/  IMAD.U32 R52, R52, 0x10000, RZ ;  /* 0x0001000034347824 */ /* 0x000fc400078e00ff */
[----:B------:R-:W-:Y:S01]  /*0980*/  FMUL.FTZ R87, R66, R61 ;  /* 0x0000003d42577220 */ /* 0x000fe20000410000 */
[----:B------:R-:W-:Y:S01]  /*0990*/  FADD.FTZ R48, R51, R58 ;  /* 0x0000003a33307221 */ /* 0x000fe20000010000 */
[----:B------:R-:W-:Y:S01]  /*09a0*/  FFMA.FTZ R50, R94, R58, R49 ;  /* 0x0000003a5e327223 */ /* 0x000fe20000010031 */
[C---:B------:R-:W-:Y:S01]  /*09b0*/  PRMT R54, R55.reuse, 0x7632, R54 ;  /* 0x0000763237367816 */ /* 0x040fe20000000036 */
[----:B------:R-:W-:Y:S02]  /*09c0*/  IMAD.U32 R55, R55, 0x10000, RZ ;  /* 0x0001000037377824 */ /* 0x000fe400078e00ff */
        /* <DEDUP_REMOVED lines=17> */
[----:B------:R-:W-:Y:S01]  /*0ae0*/  FFMA.FTZ R6, R93, R53, R6 ;  /* 0x000000355d067223 */ /* 0x000fe20000010006 */
[----:B------:R-:W-:Y:S01]  /*0af0*/  FADD.FTZ R14, R14, R53 ;  /* 0x000000350e0e7221 */ /* 0x000fe20000010000 */
[----:B------:R-:W-:Y:S01]  /*0b00*/  FADD.FTZ R24, R24, R61 ;  /* 0x0000003d18187221 */ /* 0x000fe20000010000 */
[----:B------:R-:W-:Y:S01]  /*0b10*/  FFMA.FTZ R8, R91, R61, R8 ;  /* 0x0000003d5b087223 */ /* 0x000fe20000010008 */
[----:B------:R-:W-:Y:S01]  /*0b20*/  FADD.FTZ R27, R27, R60 ;  /* 0x0000003c1b1b7221 */ /* 0x000fe20000010000 */
[C---:B------:R-:W-:Y:S01]  /*0b30*/  FFMA.FTZ R11, R56.reuse, R60, R11 ;  /* 0x0000003c380b7223 */ /* 0x040fe2000001000b */
[----:B------:R-:W-:Y:S01]  /*0b40*/  FADD.FTZ R52, R49, R54 ;  /* 0x0000003631347221 */ /* 0x000fe20000010000 */
[----:B------:R-:W-:-:S07]  /*0b50*/  FFMA.FTZ R50, R56, R54, R51 ;  /* 0x0000003638327223 */ /* 0x000fce0000010033 */
.L_x_2187:
[----:B------:R-:W-:Y:S05]  /*0b60*/  BSYNC B1 ;  /* 0x0000000000017941 */ /* 0x000fea0003800000 */
.L_x_2185:
[----:B------:R-:W-:-:S03]  /*0b70*/  UMOV UR10, 0xffffffff ;  /* 0xffffffff000a7882 */ /* 0x000fc60000000000 */
[----:B------:R-:W-:Y:S05]  /*0b80*/  BRA.DIV UR10, `(.L_x_2188) ;  /* 0x000000160a2c7947 */ /* 0x000fea000b800000 */
[----:B------:R-:W2:Y:S04]  /*0b90*/  SHFL.BFLY PT, R49, R52, 0x1, 0x1f ;  /* 0x0c201f0034317f89 */ /* 0x000ea800000e0000 */
[----:B------:R-:W3:Y:S01]  /*0ba0*/  SHFL.BFLY PT, R51, R50, 0x1, 0x1f ;  /* 0x0c201f0032337f89 */ /* 0x000ee200000e0000 */
[----:B--2---:R-:W-:Y:S01]  /*0bb0*/  FADD.FTZ R49, R49, R52 ;  /* 0x0000003431317221 */ /* 0x004fe20000010000 */
[----:B---3--:R-:W-:-:S04]  /*0bc0*/  FADD.FTZ R51, R51, R50 ;  /* 0x0000003233337221 */ /* 0x008fc80000010000 */
        /* <DEDUP_REMOVED lines=14> */
.L_x_2221:
[----:B------:R-:W-:Y:S05]  /*0cb0*/  @!P2 BRA.U `(.L_x_2189) ;  /* 0x0000000d0018a947 */ /* 0x000fea0003800000 */
[----:B-----5:R-:W-:Y:S01]  /*0cc0*/  ISETP.GE.AND P4, PT, R97, 0x1, PT ;  /* 0x000000016100780c */ /* 0x020fe20003f86270 */
[----:B--2---:R-:W-:Y:S01]  /*0cd0*/  FADD.FTZ R49, R50, R49 ;  /* 0x0000003132317221 */ /* 0x004fe20000010000 */
[----:B---3--:R-:W-:Y:S01]  /*0ce0*/  FADD.FTZ R51, R52, R51 ;  /* 0x0000003334337221 */ /* 0x008fe20000010000 */
[----:B------:R-:W-:Y:S01]  /*0cf0*/  BSSY B1, `(.L_x_2189) ;  /* 0x00000c2000017945 */ /* 0x000fe20003800000 */
[----:B------:R-:W-:Y:S02]  /*0d00*/  IMAD.MOV.U32 R61, RZ, RZ, RZ ;  /* 0x000000ffff3d7224 */ /* 0x000fe400078e00ff */
[----:B------:R-:W-:Y:S01]  /*0d10*/  FMUL.FTZ R63, R49, UR8 ;  /* 0x00000008313f7c20 */ /* 0x000fe20008410000 */
[----:B------:R-:W-:-:S06]  /*0d20*/  FMUL.FTZ R105, R51, UR8 ;  /* 0x0000000833697c20 */ /* 0x000fcc0008410000 */
[----:B------:R-:W-:-:S05]  /*0d30*/  @P4 IADD3 R97, R97, -0x1, RZ ;  /* 0xffffffff61614810 */ /* 0x000fca0007ffe0ff */
[----:B------:R-:W-:-:S05]  /*0d40*/  @P4 IMAD R97, R97, R84, RZ ;  /* 0x0000005461614224 */ /* 0x000fca00078e02ff */
[----:B------:R-:W-:-:S04]  /*0d50*/  @P4 SHF.R.S32.HI R48, RZ, 0x1f, R97 ;  /* 0x0000001fff304819 */ /* 0x000fc80000011461 */
[----:B------:R-:W-:-:S04]  /*0d60*/  @P4 LEA.HI R97, R48, R97, RZ, 0x3 ;  /* 0x0000006130614211 */ /* 0x000fc800078f18ff */
[----:B------:R-:W-:Y:S01]  /*0d70*/  @P4 LEA.HI.SX32 R61, R97, R0, 0x1d ;  /* 0x00000000613d4211 */ /* 0x000fe200078feaff */
[----:B------:R-:W-:Y:S06]  /*0d80*/  @!P2 BRA `(.L_x_2190) ;  /* 0x0000000800e0a947 */ /* 0x000fec0003800000 */
[----:B------:R-:W2:Y:S08]  /*0d90*/  @P4 LDC.64 R48, c[0x0][0x220] ;  /* 0x00008800ff304b82 */ /* 0x000eb00000000a00 */
[----:B-1----:R-:W1:Y:S08]  /*0da0*/  @!P3 LDC.64 R50, c[0x0][0x2c8] ;  /* 0x0000b200ff32bb82 */ /* 0x002e700000000a00 */
[----:B------:R-:W3:Y:S01]  /*0db0*/  @P4 LDC R110, c[0x0][0x29c] ;  /* 0x0000a700ff6e4b82 */ /* 0x000ee20000000800 */
[----:B--2---:R-:W-:-:S07]  /*0dc0*/  @P4 IMAD.WIDE.U32 R52, R61, 0x10, R48 ;  /* 0x000000103d344825 */ /* 0x004fce00078e0030 */
[----:B------:R-:W2:Y:S01]  /*0dd0*/  @P4 LDC R109, c[0x0][0x29c] ;  /* 0x0000a700ff6d4b82 */ /* 0x000ea20000000800 */
[----:B------:R4:W5:Y:S01]  /*0de0*/  @P4 LDG.E.128 R68, desc[UR4][R52.64] ;  /* 0x0000000434444981 */ /* 0x000962000c1e1d00 */
[----:B0-----:R-:W-:Y:S01]  /*0df0*/  ISETP.NE.AND P5, PT, R95, RZ, PT ;  /* 0x000000ff5f00720c */ /* 0x001fe20003fa5270 */
[----:B------:R-:W-:Y:S01]  /*0e00*/  BSSY B2, `(.L_x_2191) ;  /* 0x0000018000027945 */ /* 0x000fe20003800000 */
[----:B-1----:R-:W-:-:S04]  /*0e10*/  @!P3 ISETP.NE.U32.AND P1, PT, R50, RZ, PT ;  /* 0x000000ff3200b20c */ /* 0x002fc80003f25070 */
[----:B------:R-:W0:Y:S01]  /*0e20*/  LDC.64 R48, c[0x0][0x308] ;  /* 0x0000c200ff307b82 */ /* 0x000e220000000a00 */
[----:B------:R-:W-:Y:S02]  /*0e30*/  FSEL R112, R63, RZ, !P5 ;  /* 0x000000ff3f707208 */ /* 0x000fe40006800000 */
[----:B------:R-:W-:-:S04]  /*0e40*/  @!P3 ISETP.NE.AND.EX P1, PT, R51, RZ, PT, P1 ;  /* 0x000000ff3300b20c */ /* 0x000fc80003f25310 */
[----:B------:R-:W-:Y:S01]  /*0e50*/  @!P3 FSEL R63, R28, RZ, P1 ;  /* 0x000000ff1c3fb208 */ /* 0x000fe20000800000 */
[----:B------:R-:W1:Y:S08]  /*0e60*/  @P4 LDC R108, c[0x0][0x29c] ;  /* 0x0000a700ff6c4b82 */ /* 0x000e700000000800 */
[----:B------:R-:W1:Y:S01]  /*0e70*/  @P4 LDC R107, c[0x0][0x29c] ;  /* 0x0000a700ff6b4b82 */ /* 0x000e620000000800 */
[----:B0-----:R-:W-:-:S07]  /*0e80*/  ISETP.NE.U32.AND P0, PT, R48, RZ, PT ;  /* 0x000000ff3000720c */ /* 0x001fce0003f05070 */
[----:B------:R-:W0:Y:S01]  /*0e90*/  @P4 LDC R100, c[0x0][0x29c] ;  /* 0x0000a700ff644b82 */ /* 0x000e220000000800 */
[----:B------:R-:W-:-:S07]  /*0ea0*/  ISETP.NE.AND.EX P0, PT, R49, RZ, PT, P0 ;  /* 0x000000ff3100720c */ /* 0x000fce0003f05300 */
[----:B------:R-:W0:Y:S08]  /*0eb0*/  @P4 LDC R97, c[0x0][0x29c] ;  /* 0x0000a700ff614b82 */ /* 0x000e300000000800 */
[----:B------:R-:W0:Y:S08]  /*0ec0*/  @P4 LDC R62, c[0x0][0x29c] ;  /* 0x0000a700ff3e4b82 */ /* 0x000e300000000800 */
[----:B------:R-:W0:Y:S08]  /*0ed0*/  @P4 LDC R60, c[0x0][0x29c] ;  /* 0x0000a700ff3c4b82 */ /* 0x000e300000000800 */
[----:B----4-:R-:W4:Y:S01]  /*0ee0*/  @P0 LDC.64 R52, c[0x0][0x308] ;  /* 0x0000c200ff340b82 */ /* 0x010f220000000a00 */
[----:B-123--:R-:W-:Y:S05]  /*0ef0*/  @!P3 BRA `(.L_x_2192) ;  /* 0x000000000020b947 */ /* 0x00efea0003800000 */
[----:B------:R-:W-:Y:S01]  /*0f00*/  MOV R50, UR6 ;  /* 0x0000000600327c02 */ /* 0x000fe20008000f00 */
[----:B------:R-:W-:Y:S01]  /*0f10*/  FFMA.FTZ R63, R3, R105, R112 ;  /* 0x00000069033f7223 */ /* 0x000fe20000010070 */
[----:B------:R-:W-:Y:S02]  /*0f20*/  MOV R51, UR7 ;  /* 0x0000000700337c02 */ /* 0x000fe40008000f00 */
[----:B------:R-:W-:Y:S01]  /*0f30*/  ISETP.NE.U32.AND P1, PT, R50, RZ, PT ;  /* 0x000000ff3200720c */ /* 0x000fe20003f25070 */
[----:B------:R-:W-:-:S03]  /*0f40*/  FADD.FTZ R63, R90, -R63 ;  /* 0x8000003f5a3f7221 */ /* 0x000fc60000010000 */
[----:B------:R-:W-:Y:S01]  /*0f50*/  ISETP.NE.AND.EX P1, PT, R51, RZ, PT, P1 ;  /* 0x000000ff3300720c */ /* 0x000fe20003f25310 */
[----:B------:R-:W-:-:S12]  /*0f60*/  FMUL.FTZ R63, R86, R63 ;  /* 0x0000003f563f7220 */ /* 0x000fd80000410000 */
[----:B------:R-:W-:-:S07]  /*0f70*/  @P1 FADD.FTZ R63, R28, R63 ;  /* 0x0000003f1c3f1221 */ /* 0x000fce0000010000 */
.L_x_2192:
[----:B------:R-:W-:Y:S05]  /*0f80*/  BSYNC B2 ;  /* 0x0000000000027941 */ /* 0x000fea0003800000 */
.L_x_2191:
[----:B------:R-:W-:Y:S01]  /*0f90*/  @!P3 ISETP.NE.U32.AND P1, PT, R50, RZ, PT ;  /* 0x000000ff3200b20c */ /* 0x000fe20003f25070 */
[----:B------:R-:W-:Y:S03]  /*0fa0*/  BSSY B2, `(.L_x_2193) ;  /* 0x000000a000027945 */ /* 0x000fe60003800000 */
[----:B------:R-:W-:-:S04]  /*0fb0*/  @!P3 ISETP.NE.AND.EX P1, PT, R51, RZ, PT, P1 ;  /* 0x000000ff3300b20c */ /* 0x000fc80003f25310 */
[----:B------:R-:W-:Y:S01]  /*0fc0*/  @!P3 FSEL R102, R29, RZ, P1 ;  /* 0x000000ff1d66b208 */ /* 0x000fe20000800000 */
[----:B------:R-:W-:Y:S08]  /*0fd0*/  @!P3 BRA `(.L_x_2194) ;  /* 0x000000000018b947 */ /* 0x000ff00003800000 */
[----:B------:R-:W-:Y:S01]  /*0fe0*/  ISETP.NE.U32.AND P1, PT, R50, RZ, PT ;  /* 0x000000ff3200720c */ /* 0x000fe20003f25070 */
[----:B------:R-:W-:-:S03]  /*0ff0*/  FFMA.FTZ R98, R96, R105, R112 ;  /* 0x0000006960627223 */ /* 0x000fc60000010070 */
[----:B------:R-:W-:Y:S01]  /*1000*/  ISETP.NE.AND.EX P1, PT, R51, RZ, PT, P1 ;  /* 0x000000ff3300720c */ /* 0x000fe20003f25310 */
[----:B------:R-:W-:-:S04]  /*1010*/  FADD.FTZ R99, R59, -R98 ;  /* 0x800000623b637221 */ /* 0x000fc80000010000 */
[----:B------:R-:W-:-:S08]  /*1020*/  FMUL.FTZ R102, R86, R99 ;  /* 0x0000006356667220 */ /* 0x000fd00000410000 */
[----:B------:R-:W-:-:S07]  /*1030*/  @P1 FADD.FTZ R102, R29, R102 ;  /* 0x000000661d661221 */ /* 0x000fce0000010000 */
.L_x_2194:
[----:B------:R-:W-:Y:S05]  /*1040*/  BSYNC B2 ;  /* 0x0000000000027941 */ /* 0x000fea0003800000 */
.L_x_2193:
        /* <DEDUP_REMOVED lines=11> */
.L_x_2196:
[----:B------:R-:W-:Y:S05]  /*1100*/  BSYNC B2 ;  /* 0x0000000000027941 */ /* 0x000fea0003800000 */
.L_x_2195:
        /* <DEDUP_REMOVED lines=11> */
.L_x_2198:
[----:B------:R-:W-:Y:S05]  /*11c0*/  BSYNC B2 ;  /* 0x0000000000027941 */ /* 0x000fea0003800000 */
.L_x_2197:
        /* <DEDUP_REMOVED lines=11> */
.L_x_2200:
[----:B------:R-:W-:Y:S05]  /*1280*/  BSYNC B2 ;  /* 0x0000000000027941 */ /* 0x000fea0003800000 */
.L_x_2199:
        /* <DEDUP_REMOVED lines=11> */
.L_x_2202:
[----:B------:R-:W-:Y:S05]  /*1340*/  BSYNC B2 ;  /* 0x0000000000027941 */ /* 0x000fea0003800000 */
.L_x_2201:
        /* <DEDUP_REMOVED lines=11> */
.L_x_2204:
[----:B------:R-:W-:Y:S05]  /*1400*/  BSYNC B2 ;  /* 0x0000000000027941 */ /* 0x000fea0003800000 */
.L_x_2203:
        /* <DEDUP_REMOVED lines=11> */
.L_x_2206:
[----:B------:R-:W-:Y:S05]  /*14c0*/  BSYNC B2 ;  /* 0x0000000000027941 */ /* 0x000fea0003800000 */
.L_x_2205:
[----:B------:R-:W-:Y:S01]  /*14d0*/  ISETP.NE.U32.AND P1, PT, R48, RZ, PT ;  /* 0x000000ff3000720c */ /* 0x000fe20003f25070 */
[----:B------:R-:W-:Y:S01]  /*14e0*/  @P4 FMUL.FTZ R51, R63, R110 ;  /* 0x0000006e3f334220 */ /* 0x000fe20000410000 */
[----:B------:R-:W-:Y:S01]  /*14f0*/  @P4 FMUL.FTZ R50, R102, R109 ;  /* 0x0000006d66324220 */ /* 0x000fe20000410000 */
[----:B------:R-:W-:Y:S01]  /*1500*/  @P4 FMUL.FTZ R105, R101, R108 ;  /* 0x0000006c65694220 */ /* 0x000fe20000410000 */
[----:B------:R-:W-:Y:S01]  /*1510*/  ISETP.NE.AND.EX P1, PT, R49, RZ, PT, P1 ;  /* 0x000000ff3100720c */ /* 0x000fe20003f25310 */
[----:B------:R-:W-:Y:S01]  /*1520*/  @P4 FMUL.FTZ R48, R72, R51 ;  /* 0x0000003348304220 */ /* 0x000fe20000410000 */
[----:B------:R-:W-:Y:S01]  /*1530*/  @P4 FMUL.FTZ R49, R80, R50 ;  /* 0x0000003250314220 */ /* 0x000fe20000410000 */
[----:B------:R-:W-:Y:S01]  /*1540*/  @P4 FMUL.FTZ R86, R98, R107 ;  /* 0x0000006b62564220 */ /* 0x000fe20000410000 */
[----:B----4-:R-:W-:-:S04]  /*1550*/  @P0 IMAD.WIDE.U32 R52, R85, 0x20, R52 ;  /* 0x0000002055340825 */ /* 0x010fc800078e0034 */
[----:B0-----:R-:W-:Y:S01]  /*1560*/  @P4 FMUL.FTZ R85, R99, R100 ;  /* 0x0000006463554220 */ /* 0x001fe20000410000 */
[----:B------:R-:W-:Y:S01]  /*1570*/  @P4 F2FP.BF16.F32.PACK_AB R108, RZ, R48 ;  /* 0x00000030ff6c423e */ /* 0x000fe200000010ff */
[----:B------:R-:W-:Y:S01]  /*1580*/  @P4 FMUL.FTZ R100, R104, R97 ;  /* 0x0000006168644220 */ /* 0x000fe20000410000 */
[----:B------:R-:W-:Y:S01]  /*1590*/  @P4 F2FP.BF16.F32.PACK_AB R107, RZ, R49 ;  /* 0x00000031ff6b423e */ /* 0x000fe200000010ff */
[----:B------:R-:W-:Y:S01]  /*15a0*/  @P4 FMUL.FTZ R97, R103, R62 ;  /* 0x0000003e67614220 */ /* 0x000fe20000410000 */
[----:B------:R-:W0:Y:S01]  /*15b0*/  @P4 LDC.64 R48, c[0x0][0x2f8] ;  /* 0x0000be00ff304b82 */ /* 0x000e220000000a00 */
[----:B------:R-:W-:Y:S01]  /*15c0*/  @P4 FMUL.FTZ R62, R74, R85 ;  /* 0x000000554a3e4220 */ /* 0x000fe20000410000 */
[----:B------:R-:W-:Y:S01]  /*15d0*/  @P4 FMUL.FTZ R109, R73, R105 ;  /* 0x00000069496d4220 */ /* 0x000fe20000410000 */
[----:B------:R-:W-:Y:S01]  /*15e0*/  @P4 FMUL.FTZ R60, R106, R60 ;  /* 0x0000003c6a3c4220 */ /* 0x000fe20000410000 */
[----:B------:R-:W-:Y:S01]  /*15f0*/  @P4 FMUL.FTZ R112, R75, R97 ;  /* 0x000000614b704220 */ /* 0x000fe20000410000 */
[----:B------:R-:W-:Y:S01]  /*1600*/  @P4 FMUL.FTZ R110, R81, R86 ;  /* 0x00000056516e4220 */ /* 0x000fe20000410000 */
[----:B------:R-:W-:Y:S01]  /*1610*/  @P4 F2FP.BF16.F32.PACK_AB R62, RZ, R62 ;  /* 0x0000003eff3e423e */ /* 0x000fe200000010ff */
[----:B------:R-:W-:Y:S01]  /*1620*/  @P4 FMUL.FTZ R111, R82, R100 ;  /* 0x00000064526f4220 */ /* 0x000fe20000410000 */
[----:B------:R-:W-:Y:S01]  /*1630*/  @P4 FMUL.FTZ R113, R83, R60 ;  /* 0x0000003c53714220 */ /* 0x000fe20000410000 */
[----:B------:R-:W-:-:S02]  /*1640*/  @P4 F2FP.BF16.F32.PACK_AB R109, RZ, R109 ;  /* 0x0000006dff6d423e */ /* 0x000fc400000010ff */
[----:B------:R-:W-:Y:S02]  /*1650*/  @P4 PRMT R46, R62, 0x7610, R46 ;  /* 0x000076103e2e4816 */ /* 0x000fe4000000002e */
[----:B-----5:R-:W-:Y:S02]  /*1660*/  @P4 PRMT R62, R68, 0x7632, R62 ;  /* 0x00007632443e4816 */ /* 0x020fe4000000003e */
[----:B------:R-:W-:Y:S02]  /*1670*/  @P4 F2FP.BF16.F32.PACK_AB R112, RZ, R112 ;  /* 0x00000070ff70423e */ /* 0x000fe400000010ff */
[----:B------:R-:W-:Y:S02]  /*1680*/  @P4 SHF.L.U32 R62, R62, 0x10, RZ ;  /* 0x000000103e3e4819 */ /* 0x000fe400000006ff */
[----:B------:R-:W-:Y:S02]  /*1690*/  @P4 F2FP.BF16.F32.PACK_AB R110, RZ, R110 ;  /* 0x0000006eff6e423e */ /* 0x000fe400000010ff */
[----:B------:R-:W-:Y:S01]  /*16a0*/  @P4 F2FP.BF16.F32.PACK_AB R111, RZ, R111 ;  /* 0x0000006fff6f423e */ /* 0x000fe200000010ff */
[----:B------:R-:W-:Y:S01]  /*16b0*/  @P4 FFMA.FTZ R21, R50, R62, R21 ;  /* 0x0000003e32154223 */ /* 0x000fe20000010015 */
[----:B------:R-:W-:Y:S01]  /*16c0*/  @P4 F2FP.BF16.F32.PACK_AB R113, RZ, R113 ;  /* 0x00000071ff71423e */ /* 0x000fe200000010ff */
[----:B0-----:R-:W-:Y:S01]  /*16d0*/  @P4 IMAD.WIDE.U32 R48, R61, 0x10, R48 ;  /* 0x000000103d304825 */ /* 0x001fe200078e0030 */
[----:B------:R-:W-:-:S02]  /*16e0*/  @P4 PRMT R44, R108, 0x7610, R44 ;  /* 0x000076106c2c4816 */ /* 0x000fc4000000002c */
[----:B------:R-:W-:Y:S01]  /*16f0*/  @P4 PRMT R45, R109, 0x7610, R45 ;  /* 0x000076106d2d4816 */ /* 0x000fe2000000002d */
[----:B------:R-:W-:Y:S01]  /*1700*/  @P4 IMAD.U32 R61, R68, 0x10000, RZ ;  /* 0x00010000443d4824 */ /* 0x000fe200078e00ff */
[----:B------:R-:W-:Y:S02]  /*1710*/  @P4 PRMT R47, R112, 0x7610, R47 ;  /* 0x00007610702f4816 */ /* 0x000fe4000000002f */
[----:B------:R-:W-:Y:S01]  /*1720*/  SEL R36, R63, R36, P1 ;  /* 0x000000243f247207 */ /* 0x000fe20000800000 */
[----:B------:R-:W-:Y:S01]  /*1730*/  @P4 FFMA.FTZ R20, R51, R61, R20 ;  /* 0x0000003d33144223 */ /* 0x000fe20000010014 */
[----:B------:R-:W-:Y:S02]  /*1740*/  SEL R37, R102, R37, P1 ;  /* 0x0000002566257207 */ /* 0x000fe40000800000 */
[----:B------:R-:W-:Y:S02]  /*1750*/  SEL R38, R101, R38, P1 ;  /* 0x0000002665267207 */ /* 0x000fe40000800000 */
[----:B------:R-:W-:-:S02]  /*1760*/  SEL R39, R98, R39, P1 ;  /* 0x0000002762277207 */ /* 0x000fc40000800000 */
[----:B------:R-:W-:Y:S02]  /*1770*/  SEL R40, R99, R40, P1 ;  /* 0x0000002863287207 */ /* 0x000fe40000800000 */
[----:B------:R-:W-:Y:S01]  /*1780*/  SEL R41, R104, R41, P1 ;  /* 0x0000002968297207 */ /* 0x000fe20000800000 */
[----:B------:R-:W-:Y:S01]  /*1790*/  @P0 STG.E.128 desc[UR4][R52.64], R36 ;  /* 0x0000002434000986 */ /* 0x000fe2000c101d04 */
[----:B------:R-:W-:Y:S02]  /*17a0*/  SEL R42, R103, R42, P1 ;  /* 0x0000002a672a7207 */ /* 0x000fe40000800000 */
[----:B------:R-:W-:Y:S02]  /*17b0*/  SEL R43, R106, R43, P1 ;  /* 0x0000002b6a2b7207 */ /* 0x000fe40000800000 */
[----:B------:R-:W-:Y:S02]  /*17c0*/  @P4 PRMT R44, R44, 0x5410, R107 ;  /* 0x000054102c2c4816 */ /* 0x000fe4000000006b */
[----:B------:R-:W-:Y:S01]  /*17d0*/  @P4 PRMT R45, R45, 0x5410, R110 ;  /* 0x000054102d2d4816 */ /* 0x000fe2000000006e */
[----:B------:R-:W-:Y:S01]  /*17e0*/  @P0 STG.E.128 desc[UR4][R52.64+0x10], R40 ;  /* 0x0000102834000986 */ /* 0x000fe2000c101d04 */
[----:B------:R-:W-:-:S02]  /*17f0*/  @P4 PRMT R46, R46, 0x5410, R111 ;  /* 0x000054102e2e4816 */ /* 0x000fc4000000006f */
[----:B------:R-:W-:Y:S02]  /*1800*/  @P4 PRMT R47, R47, 0x5410, R113 ;  /* 0x000054102f2f4816 */ /* 0x000fe40000000071 */
[----:B------:R-:W-:Y:S02]  /*1810*/  @P4 PRMT R50, R69, 0x7632, R50 ;  /* 0x0000763245324816 */ /* 0x000fe40000000032 */
[----:B------:R-:W-:Y:S01]  /*1820*/  @P4 PRMT R61, R70, 0x7632, R61 ;  /* 0x00007632463d4816 */ /* 0x000fe2000000003d */
[----:B------:R0:W-:Y:S01]  /*1830*/  @P4 STG.E.128 desc[UR4][R48.64], R44 ;  /* 0x0000002c30004986 */ /* 0x0001e2000c101d04 */
[----:B------:R-:W-:Y:S01]  /*1840*/  @P4 PRMT R62, R71, 0x7632, R62 ;  /* 0x00007632473e4816 */ /* 0x000fe2000000003e */
[----:B------:R-:W-:Y:S01]  /*1850*/  @P4 IMAD.U32 R50, R50, 0x10000, RZ ;  /* 0x0001000032324824 */ /* 0x000fe200078e00ff */
[----:B------:R-:W-:Y:S02]  /*1860*/  @P4 SHF.L.U32 R63, R69, 0x10, RZ ;  /* 0x00000010453f4819 */ /* 0x000fe400000006ff */
[----:B------:R-:W-:Y:S01]  /*1870*/  @P4 SHF.L.U32 R51, R70, 0x10, RZ ;  /* 0x0000001046334819 */ /* 0x000fe200000006ff */
[----:B------:R-:W-:Y:S01]  /*1880*/  @P4 FFMA.FTZ R23, R86, R50, R23 ;  /* 0x0000003256174223 */ /* 0x000fe20000010017 */
[----:B------:R-:W-:Y:S01]  /*1890*/  @P4 SHF.L.U32 R61, R61, 0x10, RZ ;  /* 0x000000103d3d4819 */ /* 0x000fe200000006ff */
[----:B------:R-:W-:Y:S01]  /*18a0*/  @P4 FFMA.FTZ R22, R105, R63, R22 ;  /* 0x0000003f69164223 */ /* 0x000fe20000010016 */
[----:B------:R-:W-:Y:S01]  /*18b0*/  @P4 SHF.L.U32 R62, R62, 0x10, RZ ;  /* 0x000000103e3e4819 */ /* 0x000fe200000006ff */
[----:B------:R-:W-:-:S02]  /*18c0*/  @P4 FFMA.FTZ R16, R85, R51, R16 ;  /* 0x0000003355104223 */ /* 0x000fc40000010010 */
[----:B------:R-:W-:Y:S02]  /*18d0*/  @P4 FFMA.FTZ R17, R100, R61, R17 ;  /* 0x0000003d64114223 */ /* 0x000fe40000010011 */
[----:B------:R-:W-:Y:S01]  /*18e0*/  @P4 FFMA.FTZ R19, R60, R62, R19 ;  /* 0x0000003e3c134223 */ /* 0x000fe20000010013 */
[----:B0-----:R-:W-:-:S04]  /*18f0*/  @P4 IMAD.U32 R48, R71, 0x10000, RZ ;  /* 0x0001000047304824 */ /* 0x001fc800078e00ff */
[----:B------:R-:W-:-:S07]  /*1900*/  @P4 FFMA.FTZ R18, R97, R48, R18 ;  /* 0x0000003061124223 */ /* 0x000fce0000010012 */
.L_x_2190:
[----:B------:R-:W-:Y:S05]  /*1910*/  BSYNC B1 ;  /* 0x0000000000017941 */ /* 0x000fea0003800000 */
.L_x_2189:
[----:B--2---:R-:W2:Y:S02]  /*1920*/  LDC.64 R48, c[0x0][0x210] ;  /* 0x00008400ff307b82 */ /* 0x004ea40000000a00 */
[----:B--2---:R-:W-:-:S04]  /*1930*/  LEA R65, R48, R65, 0x2 ;  /* 0x0000004130417211 */ /* 0x004fc800078e10ff */
[----:B------:R-:W-:-:S13]  /*1940*/  ISETP.GE.AND P0, PT, R65, R49, PT ;  /* 0x000000314100720c */ /* 0x000fda0003f06270 */
[----:B------:R-:W-:Y:S05]  /*1950*/  @!P0 BRA `(.L_x_2207) ;  /* 0xffffffe800ac8947 */ /* 0x000fea000383ffff */
.L_x_2184:
[----:B------:R-:W-:Y:S05]  /*1960*/  BSYNC B0 ;  /* 0x0000000000007941 */ /* 0x000fea0003800000 */
.L_x_2183:
        /* <DEDUP_REMOVED lines=98> */
.L_x_2209:
[----:B------:R-:W-:Y:S05]  /*1f90*/  BSYNC B0 ;  /* 0x0000000000007941 */ /* 0x000fea0003800000 */
.L_x_2208:
        /* <DEDUP_REMOVED lines=10> */
.L_x_2188:
        /* <DEDUP_REMOVED lines=8> */
.L_x_2211:
[----:B------:R-:W-:Y:S05]  /*20c0*/  BSYNC B1 ;  /* 0x0000000000017941 */ /* 0x000fea0003800000 */
.L_x_2210:
        /* <DEDUP_REMOVED lines=8> */
.L_x_2212:
[----:B------:R-:W-:Y:S01]  /*2150*/  FADD.FTZ R49, R49, R52 ;  /* 0x0000003431317221 */ /* 0x000fe20000010000 */
[----:B------:R-:W-:-:S04]  /*2160*/  HFMA2.MMA R98, -RZ, RZ, 0, 1.1920928955078125e-07 ;  /* 0x00000002ff627435 */ /* 0x000fc800000001ff */
[----:B------:R-:W-:Y:S01]  /*2170*/  MOV R99, R49 ;  /* 0x0000003100637202 */ /* 0x000fe20000000f00 */
[----:B------:R-:W-:-:S07]  /*2180*/  IMAD.MOV.U32 R51, RZ, RZ, R63 ;  /* 0x000000ffff337224 */ /* 0x000fce00078e003f */
[----:B------:R-:W-:Y:S05]  /*2190*/  WARPSYNC.COLLECTIVE R62, `(.L_x_2213) ;  /* 0x000000003e087348 */ /* 0x000fea0003c00000 */
[----:B------:R0:W1:Y:S02]  /*21a0*/  SHFL.BFLY P0, R63, R99, R98, R101 ;  /* 0x0c000062633f7389 */ /* 0x0000640000000065 */
[----:B01----:R-:W-:Y:S01]  /*21b0*/  ENDCOLLECTIVE ;  /* 0x000000000000791b */ /* 0x003fe20003800000 */
.L_x_2213:
[----:B------:R-:W-:-:S05]  /*21c0*/  FADD.FTZ R51, R51, R50 ;  /* 0x0000003233337221 */ /* 0x000fca0000010000 */
[----:B------:R-:W-:Y:S01]  /*21d0*/  MOV R99, R51 ;  /* 0x0000003300637202 */ /* 0x000fe20000000f00 */
[----:B------:R-:W-:-:S07]  /*21e0*/  IMAD.MOV.U32 R48, RZ, RZ, R63 ;  /* 0x000000ffff307224 */ /* 0x000fce00078e003f */
[----:B------:R-:W-:Y:S05]  /*21f0*/  WARPSYNC.COLLECTIVE R62, `(.L_x_2214) ;  /* 0x000000003e087348 */ /* 0x000fea0003c00000 */
[----:B------:R0:W1:Y:S02]  /*2200*/  SHFL.BFLY P0, R63, R99, R98, R101 ;  /* 0x0c000062633f7389 */ /* 0x0000640000000065 */
[----:B01----:R-:W-:Y:S01]  /*2210*/  ENDCOLLECTIVE ;  /* 0x000000000000791b */ /* 0x003fe20003800000 */
.L_x_2214:
[----:B------:R-:W-:Y:S01]  /*2220*/  FADD.FTZ R48, R49, R48 ;  /* 0x0000003031307221 */ /* 0x000fe20000010000 */
[----:B------:R-:W-:-:S03]  /*2230*/  HFMA2.MMA R98, -RZ, RZ, 0, 2.384185791015625e-07 ;  /* 0x00000004ff627435 */ /* 0x000fc600000001ff */
[----:B------:R-:W-:Y:S01]  /*2240*/  IMAD.MOV.U32 R99, RZ, RZ, R48 ;  /* 0x000000ffff637224 */ /* 0x000fe200078e0030 */
[----:B------:R-:W-:-:S07]  /*2250*/  MOV R60, R63 ;  /* 0x0000003f003c7202 */ /* 0x000fce0000000f00 */
[----:B------:R-:W-:Y:S05]  /*2260*/  WARPSYNC.COLLECTIVE R62, `(.L_x_2215) ;  /* 0x000000003e087348 */ /* 0x000fea0003c00000 */
[----:B------:R0:W1:Y:S02]  /*2270*/  SHFL.BFLY P0, R63, R99, R98, R101 ;  /* 0x0c000062633f7389 */ /* 0x0000640000000065 */
[----:B01----:R-:W-:Y:S01]  /*2280*/  ENDCOLLECTIVE ;  /* 0x000000000000791b */ /* 0x003fe20003800000 */
.L_x_2215:
[----:B------:R-:W-:-:S04]  /*2290*/  FADD.FTZ R60, R51, R60 ;  /* 0x0000003c333c7221 */ /* 0x000fc80000010000 */
[----:B------:R-:W-:Y:S01]  /*22a0*/  IMAD.MOV.U32 R99, RZ, RZ, R60 ;  /* 0x000000ffff637224 */ /* 0x000fe200078e003c */
[----:B------:R-:W-:-:S07]  /*22b0*/  MOV R53, R63 ;  /* 0x0000003f00357202 */ /* 0x000fce0000000f00 */
[----:B------:R-:W-:Y:S05]  /*22c0*/  WARPSYNC.COLLECTIVE R62, `(.L_x_2216) ;  /* 0x000000003e087348 */ /* 0x000fea0003c00000 */
[----:B------:R0:W1:Y:S02]  /*22d0*/  SHFL.BFLY P0, R63, R99, R98, R101 ;  /* 0x0c000062633f7389 */ /* 0x0000640000000065 */
[----:B01----:R-:W-:Y:S01]  /*22e0*/  ENDCOLLECTIVE ;  /* 0x000000000000791b */ /* 0x003fe20003800000 */
.L_x_2216:
[----:B------:R-:W-:Y:S01]  /*22f0*/  FADD.FTZ R53, R48, R53 ;  /* 0x0000003530357221 */ /* 0x000fe20000010000 */
[----:B------:R-:W-:-:S04]  /*2300*/  HFMA2.MMA R98, -RZ, RZ, 0, 4.76837158203125e-07 ;  /* 0x00000008ff627435 */ /* 0x000fc800000001ff */
[----:B------:R-:W-:Y:S02]  /*2310*/  MOV R99, R53 ;  /* 0x0000003500637202 */ /* 0x000fe40000000f00 */
[----:B------:R-:W-:-:S07]  /*2320*/  MOV R61, R63 ;  /* 0x0000003f003d7202 */ /* 0x000fce0000000f00 */
[----:B------:R-:W-:Y:S05]  /*2330*/  WARPSYNC.COLLECTIVE R62, `(.L_x_2217) ;  /* 0x000000003e087348 */ /* 0x000fea0003c00000 */
[----:B------:R0:W1:Y:S02]  /*2340*/  SHFL.BFLY P0, R63, R99, R98, R101 ;  /* 0x0c000062633f7389 */ /* 0x0000640000000065 */
[----:B01----:R-:W-:Y:S01]  /*2350*/  ENDCOLLECTIVE ;  /* 0x000000000000791b */ /* 0x003fe20003800000 */
.L_x_2217:
[----:B------:R-:W-:-:S05]  /*2360*/  FADD.FTZ R61, R60, R61 ;  /* 0x0000003d3c3d7221 */ /* 0x000fca0000010000 */
[----:B------:R-:W-:Y:S01]  /*2370*/  MOV R99, R61 ;  /* 0x0000003d00637202 */ /* 0x000fe20000000f00 */
[----:B------:R-:W-:-:S07]  /*2380*/  IMAD.MOV.U32 R50, RZ, RZ, R63 ;  /* 0x000000ffff327224 */ /* 0x000fce00078e003f */
[----:B------:R-:W-:Y:S05]  /*2390*/  WARPSYNC.COLLECTIVE R62, `(.L_x_2218) ;  /* 0x000000003e087348 */ /* 0x000fea0003c00000 */
[----:B------:R0:W1:Y:S02]  /*23a0*/  SHFL.BFLY P0, R63, R99, R98, R101 ;  /* 0x0c000062633f7389 */ /* 0x0000640000000065 */
[----:B01----:R-:W-:Y:S01]  /*23b0*/  ENDCOLLECTIVE ;  /* 0x000000000000791b */ /* 0x003fe20003800000 */
.L_x_2218:
[----:B------:R-:W-:-:S05]  /*23c0*/  FADD.FTZ R50, R53, R50 ;  /* 0x0000003235327221 */ /* 0x000fca0000010000 */
[----:B------:R-:W-:Y:S01]  /*23d0*/  MOV R99, R50 ;  /* 0x0000003200637202 */ /* 0x000fe20000000f00 */
[----:B------:R-:W-:Y:S01]  /*23e0*/  IMAD.MOV.U32 R98, RZ, RZ, 0x10 ;  /* 0x00000010ff627424 */ /* 0x000fe200078e00ff */
[----:B------:R-:W-:-:S07]  /*23f0*/  MOV R52, R63 ;  /* 0x0000003f00347202 */ /* 0x000fce0000000f00 */
[----:B------:R-:W-:Y:S05]  /*2400*/  WARPSYNC.COLLECTIVE R62, `(.L_x_2219) ;  /* 0x000000003e087348 */ /* 0x000fea0003c00000 */
[----:B------:R0:W1:Y:S02]  /*2410*/  SHFL.BFLY P0, R63, R99, R98, R101 ;  /* 0x0c000062633f7389 */ /* 0x0000640000000065 */
[----:B01----:R-:W-:Y:S01]  /*2420*/  ENDCOLLECTIVE ;  /* 0x000000000000791b */ /* 0x003fe20003800000 */
.L_x_2219:
[----:B------:R-:W-:-:S05]  /*2430*/  FADD.FTZ R52, R61, R52 ;  /* 0x000000343d347221 */ /* 0x000fca0000010000 */
[----:B------:R-:W-:Y:S02]  /*2440*/  MOV R99, R52 ;  /* 0x0000003400637202 */ /* 0x000fe40000000f00 */
[----:B------:R-:W-:-:S07]  /*2450*/  MOV R49, R63 ;  /* 0x0000003f00317202 */ /* 0x000fce0000000f00 */
[----:B------:R-:W-:Y:S05]  /*2460*/  WARPSYNC.COLLECTIVE R62, `(.L_x_2220) ;  /* 0x000000003e087348 */ /* 0x000fea0003c00000 */
[----:B------:R0:W1:Y:S02]  /*2470*/  SHFL.BFLY P0, R63, R99, R98, R101 ;  /* 0x0c000062633f7389 */ /* 0x0000640000000065 */
[----:B01----:R-:W-:Y:S01]  /*2480*/  ENDCOLLECTIVE ;  /* 0x000000000000791b */ /* 0x003fe20003800000 */
.L_x_2220:
[----:B------:R-:W-:Y:S01]  /*2490*/  MOV R51, R63 ;  /* 0x0000003f00337202 */ /* 0x000fe20000000f00 */
[----:B------:R-:W-:Y:S06]  /*24a0*/  BRA `(.L_x_2221) ;  /* 0xffffffe800007947 */ /* 0x000fec000383ffff */
.L_x_2222:
        /* <DEDUP_REMOVED lines=13> */
.L_x_6530:


//--------------------- .text._ZN10layer_norm13ln_bwd_kernelINS_13Kernel_traitsI13__nv_bfloat16S2_fS2_fjLj256ELj1ELj4ELj1ELj16ENS_18Kernel_traits_baseILj256ES2_S2_fS2_fjLj128EEEEELb0ELb1ELb1ELb1EEEvNS_9BwdParamsE --------------------------
	.section	.text._ZN10layer_norm13ln_bwd_kernelINS_13Kernel_traitsI13__nv_bfloat16S2_fS2_fjLj256ELj1ELj4ELj1ELj16ENS_18Kernel_traits_baseILj256ES2_S2_fS2_fjLj128EEEEELb0ELb1ELb1ELb1EEEvNS_9BwdParamsE,"ax",@progbits
	.align	128
        .global         _ZN10layer_norm13ln_bwd_kernelINS_13Kernel_traitsI13__nv_bfloat16S2_fS2_fjLj256ELj1ELj4ELj1ELj16ENS_18Kernel_traits_baseILj256ES2_S2_fS2_fjLj128EEEEELb0ELb1ELb1ELb1EEEvNS_9BwdParamsE
        .type           _ZN10layer_norm13ln_bwd_kernelINS_13Kernel_traitsI13__nv_bfloat16S2_fS2_fjLj256ELj1ELj4ELj1ELj16ENS_18Kernel_traits_baseILj256ES2_S2_fS2_fjLj128EEEEELb0ELb1ELb1ELb1EEEvNS_9BwdParamsE,@function
        .size           _ZN10layer_norm13ln_bwd_kernelINS_13Kernel_traitsI13__nv_bfloat16S2_fS2_fjLj256ELj1ELj4ELj1ELj16ENS_18Kernel_traits_baseILj256ES2_S2_fS2_fjLj128EEEEELb0ELb1ELb1ELb1EEEvNS_9BwdParamsE,(.L_x_6531 - _ZN10layer_norm13ln_bwd_kernelINS_13Kernel_traitsI13__nv_bfloat16S2_fS2_fjLj256ELj1ELj4ELj1ELj16ENS_18Kernel_traits_baseILj256ES2_S2_fS2_fjLj128EEEEELb0ELb1ELb1ELb1EEEvNS_9BwdParamsE)
        .other          _ZN10layer_norm13ln_bwd_kernelINS_13Kernel_traitsI13__nv_bfloat16S2_fS2_fjLj256ELj1ELj4ELj1ELj16ENS_18Kernel_traits_baseILj256ES2_S2_fS2_fjLj128EEEEELb0ELb1ELb1ELb1EEEvNS_9BwdParamsE,@"STO_CUDA_ENTRY STV_DEFAULT"
_ZN10layer_norm13ln_bwd_kernelINS_13Kernel_traitsI13__nv_bfloat16S2_fS2_fjLj256ELj1ELj4ELj1ELj16ENS_18Kernel_traits_baseILj256ES2_S2_fS2_fjLj128EEEEELb0ELb1ELb1ELb1EEEvNS_9BwdParamsE:
.text._ZN10layer_norm13ln_bwd_kernelINS_13Kernel_traitsI13__nv_bfloat16S2_fS2_fjLj256ELj1ELj4ELj1ELj16ENS_18Kernel_traits_baseILj256ES2_S2_fS2_fjLj128EEEEELb0ELb1ELb1ELb1EEEvNS_9BwdParamsE:
[----:B------:R-:W-:Y:S01]  /*0000*/  LDC R1, c[0x0][0x28] ;  /* 0x00000a00ff017b82 */ /* 0x000fe20000000800 */
[----:B------:R-:W0:Y:S01]  /*0010*/  S2R R2, SR_TID.X ;  /* 0x0000000000027919 */ /* 0x000e220000002100 */
[----:B------:R-:W-:Y:S01]  /*0020*/  ULDC.64 UR4, c[0x0][0x278] ;  /* 0x00009e0000047ab9 */ /* 0x000fe20000000a00 */
[----:B------:R-:W-:Y:S01]  /*0030*/  ULDC UR6, c[0x0][0x214] ;  /* 0x0000850000067ab9 */ /* 0x000fe20000000800 */
[----:B------:R-:W-:Y:S01]  /*0040*/  ULDC UR8, c[0x0][0x290] ;  /* 0x0000a40000087ab9 */ /* 0x000fe20000000800 */
[----:B------:R-:W1:Y:S01]  /*0050*/  S2R R3, SR_CTAID.X ;  /* 0x0000000000037919 */ /* 0x000e620000002500 */
        /* <DEDUP_REMOVED lines=26> */
.L_x_2224:
        /* <DEDUP_REMOVED lines=17> */
[----:B--2---:R-:W-:Y:S02]  /*0310*/  PRMT R73, R4, 0x7632, R73 ;  /* 0x0000763204497816 */ /* 0x004fe40000000049 */
[----:B------:R-:W-:Y:S02]  /*0320*/  PRMT R76, R7, 0x7632, R76 ;  /* 0x00007632074c7816 */ /* 0x000fe4000000004c */
[C---:B------:R-:W-:Y:S01]  /*0330*/  PRMT R74, R5.reuse, 0x7632, R74 ;  /* 0x00007632054a7816 */ /* 0x040fe2000000004a */
[----:B------:R-:W-:Y:S01]  /*0340*/  IMAD.U32 R5, R5, 0x10000, RZ ;  /* 0x0001000005057824 */ /* 0x000fe200078e00ff */
[----:B------:R-:W-:Y:S01]  /*0350*/  PRMT R75, R6, 0x7632, R75 ;  /* 0x00007632064b7816 */ /* 0x000fe2000000004b */
[----:B------:R-:W-:Y:S01]  /*0360*/  IMAD.U32 R73, R73, 0x10000, RZ ;  /* 0x0001000049497824 */ /* 0x000fe200078e00ff */
[----:B------:R-:W-:Y:S01]  /*0370*/  SHF.L.U32 R4, R4, 0x10, RZ ;  /* 0x0000001004047819 */ /* 0x000fe200000006ff */
[----:B------:R-:W-:Y:S01]  /*0380*/  IMAD.U32 R76, R76, 0x10000, RZ ;  /* 0x000100004c4c7824 */ /* 0x000fe200078e00ff */
[----:B------:R-:W-:-:S02]  /*0390*/  SHF.L.U32 R6, R6, 0x10, RZ ;  /* 0x0000001006067819 */ /* 0x000fc400000006ff */
[----:B------:R-:W-:Y:S02]  /*03a0*/  SHF.L.U32 R7, R7, 0x10, RZ ;  /* 0x0000001007077819 */ /* 0x000fe400000006ff */
[----:B------:R-:W-:Y:S02]  /*03b0*/  SHF.L.U32 R74, R74, 0x10, RZ ;  /* 0x000000104a4a7819 */ /* 0x000fe400000006ff */
[----:B0-----:R-:W-:-:S07]  /*03c0*/  SHF.L.U32 R75, R75, 0x10, RZ ;  /* 0x000000104b4b7819 */ /* 0x001fce00000006ff */
.L_x_2246:
[----:B------:R-:W0:Y:S08]  /*03d0*/  LDC.64 R62, c[0x0][0x288] ;  /* 0x0000a200ff3e7b82 */ /* 0x000e300000000a00 */
[----:B------:R-:W1:Y:S08]  /*03e0*/  LDC.64 R80, c[0x0][0x280] ;  /* 0x0000a000ff507b82 */ /* 0x000e700000000a00 */
[----:B------:R-:W2:Y:S01]  /*03f0*/  LDC.64 R78, c[0x0][0x258] ;  /* 0x00009600ff4e7b82 */ /* 0x000ea20000000a00 */
[----:B0-----:R-:W-:-:S07]  /*0400*/  IMAD.WIDE R62, R0, 0x4, R62 ;  /* 0x00000004003e7825 */ /* 0x001fce00078e023e */
[----:B------:R-:W0:Y:S01]  /*0410*/  LDC.64 R86, c[0x0][0x250] ;  /* 0x00009400ff567b82 */ /* 0x000e220000000a00 */
[----:B------:R-:W3:Y:S01]  /*0420*/  LDG.E R62, desc[UR4][R62.64] ;  /* 0x000000043e3e7981 */ /* 0x000ee2000c1e1900 */
[----:B-1----:R-:W-:-:S06]  /*0430*/  IMAD.WIDE R80, R0, 0x4, R80 ;  /* 0x0000000400507825 */ /* 0x002fcc00078e0250 */
[----:B-----5:R1:W5:Y:S01]  /*0440*/  LDG.E R80, desc[UR4][R80.64] ;  /* 0x0000000450507981 */ /* 0x020362000c1e1900 */
[----:B--2---:R-:W-:-:S05]  /*0450*/  IMAD.WIDE R78, R0, 0x4, R78 ;  /* 0x00000004004e7825 */ /* 0x004fca00078e024e */
[----:B------:R2:W5:Y:S01]  /*0460*/  LDG.E R77, desc[UR4][R78.64] ;  /* 0x000000044e4d7981 */ /* 0x000562000c1e1900 */
[----:B-1----:R-:W1:Y:S08]  /*0470*/  LDC R81, c[0x0][0x218] ;  /* 0x00008600ff517b82 */ /* 0x002e700000000800 */
[----:B--2---:R-:W2:Y:S01]  /*0480*/  LDC.64 R78, c[0x0][0x2c8] ;  /* 0x0000b200ff4e7b82 */ /* 0x004ea20000000a00 */
[----:B------:R-:W-:Y:S01]  /*0490*/  BSSY B1, `(.L_x_2226) ;  /* 0x000006c000017945 */ /* 0x000fe20003800000 */
[----:B-1----:R-:W-:-:S05]  /*04a0*/  IMAD R82, R0, R81, RZ ;  /* 0x0000005100527224 */ /* 0x002fca00078e02ff */
[----:B------:R-:W-:-:S04]  /*04b0*/  SHF.R.S32.HI R83, RZ, 0x1f, R82 ;  /* 0x0000001fff537819 */ /* 0x000fc80000011452 */
[----:B------:R-:W-:-:S04]  /*04c0*/  LEA.HI R83, R83, R82, RZ, 0x3 ;  /* 0x0000005253537211 */ /* 0x000fc800078f18ff */
[----:B------:R-:W-:Y:S01]  /*04d0*/  LEA.HI.SX32 R82, R83, R2, 0x1d ;  /* 0x0000000253527211 */ /* 0x000fe200078feaff */
[----:B0-----:R-:W-:-:S04]  /*04e0*/  IMAD.WIDE R86, R0, 0x4, R86 ;  /* 0x0000000400567825 */ /* 0x001fc800078e0256 */
[----:B--2---:R-:W-:Y:S01]  /*04f0*/  IMAD.WIDE.U32 R78, R82, 0x20, R78 ;  /* 0x00000020524e7825 */ /* 0x004fe200078e004e */
[----:B---3--:R-:W-:-:S13]  /*0500*/  ISETP.GT.AND P1, PT, R62, RZ, PT ;  /* 0x000000ff3e00720c */ /* 0x008fda0003f24270 */
[----:B------:R-:W-:Y:S05]  /*0510*/  @P1 BRA `(.L_x_2227) ;  /* 0x0000000000281947 */ /* 0x000fea0003800000 */
[----:B------:R-:W-:Y:S01]  /*0520*/  MOV R83, UR12 ;  /* 0x0000000c00537c02 */ /* 0x000fe20008000f00 */
[----:B------:R-:W-:Y:S01]  /*0530*/  HFMA2.MMA R62, -RZ, RZ, 0, 0 ;  /* 0x00000000ff3e7435 */ /* 0x000fe200000001ff */
[----:B------:R-:W-:Y:S01]  /*0540*/  MOV R84, UR13 ;  /* 0x0000000d00547c02 */ /* 0x000fe20008000f00 */
[----:B------:R-:W-:Y:S01]  /*0550*/  IMAD.MOV.U32 R93, RZ, RZ, RZ ;  /* 0x000000ffff5d7224 */ /* 0x000fe200078e00ff */
[----:B------:R-:W-:-:S04]  /*0560*/  ISETP.NE.U32.AND P0, PT, R83, RZ, PT ;  /* 0x000000ff5300720c */ /* 0x000fc80003f05070 */
[----:B------:R-:W-:-:S13]  /*0570*/  ISETP.NE.AND.EX P0, PT, R84, RZ, PT, P0 ;  /* 0x000000ff5400720c */ /* 0x000fda0003f05300 */
[----:B------:R-:W-:Y:S05]  /*0580*/  @!P0 BRA `(.L_x_2228) ;  /* 0x0000000400708947 */ /* 0x000fea0003800000 */
[----:B------:R0:W5:Y:S04]  /*0590*/  LDG.E.128 R12, desc[UR4][R78.64] ;  /* 0x000000044e0c7981 */ /* 0x000168000c1e1d00 */
[----:B------:R0:W5:Y:S01]  /*05a0*/  LDG.E.128 R8, desc[UR4][R78.64+0x10] ;  /* 0x000010044e087981 */ /* 0x000162000c1e1d00 */
[----:B------:R-:W-:Y:S05]  /*05b0*/  BRA `(.L_x_2228) ;  /* 0x0000000400647947 */ /* 0x000fea0003800000 */
.L_x_2227:
        /* <DEDUP_REMOVED lines=8> */
[----:B0-----:R-:W-:-:S05]  /*0640*/  IMAD.WIDE.U32 R88, R82, 0x20, R88 ;  /* 0x0000002052587825 */ /* 0x001fca00078e0058 */
[----:B------:R-:W3:Y:S01]  /*0650*/  LDG.E.128 R60, desc[UR4][R88.64] ;  /* 0x00000004583c7981 */ /* 0x000ee2000c1e1d00 */
[----:B-1----:R-:W-:-:S03]  /*0660*/  IMAD.WIDE.U32 R68, R3, 0x10, R64 ;  /* 0x0000001003447825 */ /* 0x002fc600078e0040 */
[----:B------:R0:W4:Y:S04]  /*0670*/  LDG.E.128 R64, desc[UR4][R88.64+0x10] ;  /* 0x0000100458407981 */ /* 0x000128000c1e1d00 */
[----:B------:R-:W4:Y:S01]  /*0680*/  LDG.E.128 R68, desc[UR4][R68.64] ;  /* 0x0000000444447981 */ /* 0x000f22000c1e1d00 */
[----:B------:R-:W-:Y:S01]  /*0690*/  IMAD.U32 R83, RZ, RZ, UR12 ;  /* 0x0000000cff537e24 */ /* 0x000fe2000f8e00ff */
[----:B------:R-:W-:-:S04]  /*06a0*/  MOV R84, UR13 ;  /* 0x0000000d00547c02 */ /* 0x000fc80008000f00 */
[----:B------:R-:W-:-:S04]  /*06b0*/  ISETP.NE.U32.AND P0, PT, R83, RZ, PT ;  /* 0x000000ff5300720c */ /* 0x000fc80003f05070 */
[----:B------:R-:W-:-:S13]  /*06c0*/  ISETP.NE.AND.EX P0, PT, R84, RZ, PT, P0 ;  /* 0x000000ff5400720c */ /* 0x000fda0003f05300 */
[----:B------:R-:W5:Y:S04]  /*06d0*/  @P0 LDG.E.128 R12, desc[UR4][R78.64] ;  /* 0x000000044e0c0981 */ /* 0x000f68000c1e1d00 */
[----:B------:R1:W5:Y:S01]  /*06e0*/  @P0 LDG.E.128 R8, desc[UR4][R78.64+0x10] ;  /* 0x000010044e080981 */ /* 0x000362000c1e1d00 */
[----:B------:R-:W-:-:S04]  /*06f0*/  ISETP.NE.AND P0, PT, R72, RZ, PT ;  /* 0x000000ff4800720c */ /* 0x000fc80003f05270 */
[----:B--2---:R-:W-:-:S05]  /*0700*/  FSEL R92, R86, RZ, !P0 ;  /* 0x000000ff565c7208 */ /* 0x004fca0004000000 */
[C---:B---3--:R-:W-:Y:S01]  /*0710*/  FADD.FTZ R86, -R92.reuse, R60 ;  /* 0x0000003c5c567221 */ /* 0x048fe20000010100 */
[C---:B------:R-:W-:Y:S01]  /*0720*/  FADD.FTZ R60, -R92.reuse, R61 ;  /* 0x0000003d5c3c7221 */ /* 0x040fe20000010100 */
[C---:B------:R-:W-:Y:S01]  /*0730*/  FADD.FTZ R62, -R92.reuse, R62 ;  /* 0x0000003e5c3e7221 */ /* 0x040fe20000010100 */
[C---:B0-----:R-:W-:Y:S01]  /*0740*/  FADD.FTZ R88, -R92.reuse, R63 ;  /* 0x0000003f5c587221 */ /* 0x041fe20000010100 */
[C---:B----4-:R-:W-:Y:S01]  /*0750*/  FADD.FTZ R64, -R92.reuse, R64 ;  /* 0x000000405c407221 */ /* 0x050fe20000010100 */
[C---:B------:R-:W-:Y:S01]  /*0760*/  FADD.FTZ R90, -R92.reuse, R65 ;  /* 0x000000415c5a7221 */ /* 0x040fe20000010100 */
[----:B------:R-:W-:Y:S01]  /*0770*/  FADD.FTZ R66, -R92, R66 ;  /* 0x000000425c427221 */ /* 0x000fe20000010100 */
[C---:B------:R-:W-:Y:S02]  /*0780*/  PRMT R61, R68.reuse, 0x7632, R61 ;  /* 0x00007632443d7816 */ /* 0x040fe4000000003d */
[----:B------:R-:W-:Y:S01]  /*0790*/  SHF.L.U32 R63, R68, 0x10, RZ ;  /* 0x00000010443f7819 */ /* 0x000fe200000006ff */
[----:B------:R-:W-:Y:S01]  /*07a0*/  FADD.FTZ R92, -R92, R67 ;  /* 0x000000435c5c7221 */ /* 0x000fe20000010100 */
[C---:B------:R-:W-:Y:S01]  /*07b0*/  PRMT R65, R69.reuse, 0x7632, R65 ;  /* 0x0000763245417816 */ /* 0x040fe20000000041 */
[----:B------:R-:W-:Y:S01]  /*07c0*/  IMAD.U32 R69, R69, 0x10000, RZ ;  /* 0x0001000045457824 */ /* 0x000fe200078e00ff */
[----:B------:R-:W-:-:S02]  /*07d0*/  PRMT R68, R71, 0x7632, R68 ;  /* 0x0000763247447816 */ /* 0x000fc40000000044 */
[----:B------:R-:W-:Y:S01]  /*07e0*/  SHF.L.U32 R87, R71, 0x10, RZ ;  /* 0x0000001047577819 */ /* 0x000fe200000006ff */
[C---:B-----5:R-:W-:Y:S01]  /*07f0*/  FMUL.FTZ R71, R77.reuse, R62 ;  /* 0x0000003e4d477220 */ /* 0x060fe20000410000 */
[----:B------:R-:W-:Y:S01]  /*0800*/  PRMT R67, R70, 0x7632, R67 ;  /* 0x0000763246437816 */ /* 0x000fe20000000043 */
[----:B------:R-:W-:Y:S01]  /*0810*/  FMUL.FTZ R85, R77, R64 ;  /* 0x000000404d557220 */ /* 0x000fe20000410000 */
[----:B-1----:R-:W-:Y:S02]  /*0820*/  IMAD.U32 R78, R61, 0x10000, RZ ;  /* 0x000100003d4e7824 */ /* 0x002fe400078e00ff */
[----:B------:R-:W-:Y:S01]  /*0830*/  FMUL.FTZ R64, R4, R63 ;  /* 0x0000003f04407220 */ /* 0x000fe20000410000 */
[C---:B------:R-:W-:Y:S01]  /*0840*/  FMUL.FTZ R3, R77.reuse, R86 ;  /* 0x000000564d037220 */ /* 0x040fe20000410000 */
[----:B------:R-:W-:Y:S01]  /*0850*/  FMUL.FTZ R89, R77, R66 ;  /* 0x000000424d597220 */ /* 0x000fe20000410000 */
[-C--:B------:R-:W-:Y:S01]  /*0860*/  FFMA.FTZ R38, R71, R69.reuse, R38 ;  /* 0x0000004547267223 */ /* 0x080fe20000010026 */
[----:B------:R-:W-:Y:S01]  /*0870*/  FADD.FTZ R46, R46, R69 ;  /* 0x000000452e2e7221 */ /* 0x000fe20000010000 */
[----:B------:R-:W-:Y:S01]  /*0880*/  FMUL.FTZ R66, R5, R69 ;  /* 0x0000004505427220 */ /* 0x000fe20000410000 */
[----:B------:R-:W-:Y:S01]  /*0890*/  SHF.L.U32 R62, R67, 0x10, RZ ;  /* 0x00000010433e7819 */ /* 0x000fe200000006ff */
[----:B------:R-:W-:-:S02]  /*08a0*/  IMAD.U32 R69, R68, 0x10000, RZ ;  /* 0x0001000044457824 */ /* 0x000fc400078e00ff */
[----:B------:R-:W-:Y:S01]  /*08b0*/  FMUL.FTZ R67, R73, R78 ;  /* 0x0000004e49437220 */ /* 0x000fe20000410000 */
[----:B------:R-:W-:Y:S01]  /*08c0*/  FADD.FTZ R68, RZ, R64 ;  /* 0x00000040ff447221 */ /* 0x000fe20000010000 */
[----:B------:R-:W-:Y:S01]  /*08d0*/  FMUL.FTZ R60, R77, R60 ;  /* 0x0000003c4d3c7220 */ /* 0x000fe20000410000 */
[----:B------:R-:W-:Y:S01]  /*08e0*/  FFMA.FTZ R61, R3, R64, RZ ;  /* 0x00000040033d7223 */ /* 0x000fe200000100ff */
[----:B------:R-:W-:Y:S01]  /*08f0*/  SHF.L.U32 R65, R65, 0x10, RZ ;  /* 0x0000001041417819 */ /* 0x000fe200000006ff */
[----:B------:R-:W-:Y:S01]  /*0900*/  FMUL.FTZ R88, R77, R88 ;  /* 0x000000584d587220 */ /* 0x000fe20000410000 */
[----:B------:R-:W-:Y:S01]  /*0910*/  FFMA.FTZ R36, R3, R63, R36 ;  /* 0x0000003f03247223 */ /* 0x000fe20000010024 */
[----:B------:R-:W-:Y:S01]  /*0920*/  FADD.FTZ R44, R44, R63 ;  /* 0x0000003f2c2c7221 */ /* 0x000fe20000010000 */
[----:B------:R-:W-:Y:S01]  /*0930*/  FADD.FTZ R63, R68, R67 ;  /* 0x00000043443f7221 */ /* 0x000fe20000010000 */
[----:B------:R-:W-:Y:S01]  /*0940*/  FFMA.FTZ R68, R60, R67, R61 ;  /* 0x000000433c447223 */ /* 0x000fe2000001003d */
[----:B------:R-:W-:Y:S01]  /*0950*/  SHF.L.U32 R79, R70, 0x10, RZ ;  /* 0x00000010464f7819 */ /* 0x000fe200000006ff */
        /* <DEDUP_REMOVED lines=29> */
[----:B------:R-:W-:Y:S01]  /*0b30*/  FADD.FTZ R93, R78, R69 ;  /* 0x000000454e5d7221 */ /* 0x000fe20000010000 */
[----:B------:R-:W-:-:S07]  /*0b40*/  FFMA.FTZ R62, R92, R69, R63 ;  /* 0x000000455c3e7223 */ /* 0x000fce000001003f */
.L_x_2228:
[----:B------:R-:W-:Y:S05]  /*0b50*/  BSYNC B1 ;  /* 0x0000000000017941 */ /* 0x000fea0003800000 */
.L_x_2226:
        /* <DEDUP_REMOVED lines=20> */
.L_x_2258:
[----:B-----5:R-:W-:Y:S01]  /*0ca0*/  ISETP.GE.AND P2, PT, R80, 0x1, PT ;  /* 0x000000015000780c */ /* 0x020fe20003f46270 */
[----:B-1----:R-:W-:Y:S01]  /*0cb0*/  FADD.FTZ R86, R62, R63 ;  /* 0x0000003f3e567221 */ /* 0x002fe20000010000 */
[----:B------:R-:W-:-:S11]  /*0cc0*/  HFMA2.MMA R79, -RZ, RZ, 0, 0 ;  /* 0x00000000ff4f7435 */ /* 0x000fd600000001ff */
[----:B------:R-:W-:-:S05]  /*0cd0*/  @P2 IADD3 R80, R80, -0x1, RZ ;  /* 0xffffffff50502810 */ /* 0x000fca0007ffe0ff */
[----:B------:R-:W-:-:S05]  /*0ce0*/  @P2 IMAD R80, R80, R81, RZ ;  /* 0x0000005150502224 */ /* 0x000fca00078e02ff */
[----:B------:R-:W-:-:S04]  /*0cf0*/  @P2 SHF.R.S32.HI R63, RZ, 0x1f, R80 ;  /* 0x0000001fff3f2819 */ /* 0x000fc80000011450 */
[----:B------:R-:W-:-:S04]  /*0d00*/  @P2 LEA.HI R63, R63, R80, RZ, 0x3 ;  /* 0x000000503f3f2211 */ /* 0x000fc800078f18ff */
[----:B------:R-:W-:Y:S02]  /*0d10*/  @P2 LEA.HI.SX32 R79, R63, R2, 0x1d ;  /* 0x000000023f4f2211 */ /* 0x000fe400078feaff */
[----:B0-----:R-:W0:Y:S03]  /*0d20*/  @P2 LDC.64 R62, c[0x0][0x220] ;  /* 0x00008800ff3e2b82 */ /* 0x001e260000000a00 */
[----:B0-----:R-:W-:-:S05]  /*0d30*/  @P2 IMAD.WIDE.U32 R80, R79, 0x10, R62 ;  /* 0x000000104f502825 */ /* 0x001fca00078e003e */
[----:B------:R-:W0:Y:S01]  /*0d40*/  LDC.64 R62, c[0x0][0x308] ;  /* 0x0000c200ff3e7b82 */ /* 0x000e220000000a00 */
[----:B------:R1:W5:Y:S01]  /*0d50*/  @P2 LDG.E.128 R48, desc[UR4][R80.64] ;  /* 0x0000000450302981 */ /* 0x000362000c1e1d00 */
[----:B------:R-:W-:Y:S01]  /*0d60*/  @!P1 ISETP.NE.U32.AND P0, PT, R83, RZ, PT ;  /* 0x000000ff5300920c */ /* 0x000fe20003f05070 */
[----:B--2---:R-:W-:Y:S01]  /*0d70*/  FADD.FTZ R78, R87, R78 ;  /* 0x0000004e574e7221 */ /* 0x004fe20000010000 */
[----:B------:R-:W-:Y:S01]  /*0d80*/  FMUL.FTZ R87, R86, UR8 ;  /* 0x0000000856577c20 */ /* 0x000fe20008410000 */
[----:B------:R-:W-:Y:S01]  /*0d90*/  ISETP.NE.AND P3, PT, R72, RZ, PT ;  /* 0x000000ff4800720c */ /* 0x000fe20003f65270 */
[----:B------:R-:W-:Y:S01]  /*0da0*/  BSSY B1, `(.L_x_2230) ;  /* 0x000000c000017945 */ /* 0x000fe20003800000 */
[----:B------:R-:W-:Y:S01]  /*0db0*/  @!P1 ISETP.NE.AND.EX P0, PT, R84, RZ, PT, P0 ;  /* 0x000000ff5400920c */ /* 0x000fe20003f05300 */
[----:B------:R-:W-:Y:S01]  /*0dc0*/  FMUL.FTZ R86, R78, UR8 ;  /* 0x000000084e567c20 */ /* 0x000fe20008410000 */
[----:B------:R-:W-:Y:S02]  /*0dd0*/  FSEL R87, R87, RZ, !P3 ;  /* 0x000000ff57577208 */ /* 0x000fe40005800000 */
[----:B------:R-:W-:Y:S01]  /*0de0*/  @!P1 FSEL R91, R12, RZ, P0 ;  /* 0x000000ff0c5b9208 */ /* 0x000fe20000000000 */
[----:B-1----:R-:W-:Y:S08]  /*0df0*/  @!P1 BRA `(.L_x_2231) ;  /* 0x0000000000189947 */ /* 0x002ff00003800000 */
[----:B------:R-:W-:Y:S01]  /*0e00*/  ISETP.NE.U32.AND P0, PT, R83, RZ, PT ;  /* 0x000000ff5300720c */ /* 0x000fe20003f05070 */
[----:B------:R-:W-:-:S03]  /*0e10*/  FFMA.FTZ R81, R3, R86, R87 ;  /* 0x0000005603517223 */ /* 0x000fc60000010057 */
[----:B------:R-:W-:Y:S01]  /*0e20*/  ISETP.NE.AND.EX P0, PT, R84, RZ, PT, P0 ;  /* 0x000000ff5400720c */ /* 0x000fe20003f05300 */
[----:B------:R-:W-:-:S04]  /*0e30*/  FADD.FTZ R78, R64, -R81 ;  /* 0x80000051404e7221 */ /* 0x000fc80000010000 */
[----:B------:R-:W-:-:S08]  /*0e40*/  FMUL.FTZ R91, R77, R78 ;  /* 0x0000004e4d5b7220 */ /* 0x000fd00000410000 */
[----:B------:R-:W-:-:S07]  /*0e50*/  @P0 FADD.FTZ R91, R12, R91 ;  /* 0x0000005b0c5b0221 */ /* 0x000fce0000010000 */
.L_x_2231:
[----:B------:R-:W-:Y:S05]  /*0e60*/  BSYNC B1 ;  /* 0x0000000000017941 */ /* 0x000fea0003800000 */
.L_x_2230:
[----:B------:R-:W1:Y:S01]  /*0e70*/  @P2 LDC R78, c[0x0][0x29c] ;  /* 0x0000a700ff4e2b82 */ /* 0x000e620000000800 */
[----:B0-----:R-:W-:Y:S01]  /*0e80*/  ISETP.NE.U32.AND P0, PT, R62, RZ, PT ;  /* 0x000000ff3e00720c */ /* 0x001fe20003f05070 */
[----:B------:R-:W-:Y:S01]  /*0e90*/  BSSY B1, `(.L_x_2232) ;  /* 0x0000014000017945 */ /* 0x000fe20003800000 */
[----:B------:R-:W-:Y:S02]  /*0ea0*/  @!P1 ISETP.NE.U32.AND P3, PT, R83, RZ, PT ;  /* 0x000000ff5300920c */ /* 0x000fe40003f65070 */
[----:B------:R-:W-:Y:S02]  /*0eb0*/  ISETP.NE.AND.EX P0, PT, R63, RZ, PT, P0 ;  /* 0x000000ff3f00720c */ /* 0x000fe40003f05300 */
[----:B------:R-:W-:Y:S02]  /*0ec0*/  @!P1 ISETP.NE.AND.EX P3, PT, R84, RZ, PT, P3 ;  /* 0x000000ff5400920c */ /* 0x000fe40003f65330 */
[C---:B------:R-:W-:Y:S01]  /*0ed0*/  SEL R52, R91.reuse, R52, P0 ;  /* 0x000000345b347207 */ /* 0x040fe20000000000 */
[----:B-1----:R-:W-:Y:S01]  /*0ee0*/  @P2 FMUL.FTZ R91, R91, R78 ;  /* 0x0000004e5b5b2220 */ /* 0x002fe20000410000 */
[----:B-----5:R-:W-:-:S04]  /*0ef0*/  @P2 IMAD.U32 R78, R48, 0x10000, RZ ;  /* 0x00010000304e2824 */ /* 0x020fc800078e00ff */
[----:B------:R-:W-:Y:S01]  /*0f00*/  @P2 FFMA.FTZ R24, R91, R78, R24 ;  /* 0x0000004e5b182223 */ /* 0x000fe20000010018 */
[----:B------:R-:W-:-:S05]  /*0f10*/  @P2 SHF.L.U32 R78, R16, 0x10, RZ ;  /* 0x00000010104e2819 */ /* 0x000fca00000006ff */
[----:B------:R-:W-:-:S05]  /*0f20*/  @P2 FMUL.FTZ R78, R91, R78 ;  /* 0x0000004e5b4e2220 */ /* 0x000fca0000410000 */
        /* <DEDUP_REMOVED lines=10> */
.L_x_2233:
[----:B------:R-:W-:Y:S05]  /*0fd0*/  BSYNC B1 ;  /* 0x0000000000017941 */ /* 0x000fea0003800000 */
.L_x_2232:
[----:B------:R-:W0:Y:S01]  /*0fe0*/  @P2 LDC R81, c[0x0][0x29c] ;  /* 0x0000a700ff512b82 */ /* 0x000e220000000800 */
[----:B------:R-:W-:Y:S01]  /*0ff0*/  @P2 PRMT R80, R48, 0x7632, R80 ;  /* 0x0000763230502816 */ /* 0x000fe20000000050 */
[----:B------:R-:W-:Y:S01]  /*1000*/  BSSY B1, `(.L_x_2234) ;  /* 0x0000014000017945 */ /* 0x000fe20003800000 */
[----:B------:R-:W-:Y:S02]  /*1010*/  SEL R53, R78, R53, P0 ;  /* 0x000000354e357207 */ /* 0x000fe40000000000 */
[----:B------:R-:W-:Y:S02]  /*1020*/  @P2 SHF.L.U32 R80, R80, 0x10, RZ ;  /* 0x0000001050502819 */ /* 0x000fe400000006ff */
[----:B------:R-:W-:-:S04]  /*1030*/  @!P1 ISETP.NE.U32.AND P3, PT, R83, RZ, PT ;  /* 0x000000ff5300920c */ /* 0x000fc80003f65070 */
[----:B------:R-:W-:Y:S01]  /*1040*/  @!P1 ISETP.NE.AND.EX P3, PT, R84, RZ, PT, P3 ;  /* 0x000000ff5400920c */ /* 0x000fe20003f65330 */
[----:B0-----:R-:W-:-:S04]  /*1050*/  @P2 FMUL.FTZ R78, R78, R81 ;  /* 0x000000514e4e2220 */ /* 0x001fc80000410000 */
[----:B------:R-:W-:Y:S01]  /*1060*/  @P2 FFMA.FTZ R25, R78, R80, R25 ;  /* 0x000000504e192223 */ /* 0x000fe20000010019 */
[----:B------:R-:W-:-:S05]  /*1070*/  @P2 PRMT R80, R16, 0x7632, R80 ;  /* 0x0000763210502816 */ /* 0x000fca0000000050 */
[----:B------:R-:W-:-:S04]  /*1080*/  @P2 IMAD.U32 R81, R80, 0x10000, RZ ;  /* 0x0001000050512824 */ /* 0x000fc800078e00ff */
        /* <DEDUP_REMOVED lines=11> */
.L_x_2235:
[----:B------:R-:W-:Y:S05]  /*1140*/  BSYNC B1 ;  /* 0x0000000000017941 */ /* 0x000fea0003800000 */
.L_x_2234:
[----:B------:R-:W0:Y:S01]  /*1150*/  @P2 LDC R78, c[0x0][0x29c] ;  /* 0x0000a700ff4e2b82 */ /* 0x000e220000000800 */
[----:B------:R-:W-:Y:S01]  /*1160*/  SEL R54, R81, R54, P0 ;  /* 0x0000003651367207 */ /* 0x000fe20000000000 */
[----:B------:R-:W-:Y:S01]  /*1170*/  BSSY B1, `(.L_x_2236) ;  /* 0x0000012000017945 */ /* 0x000fe20003800000 */
[----:B------:R-:W-:-:S04]  /*1180*/  @!P1 ISETP.NE.U32.AND P3, PT, R83, RZ, PT ;  /* 0x000000ff5300920c */ /* 0x000fc80003f65070 */
[----:B------:R-:W-:Y:S01]  /*1190*/  @!P1 ISETP.NE.AND.EX P3, PT, R84, RZ, PT, P3 ;  /* 0x000000ff5400920c */ /* 0x000fe20003f65330 */
[----:B0-----:R-:W-:Y:S01]  /*11a0*/  @P2 FMUL.FTZ R81, R81, R78 ;  /* 0x0000004e51512220 */ /* 0x001fe20000410000 */
[----:B------:R-:W-:-:S05]  /*11b0*/  @P2 SHF.L.U32 R78, R49, 0x10, RZ ;  /* 0x00000010314e2819 */ /* 0x000fca00000006ff */
        /* <DEDUP_REMOVED lines=13> */
.L_x_2237:
[----:B------:R-:W-:Y:S05]  /*1290*/  BSYNC B1 ;  /* 0x0000000000017941 */ /* 0x000fea0003800000 */
.L_x_2236:
[----:B------:R-:W0:Y:S01]  /*12a0*/  @P2 LDC R81, c[0x0][0x29c] ;  /* 0x0000a700ff512b82 */ /* 0x000e220000000800 */
[----:B------:R-:W-:Y:S01]  /*12b0*/  @P2 PRMT R80, R49, 0x7632, R80 ;  /* 0x0000763231502816 */ /* 0x000fe20000000050 */
[----:B------:R-:W-:Y:S01]  /*12c0*/  BSSY B1, `(.L_x_2238) ;  /* 0x0000014000017945 */ /* 0x000fe20003800000 */
[----:B------:R-:W-:Y:S02]  /*12d0*/  SEL R55, R78, R55, P0 ;  /* 0x000000374e377207 */ /* 0x000fe40000000000 */
[----:B------:R-:W-:Y:S01]  /*12e0*/  @!P1 ISETP.NE.U32.AND P3, PT, R83, RZ, PT ;  /* 0x000000ff5300920c */ /* 0x000fe20003f65070 */
[----:B------:R-:W-:-:S03]  /*12f0*/  @P2 IMAD.U32 R80, R80, 0x10000, RZ ;  /* 0x0001000050502824 */ /* 0x000fc600078e00ff */
[----:B------:R-:W-:Y:S01]  /*1300*/  @!P1 ISETP.NE.AND.EX P3, PT, R84, RZ, PT, P3 ;  /* 0x000000ff5400920c */ /* 0x000fe20003f65330 */
[----:B0-----:R-:W-:-:S04]  /*1310*/  @P2 FMUL.FTZ R78, R78, R81 ;  /* 0x000000514e4e2220 */ /* 0x001fc80000410000 */
[----:B------:R-:W-:Y:S01]  /*1320*/  @P2 FFMA.FTZ R27, R78, R80, R27 ;  /* 0x000000504e1b2223 */ /* 0x000fe2000001001b */
[----:B------:R-:W-:-:S04]  /*1330*/  @P2 PRMT R80, R17, 0x7632, R80 ;  /* 0x0000763211502816 */ /* 0x000fc80000000050 */
        /* <DEDUP_REMOVED lines=12> */
.L_x_2239:
[----:B------:R-:W-:Y:S05]  /*1400*/  BSYNC B1 ;  /* 0x0000000000017941 */ /* 0x000fea0003800000 */
.L_x_2238:
        /* <DEDUP_REMOVED lines=20> */
.L_x_2241:
[----:B------:R-:W-:Y:S05]  /*1550*/  BSYNC B1 ;  /* 0x0000000000017941 */ /* 0x000fea0003800000 */
.L_x_2240:
        /* <DEDUP_REMOVED lines=22> */
.L_x_2243:
[----:B------:R-:W-:Y:S05]  /*16c0*/  BSYNC B1 ;  /* 0x0000000000017941 */ /* 0x000fea0003800000 */
.L_x_2242:
[----:B------:R-:W0:Y:S01]  /*16d0*/  @P2 LDC R78, c[0x0][0x29c] ;  /* 0x0000a700ff4e2b82 */ /* 0x000e220000000800 */
[----:B------:R-:W-:Y:S01]  /*16e0*/  SEL R34, R81, R34, P0 ;  /* 0x0000002251227207 */ /* 0x000fe20000000000 */
[----:B------:R-:W-:Y:S01]  /*16f0*/  BSSY B1, `(.L_x_2244) ;  /* 0x0000012000017945 */ /* 0x000fe20003800000 */
[----:B------:R-:W-:-:S04]  /*1700*/  @!P1 ISETP.NE.U32.AND P3, PT, R83, RZ, PT ;  /* 0x000000ff5300920c */ /* 0x000fc80003f65070 */
[----:B------:R-:W-:Y:S01]  /*1710*/  @!P1 ISETP.NE.AND.EX P3, PT, R84, RZ, PT, P3 ;  /* 0x000000ff5400920c */ /* 0x000fe20003f65330 */
[----:B0-----:R-:W-:Y:S01]  /*1720*/  @P2 FMUL.FTZ R81, R81, R78 ;  /* 0x0000004e51512220 */ /* 0x001fe20000410000 */
[----:B------:R-:W-:-:S04]  /*1730*/  @P2 IMAD.U32 R78, R51, 0x10000, RZ ;  /* 0x00010000334e2824 */ /* 0x000fc800078e00ff */
        /* <DEDUP_REMOVED lines=13> */
.L_x_2245:
[----:B------:R-:W-:Y:S05]  /*1810*/  BSYNC B1 ;  /* 0x0000000000017941 */ /* 0x000fea0003800000 */
.L_x_2244:
[----:B------:R-:W-:Y:S01]  /*1820*/  ISETP.NE.U32.AND P1, PT, R62, RZ, PT ;  /* 0x000000ff3e00720c */ /* 0x000fe20003f25070 */
[----:B------:R-:W0:Y:S01]  /*1830*/  @P2 LDC R87, c[0x0][0x29c] ;  /* 0x0000a700ff572b82 */ /* 0x000e220000000800 */
[----:B------:R-:W-:Y:S02]  /*1840*/  SEL R35, R78, R35, P0 ;  /* 0x000000234e237207 */ /* 0x000fe40000000000 */
[----:B------:R-:W-:-:S05]  /*1850*/  ISETP.NE.AND.EX P1, PT, R63, RZ, PT, P1 ;  /* 0x000000ff3f00720c */ /* 0x000fca0003f25310 */
[----:B------:R-:W1:Y:S08]  /*1860*/  @P2 LDC.64 R80, c[0x0][0x2f8] ;  /* 0x0000be00ff502b82 */ /* 0x000e700000000a00 */
[----:B------:R-:W2:Y:S01]  /*1870*/  @P1 LDC.64 R62, c[0x0][0x308] ;  /* 0x0000c200ff3e1b82 */ /* 0x000ea20000000a00 */
[----:B0-----:R-:W-:Y:S01]  /*1880*/  @P2 FMUL.FTZ R84, R78, R87 ;  /* 0x000000574e542220 */ /* 0x001fe20000410000 */
[----:B-1----:R-:W-:-:S04]  /*1890*/  @P2 IMAD.WIDE.U32 R80, R79, 0x10, R80 ;  /* 0x000000104f502825 */ /* 0x002fc800078e0050 */
[----:B--2---:R-:W-:Y:S01]  /*18a0*/  @P1 IMAD.WIDE.U32 R82, R82, 0x20, R62 ;  /* 0x0000002052521825 */ /* 0x004fe200078e003e */
[----:B------:R-:W-:-:S04]  /*18b0*/  @P2 PRMT R62, R19, 0x7632, R62 ;  /* 0x00007632133e2816 */ /* 0x000fc8000000003e */
[----:B------:R-:W-:Y:S01]  /*18c0*/  @P2 SHF.L.U32 R77, R62, 0x10, RZ ;  /* 0x000000103e4d2819 */ /* 0x000fe200000006ff */
[----:B------:R0:W-:Y:S01]  /*18d0*/  @P1 STG.E.128 desc[UR4][R82.64], R52 ;  /* 0x0000003452001986 */ /* 0x0001e2000c101d04 */
[----:B------:R-:W1:Y:S03]  /*18e0*/  LDC.64 R62, c[0x0][0x210] ;  /* 0x00008400ff3e7b82 */ /* 0x000e660000000a00 */
[----:B------:R-:W-:Y:S01]  /*18f0*/  @P2 FMUL.FTZ R77, R84, R77 ;  /* 0x0000004d544d2220 */ /* 0x000fe20000410000 */
[----:B------:R0:W-:Y:S04]  /*1900*/  @P1 STG.E.128 desc[UR4][R82.64+0x10], R32 ;  /* 0x0000102052001986 */ /* 0x0001e8000c101d04 */
[----:B------:R-:W-:-:S04]  /*1910*/  @P2 F2FP.BF16.F32.PACK_AB R77, RZ, R77 ;  /* 0x0000004dff4d223e */ /* 0x000fc800000010ff */
[----:B------:R-:W-:-:S05]  /*1920*/  @P2 PRMT R59, R59, 0x5410, R77 ;  /* 0x000054103b3b2816 */ /* 0x000fca000000004d */
[----:B------:R0:W-:Y:S01]  /*1930*/  @P2 STG.E.128 desc[UR4][R80.64], R56 ;  /* 0x0000003850002986 */ /* 0x0001e2000c101d04 */
[----:B-1----:R-:W-:Y:S01]  /*1940*/  IMAD R0, R62, 0x4, R0 ;  /* 0x000000043e007824 */ /* 0x002fe200078e0200 */
[----:B------:R-:W-:-:S04]  /*1950*/  @P2 PRMT R62, R51, 0x7632, R62 ;  /* 0x00007632333e2816 */ /* 0x000fc8000000003e */
[----:B------:R-:W-:Y:S02]  /*1960*/  ISETP.GE.AND P0, PT, R0, R63, PT ;  /* 0x0000003f0000720c */ /* 0x000fe40003f06270 */
[----:B------:R-:W-:-:S05]  /*1970*/  @P2 SHF.L.U32 R62, R62, 0x10, RZ ;  /* 0x000000103e3e2819 */ /* 0x000fca00000006ff */
[----:B------:R-:W-:-:S06]  /*1980*/  @P2 FFMA.FTZ R23, R84, R62, R23 ;  /* 0x0000003e54172223 */ /* 0x000fcc0000010017 */
[----:B0-----:R-:W-:Y:S05]  /*1990*/  @!P0 BRA `(.L_x_2246) ;  /* 0xffffffe8008c8947 */ /* 0x001fea000383ffff */
.L_x_2225:
[----:B------:R-:W-:Y:S05]  /*19a0*/  BSYNC B0 ;  /* 0x0000000000007941 */ /* 0x000fea0003800000 */
.L_x_2223:
        /* <DEDUP_REMOVED lines=89> */
.L_x_2229:
[----:B------:R-:W-:Y:S01]  /*1f40*/  BSSY B1, `(.L_x_2247) ;  /* 0x0000007000017945 */ /* 0x000fe20003800000 */
[----:B0-----:R-:W-:Y:S01]  /*1f50*/  IMAD.MOV.U32 R79, RZ, RZ, 0x1 ;  /* 0x00000001ff4f7424 */ /* 0x001fe200078e00ff */
[----:B------:R-:W-:Y:S02]  /*1f60*/  MOV R86, 0x1f ;  /* 0x0000001f00567802 */ /* 0x000fe40000000f00 */
[----:B------:R-:W-:-:S07]  /*1f70*/  MOV R91, 0xffffffff ;  /* 0xffffffff005b7802 */ /* 0x000fce0000000f00 */
[----:B-----5:R-:W-:Y:S05]  /*1f80*/  WARPSYNC.COLLECTIVE R91, `(.L_x_2248) ;  /* 0x000000005b087348 */ /* 0x020fea0003c00000 */
[----:B------:R0:W1:Y:S02]  /*1f90*/  SHFL.BFLY P0, R78, R93, R79, R86 ;  /* 0x0c00004f5d4e7389 */ /* 0x0000640000000056 */
[----:B01---5:R-:W-:Y:S01]  /*1fa0*/  ENDCOLLECTIVE ;  /* 0x000000000000791b */ /* 0x023fe20003800000 */
.L_x_2248:
[----:B------:R-:W-:Y:S05]  /*1fb0*/  BSYNC B1 ;  /* 0x0000000000017941 */ /* 0x000fea0003800000 */
.L_x_2247:
[----:B------:R-:W-:Y:S01]  /*1fc0*/  HFMA2.MMA R79, -RZ, RZ, 0, 5.9604644775390625e-08 ;  /* 0x00000001ff4f7435 */ /* 0x000fe200000001ff */
[----:B------:R-:W-:Y:S01]  /*1fd0*/  FADD.FTZ R63, R78, R93 ;  /* 0x0000005d4e3f7221 */ /* 0x000fe20000010000 */
[----:B------:R-:W-:Y:S01]  /*1fe0*/  IMAD.MOV.U32 R93, RZ, RZ, R62 ;  /* 0x000000ffff5d7224 */ /* 0x000fe200078e003e */
[----:B------:R-:W-:Y:S01]  /*1ff0*/  MOV R86, 0x1f ;  /* 0x0000001f00567802 */ /* 0x000fe20000000f00 */
[----:B------:R-:W-:-:S07]  /*2000*/  IMAD.MOV.U32 R91, RZ, RZ, -0x1 ;  /* 0xffffffffff5b7424 */ /* 0x000fce00078e00ff */
[----:B------:R-:W-:Y:S05]  /*2010*/  WARPSYNC.COLLECTIVE R91, `(.L_x_2249) ;  /* 0x000000005b087348 */ /* 0x000fea0003c00000 */
[----:B------:R0:W1:Y:S02]  /*2020*/  SHFL.BFLY P0, R78, R93, R79, R86 ;  /* 0x0c00004f5d4e7389 */ /* 0x0000640000000056 */
[----:B01----:R-:W-:Y:S01]  /*2030*/  ENDCOLLECTIVE ;  /* 0x000000000000791b */ /* 0x003fe20003800000 */
.L_x_2249:
[----:B------:R-:W-:Y:S01]  /*2040*/  MOV R93, R63 ;  /* 0x0000003f005d7202 */ /* 0x000fe20000000f00 */
[----:B------:R-:W-:Y:S01]  /*2050*/  IMAD.MOV.U32 R79, RZ, RZ, 0x2 ;  /* 0x00000002ff4f7424 */ /* 0x000fe200078e00ff */
[----:B------:R-:W-:-:S07]  /*2060*/  MOV R87, R78 ;  /* 0x0000004e00577202 */ /* 0x000fce0000000f00 */
[----:B------:R-:W-:Y:S05]  /*2070*/  WARPSYNC.COLLECTIVE R91, `(.L_x_2250) ;  /* 0x000000005b087348 */ /* 0x000fea0003c00000 */
[----:B------:R0:W1:Y:S02]  /*2080*/  SHFL.BFLY P0, R78, R93, R79, R86 ;  /* 0x0c00004f5d4e7389 */ /* 0x0000640000000056 */
[----:B01----:R-:W-:Y:S01]  /*2090*/  ENDCOLLECTIVE ;  /* 0x000000000000791b */ /* 0x003fe20003800000 */
.L_x_2250:
[----:B------:R-:W-:-:S05]  /*20a0*/  FADD.FTZ R87, R87, R62 ;  /* 0x0000003e57577221 */ /* 0x000fca0000010000 */
[----:B------:R-:W-:Y:S01]  /*20b0*/  MOV R93, R87 ;  /* 0x00000057005d7202 */ /* 0x000fe20000000f00 */
[----:B------:R-:W-:-:S07]  /*20c0*/  FADD.FTZ R63, R63, R78 ;  /* 0x0000004e3f3f7221 */ /* 0x000fce0000010000 */
[----:B------:R-:W-:Y:S05]  /*20d0*/  WARPSYNC.COLLECTIVE R91, `(.L_x_2251) ;  /* 0x000000005b087348 */ /* 0x000fea0003c00000 */
[----:B------:R0:W1:Y:S02]  /*20e0*/  SHFL.BFLY P0, R78, R93, R79, R86 ;  /* 0x0c00004f5d4e7389 */ /* 0x0000640000000056 */
[----:B01----:R-:W-:Y:S01]  /*20f0*/  ENDCOLLECTIVE ;  /* 0x000000000000791b */ /* 0x003fe20003800000 */
.L_x_2251:
[----:B------:R-:W-:Y:S01]  /*2100*/  HFMA2.MMA R79, -RZ, RZ, 0, 2.384185791015625e-07 ;  /* 0x00000004ff4f7435 */ /* 0x000fe200000001ff */
[----:B------:R-:W-:Y:S01]  /*2110*/  IMAD.MOV.U32 R93, RZ, RZ, R63 ;  /* 0x000000ffff5d7224 */ /* 0x000fe200078e003f */
[----:B------:R-:W-:-:S09]  /*2120*/  MOV R62, R78 ;  /* 0x0000004e003e7202 */ /* 0x000fd20000000f00 */
[----:B------:R-:W-:Y:S05]  /*2130*/  WARPSYNC.COLLECTIVE R91, `(.L_x_2252) ;  /* 0x000000005b087348 */ /* 0x000fea0003c00000 */
[----:B------:R0:W1:Y:S02]  /*2140*/  SHFL.BFLY P0, R78, R93, R79, R86 ;  /* 0x0c00004f5d4e7389 */ /* 0x0000640000000056 */
[----:B01----:R-:W-:Y:S01]  /*2150*/  ENDCOLLECTIVE ;  /* 0x000000000000791b */ /* 0x003fe20003800000 */
.L_x_2252:
[----:B------:R-:W-:-:S05]  /*2160*/  FADD.FTZ R87, R87, R62 ;  /* 0x0000003e57577221 */ /* 0x000fca0000010000 */
[----:B------:R-:W-:Y:S01]  /*2170*/  MOV R93, R87 ;  /* 0x00000057005d7202 */ /* 0x000fe20000000f00 */
[----:B------:R-:W-:-:S07]  /*2180*/  FADD.FTZ R62, R63, R78 ;  /* 0x0000004e3f3e7221 */ /* 0x000fce0000010000 */
[----:B------:R-:W-:Y:S05]  /*2190*/  WARPSYNC.COLLECTIVE R91, `(.L_x_2253) ;  /* 0x000000005b087348 */ /* 0x000fea0003c00000 */
[----:B------:R0:W1:Y:S02]  /*21a0*/  SHFL.BFLY P0, R78, R93, R79, R86 ;  /* 0x0c00004f5d4e7389 */ /* 0x0000640000000056 */
[----:B01----:R-:W-:Y:S01]  /*21b0*/  ENDCOLLECTIVE ;  /* 0x000000000000791b */ /* 0x003fe20003800000 */
.L_x_2253:
[----:B------:R-:W-:Y:S01]  /*21c0*/  HFMA2.MMA R79, -RZ, RZ, 0, 4.76837158203125e-07 ;  /* 0x00000008ff4f7435 */ /* 0x000fe200000001ff */
[----:B------:R-:W-:Y:S01]  /*21d0*/  MOV R93, R62 ;  /* 0x0000003e005d7202 */ /* 0x000fe20000000f00 */
[----:B------:R-:W-:-:S04]  /*21e0*/  IMAD.MOV.U32 R86, RZ, RZ, R78 ;  /* 0x000000ffff567224 */ /* 0x000fc800078e004e */
[----:B------:R-:W-:Y:S01]  /*21f0*/  FADD.FTZ R87, R87, R86 ;  /* 0x0000005657577221 */ /* 0x000fe20000010000 */
[----:B------:R-:W-:-:S07]  /*2200*/  IMAD.MOV.U32 R86, RZ, RZ, 0x1f ;  /* 0x0000001fff567424 */ /* 0x000fce00078e00ff */
[----:B------:R-:W-:Y:S05]  /*2210*/  WARPSYNC.COLLECTIVE R91, `(.L_x_2254) ;  /* 0x000000005b087348 */ /* 0x000fea0003c00000 */
[----:B------:R0:W1:Y:S02]  /*2220*/  SHFL.BFLY P0, R78, R93, R79, R86 ;  /* 0x0c00004f5d4e7389 */ /* 0x0000640000000056 */
[----:B01----:R-:W-:Y:S01]  /*2230*/  ENDCOLLECTIVE ;  /* 0x000000000000791b */ /* 0x003fe20003800000 */
.L_x_2254:
[----:B------:R-:W-:Y:S01]  /*2240*/  MOV R93, R87 ;  /* 0x00000057005d7202 */ /* 0x000fe20000000f00 */
[----:B------:R-:W-:-:S07]  /*2250*/  FADD.FTZ R62, R62, R78 ;  /* 0x0000004e3e3e7221 */ /* 0x000fce0000010000 */
[----:B------:R-:W-:Y:S05]  /*2260*/  WARPSYNC.COLLECTIVE R91, `(.L_x_2255) ;  /* 0x000000005b087348 */ /* 0x000fea0003c00000 */
[----:B------:R0:W1:Y:S02]  /*2270*/  SHFL.BFLY P0, R78, R93, R79, R86 ;  /* 0x0c00004f5d4e7389 */ /* 0x0000640000000056 */
[----:B01----:R-:W-:Y:S01]  /*2280*/  ENDCOLLECTIVE ;  /* 0x000000000000791b */ /* 0x003fe20003800000 */
.L_x_2255:
[----:B------:R-:W-:Y:S01]  /*2290*/  HFMA2.MMA R79, -RZ, RZ, 0, 9.5367431640625e-07 ;  /* 0x00000010ff4f7435 */ /* 0x000fe200000001ff */
[----:B------:R-:W-:Y:S01]  /*22a0*/  IMAD.MOV.U32 R93, RZ, RZ, R62 ;  /* 0x000000ffff5d7224 */ /* 0x000fe200078e003e */
[----:B------:R-:W-:-:S09]  /*22b0*/  MOV R63, R78 ;  /* 0x0000004e003f7202 */ /* 0x000fd20000000f00 */
[----:B------:R-:W-:Y:S05]  /*22c0*/  WARPSYNC.COLLECTIVE R91, `(.L_x_2256) ;  /* 0x000000005b087348 */ /* 0x000fea0003c00000 */
[----:B------:R0:W1:Y:S02]  /*22d0*/  SHFL.BFLY P0, R78, R93, R79, R86 ;  /* 0x0c00004f5d4e7389 */ /* 0x0000640000000056 */
[----:B01----:R-:W-:Y:S01]  /*22e0*/  ENDCOLLECTIVE ;  /* 0x000000000000791b */ /* 0x003fe20003800000 */
.L_x_2256:
[----:B------:R-:W-:-:S05]  /*22f0*/  FADD.FTZ R87, R87, R63 ;  /* 0x0000003f57577221 */ /* 0x000fca0000010000 */
[----:B------:R-:W-:Y:S02]  /*2300*/  MOV R93, R87 ;  /* 0x00000057005d7202 */ /* 0x000fe40000000f00 */
[----:B------:R-:W-:-:S07]  /*2310*/  MOV R63, R78 ;  /* 0x0000004e003f7202 */ /* 0x000fce0000000f00 */
[----:B------:R-:W-:Y:S05]  /*2320*/  WARPSYNC.COLLECTIVE R91, `(.L_x_2257) ;  /* 0x000000005b087348 */ /* 0x000fea0003c00000 */
[----:B------:R0:W1:Y:S02]  /*2330*/  SHFL.BFLY P0, R78, R93, R79, R86 ;  /* 0x0c00004f5d4e7389 */ /* 0x0000640000000056 */
[----:B01----:R-:W-:Y:S01]  /*2340*/  ENDCOLLECTIVE ;  /* 0x000000000000791b */ /* 0x003fe20003800000 */
.L_x_2257:
[----:B------:R-:W-:Y:S05]  /*2350*/  BRA `(.L_x_2258) ;  /* 0xffffffe800507947 */ /* 0x000fea000383ffff */
.L_x_2259:
        /* <DEDUP_REMOVED lines=10> */
.L_x_6531:


//--------------------- .text._ZN10layer_norm13ln_bwd_kernelINS_13Kernel_traitsI13__nv_bfloat16S2_fS2_fjLj256ELj1ELj4ELj1ELj16ENS_18Kernel_traits_baseILj256ES2_S2_fS2_fjLj128EEEEELb1ELb0ELb0ELb0EEEvNS_9BwdParamsE --------------------------
	.section	.text._ZN10layer_norm13ln_bwd_kernelINS_13Kernel_traitsI13__nv_bfloat16S2_fS2_fjLj256ELj1ELj4ELj1ELj16ENS_18Kernel_traits_baseILj256ES2_S2_fS2_fjLj128EEEEELb1ELb0ELb0ELb0EEEvNS_9BwdParamsE,"ax",@progbits
	.align	128
        .global         _ZN10layer_norm13ln_bwd_kernelINS_13Kernel_traitsI13__nv_bfloat16S2_fS2_fjLj256ELj1ELj4ELj1ELj16ENS_18Kernel_traits_baseILj256ES2_S2_fS2_fjLj128EEEEELb1ELb0ELb0ELb0EEEvNS_9BwdParamsE
        .type           _ZN10layer_norm13ln_bwd_kernelINS_13Kernel_traitsI13__nv_bfloat16S2_fS2_fjLj256ELj1ELj4ELj1ELj16ENS_18Kernel_traits_baseILj256ES2_S2_fS2_fjLj128EEEEELb1ELb0ELb0ELb0EEEvNS_9BwdParamsE,@function
        .size           _ZN10layer_norm13ln_bwd_kernelINS_13Kernel_traitsI13__nv_bfloat16S2_fS2_fjLj256ELj1ELj4ELj1ELj16ENS_18Kernel_traits_baseILj256ES2_S2_fS2_fjLj128EEEEELb1ELb0ELb0ELb0EEEvNS_9BwdParamsE,(.L_x_6532 - _ZN10layer_norm13ln_bwd_kernelINS_13Kernel_traitsI13__nv_bfloat16S2_fS2_fjLj256ELj1ELj4ELj1ELj16ENS_18Kernel_traits_baseILj256ES2_S2_fS2_fjLj128EEEEELb1ELb0ELb0ELb0EEEvNS_9BwdParamsE)
        .other          _ZN10layer_norm13ln_bwd_kernelINS_13Kernel_traitsI13__nv_bfloat16S2_fS2_fjLj256ELj1ELj4ELj1ELj16ENS_18Kernel_traits_baseILj256ES2_S2_fS2_fjLj128EEEEELb1ELb0ELb0ELb0EEEvNS_9BwdParamsE,@"STO_CUDA_ENTRY STV_DEFAULT"
_ZN10layer_norm13ln_bwd_kernelINS_13Kernel_traitsI13__nv_bfloat16S2_fS2_fjLj256ELj1ELj4ELj1ELj16ENS_18Kernel_traits_baseILj256ES2_S2_fS2_fjLj128EEEEELb1ELb0ELb0ELb0EEEvNS_9BwdParamsE:
.text._ZN10layer_norm13ln_bwd_kernelINS_13Kernel_traitsI13__nv_bfloat16S2_fS2_fjLj256ELj1ELj4ELj1ELj16ENS_18Kernel_traits_baseILj256ES2_S2_fS2_fjLj128EEEEELb1ELb0ELb0ELb0EEEvNS_9BwdParamsE:
        /* <DEDUP_REMOVED lines=36> */
[----:B------:R-:W0:Y:S01]  /*0240*/  LDC.U8 R67, c[0x0][0x2a0] ;  /* 0x0000a800ff437b82 */ /* 0x000e220000000000 */
[----:B------:R-:W-:Y:S01]  /*0250*/  ULDC.64 UR6, c[0x0][0x270] ;  /* 0x00009c0000067ab9 */ /* 0x000fe20000000a00 */
[----:B-----5:R-:W-:Y:S01]  /*0260*/  @P3 PRMT R51, R20, 0x7632, R51 ;  /* 0x0000763214333816 */ /* 0x020fe20000000033 */
[----:B------:R-:W-:Y:S01]  /*0270*/  HFMA2.MMA R17, -RZ, RZ, 0, 0 ;  /* 0x00000000ff117435 */ /* 0x000fe200000001ff */
[----:B------:R-:W-:Y:S02]  /*0280*/  ISETP.NE.U32.AND P0, PT, RZ, UR6, PT ;  /* 0x00000006ff007c0c */ /* 0x000fe4000bf05070 */
[----:B------:R-:W-:Y:S01]  /*0290*/  @P3 PRMT R50, R21, 0x7632, R50 ;  /* 0x0000763215323816 */ /* 0x000fe20000000032 */
[----:B------:R-:W-:Y:S01]  /*02a0*/  IMAD.U32 R51, R51, 0x10000, RZ ;  /* 0x0001000033337824 */ /* 0x000fe200078e00ff */
        /* <DEDUP_REMOVED lines=9> */
[----:B------:R-:W-:-:S07]  /*0340*/  SHF.L.U32 R0, R0, 0x10, RZ ;  /* 0x0000001000007819 */ /* 0x000fce00000006ff */
.L_x_2267:
[----:B-1----:R-:W1:Y:S01]  /*0350*/  @P0 LDC.64 R36, c[0x0][0x270] ;  /* 0x00009c00ff240b82 */ /* 0x002e620000000a00 */
[----:B------:R-:W-:-:S07]  /*0360*/  SHF.R.S32.HI R40, RZ, 0x1f, R56 ;  /* 0x0000001fff287819 */ /* 0x000fce0000011438 */
[----:B------:R-:W2:Y:S01]  /*0370*/  LDC.64 R38, c[0x0][0x258] ;  /* 0x00009600ff267b82 */ /* 0x000ea20000000a00 */
[----:B-1----:R-:W-:-:S04]  /*0380*/  @P0 LEA R36, P1, R56, R36, 0x1 ;  /* 0x0000002438240211 */ /* 0x002fc800078208ff */
[C---:B------:R-:W-:Y:S01]  /*0390*/  @P0 LEA.HI.X R37, R56.reuse, R37, R40, 0x1, P1 ;  /* 0x0000002538250211 */ /* 0x040fe200008f0c28 */
[----:B--2---:R-:W-:-:S04]  /*03a0*/  IMAD.WIDE R38, R56, 0x4, R38 ;  /* 0x0000000438267825 */ /* 0x004fc800078e0226 */
[----:B------:R1:W5:Y:S04]  /*03b0*/  @P0 LDG.E.U16 R80, desc[UR4][R36.64] ;  /* 0x0000000424500981 */ /* 0x000368000c1e1500 */
[----:B------:R1:W5:Y:S01]  /*03c0*/  LDG.E R78, desc[UR4][R38.64] ;  /* 0x00000004264e7981 */ /* 0x000362000c1e1900 */
[----:B------:R-:W-:Y:S01]  /*03d0*/  MOV R59, UR20 ;  /* 0x00000014003b7c02 */ /* 0x000fe20008000f00 */
[----:B------:R-:W-:Y:S01]  /*03e0*/  BSSY B1, `(.L_x_2262) ;  /* 0x0000068000017945 */ /* 0x000fe20003800000 */
[----:B------:R-:W-:Y:S01]  /*03f0*/  MOV R77, 0x3f800000 ;  /* 0x3f800000004d7802 */ /* 0x000fe20000000f00 */
[----:B------:R-:W-:Y:S02]  /*0400*/  IMAD.MOV.U32 R42, RZ, RZ, RZ ;  /* 0x000000ffff2a7224 */ /* 0x000fe400078e00ff */
        /* <DEDUP_REMOVED lines=9> */
[----:B------:R-:W2:Y:S02]  /*04a0*/  LDC.64 R40, c[0x0][0x2b8] ;  /* 0x0000ae00ff287b82 */ /* 0x000ea40000000a00 */
[----:B------:R-:W3:Y:S04]  /*04b0*/  LDG.E.128 R36, desc[UR4][R62.64] ;  /* 0x000000043e247981 */ /* 0x000ee8000c1e1d00 */
[----:B------:R4:W4:Y:S01]  /*04c0*/  LDG.E.128 R44, desc[UR4][R62.64+0x10] ;  /* 0x000010043e2c7981 */ /* 0x000922000c1e1d00 */
[----:B-1----:R-:W-:-:S05]  /*04d0*/  IMAD.WIDE R60, R56, 0x4, R60 ;  /* 0x00000004383c7825 */ /* 0x002fca00078e023c */
[----:B------:R-:W3:Y:S01]  /*04e0*/  LDG.E R3, desc[UR4][R60.64] ;  /* 0x000000043c037981 */ /* 0x000ee2000c1e1900 */
        /* <DEDUP_REMOVED lines=13> */
[C-C-:B------:R-:W-:Y:S01]  /*05c0*/  FADD.FTZ R61, -R3.reuse, R36.reuse ;  /* 0x00000024033d7221 */ /* 0x140fe20000010100 */
[C---:B----4-:R-:W-:Y:S01]  /*05d0*/  FADD.FTZ R63, -R3.reuse, R37 ;  /* 0x00000025033f7221 */ /* 0x050fe20000010100 */
[C---:B--2---:R-:W-:Y:S02]  /*05e0*/  PRMT R36, R40.reuse, 0x7632, R36 ;  /* 0x0000763228247816 */ /* 0x044fe40000000024 */
[----:B------:R-:W-:Y:S01]  /*05f0*/  SHF.L.U32 R40, R40, 0x10, RZ ;  /* 0x0000001028287819 */ /* 0x000fe200000006ff */
[----:B------:R-:W-:Y:S01]  /*0600*/  FADD.FTZ R69, -R3, R38 ;  /* 0x0000002603457221 */ /* 0x000fe20000010100 */
[C---:B------:R-:W-:Y:S01]  /*0610*/  PRMT R60, R43.reuse, 0x7632, R60 ;  /* 0x000076322b3c7816 */ /* 0x040fe2000000003c */
[----:B-----5:R-:W-:Y:S01]  /*0620*/  FMUL.FTZ R62, R78, R63 ;  /* 0x0000003f4e3e7220 */ /* 0x020fe20000410000 */
[----:B------:R-:W-:Y:S01]  /*0630*/  SHF.L.U32 R73, R43, 0x10, RZ ;  /* 0x000000102b497819 */ /* 0x000fe200000006ff */
[C---:B------:R-:W-:Y:S01]  /*0640*/  FADD.FTZ R43, -R3.reuse, R44 ;  /* 0x0000002c032b7221 */ /* 0x040fe20000010100 */
[----:B------:R-:W-:Y:S01]  /*0650*/  SHF.L.U32 R36, R36, 0x10, RZ ;  /* 0x0000001024247819 */ /* 0x000fe200000006ff */
[C---:B------:R-:W-:Y:S01]  /*0660*/  FADD.FTZ R39, -R3.reuse, R39 ;  /* 0x0000002703277221 */ /* 0x040fe20000010100 */
[C---:B------:R-:W-:Y:S01]  /*0670*/  FADD.FTZ R71, -R3.reuse, R45 ;  /* 0x0000002d03477221 */ /* 0x040fe20000010100 */
[C---:B-1----:R-:W-:Y:S01]  /*0680*/  FADD.FTZ R65, -R3.reuse, R46 ;  /* 0x0000002e03417221 */ /* 0x042fe20000010100 */
[----:B------:R-:W-:Y:S01]  /*0690*/  FADD.FTZ R37, -R3, R47 ;  /* 0x0000002f03257221 */ /* 0x000fe20000010100 */
[----:B------:R-:W-:Y:S01]  /*06a0*/  FMUL.FTZ R44, R55, R40 ;  /* 0x00000028372c7220 */ /* 0x000fe20000410000 */
[C---:B------:R-:W-:Y:S01]  /*06b0*/  PRMT R38, R41.reuse, 0x7632, R38 ;  /* 0x0000763229267816 */ /* 0x040fe20000000026 */
[C---:B------:R-:W-:Y:S01]  /*06c0*/  FMUL.FTZ R3, R78.reuse, R61 ;  /* 0x0000003d4e037220 */ /* 0x040fe20000410000 */
[----:B------:R-:W-:Y:S01]  /*06d0*/  SHF.L.U32 R41, R41, 0x10, RZ ;  /* 0x0000001029297819 */ /* 0x000fe200000006ff */
[----:B------:R-:W-:Y:S01]  /*06e0*/  FMUL.FTZ R45, R78, R69 ;  /* 0x000000454e2d7220 */ /* 0x000fe20000410000 */
[----:B------:R-:W-:Y:S01]  /*06f0*/  FADD.FTZ R13, R13, R36 ;  /* 0x000000240d0d7221 */ /* 0x000fe20000010000 */
[-C--:B------:R-:W-:Y:S01]  /*0700*/  FFMA.FTZ R5, R62, R36.reuse, R5 ;  /* 0x000000243e057223 */ /* 0x080fe20000010005 */
        /* <DEDUP_REMOVED lines=9> */
[----:B------:R-:W-:Y:S01]  /*07a0*/  FFMA.FTZ R36, R62, R63, R39 ;  /* 0x0000003f3e247223 */ /* 0x000fe20000010027 */
[----:B------:R-:W-:Y:S01]  /*07b0*/  PRMT R58, R42, 0x7632, R58 ;  /* 0x000076322a3a7816 */ /* 0x000fe2000000003a */
[----:B------:R-:W-:Y:S01]  /*07c0*/  FMUL.FTZ R61, R78, R65 ;  /* 0x000000414e3d7220 */ /* 0x000fe20000410000 */
[----:B------:R-:W-:Y:S01]  /*07d0*/  SHF.L.U32 R42, R42, 0x10, RZ ;  /* 0x000000102a2a7819 */ /* 0x000fe200000006ff */
[----:B------:R-:W-:Y:S01]  /*07e0*/  FADD.FTZ R15, R15, R38 ;  /* 0x000000260f0f7221 */ /* 0x000fe20000010000 */
[-C--:B------:R-:W-:Y:S01]  /*07f0*/  FFMA.FTZ R7, R64, R38.reuse, R7 ;  /* 0x0000002640077223 */ /* 0x080fe20000010007 */
[----:B------:R-:W-:Y:S01]  /*0800*/  FMUL.FTZ R65, R50, R38 ;  /* 0x0000002632417220 */ /* 0x000fe20000410000 */
[----:B------:R-:W-:Y:S01]  /*0810*/  FADD.FTZ R38, R41, R46 ;  /* 0x0000002e29267221 */ /* 0x000fe20000010000 */
[----:B------:R-:W-:Y:S01]  /*0820*/  FFMA.FTZ R39, R45, R46, R36 ;  /* 0x0000002e2d277223 */ /* 0x000fe20000010024 */
[----:B------:R-:W-:-:S02]  /*0830*/  IMAD.U32 R69, R58, 0x10000, RZ ;  /* 0x000100003a457824 */ /* 0x000fc400078e00ff */
[C---:B------:R-:W-:Y:S01]  /*0840*/  FMUL.FTZ R68, R78.reuse, R37 ;  /* 0x000000254e447220 */ /* 0x040fe20000410000 */
[----:B------:R-:W-:Y:S01]  /*0850*/  FMUL.FTZ R58, R53, R42 ;  /* 0x0000002a353a7220 */ /* 0x000fe20000410000 */
[----:B------:R-:W-:Y:S01]  /*0860*/  FMUL.FTZ R66, R78, R71 ;  /* 0x000000474e427220 */ /* 0x000fe20000410000 */
[----:B------:R-:W-:Y:S01]  /*0870*/  FADD.FTZ R37, R38, R65 ;  /* 0x0000004126257221 */ /* 0x000fe20000010000 */
[----:B------:R-:W-:Y:S01]  /*0880*/  FMUL.FTZ R47, R78, R43 ;  /* 0x0000002b4e2f7220 */ /* 0x000fe20000410000 */
[----:B------:R-:W-:Y:S01]  /*0890*/  FFMA.FTZ R36, R64, R65, R39 ;  /* 0x0000004140247223 */ /* 0x000fe20000010027 */
[----:B------:R-:W-:Y:S01]  /*08a0*/  FADD.FTZ R17, R17, R69 ;  /* 0x0000004511117221 */ /* 0x000fe20000010000 */
[-C--:B------:R-:W-:Y:S01]  /*08b0*/  FFMA.FTZ R9, R66, R69.reuse, R9 ;  /* 0x0000004542097223 */ /* 0x080fe20000010009 */
[----:B------:R-:W-:Y:S01]  /*08c0*/  FADD.FTZ R38, R37, R58 ;  /* 0x0000003a25267221 */ /* 0x000fe20000010000 */
[----:B------:R-:W-:Y:S01]  /*08d0*/  FMUL.FTZ R69, R2, R69 ;  /* 0x0000004502457220 */ /* 0x000fe20000410000 */
[----:B------:R-:W-:Y:S01]  /*08e0*/  FFMA.FTZ R37, R47, R58, R36 ;  /* 0x0000003a2f257223 */ /* 0x000fe20000010024 */
[----:B------:R-:W-:Y:S01]  /*08f0*/  FADD.FTZ R12, R12, R40 ;  /* 0x000000280c0c7221 */ /* 0x000fe20000010000 */
[----:B------:R-:W-:Y:S01]  /*0900*/  FFMA.FTZ R4, R3, R40, R4 ;  /* 0x0000002803047223 */ /* 0x000fe20000010004 */
[----:B------:R-:W-:Y:S01]  /*0910*/  SHF.L.U32 R40, R60, 0x10, RZ ;  /* 0x000000103c287819 */ /* 0x000fe200000006ff */
[----:B------:R-:W-:Y:S01]  /*0920*/  FMUL.FTZ R60, R52, R73 ;  /* 0x00000049343c7220 */ /* 0x000fe20000410000 */
[----:B------:R-:W-:Y:S01]  /*0930*/  FADD.FTZ R39, R38, R69 ;  /* 0x0000004526277221 */ /* 0x000fe20000010000 */
[----:B------:R-:W-:-:S02]  /*0940*/  FFMA.FTZ R36, R66, R69, R37 ;  /* 0x0000004542247223 */ /* 0x000fc40000010025 */
        /* <DEDUP_REMOVED lines=17> */
.L_x_2263:
[----:B------:R-:W-:Y:S05]  /*0a60*/  BSYNC B1 ;  /* 0x0000000000017941 */ /* 0x000fea0003800000 */
.L_x_2262:
        /* <DEDUP_REMOVED lines=21> */
.L_x_2279:
[----:B------:R-:W-:Y:S05]  /*0bc0*/  @!P3 BRA.U `(.L_x_2265) ;  /* 0x000000050080b947 */ /* 0x000fea0003800000 */
[----:B--2---:R-:W-:Y:S01]  /*0bd0*/  FADD.FTZ R36, R41, R36 ;  /* 0x0000002429247221 */ /* 0x004fe20000010000 */
[----:B---3--:R-:W-:Y:S01]  /*0be0*/  FADD.FTZ R37, R42, R37 ;  /* 0x000000252a257221 */ /* 0x008fe20000010000 */
[----:B------:R-:W-:Y:S02]  /*0bf0*/  BSSY B1, `(.L_x_2265) ;  /* 0x000005d000017945 */ /* 0x000fe40003800000 */
[----:B------:R-:W-:Y:S01]  /*0c00*/  FMUL.FTZ R36, R36, UR14 ;  /* 0x0000000e24247c20 */ /* 0x000fe20008410000 */
[----:B------:R-:W-:Y:S01]  /*0c10*/  FMUL.FTZ R39, R37, UR14 ;  /* 0x0000000e25277c20 */ /* 0x000fe20008410000 */
[----:B------:R-:W-:Y:S06]  /*0c20*/  @!P3 BRA `(.L_x_2266) ;  /* 0x000000040064b947 */ /* 0x000fec0003800000 */
[----:B------:R-:W-:Y:S01]  /*0c30*/  ISETP.NE.U32.AND P1, PT, RZ, UR16, PT ;  /* 0x00000010ff007c0c */ /* 0x000fe2000bf25070 */
[----:B-1----:R-:W1:Y:S01]  /*0c40*/  LDC.64 R42, c[0x0][0x2f8] ;  /* 0x0000be00ff2a7b82 */ /* 0x002e620000000a00 */
[----:B0-----:R-:W-:Y:S02]  /*0c50*/  ISETP.NE.AND P2, PT, R67, RZ, PT ;  /* 0x000000ff4300720c */ /* 0x001fe40003f45270 */
[----:B------:R-:W-:Y:S02]  /*0c60*/  ISETP.NE.AND.EX P1, PT, RZ, UR17, PT, P1 ;  /* 0x00000011ff007c0c */ /* 0x000fe4000bf25310 */
[----:B------:R-:W-:Y:S02]  /*0c70*/  FSEL R36, R36, RZ, !P2 ;  /* 0x000000ff24247208 */ /* 0x000fe40005000000 */
[----:B------:R-:W-:Y:S02]  /*0c80*/  ISETP.NE.U32.AND P2, PT, RZ, UR8, PT ;  /* 0x00000008ff007c0c */ /* 0x000fe4000bf45070 */
[----:B------:R-:W-:Y:S01]  /*0c90*/  LOP3.LUT P5, RZ, R48, 0xff, RZ, 0xc0, !PT ;  /* 0x000000ff30ff7812 */ /* 0x000fe200078ac0ff */
[-CC-:B------:R-:W-:Y:S01]  /*0ca0*/  FFMA.FTZ R37, R3, R39.reuse, R36.reuse ;  /* 0x0000002703257223 */ /* 0x180fe20000010024 */
[----:B------:R-:W-:Y:S01]  /*0cb0*/  ISETP.NE.AND.EX P2, PT, RZ, UR9, PT, P2 ;  /* 0x00000009ff007c0c */ /* 0x000fe2000bf45320 */
[-CC-:B------:R-:W-:Y:S01]  /*0cc0*/  FFMA.FTZ R38, R62, R39.reuse, R36.reuse ;  /* 0x000000273e267223 */ /* 0x180fe20000010024 */
[-CC-:B------:R-:W-:Y:S01]  /*0cd0*/  FFMA.FTZ R81, R45, R39.reuse, R36.reuse ;  /* 0x000000272d517223 */ /* 0x180fe20000010024 */
[-CC-:B------:R-:W-:Y:S01]  /*0ce0*/  FFMA.FTZ R80, R64, R39.reuse, R36.reuse ;  /* 0x0000002740507223 */ /* 0x180fe20000010024 */
[-CC-:B------:R-:W-:Y:S01]  /*0cf0*/  FFMA.FTZ R85, R47, R39.reuse, R36.reuse ;  /* 0x000000272f557223 */ /* 0x180fe20000010024 */
[----:B------:R-:W0:Y:S01]  /*0d00*/  @P1 LDC.64 R40, c[0x0][0x308] ;  /* 0x0000c200ff281b82 */ /* 0x000e220000000a00 */
        /* <DEDUP_REMOVED lines=8> */
[C---:B------:R-:W-:Y:S01]  /*0d90*/  FMUL.FTZ R37, R78.reuse, R37 ;  /* 0x000000254e257220 */ /* 0x040fe20000410000 */
[----:B------:R-:W-:Y:S01]  /*0da0*/  FMUL.FTZ R36, R78, R39 ;  /* 0x000000274e247220 */ /* 0x000fe20000410000 */
[----:B------:R-:W-:Y:S01]  /*0db0*/  FADD.FTZ R85, R58, -R85 ;  /* 0x800000553a557221 */ /* 0x000fe20000010000 */
[----:B------:R-:W-:Y:S01]  /*0dc0*/  FADD.FTZ R87, R69, -R82 ;  /* 0x8000005245577221 */ /* 0x000fe20000010000 */
[----:B------:R-:W-:Y:S01]  /*0dd0*/  FADD.FTZ R89, R60, -R89 ;  /* 0x800000593c597221 */ /* 0x000fe20000010000 */
[C---:B------:R-:W-:Y:S01]  /*0de0*/  FMUL.FTZ R39, R78.reuse, R81 ;  /* 0x000000514e277220 */ /* 0x040fe20000410000 */
[----:B------:R-:W-:Y:S01]  /*0df0*/  FMUL.FTZ R38, R78, R83 ;  /* 0x000000534e267220 */ /* 0x000fe20000410000 */
[----:B------:R-:W-:Y:S01]  /*0e00*/  @P2 FADD.FTZ R37, R20, R37 ;  /* 0x0000002514252221 */ /* 0x000fe20000010000 */
[----:B------:R-:W-:Y:S01]  /*0e10*/  @P2 FADD.FTZ R36, R21, R36 ;  /* 0x0000002415242221 */ /* 0x000fe20000010000 */
[C---:B------:R-:W-:Y:S01]  /*0e20*/  FMUL.FTZ R81, R78.reuse, R85 ;  /* 0x000000554e517220 */ /* 0x040fe20000410000 */
[C---:B------:R-:W-:Y:S01]  /*0e30*/  FMUL.FTZ R80, R78.reuse, R87 ;  /* 0x000000574e507220 */ /* 0x040fe20000410000 */
[----:B------:R-:W-:Y:S01]  /*0e40*/  FMUL.FTZ R83, R78, R89 ;  /* 0x000000594e537220 */ /* 0x000fe20000410000 */
[----:B------:R-:W-:Y:S01]  /*0e50*/  @P2 FADD.FTZ R39, R22, R39 ;  /* 0x0000002716272221 */ /* 0x000fe20000010000 */
[----:B------:R-:W-:Y:S01]  /*0e60*/  @P2 FADD.FTZ R38, R23, R38 ;  /* 0x0000002617262221 */ /* 0x000fe20000010000 */
[----:B------:R-:W-:Y:S01]  /*0e70*/  FMUL.FTZ R78, R78, R91 ;  /* 0x0000005b4e4e7220 */ /* 0x000fe20000410000 */
[----:B------:R-:W-:Y:S01]  /*0e80*/  SEL R28, R37, R28, P1 ;  /* 0x0000001c251c7207 */ /* 0x000fe20000800000 */
[----:B------:R-:W-:Y:S01]  /*0e90*/  @P2 FADD.FTZ R81, R24, R81 ;  /* 0x0000005118512221 */ /* 0x000fe20000010000 */
[----:B------:R-:W-:Y:S01]  /*0ea0*/  @P2 FADD.FTZ R80, R25, R80 ;  /* 0x0000005019502221 */ /* 0x000fe20000010000 */
[----:B------:R-:W-:Y:S01]  /*0eb0*/  @P2 FADD.FTZ R83, R26, R83 ;  /* 0x000000531a532221 */ /* 0x000fe20000010000 */
[----:B------:R-:W-:Y:S01]  /*0ec0*/  FMUL.FTZ R37, R37, R77 ;  /* 0x0000004d25257220 */ /* 0x000fe20000410000 */
[----:B------:R-:W-:Y:S01]  /*0ed0*/  SEL R29, R36, R29, P1 ;  /* 0x0000001d241d7207 */ /* 0x000fe20000800000 */
[----:B0-----:R-:W-:-:S04]  /*0ee0*/  @P1 IMAD.WIDE.U32 R40, R79, 0x20, R40 ;  /* 0x000000204f281825 */ /* 0x001fc800078e0028 */
[-C--:B------:R-:W-:Y:S01]  /*0ef0*/  FMUL.FTZ R36, R36, R77.reuse ;  /* 0x0000004d24247220 */ /* 0x080fe20000410000 */
[C---:B------:R-:W-:Y:S01]  /*0f00*/  SEL R30, R39.reuse, R30, P1 ;  /* 0x0000001e271e7207 */ /* 0x040fe20000800000 */
[----:B------:R-:W-:Y:S01]  /*0f10*/  FMUL.FTZ R39, R39, R77 ;  /* 0x0000004d27277220 */ /* 0x000fe20000410000 */
[----:B-1----:R-:W-:-:S04]  /*0f20*/  IMAD.WIDE.U32 R42, R79, 0x10, R42 ;  /* 0x000000104f2a7825 */ /* 0x002fc800078e002a */
[C---:B------:R-:W-:Y:S01]  /*0f30*/  FMUL.FTZ R79, R38.reuse, R77 ;  /* 0x0000004d264f7220 */ /* 0x040fe20000410000 */
[----:B------:R-:W-:Y:S01]  /*0f40*/  @P2 FADD.FTZ R78, R27, R78 ;  /* 0x0000004e1b4e2221 */ /* 0x000fe20000010000 */
[----:B------:R-:W-:Y:S01]  /*0f50*/  SEL R31, R38, R31, P1 ;  /* 0x0000001f261f7207 */ /* 0x000fe20000800000 */
[----:B------:R-:W-:Y:S01]  /*0f60*/  FMUL.FTZ R37, R37, UR15 ;  /* 0x0000000f25257c20 */ /* 0x000fe20008410000 */
[C---:B------:R-:W-:Y:S01]  /*0f70*/  SEL R32, R81.reuse, R32, P1 ;  /* 0x0000002051207207 */ /* 0x040fe20000800000 */
[----:B------:R-:W-:Y:S01]  /*0f80*/  FMUL.FTZ R38, R36, UR15 ;  /* 0x0000000f24267c20 */ /* 0x000fe20008410000 */
[C---:B------:R-:W-:Y:S01]  /*0f90*/  SEL R33, R80.reuse, R33, P1 ;  /* 0x0000002150217207 */ /* 0x040fe20000800000 */
[-C--:B------:R-:W-:Y:S01]  /*0fa0*/  FMUL.FTZ R81, R81, R77.reuse ;  /* 0x0000004d51517220 */ /* 0x080fe20000410000 */
[C---:B------:R-:W-:Y:S01]  /*0fb0*/  SEL R34, R83.reuse, R34, P1 ;  /* 0x0000002253227207 */ /* 0x040fe20000800000 */
[-C--:B------:R-:W-:Y:S01]  /*0fc0*/  FMUL.FTZ R80, R80, R77.reuse ;  /* 0x0000004d50507220 */ /* 0x080fe20000410000 */
[-C--:B------:R-:W-:Y:S01]  /*0fd0*/  FMUL.FTZ R83, R83, R77.reuse ;  /* 0x0000004d53537220 */ /* 0x080fe20000410000 */
[----:B------:R-:W-:Y:S01]  /*0fe0*/  LOP3.LUT P6, RZ, R70, 0xff, RZ, 0xc0, !PT ;  /* 0x000000ff46ff7812 */ /* 0x000fe200078cc0ff */
[----:B------:R-:W-:Y:S01]  /*0ff0*/  FMUL.FTZ R39, R39, UR15 ;  /* 0x0000000f27277c20 */ /* 0x000fe20008410000 */
[----:B------:R-:W-:Y:S01]  /*1000*/  FMUL.FTZ R79, R79, UR15 ;  /* 0x0000000f4f4f7c20 */ /* 0x000fe20008410000 */
[----:B------:R-:W-:Y:S01]  /*1010*/  FMUL.FTZ R77, R78, R77 ;  /* 0x0000004d4e4d7220 */ /* 0x000fe20000410000 */
[----:B------:R-:W-:Y:S01]  /*1020*/  LOP3.LUT P2, RZ, R72, 0xff, RZ, 0xc0, !PT ;  /* 0x000000ff48ff7812 */ /* 0x000fe2000784c0ff */
[----:B------:R-:W-:Y:S01]  /*1030*/  FMUL.FTZ R81, R81, UR15 ;  /* 0x0000000f51517c20 */ /* 0x000fe20008410000 */
[----:B------:R-:W-:Y:S01]  /*1040*/  LOP3.LUT P4, RZ, R73, 0xff, RZ, 0xc0, !PT ;  /* 0x000000ff49ff7812 */ /* 0x000fe2000788c0ff */
[----:B------:R-:W-:Y:S01]  /*1050*/  FMUL.FTZ R80, R80, UR15 ;  /* 0x0000000f50507c20 */ /* 0x000fe20008410000 */
[----:B------:R-:W-:Y:S01]  /*1060*/  FSEL R36, R37, RZ, P5 ;  /* 0x000000ff25247208 */ /* 0x000fe20002800000 */
[----:B------:R-:W-:Y:S01]  /*1070*/  FMUL.FTZ R83, R83, UR15 ;  /* 0x0000000f53537c20 */ /* 0x000fe20008410000 */
[----:B------:R-:W-:Y:S01]  /*1080*/  FSEL R37, R38, RZ, P6 ;  /* 0x000000ff26257208 */ /* 0x000fe20003000000 */
[----:B------:R-:W-:Y:S01]  /*1090*/  FMUL.FTZ R77, R77, UR15 ;  /* 0x0000000f4d4d7c20 */ /* 0x000fe20008410000 */
[----:B------:R-:W-:Y:S01]  /*10a0*/  FSEL R39, R39, RZ, P2 ;  /* 0x000000ff27277208 */ /* 0x000fe20001000000 */
[----:B------:R2:W-:Y:S01]  /*10b0*/  @P1 STG.E.128 desc[UR4][R40.64], R28 ;  /* 0x0000001c28001986 */ /* 0x0005e2000c101d04 */
[----:B------:R-:W-:-:S02]  /*10c0*/  FSEL R38, R79, RZ, P4 ;  /* 0x000000ff4f267208 */ /* 0x000fc40002000000 */
[----:B------:R-:W-:Y:S02]  /*10d0*/  LOP3.LUT P5, RZ, R49, 0xff, RZ, 0xc0, !PT ;  /* 0x000000ff31ff7812 */ /* 0x000fe400078ac0ff */
[----:B------:R-:W-:Y:S02]  /*10e0*/  LOP3.LUT P6, RZ, R74, 0xff, RZ, 0xc0, !PT ;  /* 0x000000ff4aff7812 */ /* 0x000fe400078cc0ff */
[----:B------:R-:W-:Y:S02]  /*10f0*/  LOP3.LUT P2, RZ, R75, 0xff, RZ, 0xc0, !PT ;  /* 0x000000ff4bff7812 */ /* 0x000fe4000784c0ff */
[----:B------:R-:W-:Y:S02]  /*1100*/  LOP3.LUT P4, RZ, R76, 0xff, RZ, 0xc0, !PT ;  /* 0x000000ff4cff7812 */ /* 0x000fe4000788c0ff */
[----:B------:R-:W-:Y:S02]  /*1110*/  SEL R35, R78, R35, P1 ;  /* 0x000000234e237207 */ /* 0x000fe40000800000 */
[----:B------:R-:W-:-:S02]  /*1120*/  FSEL R81, R81, RZ, P5 ;  /* 0x000000ff51517208 */ /* 0x000fc40002800000 */
[----:B------:R-:W-:Y:S01]  /*1130*/  FSEL R80, R80, RZ, P6 ;  /* 0x000000ff50507208 */ /* 0x000fe20003000000 */
[----:B------:R2:W-:Y:S01]  /*1140*/  @P1 STG.E.128 desc[UR4][R40.64+0x10], R32 ;  /* 0x0000102028001986 */ /* 0x0005e2000c101d04 */
[----:B------:R-:W-:Y:S02]  /*1150*/  FSEL R83, R83, RZ, P2 ;  /* 0x000000ff53537208 */ /* 0x000fe40001000000 */
[----:B------:R-:W-:Y:S02]  /*1160*/  FSEL R78, R77, RZ, P4 ;  /* 0x000000ff4d4e7208 */ /* 0x000fe40002000000 */
[----:B------:R-:W-:Y:S02]  /*1170*/  F2FP.BF16.F32.PACK_AB R36, R37, R36 ;  /* 0x000000242524723e */ /* 0x000fe400000010ff */
[----:B------:R-:W-:Y:S02]  /*1180*/  F2FP.BF16.F32.PACK_AB R37, R38, R39 ;  /* 0x000000272625723e */ /* 0x000fe400000010ff */
[----:B------:R-:W-:-:S02]  /*1190*/  F2FP.BF16.F32.PACK_AB R38, R80, R81 ;  /* 0x000000515026723e */ /* 0x000fc400000010ff */
[----:B------:R-:W-:-:S05]  /*11a0*/  F2FP.BF16.F32.PACK_AB R39, R78, R83 ;  /* 0x000000534e27723e */ /* 0x000fca00000010ff */
[----:B------:R2:W-:Y:S02]  /*11b0*/  STG.E.128 desc[UR4][R42.64], R36 ;  /* 0x000000242a007986 */ /* 0x0005e4000c101d04 */
.L_x_2266:
[----:B------:R-:W-:Y:S05]  /*11c0*/  BSYNC B1 ;  /* 0x0000000000017941 */ /* 0x000fea0003800000 */
.L_x_2265:
[----:B--23--:R-:W2:Y:S02]  /*11d0*/  LDC.64 R36, c[0x0][0x210] ;  /* 0x00008400ff247b82 */ /* 0x00cea40000000a00 */
[----:B--2---:R-:W-:-:S04]  /*11e0*/  LEA R56, R36, R56, 0x2 ;  /* 0x0000003824387211 */ /* 0x004fc800078e10ff */
[----:B------:R-:W-:-:S13]  /*11f0*/  ISETP.GE.AND P1, PT, R56, R37, PT ;  /* 0x000000253800720c */ /* 0x000fda0003f26270 */
[----:B------:R-:W-:Y:S05]  /*1200*/  @!P1 BRA `(.L_x_2267) ;  /* 0xfffffff000509947 */ /* 0x000fea000383ffff */
.L_x_2261:
[----:B------:R-:W-:Y:S05]  /*1210*/  BSYNC B0 ;  /* 0x0000000000007941 */ /* 0x000fea0003800000 */
.L_x_2260:
[----:B------:R-:W2:Y:S01]  /*1220*/  S2R R3, SR_CgaCtaId ;  /* 0x0000000000037919 */ /* 0x000ea20000008800 */
[----:B------:R-:W-:Y:S01]  /*1230*/  MOV R0, 0x400 ;  /* 0x0000040000007802 */ /* 0x000fe20000000f00 */
[----:B------:R-:W-:Y:S05]  /*1240*/  WARPSYNC.ALL ;  /* 0x0000000000007948 */ /* 0x000fea0003800000 */
[----:B------:R-:W3:Y:S01]  /*1250*/  S2R R27, SR_TID.X ;  /* 0x00000000001b7919 */ /* 0x000ee20000002100 */
        /* <DEDUP_REMOVED lines=14> */
[----:B-----5:R-:W3:Y:S04]  /*1340*/  LDS R22, [R0+0x400] ;  /* 0x0004000000167984 */ /* 0x020ee80000000800 */
        /* <DEDUP_REMOVED lines=11> */
[----:B------:R0:W-:Y:S01]  /*1400*/  STS.128 [R2], R4 ;  /* 0x0000000402007388 */ /* 0x0001e20000000c00 */
[----:B-1----:R-:W-:-:S03]  /*1410*/  FADD.FTZ R3, R3, R24 ;  /* 0x0000001803037221 */ /* 0x002fc60000010000 */
[----:B------:R1:W-:Y:S01]  /*1420*/  STS.128 [R2+0x10], R8 ;  /* 0x0000100802007388 */ /* 0x0003e20000000c00 */
[----:B------:R-:W-:Y:S01]  /*1430*/  FADD.FTZ R20, R20, R23 ;  /* 0x0000001714147221 */ /* 0x000fe20000010000 */
[----:B------:R-:W-:Y:S03]  /*1440*/  BAR.SYNC.DEFER_BLOCKING 0x0 ;  /* 0x0000000000007b1d */ /* 0x000fe60000010000 */
[----:B------:R-:W-:Y:S01]  /*1450*/  FADD.FTZ R13, R20, R13 ;  /* 0x0000000d140d7221 */ /* 0x000fe20000010000 */
        /* <DEDUP_REMOVED lines=21> */
[----:B------:R-:W-:Y:S02]  /*15b0*/  @P0 MOV R3, R11 ;  /* 0x0000000b00030202 */ /* 0x000fe40000000f00 */
[----:B------:R-:W-:Y:S01]  /*15c0*/  @P0 MOV R4, R0 ;  /* 0x0000000000040202 */ /* 0x000fe20000000f00 */
[----:B---3--:R-:W-:Y:S01]  /*15d0*/  FADD.FTZ R15, RZ, R15 ;  /* 0x0000000fff0f7221 */ /* 0x008fe20000010000 */
[----:B------:R-:W-:-:S02]  /*15e0*/  @P0 MOV R5, R9 ;  /* 0x0000000900050202 */ /* 0x000fc40000000f00 */
[----:B------:R-:W-:Y:S01]  /*15f0*/  @P0 IADD3 R8, P2, R8, 0x200, RZ ;  /* 0x0000020008080810 */ /* 0x000fe20007f5e0ff */
[----:B----4-:R-:W-:Y:S01]  /*1600*/  FADD.FTZ R25, R14, R25 ;  /* 0x000000190e197221 */ /* 0x010fe20000010000 */
[----:B------:R-:W-:Y:S02]  /*1610*/  @P0 IADD3 R0, P3, R0, 0x200, RZ ;  /* 0x0000020000000810 */ /* 0x000fe40007f7e0ff */
[----:B------:R-:W-:Y:S01]  /*1620*/  @P0 IADD3.X R11, RZ, R11, RZ, P2, !PT ;  /* 0x0000000bff0b0210 */ /* 0x000fe200017fe4ff */
[----:B------:R-:W-:Y:S01]  /*1630*/  FADD.FTZ R15, R15, R16 ;  /* 0x000000100f0f7221 */ /* 0x000fe20000010000 */
[----:B------:R-:W-:Y:S01]  /*1640*/  @P0 IADD3.X R9, RZ, R9, RZ, P3, !PT ;  /* 0x00000009ff090210 */ /* 0x000fe20001ffe4ff */
[----:B------:R0:W-:Y:S02]  /*1650*/  @P0 STG.E desc[UR4][R2.64], R25 ;  /* 0x0000001902000986 */ /* 0x0001e4000c101904 */
[----:B------:R-:W-:Y:S02]  /*1660*/  FADD.FTZ R15, R15, R18 ;  /* 0x000000120f0f7221 */ /* 0x000fe40000010000 */
[----:B------:R1:W-:Y:S02]  /*1670*/  @P0 STG.E desc[UR4][R4.64], R7 ;  /* 0x0000000704000986 */ /* 0x0003e4000c101904 */
        /* <DEDUP_REMOVED lines=9> */
.L_x_2264:
        /* <DEDUP_REMOVED lines=8> */
.L_x_2269:
[----:B------:R-:W-:Y:S05]  /*1790*/  BSYNC B1 ;  /* 0x0000000000017941 */ /* 0x000fea0003800000 */
.L_x_2268:
        /* <DEDUP_REMOVED lines=8> */
.L_x_2270:
[----:B------:R-:W-:Y:S01]  /*1820*/  FADD.FTZ R36, R36, R41 ;  /* 0x0000002924247221 */ /* 0x000fe20000010000 */
[----:B------:R-:W-:-:S04]  /*1830*/  HFMA2.MMA R82, -RZ, RZ, 0, 1.1920928955078125e-07 ;  /* 0x00000002ff527435 */ /* 0x000fc800000001ff */
[----:B------:R-:W-:Y:S02]  /*1840*/  MOV R83, R36 ;  /* 0x0000002400537202 */ /* 0x000fe40000000f00 */
[----:B------:R-:W-:-:S07]  /*1850*/  MOV R37, R81 ;  /* 0x0000005100257202 */ /* 0x000fce0000000f00 */
[----:B------:R-:W-:Y:S05]  /*1860*/  WARPSYNC.COLLECTIVE R80, `(.L_x_2271) ;  /* 0x0000000050087348 */ /* 0x000fea0003c00000 */
[----:B------:R0:W1:Y:S02]  /*1870*/  SHFL.BFLY P1, R81, R83, R82, R85 ;  /* 0x0c00005253517389 */ /* 0x0000640000020055 */
[----:B01----:R-:W-:Y:S01]  /*1880*/  ENDCOLLECTIVE ;  /* 0x000000000000791b */ /* 0x003fe20003800000 */
.L_x_2271:
[----:B------:R-:W-:-:S05]  /*1890*/  FADD.FTZ R37, R37, R42 ;  /* 0x0000002a25257221 */ /* 0x000fca0000010000 */
[----:B------:R-:W-:Y:S02]  /*18a0*/  MOV R83, R37 ;  /* 0x0000002500537202 */ /* 0x000fe40000000f00 */
[----:B------:R-:W-:-:S07]  /*18b0*/  MOV R39, R81 ;  /* 0x0000005100277202 */ /* 0x000fce0000000f00 */
[----:B------:R-:W-:Y:S05]  /*18c0*/  WARPSYNC.COLLECTIVE R80, `(.L_x_2272) ;  /* 0x0000000050087348 */ /* 0x000fea0003c00000 */
[----:B------:R0:W1:Y:S02]  /*18d0*/  SHFL.BFLY P1, R81, R83, R82, R85 ;  /* 0x0c00005253517389 */ /* 0x0000640000020055 */
[----:B01----:R-:W-:Y:S01]  /*18e0*/  ENDCOLLECTIVE ;  /* 0x000000000000791b */ /* 0x003fe20003800000 */
.L_x_2272:
[----:B------:R-:W-:Y:S01]  /*18f0*/  FADD.FTZ R39, R36, R39 ;  /* 0x0000002724277221 */ /* 0x000fe20000010000 */
[----:B------:R-:W-:-:S04]  /*1900*/  HFMA2.MMA R82, -RZ, RZ, 0, 2.384185791015625e-07 ;  /* 0x00000004ff527435 */ /* 0x000fc800000001ff */
[----:B------:R-:W-:Y:S01]  /*1910*/  MOV R83, R39 ;  /* 0x0000002700537202 */ /* 0x000fe20000000f00 */
[----:B------:R-:W-:-:S07]  /*1920*/  IMAD.MOV.U32 R38, RZ, RZ, R81 ;  /* 0x000000ffff267224 */ /* 0x000fce00078e0051 */
[----:B------:R-:W-:Y:S05]  /*1930*/  WARPSYNC.COLLECTIVE R80, `(.L_x_2273) ;  /* 0x0000000050087348 */ /* 0x000fea0003c00000 */
[----:B------:R0:W1:Y:S02]  /*1940*/  SHFL.BFLY P1, R81, R83, R82, R85 ;  /* 0x0c00005253517389 */ /* 0x0000640000020055 */
[----:B01----:R-:W-:Y:S01]  /*1950*/  ENDCOLLECTIVE ;  /* 0x000000000000791b */ /* 0x003fe20003800000 */
.L_x_2273:
[----:B------:R-:W-:-:S05]  /*1960*/  FADD.FTZ R38, R37, R38 ;  /* 0x0000002625267221 */ /* 0x000fca0000010000 */
[----:B------:R-:W-:Y:S02]  /*1970*/  MOV R83, R38 ;  /* 0x0000002600537202 */ /* 0x000fe40000000f00 */
[----:B------:R-:W-:-:S07]  /*1980*/  MOV R40, R81 ;  /* 0x0000005100287202 */ /* 0x000fce0000000f00 */
[----:B------:R-:W-:Y:S05]  /*1990*/  WARPSYNC.COLLECTIVE R80, `(.L_x_2274) ;  /* 0x0000000050087348 */ /* 0x000fea0003c00000 */
[----:B------:R0:W1:Y:S02]  /*19a0*/  SHFL.BFLY P1, R81, R83, R82, R85 ;  /* 0x0c00005253517389 */ /* 0x0000640000020055 */
[----:B01----:R-:W-:Y:S01]  /*19b0*/  ENDCOLLECTIVE ;  /* 0x000000000000791b */ /* 0x003fe20003800000 */
.L_x_2274:
[----:B------:R-:W-:Y:S01]  /*19c0*/  FADD.FTZ R40, R39, R40 ;  /* 0x0000002827287221 */ /* 0x000fe20000010000 */
[----:B------:R-:W-:-:S04]  /*19d0*/  HFMA2.MMA R82, -RZ, RZ, 0, 4.76837158203125e-07 ;  /* 0x00000008ff527435 */ /* 0x000fc800000001ff */
[----:B------:R-:W-:Y:S02]  /*19e0*/  MOV R83, R40 ;  /* 0x0000002800537202 */ /* 0x000fe40000000f00 */
[----:B------:R-:W-:-:S07]  /*19f0*/  MOV R43, R81 ;  /* 0x00000051002b7202 */ /* 0x000fce0000000f00 */
[----:B------:R-:W-:Y:S05]  /*1a00*/  WARPSYNC.COLLECTIVE R80, `(.L_x_2275) ;  /* 0x0000000050087348 */ /* 0x000fea0003c00000 */
[----:B------:R0:W1:Y:S02]  /*1a10*/  SHFL.BFLY P1, R81, R83, R82, R85 ;  /* 0x0c00005253517389 */ /* 0x0000640000020055 */
[----:B01----:R-:W-:Y:S01]  /*1a20*/  ENDCOLLECTIVE ;  /* 0x000000000000791b */ /* 0x003fe20003800000 */
.L_x_2275:
[----:B------:R-:W-:-:S05]  /*1a30*/  FADD.FTZ R43, R38, R43 ;  /* 0x0000002b262b7221 */ /* 0x000fca0000010000 */
[----:B------:R-:W-:Y:S01]  /*1a40*/  MOV R83, R43 ;  /* 0x0000002b00537202 */ /* 0x000fe20000000f00 */
[----:B------:R-:W-:-:S07]  /*1a50*/  IMAD.MOV.U32 R41, RZ, RZ, R81 ;  /* 0x000000ffff297224 */ /* 0x000fce00078e0051 */
[----:B------:R-:W-:Y:S05]  /*1a60*/  WARPSYNC.COLLECTIVE R80, `(.L_x_2276) ;  /* 0x0000000050087348 */ /* 0x000fea0003c00000 */
[----:B------:R0:W1:Y:S02]  /*1a70*/  SHFL.BFLY P1, R81, R83, R82, R85 ;  /* 0x0c00005253517389 */ /* 0x0000640000020055 */
[----:B01----:R-:W-:Y:S01]  /*1a80*/  ENDCOLLECTIVE ;  /* 0x000000000000791b */ /* 0x003fe20003800000 */
.L_x_2276:
[----:B------:R-:W-:Y:S01]  /*1a90*/  FADD.FTZ R41, R40, R41 ;  /* 0x0000002928297221 */ /* 0x000fe20000010000 */
[----:B------:R-:W-:-:S04]  /*1aa0*/  HFMA2.MMA R82, -RZ, RZ, 0, 9.5367431640625e-07 ;  /* 0x00000010ff527435 */ /* 0x000fc800000001ff */
[----:B------:R-:W-:Y:S02]  /*1ab0*/  MOV R83, R41 ;  /* 0x0000002900537202 */ /* 0x000fe40000000f00 */
[----:B------:R-:W-:-:S07]  /*1ac0*/  MOV R42, R81 ;  /* 0x00000051002a7202 */ /* 0x000fce0000000f00 */
[----:B------:R-:W-:Y:S05]  /*1ad0*/  WARPSYNC.COLLECTIVE R80, `(.L_x_2277) ;  /* 0x0000000050087348 */ /* 0x000fea0003c00000 */
[----:B------:R0:W1:Y:S02]  /*1ae0*/  SHFL.BFLY P1, R81, R83, R82, R85 ;  /* 0x0c00005253517389 */ /* 0x0000640000020055 */
[----:B01----:R-:W-:Y:S01]  /*1af0*/  ENDCOLLECTIVE ;  /* 0x000000000000791b */ /* 0x003fe20003800000 */
.L_x_2277:
[----:B------:R-:W-:-:S05]  /*1b00*/  FADD.FTZ R42, R43, R42 ;  /* 0x0000002a2b2a7221 */ /* 0x000fca0000010000 */
[----:B------:R-:W-:Y:S02]  /*1b10*/  MOV R83, R42 ;  /* 0x0000002a00537202 */ /* 0x000fe40000000f00 */
[----:B------:R-:W-:-:S07]  /*1b20*/  MOV R36, R81 ;  /* 0x0000005100247202 */ /* 0x000fce0000000f00 */
[----:B------:R-:W-:Y:S05]  /*1b30*/  WARPSYNC.COLLECTIVE R80, `(.L_x_2278) ;  /* 0x0000000050087348 */ /* 0x000fea0003c00000 */
[----:B------:R0:W1:Y:S02]  /*1b40*/  SHFL.BFLY P1, R81, R83, R82, R85 ;  /* 0x0c00005253517389 */ /* 0x0000640000020055 */
[----:B01----:R-:W-:Y:S01]  /*1b50*/  ENDCOLLECTIVE ;  /* 0x000000000000791b */ /* 0x003fe20003800000 */
.L_x_2278:
[----:B------:R-:W-:Y:S01]  /*1b60*/  MOV R37, R81 ;  /* 0x0000005100257202 */ /* 0x000fe20000000f00 */
[----:B------:R-:W-:Y:S06]  /*1b70*/  BRA `(.L_x_2279) ;  /* 0xfffffff000107947 */ /* 0x000fec000383ffff */
.L_x_2280:
        /* <DEDUP_REMOVED lines=16> */
.L_x_6532:


//--------------------- .text._ZN10layer_norm13ln_bwd_kernelINS_13Kernel_traitsI13__nv_bfloat16S2_fS2_fjLj256ELj1ELj4ELj1ELj16ENS_18Kernel_traits_baseILj256ES2_S2_fS2_fjLj128EEEEELb1ELb0ELb0ELb1EEEvNS_9BwdParamsE --------------------------
	.section	.text._ZN10layer_norm13ln_bwd_kernelINS_13Kernel_traitsI13__nv_bfloat16S2_fS2_fjLj256ELj1ELj4ELj1ELj16ENS_18Kernel_traits_baseILj256ES2_S2_fS2_fjLj128EEEEELb1ELb0ELb0ELb1EEEvNS_9BwdParamsE,"ax",@progbits
	.align	128
        .global         _ZN10layer_norm13ln_bwd_kernelINS_13Kernel_traitsI13__nv_bfloat16S2_fS2_fjLj256ELj1ELj4ELj1ELj16ENS_18Kernel_traits_baseILj256ES2_S2_fS2_fjLj128EEEEELb1ELb0ELb0ELb1EEEvNS_9BwdParamsE
        .type           _ZN10layer_norm13ln_bwd_kernelINS_13Kernel_traitsI13__nv_bfloat16S2_fS2_fjLj256ELj1ELj4ELj1ELj16ENS_18Kernel_traits_baseILj256ES2_S2_fS2_fjLj128EEEEELb1ELb0ELb0ELb1EEEvNS_9BwdParamsE,@function
        .size           _ZN10layer_norm13ln_bwd_kernelINS_13Kernel_traitsI13__nv_bfloat16S2_fS2_fjLj256ELj1ELj4ELj1ELj16ENS_18Kernel_traits_baseILj256ES2_S2_fS2_fjLj128EEEEELb1ELb0ELb0ELb1EEEvNS_9BwdParamsE,(.L_x_6533 - _ZN10layer_norm13ln_bwd_kernelINS_13Kernel_traitsI13__nv_bfloat16S2_fS2_fjLj256ELj1ELj4ELj1ELj16ENS_18Kernel_traits_baseILj256ES2_S2_fS2_fjLj128EEEEELb1ELb0ELb0ELb1EEEvNS_9BwdParamsE)
        .other          _ZN10layer_norm13ln_bwd_kernelINS_13Kernel_traitsI13__nv_bfloat16S2_fS2_fjLj256ELj1ELj4ELj1ELj16ENS_18Kernel_traits_baseILj256ES2_S2_fS2_fjLj128EEEEELb1ELb0ELb0ELb1EEEvNS_9BwdParamsE,@"STO_CUDA_ENTRY STV_DEFAULT"
_ZN10layer_norm13ln_bwd_kernelINS_13Kernel_traitsI13__nv_bfloat16S2_fS2_fjLj256ELj1ELj4ELj1ELj16ENS_18Kernel_traits_baseILj256ES2_S2_fS2_fjLj128EEEEELb1ELb0ELb0ELb1EEEvNS_9BwdParamsE:
.text._ZN10layer_norm13ln_bwd_kernelINS_13Kernel_traitsI13__nv_bfloat16S2_fS2_fjLj256ELj1ELj4ELj1ELj16ENS_18Kernel_traits_baseILj256ES2_S2_fS2_fjLj128EEEEELb1ELb0ELb0ELb1EEEvNS_9BwdParamsE:
        /* <DEDUP_REMOVED lines=27> */
.L_x_2282:
[----:B------:R-:W0:Y:S01]  /*01b0*/  LDC.64 R2, c[0x0][0x260] ;  /* 0x00009800ff027b82 */ /* 0x000e220000000a00 */
[----:B------:R-:W-:Y:S01]  /*01c0*/  ULDC.64 UR6, c[0x0][0x270] ;  /* 0x00009c0000067ab9 */ /* 0x000fe20000000a00 */
[----:B0-----:R-:W-:-:S05]  /*01d0*/  IMAD.WIDE.U32 R2, R59, 0x10, R2 ;  /* 0x000000103b027825 */ /* 0x001fca00078e0002 */
[----:B------:R-:W2:Y:S01]  /*01e0*/  LDG.E.128 R48, desc[UR4][R2.64] ;  /* 0x0000000402307981 */ /* 0x000ea2000c1e1d00 */
        /* <DEDUP_REMOVED lines=10> */
[C---:B--2---:R-:W-:Y:S02]  /*0290*/  PRMT R0, R50.reuse, 0x7632, R0 ;  /* 0x0000763232007816 */ /* 0x044fe40000000000 */
[----:B------:R-:W-:Y:S02]  /*02a0*/  SHF.L.U32 R56, R50, 0x10, RZ ;  /* 0x0000001032387819 */ /* 0x000fe400000006ff */
[----:B------:R-:W0:Y:S01]  /*02b0*/  LDC.U8 R50, c[0x0][0x2a0] ;  /* 0x0000a800ff327b82 */ /* 0x000e220000000000 */
[----:B------:R-:W-:-:S02]  /*02c0*/  PRMT R16, R51, 0x7632, R16 ;  /* 0x0000763233107816 */ /* 0x000fc40000000010 */
[----:B------:R-:W-:Y:S02]  /*02d0*/  PRMT R5, R48, 0x7632, R5 ;  /* 0x0000763230057816 */ /* 0x000fe40000000005 */
[C---:B------:R-:W-:Y:S01]  /*02e0*/  PRMT R4, R49.reuse, 0x7632, R4 ;  /* 0x0000763231047816 */ /* 0x040fe20000000004 */
[----:B------:R-:W-:Y:S01]  /*02f0*/  IMAD.U32 R2, R16, 0x10000, RZ ;  /* 0x0001000010027824 */ /* 0x000fe200078e00ff */
[----:B------:R-:W-:Y:S02]  /*0300*/  SHF.L.U32 R58, R48, 0x10, RZ ;  /* 0x00000010303a7819 */ /* 0x000fe400000006ff */
[----:B------:R-:W-:Y:S02]  /*0310*/  SHF.L.U32 R57, R49, 0x10, RZ ;  /* 0x0000001031397819 */ /* 0x000fe400000006ff */
[----:B------:R-:W-:Y:S02]  /*0320*/  CS2R R48, SRZ ;  /* 0x0000000000307805 */ /* 0x000fe4000001ff00 */
[----:B------:R-:W-:-:S02]  /*0330*/  SHF.L.U32 R51, R51, 0x10, RZ ;  /* 0x0000001033337819 */ /* 0x000fc400000006ff */
[----:B------:R-:W-:Y:S02]  /*0340*/  SHF.L.U32 R5, R5, 0x10, RZ ;  /* 0x0000001005057819 */ /* 0x000fe400000006ff */
[----:B------:R-:W-:Y:S02]  /*0350*/  SHF.L.U32 R4, R4, 0x10, RZ ;  /* 0x0000001004047819 */ /* 0x000fe400000006ff */
[----:B------:R-:W-:-:S07]  /*0360*/  SHF.L.U32 R3, R0, 0x10, RZ ;  /* 0x0000001000037819 */ /* 0x000fce00000006ff */
.L_x_2286:
[----:B------:R-:W-:Y:S01]  /*0370*/  IMAD R0, R60, UR8, RZ ;  /* 0x000000083c007c24 */ /* 0x000fe2000f8e02ff */
[----:B-1----:R-:W1:Y:S04]  /*0380*/  @P0 LDC.64 R32, c[0x0][0x270] ;  /* 0x00009c00ff200b82 */ /* 0x002e680000000a00 */
[----:B------:R-:W-:-:S04]  /*0390*/  SHF.R.S32.HI R35, RZ, 0x1f, R0 ;  /* 0x0000001fff237819 */ /* 0x000fc80000011400 */
[----:B------:R-:W2:Y:S01]  /*03a0*/  LDC.64 R54, c[0x0][0x250] ;  /* 0x00009400ff367b82 */ /* 0x000ea20000000a00 */
[----:B------:R-:W-:-:S04]  /*03b0*/  LEA.HI R0, R35, R0, RZ, 0x3 ;  /* 0x0000000023007211 */ /* 0x000fc800078f18ff */
[----:B------:R-:W-:Y:S02]  /*03c0*/  LEA.HI.SX32 R61, R0, R59, 0x1d ;  /* 0x0000003b003d7211 */ /* 0x000fe400078feaff */
[----:B------:R-:W-:Y:S01]  /*03d0*/  SHF.R.S32.HI R0, RZ, 0x1f, R60 ;  /* 0x0000001fff007819 */ /* 0x000fe2000001143c */
[----:B------:R-:W3:Y:S01]  /*03e0*/  LDC.64 R34, c[0x0][0x2b8] ;  /* 0x0000ae00ff227b82 */ /* 0x000ee20000000a00 */
[----:B------:R-:W-:Y:S02]  /*03f0*/  SHF.L.U32 R62, R61, 0x5, RZ ;  /* 0x000000053d3e7819 */ /* 0x000fe400000006ff */
[----:B------:R-:W-:Y:S02]  /*0400*/  SHF.R.U32.HI R63, RZ, 0x1b, R61 ;  /* 0x0000001bff3f7819 */ /* 0x000fe4000001163d */
[----:B------:R-:W-:-:S03]  /*0410*/  IADD3 R70, P2, R62, UR10, RZ ;  /* 0x0000000a3e467c10 */ /* 0x000fc6000ff5e0ff */
[----:B------:R-:W4:Y:S01]  /*0420*/  LDC.64 R52, c[0x0][0x258] ;  /* 0x00009600ff347b82 */ /* 0x000f220000000a00 */
[C---:B-1----:R-:W-:Y:S02]  /*0430*/  @P0 LEA R68, P1, R60.reuse, R32, 0x1 ;  /* 0x000000203c440211 */ /* 0x042fe400078208ff */
[----:B------:R-:W-:Y:S02]  /*0440*/  IADD3.X R71, R63, UR11, RZ, P2, !PT ;  /* 0x0000000b3f477c10 */ /* 0x000fe400097fe4ff */
[C---:B------:R-:W-:Y:S01]  /*0450*/  @P0 LEA.HI.X R69, R60.reuse, R33, R0, 0x1, P1 ;  /* 0x000000213c450211 */ /* 0x040fe200008f0c00 */
[----:B--2---:R-:W-:Y:S02]  /*0460*/  IMAD.WIDE R54, R60, 0x4, R54 ;  /* 0x000000043c367825 */ /* 0x004fe400078e0236 */
[----:B------:R-:W2:Y:S04]  /*0470*/  LDG.E.128 R36, desc[UR4][R70.64] ;  /* 0x0000000446247981 */ /* 0x000ea8000c1e1d00 */
[----:B------:R1:W2:Y:S01]  /*0480*/  LDG.E R0, desc[UR4][R54.64] ;  /* 0x0000000436007981 */ /* 0x0002a2000c1e1900 */
[----:B---3--:R-:W-:-:S03]  /*0490*/  IMAD.WIDE.U32 R32, R61, 0x10, R34 ;  /* 0x000000103d207825 */ /* 0x008fc600078e0022 */
[----:B------:R-:W3:Y:S04]  /*04a0*/  LDG.E.128 R40, desc[UR4][R70.64+0x10] ;  /* 0x0000100446287981 */ /* 0x000ee8000c1e1d00 */
[----:B------:R-:W3:Y:S01]  /*04b0*/  @P0 LDG.E.U16 R68, desc[UR4][R68.64] ;  /* 0x0000000444440981 */ /* 0x000ee2000c1e1500 */
[----:B----4-:R-:W-:-:S03]  /*04c0*/  IMAD.WIDE R64, R60, 0x4, R52 ;  /* 0x000000043c407825 */ /* 0x010fc600078e0234 */
[----:B------:R-:W4:Y:S01]  /*04d0*/  LDG.E.128 R32, desc[UR4][R32.64] ;  /* 0x0000000420207981 */ /* 0x000f22000c1e1d00 */
[C---:B-1----:R-:W-:Y:S01]  /*04e0*/  LEA R54, P3, R61.reuse, UR12, 0x3 ;  /* 0x0000000c3d367c11 */ /* 0x042fe2000f8618ff */
[----:B------:R-:W1:Y:S02]  /*04f0*/  LDC.64 R52, c[0x0][0x2c8] ;  /* 0x0000b200ff347b82 */ /* 0x000e640000000a00 */
[----:B------:R0:W4:Y:S01]  /*0500*/  LDG.E R65, desc[UR4][R64.64] ;  /* 0x0000000440417981 */ /* 0x000122000c1e1900 */
[----:B------:R-:W-:-:S06]  /*0510*/  LEA.HI.X R55, R61, UR13, RZ, 0x3, P3 ;  /* 0x0000000d3d377c11 */ /* 0x000fcc00098f1cff */
[----:B------:R-:W5:Y:S01]  /*0520*/  LDG.E.64 R54, desc[UR4][R54.64] ;  /* 0x0000000436367981 */ /* 0x000f62000c1e1b00 */
[----:B-1----:R-:W-:-:S04]  /*0530*/  ISETP.NE.U32.AND P1, PT, R52, RZ, PT ;  /* 0x000000ff3400720c */ /* 0x002fc80003f25070 */
[----:B------:R-:W-:-:S13]  /*0540*/  ISETP.NE.AND.EX P1, PT, R53, RZ, PT, P1 ;  /* 0x000000ff3500720c */ /* 0x000fda0003f25310 */
[----:B------:R-:W-:-:S04]  /*0550*/  @P1 LEA R66, P2, R61, R52, 0x5 ;  /* 0x000000343d421211 */ /* 0x000fc800078428ff */
[----:B------:R-:W-:-:S05]  /*0560*/  @P1 LEA.HI.X R67, R61, R53, RZ, 0x5, P2 ;  /* 0x000000353d431211 */ /* 0x000fca00010f2cff */
[----:B------:R-:W5:Y:S04]  /*0570*/  @P1 LDG.E.128 R20, desc[UR4][R66.64] ;  /* 0x0000000442141981 */ /* 0x000f68000c1e1d00 */
[----:B------:R1:W5:Y:S01]  /*0580*/  @P1 LDG.E.128 R16, desc[UR4][R66.64+0x10] ;  /* 0x0000100442101981 */ /* 0x000362000c1e1d00 */
[----:B0-----:R-:W-:Y:S01]  /*0590*/  ISETP.NE.AND P1, PT, R50, RZ, PT ;  /* 0x000000ff3200720c */ /* 0x001fe20003f25270 */
[----:B------:R-:W-:Y:S01]  /*05a0*/  HFMA2.MMA R64, -RZ, RZ, 1.875, 0 ;  /* 0x3f800000ff407435 */ /* 0x000fe200000001ff */
[----:B------:R-:W-:Y:S02]  /*05b0*/  UMOV UR6, 0xffffffff ;  /* 0xffffffff00067882 */ /* 0x000fe40000000000 */
[----:B--2---:R-:W-:-:S05]  /*05c0*/  FSEL R69, R0, RZ, !P1 ;  /* 0x000000ff00457208 */ /* 0x004fca0004800000 */
[C---:B------:R-:W-:Y:S01]  /*05d0*/  FADD.FTZ R0, -R69.reuse, R36 ;  /* 0x0000002445007221 */ /* 0x040fe20000010100 */
[C---:B------:R-:W-:Y:S01]  /*05e0*/  FADD.FTZ R38, -R69.reuse, R38 ;  /* 0x0000002645267221 */ /* 0x040fe20000010100 */
[C---:B------:R-:W-:Y:S01]  /*05f0*/  FADD.FTZ R72, -R69.reuse, R37 ;  /* 0x0000002545487221 */ /* 0x040fe20000010100 */
[--C-:B---3--:R-:W-:Y:S01]  /*0600*/  FADD.FTZ R36, -R69, R40.reuse ;  /* 0x0000002845247221 */ /* 0x108fe20000010100 */
[----:B------:R-:W-:Y:S02]  /*0610*/  @P0 SHF.L.U32 R64, R68, 0x10, RZ ;  /* 0x0000001044400819 */ /* 0x000fe400000006ff */
[C---:B----4-:R-:W-:Y:S02]  /*0620*/  PRMT R40, R32.reuse, 0x7632, R40 ;  /* 0x0000763220287816 */ /* 0x050fe40000000028 */
[----:B------:R-:W-:Y:S02]  /*0630*/  SHF.L.U32 R37, R32, 0x10, RZ ;  /* 0x0000001020257819 */ /* 0x000fe400000006ff */
[----:B------:R-:W-:Y:S01]  /*0640*/  SHF.L.U32 R32, R33, 0x10, RZ ;  /* 0x0000001021207819 */ /* 0x000fe200000006ff */
[C---:B------:R-:W-:Y:S01]  /*0650*/  FMUL.FTZ R0, R65.reuse, R0 ;  /* 0x0000000041007220 */ /* 0x040fe20000410000 */
[----:B------:R-:W-:Y:S01]  /*0660*/  FMUL.FTZ R38, R65, R38 ;  /* 0x0000002641267220 */ /* 0x000fe20000410000 */
[C---:B------:R-:W-:Y:S01]  /*0670*/  FADD.FTZ R74, -R69.reuse, R42 ;  /* 0x0000002a454a7221 */ /* 0x040fe20000010100 */
[C---:B------:R-:W-:Y:S01]  /*0680*/  FADD.FTZ R70, -R69.reuse, R39 ;  /* 0x0000002745467221 */ /* 0x040fe20000010100 */
[C---:B-1----:R-:W-:Y:S01]  /*0690*/  FADD.FTZ R66, -R69.reuse, R41 ;  /* 0x0000002945427221 */ /* 0x042fe20000010100 */
[--C-:B------:R-:W-:Y:S01]  /*06a0*/  FADD.FTZ R68, -R69, R43.reuse ;  /* 0x0000002b45447221 */ /* 0x100fe20000010100 */
[----:B------:R-:W-:Y:S01]  /*06b0*/  PRMT R43, R33, 0x7632, R43 ;  /* 0x00007632212b7816 */ /* 0x000fe2000000002b */
[----:B------:R-:W-:Y:S01]  /*06c0*/  IMAD.U32 R40, R40, 0x10000, RZ ;  /* 0x0001000028287824 */ /* 0x000fe200078e00ff */
[----:B------:R-:W-:Y:S01]  /*06d0*/  PRMT R69, R35, 0x7632, R69 ;  /* 0x0000763223457816 */ /* 0x000fe20000000045 */
[----:B------:R-:W-:Y:S01]  /*06e0*/  FADD.FTZ R15, R37, R15 ;  /* 0x0000000f250f7221 */ /* 0x000fe20000010000 */
[----:B------:R-:W-:Y:S01]  /*06f0*/  SHF.L.U32 R42, R35, 0x10, RZ ;  /* 0x00000010232a7819 */ /* 0x000fe200000006ff */
[-C--:B------:R-:W-:Y:S01]  /*0700*/  FFMA.FTZ R7, R0, R37.reuse, R7 ;  /* 0x0000002500077223 */ /* 0x080fe20000010007 */
        /* <DEDUP_REMOVED lines=13> */
[----:B------:R-:W-:Y:S01]  /*07e0*/  FFMA.FTZ R42, R0, R37, RZ ;  /* 0x00000025002a7223 */ /* 0x000fe200000100ff */
[----:B------:R-:W-:Y:S01]  /*07f0*/  SHF.L.U32 R43, R43, 0x10, RZ ;  /* 0x000000102b2b7819 */ /* 0x000fe200000006ff */
[----:B------:R-:W-:Y:S01]  /*0800*/  FMUL.FTZ R41, R65, R70 ;  /* 0x0000004641297220 */ /* 0x000fe20000410000 */
[----:B------:R-:W-:Y:S01]  /*0810*/  FADD.FTZ R70, R71, R40 ;  /* 0x0000002847467221 */ /* 0x000fe20000010000 */
[C---:B------:R-:W-:Y:S01]  /*0820*/  PRMT R67, R34.reuse, 0x7632, R67 ;  /* 0x0000763222437816 */ /* 0x040fe20000000043 */
[----:B------:R-:W-:Y:S01]  /*0830*/  FFMA.FTZ R71, R33, R40, R42 ;  /* 0x0000002821477223 */ /* 0x000fe2000001002a */
[----:B------:R-:W-:Y:S01]  /*0840*/  SHF.L.U32 R34, R34, 0x10, RZ ;  /* 0x0000001022227819 */ /* 0x000fe200000006ff */
        /* <DEDUP_REMOVED lines=9> */
[----:B------:R-:W-:Y:S01]  /*08e0*/  FADD.FTZ R44, R43, R44 ;  /* 0x0000002c2b2c7221 */ /* 0x000fe20000010000 */
[C---:B------:R-:W-:Y:S01]  /*08f0*/  FFMA.FTZ R8, R41.reuse, R43, R8 ;  /* 0x0000002b29087223 */ /* 0x040fe20000010008 */
[----:B------:R-:W-:Y:S01]  /*0900*/  FFMA.FTZ R71, R41, R42, R70 ;  /* 0x0000002a29477223 */ /* 0x000fe20000010046 */
[----:B------:R-:W-:Y:S01]  /*0910*/  FMUL.FTZ R43, R65, R66 ;  /* 0x00000042412b7220 */ /* 0x000fe20000410000 */
[-C--:B------:R-:W-:Y:S01]  /*0920*/  FMUL.FTZ R66, R3, R67.reuse ;  /* 0x0000004303427220 */ /* 0x080fe20000410000 */
[----:B------:R-:W-:Y:S01]  /*0930*/  FADD.FTZ R73, R73, R34 ;  /* 0x0000002249497221 */ /* 0x000fe20000010000 */
[----:B------:R-:W-:Y:S01]  /*0940*/  FFMA.FTZ R70, R36, R34, R71 ;  /* 0x0000002224467223 */ /* 0x000fe20000010047 */
        /* <DEDUP_REMOVED lines=32> */
.L_x_2298:
[----:B-1----:R-:W-:Y:S01]  /*0b50*/  FADD.FTZ R72, R69, R72 ;  /* 0x0000004845487221 */ /* 0x002fe20000010000 */
[----:B0-2---:R-:W-:Y:S01]  /*0b60*/  FADD.FTZ R69, R70, R71 ;  /* 0x0000004746457221 */ /* 0x005fe20000010000 */
[----:B------:R-:W-:Y:S02]  /*0b70*/  ISETP.NE.U32.AND P2, PT, R52, RZ, PT ;  /* 0x000000ff3400720c */ /* 0x000fe40003f45070 */
[----:B------:R-:W-:Y:S01]  /*0b80*/  FMUL.FTZ R72, R72, UR9 ;  /* 0x0000000948487c20 */ /* 0x000fe20008410000 */
[----:B------:R-:W-:Y:S01]  /*0b90*/  FMUL.FTZ R69, R69, UR9 ;  /* 0x0000000945457c20 */ /* 0x000fe20008410000 */
[----:B------:R-:W-:Y:S02]  /*0ba0*/  ISETP.NE.AND.EX P2, PT, R53, RZ, PT, P2 ;  /* 0x000000ff3500720c */ /* 0x000fe40003f45320 */
[----:B-----5:R-:W-:Y:S02]  /*0bb0*/  LOP3.LUT P5, RZ, R54, 0xff00, RZ, 0xc0, !PT ;  /* 0x0000ff0036ff7812 */ /* 0x020fe400078ac0ff */
[----:B------:R-:W-:-:S02]  /*0bc0*/  FSEL R52, R72, RZ, !P1 ;  /* 0x000000ff48347208 */ /* 0x000fc40004800000 */
[C---:B------:R-:W-:Y:S02]  /*0bd0*/  LOP3.LUT P3, RZ, R54.reuse, 0xff, RZ, 0xc0, !PT ;  /* 0x000000ff36ff7812 */ /* 0x040fe4000786c0ff */
[----:B------:R-:W-:Y:S01]  /*0be0*/  LOP3.LUT P4, RZ, R54, 0xff0000, RZ, 0xc0, !PT ;  /* 0x00ff000036ff7812 */ /* 0x000fe2000788c0ff */
[-CC-:B------:R-:W-:Y:S01]  /*0bf0*/  FFMA.FTZ R0, R0, R69.reuse, R52.reuse ;  /* 0x0000004500007223 */ /* 0x180fe20000010034 */
[-CC-:B------:R-:W-:Y:S01]  /*0c00*/  FFMA.FTZ R33, R33, R69.reuse, R52.reuse ;  /* 0x0000004521217223 */ /* 0x180fe20000010034 */
[-CC-:B------:R-:W-:Y:S01]  /*0c10*/  FFMA.FTZ R38, R38, R69.reuse, R52.reuse ;  /* 0x0000004526267223 */ /* 0x180fe20000010034 */
[-C--:B------:R-:W-:Y:S01]  /*0c20*/  FFMA.FTZ R41, R41, R69.reuse, R52 ;  /* 0x0000004529297223 */ /* 0x080fe20000010034 */
[----:B------:R-:W-:Y:S01]  /*0c30*/  FADD.FTZ R0, R37, -R0 ;  /* 0x8000000025007221 */ /* 0x000fe20000010000 */
[----:B------:R-:W-:Y:S01]  /*0c40*/  FADD.FTZ R40, R40, -R33 ;  /* 0x8000002128287221 */ /* 0x000fe20000010000 */
[----:B------:R-:W-:Y:S01]  /*0c50*/  FADD.FTZ R38, R35, -R38 ;  /* 0x8000002623267221 */ /* 0x000fe20000010000 */
[----:B------:R-:W-:Y:S01]  /*0c60*/  LOP3.LUT P6, RZ, R55, 0xff, RZ, 0xc0, !PT ;  /* 0x000000ff37ff7812 */ /* 0x000fe200078cc0ff */
[C---:B------:R-:W-:Y:S01]  /*0c70*/  FMUL.FTZ R33, R65.reuse, R0 ;  /* 0x0000000041217220 */ /* 0x040fe20000410000 */
[C---:B------:R-:W-:Y:S01]  /*0c80*/  FMUL.FTZ R0, R65.reuse, R40 ;  /* 0x0000002841007220 */ /* 0x040fe20000410000 */
[----:B------:R-:W-:Y:S01]  /*0c90*/  FMUL.FTZ R35, R65, R38 ;  /* 0x0000002641237220 */ /* 0x000fe20000410000 */
[----:B------:R-:W-:Y:S01]  /*0ca0*/  FADD.FTZ R38, R42, -R41 ;  /* 0x800000292a267221 */ /* 0x000fe20000010000 */
[----:B------:R-:W-:Y:S01]  /*0cb0*/  @P2 FADD.FTZ R33, R20, R33 ;  /* 0x0000002114212221 */ /* 0x000fe20000010000 */
[----:B------:R-:W-:Y:S01]  /*0cc0*/  @P2 FADD.FTZ R0, R21, R0 ;  /* 0x0000000015002221 */ /* 0x000fe20000010000 */
[----:B------:R-:W-:Y:S01]  /*0cd0*/  @P2 FADD.FTZ R35, R22, R35 ;  /* 0x0000002316232221 */ /* 0x000fe20000010000 */
[----:B------:R-:W-:Y:S01]  /*0ce0*/  FMUL.FTZ R38, R65, R38 ;  /* 0x0000002641267220 */ /* 0x000fe20000410000 */
[-C--:B------:R-:W-:Y:S01]  /*0cf0*/  FMUL.FTZ R37, R33, R64.reuse ;  /* 0x0000004021257220 */ /* 0x080fe20000410000 */
[-C--:B------:R-:W-:Y:S01]  /*0d00*/  FMUL.FTZ R40, R0, R64.reuse ;  /* 0x0000004000287220 */ /* 0x080fe20000410000 */
[-C--:B------:R-:W-:Y:S01]  /*0d10*/  FMUL.FTZ R41, R35, R64.reuse ;  /* 0x0000004023297220 */ /* 0x080fe20000410000 */
[----:B------:R-:W-:Y:S01]  /*0d20*/  @P2 FADD.FTZ R38, R23, R38 ;  /* 0x0000002617262221 */ /* 0x000fe20000010000 */
[----:B------:R-:W-:Y:S01]  /*0d30*/  FMUL.FTZ R37, R37, UR16 ;  /* 0x0000001025257c20 */ /* 0x000fe20008410000 */
[----:B------:R-:W-:Y:S01]  /*0d40*/  FMUL.FTZ R40, R40, UR16 ;  /* 0x0000001028287c20 */ /* 0x000fe20008410000 */
[----:B------:R-:W-:Y:S01]  /*0d50*/  FMUL.FTZ R41, R41, UR16 ;  /* 0x0000001029297c20 */ /* 0x000fe20008410000 */
[-CC-:B------:R-:W-:Y:S01]  /*0d60*/  FFMA.FTZ R43, R43, R69.reuse, R52.reuse ;  /* 0x000000452b2b7223 */ /* 0x180fe20000010034 */
[-CC-:B------:R-:W-:Y:S01]  /*0d70*/  FFMA.FTZ R32, R32, R69.reuse, R52.reuse ;  /* 0x0000004520207223 */ /* 0x180fe20000010034 */
[----:B------:R-:W-:Y:S01]  /*0d80*/  FSEL R37, R37, RZ, P3 ;  /* 0x000000ff25257208 */ /* 0x000fe20001800000 */
[-C--:B------:R-:W-:Y:S01]  /*0d90*/  FFMA.FTZ R67, R67, R69.reuse, R52 ;  /* 0x0000004543437223 */ /* 0x080fe20000010034 */
[----:B------:R-:W-:Y:S01]  /*0da0*/  FSEL R42, R40, RZ, P5 ;  /* 0x000000ff282a7208 */ /* 0x000fe20002800000 */
[----:B------:R-:W-:Y:S01]  /*0db0*/  FMUL.FTZ R53, R38, R64 ;  /* 0x0000004026357220 */ /* 0x000fe20000410000 */
[----:B------:R-:W-:Y:S01]  /*0dc0*/  FSEL R40, R41, RZ, P4 ;  /* 0x000000ff29287208 */ /* 0x000fe20002000000 */
[----:B------:R-:W-:Y:S01]  /*0dd0*/  FADD.FTZ R66, R66, -R43 ;  /* 0x8000002b42427221 */ /* 0x000fe20000010000 */
[----:B------:R-:W-:Y:S01]  /*0de0*/  LOP3.LUT P3, RZ, R55, 0xff00, RZ, 0xc0, !PT ;  /* 0x0000ff0037ff7812 */ /* 0x000fe2000786c0ff */
[----:B------:R-:W-:Y:S01]  /*0df0*/  FADD.FTZ R32, R39, -R32 ;  /* 0x8000002027207221 */ /* 0x000fe20000010000 */
[C---:B------:R-:W-:Y:S01]  /*0e00*/  LOP3.LUT P5, RZ, R55.reuse, 0xff0000, RZ, 0xc0, !PT ;  /* 0x00ff000037ff7812 */ /* 0x040fe200078ac0ff */
[----:B------:R-:W-:Y:S01]  /*0e10*/  FADD.FTZ R68, R68, -R67 ;  /* 0x8000004344447221 */ /* 0x000fe20000010000 */
[----:B------:R-:W-:Y:S01]  /*0e20*/  LOP3.LUT P4, RZ, R55, 0xff000000, RZ, 0xc0, !PT ;  /* 0xff00000037ff7812 */ /* 0x000fe2000788c0ff */
[----:B------:R-:W-:Y:S01]  /*0e30*/  FFMA.FTZ R55, R36, R69, R52 ;  /* 0x0000004524377223 */ /* 0x000fe20000010034 */
[----:B------:R-:W-:Y:S01]  /*0e40*/  FMUL.FTZ R41, R53, UR16 ;  /* 0x0000001035297c20 */ /* 0x000fe20008410000 */
[----:B------:R-:W-:Y:S01]  /*0e50*/  LOP3.LUT P1, RZ, R54, 0xff000000, RZ, 0xc0, !PT ;  /* 0xff00000036ff7812 */ /* 0x000fe2000782c0ff */
[C---:B------:R-:W-:Y:S01]  /*0e60*/  FMUL.FTZ R66, R65.reuse, R66 ;  /* 0x0000004241427220 */ /* 0x040fe20000410000 */
[----:B------:R-:W-:Y:S01]  /*0e70*/  FADD.FTZ R34, R34, -R55 ;  /* 0x8000003722227221 */ /* 0x000fe20000010000 */
[C---:B------:R-:W-:Y:S01]  /*0e80*/  FMUL.FTZ R43, R65.reuse, R32 ;  /* 0x00000020412b7220 */ /* 0x040fe20000410000 */
[----:B------:R-:W-:Y:S01]  /*0e90*/  FMUL.FTZ R68, R65, R68 ;  /* 0x0000004441447220 */ /* 0x000fe20000410000 */
[----:B------:R-:W-:Y:S01]  /*0ea0*/  FSEL R41, R41, RZ, P1 ;  /* 0x000000ff29297208 */ /* 0x000fe20000800000 */
[----:B------:R-:W-:Y:S01]  /*0eb0*/  FMUL.FTZ R39, R65, R34 ;  /* 0x0000002241277220 */ /* 0x000fe20000410000 */
[----:B------:R-:W-:Y:S01]  /*0ec0*/  ISETP.NE.U32.AND P1, PT, RZ, UR14, PT ;  /* 0x0000000eff007c0c */ /* 0x000fe2000bf25070 */
[----:B------:R-:W-:Y:S01]  /*0ed0*/  @P2 FADD.FTZ R66, R17, R66 ;  /* 0x0000004211422221 */ /* 0x000fe20000010000 */
[----:B------:R-:W-:Y:S01]  /*0ee0*/  @P2 FADD.FTZ R43, R18, R43 ;  /* 0x0000002b122b2221 */ /* 0x000fe20000010000 */
[----:B------:R-:W-:Y:S01]  /*0ef0*/  @P2 FADD.FTZ R39, R16, R39 ;  /* 0x0000002710272221 */ /* 0x000fe20000010000 */
[----:B------:R-:W-:Y:S01]  /*0f00*/  @P2 FADD.FTZ R68, R19, R68 ;  /* 0x0000004413442221 */ /* 0x000fe20000010000 */
[----:B------:R-:W-:-:S02]  /*0f10*/  ISETP.NE.U32.AND P2, PT, RZ, UR14, PT ;  /* 0x0000000eff007c0c */ /* 0x000fc4000bf45070 */
[----:B------:R-:W-:Y:S02]  /*0f20*/  ISETP.NE.AND.EX P1, PT, RZ, UR15, PT, P1 ;  /* 0x0000000fff007c0c */ /* 0x000fe4000bf25310 */
[----:B------:R-:W-:Y:S02]  /*0f30*/  F2FP.BF16.F32.PACK_AB R32, R42, R37 ;  /* 0x000000252a20723e */ /* 0x000fe400000010ff */
[----:B------:R-:W-:Y:S01]  /*0f40*/  ISETP.NE.AND.EX P2, PT, RZ, UR15, PT, P2 ;  /* 0x0000000fff007c0c */ /* 0x000fe2000bf45320 */
[----:B------:R-:W0:Y:S01]  /*0f50*/  LDC.64 R36, c[0x0][0x210] ;  /* 0x00008400ff247b82 */ /* 0x000e220000000a00 */
[C---:B------:R-:W-:Y:S01]  /*0f60*/  SEL R28, R39.reuse, R28, P1 ;  /* 0x0000001c271c7207 */ /* 0x040fe20000800000 */
[-C--:B------:R-:W-:Y:S01]  /*0f70*/  FMUL.FTZ R39, R39, R64.reuse ;  /* 0x0000004027277220 */ /* 0x080fe20000410000 */
[C---:B------:R-:W-:Y:S01]  /*0f80*/  SEL R29, R66.reuse, R29, P1 ;  /* 0x0000001d421d7207 */ /* 0x040fe20000800000 */
[----:B------:R-:W-:Y:S01]  /*0f90*/  FMUL.FTZ R66, R66, R64 ;  /* 0x0000004042427220 */ /* 0x000fe20000410000 */
[C---:B------:R-:W-:Y:S01]  /*0fa0*/  SEL R30, R43.reuse, R30, P1 ;  /* 0x0000001e2b1e7207 */ /* 0x040fe20000800000 */
[-C--:B------:R-:W-:Y:S01]  /*0fb0*/  FMUL.FTZ R43, R43, R64.reuse ;  /* 0x000000402b2b7220 */ /* 0x080fe20000410000 */
[----:B------:R-:W-:Y:S01]  /*0fc0*/  FMUL.FTZ R64, R68, R64 ;  /* 0x0000004044407220 */ /* 0x000fe20000410000 */
[----:B------:R-:W-:Y:S01]  /*0fd0*/  FMUL.FTZ R39, R39, UR16 ;  /* 0x0000001027277c20 */ /* 0x000fe20008410000 */
[----:B------:R-:W-:Y:S01]  /*0fe0*/  FMUL.FTZ R66, R66, UR16 ;  /* 0x0000001042427c20 */ /* 0x000fe20008410000 */
[----:B------:R-:W-:Y:S01]  /*0ff0*/  FMUL.FTZ R43, R43, UR16 ;  /* 0x000000102b2b7c20 */ /* 0x000fe20008410000 */
[----:B------:R-:W-:Y:S01]  /*1000*/  FMUL.FTZ R64, R64, UR16 ;  /* 0x0000001040407c20 */ /* 0x000fe20008410000 */
[----:B------:R-:W-:-:S02]  /*1010*/  SEL R24, R33, R24, P1 ;  /* 0x0000001821187207 */ /* 0x000fc40000800000 */
[----:B------:R-:W-:Y:S02]  /*1020*/  SEL R25, R0, R25, P1 ;  /* 0x0000001900197207 */ /* 0x000fe40000800000 */
[----:B------:R-:W-:Y:S02]  /*1030*/  SEL R26, R35, R26, P1 ;  /* 0x0000001a231a7207 */ /* 0x000fe40000800000 */
[----:B------:R-:W-:Y:S02]  /*1040*/  SEL R27, R38, R27, P1 ;  /* 0x0000001b261b7207 */ /* 0x000fe40000800000 */
[----:B------:R-:W-:Y:S02]  /*1050*/  SEL R31, R68, R31, P1 ;  /* 0x0000001f441f7207 */ /* 0x000fe40000800000 */
[----:B------:R-:W-:Y:S02]  /*1060*/  FSEL R34, R39, RZ, P6 ;  /* 0x000000ff27227208 */ /* 0x000fe40003000000 */
[----:B------:R-:W-:-:S02]  /*1070*/  @P2 IADD3 R62, P1, R62, UR14, RZ ;  /* 0x0000000e3e3e2c10 */ /* 0x000fc4000ff3e0ff */
[----:B------:R-:W-:Y:S02]  /*1080*/  FSEL R35, R66, RZ, P3 ;  /* 0x000000ff42237208 */ /* 0x000fe40001800000 */
[----:B------:R-:W-:Y:S02]  /*1090*/  LEA R38, P6, R61, UR18, 0x4 ;  /* 0x000000123d267c11 */ /* 0x000fe4000f8c20ff */
[----:B------:R-:W-:Y:S02]  /*10a0*/  FSEL R43, R43, RZ, P5 ;  /* 0x000000ff2b2b7208 */ /* 0x000fe40002800000 */
[----:B------:R-:W-:Y:S02]  /*10b0*/  FSEL R64, R64, RZ, P4 ;  /* 0x000000ff40407208 */ /* 0x000fe40002000000 */
[----:B------:R-:W-:Y:S02]  /*10c0*/  @P2 IADD3.X R63, R63, UR15, RZ, P1, !PT ;  /* 0x0000000f3f3f2c10 */ /* 0x000fe40008ffe4ff */
[----:B------:R-:W-:-:S02]  /*10d0*/  F2FP.BF16.F32.PACK_AB R34, R35, R34 ;  /* 0x000000222322723e */ /* 0x000fc400000010ff */
[----:B------:R-:W-:Y:S01]  /*10e0*/  F2FP.BF16.F32.PACK_AB R33, R41, R40 ;  /* 0x000000282921723e */ /* 0x000fe200000010ff */
[----:B------:R1:W-:Y:S01]  /*10f0*/  @P2 STG.E.128 desc[UR4][R62.64], R24 ;  /* 0x000000183e002986 */ /* 0x0003e2000c101d04 */
[----:B------:R-:W-:Y:S02]  /*1100*/  LEA.HI.X R39, R61, UR19, RZ, 0x4, P6 ;  /* 0x000000133d277c11 */ /* 0x000fe4000b0f24ff */
[----:B------:R-:W-:Y:S01]  /*1110*/  F2FP.BF16.F32.PACK_AB R35, R64, R43 ;  /* 0x0000002b4023723e */ /* 0x000fe200000010ff */
[----:B------:R1:W-:Y:S01]  /*1120*/  @P2 STG.E.128 desc[UR4][R62.64+0x10], R28 ;  /* 0x0000101c3e002986 */ /* 0x0003e2000c101d04 */
[----:B0-----:R-:W-:-:S03]  /*1130*/  LEA R60, R36, R60, 0x2 ;  /* 0x0000003c243c7211 */ /* 0x001fc600078e10ff */
[----:B------:R1:W-:Y:S01]  /*1140*/  STG.E.128 desc[UR4][R38.64], R32 ;  /* 0x0000002026007986 */ /* 0x0003e2000c101d04 */
[----:B------:R-:W-:-:S13]  /*1150*/  ISETP.GE.AND P1, PT, R60, R37, PT ;  /* 0x000000253c00720c */ /* 0x000fda0003f26270 */
[----:B------:R-:W-:Y:S05]  /*1160*/  @!P1 BRA `(.L_x_2286) ;  /* 0xfffffff000809947 */ /* 0x000fea000383ffff */
[----:B------:R-:W-:Y:S05]  /*1170*/  BSYNC B1 ;  /* 0x0000000000017941 */ /* 0x000fea0003800000 */
.L_x_2284:
        /* <DEDUP_REMOVED lines=16> */
.L_x_2283:
[----:B------:R-:W-:Y:S05]  /*1280*/  BSYNC B0 ;  /* 0x0000000000007941 */ /* 0x000fea0003800000 */
.L_x_2281:
[----:B-1----:R-:W0:Y:S01]  /*1290*/  S2R R26, SR_TID.X ;  /* 0x00000000001a7919 */ /* 0x002e220000002100 */
        /* <DEDUP_REMOVED lines=30> */
[----:B------:R-:W-:Y:S01]  /*1480*/  STS.128 [R0+0x10], R8 ;  /* 0x0000100800007388 */ /* 0x000fe20000000c00 */
        /* <DEDUP_REMOVED lines=17> */
[C---:B------:R-:W-:Y:S01]  /*15a0*/  SHF.L.U64.HI R0, R4.reuse, 0x2, R3 ;  /* 0x0000000204007819 */ /* 0x040fe20000010203 */
[----:B------:R-:W-:Y:S02]  /*15b0*/  IMAD.SHL.U32 R4, R4, 0x4, RZ ;  /* 0x0000000404047824 */ /* 0x000fe400078e00ff */
        /* <DEDUP_REMOVED lines=16> */
.L_x_2285:
[----:B------:R-:W-:Y:S01]  /*16c0*/  BSSY B2, `(.L_x_2287) ;  /* 0x0000007000027945 */ /* 0x000fe20003800000 */
[----:B------:R-:W-:Y:S02]  /*16d0*/  MOV R75, 0x1 ;  /* 0x00000001004b7802 */ /* 0x000fe40000000f00 */
[----:B------:R-:W-:Y:S02]  /*16e0*/  MOV R74, 0x1f ;  /* 0x0000001f004a7802 */ /* 0x000fe40000000f00 */
[----:B------:R-:W-:-:S07]  /*16f0*/  MOV R73, 0xffffffff ;  /* 0xffffffff00497802 */ /* 0x000fce0000000f00 */
[----:B-----5:R-:W-:Y:S05]  /*1700*/  WARPSYNC.COLLECTIVE R73, `(.L_x_2288) ;  /* 0x0000000049087348 */ /* 0x020fea0003c00000 */
[----:B------:R0:W1:Y:S02]  /*1710*/  SHFL.BFLY P2, R71, R76, R75, R74 ;  /* 0x0c00004b4c477389 */ /* 0x000064000004004a */
[----:B01---5:R-:W-:Y:S01]  /*1720*/  ENDCOLLECTIVE ;  /* 0x000000000000791b */ /* 0x023fe20003800000 */
.L_x_2288:
[----:B------:R-:W-:Y:S05]  /*1730*/  BSYNC B2 ;  /* 0x0000000000027941 */ /* 0x000fea0003800000 */
.L_x_2287:
        /* <DEDUP_REMOVED lines=8> */
.L_x_2289:
[----:B------:R-:W-:Y:S01]  /*17c0*/  HFMA2.MMA R75, -RZ, RZ, 0, 1.1920928955078125e-07 ;  /* 0x00000002ff4b7435 */ /* 0x000fe200000001ff */
[----:B------:R-:W-:Y:S01]  /*17d0*/  MOV R76, R70 ;  /* 0x00000046004c7202 */ /* 0x000fe20000000f00 */
[----:B------:R-:W-:-:S09]  /*17e0*/  IMAD.MOV.U32 R72, RZ, RZ, R71 ;  /* 0x000000ffff487224 */ /* 0x000fd200078e0047 */
[----:B------:R-:W-:Y:S05]  /*17f0*/  WARPSYNC.COLLECTIVE R73, `(.L_x_2290) ;  /* 0x0000000049087348 */ /* 0x000fea0003c00000 */
[----:B------:R0:W1:Y:S02]  /*1800*/  SHFL.BFLY P2, R71, R76, R75, R74 ;  /* 0x0c00004b4c477389 */ /* 0x000064000004004a */
[----:B01----:R-:W-:Y:S01]  /*1810*/  ENDCOLLECTIVE ;  /* 0x000000000000791b */ /* 0x003fe20003800000 */
.L_x_2290:
[----:B------:R-:W-:-:S05]  /*1820*/  FADD.FTZ R72, R69, R72 ;  /* 0x0000004845487221 */ /* 0x000fca0000010000 */
[----:B------:R-:W-:Y:S01]  /*1830*/  MOV R76, R72 ;  /* 0x00000048004c7202 */ /* 0x000fe20000000f00 */
[----:B------:R-:W-:-:S07]  /*1840*/  FADD.FTZ R77, R70, R71 ;  /* 0x00000047464d7221 */ /* 0x000fce0000010000 */
[----:B------:R-:W-:Y:S05]  /*1850*/  WARPSYNC.COLLECTIVE R73, `(.L_x_2291) ;  /* 0x0000000049087348 */ /* 0x000fea0003c00000 */
[----:B------:R0:W1:Y:S02]  /*1860*/  SHFL.BFLY P2, R71, R76, R75, R74 ;  /* 0x0c00004b4c477389 */ /* 0x000064000004004a */
[----:B01----:R-:W-:Y:S01]  /*1870*/  ENDCOLLECTIVE ;  /* 0x000000000000791b */ /* 0x003fe20003800000 */
.L_x_2291:
[----:B------:R-:W-:Y:S01]  /*1880*/  HFMA2.MMA R75, -RZ, RZ, 0, 2.384185791015625e-07 ;  /* 0x00000004ff4b7435 */ /* 0x000fe200000001ff */
[----:B------:R-:W-:Y:S02]  /*1890*/  MOV R76, R77 ;  /* 0x0000004d004c7202 */ /* 0x000fe40000000f00 */
[----:B------:R-:W-:-:S08]  /*18a0*/  MOV R69, R71 ;  /* 0x0000004700457202 */ /* 0x000fd00000000f00 */
[----:B------:R-:W-:Y:S05]  /*18b0*/  WARPSYNC.COLLECTIVE R73, `(.L_x_2292) ;  /* 0x0000000049087348 */ /* 0x000fea0003c00000 */
[----:B------:R0:W1:Y:S02]  /*18c0*/  SHFL.BFLY P2, R71, R76, R75, R74 ;  /* 0x0c00004b4c477389 */ /* 0x000064000004004a */
[----:B01----:R-:W-:Y:S01]  /*18d0*/  ENDCOLLECTIVE ;  /* 0x000000000000791b */ /* 0x003fe20003800000 */
.L_x_2292:
[----:B------:R-:W-:-:S05]  /*18e0*/  FADD.FTZ R72, R72, R69 ;  /* 0x0000004548487221 */ /* 0x000fca0000010000 */
[----:B------:R-:W-:Y:S01]  /*18f0*/  MOV R76, R72 ;  /* 0x00000048004c7202 */ /* 0x000fe20000000f00 */
[----:B------:R-:W-:-:S07]  /*1900*/  FADD.FTZ R77, R77, R71 ;  /* 0x000000474d4d7221 */ /* 0x000fce0000010000 */
[----:B------:R-:W-:Y:S05]  /*1910*/  WARPSYNC.COLLECTIVE R73, `(.L_x_2293) ;  /* 0x0000000049087348 */ /* 0x000fea0003c00000 */
[----:B------:R0:W1:Y:S02]  /*1920*/  SHFL.BFLY P2, R71, R76, R75, R74 ;  /* 0x0c00004b4c477389 */ /* 0x000064000004004a */
[----:B01----:R-:W-:Y:S01]  /*1930*/  ENDCOLLECTIVE ;  /* 0x000000000000791b */ /* 0x003fe20003800000 */
.L_x_2293:
[----:B------:R-:W-:Y:S01]  /*1940*/  HFMA2.MMA R75, -RZ, RZ, 0, 4.76837158203125e-07 ;  /* 0x00000008ff4b7435 */ /* 0x000fe200000001ff */
[----:B------:R-:W-:Y:S01]  /*1950*/  MOV R76, R77 ;  /* 0x0000004d004c7202 */ /* 0x000fe20000000f00 */
[----:B------:R-:W-:-:S09]  /*1960*/  IMAD.MOV.U32 R69, RZ, RZ, R71 ;  /* 0x000000ffff457224 */ /* 0x000fd200078e0047 */
[----:B------:R-:W-:Y:S05]  /*1970*/  WARPSYNC.COLLECTIVE R73, `(.L_x_2294) ;  /* 0x0000000049087348 */ /* 0x000fea0003c00000 */
[----:B------:R0:W1:Y:S02]  /*1980*/  SHFL.BFLY P2, R71, R76, R75, R74 ;  /* 0x0c00004b4c477389 */ /* 0x000064000004004a */
[----:B01----:R-:W-:Y:S01]  /*1990*/  ENDCOLLECTIVE ;  /* 0x000000000000791b */ /* 0x003fe20003800000 */
.L_x_2294:
[----:B------:R-:W-:-:S05]  /*19a0*/  FADD.FTZ R70, R72, R69 ;  /* 0x0000004548467221 */ /* 0x000fca0000010000 */
[----:B------:R-:W-:Y:S01]  /*19b0*/  MOV R76, R70 ;  /* 0x00000046004c7202 */ /* 0x000fe20000000f00 */
[----:B------:R-:W-:-:S07]  /*19c0*/  FADD.FTZ R69, R77, R71 ;  /* 0x000000474d457221 */ /* 0x000fce0000010000 */
[----:B------:R-:W-:Y:S05]  /*19d0*/  WARPSYNC.COLLECTIVE R73, `(.L_x_2295) ;  /* 0x0000000049087348 */ /* 0x000fea0003c00000 */
[----:B------:R0:W1:Y:S02]  /*19e0*/  SHFL.BFLY P2, R71, R76, R75, R74 ;  /* 0x0c00004b4c477389 */ /* 0x000064000004004a */
[----:B01----:R-:W-:Y:S01]  /*19f0*/  ENDCOLLECTIVE ;  /* 0x000000000000791b */ /* 0x003fe20003800000 */
.L_x_2295:
[----:B------:R-:W-:Y:S01]  /*1a00*/  HFMA2.MMA R75, -RZ, RZ, 0, 9.5367431640625e-07 ;  /* 0x00000010ff4b7435 */ /* 0x000fe200000001ff */
[----:B------:R-:W-:Y:S02]  /*1a10*/  MOV R76, R69 ;  /* 0x00000045004c7202 */ /* 0x000fe40000000f00 */
[----:B------:R-:W-:-:S08]  /*1a20*/  MOV R72, R71 ;  /* 0x0000004700487202 */ /* 0x000fd00000000f00 */
[----:B------:R-:W-:Y:S05]  /*1a30*/  WARPSYNC.COLLECTIVE R73, `(.L_x_2296) ;  /* 0x0000000049087348 */ /* 0x000fea0003c00000 */
[----:B------:R0:W1:Y:S02]  /*1a40*/  SHFL.BFLY P2, R71, R76, R75, R74 ;  /* 0x0c00004b4c477389 */ /* 0x000064000004004a */
[----:B01----:R-:W-:Y:S01]  /*1a50*/  ENDCOLLECTIVE ;  /* 0x000000000000791b */ /* 0x003fe20003800000 */
.L_x_2296:
[----:B------:R-:W-:-:S05]  /*1a60*/  FADD.FTZ R70, R70, R72 ;  /* 0x0000004846467221 */ /* 0x000fca0000010000 */
[----:B------:R-:W-:Y:S02]  /*1a70*/  MOV R76, R70 ;  /* 0x00000046004c7202 */ /* 0x000fe40000000f00 */
[----:B------:R-:W-:-:S07]  /*1a80*/  MOV R72, R71 ;  /* 0x0000004700487202 */ /* 0x000fce0000000f00 */
[----:B------:R-:W-:Y:S05]  /*1a90*/  WARPSYNC.COLLECTIVE R73, `(.L_x_2297) ;  /* 0x0000000049087348 */ /* 0x000fea0003c00000 */
[----:B------:R0:W1:Y:S02]  /*1aa0*/  SHFL.BFLY P2, R71, R76, R75, R74 ;  /* 0x0c00004b4c477389 */ /* 0x000064000004004a */
[----:B01----:R-:W-:Y:S01]  /*1ab0*/  ENDCOLLECTIVE ;  /* 0x000000000000791b */ /* 0x003fe20003800000 */
.L_x_2297:
[----:B------:R-:W-:Y:S05]  /*1ac0*/  BRA `(.L_x_2298) ;  /* 0xfffffff000207947 */ /* 0x000fea000383ffff */
.L_x_2299:
        /* <DEDUP_REMOVED lines=11> */
.L_x_6533:


//--------------------- .text._ZN10layer_norm22ln_bwd_finalize_kernelINS_22Kernel_traits_finalizeILj256E13__nv_bfloat16S2_fS2_fjLb0ELj1024ELj4ENS_18Kernel_traits_baseILj256ES2_S2_fS2_fjLj1024EEEEELb0ELb0EEEvNS_9BwdParamsE --------------------------
	.section	.text._ZN10layer_norm22ln_bwd_finalize_kernelINS_22Kernel_traits_finalizeILj256E13__nv_bfloat16S2_fS2_fjLb0ELj1024ELj4ENS_18Kernel_traits_baseILj256ES2_S2_fS2_fjLj1024EEEEELb0ELb0EEEvNS_9BwdParamsE,"ax",@progbits
	.align	128
        .global         _ZN10layer_norm22ln_bwd_finalize_kernelINS_22Kernel_traits_finalizeILj256E13__nv_bfloat16S2_fS2_fjLb0ELj1024ELj4ENS_18Kernel_traits_baseILj256ES2_S2_fS2_fjLj1024EEEEELb0ELb0EEEvNS_9BwdParamsE
        .type           _ZN10layer_norm22ln_bwd_finalize_kernelINS_22Kernel_traits_finalizeILj256E13__nv_bfloat16S2_fS2_fjLb0ELj1024ELj4ENS_18Kernel_traits_baseILj256ES2_S2_fS2_fjLj1024EEEEELb0ELb0EEEvNS_9BwdParamsE,@function
        .size           _ZN10layer_norm22ln_bwd_finalize_kernelINS_22Kernel_traits_finalizeILj256E13__nv_bfloat16S2_fS2_fjLb0ELj1024ELj4ENS_18Kernel_traits_baseILj256ES2_S2_fS2_fjLj1024EEEEELb0ELb0EEEvNS_9BwdParamsE,(.L_x_6534 - _ZN10layer_norm22ln_bwd_finalize_kernelINS_22Kernel_traits_finalizeILj256E13__nv_bfloat16S2_fS2_fjLb0ELj1024ELj4ENS_18Kernel_traits_baseILj256ES2_S2_fS2_fjLj1024EEEEELb0ELb0EEEvNS_9BwdParamsE)
        .other          _ZN10layer_norm22ln_bwd_finalize_kernelINS_22Kernel_traits_finalizeILj256E13__nv_bfloat16S2_fS2_fjLb0ELj1024ELj4ENS_18Kernel_traits_baseILj256ES2_S2_fS2_fjLj1024EEEEELb0ELb0EEEvNS_9BwdParamsE,@"STO_CUDA_ENTRY STV_DEFAULT"
_ZN10layer_norm22ln_bwd_finalize_kernelINS_22Kernel_traits_finalizeILj256E13__nv_bfloat16S2_fS2_fjLb0ELj1024ELj4ENS_18Kernel_traits_baseILj256ES2_S2_fS2_fjLj1024EEEEELb0ELb0EEEvNS_9BwdParamsE:
.text._ZN10layer_norm22ln_bwd_finalize_kernelINS_22Kernel_traits_finalizeILj256E13__nv_bfloat16S2_fS2_fjLb0ELj1024ELj4ENS_18Kernel_traits_baseILj256ES2_S2_fS2_fjLj1024EEEEELb0ELb0EEEvNS_9BwdParamsE:
        /* <DEDUP_REMOVED lines=25> */
.L_x_2312:
        /* <DEDUP_REMOVED lines=30> */
.L_x_2304:
        /* <DEDUP_REMOVED lines=36> */
.L_x_2303:
[----:B------:R-:W-:Y:S05]  /*05b0*/  BSYNC B1 ;  /* 0x0000000000017941 */ /* 0x000fea0003800000 */
.L_x_2302:
        /* <DEDUP_REMOVED lines=24> */
.L_x_2306:
[----:B------:R-:W-:Y:S05]  /*0740*/  BSYNC B1 ;  /* 0x0000000000017941 */ /* 0x000fea0003800000 */
.L_x_2305:
        /* <DEDUP_REMOVED lines=12> */
.L_x_2307:
[----:B------:R-:W-:Y:S05]  /*0810*/  BSYNC B1 ;  /* 0x0000000000017941 */ /* 0x000fea0003800000 */
.L_x_2301:
[----:B------:R-:W-:Y:S05]  /*0820*/  BSYNC B0 ;  /* 0x0000000000007941 */ /* 0x000fea0003800000 */
.L_x_2300:
        /* <DEDUP_REMOVED lines=29> */
.L_x_2323:
[----:B---3--:R-:W-:Y:S01]  /*0a00*/  FADD.FTZ R9, R18, R9 ;  /* 0x0000000912097221 */ /* 0x008fe20000010000 */
[----:B--2---:R-:W-:-:S04]  /*0a10*/  FADD.FTZ R11, R10, R11 ;  /* 0x0000000b0a0b7221 */ /* 0x004fc80000010000 */
[----:B------:R2:W-:Y:S04]  /*0a20*/  @!P1 STS [R6+0x2000], R9 ;  /* 0x0020000906009388 */ /* 0x0005e80000000800 */
[----:B------:R2:W-:Y:S02]  /*0a30*/  @!P1 STS [R6+0x2080], R11 ;  /* 0x0020800b06009388 */ /* 0x0005e40000000800 */
.L_x_2308:
        /* <DEDUP_REMOVED lines=18> */
.L_x_2311:
[----:B------:R-:W-:Y:S05]  /*0b60*/  BSYNC B0 ;  /* 0x0000000000007941 */ /* 0x000fea0003800000 */
.L_x_2310:
[C---:B------:R-:W-:Y:S01]  /*0b70*/  ISETP.GT.U32.AND P1, PT, R3.reuse, -0x101, PT ;  /* 0xfffffeff0300780c */ /* 0x040fe20003f24070 */
[----:B------:R-:W-:Y:S01]  /*0b80*/  VIADD R4, R4, 0x80 ;  /* 0x0000008004047836 */ /* 0x000fe20000000000 */
[----:B------:R-:W-:-:S11]  /*0b90*/  IADD3 R3, R3, 0x100, RZ ;  /* 0x0000010003037810 */ /* 0x000fd60007ffe0ff */
[----:B------:R-:W-:Y:S05]  /*0ba0*/  @P1 BRA `(.L_x_2312) ;  /* 0xfffffff400781947 */ /* 0x000fea000383ffff */
[----:B------:R-:W-:Y:S05]  /*0bb0*/  EXIT ;  /* 0x000000000000794d */ /* 0x000fea0003800000 */
.L_x_2309:
[----:B------:R-:W-:Y:S01]  /*0bc0*/  HFMA2.MMA R21, -RZ, RZ, 0, 5.9604644775390625e-08 ;  /* 0x00000001ff157435 */ /* 0x000fe200000001ff */
[----:B0--3--:R-:W-:Y:S01]  /*0bd0*/  MOV R22, R10 ;  /* 0x0000000a00167202 */ /* 0x009fe20000000f00 */
[----:B------:R-:W-:Y:S01]  /*0be0*/  IMAD.MOV.U32 R19, RZ, RZ, -0x1 ;  /* 0xffffffffff137424 */ /* 0x000fe200078e00ff */
[----:B------:R-:W-:-:S08]  /*0bf0*/  MOV R24, 0x1f ;  /* 0x0000001f00187802 */ /* 0x000fd00000000f00 */
[----:B-12---:R-:W-:Y:S05]  /*0c00*/  WARPSYNC.COLLECTIVE R19, `(.L_x_2313) ;  /* 0x0000000013087348 */ /* 0x006fea0003c00000 */
[----:B------:R0:W3:Y:S02]  /*0c10*/  SHFL.BFLY P2, R20, R22, R21, R24 ;  /* 0x0c00001516147389 */ /* 0x0000e40000040018 */
[----:B0123--:R-:W-:Y:S01]  /*0c20*/  ENDCOLLECTIVE ;  /* 0x000000000000791b */ /* 0x00ffe20003800000 */
.L_x_2313:
[----:B------:R-:W-:Y:S01]  /*0c30*/  HFMA2.MMA R21, -RZ, RZ, 0, 1.1920928955078125e-07 ;  /* 0x00000002ff157435 */ /* 0x000fe200000001ff */
[----:B------:R-:W-:-:S05]  /*0c40*/  MOV R11, R20 ;  /* 0x00000014000b7202 */ /* 0x000fca0000000f00 */
[----:B------:R-:W-:-:S05]  /*0c50*/  FADD.FTZ R11, R10, R11 ;  /* 0x0000000b0a0b7221 */ /* 0x000fca0000010000 */
[----:B------:R-:W-:-:S07]  /*0c60*/  MOV R22, R11 ;  /* 0x0000000b00167202 */ /* 0x000fce0000000f00 */
[----:B------:R-:W-:Y:S05]  /*0c70*/  WARPSYNC.COLLECTIVE R19, `(.L_x_2314) ;  /* 0x0000000013087348 */ /* 0x000fea0003c00000 */
[----:B------:R0:W1:Y:S02]  /*0c80*/  SHFL.BFLY P2, R20, R22, R21, R24 ;  /* 0x0c00001516147389 */ /* 0x0000640000040018 */
[----:B01----:R-:W-:Y:S01]  /*0c90*/  ENDCOLLECTIVE ;  /* 0x000000000000791b */ /* 0x003fe20003800000 */
.L_x_2314:
[----:B------:R-:W-:Y:S01]  /*0ca0*/  HFMA2.MMA R21, -RZ, RZ, 0, 2.384185791015625e-07 ;  /* 0x00000004ff157435 */ /* 0x000fe200000001ff */
[----:B------:R-:W-:-:S04]  /*0cb0*/  IMAD.MOV.U32 R14, RZ, RZ, R20 ;  /* 0x000000ffff0e7224 */ /* 0x000fc800078e0014 */
[----:B------:R-:W-:-:S05]  /*0cc0*/  FADD.FTZ R14, R11, R14 ;  /* 0x0000000e0b0e7221 */ /* 0x000fca0000010000 */
[----:B------:R-:W-:-:S07]  /*0cd0*/  MOV R22, R14 ;  /* 0x0000000e00167202 */ /* 0x000fce0000000f00 */
[----:B------:R-:W-:Y:S05]  /*0ce0*/  WARPSYNC.COLLECTIVE R19, `(.L_x_2315) ;  /* 0x0000000013087348 */ /* 0x000fea0003c00000 */
[----:B------:R0:W1:Y:S02]  /*0cf0*/  SHFL.BFLY P2, R20, R22, R21, R24 ;  /* 0x0c00001516147389 */ /* 0x0000640000040018 */
[----:B01----:R-:W-:Y:S01]  /*0d00*/  ENDCOLLECTIVE ;  /* 0x000000000000791b */ /* 0x003fe20003800000 */
.L_x_2315:
[----:B------:R-:W-:Y:S01]  /*0d10*/  HFMA2.MMA R21, -RZ, RZ, 0, 4.76837158203125e-07 ;  /* 0x00000008ff157435 */ /* 0x000fe200000001ff */
[----:B------:R-:W-:-:S05]  /*0d20*/  MOV R13, R20 ;  /* 0x00000014000d7202 */ /* 0x000fca0000000f00 */
[----:B------:R-:W-:-:S04]  /*0d30*/  FADD.FTZ R13, R14, R13 ;  /* 0x0000000d0e0d7221 */ /* 0x000fc80000010000 */
[----:B------:R-:W-:-:S07]  /*0d40*/  IMAD.MOV.U32 R22, RZ, RZ, R13 ;  /* 0x000000ffff167224 */ /* 0x000fce00078e000d */
[----:B------:R-:W-:Y:S05]  /*0d50*/  WARPSYNC.COLLECTIVE R19, `(.L_x_2316) ;  /* 0x0000000013087348 */ /* 0x000fea0003c00000 */
[----:B------:R0:W1:Y:S02]  /*0d60*/  SHFL.BFLY P2, R20, R22, R21, R24 ;  /* 0x0c00001516147389 */ /* 0x0000640000040018 */
[----:B01----:R-:W-:Y:S01]  /*0d70*/  ENDCOLLECTIVE ;  /* 0x000000000000791b */ /* 0x003fe20003800000 */
.L_x_2316:
[----:B------:R-:W-:Y:S01]  /*0d80*/  IMAD.MOV.U32 R21, RZ, RZ, 0x10 ;  /* 0x00000010ff157424 */ /* 0x000fe200078e00ff */
[----:B------:R-:W-:-:S05]  /*0d90*/  MOV R10, R20 ;  /* 0x00000014000a7202 */ /* 0x000fca0000000f00 */
[----:B------:R-:W-:-:S05]  /*0da0*/  FADD.FTZ R10, R13, R10 ;  /* 0x0000000a0d0a7221 */ /* 0x000fca0000010000 */
[----:B------:R-:W-:-:S07]  /*0db0*/  MOV R22, R10 ;  /* 0x0000000a00167202 */ /* 0x000fce0000000f00 */
[----:B------:R-:W-:Y:S05]  /*0dc0*/  WARPSYNC.COLLECTIVE R19, `(.L_x_2317) ;  /* 0x0000000013087348 */ /* 0x000fea0003c00000 */
[----:B------:R0:W1:Y:S02]  /*0dd0*/  SHFL.BFLY P2, R20, R22, R21, R24 ;  /* 0x0c00001516147389 */ /* 0x0000640000040018 */
[----:B01----:R-:W-:Y:S01]  /*0de0*/  ENDCOLLECTIVE ;  /* 0x000000000000791b */ /* 0x003fe20003800000 */
.L_x_2317:
[----:B------:R-:W-:Y:S01]  /*0df0*/  HFMA2.MMA R21, -RZ, RZ, 0, 5.9604644775390625e-08 ;  /* 0x00000001ff157435 */ /* 0x000fe200000001ff */
[----:B------:R-:W-:Y:S02]  /*0e00*/  MOV R22, R9 ;  /* 0x0000000900167202 */ /* 0x000fe40000000f00 */
[----:B------:R-:W-:-:S08]  /*0e10*/  MOV R11, R20 ;  /* 0x00000014000b7202 */ /* 0x000fd00000000f00 */
[----:B------:R-:W-:Y:S05]  /*0e20*/  WARPSYNC.COLLECTIVE R19, `(.L_x_2318) ;  /* 0x0000000013087348 */ /* 0x000fea0003c00000 */
[----:B------:R0:W1:Y:S02]  /*0e30*/  SHFL.BFLY P2, R20, R22, R21, R24 ;  /* 0x0c00001516147389 */ /* 0x0000640000040018 */
[----:B01----:R-:W-:Y:S01]  /*0e40*/  ENDCOLLECTIVE ;  /* 0x000000000000791b */ /* 0x003fe20003800000 */
.L_x_2318:
[----:B------:R-:W-:Y:S01]  /*0e50*/  HFMA2.MMA R21, -RZ, RZ, 0, 1.1920928955078125e-07 ;  /* 0x00000002ff157435 */ /* 0x000fe200000001ff */
[----:B------:R-:W-:-:S04]  /*0e60*/  IMAD.MOV.U32 R14, RZ, RZ, R20 ;  /* 0x000000ffff0e7224 */ /* 0x000fc800078e0014 */
[----:B------:R-:W-:-:S05]  /*0e70*/  FADD.FTZ R15, R9, R14 ;  /* 0x0000000e090f7221 */ /* 0x000fca0000010000 */
[----:B------:R-:W-:-:S07]  /*0e80*/  MOV R22, R15 ;  /* 0x0000000f00167202 */ /* 0x000fce0000000f00 */
[----:B------:R-:W-:Y:S05]  /*0e90*/  WARPSYNC.COLLECTIVE R19, `(.L_x_2319) ;  /* 0x0000000013087348 */ /* 0x000fea0003c00000 */
[----:B------:R0:W1:Y:S02]  /*0ea0*/  SHFL.BFLY P2, R20, R22, R21, R24 ;  /* 0x0c00001516147389 */ /* 0x0000640000040018 */
[----:B01----:R-:W-:Y:S01]  /*0eb0*/  ENDCOLLECTIVE ;  /* 0x000000000000791b */ /* 0x003fe20003800000 */
.L_x_2319:
[----:B------:R-:W-:Y:S01]  /*0ec0*/  HFMA2.MMA R21, -RZ, RZ, 0, 2.384185791015625e-07 ;  /* 0x00000004ff157435 */ /* 0x000fe200000001ff */
[----:B------:R-:W-:-:S05]  /*0ed0*/  MOV R16, R20 ;  /* 0x0000001400107202 */ /* 0x000fca0000000f00 */
[----:B------:R-:W-:-:S04]  /*0ee0*/  FADD.FTZ R16, R15, R16 ;  /* 0x000000100f107221 */ /* 0x000fc80000010000 */
[----:B------:R-:W-:-:S07]  /*0ef0*/  IMAD.MOV.U32 R22, RZ, RZ, R16 ;  /* 0x000000ffff167224 */ /* 0x000fce00078e0010 */
[----:B------:R-:W-:Y:S05]  /*0f00*/  WARPSYNC.COLLECTIVE R19, `(.L_x_2320) ;  /* 0x0000000013087348 */ /* 0x000fea0003c00000 */
[----:B------:R0:W1:Y:S02]  /*0f10*/  SHFL.BFLY P2, R20, R22, R21, R24 ;  /* 0x0c00001516147389 */ /* 0x0000640000040018 */
[----:B01----:R-:W-:Y:S01]  /*0f20*/  ENDCOLLECTIVE ;  /* 0x000000000000791b */ /* 0x003fe20003800000 */
.L_x_2320:
[----:B------:R-:W-:Y:S01]  /*0f30*/  IMAD.MOV.U32 R21, RZ, RZ, 0x8 ;  /* 0x00000008ff157424 */ /* 0x000fe200078e00ff */
[----:B------:R-:W-:-:S05]  /*0f40*/  MOV R17, R20 ;  /* 0x0000001400117202 */ /* 0x000fca0000000f00 */
[----:B------:R-:W-:-:S05]  /*0f50*/  FADD.FTZ R17, R16, R17 ;  /* 0x0000001110117221 */ /* 0x000fca0000010000 */
[----:B------:R-:W-:-:S07]  /*0f60*/  MOV R22, R17 ;  /* 0x0000001100167202 */ /* 0x000fce0000000f00 */
[----:B------:R-:W-:Y:S05]  /*0f70*/  WARPSYNC.COLLECTIVE R19, `(.L_x_2321) ;  /* 0x0000000013087348 */ /* 0x000fea0003c00000 */
[----:B------:R0:W1:Y:S02]  /*0f80*/  SHFL.BFLY P2, R20, R22, R21, R24 ;  /* 0x0c00001516147389 */ /* 0x0000640000040018 */
[----:B01----:R-:W-:Y:S01]  /*0f90*/  ENDCOLLECTIVE ;  /* 0x000000000000791b */ /* 0x003fe20003800000 */
.L_x_2321:
[----:B------:R-:W-:Y:S01]  /*0fa0*/  HFMA2.MMA R21, -RZ, RZ, 0, 9.5367431640625e-07 ;  /* 0x00000010ff157435 */ /* 0x000fe200000001ff */
[----:B------:R-:W-:-:S05]  /*0fb0*/  MOV R18, R20 ;  /* 0x0000001400127202 */ /* 0x000fca0000000f00 */
[----:B------:R-:W-:-:S05]  /*0fc0*/  FADD.FTZ R18, R17, R18 ;  /* 0x0000001211127221 */ /* 0x000fca0000010000 */
[----:B------:R-:W-:-:S07]  /*0fd0*/  MOV R22, R18 ;  /* 0x0000001200167202 */ /* 0x000fce0000000f00 */
[----:B------:R-:W-:Y:S05]  /*0fe0*/  WARPSYNC.COLLECTIVE R19, `(.L_x_2322) ;  /* 0x0000000013087348 */ /* 0x000fea0003c00000 */
[----:B------:R0:W1:Y:S02]  /*0ff0*/  SHFL.BFLY P2, R20, R22, R21, R24 ;  /* 0x0c00001516147389 */ /* 0x0000640000040018 */
[----:B01----:R-:W-:Y:S01]  /*1000*/  ENDCOLLECTIVE ;  /* 0x000000000000791b */ /* 0x003fe20003800000 */
.L_x_2322:
[----:B------:R-:W-:Y:S01]  /*1010*/  MOV R9, R20 ;  /* 0x0000001400097202 */ /* 0x000fe20000000f00 */
[----:B------:R-:W-:Y:S06]  /*1020*/  BRA `(.L_x_2323) ;  /* 0xfffffff800747947 */ /* 0x000fec000383ffff */
.L_x_2324:
        /* <DEDUP_REMOVED lines=13> */
.L_x_6534:


//--------------------- .text._ZN10layer_norm13ln_bwd_kernelINS_13Kernel_traitsI13__nv_bfloat16S2_fS2_fjLj256ELj1ELj4ELj1ELj16ENS_18Kernel_traits_baseILj256ES2_S2_fS2_fjLj128EEEEELb1ELb0ELb1ELb0EEEvNS_9BwdParamsE --------------------------
	.section	.text._ZN10layer_norm13ln_bwd_kernelINS_13Kernel_traitsI13__nv_bfloat16S2_fS2_fjLj256ELj1ELj4ELj1ELj16ENS_18Kernel_traits_baseILj256ES2_S2_fS2_fjLj128EEEEELb1ELb0ELb1ELb0EEEvNS_9BwdParamsE,"ax",@progbits
	.align	128
        .global         _ZN10layer_norm13ln_bwd_kernelINS_13Kernel_traitsI13__nv_bfloat16S2_fS2_fjLj256ELj1ELj4ELj1ELj16ENS_18Kernel_traits_baseILj256ES2_S2_fS2_fjLj128EEEEELb1ELb0ELb1ELb0EEEvNS_9BwdParamsE
        .type           _ZN10layer_norm13ln_bwd_kernelINS_13Kernel_traitsI13__nv_bfloat16S2_fS2_fjLj256ELj1ELj4ELj1ELj16ENS_18Kernel_traits_baseILj256ES2_S2_fS2_fjLj128EEEEELb1ELb0ELb1ELb0EEEvNS_9BwdParamsE,@function
        .size           _ZN10layer_norm13ln_bwd_kernelINS_13Kernel_traitsI13__nv_bfloat16S2_fS2_fjLj256ELj1ELj4ELj1ELj16ENS_18Kernel_traits_baseILj256ES2_S2_fS2_fjLj128EEEEELb1ELb0ELb1ELb0EEEvNS_9BwdParamsE,(.L_x_6535 - _ZN10layer_norm13ln_bwd_kernelINS_13Kernel_traitsI13__nv_bfloat16S2_fS2_fjLj256ELj1ELj4ELj1ELj16ENS_18Kernel_traits_baseILj256ES2_S2_fS2_fjLj128EEEEELb1ELb0ELb1ELb0EEEvNS_9BwdParamsE)
        .other          _ZN10layer_norm13ln_bwd_kernelINS_13Kernel_traitsI13__nv_bfloat16S2_fS2_fjLj256ELj1ELj4ELj1ELj16ENS_18Kernel_traits_baseILj256ES2_S2_fS2_fjLj128EEEEELb1ELb0ELb1ELb0EEEvNS_9BwdParamsE,@"STO_CUDA_ENTRY STV_DEFAULT"
_ZN10layer_norm13ln_bwd_kernelINS_13Kernel_traitsI13__nv_bfloat16S2_fS2_fjLj256ELj1ELj4ELj1ELj16ENS_18Kernel_traits_baseILj256ES2_S2_fS2_fjLj128EEEEELb1ELb0ELb1ELb0EEEvNS_9BwdParamsE:
.text._ZN10layer_norm13ln_bwd_kernelINS_13Kernel_traitsI13__nv_bfloat16S2_fS2_fjLj256ELj1ELj4ELj1ELj16ENS_18Kernel_traits_baseILj256ES2_S2_fS2_fjLj128EEEEELb1ELb0ELb1ELb0EEEvNS_9BwdParamsE:
[----:B------:R-:W-:Y:S01]  /*0000*/  LDC R1, c[0x0][0x28] ;  /* 0x00000a00ff017b82 */ /* 0x000fe20000000800 */
[----:B------:R-:W0:Y:S01]  /*0010*/  S2R R5, SR_TID.X ;  /* 0x0000000000057919 */ /* 0x000e220000002100 */
[----:B------:R-:W-:Y:S01]  /*0020*/  ULDC UR4, c[0x0][0x218] ;  /* 0x0000860000047ab9 */ /* 0x000fe20000000800 */
[----:B------:R-:W-:Y:S01]  /*0030*/  ULDC UR6, c[0x0][0x214] ;  /* 0x0000850000067ab9 */ /* 0x000fe20000000800 */
[----:B------:R-:W-:Y:S01]  /*0040*/  IMAD.U32 R0, RZ, RZ, UR4 ;  /* 0x00000004ff007e24 */ /* 0x000fe2000f8e00ff */
[----:B------:R-:W-:Y:S01]  /*0050*/  ULDC.64 UR4, c[0x0][0x208] ;  /* 0x0000820000047ab9 */ /* 0x000fe20000000a00 */
[----:B------:R-:W1:Y:S01]  /*0060*/  S2R R4, SR_CTAID.X ;  /* 0x0000000000047919 */ /* 0x000e620000002500 */
[----:B------:R-:W-:Y:S01]  /*0070*/  ULDC UR9, c[0x0][0x218] ;  /* 0x0000860000097ab9 */ /* 0x000fe20000000800 */
[----:B------:R-:W-:Y:S01]  /*0080*/  ULDC UR8, c[0x0][0x290] ;  /* 0x0000a40000087ab9 */ /* 0x000fe20000000800 */
[----:B------:R-:W-:-:S04]  /*0090*/  SHF.R.S32.HI R3, RZ, 0x1f, R0 ;  /* 0x0000001fff037819 */ /* 0x000fc80000011400 */
        /* <DEDUP_REMOVED lines=24> */
[----:B------:R-:W-:Y:S01]  /*0220*/  IMAD.U32 R7, R9, 0x10000, RZ ;  /* 0x0001000009077824 */ /* 0x000fe200078e00ff */
[----:B------:R-:W-:Y:S01]  /*0230*/  @P2 PRMT R60, R10, 0x7632, R60 ;  /* 0x000076320a3c2816 */ /* 0x000fe2000000003c */
[----:B------:R-:W-:Y:S01]  /*0240*/  IMAD.MOV.U32 R29, RZ, RZ, RZ ;  /* 0x000000ffff1d7224 */ /* 0x000fe200078e00ff */
[----:B------:R-:W-:Y:S02]  /*0250*/  @P2 PRMT R61, R11, 0x7632, R61 ;  /* 0x000076320b3d2816 */ /* 0x000fe4000000003d */
[----:B------:R-:W-:Y:S01]  /*0260*/  @P2 PRMT R3, R9, 0x7632, R3 ;  /* 0x0000763209032816 */ /* 0x000fe20000000003 */
[----:B------:R-:W-:Y:S01]  /*0270*/  IMAD.U32 R60, R60, 0x10000, RZ ;  /* 0x000100003c3c7824 */ /* 0x000fe200078e00ff */
[----:B------:R-:W-:Y:S01]  /*0280*/  SHF.L.U32 R6, R8, 0x10, RZ ;  /* 0x0000001008067819 */ /* 0x000fe200000006ff */
[----:B------:R-:W-:Y:S01]  /*0290*/  IMAD.U32 R8, R10, 0x10000, RZ ;  /* 0x000100000a087824 */ /* 0x000fe200078e00ff */
[----:B------:R-:W-:Y:S01]  /*02a0*/  SHF.L.U32 R9, R11, 0x10, RZ ;  /* 0x000000100b097819 */ /* 0x000fe200000006ff */
[----:B------:R-:W-:Y:S01]  /*02b0*/  IMAD.U32 R10, R0, 0x10000, RZ ;  /* 0x00010000000a7824 */ /* 0x000fe200078e00ff */
[----:B------:R-:W-:Y:S01]  /*02c0*/  SHF.L.U32 R11, R3, 0x10, RZ ;  /* 0x00000010030b7819 */ /* 0x000fe200000006ff */
[----:B------:R-:W-:-:S07]  /*02d0*/  IMAD.U32 R61, R61, 0x10000, RZ ;  /* 0x000100003d3d7824 */ /* 0x000fce00078e00ff */
.L_x_2349:
[----:B------:R-:W1:Y:S08]  /*02e0*/  LDC.64 R62, c[0x0][0x288] ;  /* 0x0000a200ff3e7b82 */ /* 0x000e700000000a00 */
[----:B--2---:R-:W2:Y:S08]  /*02f0*/  LDC.64 R64, c[0x0][0x258] ;  /* 0x00009600ff407b82 */ /* 0x004eb00000000a00 */
[----:B------:R-:W3:Y:S01]  /*0300*/  LDC.64 R58, c[0x0][0x280] ;  /* 0x0000a000ff3a7b82 */ /* 0x000ee20000000a00 */
[----:B-1----:R-:W-:-:S07]  /*0310*/  IMAD.WIDE R70, R5, 0x4, R62 ;  /* 0x0000000405467825 */ /* 0x002fce00078e023e */
[----:B------:R-:W1:Y:S01]  /*0320*/  LDC.64 R66, c[0x0][0x250] ;  /* 0x00009400ff427b82 */ /* 0x000e620000000a00 */
[----:B------:R-:W4:Y:S01]  /*0330*/  LDG.E R70, desc[UR4][R70.64] ;  /* 0x0000000446467981 */ /* 0x000f22000c1e1900 */
[----:B--2---:R-:W-:Y:S01]  /*0340*/  IMAD.WIDE R86, R5, 0x4, R64 ;  /* 0x0000000405567825 */ /* 0x004fe200078e0240 */
[----:B------:R-:W-:-:S05]  /*0350*/  MOV R0, UR9 ;  /* 0x0000000900007c02 */ /* 0x000fca0008000f00 */
[----:B------:R-:W2:Y:S01]  /*0360*/  LDC.64 R64, c[0x0][0x2c8] ;  /* 0x0000b200ff407b82 */ /* 0x000ea20000000a00 */
[----:B-----5:R0:W5:Y:S01]  /*0370*/  LDG.E R62, desc[UR4][R86.64] ;  /* 0x00000004563e7981 */ /* 0x020162000c1e1900 */
[----:B---3--:R-:W-:-:S05]  /*0380*/  IMAD.WIDE R58, R5, 0x4, R58 ;  /* 0x00000004053a7825 */ /* 0x008fca00078e023a */
[----:B------:R3:W5:Y:S01]  /*0390*/  LDG.E R68, desc[UR4][R58.64] ;  /* 0x000000043a447981 */ /* 0x000762000c1e1900 */
        /* <DEDUP_REMOVED lines=9> */
[----:B-----5:R-:W-:Y:S01]  /*0430*/  ISETP.GE.AND P3, PT, R68, 0x1, PT ;  /* 0x000000014400780c */ /* 0x020fe20003f66270 */
[----:B------:R-:W-:Y:S01]  /*0440*/  HFMA2.MMA R69, -RZ, RZ, 0, 0 ;  /* 0x00000000ff457435 */ /* 0x000fe200000001ff */
[----:B------:R-:W-:-:S11]  /*0450*/  IMAD.MOV.U32 R67, RZ, RZ, RZ ;  /* 0x000000ffff437224 */ /* 0x000fd600078e00ff */
[----:B------:R-:W-:-:S04]  /*0460*/  @P3 VIADD R59, R68, 0xffffffff ;  /* 0xffffffff443b3836 */ /* 0x000fc80000000000 */
        /* <DEDUP_REMOVED lines=9> */
[----:B------:R1:W5:Y:S04]  /*0500*/  @P0 LDG.E.128 R16, desc[UR4][R64.64] ;  /* 0x0000000440100981 */ /* 0x000368000c1e1d00 */
[----:B------:R1:W5:Y:S01]  /*0510*/  @P0 LDG.E.128 R12, desc[UR4][R64.64+0x10] ;  /* 0x00001004400c0981 */ /* 0x000362000c1e1d00 */
[----:B0-----:R-:W-:-:S06]  /*0520*/  IMAD.WIDE.U32 R58, R67, 0x8, R58 ;  /* 0x00000008433a7825 */ /* 0x001fcc00078e003a */
[----:B------:R-:W2:Y:S02]  /*0530*/  LDG.E.64 R58, desc[UR4][R58.64] ;  /* 0x000000043a3a7981 */ /* 0x000ea4000c1e1b00 */
[C-C-:B--2---:R-:W-:Y:S02]  /*0540*/  SHF.R.U64 R84, R58.reuse, 0x8, R59.reuse ;  /* 0x000000083a547819 */ /* 0x144fe4000000123b */
[C-C-:B------:R-:W-:Y:S02]  /*0550*/  SHF.R.U64 R83, R58.reuse, 0x10, R59.reuse ;  /* 0x000000103a537819 */ /* 0x140fe4000000123b */
[--C-:B------:R-:W-:Y:S02]  /*0560*/  SHF.R.U64 R82, R58, 0x18, R59.reuse ;  /* 0x000000183a527819 */ /* 0x100fe4000000123b */
[--C-:B------:R-:W-:Y:S02]  /*0570*/  SHF.R.U32.HI R79, RZ, 0x8, R59.reuse ;  /* 0x00000008ff4f7819 */ /* 0x100fe4000001163b */
[----:B------:R-:W-:-:S02]  /*0580*/  SHF.R.U32.HI R80, RZ, 0x10, R59 ;  /* 0x00000010ff507819 */ /* 0x000fc4000001163b */
[----:B------:R-:W-:Y:S02]  /*0590*/  SHF.R.U32.HI R81, RZ, 0x18, R59 ;  /* 0x00000018ff517819 */ /* 0x000fe4000001163b */
[----:B------:R-:W-:Y:S02]  /*05a0*/  PRMT R78, R59, 0x7610, R78 ;  /* 0x000076103b4e7816 */ /* 0x000fe4000000004e */
[----:B------:R-:W-:Y:S02]  /*05b0*/  PRMT R77, R58, 0x7610, R77 ;  /* 0x000076103a4d7816 */ /* 0x000fe4000000004d */
[----:B------:R-:W-:Y:S01]  /*05c0*/  MOV R59, RZ ;  /* 0x000000ff003b7202 */ /* 0x000fe20000000f00 */
[----:B-1----:R-:W-:Y:S06]  /*05d0*/  BRA `(.L_x_2329) ;  /* 0x0000000400b47947 */ /* 0x002fec0003800000 */
.L_x_2328:
[----:B-----5:R-:W-:Y:S01]  /*05e0*/  ISETP.GE.AND P3, PT, R68, 0x1, PT ;  /* 0x000000014400780c */ /* 0x020fe20003f66270 */
[----:B------:R-:W-:Y:S01]  /*05f0*/  IMAD.MOV.U32 R69, RZ, RZ, RZ ;  /* 0x000000ffff457224 */ /* 0x000fe200078e00ff */
[----:B------:R-:W-:-:S11]  /*0600*/  MOV R58, RZ ;  /* 0x000000ff003a7202 */ /* 0x000fd60000000f00 */
[----:B------:R-:W-:-:S04]  /*0610*/  @P3 VIADD R59, R68, 0xffffffff ;  /* 0xffffffff443b3836 */ /* 0x000fc80000000000 */
[----:B------:R-:W-:-:S05]  /*0620*/  @P3 IMAD R59, R59, R0, RZ ;  /* 0x000000003b3b3224 */ /* 0x000fca00078e02ff */
[----:B------:R-:W-:-:S04]  /*0630*/  @P3 SHF.R.S32.HI R86, RZ, 0x1f, R59 ;  /* 0x0000001fff563819 */ /* 0x000fc8000001143b */
[----:B------:R-:W-:-:S04]  /*0640*/  @P3 LEA.HI R59, R86, R59, RZ, 0x3 ;  /* 0x0000003b563b3211 */ /* 0x000fc800078f18ff */
[----:B------:R-:W-:Y:S01]  /*0650*/  @P3 LEA.HI.SX32 R58, R59, R2, 0x1d ;  /* 0x000000023b3a3211 */ /* 0x000fe200078feaff */
[----:B------:R-:W-:Y:S01]  /*0660*/  HFMA2.MMA R59, -RZ, RZ, 0, 0 ;  /* 0x00000000ff3b7435 */ /* 0x000fe200000001ff */
[----:B------:R-:W-:Y:S10]  /*0670*/  @!P2 BRA `(.L_x_2329) ;  /* 0x00000004008ca947 */ /* 0x000ff40003800000 */
        /* <DEDUP_REMOVED lines=8> */
[----:B------:R-:W-:-:S05]  /*0700*/  LEA.HI.SX32 R3, R3, R2, 0x1d ;  /* 0x0000000203037211 */ /* 0x000fca00078feaff */
[----:B0-----:R-:W-:-:S06]  /*0710*/  IMAD.WIDE.U32 R52, R3, 0x10, R48 ;  /* 0x0000001003347825 */ /* 0x001fcc00078e0030 */
[----:B------:R-:W4:Y:S01]  /*0720*/  LDG.E.128 R52, desc[UR4][R52.64] ;  /* 0x0000000434347981 */ /* 0x000f22000c1e1d00 */
[----:B-1----:R-:W-:-:S05]  /*0730*/  IMAD.WIDE.U32 R72, R63, 0x20, R72 ;  /* 0x000000203f487825 */ /* 0x002fca00078e0048 */
[----:B------:R-:W4:Y:S01]  /*0740*/  LDG.E.128 R48, desc[UR4][R72.64] ;  /* 0x0000000448307981 */ /* 0x000f22000c1e1d00 */
[----:B---3--:R-:W-:-:S03]  /*0750*/  IMAD.WIDE.U32 R70, R58, 0x8, R56 ;  /* 0x000000083a467825 */ /* 0x008fc600078e0038 */
[----:B------:R0:W3:Y:S04]  /*0760*/  LDG.E.128 R56, desc[UR4][R72.64+0x10] ;  /* 0x0000100448387981 */ /* 0x0000e8000c1e1d00 */
[----:B------:R-:W3:Y:S01]  /*0770*/  LDG.E.64 R70, desc[UR4][R70.64] ;  /* 0x0000000446467981 */ /* 0x000ee2000c1e1b00 */
[----:B------:R-:W-:-:S04]  /*0780*/  ISETP.NE.U32.AND P0, PT, RZ, UR6, PT ;  /* 0x00000006ff007c0c */ /* 0x000fc8000bf05070 */
[----:B------:R-:W-:-:S13]  /*0790*/  ISETP.NE.AND.EX P0, PT, RZ, UR7, PT, P0 ;  /* 0x00000007ff007c0c */ /* 0x000fda000bf05300 */
[----:B------:R-:W5:Y:S04]  /*07a0*/  @P0 LDG.E.128 R16, desc[UR4][R64.64] ;  /* 0x0000000440100981 */ /* 0x000f68000c1e1d00 */
[----:B------:R1:W5:Y:S01]  /*07b0*/  @P0 LDG.E.128 R12, desc[UR4][R64.64+0x10] ;  /* 0x00001004400c0981 */ /* 0x000362000c1e1d00 */
[----:B------:R-:W-:-:S04]  /*07c0*/  ISETP.NE.AND P0, PT, R4, RZ, PT ;  /* 0x000000ff0400720c */ /* 0x000fc80003f05270 */
[----:B--2---:R-:W-:Y:S02]  /*07d0*/  FSEL R3, R66, RZ, !P0 ;  /* 0x000000ff42037208 */ /* 0x004fe40004000000 */
[C---:B----4-:R-:W-:Y:S01]  /*07e0*/  PRMT R66, R53.reuse, 0x7632, R66 ;  /* 0x0000763235427816 */ /* 0x050fe20000000042 */
[----:B0-----:R-:W-:Y:S01]  /*07f0*/  IMAD.U32 R72, R53, 0x10000, RZ ;  /* 0x0001000035487824 */ /* 0x001fe200078e00ff */
[C---:B------:R-:W-:Y:S02]  /*0800*/  PRMT R73, R52.reuse, 0x7632, R73 ;  /* 0x0000763234497816 */ /* 0x040fe40000000049 */
[----:B------:R-:W-:Y:S01]  /*0810*/  SHF.L.U32 R69, R52, 0x10, RZ ;  /* 0x0000001034457819 */ /* 0x000fe200000006ff */
[C---:B------:R-:W-:Y:S01]  /*0820*/  FADD.FTZ R49, -R3.reuse, R49 ;  /* 0x0000003103317221 */ /* 0x040fe20000010100 */
[C---:B------:R-:W-:Y:S01]  /*0830*/  FADD.FTZ R79, -R3.reuse, R50 ;  /* 0x00000032034f7221 */ /* 0x040fe20000010100 */
[C---:B------:R-:W-:Y:S01]  /*0840*/  FADD.FTZ R75, -R3.reuse, R48 ;  /* 0x00000030034b7221 */ /* 0x040fe20000010100 */
[C---:B---3--:R-:W-:Y:S01]  /*0850*/  FADD.FTZ R53, -R3.reuse, R56 ;  /* 0x0000003803357221 */ /* 0x048fe20000010100 */
[----:B------:R-:W-:Y:S01]  /*0860*/  FADD.FTZ R51, -R3, R51 ;  /* 0x0000003303337221 */ /* 0x000fe20000010100 */
[C---:B------:R-:W-:Y:S01]  /*0870*/  FMUL.FTZ R48, R62.reuse, R49 ;  /* 0x000000313e307220 */ /* 0x040fe20000410000 */
[----:B------:R-:W-:Y:S01]  /*0880*/  SHF.R.U32.HI R56, RZ, 0x8, R71 ;  /* 0x00000008ff387819 */ /* 0x000fe20000011647 */
[C---:B------:R-:W-:Y:S01]  /*0890*/  IMAD.U32 R76, R55.reuse, 0x10000, RZ ;  /* 0x00010000374c7824 */ /* 0x040fe200078e00ff */
[----:B-1----:R-:W-:Y:S01]  /*08a0*/  PRMT R65, R55, 0x7632, R65 ;  /* 0x0000763237417816 */ /* 0x002fe20000000041 */
[----:B------:R-:W-:Y:S01]  /*08b0*/  FMUL.FTZ R49, R62, R79 ;  /* 0x0000004f3e317220 */ /* 0x000fe20000410000 */
[C---:B------:R-:W-:Y:S01]  /*08c0*/  FADD.FTZ R55, -R3.reuse, R58 ;  /* 0x0000003a03377221 */ /* 0x040fe20000010100 */
[----:B------:R-:W-:Y:S01]  /*08d0*/  PRMT R79, R56, 0x7610, R79 ;  /* 0x00007610384f7816 */ /* 0x000fe2000000004f */
[----:B------:R-:W-:Y:S01]  /*08e0*/  FADD.FTZ R57, -R3, R57 ;  /* 0x0000003903397221 */ /* 0x000fe20000010100 */
[----:B------:R-:W-:Y:S01]  /*08f0*/  SHF.L.U32 R73, R73, 0x10, RZ ;  /* 0x0000001049497819 */ /* 0x000fe200000006ff */
[----:B------:R-:W-:Y:S01]  /*0900*/  FADD.FTZ R59, -R3, R59 ;  /* 0x0000003b033b7221 */ /* 0x000fe20000010100 */
[----:B------:R-:W-:Y:S01]  /*0910*/  FMUL.FTZ R56, R6, R69 ;  /* 0x0000004506387220 */ /* 0x000fe20000410000 */
[C---:B------:R-:W-:Y:S01]  /*0920*/  FMUL.FTZ R3, R62.reuse, R75 ;  /* 0x0000004b3e037220 */ /* 0x040fe20000410000 */
[C---:B------:R-:W-:Y:S01]  /*0930*/  FMUL.FTZ R50, R62.reuse, R51 ;  /* 0x000000333e327220 */ /* 0x040fe20000410000 */
[C---:B------:R-:W-:Y:S01]  /*0940*/  FMUL.FTZ R51, R62.reuse, R53 ;  /* 0x000000353e337220 */ /* 0x040fe20000410000 */
[C---:B------:R-:W-:Y:S01]  /*0950*/  FMUL.FTZ R53, R62.reuse, R55 ;  /* 0x000000373e357220 */ /* 0x040fe20000410000 */
[----:B------:R-:W-:Y:S01]  /*0960*/  FMUL.FTZ R52, R62, R57 ;  /* 0x000000393e347220 */ /* 0x000fe20000410000 */
[----:B------:R-:W-:Y:S01]  /*0970*/  FMUL.FTZ R55, R10, R73 ;  /* 0x000000490a377220 */ /* 0x000fe20000410000 */
[----:B------:R-:W-:Y:S01]  /*0980*/  FADD.FTZ R58, RZ, R56 ;  /* 0x00000038ff3a7221 */ /* 0x000fe20000010000 */
[----:B------:R-:W-:Y:S01]  /*0990*/  FFMA.FTZ R57, R3, R56, RZ ;  /* 0x0000003803397223 */ /* 0x000fe200000100ff */
[C---:B------:R-:W-:Y:S01]  /*09a0*/  PRMT R64, R54.reuse, 0x7632, R64 ;  /* 0x0000763236407816 */ /* 0x040fe20000000040 */
[-C--:B------:R-:W-:Y:S01]  /*09b0*/  FFMA.FTZ R26, R49, R72.reuse, R26 ;  /* 0x00000048311a7223 */ /* 0x080fe2000001001a */
[----:B------:R-:W-:Y:S01]  /*09c0*/  SHF.L.U32 R67, R54, 0x10, RZ ;  /* 0x0000001036437819 */ /* 0x000fe200000006ff */
[----:B------:R-:W-:Y:S01]  /*09d0*/  FMUL.FTZ R54, R62, R59 ;  /* 0x0000003b3e367220 */ /* 0x000fe20000410000 */
[----:B------:R-:W-:Y:S01]  /*09e0*/  FADD.FTZ R34, R34, R72 ;  /* 0x0000004822227221 */ /* 0x000fe20000010000 */
[----:B------:R-:W-:Y:S01]  /*09f0*/  FMUL.FTZ R72, R7, R72 ;  /* 0x0000004807487220 */ /* 0x000fe20000410000 */
[----:B------:R-:W-:Y:S01]  /*0a00*/  FADD.FTZ R59, R58, R55 ;  /* 0x000000373a3b7221 */ /* 0x000fe20000010000 */
[----:B------:R-:W-:-:S02]  /*0a10*/  IMAD.U32 R66, R66, 0x10000, RZ ;  /* 0x0001000042427824 */ /* 0x000fc400078e00ff */
[----:B------:R-:W-:Y:S01]  /*0a20*/  FFMA.FTZ R58, R48, R55, R57 ;  /* 0x00000037303a7223 */ /* 0x000fe20000010039 */
[----:B------:R-:W-:Y:S01]  /*0a30*/  FFMA.FTZ R24, R3, R69, R24 ;  /* 0x0000004503187223 */ /* 0x000fe20000010018 */
[----:B------:R-:W-:Y:S01]  /*0a40*/  FADD.FTZ R32, R32, R69 ;  /* 0x0000004520207221 */ /* 0x000fe20000010000 */
[----:B------:R-:W-:Y:S01]  /*0a50*/  SHF.L.U32 R69, R64, 0x10, RZ ;  /* 0x0000001040457819 */ /* 0x000fe200000006ff */
[----:B------:R-:W-:Y:S01]  /*0a60*/  FADD.FTZ R64, R59, R72 ;  /* 0x000000483b407221 */ /* 0x000fe20000010000 */
[----:B------:R-:W-:Y:S01]  /*0a70*/  FMUL.FTZ R57, R11, R66 ;  /* 0x000000420b397220 */ /* 0x000fe20000410000 */
[----:B------:R-:W-:Y:S01]  /*0a80*/  FFMA.FTZ R59, R49, R72, R58 ;  /* 0x00000048313b7223 */ /* 0x000fe2000001003a */
[C-C-:B------:R-:W-:Y:S02]  /*0a90*/  SHF.R.U64 R84, R70.reuse, 0x8, R71.reuse ;  /* 0x0000000846547819 */ /* 0x140fe40000001247 */
[C-C-:B------:R-:W-:Y:S02]  /*0aa0*/  SHF.R.U64 R83, R70.reuse, 0x10, R71.reuse ;  /* 0x0000001046537819 */ /* 0x140fe40000001247 */
[----:B------:R-:W-:-:S02]  /*0ab0*/  SHF.R.U64 R82, R70, 0x18, R71 ;  /* 0x0000001846527819 */ /* 0x000fc40000001247 */
[----:B------:R-:W-:Y:S01]  /*0ac0*/  PRMT R77, R70, 0x7610, R77 ;  /* 0x00007610464d7816 */ /* 0x000fe2000000004d */
        /* <DEDUP_REMOVED lines=17> */
[----:B------:R-:W-:Y:S01]  /*0be0*/  FADD.FTZ R29, R29, R69 ;  /* 0x000000451d1d7221 */ /* 0x000fe20000010000 */
[----:B------:R-:W-:Y:S01]  /*0bf0*/  FFMA.FTZ R21, R52, R69, R21 ;  /* 0x0000004534157223 */ /* 0x000fe20000010015 */
[----:B------:R-:W-:Y:S01]  /*0c00*/  SHF.R.U32.HI R80, RZ, 0x10, R71 ;  /* 0x00000010ff507819 */ /* 0x000fe20000011647 */
[----:B------:R-:W-:Y:S01]  /*0c10*/  FADD.FTZ R28, R28, R67 ;  /* 0x000000431c1c7221 */ /* 0x000fe20000010000 */
[----:B------:R-:W-:Y:S01]  /*0c20*/  SHF.R.U32.HI R81, RZ, 0x18, R71 ;  /* 0x00000018ff517819 */ /* 0x000fe20000011647 */
[----:B------:R-:W-:Y:S01]  /*0c30*/  FFMA.FTZ R20, R51, R67, R20 ;  /* 0x0000004333147223 */ /* 0x000fe20000010014 */
[----:B------:R-:W-:Y:S01]  /*0c40*/  PRMT R78, R71, 0x7610, R78 ;  /* 0x00007610474e7816 */ /* 0x000fe2000000004e */
[----:B------:R-:W-:Y:S01]  /*0c50*/  FFMA.FTZ R27, R50, R66, R27 ;  /* 0x00000042321b7223 */ /* 0x000fe2000001001b */
[----:B------:R-:W-:Y:S01]  /*0c60*/  FADD.FTZ R35, R35, R66 ;  /* 0x0000004223237221 */ /* 0x000fe20000010000 */
[----:B------:R-:W-:Y:S01]  /*0c70*/  FADD.FTZ R31, R31, R70 ;  /* 0x000000461f1f7221 */ /* 0x000fe20000010000 */
[----:B------:R-:W-:Y:S01]  /*0c80*/  FFMA.FTZ R23, R54, R70, R23 ;  /* 0x0000004636177223 */ /* 0x000fe20000010017 */
[----:B------:R-:W-:Y:S01]  /*0c90*/  FADD.FTZ R69, R64, R75 ;  /* 0x0000004b40457221 */ /* 0x000fe20000010000 */
[----:B------:R-:W-:-:S07]  /*0ca0*/  FFMA.FTZ R59, R54, R75, R59 ;  /* 0x0000004b363b7223 */ /* 0x000fce000001003b */
.L_x_2329:
[----:B------:R-:W-:Y:S05]  /*0cb0*/  BSYNC B1 ;  /* 0x0000000000017941 */ /* 0x000fea0003800000 */
.L_x_2327:
        /* <DEDUP_REMOVED lines=20> */
.L_x_2361:
        /* <DEDUP_REMOVED lines=13> */
[----:B0-----:R-:W0:Y:S01]  /*0ed0*/  @!P1 LDC.64 R58, c[0x0][0x2c8] ;  /* 0x0000b200ff3a9b82 */ /* 0x001e220000000a00 */
[----:B------:R-:W-:Y:S01]  /*0ee0*/  ISETP.NE.AND P4, PT, R4, RZ, PT ;  /* 0x000000ff0400720c */ /* 0x000fe20003f85270 */
[----:B------:R-:W-:Y:S03]  /*0ef0*/  BSSY B2, `(.L_x_2333) ;  /* 0x0000012000027945 */ /* 0x000fe60003800000 */
[----:B------:R-:W-:-:S03]  /*0f00*/  FSEL R86, R86, RZ, !P4 ;  /* 0x000000ff56567208 */ /* 0x000fc60006000000 */
[----:B------:R-:W1:Y:S08]  /*0f10*/  @P3 LDC.64 R64, c[0x0][0x298] ;  /* 0x0000a600ff403b82 */ /* 0x000e700000000a00 */
[----:B------:R-:W2:Y:S08]  /*0f20*/  @P3 LDC.64 R66, c[0x0][0x298] ;  /* 0x0000a600ff423b82 */ /* 0x000eb00000000a00 */
[----:B------:R-:W3:Y:S01]  /*0f30*/  @P3 LDC.64 R68, c[0x0][0x298] ;  /* 0x0000a600ff443b82 */ /* 0x000ee20000000a00 */
[----:B0-----:R-:W-:-:S04]  /*0f40*/  @!P1 ISETP.NE.U32.AND P0, PT, R58, RZ, PT ;  /* 0x000000ff3a00920c */ /* 0x001fc80003f05070 */
[----:B------:R-:W-:-:S03]  /*0f50*/  @!P1 ISETP.NE.AND.EX P0, PT, R59, RZ, PT, P0 ;  /* 0x000000ff3b00920c */ /* 0x000fc60003f05300 */
[----:B------:R-:W0:Y:S01]  /*0f60*/  @P3 LDC.64 R70, c[0x0][0x298] ;  /* 0x0000a600ff463b82 */ /* 0x000e220000000a00 */
[----:B-----5:R-:W-:Y:S01]  /*0f70*/  @!P1 FSEL R89, R16, RZ, P0 ;  /* 0x000000ff10599208 */ /* 0x020fe20000000000 */
[----:B-1----:R-:W-:Y:S08]  /*0f80*/  @!P1 BRA `(.L_x_2334) ;  /* 0x0000000000209947 */ /* 0x002ff00003800000 */
[----:B------:R-:W-:Y:S01]  /*0f90*/  MOV R58, UR6 ;  /* 0x00000006003a7c02 */ /* 0x000fe20008000f00 */
[----:B------:R-:W-:Y:S02]  /*0fa0*/  IMAD.U32 R59, RZ, RZ, UR7 ;  /* 0x00000007ff3b7e24 */ /* 0x000fe4000f8e00ff */
[----:B------:R-:W-:Y:S01]  /*0fb0*/  FFMA.FTZ R89, R3, R87, R86 ;  /* 0x0000005703597223 */ /* 0x000fe20000010056 */
[----:B------:R-:W-:-:S03]  /*0fc0*/  ISETP.NE.U32.AND P0, PT, R58, RZ, PT ;  /* 0x000000ff3a00720c */ /* 0x000fc60003f05070 */
[----:B------:R-:W-:Y:S01]  /*0fd0*/  FADD.FTZ R89, R56, -R89 ;  /* 0x8000005938597221 */ /* 0x000fe20000010000 */
[----:B------:R-:W-:-:S03]  /*0fe0*/  ISETP.NE.AND.EX P0, PT, R59, RZ, PT, P0 ;  /* 0x000000ff3b00720c */ /* 0x000fc60003f05300 */
[----:B------:R-:W-:-:S10]  /*0ff0*/  FMUL.FTZ R89, R62, R89 ;  /* 0x000000593e597220 */ /* 0x000fd40000410000 */
[----:B------:R-:W-:-:S07]  /*1000*/  @P0 FADD.FTZ R89, R16, R89 ;  /* 0x0000005910590221 */ /* 0x000fce0000010000 */
.L_x_2334:
[----:B------:R-:W-:Y:S05]  /*1010*/  BSYNC B2 ;  /* 0x0000000000027941 */ /* 0x000fea0003800000 */
.L_x_2333:
[----:B------:R-:W-:Y:S01]  /*1020*/  @!P1 ISETP.NE.U32.AND P0, PT, R58, RZ, PT ;  /* 0x000000ff3a00920c */ /* 0x000fe20003f05070 */
[----:B------:R-:W-:Y:S01]  /*1030*/  BSSY B2, `(.L_x_2335) ;  /* 0x000000b000027945 */ /* 0x000fe20003800000 */
[----:B------:R-:W-:Y:S02]  /*1040*/  @P3 FMUL.FTZ R65, R89, R65 ;  /* 0x0000004159413220 */ /* 0x000fe40000410000 */
        /* <DEDUP_REMOVED lines=9> */
.L_x_2336:
[----:B------:R-:W-:Y:S05]  /*10e0*/  BSYNC B2 ;  /* 0x0000000000027941 */ /* 0x000fea0003800000 */
.L_x_2335:
[----:B------:R-:W-:Y:S01]  /*10f0*/  @!P1 ISETP.NE.U32.AND P0, PT, R58, RZ, PT ;  /* 0x000000ff3a00920c */ /* 0x000fe20003f05070 */
[----:B------:R-:W-:Y:S01]  /*1100*/  BSSY B2, `(.L_x_2337) ;  /* 0x000000c000027945 */ /* 0x000fe20003800000 */
[----:B------:R-:W-:Y:S01]  /*1110*/  @P3 FMUL.FTZ R64, R65, R64 ;  /* 0x0000004041403220 */ /* 0x000fe20000410000 */
[----:B--2---:R-:W-:Y:S01]  /*1120*/  @P3 FMUL.FTZ R65, R90, R67 ;  /* 0x000000435a413220 */ /* 0x004fe20000410000 */
        /* <DEDUP_REMOVED lines=9> */
.L_x_2338:
[----:B------:R-:W-:Y:S05]  /*11c0*/  BSYNC B2 ;  /* 0x0000000000027941 */ /* 0x000fea0003800000 */
.L_x_2337:
[----:B------:R-:W-:Y:S01]  /*11d0*/  @!P1 ISETP.NE.U32.AND P0, PT, R58, RZ, PT ;  /* 0x000000ff3a00920c */ /* 0x000fe20003f05070 */
[----:B------:R-:W-:Y:S01]  /*11e0*/  BSSY B2, `(.L_x_2339) ;  /* 0x000000c000027945 */ /* 0x000fe20003800000 */
[----:B------:R-:W-:Y:S01]  /*11f0*/  @P3 FMUL.FTZ R65, R65, R66 ;  /* 0x0000004241413220 */ /* 0x000fe20000410000 */
[----:B---3--:R-:W-:Y:S01]  /*1200*/  @P3 FMUL.FTZ R69, R91, R69 ;  /* 0x000000455b453220 */ /* 0x008fe20000410000 */
        /* <DEDUP_REMOVED lines=9> */
.L_x_2340:
[----:B------:R-:W-:Y:S05]  /*12a0*/  BSYNC B2 ;  /* 0x0000000000027941 */ /* 0x000fea0003800000 */
.L_x_2339:
[----:B------:R-:W-:Y:S01]  /*12b0*/  @P3 LOP3.LUT P0, RZ, R77, 0xff, RZ, 0xc0, !PT ;  /* 0x000000ff4dff3812 */ /* 0x000fe2000780c0ff */
[----:B------:R-:W-:Y:S01]  /*12c0*/  @P3 FMUL.FTZ R66, R69, R68 ;  /* 0x0000004445423220 */ /* 0x000fe20000410000 */
[----:B------:R-:W-:Y:S01]  /*12d0*/  @P3 LOP3.LUT P4, RZ, R84, 0xff, RZ, 0xc0, !PT ;  /* 0x000000ff54ff3812 */ /* 0x000fe2000788c0ff */
[----:B0-----:R-:W-:Y:S01]  /*12e0*/  @P3 FMUL.FTZ R71, R88, R71 ;  /* 0x0000004758473220 */ /* 0x001fe20000410000 */
[----:B------:R-:W-:Y:S01]  /*12f0*/  @P3 FSEL R68, R64, RZ, P0 ;  /* 0x000000ff40443208 */ /* 0x000fe20000000000 */
[----:B------:R-:W-:Y:S01]  /*1300*/  BSSY B2, `(.L_x_2341) ;  /* 0x000001a000027945 */ /* 0x000fe20003800000 */
[----:B------:R-:W-:Y:S01]  /*1310*/  @P3 FSEL R69, R65, RZ, P4 ;  /* 0x000000ff41453208 */ /* 0x000fe20002000000 */
[----:B------:R-:W-:Y:S01]  /*1320*/  @P3 FMUL.FTZ R70, R71, R70 ;  /* 0x0000004647463220 */ /* 0x000fe20000410000 */
[----:B------:R-:W0:Y:S01]  /*1330*/  LDC.64 R64, c[0x0][0x308] ;  /* 0x0000c200ff407b82 */ /* 0x000e220000000a00 */
[----:B------:R-:W-:Y:S02]  /*1340*/  @P3 LOP3.LUT P0, RZ, R83, 0xff, RZ, 0xc0, !PT ;  /* 0x000000ff53ff3812 */ /* 0x000fe4000780c0ff */
[----:B------:R-:W-:-:S02]  /*1350*/  @P3 LOP3.LUT P4, RZ, R82, 0xff, RZ, 0xc0, !PT ;  /* 0x000000ff52ff3812 */ /* 0x000fc4000788c0ff */
[----:B------:R-:W-:Y:S02]  /*1360*/  @P3 FSEL R66, R66, RZ, P0 ;  /* 0x000000ff42423208 */ /* 0x000fe40000000000 */
[----:B------:R-:W-:Y:S02]  /*1370*/  @P3 FSEL R71, R70, RZ, P4 ;  /* 0x000000ff46473208 */ /* 0x000fe40002000000 */
[----:B------:R-:W-:Y:S02]  /*1380*/  @P3 F2FP.BF16.F32.PACK_AB R70, RZ, R66 ;  /* 0x00000042ff46323e */ /* 0x000fe400000010ff */
[----:B------:R-:W1:Y:S01]  /*1390*/  @P3 LDC.64 R66, c[0x0][0x298] ;  /* 0x0000a600ff423b82 */ /* 0x000e620000000a00 */
[----:B------:R-:W-:Y:S02]  /*13a0*/  @!P1 ISETP.NE.U32.AND P4, PT, R58, RZ, PT ;  /* 0x000000ff3a00920c */ /* 0x000fe40003f85070 */
[----:B------:R-:W-:Y:S02]  /*13b0*/  @P3 F2FP.BF16.F32.PACK_AB R68, RZ, R68 ;  /* 0x00000044ff44323e */ /* 0x000fe400000010ff */
[----:B------:R-:W-:-:S02]  /*13c0*/  @!P1 ISETP.NE.AND.EX P4, PT, R59, RZ, PT, P4 ;  /* 0x000000ff3b00920c */ /* 0x000fc40003f85340 */
[----:B------:R-:W-:Y:S02]  /*13d0*/  @P3 F2FP.BF16.F32.PACK_AB R69, RZ, R69 ;  /* 0x00000045ff45323e */ /* 0x000fe400000010ff */
[----:B------:R-:W-:Y:S02]  /*13e0*/  @P3 F2FP.BF16.F32.PACK_AB R71, RZ, R71 ;  /* 0x00000047ff47323e */ /* 0x000fe400000010ff */
[----:B0-----:R-:W-:-:S04]  /*13f0*/  ISETP.NE.U32.AND P0, PT, R64, RZ, PT ;  /* 0x000000ff4000720c */ /* 0x001fc80003f05070 */
[----:B------:R-:W-:-:S04]  /*1400*/  ISETP.NE.AND.EX P0, PT, R65, RZ, PT, P0 ;  /* 0x000000ff4100720c */ /* 0x000fc80003f05300 */
[----:B------:R-:W-:Y:S02]  /*1410*/  SEL R40, R89, R40, P0 ;  /* 0x0000002859287207 */ /* 0x000fe40000000000 */
[----:B------:R-:W-:Y:S01]  /*1420*/  @!P1 FSEL R89, R12, RZ, P4 ;  /* 0x000000ff0c599208 */ /* 0x000fe20002000000 */
[----:B-1----:R-:W-:Y:S06]  /*1430*/  @!P1 BRA `(.L_x_2342) ;  /* 0x0000000000189947 */ /* 0x002fec0003800000 */
[----:B------:R-:W-:Y:S01]  /*1440*/  ISETP.NE.U32.AND P4, PT, R58, RZ, PT ;  /* 0x000000ff3a00720c */ /* 0x000fe20003f85070 */
[----:B------:R-:W-:-:S03]  /*1450*/  FFMA.FTZ R89, R51, R87, R86 ;  /* 0x0000005733597223 */ /* 0x000fc60000010056 */
[----:B------:R-:W-:Y:S01]  /*1460*/  ISETP.NE.AND.EX P4, PT, R59, RZ, PT, P4 ;  /* 0x000000ff3b00720c */ /* 0x000fe20003f85340 */
[----:B------:R-:W-:-:S04]  /*1470*/  FADD.FTZ R89, R74, -R89 ;  /* 0x800000594a597221 */ /* 0x000fc80000010000 */
[----:B------:R-:W-:-:S08]  /*1480*/  FMUL.FTZ R89, R62, R89 ;  /* 0x000000593e597220 */ /* 0x000fd00000410000 */
[----:B------:R-:W-:-:S07]  /*1490*/  @P4 FADD.FTZ R89, R12, R89 ;  /* 0x000000590c594221 */ /* 0x000fce0000010000 */
.L_x_2342:
[----:B------:R-:W-:Y:S05]  /*14a0*/  BSYNC B2 ;  /* 0x0000000000027941 */ /* 0x000fea0003800000 */
.L_x_2341:
[----:B------:R-:W-:Y:S01]  /*14b0*/  @P3 FMUL.FTZ R67, R89, R67 ;  /* 0x0000004359433220 */ /* 0x000fe20000410000 */
[----:B------:R-:W-:Y:S01]  /*14c0*/  @!P1 ISETP.NE.U32.AND P4, PT, R58, RZ, PT ;  /* 0x000000ff3a00920c */ /* 0x000fe20003f85070 */
[----:B------:R-:W-:Y:S01]  /*14d0*/  BSSY B2, `(.L_x_2343) ;  /* 0x000000e000027945 */ /* 0x000fe20003800000 */
[----:B------:R-:W-:Y:S01]  /*14e0*/  SEL R41, R90, R41, P0 ;  /* 0x000000295a297207 */ /* 0x000fe20000000000 */
[----:B------:R-:W-:Y:S01]  /*14f0*/  @P3 FMUL.FTZ R93, R67, R66 ;  /* 0x00000042435d3220 */ /* 0x000fe20000410000 */
[----:B------:R-:W-:Y:S01]  /*1500*/  @!P1 ISETP.NE.AND.EX P4, PT, R59, RZ, PT, P4 ;  /* 0x000000ff3b00920c */ /* 0x000fe20003f85340 */
[----:B------:R-:W0:Y:S01]  /*1510*/  @P3 LDC.64 R66, c[0x0][0x298] ;  /* 0x0000a600ff423b82 */ /* 0x000e220000000a00 */
[----:B------:R-:W-:Y:S02]  /*1520*/  SEL R42, R91, R42, P0 ;  /* 0x0000002a5b2a7207 */ /* 0x000fe40000000000 */
        /* <DEDUP_REMOVED lines=8> */
.L_x_2344:
[----:B------:R-:W-:Y:S05]  /*15b0*/  BSYNC B2 ;  /* 0x0000000000027941 */ /* 0x000fea0003800000 */
.L_x_2343:
[----:B0-----:R-:W-:Y:S01]  /*15c0*/  @P3 FMUL.FTZ R67, R92, R67 ;  /* 0x000000435c433220 */ /* 0x001fe20000410000 */
[----:B------:R-:W-:Y:S01]  /*15d0*/  @P3 LOP3.LUT P5, RZ, R79, 0xff, RZ, 0xc0, !PT ;  /* 0x000000ff4fff3812 */ /* 0x000fe200078ac0ff */
[----:B------:R-:W-:Y:S01]  /*15e0*/  BSSY B2, `(.L_x_2345) ;  /* 0x0000013000027945 */ /* 0x000fe20003800000 */
[----:B------:R-:W-:Y:S01]  /*15f0*/  @P3 LOP3.LUT P4, RZ, R78, 0xff, RZ, 0xc0, !PT ;  /* 0x000000ff4eff3812 */ /* 0x000fe2000788c0ff */
[----:B------:R-:W-:Y:S01]  /*1600*/  @P3 FMUL.FTZ R66, R67, R66 ;  /* 0x0000004243423220 */ /* 0x000fe20000410000 */
[----:B------:R-:W-:Y:S02]  /*1610*/  SEL R43, R88, R43, P0 ;  /* 0x0000002b582b7207 */ /* 0x000fe40000000000 */
[----:B------:R-:W-:Y:S02]  /*1620*/  @P3 FSEL R90, R93, RZ, P4 ;  /* 0x000000ff5d5a3208 */ /* 0x000fe40002000000 */
[----:B------:R-:W-:Y:S02]  /*1630*/  @P3 FSEL R91, R66, RZ, P5 ;  /* 0x000000ff425b3208 */ /* 0x000fe40002800000 */
[----:B------:R-:W0:Y:S01]  /*1640*/  @P3 LDC.64 R66, c[0x0][0x298] ;  /* 0x0000a600ff423b82 */ /* 0x000e220000000a00 */
[----:B------:R-:W-:-:S02]  /*1650*/  @!P1 ISETP.NE.U32.AND P4, PT, R58, RZ, PT ;  /* 0x000000ff3a00920c */ /* 0x000fc40003f85070 */
[----:B------:R-:W-:Y:S02]  /*1660*/  @P3 F2FP.BF16.F32.PACK_AB R90, RZ, R90 ;  /* 0x0000005aff5a323e */ /* 0x000fe400000010ff */
[----:B------:R-:W-:Y:S02]  /*1670*/  @!P1 ISETP.NE.AND.EX P4, PT, R59, RZ, PT, P4 ;  /* 0x000000ff3b00920c */ /* 0x000fe40003f85340 */
[----:B------:R-:W-:Y:S02]  /*1680*/  @P3 F2FP.BF16.F32.PACK_AB R91, RZ, R91 ;  /* 0x0000005bff5b323e */ /* 0x000fe400000010ff */
        /* <DEDUP_REMOVED lines=8> */
.L_x_2346:
[----:B------:R-:W-:Y:S05]  /*1710*/  BSYNC B2 ;  /* 0x0000000000027941 */ /* 0x000fea0003800000 */
.L_x_2345:
[----:B------:R-:W-:Y:S01]  /*1720*/  @!P1 ISETP.NE.U32.AND P4, PT, R58, RZ, PT ;  /* 0x000000ff3a00920c */ /* 0x000fe20003f85070 */
[----:B0-----:R-:W-:Y:S01]  /*1730*/  @P3 FMUL.FTZ R67, R93, R67 ;  /* 0x000000435d433220 */ /* 0x001fe20000410000 */
[----:B------:R-:W-:Y:S02]  /*1740*/  BSSY B2, `(.L_x_2347) ;  /* 0x000000b000027945 */ /* 0x000fe40003800000 */
[----:B------:R-:W-:Y:S01]  /*1750*/  @!P1 ISETP.NE.AND.EX P4, PT, R59, RZ, PT, P4 ;  /* 0x000000ff3b00920c */ /* 0x000fe20003f85340 */
[----:B------:R-:W-:-:S03]  /*1760*/  @P3 FMUL.FTZ R67, R67, R66 ;  /* 0x0000004243433220 */ /* 0x000fc60000410000 */
        /* <DEDUP_REMOVED lines=8> */
.L_x_2348:
[----:B------:R-:W-:Y:S05]  /*17f0*/  BSYNC B2 ;  /* 0x0000000000027941 */ /* 0x000fea0003800000 */
.L_x_2347:
[----:B------:R-:W0:Y:S01]  /*1800*/  @P3 LDC.64 R58, c[0x0][0x298] ;  /* 0x0000a600ff3a3b82 */ /* 0x000e220000000a00 */
[----:B------:R-:W-:Y:S02]  /*1810*/  ISETP.NE.U32.AND P1, PT, R64, RZ, PT ;  /* 0x000000ff4000720c */ /* 0x000fe40003f25070 */
[----:B------:R-:W-:Y:S02]  /*1820*/  @P3 LOP3.LUT P4, RZ, R80, 0xff, RZ, 0xc0, !PT ;  /* 0x000000ff50ff3812 */ /* 0x000fe4000788c0ff */
[----:B------:R-:W-:Y:S02]  /*1830*/  ISETP.NE.AND.EX P1, PT, R65, RZ, PT, P1 ;  /* 0x000000ff4100720c */ /* 0x000fe40003f25310 */
[----:B------:R-:W-:Y:S02]  /*1840*/  @P3 LOP3.LUT P5, RZ, R81, 0xff, RZ, 0xc0, !PT ;  /* 0x000000ff51ff3812 */ /* 0x000fe400078ac0ff */
[----:B------:R-:W-:Y:S02]  /*1850*/  @P3 FSEL R67, R67, RZ, P4 ;  /* 0x000000ff43433208 */ /* 0x000fe40002000000 */
[----:B------:R-:W-:-:S02]  /*1860*/  @P3 PRMT R36, R68, 0x7610, R36 ;  /* 0x0000761044243816 */ /* 0x000fc40000000024 */
[----:B------:R-:W-:Y:S02]  /*1870*/  @P3 F2FP.BF16.F32.PACK_AB R67, RZ, R67 ;  /* 0x00000043ff43323e */ /* 0x000fe400000010ff */
[----:B------:R-:W-:Y:S02]  /*1880*/  @P3 PRMT R37, R70, 0x7610, R37 ;  /* 0x0000761046253816 */ /* 0x000fe40000000025 */
[----:B------:R-:W-:Y:S01]  /*1890*/  @P3 PRMT R38, R90, 0x7610, R38 ;  /* 0x000076105a263816 */ /* 0x000fe20000000026 */
[----:B------:R-:W1:Y:S01]  /*18a0*/  @P1 LDC.64 R64, c[0x0][0x308] ;  /* 0x0000c200ff401b82 */ /* 0x000e620000000a00 */
[----:B------:R-:W-:Y:S02]  /*18b0*/  @P3 PRMT R39, R67, 0x7610, R39 ;  /* 0x0000761043273816 */ /* 0x000fe40000000027 */
[----:B------:R-:W-:Y:S02]  /*18c0*/  SEL R44, R89, R44, P0 ;  /* 0x0000002c592c7207 */ /* 0x000fe40000000000 */
[----:B------:R-:W-:Y:S01]  /*18d0*/  SEL R45, R92, R45, P0 ;  /* 0x0000002d5c2d7207 */ /* 0x000fe20000000000 */
[----:B0-----:R-:W-:Y:S01]  /*18e0*/  @P3 FMUL.FTZ R59, R66, R59 ;  /* 0x0000003b423b3220 */ /* 0x001fe20000410000 */
[----:B------:R-:W-:-:S02]  /*18f0*/  SEL R46, R93, R46, P0 ;  /* 0x0000002e5d2e7207 */ /* 0x000fc40000000000 */
[----:B------:R-:W-:Y:S01]  /*1900*/  SEL R47, R66, R47, P0 ;  /* 0x0000002f422f7207 */ /* 0x000fe20000000000 */
[----:B------:R-:W-:Y:S01]  /*1910*/  @P3 FMUL.FTZ R62, R59, R58 ;  /* 0x0000003a3b3e3220 */ /* 0x000fe20000410000 */
[----:B------:R-:W-:Y:S01]  /*1920*/  @P3 PRMT R36, R36, 0x5410, R69 ;  /* 0x0000541024243816 */ /* 0x000fe20000000045 */
[----:B------:R-:W0:Y:S01]  /*1930*/  @P3 LDC.64 R58, c[0x0][0x2f8] ;  /* 0x0000be00ff3a3b82 */ /* 0x000e220000000a00 */
[----:B------:R-:W-:Y:S02]  /*1940*/  @P3 PRMT R37, R37, 0x5410, R71 ;  /* 0x0000541025253816 */ /* 0x000fe40000000047 */
[----:B------:R-:W-:Y:S02]  /*1950*/  @P3 FSEL R62, R62, RZ, P5 ;  /* 0x000000ff3e3e3208 */ /* 0x000fe40002800000 */
[----:B------:R-:W-:Y:S02]  /*1960*/  @P3 PRMT R38, R38, 0x5410, R91 ;  /* 0x0000541026263816 */ /* 0x000fe4000000005b */
[----:B------:R-:W-:-:S04]  /*1970*/  @P3 F2FP.BF16.F32.PACK_AB R62, RZ, R62 ;  /* 0x0000003eff3e323e */ /* 0x000fc800000010ff */
[----:B------:R-:W-:Y:S01]  /*1980*/  @P3 PRMT R39, R39, 0x5410, R62 ;  /* 0x0000541027273816 */ /* 0x000fe2000000003e */
[----:B-1----:R-:W-:-:S05]  /*1990*/  @P1 IMAD.WIDE.U32 R64, R63, 0x20, R64 ;  /* 0x000000203f401825 */ /* 0x002fca00078e0040 */
[----:B------:R1:W-:Y:S04]  /*19a0*/  @P1 STG.E.128 desc[UR4][R64.64], R40 ;  /* 0x0000002840001986 */ /* 0x0003e8000c101d04 */
[----:B------:R1:W-:Y:S01]  /*19b0*/  @P1 STG.E.128 desc[UR4][R64.64+0x10], R44 ;  /* 0x0000102c40001986 */ /* 0x0003e2000c101d04 */
[----:B0-----:R-:W-:-:S05]  /*19c0*/  @P3 IMAD.WIDE.U32 R58, R85, 0x10, R58 ;  /* 0x00000010553a3825 */ /* 0x001fca00078e003a */
[----:B------:R1:W-:Y:S02]  /*19d0*/  @P3 STG.E.128 desc[UR4][R58.64], R36 ;  /* 0x000000243a003986 */ /* 0x0003e4000c101d04 */
.L_x_2332:
[----:B------:R-:W-:Y:S05]  /*19e0*/  BSYNC B1 ;  /* 0x0000000000017941 */ /* 0x000fea0003800000 */
.L_x_2331:
[----:B01----:R-:W0:Y:S02]  /*19f0*/  LDC.64 R58, c[0x0][0x210] ;  /* 0x00008400ff3a7b82 */ /* 0x003e240000000a00 */
[----:B0-----:R-:W-:-:S04]  /*1a00*/  LEA R5, R58, R5, 0x2 ;  /* 0x000000053a057211 */ /* 0x001fc800078e10ff */
[----:B------:R-:W-:-:S13]  /*1a10*/  ISETP.GE.AND P0, PT, R5, R59, PT ;  /* 0x0000003b0500720c */ /* 0x000fda0003f06270 */
[----:B------:R-:W-:Y:S05]  /*1a20*/  @!P0 BRA `(.L_x_2349) ;  /* 0xffffffe8002c8947 */ /* 0x000fea000383ffff */
.L_x_2326:
[----:B------:R-:W-:Y:S05]  /*1a30*/  BSYNC B0 ;  /* 0x0000000000007941 */ /* 0x000fea0003800000 */
.L_x_2325:
[----:B------:R-:W0:Y:S01]  /*1a40*/  S2R R3, SR_CgaCtaId ;  /* 0x0000000000037919 */ /* 0x000e220000008800 */
[----:B------:R-:W-:Y:S01]  /*1a50*/  MOV R2, 0x400 ;  /* 0x0000040000027802 */ /* 0x000fe20000000f00 */
[----:B------:R-:W-:Y:S05]  /*1a60*/  WARPSYNC.ALL ;  /* 0x0000000000007948 */ /* 0x000fea0003800000 */
[----:B------:R-:W1:Y:S01]  /*1a70*/  S2R R39, SR_TID.X ;  /* 0x0000000000277919 */ /* 0x000e620000002100 */
[----:B------:R-:W-:Y:S01]  /*1a80*/  ULDC.64 UR10, c[0x0][0x2d8] ;  /* 0x0000b600000a7ab9 */ /* 0x000fe20000000a00 */
[----:B------:R-:W-:Y:S01]  /*1a90*/  ULDC.64 UR12, c[0x0][0x2d0] ;  /* 0x0000b400000c7ab9 */ /* 0x000fe20000000a00 */
[----:B------:R-:W3:Y:S01]  /*1aa0*/  S2R R37, SR_CTAID.X ;  /* 0x0000000000257919 */ /* 0x000ee20000002500 */
[----:B0-----:R-:W-:-:S05]  /*1ab0*/  LEA R2, R3, R2, 0x18 ;  /* 0x0000000203027211 */ /* 0x001fca00078ec0ff */
[C---:B-1----:R-:W-:Y:S01]  /*1ac0*/  IMAD R3, R39.reuse, 0x20, R2 ;  /* 0x0000002027037824 */ /* 0x042fe200078e0202 */
[----:B------:R-:W-:Y:S01]  /*1ad0*/  LEA R2, R39, R2, 0x2 ;  /* 0x0000000227027211 */ /* 0x000fe200078e10ff */
[----:B---3-5:R-:W-:-:S03]  /*1ae0*/  IMAD R14, R37, R0, RZ ;  /* 0x00000000250e7224 */ /* 0x028fc600078e02ff */
        /* <DEDUP_REMOVED lines=8> */
[----:B------:R-:W3:Y:S04]  /*1b70*/  LDS R5, [R2+0x200] ;  /* 0x0002000002057984 */ /* 0x000ee80000000800 */
[----:B------:R-:W4:Y:S04]  /*1b80*/  LDS R6, [R2+0x600] ;  /* 0x0006000002067984 */ /* 0x000f280000000800 */
[----:B------:R-:W2:Y:S04]  /*1b90*/  LDS R9, [R2+0x800] ;  /* 0x0008000002097984 */ /* 0x000ea80000000800 */
[----:B------:R-:W2:Y:S04]  /*1ba0*/  LDS R8, [R2+0xa00] ;  /* 0x000a000002087984 */ /* 0x000ea80000000800 */
[----:B------:R-:W2:Y:S04]  /*1bb0*/  LDS R11, [R2+0xc00] ;  /* 0x000c0000020b7984 */ /* 0x000ea80000000800 */
        /* <DEDUP_REMOVED lines=8> */
[----:B------:R0:W-:Y:S01]  /*1c40*/  STS.128 [R3+0x10], R20 ;  /* 0x0000101403007388 */ /* 0x0001e20000000c00 */
[----:B------:R-:W-:Y:S01]  /*1c50*/  FADD.FTZ R8, R5, R8 ;  /* 0x0000000805087221 */ /* 0x000fe20000010000 */
[----:B------:R-:W-:Y:S01]  /*1c60*/  BAR.SYNC.DEFER_BLOCKING 0x0 ;  /* 0x0000000000007b1d */ /* 0x000fe20000010000 */
[----:B------:R-:W-:Y:S02]  /*1c70*/  FADD.FTZ R11, R4, R11 ;  /* 0x0000000b040b7221 */ /* 0x000fe40000010000 */
[----:B------:R-:W-:Y:S01]  /*1c80*/  FADD.FTZ R13, R8, R13 ;  /* 0x0000000d080d7221 */ /* 0x000fe20000010000 */
[----:B0-----:R-:W-:-:S05]  /*1c90*/  IADD3 R3, P2, R14, R39, RZ ;  /* 0x000000270e037210 */ /* 0x001fca0007f5e0ff */
[----:B------:R-:W-:-:S05]  /*1ca0*/  IMAD.X R0, RZ, RZ, RZ, P2 ;  /* 0x000000ffff007224 */ /* 0x000fca00010e06ff */
[C---:B------:R-:W-:Y:S01]  /*1cb0*/  SHF.L.U64.HI R7, R3.reuse, 0x2, R0 ;  /* 0x0000000203077819 */ /* 0x040fe20000010200 */
[----:B------:R-:W0:Y:S01]  /*1cc0*/  LDS R10, [R2] ;  /* 0x00000000020a7984 */ /* 0x000e220000000800 */
[----:B------:R-:W-:-:S03]  /*1cd0*/  SHF.L.U32 R0, R3, 0x2, RZ ;  /* 0x0000000203007819 */ /* 0x000fc600000006ff */
[----:B------:R-:W1:Y:S01]  /*1ce0*/  LDS R15, [R2+0x400] ;  /* 0x00040000020f7984 */ /* 0x000e620000000800 */
[C---:B------:R-:W-:Y:S02]  /*1cf0*/  IADD3 R6, P2, R0.reuse, UR10, RZ ;  /* 0x0000000a00067c10 */ /* 0x040fe4000ff5e0ff */
[----:B------:R-:W-:Y:S01]  /*1d00*/  IADD3 R0, P3, R0, UR12, RZ ;  /* 0x0000000c00007c10 */ /* 0x000fe2000ff7e0ff */
[----:B------:R-:W2:Y:S01]  /*1d10*/  LDS R19, [R2+0x800] ;  /* 0x0008000002137984 */ /* 0x000ea20000000800 */
[C---:B------:R-:W-:Y:S02]  /*1d20*/  IADD3.X R9, R7.reuse, UR11, RZ, P2, !PT ;  /* 0x0000000b07097c10 */ /* 0x040fe400097fe4ff */
[----:B------:R-:W-:Y:S01]  /*1d30*/  IADD3.X R7, R7, UR13, RZ, P3, !PT ;  /* 0x0000000d07077c10 */ /* 0x000fe20009ffe4ff */
[----:B------:R-:W3:Y:S01]  /*1d40*/  LDS R12, [R2+0x200] ;  /* 0x00020000020c7984 */ /* 0x000ee20000000800 */
[----:B------:R-:W-:Y:S01]  /*1d50*/  @P1 MOV R3, R9 ;  /* 0x0000000900031202 */ /* 0x000fe20000000f00 */
[----:B------:R-:W-:Y:S01]  /*1d60*/  @P1 IMAD.MOV.U32 R4, RZ, RZ, R0 ;  /* 0x000000ffff041224 */ /* 0x000fe200078e0000 */
[----:B------:R-:W-:Y:S01]  /*1d70*/  @P1 MOV R5, R7 ;  /* 0x0000000700051202 */ /* 0x000fe20000000f00 */
[----:B------:R-:W4:Y:S01]  /*1d80*/  LDS R31, [R2+0xc00] ;  /* 0x000c0000021f7984 */ /* 0x000f220000000800 */
[----:B------:R-:W-:-:S03]  /*1d90*/  @P1 IADD3 R0, P3, R0, 0x200, RZ ;  /* 0x0000020000001810 */ /* 0x000fc60007f7e0ff */
[----:B------:R-:W4:Y:S01]  /*1da0*/  LDS R17, [R2+0x600] ;  /* 0x0006000002117984 */ /* 0x000f220000000800 */
[----:B------:R-:W-:-:S03]  /*1db0*/  @P1 IADD3.X R7, RZ, R7, RZ, P3, !PT ;  /* 0x00000007ff071210 */ /* 0x000fc60001ffe4ff */
[----:B------:R-:W4:Y:S04]  /*1dc0*/  LDS R29, [R2+0xa00] ;  /* 0x000a0000021d7984 */ /* 0x000f280000000800 */
[----:B------:R0:W4:Y:S02]  /*1dd0*/  LDS R25, [R2+0xe00] ;  /* 0x000e000002197984 */ /* 0x0001240000000800 */
[----:B0-----:R-:W-:Y:S01]  /*1de0*/  @P1 IMAD.MOV.U32 R2, RZ, RZ, R6 ;  /* 0x000000ffff021224 */ /* 0x001fe200078e0006 */
[----:B------:R-:W-:Y:S01]  /*1df0*/  @P1 IADD3 R6, P2, R6, 0x200, RZ ;  /* 0x0000020006061810 */ /* 0x000fe20007f5e0ff */
[----:B------:R-:W-:-:S04]  /*1e00*/  FADD.FTZ R10, RZ, R10 ;  /* 0x0000000aff0a7221 */ /* 0x000fc80000010000 */
[----:B------:R-:W-:Y:S02]  /*1e10*/  @P1 IMAD.X R9, RZ, RZ, R9, P2 ;  /* 0x000000ffff091224 */ /* 0x000fe400010e0609 */
        /* <DEDUP_REMOVED lines=9> */
[----:B0-----:R-:W-:Y:S01]  /*1eb0*/  IMAD.MOV.U32 R2, RZ, RZ, R6 ;  /* 0x000000ffff027224 */ /* 0x001fe200078e0006 */
[----:B------:R-:W-:Y:S01]  /*1ec0*/  MOV R3, R9 ;  /* 0x0000000900037202 */ /* 0x000fe20000000f00 */
[----:B-1----:R-:W-:Y:S01]  /*1ed0*/  IMAD.MOV.U32 R4, RZ, RZ, R0 ;  /* 0x000000ffff047224 */ /* 0x002fe200078e0000 */
[----:B------:R-:W-:Y:S01]  /*1ee0*/  MOV R5, R7 ;  /* 0x0000000700057202 */ /* 0x000fe20000000f00 */
[----:B------:R-:W-:Y:S06]  /*1ef0*/  @!P0 EXIT ;  /* 0x000000000000894d */ /* 0x000fec0003800000 */
[----:B------:R-:W-:Y:S04]  /*1f00*/  STG.E desc[UR4][R2.64], R25 ;  /* 0x0000001902007986 */ /* 0x000fe8000c101904 */
[----:B------:R-:W-:Y:S01]  /*1f10*/  STG.E desc[UR4][R4.64], R13 ;  /* 0x0000000d04007986 */ /* 0x000fe2000c101904 */
[----:B------:R-:W-:Y:S05]  /*1f20*/  EXIT ;  /* 0x000000000000794d */ /* 0x000fea0003800000 */
.L_x_2330:
[----:B------:R-:W-:Y:S01]  /*1f30*/  HFMA2.MMA R87, -RZ, RZ, 0, 5.9604644775390625e-08 ;  /* 0x00000001ff577435 */ /* 0x000fe200000001ff */
[----:B------:R-:W-:Y:S01]  /*1f40*/  BSSY B1, `(.L_x_2350) ;  /* 0x0000007000017945 */ /* 0x000fe20003800000 */
[----:B------:R-:W-:Y:S01]  /*1f50*/  IMAD.MOV.U32 R86, RZ, RZ, R69 ;  /* 0x000000ffff567224 */ /* 0x000fe200078e0045 */
[----:B------:R-:W-:Y:S01]  /*1f60*/  MOV R71, 0xffffffff ;  /* 0xffffffff00477802 */ /* 0x000fe20000000f00 */
[----:B------:R-:W-:-:S07]  /*1f70*/  IMAD.MOV.U32 R88, RZ, RZ, 0x1f ;  /* 0x0000001fff587424 */ /* 0x000fce00078e00ff */
[----:B-----5:R-:W-:Y:S05]  /*1f80*/  WARPSYNC.COLLECTIVE R71, `(.L_x_2351) ;  /* 0x0000000047087348 */ /* 0x020fea0003c00000 */
[----:B------:R0:W1:Y:S02]  /*1f90*/  SHFL.BFLY P0, R85, R86, R87, R88 ;  /* 0x0c00005756557389 */ /* 0x0000640000000058 */
[----:B01---5:R-:W-:Y:S01]  /*1fa0*/  ENDCOLLECTIVE ;  /* 0x000000000000791b */ /* 0x023fe20003800000 */
.L_x_2351:
[----:B------:R-:W-:Y:S05]  /*1fb0*/  BSYNC B1 ;  /* 0x0000000000017941 */ /* 0x000fea0003800000 */
.L_x_2350:
[----:B------:R-:W-:Y:S01]  /*1fc0*/  HFMA2.MMA R88, -RZ, RZ, 0, 1.847743988037109375e-06 ;  /* 0x0000001fff587435 */ /* 0x000fe200000001ff */
[----:B------:R-:W-:Y:S01]  /*1fd0*/  MOV R86, R59 ;  /* 0x0000003b00567202 */ /* 0x000fe20000000f00 */
[----:B------:R-:W-:Y:S02]  /*1fe0*/  IMAD.MOV.U32 R87, RZ, RZ, 0x1 ;  /* 0x00000001ff577424 */ /* 0x000fe400078e00ff */
[----:B------:R-:W-:Y:S02]  /*1ff0*/  IMAD.MOV.U32 R71, RZ, RZ, -0x1 ;  /* 0xffffffffff477424 */ /* 0x000fe400078e00ff */
[----:B------:R-:W-:-:S07]  /*2000*/  IMAD.MOV.U32 R58, RZ, RZ, R85 ;  /* 0x000000ffff3a7224 */ /* 0x000fce00078e0055 */
[----:B------:R-:W-:Y:S05]  /*2010*/  WARPSYNC.COLLECTIVE R71, `(.L_x_2352) ;  /* 0x0000000047087348 */ /* 0x000fea0003c00000 */
[----:B------:R0:W1:Y:S02]  /*2020*/  SHFL.BFLY P0, R85, R86, R87, R88 ;  /* 0x0c00005756557389 */ /* 0x0000640000000058 */
[----:B01----:R-:W-:Y:S01]  /*2030*/  ENDCOLLECTIVE ;  /* 0x000000000000791b */ /* 0x003fe20003800000 */
.L_x_2352:
[----:B------:R-:W-:Y:S01]  /*2040*/  FADD.FTZ R58, R58, R69 ;  /* 0x000000453a3a7221 */ /* 0x000fe20000010000 */
[----:B------:R-:W-:-:S03]  /*2050*/  HFMA2.MMA R87, -RZ, RZ, 0, 1.1920928955078125e-07 ;  /* 0x00000002ff577435 */ /* 0x000fc600000001ff */
[----:B------:R-:W-:Y:S01]  /*2060*/  IMAD.MOV.U32 R86, RZ, RZ, R58 ;  /* 0x000000ffff567224 */ /* 0x000fe200078e003a */
[----:B------:R-:W-:-:S07]  /*2070*/  MOV R64, R85 ;  /* 0x0000005500407202 */ /* 0x000fce0000000f00 */
[----:B------:R-:W-:Y:S05]  /*2080*/  WARPSYNC.COLLECTIVE R71, `(.L_x_2353) ;  /* 0x0000000047087348 */ /* 0x000fea0003c00000 */
[----:B------:R0:W1:Y:S02]  /*2090*/  SHFL.BFLY P0, R85, R86, R87, R88 ;  /* 0x0c00005756557389 */ /* 0x0000640000000058 */
[----:B01----:R-:W-:Y:S01]  /*20a0*/  ENDCOLLECTIVE ;  /* 0x000000000000791b */ /* 0x003fe20003800000 */
.L_x_2353:
[----:B------:R-:W-:-:S05]  /*20b0*/  FADD.FTZ R64, R64, R59 ;  /* 0x0000003b40407221 */ /* 0x000fca0000010000 */
[----:B------:R-:W-:Y:S01]  /*20c0*/  MOV R86, R64 ;  /* 0x0000004000567202 */ /* 0x000fe20000000f00 */
[----:B------:R-:W-:-:S07]  /*20d0*/  IMAD.MOV.U32 R65, RZ, RZ, R85 ;  /* 0x000000ffff417224 */ /* 0x000fce00078e0055 */
[----:B------:R-:W-:Y:S05]  /*20e0*/  WARPSYNC.COLLECTIVE R71, `(.L_x_2354) ;  /* 0x0000000047087348 */ /* 0x000fea0003c00000 */
[----:B------:R0:W1:Y:S02]  /*20f0*/  SHFL.BFLY P0, R85, R86, R87, R88 ;  /* 0x0c00005756557389 */ /* 0x0000640000000058 */
[----:B01----:R-:W-:Y:S01]  /*2100*/  ENDCOLLECTIVE ;  /* 0x000000000000791b */ /* 0x003fe20003800000 */
.L_x_2354:
[----:B------:R-:W-:-:S05]  /*2110*/  FADD.FTZ R65, R58, R65 ;  /* 0x000000413a417221 */ /* 0x000fca0000010000 */
[----:B------:R-:W-:Y:S01]  /*2120*/  MOV R86, R65 ;  /* 0x0000004100567202 */ /* 0x000fe20000000f00 */
[----:B------:R-:W-:Y:S02]  /*2130*/  IMAD.MOV.U32 R87, RZ, RZ, 0x4 ;  /* 0x00000004ff577424 */ /* 0x000fe400078e00ff */
[----:B------:R-:W-:-:S07]  /*2140*/  IMAD.MOV.U32 R67, RZ, RZ, R85 ;  /* 0x000000ffff437224 */ /* 0x000fce00078e0055 */
[----:B------:R-:W-:Y:S05]  /*2150*/  WARPSYNC.COLLECTIVE R71, `(.L_x_2355) ;  /* 0x0000000047087348 */ /* 0x000fea0003c00000 */
[----:B------:R0:W1:Y:S02]  /*2160*/  SHFL.BFLY P0, R85, R86, R87, R88 ;  /* 0x0c00005756557389 */ /* 0x0000640000000058 */
[----:B01----:R-:W-:Y:S01]  /*2170*/  ENDCOLLECTIVE ;  /* 0x000000000000791b */ /* 0x003fe20003800000 */
.L_x_2355:
[----:B------:R-:W-:-:S04]  /*2180*/  FADD.FTZ R67, R64, R67 ;  /* 0x0000004340437221 */ /* 0x000fc80000010000 */
[----:B------:R-:W-:Y:S01]  /*2190*/  IMAD.MOV.U32 R86, RZ, RZ, R67 ;  /* 0x000000ffff567224 */ /* 0x000fe200078e0043 */
[----:B------:R-:W-:-:S07]  /*21a0*/  MOV R66, R85 ;  /* 0x0000005500427202 */ /* 0x000fce0000000f00 */
[----:B------:R-:W-:Y:S05]  /*21b0*/  WARPSYNC.COLLECTIVE R71, `(.L_x_2356) ;  /* 0x0000000047087348 */ /* 0x000fea0003c00000 */
[----:B------:R0:W1:Y:S02]  /*21c0*/  SHFL.BFLY P0, R85, R86, R87, R88 ;  /* 0x0c00005756557389 */ /* 0x0000640000000058 */
[----:B01----:R-:W-:Y:S01]  /*21d0*/  ENDCOLLECTIVE ;  /* 0x000000000000791b */ /* 0x003fe20003800000 */
.L_x_2356:
[----:B------:R-:W-:Y:S01]  /*21e0*/  FADD.FTZ R66, R65, R66 ;  /* 0x0000004241427221 */ /* 0x000fe20000010000 */
[----:B------:R-:W-:-:S03]  /*21f0*/  HFMA2.MMA R87, -RZ, RZ, 0, 4.76837158203125e-07 ;  /* 0x00000008ff577435 */ /* 0x000fc600000001ff */
[----:B------:R-:W-:Y:S01]  /*2200*/  IMAD.MOV.U32 R86, RZ, RZ, R66 ;  /* 0x000000ffff567224 */ /* 0x000fe200078e0042 */
[----:B------:R-:W-:-:S07]  /*2210*/  MOV R70, R85 ;  /* 0x0000005500467202 */ /* 0x000fce0000000f00 */
[----:B------:R-:W-:Y:S05]  /*2220*/  WARPSYNC.COLLECTIVE R71, `(.L_x_2357) ;  /* 0x0000000047087348 */ /* 0x000fea0003c00000 */
[----:B------:R0:W1:Y:S02]  /*2230*/  SHFL.BFLY P0, R85, R86, R87, R88 ;  /* 0x0c00005756557389 */ /* 0x0000640000000058 */
[----:B01----:R-:W-:Y:S01]  /*2240*/  ENDCOLLECTIVE ;  /* 0x000000000000791b */ /* 0x003fe20003800000 */
.L_x_2357:
[----:B------:R-:W-:-:S05]  /*2250*/  FADD.FTZ R70, R67, R70 ;  /* 0x0000004643467221 */ /* 0x000fca0000010000 */
[----:B------:R-:W-:Y:S01]  /*2260*/  MOV R86, R70 ;  /* 0x0000004600567202 */ /* 0x000fe20000000f00 */
[----:B------:R-:W-:-:S07]  /*2270*/  IMAD.MOV.U32 R59, RZ, RZ, R85 ;  /* 0x000000ffff3b7224 */ /* 0x000fce00078e0055 */
[----:B------:R-:W-:Y:S05]  /*2280*/  WARPSYNC.COLLECTIVE R71, `(.L_x_2358) ;  /* 0x0000000047087348 */ /* 0x000fea0003c00000 */
[----:B------:R0:W1:Y:S02]  /*2290*/  SHFL.BFLY P0, R85, R86, R87, R88 ;  /* 0x0c00005756557389 */ /* 0x0000640000000058 */
[----:B01----:R-:W-:Y:S01]  /*22a0*/  ENDCOLLECTIVE ;  /* 0x000000000000791b */ /* 0x003fe20003800000 */
.L_x_2358:
[----:B------:R-:W-:-:S05]  /*22b0*/  FADD.FTZ R59, R66, R59 ;  /* 0x0000003b423b7221 */ /* 0x000fca0000010000 */
[----:B------:R-:W-:Y:S01]  /*22c0*/  MOV R86, R59 ;  /* 0x0000003b00567202 */ /* 0x000fe20000000f00 */
[----:B------:R-:W-:Y:S02]  /*22d0*/  IMAD.MOV.U32 R87, RZ, RZ, 0x10 ;  /* 0x00000010ff577424 */ /* 0x000fe400078e00ff */
[----:B------:R-:W-:-:S07]  /*22e0*/  IMAD.MOV.U32 R69, RZ, RZ, R85 ;  /* 0x000000ffff457224 */ /* 0x000fce00078e0055 */
[----:B------:R-:W-:Y:S05]  /*22f0*/  WARPSYNC.COLLECTIVE R71, `(.L_x_2359) ;  /* 0x0000000047087348 */ /* 0x000fea0003c00000 */
[----:B------:R0:W1:Y:S02]  /*2300*/  SHFL.BFLY P0, R85, R86, R87, R88 ;  /* 0x0c00005756557389 */ /* 0x0000640000000058 */
[----:B01----:R-:W-:Y:S01]  /*2310*/  ENDCOLLECTIVE ;  /* 0x000000000000791b */ /* 0x003fe20003800000 */
.L_x_2359:
[----:B------:R-:W-:-:S04]  /*2320*/  FADD.FTZ R69, R70, R69 ;  /* 0x0000004546457221 */ /* 0x000fc80000010000 */
[----:B------:R-:W-:Y:S01]  /*2330*/  IMAD.MOV.U32 R86, RZ, RZ, R69 ;  /* 0x000000ffff567224 */ /* 0x000fe200078e0045 */
[----:B------:R-:W-:-:S07]  /*2340*/  MOV R58, R85 ;  /* 0x00000055003a7202 */ /* 0x000fce0000000f00 */
[----:B------:R-:W-:Y:S05]  /*2350*/  WARPSYNC.COLLECTIVE R71, `(.L_x_2360) ;  /* 0x0000000047087348 */ /* 0x000fea0003c00000 */
[----:B------:R0:W1:Y:S02]  /*2360*/  SHFL.BFLY P0, R85, R86, R87, R88 ;  /* 0x0c00005756557389 */ /* 0x0000640000000058 */
[----:B01----:R-:W-:Y:S01]  /*2370*/  ENDCOLLECTIVE ;  /* 0x000000000000791b */ /* 0x003fe20003800000 */
.L_x_2360:
[----:B------:R-:W-:Y:S01]  /*2380*/  MOV R64, R85 ;  /* 0x0000005500407202 */ /* 0x000fe20000000f00 */
[----:B------:R-:W-:Y:S06]  /*2390*/  BRA `(.L_x_2361) ;  /* 0xffffffe800987947 */ /* 0x000fec000383ffff */
.L_x_2362:
        /* <DEDUP_REMOVED lines=14> */
.L_x_6535:


//--------------------- .text._ZN10layer_norm22ln_bwd_finalize_kernelINS_22Kernel_traits_finalizeILj256E13__nv_bfloat16S2_fS2_fjLb0ELj1024ELj4ENS_18Kernel_traits_baseILj256ES2_S2_fS2_fjLj1024EEEEELb0ELb1EEEvNS_9BwdParamsE --------------------------
	.section	.text._ZN10layer_norm22ln_bwd_finalize_kernelINS_22Kernel_traits_finalizeILj256E13__nv_bfloat16S2_fS2_fjLb0ELj1024ELj4ENS_18Kernel_traits_baseILj256ES2_S2_fS2_fjLj1024EEEEELb0ELb1EEEvNS_9BwdParamsE,"ax",@progbits
	.align	128
        .global         _ZN10layer_norm22ln_bwd_finalize_kernelINS_22Kernel_traits_finalizeILj256E13__nv_bfloat16S2_fS2_fjLb0ELj1024ELj4ENS_18Kernel_traits_baseILj256ES2_S2_fS2_fjLj1024EEEEELb0ELb1EEEvNS_9BwdParamsE
        .type           _ZN10layer_norm22ln_bwd_finalize_kernelINS_22Kernel_traits_finalizeILj256E13__nv_bfloat16S2_fS2_fjLb0ELj1024ELj4ENS_18Kernel_traits_baseILj256ES2_S2_fS2_fjLj1024EEEEELb0ELb1EEEvNS_9BwdParamsE,@function
        .size           _ZN10layer_norm22ln_bwd_finalize_kernelINS_22Kernel_traits_finalizeILj256E13__nv_bfloat16S2_fS2_fjLb0ELj1024ELj4ENS_18Kernel_traits_baseILj256ES2_S2_fS2_fjLj1024EEEEELb0ELb1EEEvNS_9BwdParamsE,(.L_x_6536 - _ZN10layer_norm22ln_bwd_finalize_kernelINS_22Kernel_traits_finalizeILj256E13__nv_bfloat16S2_fS2_fjLb0ELj1024ELj4ENS_18Kernel_traits_baseILj256ES2_S2_fS2_fjLj1024EEEEELb0ELb1EEEvNS_9BwdParamsE)
        .other          _ZN10layer_norm22ln_bwd_finalize_kernelINS_22Kernel_traits_finalizeILj256E13__nv_bfloat16S2_fS2_fjLb0ELj1024ELj4ENS_18Kernel_traits_baseILj256ES2_S2_fS2_fjLj1024EEEEELb0ELb1EEEvNS_9BwdParamsE,@"STO_CUDA_ENTRY STV_DEFAULT"
_ZN10layer_norm22ln_bwd_finalize_kernelINS_22Kernel_traits_finalizeILj256E13__nv_bfloat16S2_fS2_fjLb0ELj1024ELj4ENS_18Kernel_traits_baseILj256ES2_S2_fS2_fjLj1024EEEEELb0ELb1EEEvNS_9BwdParamsE:
.text._ZN10layer_norm22ln_bwd_finalize_kernelINS_22Kernel_traits_finalizeILj256E13__nv_bfloat16S2_fS2_fjLb0ELj1024ELj4ENS_18Kernel_traits_baseILj256ES2_S2_fS2_fjLj1024EEEEELb0ELb1EEEvNS_9BwdParamsE:
        /* <DEDUP_REMOVED lines=26> */
.L_x_2374:
        /* <DEDUP_REMOVED lines=31> */
.L_x_2367:
        /* <DEDUP_REMOVED lines=34> */
.L_x_2366:
[----:B------:R-:W-:Y:S05]  /*05b0*/  BSYNC B1 ;  /* 0x0000000000017941 */ /* 0x000fea0003800000 */
.L_x_2365:
        /* <DEDUP_REMOVED lines=25> */
.L_x_2369:
[----:B------:R-:W-:Y:S05]  /*0750*/  BSYNC B1 ;  /* 0x0000000000017941 */ /* 0x000fea0003800000 */
.L_x_2368:
        /* <DEDUP_REMOVED lines=12> */
.L_x_2364:
[----:B------:R-:W-:Y:S05]  /*0820*/  BSYNC B0 ;  /* 0x0000000000007941 */ /* 0x000fea0003800000 */
.L_x_2363:
        /* <DEDUP_REMOVED lines=29> */
.L_x_2385:
[----:B------:R-:W-:Y:S01]  /*0a00*/  @!P1 SHF.R.U32.HI R12, RZ, 0x3, R0 ;  /* 0x00000003ff0c9819 */ /* 0x000fe20000011600 */
[----:B----4-:R-:W-:Y:S01]  /*0a10*/  FADD.FTZ R14, R9, R14 ;  /* 0x0000000e090e7221 */ /* 0x010fe20000010000 */
[----:B---3--:R-:W-:Y:S02]  /*0a20*/  FADD.FTZ R11, R10, R11 ;  /* 0x0000000b0a0b7221 */ /* 0x008fe40000010000 */
[----:B------:R-:W-:-:S05]  /*0a30*/  @!P1 LOP3.LUT R12, R12, 0x1ffffffc, RZ, 0xc0, !PT ;  /* 0x1ffffffc0c0c9812 */ /* 0x000fca00078ec0ff */
[----:B------:R3:W-:Y:S04]  /*0a40*/  @!P1 STS [R12+UR4+0x2000], R14 ;  /* 0x0020000e0c009988 */ /* 0x0007e80008000804 */
[----:B------:R3:W-:Y:S02]  /*0a50*/  @!P1 STS [R12+UR4+0x2080], R11 ;  /* 0x0020800b0c009988 */ /* 0x0007e40008000804 */
.L_x_2370:
        /* <DEDUP_REMOVED lines=14> */
.L_x_2373:
[----:B------:R-:W-:Y:S05]  /*0b40*/  BSYNC B0 ;  /* 0x0000000000007941 */ /* 0x000fea0003800000 */
.L_x_2372:
[C---:B------:R-:W-:Y:S02]  /*0b50*/  ISETP.GT.U32.AND P1, PT, R3.reuse, -0x101, PT ;  /* 0xfffffeff0300780c */ /* 0x040fe40003f24070 */
[----:B------:R-:W-:Y:S02]  /*0b60*/  IADD3 R3, R3, 0x100, RZ ;  /* 0x0000010003037810 */ /* 0x000fe40007ffe0ff */
[----:B------:R-:W-:-:S09]  /*0b70*/  IADD3 R4, R4, 0x80, RZ ;  /* 0x0000008004047810 */ /* 0x000fd20007ffe0ff */
[----:B------:R-:W-:Y:S05]  /*0b80*/  @P1 BRA `(.L_x_2374) ;  /* 0xfffffff400841947 */ /* 0x000fea000383ffff */
[----:B------:R-:W-:Y:S05]  /*0b90*/  EXIT ;  /* 0x000000000000794d */ /* 0x000fea0003800000 */
.L_x_2371:
[----:B------:R-:W-:Y:S01]  /*0ba0*/  HFMA2.MMA R22, -RZ, RZ, 0, 1.847743988037109375e-06 ;  /* 0x0000001fff167435 */ /* 0x000fe200000001ff */
[----:B0--3--:R-:W-:Y:S01]  /*0bb0*/  MOV R20, R10 ;  /* 0x0000000a00147202 */ /* 0x009fe20000000f00 */
[----:B------:R-:W-:Y:S01]  /*0bc0*/  IMAD.MOV.U32 R19, RZ, RZ, 0x1 ;  /* 0x00000001ff137424 */ /* 0x000fe200078e00ff */
[----:B------:R-:W-:-:S08]  /*0bd0*/  MOV R17, 0xffffffff ;  /* 0xffffffff00117802 */ /* 0x000fd00000000f00 */
[----:B-12---:R-:W-:Y:S05]  /*0be0*/  WARPSYNC.COLLECTIVE R17, `(.L_x_2375) ;  /* 0x0000000011087348 */ /* 0x006fea0003c00000 */
[----:B------:R0:W3:Y:S02]  /*0bf0*/  SHFL.BFLY P2, R18, R20, R19, R22 ;  /* 0x0c00001314127389 */ /* 0x0000e40000040016 */
[----:B0123--:R-:W-:Y:S01]  /*0c00*/  ENDCOLLECTIVE ;  /* 0x000000000000791b */ /* 0x00ffe20003800000 */
.L_x_2375:
[----:B------:R-:W-:Y:S01]  /*0c10*/  HFMA2.MMA R19, -RZ, RZ, 0, 1.1920928955078125e-07 ;  /* 0x00000002ff137435 */ /* 0x000fe200000001ff */
[----:B------:R-:W-:-:S05]  /*0c20*/  MOV R11, R18 ;  /* 0x00000012000b7202 */ /* 0x000fca0000000f00 */
[----:B------:R-:W-:-:S04]  /*0c30*/  FADD.FTZ R11, R10, R11 ;  /* 0x0000000b0a0b7221 */ /* 0x000fc80000010000 */
[----:B------:R-:W-:-:S07]  /*0c40*/  IMAD.MOV.U32 R20, RZ, RZ, R11 ;  /* 0x000000ffff147224 */ /* 0x000fce00078e000b */
[----:B------:R-:W-:Y:S05]  /*0c50*/  WARPSYNC.COLLECTIVE R17, `(.L_x_2376) ;  /* 0x0000000011087348 */ /* 0x000fea0003c00000 */
[----:B------:R0:W1:Y:S02]  /*0c60*/  SHFL.BFLY P2, R18, R20, R19, R22 ;  /* 0x0c00001314127389 */ /* 0x0000640000040016 */
[----:B01----:R-:W-:Y:S01]  /*0c70*/  ENDCOLLECTIVE ;  /* 0x000000000000791b */ /* 0x003fe20003800000 */
.L_x_2376:
[----:B------:R-:W-:Y:S01]  /*0c80*/  IMAD.MOV.U32 R19, RZ, RZ, 0x4 ;  /* 0x00000004ff137424 */ /* 0x000fe200078e00ff */
[----:B------:R-:W-:-:S05]  /*0c90*/  MOV R12, R18 ;  /* 0x00000012000c7202 */ /* 0x000fca0000000f00 */
[----:B------:R-:W-:-:S05]  /*0ca0*/  FADD.FTZ R12, R11, R12 ;  /* 0x0000000c0b0c7221 */ /* 0x000fca0000010000 */
[----:B------:R-:W-:-:S07]  /*0cb0*/  MOV R20, R12 ;  /* 0x0000000c00147202 */ /* 0x000fce0000000f00 */
[----:B------:R-:W-:Y:S05]  /*0cc0*/  WARPSYNC.COLLECTIVE R17, `(.L_x_2377) ;  /* 0x0000000011087348 */ /* 0x000fea0003c00000 */
[----:B------:R0:W1:Y:S02]  /*0cd0*/  SHFL.BFLY P2, R18, R20, R19, R22 ;  /* 0x0c00001314127389 */ /* 0x0000640000040016 */
[----:B01----:R-:W-:Y:S01]  /*0ce0*/  ENDCOLLECTIVE ;  /* 0x000000000000791b */ /* 0x003fe20003800000 */
.L_x_2377:
[----:B------:R-:W-:Y:S01]  /*0cf0*/  HFMA2.MMA R19, -RZ, RZ, 0, 4.76837158203125e-07 ;  /* 0x00000008ff137435 */ /* 0x000fe200000001ff */
[----:B------:R-:W-:-:S05]  /*0d00*/  MOV R13, R18 ;  /* 0x00000012000d7202 */ /* 0x000fca0000000f00 */
[----:B------:R-:W-:-:S05]  /*0d10*/  FADD.FTZ R13, R12, R13 ;  /* 0x0000000d0c0d7221 */ /* 0x000fca0000010000 */
[----:B------:R-:W-:-:S07]  /*0d20*/  MOV R20, R13 ;  /* 0x0000000d00147202 */ /* 0x000fce0000000f00 */
[----:B------:R-:W-:Y:S05]  /*0d30*/  WARPSYNC.COLLECTIVE R17, `(.L_x_2378) ;  /* 0x0000000011087348 */ /* 0x000fea0003c00000 */
[----:B------:R0:W1:Y:S02]  /*0d40*/  SHFL.BFLY P2, R18, R20, R19, R22 ;  /* 0x0c00001314127389 */ /* 0x0000640000040016 */
[----:B01----:R-:W-:Y:S01]  /*0d50*/  ENDCOLLECTIVE ;  /* 0x000000000000791b */ /* 0x003fe20003800000 */
.L_x_2378:
[----:B------:R-:W-:Y:S01]  /*0d60*/  HFMA2.MMA R19, -RZ, RZ, 0, 9.5367431640625e-07 ;  /* 0x00000010ff137435 */ /* 0x000fe200000001ff */
[----:B------:R-:W-:-:S04]  /*0d70*/  IMAD.MOV.U32 R10, RZ, RZ, R18 ;  /* 0x000000ffff0a7224 */ /* 0x000fc800078e0012 */
[----:B------:R-:W-:-:S05]  /*0d80*/  FADD.FTZ R10, R13, R10 ;  /* 0x0000000a0d0a7221 */ /* 0x000fca0000010000 */
[----:B------:R-:W-:-:S07]  /*0d90*/  MOV R20, R10 ;  /* 0x0000000a00147202 */ /* 0x000fce0000000f00 */
[----:B------:R-:W-:Y:S05]  /*0da0*/  WARPSYNC.COLLECTIVE R17, `(.L_x_2379) ;  /* 0x0000000011087348 */ /* 0x000fea0003c00000 */
[----:B------:R0:W1:Y:S02]  /*0db0*/  SHFL.BFLY P2, R18, R20, R19, R22 ;  /* 0x0c00001314127389 */ /* 0x0000640000040016 */
[----:B01----:R-:W-:Y:S01]  /*0dc0*/  ENDCOLLECTIVE ;  /* 0x000000000000791b */ /* 0x003fe20003800000 */
.L_x_2379:
[----:B------:R-:W-:Y:S01]  /*0dd0*/  HFMA2.MMA R19, -RZ, RZ, 0, 5.9604644775390625e-08 ;  /* 0x00000001ff137435 */ /* 0x000fe200000001ff */
[----:B------:R-:W-:Y:S01]  /*0de0*/  IMAD.MOV.U32 R20, RZ, RZ, R9 ;  /* 0x000000ffff147224 */ /* 0x000fe200078e0009 */
[----:B------:R-:W-:-:S09]  /*0df0*/  MOV R11, R18 ;  /* 0x00000012000b7202 */ /* 0x000fd20000000f00 */
[----:B------:R-:W-:Y:S05]  /*0e00*/  WARPSYNC.COLLECTIVE R17, `(.L_x_2380) ;  /* 0x0000000011087348 */ /* 0x000fea0003c00000 */
[----:B------:R0:W1:Y:S02]  /*0e10*/  SHFL.BFLY P2, R18, R20, R19, R22 ;  /* 0x0c00001314127389 */ /* 0x0000640000040016 */
[----:B01----:R-:W-:Y:S01]  /*0e20*/  ENDCOLLECTIVE ;  /* 0x000000000000791b */ /* 0x003fe20003800000 */
.L_x_2380:
[----:B------:R-:W-:Y:S01]  /*0e30*/  HFMA2.MMA R19, -RZ, RZ, 0, 1.1920928955078125e-07 ;  /* 0x00000002ff137435 */ /* 0x000fe200000001ff */
[----:B------:R-:W-:-:S05]  /*0e40*/  MOV R12, R18 ;  /* 0x00000012000c7202 */ /* 0x000fca0000000f00 */
[----:B------:R-:W-:-:S05]  /*0e50*/  FADD.FTZ R14, R9, R12 ;  /* 0x0000000c090e7221 */ /* 0x000fca0000010000 */
[----:B------:R-:W-:-:S07]  /*0e60*/  MOV R20, R14 ;  /* 0x0000000e00147202 */ /* 0x000fce0000000f00 */
[----:B------:R-:W-:Y:S05]  /*0e70*/  WARPSYNC.COLLECTIVE R17, `(.L_x_2381) ;  /* 0x0000000011087348 */ /* 0x000fea0003c00000 */
[----:B------:R0:W1:Y:S02]  /*0e80*/  SHFL.BFLY P2, R18, R20, R19, R22 ;  /* 0x0c00001314127389 */ /* 0x0000640000040016 */
[----:B01----:R-:W-:Y:S01]  /*0e90*/  ENDCOLLECTIVE ;  /* 0x000000000000791b */ /* 0x003fe20003800000 */
.L_x_2381:
[----:B------:R-:W-:Y:S01]  /*0ea0*/  HFMA2.MMA R19, -RZ, RZ, 0, 2.384185791015625e-07 ;  /* 0x00000004ff137435 */ /* 0x000fe200000001ff */
[----:B------:R-:W-:-:S04]  /*0eb0*/  IMAD.MOV.U32 R13, RZ, RZ, R18 ;  /* 0x000000ffff0d7224 */ /* 0x000fc800078e0012 */
[----:B------:R-:W-:-:S05]  /*0ec0*/  FADD.FTZ R15, R14, R13 ;  /* 0x0000000d0e0f7221 */ /* 0x000fca0000010000 */
[----:B------:R-:W-:-:S07]  /*0ed0*/  MOV R20, R15 ;  /* 0x0000000f00147202 */ /* 0x000fce0000000f00 */
[----:B------:R-:W-:Y:S05]  /*0ee0*/  WARPSYNC.COLLECTIVE R17, `(.L_x_2382) ;  /* 0x0000000011087348 */ /* 0x000fea0003c00000 */
[----:B------:R0:W1:Y:S02]  /*0ef0*/  SHFL.BFLY P2, R18, R20, R19, R22 ;  /* 0x0c00001314127389 */ /* 0x0000640000040016 */
[----:B01----:R-:W-:Y:S01]  /*0f00*/  ENDCOLLECTIVE ;  /* 0x000000000000791b */ /* 0x003fe20003800000 */
.L_x_2382:
[----:B------:R-:W-:Y:S01]  /*0f10*/  IMAD.MOV.U32 R19, RZ, RZ, 0x8 ;  /* 0x00000008ff137424 */ /* 0x000fe200078e00ff */
[----:B------:R-:W-:-:S05]  /*0f20*/  MOV R16, R18 ;  /* 0x0000001200107202 */ /* 0x000fca0000000f00 */
[----:B------:R-:W-:-:S05]  /*0f30*/  FADD.FTZ R16, R15, R16 ;  /* 0x000000100f107221 */ /* 0x000fca0000010000 */
[----:B------:R-:W-:-:S07]  /*0f40*/  MOV R20, R16 ;  /* 0x0000001000147202 */ /* 0x000fce0000000f00 */
[----:B------:R-:W-:Y:S05]  /*0f50*/  WARPSYNC.COLLECTIVE R17, `(.L_x_2383) ;  /* 0x0000000011087348 */ /* 0x000fea0003c00000 */
[----:B------:R0:W1:Y:S02]  /*0f60*/  SHFL.BFLY P2, R18, R20, R19, R22 ;  /* 0x0c00001314127389 */ /* 0x0000640000040016 */
[----:B01----:R-:W-:Y:S01]  /*0f70*/  ENDCOLLECTIVE ;  /* 0x000000000000791b */ /* 0x003fe20003800000 */
.L_x_2383:
[----:B------:R-:W-:Y:S01]  /*0f80*/  HFMA2.MMA R19, -RZ, RZ, 0, 9.5367431640625e-07 ;  /* 0x00000010ff137435 */ /* 0x000fe200000001ff */
[----:B------:R-:W-:-:S05]  /*0f90*/  MOV R9, R18 ;  /* 0x0000001200097202 */ /* 0x000fca0000000f00 */
[----:B------:R-:W-:-:S05]  /*0fa0*/  FADD.FTZ R9, R16, R9 ;  /* 0x0000000910097221 */ /* 0x000fca0000010000 */
[----:B------:R-:W-:-:S07]  /*0fb0*/  MOV R20, R9 ;  /* 0x0000000900147202 */ /* 0x000fce0000000f00 */
[----:B------:R-:W-:Y:S05]  /*0fc0*/  WARPSYNC.COLLECTIVE R17, `(.L_x_2384) ;  /* 0x0000000011087348 */ /* 0x000fea0003c00000 */
[----:B------:R0:W1:Y:S02]  /*0fd0*/  SHFL.BFLY P2, R18, R20, R19, R22 ;  /* 0x0c00001314127389 */ /* 0x0000640000040016 */
[----:B01----:R-:W-:Y:S01]  /*0fe0*/  ENDCOLLECTIVE ;  /* 0x000000000000791b */ /* 0x003fe20003800000 */
.L_x_2384:
[----:B------:R-:W-:Y:S01]  /*0ff0*/  MOV R14, R18 ;  /* 0x00000012000e7202 */ /* 0x000fe20000000f00 */
[----:B------:R-:W-:Y:S06]  /*1000*/  BRA `(.L_x_2385) ;  /* 0xfffffff8007c7947 */ /* 0x000fec000383ffff */
.L_x_2386:
        /* <DEDUP_REMOVED lines=15> */
.L_x_6536:


//--------------------- .text._ZN10layer_norm13ln_bwd_kernelINS_13Kernel_traitsI13__nv_bfloat16S2_fS2_fjLj256ELj1ELj4ELj1ELj16ENS_18Kernel_traits_baseILj256ES2_S2_fS2_fjLj128EEEEELb1ELb0ELb1ELb1EEEvNS_9BwdParamsE --------------------------
	.section	.text._ZN10layer_norm13ln_bwd_kernelINS_13Kernel_traitsI13__nv_bfloat16S2_fS2_fjLj256ELj1ELj4ELj1ELj16ENS_18Kernel_traits_baseILj256ES2_S2_fS2_fjLj128EEEEELb1ELb0ELb1ELb1EEEvNS_9BwdParamsE,"ax",@progbits
	.align	128
        .global         _ZN10layer_norm13ln_bwd_kernelINS_13Kernel_traitsI13__nv_bfloat16S2_fS2_fjLj256ELj1ELj4ELj1ELj16ENS_18Kernel_traits_baseILj256ES2_S2_fS2_fjLj128EEEEELb1ELb0ELb1ELb1EEEvNS_9BwdParamsE
        .type           _ZN10layer_norm13ln_bwd_kernelINS_13Kernel_traitsI13__nv_bfloat16S2_fS2_fjLj256ELj1ELj4ELj1ELj16ENS_18Kernel_traits_baseILj256ES2_S2_fS2_fjLj128EEEEELb1ELb0ELb1ELb1EEEvNS_9BwdParamsE,@function
        .size           _ZN10layer_norm13ln_bwd_kernelINS_13Kernel_traitsI13__nv_bfloat16S2_fS2_fjLj256ELj1ELj4ELj1ELj16ENS_18Kernel_traits_baseILj256ES2_S2_fS2_fjLj128EEEEELb1ELb0ELb1ELb1EEEvNS_9BwdParamsE,(.L_x_6537 - _ZN10layer_norm13ln_bwd_kernelINS_13Kernel_traitsI13__nv_bfloat16S2_fS2_fjLj256ELj1ELj4ELj1ELj16ENS_18Kernel_traits_baseILj256ES2_S2_fS2_fjLj128EEEEELb1ELb0ELb1ELb1EEEvNS_9BwdParamsE)
        .other          _ZN10layer_norm13ln_bwd_kernelINS_13Kernel_traitsI13__nv_bfloat16S2_fS2_fjLj256ELj1ELj4ELj1ELj16ENS_18Kernel_traits_baseILj256ES2_S2_fS2_fjLj128EEEEELb1ELb0ELb1ELb1EEEvNS_9BwdParamsE,@"STO_CUDA_ENTRY STV_DEFAULT"
_ZN10layer_norm13ln_bwd_kernelINS_13Kernel_traitsI13__nv_bfloat16S2_fS2_fjLj256ELj1ELj4ELj1ELj16ENS_18Kernel_traits_baseILj256ES2_S2_fS2_fjLj128EEEEELb1ELb0ELb1ELb1EEEvNS_9BwdParamsE:
.text._ZN10layer_norm13ln_bwd_kernelINS_13Kernel_traitsI13__nv_bfloat16S2_fS2_fjLj256ELj1ELj4ELj1ELj16ENS_18Kernel_traits_baseILj256ES2_S2_fS2_fjLj128EEEEELb1ELb0ELb1ELb1EEEvNS_9BwdParamsE:
        /* <DEDUP_REMOVED lines=21> */
.L_x_2388:
[----:B------:R-:W-:Y:S01]  /*0150*/  IMAD.SHL.U32 R0, R65, 0x10, RZ ;  /* 0x0000001041007824 */ /* 0x000fe200078e00ff */
[----:B------:R-:W-:Y:S01]  /*0160*/  ULDC.64 UR6, c[0x0][0x260] ;  /* 0x0000980000067ab9 */ /* 0x000fe20000000a00 */
[----:B------:R-:W0:Y:S03]  /*0170*/  LDC.U8 R11, c[0x0][0x2a0] ;  /* 0x0000a800ff0b7b82 */ /* 0x000e260000000000 */
[----:B------:R-:W-:-:S04]  /*0180*/  LOP3.LUT R0, R0, 0x1f0, RZ, 0xc0, !PT ;  /* 0x000001f000007812 */ /* 0x000fc800078ec0ff */
[----:B------:R-:W-:-:S04]  /*0190*/  IADD3 R2, P0, R0, UR6, RZ ;  /* 0x0000000600027c10 */ /* 0x000fc8000ff1e0ff */
[----:B------:R-:W-:-:S05]  /*01a0*/  IADD3.X R3, RZ, UR7, RZ, P0, !PT ;  /* 0x00000007ff037c10 */ /* 0x000fca00087fe4ff */
        /* <DEDUP_REMOVED lines=11> */
[C---:B------:R-:W-:Y:S01]  /*0260*/  IMAD.U32 R61, R6.reuse, 0x10000, RZ ;  /* 0x00010000063d7824 */ /* 0x040fe200078e00ff */
[----:B------:R-:W-:Y:S01]  /*0270*/  PRMT R0, R6, 0x7632, R0 ;  /* 0x0000763206007816 */ /* 0x000fe20000000000 */
[----:B------:R-:W-:Y:S01]  /*0280*/  IMAD.U32 R63, R4, 0x10000, RZ ;  /* 0x00010000043f7824 */ /* 0x000fe200078e00ff */
[----:B------:R-:W-:Y:S01]  /*0290*/  PRMT R8, R5, 0x7632, R8 ;  /* 0x0000763205087816 */ /* 0x000fe20000000008 */
[----:B------:R-:W-:Y:S01]  /*02a0*/  IMAD.U32 R9, R9, 0x10000, RZ ;  /* 0x0001000009097824 */ /* 0x000fe200078e00ff */
[----:B------:R-:W-:-:S02]  /*02b0*/  PRMT R6, R7, 0x7632, R6 ;  /* 0x0000763207067816 */ /* 0x000fc40000000006 */
[----:B------:R-:W-:Y:S01]  /*02c0*/  SHF.L.U32 R60, R7, 0x10, RZ ;  /* 0x00000010073c7819 */ /* 0x000fe200000006ff */
[----:B------:R-:W-:Y:S01]  /*02d0*/  IMAD.U32 R7, R0, 0x10000, RZ ;  /* 0x0001000000077824 */ /* 0x000fe200078e00ff */
[----:B------:R-:W-:Y:S02]  /*02e0*/  SHF.L.U32 R62, R5, 0x10, RZ ;  /* 0x00000010053e7819 */ /* 0x000fe400000006ff */
[----:B------:R-:W-:Y:S02]  /*02f0*/  SHF.L.U32 R8, R8, 0x10, RZ ;  /* 0x0000001008087819 */ /* 0x000fe400000006ff */
[----:B0-----:R-:W-:-:S07]  /*0300*/  SHF.L.U32 R6, R6, 0x10, RZ ;  /* 0x0000001006067819 */ /* 0x001fce00000006ff */
.L_x_2410:
        /* <DEDUP_REMOVED lines=8> */
[----:B--2---:R-:W-:-:S07]  /*0390*/  IMAD.WIDE R54, R64, 0x4, R4 ;  /* 0x0000000440367825 */ /* 0x004fce00078e0204 */
[----:B------:R-:W2:Y:S01]  /*03a0*/  LDC.64 R68, c[0x0][0x2c8] ;  /* 0x0000b200ff447b82 */ /* 0x000ea20000000a00 */
[----:B------:R4:W5:Y:S04]  /*03b0*/  LDG.E R5, desc[UR4][R56.64] ;  /* 0x0000000438057981 */ /* 0x000968000c1e1900 */
[----:B------:R4:W5:Y:S01]  /*03c0*/  LDG.E R70, desc[UR4][R54.64] ;  /* 0x0000000436467981 */ /* 0x000962000c1e1900 */
[----:B------:R-:W-:Y:S01]  /*03d0*/  BSSY B1, `(.L_x_2390) ;  /* 0x0000080000017945 */ /* 0x000fe20003800000 */
[----:B0-----:R-:W-:-:S05]  /*03e0*/  IMAD R0, R64, R71, RZ ;  /* 0x0000004740007224 */ /* 0x001fca00078e02ff */
[----:B------:R-:W-:Y:S01]  /*03f0*/  SHF.R.S32.HI R59, RZ, 0x1f, R0 ;  /* 0x0000001fff3b7819 */ /* 0x000fe20000011400 */
[----:B-1----:R-:W-:-:S03]  /*0400*/  IMAD.WIDE R66, R64, 0x4, R66 ;  /* 0x0000000440427825 */ /* 0x002fc600078e0242 */
[----:B------:R-:W-:-:S04]  /*0410*/  LEA.HI R59, R59, R0, RZ, 0x3 ;  /* 0x000000003b3b7211 */ /* 0x000fc800078f18ff */
[----:B------:R-:W-:-:S05]  /*0420*/  LEA.HI.SX32 R4, R59, R10, 0x1d ;  /* 0x0000000a3b047211 */ /* 0x000fca00078feaff */
[----:B--2---:R-:W-:Y:S01]  /*0430*/  IMAD.WIDE.U32 R68, R4, 0x20, R68 ;  /* 0x0000002004447825 */ /* 0x004fe200078e0044 */
[----:B---3--:R-:W-:-:S13]  /*0440*/  ISETP.GT.AND P6, PT, R52, RZ, PT ;  /* 0x000000ff3400720c */ /* 0x008fda0003fc4270 */
[----:B----4-:R-:W-:Y:S05]  /*0450*/  @P6 BRA `(.L_x_2391) ;  /* 0x00000000004c6947 */ /* 0x010fea0003800000 */
[----:B-----5:R-:W-:Y:S01]  /*0460*/  ISETP.GE.AND P5, PT, R70, 0x1, PT ;  /* 0x000000014600780c */ /* 0x020fe20003fa6270 */
[----:B------:R-:W0:Y:S01]  /*0470*/  LDC.64 R52, c[0x0][0x240] ;  /* 0x00009000ff347b82 */ /* 0x000e220000000a00 */
[----:B------:R-:W-:-:S04]  /*0480*/  MOV R2, UR12 ;  /* 0x0000000c00027c02 */ /* 0x000fc80008000f00 */
[----:B------:R-:W-:-:S07]  /*0490*/  ISETP.NE.U32.AND P0, PT, R2, RZ, PT ;  /* 0x000000ff0200720c */ /* 0x000fce0003f05070 */
[----:B------:R-:W-:Y:S01]  /*04a0*/  @P5 VIADD R0, R70, 0xffffffff ;  /* 0xffffffff46005836 */ /* 0x000fe20000000000 */
[----:B------:R-:W-:-:S03]  /*04b0*/  @P5 LOP3.LUT R10, R65, 0x1f, RZ, 0xc0, !PT ;  /* 0x0000001f410a5812 */ /* 0x000fc600078ec0ff */
[----:B------:R-:W-:Y:S02]  /*04c0*/  @P5 IMAD R54, R0, R71, RZ ;  /* 0x0000004700365224 */ /* 0x000fe400078e02ff */
[----:B------:R-:W-:-:S03]  /*04d0*/  IMAD.U32 R0, RZ, RZ, UR13 ;  /* 0x0000000dff007e24 */ /* 0x000fc6000f8e00ff */
[----:B------:R-:W-:Y:S02]  /*04e0*/  @P5 SHF.R.S32.HI R55, RZ, 0x1f, R54 ;  /* 0x0000001fff375819 */ /* 0x000fe40000011436 */
[----:B------:R-:W-:Y:S02]  /*04f0*/  ISETP.NE.AND.EX P0, PT, R0, RZ, PT, P0 ;  /* 0x000000ff0000720c */ /* 0x000fe40003f05300 */
[----:B------:R-:W-:Y:S02]  /*0500*/  @P5 LEA.HI R57, R55, R54, RZ, 0x3 ;  /* 0x0000003637395211 */ /* 0x000fe400078f18ff */
[----:B------:R-:W-:Y:S02]  /*0510*/  CS2R R54, SRZ ;  /* 0x0000000000367805 */ /* 0x000fe4000001ff00 */
[----:B------:R-:W-:-:S05]  /*0520*/  @P5 LEA.HI.SX32 R55, R57, R10, 0x1d ;  /* 0x0000000a39375211 */ /* 0x000fca00078feaff */
[----:B0-----:R-:W-:Y:S02]  /*0530*/  IMAD.WIDE.U32 R52, R55, 0x8, R52 ;  /* 0x0000000837347825 */ /* 0x001fe400078e0034 */
[----:B------:R0:W5:Y:S04]  /*0540*/  @P0 LDG.E.128 R16, desc[UR4][R68.64] ;  /* 0x0000000444100981 */ /* 0x000168000c1e1d00 */
[----:B------:R0:W5:Y:S04]  /*0550*/  @P0 LDG.E.128 R12, desc[UR4][R68.64+0x10] ;  /* 0x00001004440c0981 */ /* 0x000168000c1e1d00 */
[----:B------:R0:W5:Y:S01]  /*0560*/  LDG.E.64 R66, desc[UR4][R52.64] ;  /* 0x0000000434427981 */ /* 0x000162000c1e1b00 */
[----:B------:R-:W-:Y:S01]  /*0570*/  HFMA2.MMA R55, -RZ, RZ, 0, 0 ;  /* 0x00000000ff377435 */ /* 0x000fe200000001ff */
[----:B------:R-:W-:Y:S10]  /*0580*/  BRA `(.L_x_2392) ;  /* 0x0000000400907947 */ /* 0x000ff40003800000 */
.L_x_2391:
[----:B------:R-:W-:Y:S01]  /*0590*/  VIADD R0, R52, 0xffffffff ;  /* 0xffffffff34007836 */ /* 0x000fe20000000000 */
[----:B------:R-:W0:Y:S01]  /*05a0*/  LDC.64 R74, c[0x0][0x238] ;  /* 0x00008e00ff4a7b82 */ /* 0x000e220000000a00 */
[----:B------:R-:W-:Y:S01]  /*05b0*/  LOP3.LUT R10, R65, 0x1f, RZ, 0xc0, !PT ;  /* 0x0000001f410a7812 */ /* 0x000fe200078ec0ff */
[----:B------:R1:W2:Y:S01]  /*05c0*/  LDG.E R82, desc[UR4][R66.64] ;  /* 0x0000000442527981 */ /* 0x0002a2000c1e1900 */
[----:B------:R-:W-:-:S05]  /*05d0*/  IMAD R0, R0, R71, RZ ;  /* 0x0000004700007224 */ /* 0x000fca00078e02ff */
[----:B------:R-:W3:Y:S01]  /*05e0*/  LDC.64 R52, c[0x0][0x2b8] ;  /* 0x0000ae00ff347b82 */ /* 0x000ee20000000a00 */
[----:B------:R-:W-:-:S04]  /*05f0*/  SHF.R.S32.HI R3, RZ, 0x1f, R0 ;  /* 0x0000001fff037819 */ /* 0x000fc80000011400 */
[----:B------:R-:W-:Y:S02]  /*0600*/  LEA.HI R3, R3, R0, RZ, 0x3 ;  /* 0x0000000003037211 */ /* 0x000fe400078f18ff */
[----:B-----5:R-:W-:Y:S01]  /*0610*/  ISETP.GE.AND P5, PT, R70, 0x1, PT ;  /* 0x000000014600780c */ /* 0x020fe20003fa6270 */
[----:B------:R-:W4:Y:S01]  /*0620*/  LDC.64 R72, c[0x0][0x240] ;  /* 0x00009000ff487b82 */ /* 0x000f220000000a00 */
[----:B------:R-:W-:Y:S01]  /*0630*/  LEA.HI.SX32 R3, R3, R10, 0x1d ;  /* 0x0000000a03037211 */ /* 0x000fe200078feaff */
[----:B0-----:R-:W-:-:S05]  /*0640*/  IMAD.WIDE.U32 R74, R4, 0x20, R74 ;  /* 0x00000020044a7825 */ /* 0x001fca00078e004a */
[----:B------:R-:W2:Y:S01]  /*0650*/  LDG.E.128 R48, desc[UR4][R74.64] ;  /* 0x000000044a307981 */ /* 0x000ea2000c1e1d00 */
[----:B---3--:R-:W-:-:S03]  /*0660*/  IMAD.WIDE.U32 R52, R3, 0x10, R52 ;  /* 0x0000001003347825 */ /* 0x008fc600078e0034 */
[----:B------:R0:W3:Y:S04]  /*0670*/  LDG.E.128 R56, desc[UR4][R74.64+0x10] ;  /* 0x000010044a387981 */ /* 0x0000e8000c1e1d00 */
[----:B------:R-:W0:Y:S01]  /*0680*/  LDG.E.128 R52, desc[UR4][R52.64] ;  /* 0x0000000434347981 */ /* 0x000e22000c1e1d00 */
[----:B------:R-:W-:Y:S01]  /*0690*/  @P5 IADD3 R0, R70, -0x1, RZ ;  /* 0xffffffff46005810 */ /* 0x000fe20007ffe0ff */
[----:B------:R-:W-:-:S04]  /*06a0*/  IMAD.U32 R2, RZ, RZ, UR12 ;  /* 0x0000000cff027e24 */ /* 0x000fc8000f8e00ff */
[----:B------:R-:W-:Y:S01]  /*06b0*/  @P5 IMAD R3, R0, R71, RZ ;  /* 0x0000004700035224 */ /* 0x000fe200078e02ff */
[----:B------:R-:W-:Y:S02]  /*06c0*/  MOV R0, UR13 ;  /* 0x0000000d00007c02 */ /* 0x000fe40008000f00 */
[----:B------:R-:W-:-:S04]  /*06d0*/  ISETP.NE.U32.AND P0, PT, R2, RZ, PT ;  /* 0x000000ff0200720c */ /* 0x000fc80003f05070 */
[----:B------:R-:W-:Y:S02]  /*06e0*/  ISETP.NE.AND.EX P0, PT, R0, RZ, PT, P0 ;  /* 0x000000ff0000720c */ /* 0x000fe40003f05300 */
[----:B-1----:R-:W-:-:S04]  /*06f0*/  @P5 SHF.R.S32.HI R66, RZ, 0x1f, R3 ;  /* 0x0000001fff425819 */ /* 0x002fc80000011403 */
[----:B------:R-:W-:-:S07]  /*0700*/  @P5 LEA.HI R67, R66, R3, RZ, 0x3 ;  /* 0x0000000342435211 */ /* 0x000fce00078f18ff */
[----:B------:R-:W5:Y:S04]  /*0710*/  @P0 LDG.E.128 R16, desc[UR4][R68.64] ;  /* 0x0000000444100981 */ /* 0x000f68000c1e1d00 */
[----:B------:R1:W5:Y:S01]  /*0720*/  @P0 LDG.E.128 R12, desc[UR4][R68.64+0x10] ;  /* 0x00001004440c0981 */ /* 0x000362000c1e1d00 */
[----:B------:R-:W-:Y:S01]  /*0730*/  ISETP.NE.AND P0, PT, R11, RZ, PT ;  /* 0x000000ff0b00720c */ /* 0x000fe20003f05270 */
[----:B------:R-:W-:Y:S01]  /*0740*/  IMAD.MOV.U32 R3, RZ, RZ, RZ ;  /* 0x000000ffff037224 */ /* 0x000fe200078e00ff */
[----:B------:R-:W-:-:S05]  /*0750*/  @P5 LEA.HI.SX32 R3, R67, R10, 0x1d ;  /* 0x0000000a43035211 */ /* 0x000fca00078feaff */
[----:B----4-:R-:W-:-:S05]  /*0760*/  IMAD.WIDE.U32 R72, R3, 0x8, R72 ;  /* 0x0000000803487825 */ /* 0x010fca00078e0048 */
[----:B------:R4:W5:Y:S01]  /*0770*/  LDG.E.64 R66, desc[UR4][R72.64] ;  /* 0x0000000448427981 */ /* 0x000962000c1e1b00 */
[----:B--2---:R-:W-:-:S05]  /*0780*/  FSEL R82, R82, RZ, !P0 ;  /* 0x000000ff52527208 */ /* 0x004fca0004000000 */
[C---:B------:R-:W-:Y:S01]  /*0790*/  FADD.FTZ R48, -R82.reuse, R48 ;  /* 0x0000003052307221 */ /* 0x040fe20000010100 */
[C---:B------:R-:W-:Y:S01]  /*07a0*/  FADD.FTZ R76, -R82.reuse, R49 ;  /* 0x00000031524c7221 */ /* 0x040fe20000010100 */
[----:B------:R-:W-:Y:S02]  /*07b0*/  FADD.FTZ R50, -R82, R50 ;  /* 0x0000003252327221 */ /* 0x000fe40000010100 */
[C---:B------:R-:W-:Y:S01]  /*07c0*/  FMUL.FTZ R3, R5.reuse, R48 ;  /* 0x0000003005037220 */ /* 0x040fe20000410000 */
[C---:B0-----:R-:W-:Y:S02]  /*07d0*/  PRMT R74, R52.reuse, 0x7632, R74 ;  /* 0x00007632344a7816 */ /* 0x041fe4000000004a */
[----:B------:R-:W-:Y:S02]  /*07e0*/  SHF.L.U32 R75, R52, 0x10, RZ ;  /* 0x00000010344b7819 */ /* 0x000fe400000006ff */
[C---:B-1----:R-:W-:Y:S02]  /*07f0*/  PRMT R68, R54.reuse, 0x7632, R68 ;  /* 0x0000763236447816 */ /* 0x042fe40000000044 */
[----:B------:R-:W-:Y:S01]  /*0800*/  SHF.L.U32 R69, R54, 0x10, RZ ;  /* 0x0000001036457819 */ /* 0x000fe200000006ff */
[----:B------:R-:W-:Y:S01]  /*0810*/  FMUL.FTZ R48, R5, R76 ;  /* 0x0000004c05307220 */ /* 0x000fe20000410000 */
[C---:B------:R-:W-:Y:S01]  /*0820*/  PRMT R77, R53.reuse, 0x7632, R77 ;  /* 0x00007632354d7816 */ /* 0x040fe2000000004d */
[----:B------:R-:W-:Y:S01]  /*0830*/  IMAD.U32 R53, R53, 0x10000, RZ ;  /* 0x0001000035357824 */ /* 0x000fe200078e00ff */
[----:B------:R-:W-:Y:S01]  /*0840*/  SHF.L.U32 R54, R74, 0x10, RZ ;  /* 0x000000104a367819 */ /* 0x000fe200000006ff */
[----:B------:R-:W-:Y:S01]  /*0850*/  FMUL.FTZ R49, R5, R50 ;  /* 0x0000003205317220 */ /* 0x000fe20000410000 */
[-C--:B------:R-:W-:Y:S01]  /*0860*/  FMUL.FTZ R74, R63, R75.reuse ;  /* 0x0000004b3f4a7220 */ /* 0x080fe20000410000 */
[----:B------:R-:W-:Y:S01]  /*0870*/  PRMT R52, R55, 0x7632, R52 ;  /* 0x0000763237347816 */ /* 0x000fe20000000034 */
[----:B---3--:R-:W-:Y:S01]  /*0880*/  FADD.FTZ R56, -R82, R56 ;  /* 0x0000003852387221 */ /* 0x008fe20000010100 */
[----:B------:R-:W-:Y:S01]  /*0890*/  FFMA.FTZ R28, R3, R75, R28 ;  /* 0x0000004b031c7223 */ /* 0x000fe2000001001c */
[----:B------:R-:W-:Y:S01]  /*08a0*/  FADD.FTZ R36, R36, R75 ;  /* 0x0000004b24247221 */ /* 0x000fe20000010000 */
[----:B------:R-:W-:Y:S01]  /*08b0*/  FADD.FTZ R78, -R82, R51 ;  /* 0x00000033524e7221 */ /* 0x000fe20000010100 */
        /* <DEDUP_REMOVED lines=8> */
[C---:B------:R-:W-:Y:S01]  /*0940*/  FMUL.FTZ R51, R5.reuse, R56 ;  /* 0x0000003805337220 */ /* 0x040fe20000410000 */
[----:B----4-:R-:W-:Y:S01]  /*0950*/  FADD.FTZ R72, -R82, R57 ;  /* 0x0000003952487221 */ /* 0x010fe20000010100 */
[----:B------:R-:W-:Y:S01]  /*0960*/  FMUL.FTZ R50, R5, R78 ;  /* 0x0000004e05327220 */ /* 0x000fe20000410000 */
[----:B------:R-:W-:-:S02]  /*0970*/  IMAD.U32 R77, R77, 0x10000, RZ ;  /* 0x000100004d4d7824 */ /* 0x000fc400078e00ff */
[----:B------:R-:W-:Y:S01]  /*0980*/  FADD.FTZ R57, R54, R75 ;  /* 0x0000004b36397221 */ /* 0x000fe20000010000 */
[----:B------:R-:W-:Y:S02]  /*0990*/  IMAD.U32 R56, R52, 0x10000, RZ ;  /* 0x0001000034387824 */ /* 0x000fe400078e00ff */
[----:B------:R-:W-:Y:S01]  /*09a0*/  FFMA.FTZ R52, R48, R75, R53 ;  /* 0x0000004b30347223 */ /* 0x000fe20000010035 */
[-C--:B------:R-:W-:Y:S01]  /*09b0*/  FFMA.FTZ R31, R50, R77.reuse, R31 ;  /* 0x0000004d321f7223 */ /* 0x080fe2000001001f */
[----:B------:R-:W-:Y:S01]  /*09c0*/  FADD.FTZ R39, R39, R77 ;  /* 0x0000004d27277221 */ /* 0x000fe20000010000 */
[----:B------:R-:W-:Y:S01]  /*09d0*/  FMUL.FTZ R77, R8, R77 ;  /* 0x0000004d084d7220 */ /* 0x000fe20000410000 */
[----:B------:R-:W-:Y:S01]  /*09e0*/  FADD.FTZ R54, R57, R76 ;  /* 0x0000004c39367221 */ /* 0x000fe20000010000 */
[----:B------:R-:W-:Y:S01]  /*09f0*/  FFMA.FTZ R53, R49, R76, R52 ;  /* 0x0000004c31357223 */ /* 0x000fe20000010034 */
[----:B------:R-:W-:Y:S01]  /*0a00*/  FADD.FTZ R58, -R82, R58 ;  /* 0x0000003a523a7221 */ /* 0x000fe20000010100 */
[----:B------:R-:W-:Y:S01]  /*0a10*/  SHF.L.U32 R68, R68, 0x10, RZ ;  /* 0x0000001044447819 */ /* 0x000fe200000006ff */
        /* <DEDUP_REMOVED lines=12> */
[----:B------:R-:W-:Y:S01]  /*0ae0*/  FADD.FTZ R82, -R82, R59 ;  /* 0x0000003b52527221 */ /* 0x000fe20000010100 */
        /* <DEDUP_REMOVED lines=14> */
.L_x_2392:
[----:B------:R-:W-:Y:S05]  /*0bd0*/  BSYNC B1 ;  /* 0x0000000000017941 */ /* 0x000fea0003800000 */
.L_x_2390:
[----:B------:R-:W-:Y:S01]  /*0be0*/  UMOV UR6, 0xffffffff ;  /* 0xffffffff00067882 */ /* 0x000fe20000000000 */
[----:B0----5:R-:W-:-:S04]  /*0bf0*/  MOV R52, R66 ;  /* 0x0000004200347202 */ /* 0x021fc80000000f00 */
        /* <DEDUP_REMOVED lines=20> */
.L_x_2422:
[----:B------:R-:W-:Y:S01]  /*0d40*/  @P5 VIADD R70, R70, 0xffffffff ;  /* 0xffffffff46465836 */ /* 0x000fe20000000000 */
[----:B------:R-:W-:Y:S01]  /*0d50*/  HFMA2.MMA R83, -RZ, RZ, 0, 0 ;  /* 0x00000000ff537435 */ /* 0x000fe200000001ff */
[----:B------:R-:W-:Y:S01]  /*0d60*/  @P5 LOP3.LUT R10, R65, 0x1f, RZ, 0xc0, !PT ;  /* 0x0000001f410a5812 */ /* 0x000fe200078ec0ff */
[----:B-1----:R-:W-:Y:S01]  /*0d70*/  FADD.FTZ R84, R54, R53 ;  /* 0x0000003536547221 */ /* 0x002fe20000010000 */
[----:B------:R-:W-:Y:S02]  /*0d80*/  @P5 IMAD R70, R70, R71, RZ ;  /* 0x0000004746465224 */ /* 0x000fe400078e02ff */
[----:B--2---:R-:W-:Y:S01]  /*0d90*/  FADD.FTZ R85, R55, R52 ;  /* 0x0000003437557221 */ /* 0x004fe20000010000 */
[----:B------:R-:W-:Y:S01]  /*0da0*/  @P5 LOP3.LUT P4, RZ, R68, 0xff, RZ, 0xc0, !PT ;  /* 0x000000ff44ff5812 */ /* 0x000fe2000788c0ff */
[----:B------:R-:W1:Y:S01]  /*0db0*/  @P5 LDC.64 R52, c[0x0][0x298] ;  /* 0x0000a600ff345b82 */ /* 0x000e620000000a00 */
[----:B------:R-:W-:Y:S01]  /*0dc0*/  @!P6 ISETP.NE.U32.AND P2, PT, R2, RZ, PT ;  /* 0x000000ff0200e20c */ /* 0x000fe20003f45070 */
[----:B------:R-:W-:Y:S01]  /*0dd0*/  FMUL.FTZ R84, R84, UR8 ;  /* 0x0000000854547c20 */ /* 0x000fe20008410000 */
[----:B------:R-:W-:Y:S01]  /*0de0*/  @P5 SHF.R.S32.HI R57, RZ, 0x1f, R70 ;  /* 0x0000001fff395819 */ /* 0x000fe20000011446 */
[----:B------:R-:W-:Y:S01]  /*0df0*/  BSSY B1, `(.L_x_2394) ;  /* 0x0000017000017945 */ /* 0x000fe20003800000 */
[----:B------:R-:W-:-:S02]  /*0e00*/  ISETP.NE.AND P1, PT, R11, RZ, PT ;  /* 0x000000ff0b00720c */ /* 0x000fc40003f25270 */
[----:B------:R-:W-:Y:S01]  /*0e10*/  @P5 LEA.HI R57, R57, R70, RZ, 0x3 ;  /* 0x0000004639395211 */ /* 0x000fe200078f18ff */
[----:B0-----:R-:W0:Y:S01]  /*0e20*/  @P5 LDC.64 R54, c[0x0][0x298] ;  /* 0x0000a600ff365b82 */ /* 0x001e220000000a00 */
[----:B------:R-:W-:Y:S02]  /*0e30*/  @!P6 ISETP.NE.AND.EX P2, PT, R0, RZ, PT, P2 ;  /* 0x000000ff0000e20c */ /* 0x000fe40003f45320 */
[----:B------:R-:W-:Y:S02]  /*0e40*/  @P5 LEA.HI.SX32 R83, R57, R10, 0x1d ;  /* 0x0000000a39535211 */ /* 0x000fe400078feaff */
[----:B------:R-:W-:Y:S01]  /*0e50*/  FSEL R87, R84, RZ, !P1 ;  /* 0x000000ff54577208 */ /* 0x000fe20004800000 */
[----:B------:R-:W-:Y:S01]  /*0e60*/  FMUL.FTZ R84, R85, UR8 ;  /* 0x0000000855547c20 */ /* 0x000fe20008410000 */
[C---:B------:R-:W-:Y:S01]  /*0e70*/  @!P6 ISETP.NE.U32.AND P3, PT, R2.reuse, RZ, PT ;  /* 0x000000ff0200e20c */ /* 0x040fe20003f65070 */
[----:B------:R-:W2:Y:S01]  /*0e80*/  @P5 LDC.64 R56, c[0x0][0x298] ;  /* 0x0000a600ff385b82 */ /* 0x000ea20000000a00 */
[----:B------:R-:W-:-:S02]  /*0e90*/  @!P6 ISETP.NE.U32.AND P0, PT, R2, RZ, PT ;  /* 0x000000ff0200e20c */ /* 0x000fc40003f05070 */
[----:B------:R-:W-:Y:S02]  /*0ea0*/  @!P6 ISETP.NE.U32.AND P1, PT, R2, RZ, PT ;  /* 0x000000ff0200e20c */ /* 0x000fe40003f25070 */
[----:B------:R-:W-:-:S03]  /*0eb0*/  @!P6 FSEL R85, R16, RZ, P2 ;  /* 0x000000ff1055e208 */ /* 0x000fc60001000000 */
[----:B------:R-:W3:Y:S08]  /*0ec0*/  @P5 LDC.64 R58, c[0x0][0x298] ;  /* 0x0000a600ff3a5b82 */ /* 0x000ef00000000a00 */
[----:B------:R-:W4:Y:S08]  /*0ed0*/  @P5 LDC.64 R68, c[0x0][0x298] ;  /* 0x0000a600ff445b82 */ /* 0x000f300000000a00 */
[----:B------:R-:W0:Y:S01]  /*0ee0*/  @P5 LDC.64 R70, c[0x0][0x298] ;  /* 0x0000a600ff465b82 */ /* 0x000e220000000a00 */
[----:B------:R-:W-:Y:S05]  /*0ef0*/  @!P6 BRA `(.L_x_2395) ;  /* 0x000000000018e947 */ /* 0x000fea0003800000 */
[----:B------:R-:W-:Y:S01]  /*0f00*/  ISETP.NE.U32.AND P2, PT, R2, RZ, PT ;  /* 0x000000ff0200720c */ /* 0x000fe20003f45070 */
[----:B------:R-:W-:-:S03]  /*0f10*/  FFMA.FTZ R85, R3, R84, R87 ;  /* 0x0000005403557223 */ /* 0x000fc60000010057 */
[----:B------:R-:W-:Y:S01]  /*0f20*/  ISETP.NE.AND.EX P2, PT, R0, RZ, PT, P2 ;  /* 0x000000ff0000720c */ /* 0x000fe20003f45320 */
[----:B------:R-:W-:-:S04]  /*0f30*/  FADD.FTZ R86, R74, -R85 ;  /* 0x800000554a567221 */ /* 0x000fc80000010000 */
[----:B------:R-:W-:-:S08]  /*0f40*/  FMUL.FTZ R85, R5, R86 ;  /* 0x0000005605557220 */ /* 0x000fd00000410000 */
[----:B------:R-:W-:-:S07]  /*0f50*/  @P2 FADD.FTZ R85, R16, R85 ;  /* 0x0000005510552221 */ /* 0x000fce0000010000 */
.L_x_2395:
[----:B------:R-:W-:Y:S05]  /*0f60*/  BSYNC B1 ;  /* 0x0000000000017941 */ /* 0x000fea0003800000 */
.L_x_2394:
[----:B-1----:R-:W-:Y:S01]  /*0f70*/  @P5 FMUL.FTZ R53, R85, R53 ;  /* 0x0000003555355220 */ /* 0x002fe20000410000 */
[----:B------:R-:W-:Y:S01]  /*0f80*/  @!P6 ISETP.NE.AND.EX P3, PT, R0, RZ, PT, P3 ;  /* 0x000000ff0000e20c */ /* 0x000fe20003f65330 */
[----:B------:R-:W-:Y:S01]  /*0f90*/  BSSY B1, `(.L_x_2396) ;  /* 0x000000b000017945 */ /* 0x000fe20003800000 */
[----:B------:R-:W-:Y:S01]  /*0fa0*/  @!P6 ISETP.NE.U32.AND P2, PT, R2, RZ, PT ;  /* 0x000000ff0200e20c */ /* 0x000fe20003f45070 */
[----:B------:R-:W-:Y:S01]  /*0fb0*/  @P5 FMUL.FTZ R88, R53, R52 ;  /* 0x0000003435585220 */ /* 0x000fe20000410000 */
[----:B------:R-:W-:Y:S01]  /*0fc0*/  @!P6 FSEL R86, R17, RZ, P3 ;  /* 0x000000ff1156e208 */ /* 0x000fe20001800000 */
[----:B------:R-:W-:Y:S10]  /*0fd0*/  @!P6 BRA `(.L_x_2397) ;  /* 0x000000000018e947 */ /* 0x000ff40003800000 */
[----:B------:R-:W-:Y:S01]  /*0fe0*/  ISETP.NE.U32.AND P3, PT, R2, RZ, PT ;  /* 0x000000ff0200720c */ /* 0x000fe20003f65070 */
[----:B------:R-:W-:-:S03]  /*0ff0*/  FFMA.FTZ R52, R48, R84, R87 ;  /* 0x0000005430347223 */ /* 0x000fc60000010057 */
[----:B------:R-:W-:Y:S01]  /*1000*/  ISETP.NE.AND.EX P3, PT, R0, RZ, PT, P3 ;  /* 0x000000ff0000720c */ /* 0x000fe20003f65330 */
[----:B------:R-:W-:-:S04]  /*1010*/  FADD.FTZ R52, R75, -R52 ;  /* 0x800000344b347221 */ /* 0x000fc80000010000 */
[----:B------:R-:W-:-:S08]  /*1020*/  FMUL.FTZ R86, R5, R52 ;  /* 0x0000003405567220 */ /* 0x000fd00000410000 */
[----:B------:R-:W-:-:S07]  /*1030*/  @P3 FADD.FTZ R86, R17, R86 ;  /* 0x0000005611563221 */ /* 0x000fce0000010000 */
.L_x_2397:
[----:B------:R-:W-:Y:S05]  /*1040*/  BSYNC B1 ;  /* 0x0000000000017941 */ /* 0x000fea0003800000 */
.L_x_2396:
[----:B0-----:R-:W-:Y:S01]  /*1050*/  @P5 FMUL.FTZ R55, R86, R55 ;  /* 0x0000003756375220 */ /* 0x001fe20000410000 */
[----:B------:R-:W-:Y:S01]  /*1060*/  @!P6 ISETP.NE.AND.EX P0, PT, R0, RZ, PT, P0 ;  /* 0x000000ff0000e20c */ /* 0x000fe20003f05300 */
[----:B------:R-:W-:Y:S01]  /*1070*/  BSSY B1, `(.L_x_2398) ;  /* 0x000000c000017945 */ /* 0x000fe20003800000 */
[----:B------:R-:W-:Y:S01]  /*1080*/  @!P6 ISETP.NE.U32.AND P3, PT, R2, RZ, PT ;  /* 0x000000ff0200e20c */ /* 0x000fe20003f65070 */
[----:B------:R-:W-:Y:S01]  /*1090*/  @P5 FMUL.FTZ R90, R55, R54 ;  /* 0x00000036375a5220 */ /* 0x000fe20000410000 */
[----:B------:R-:W-:Y:S02]  /*10a0*/  @!P6 ISETP.NE.AND.EX P2, PT, R0, RZ, PT, P2 ;  /* 0x000000ff0000e20c */ /* 0x000fe40003f45320 */
        /* <DEDUP_REMOVED lines=8> */
.L_x_2399:
[----:B------:R-:W-:Y:S05]  /*1130*/  BSYNC B1 ;  /* 0x0000000000017941 */ /* 0x000fea0003800000 */
.L_x_2398:
[----:B--2---:R-:W-:Y:S01]  /*1140*/  @P5 FMUL.FTZ R57, R89, R57 ;  /* 0x0000003959395220 */ /* 0x004fe20000410000 */
[----:B------:R-:W-:Y:S01]  /*1150*/  @!P6 ISETP.NE.AND.EX P1, PT, R0, RZ, PT, P1 ;  /* 0x000000ff0000e20c */ /* 0x000fe20003f25310 */
[----:B------:R-:W-:Y:S02]  /*1160*/  BSSY B1, `(.L_x_2400) ;  /* 0x000000a000017945 */ /* 0x000fe40003800000 */
[----:B------:R-:W-:Y:S01]  /*1170*/  @P5 FMUL.FTZ R57, R57, R56 ;  /* 0x0000003839395220 */ /* 0x000fe20000410000 */
        /* <DEDUP_REMOVED lines=8> */
.L_x_2401:
[----:B------:R-:W-:Y:S05]  /*1200*/  BSYNC B1 ;  /* 0x0000000000017941 */ /* 0x000fea0003800000 */
.L_x_2400:
[----:B---3--:R-:W-:Y:S01]  /*1210*/  @P5 FMUL.FTZ R59, R56, R59 ;  /* 0x0000003b383b5220 */ /* 0x008fe20000410000 */
        /* <DEDUP_REMOVED lines=11> */
.L_x_2403:
[----:B------:R-:W-:Y:S05]  /*12d0*/  BSYNC B1 ;  /* 0x0000000000017941 */ /* 0x000fea0003800000 */
.L_x_2402:
[----:B------:R-:W-:Y:S01]  /*12e0*/  BSSY B1, `(.L_x_2404) ;  /* 0x000000a000017945 */ /* 0x000fe20003800000 */
[----:B----4-:R-:W-:Y:S01]  /*12f0*/  @P5 FMUL.FTZ R69, R59, R69 ;  /* 0x000000453b455220 */ /* 0x010fe20000410000 */
[----:B------:R-:W-:Y:S02]  /*1300*/  @!P6 FSEL R92, R13, RZ, P2 ;  /* 0x000000ff0d5ce208 */ /* 0x000fe40001000000 */
[----:B------:R-:W-:Y:S05]  /*1310*/  @!P6 BRA `(.L_x_2405) ;  /* 0x000000000018e947 */ /* 0x000fea0003800000 */
[----:B------:R-:W-:Y:S01]  /*1320*/  ISETP.NE.U32.AND P0, PT, R2, RZ, PT ;  /* 0x000000ff0200720c */ /* 0x000fe20003f05070 */
[----:B------:R-:W-:-:S03]  /*1330*/  FFMA.FTZ R52, R72, R84, R87 ;  /* 0x0000005448347223 */ /* 0x000fc60000010057 */
[----:B------:R-:W-:Y:S01]  /*1340*/  ISETP.NE.AND.EX P0, PT, R0, RZ, PT, P0 ;  /* 0x000000ff0000720c */ /* 0x000fe20003f05300 */
[----:B------:R-:W-:-:S04]  /*1350*/  FADD.FTZ R52, R79, -R52 ;  /* 0x800000344f347221 */ /* 0x000fc80000010000 */
[----:B------:R-:W-:-:S08]  /*1360*/  FMUL.FTZ R92, R5, R52 ;  /* 0x00000034055c7220 */ /* 0x000fd00000410000 */
[----:B------:R-:W-:-:S07]  /*1370*/  @P0 FADD.FTZ R92, R13, R92 ;  /* 0x0000005c0d5c0221 */ /* 0x000fce0000010000 */
.L_x_2405:
[----:B------:R-:W-:Y:S05]  /*1380*/  BSYNC B1 ;  /* 0x0000000000017941 */ /* 0x000fea0003800000 */
.L_x_2404:
[----:B------:R-:W0:Y:S01]  /*1390*/  LDC.64 R52, c[0x0][0x308] ;  /* 0x0000c200ff347b82 */ /* 0x000e220000000a00 */
[----:B------:R-:W-:Y:S01]  /*13a0*/  @P5 FMUL.FTZ R71, R92, R71 ;  /* 0x000000475c475220 */ /* 0x000fe20000410000 */
[----:B------:R-:W-:Y:S01]  /*13b0*/  @P5 LOP3.LUT P1, RZ, R66, 0xff00, RZ, 0xc0, !PT ;  /* 0x0000ff0042ff5812 */ /* 0x000fe2000782c0ff */
[----:B------:R-:W-:Y:S01]  /*13c0*/  @P5 FMUL.FTZ R68, R69, R68 ;  /* 0x0000004445445220 */ /* 0x000fe20000410000 */
[----:B------:R-:W-:Y:S01]  /*13d0*/  @!P6 ISETP.NE.U32.AND P0, PT, R2, RZ, PT ;  /* 0x000000ff0200e20c */ /* 0x000fe20003f05070 */
[----:B------:R-:W-:Y:S01]  /*13e0*/  @P5 FMUL.FTZ R70, R71, R70 ;  /* 0x0000004647465220 */ /* 0x000fe20000410000 */
[----:B------:R-:W-:Y:S01]  /*13f0*/  @P5 FSEL R69, R88, RZ, P4 ;  /* 0x000000ff58455208 */ /* 0x000fe20002000000 */
[----:B------:R-:W-:Y:S01]  /*1400*/  BSSY B1, `(.L_x_2406) ;  /* 0x000000e000017945 */ /* 0x000fe20003800000 */
[----:B------:R-:W1:Y:S01]  /*1410*/  @P5 LDC.64 R54, c[0x0][0x298] ;  /* 0x0000a600ff365b82 */ /* 0x000e620000000a00 */
[----:B------:R-:W-:Y:S02]  /*1420*/  @P5 FSEL R71, R90, RZ, P1 ;  /* 0x000000ff5a475208 */ /* 0x000fe40000800000 */
[----:B------:R-:W-:-:S02]  /*1430*/  @!P6 ISETP.NE.AND.EX P0, PT, R0, RZ, PT, P0 ;  /* 0x000000ff0000e20c */ /* 0x000fc40003f05300 */
[----:B------:R-:W-:Y:S02]  /*1440*/  @P5 F2FP.BF16.F32.PACK_AB R69, RZ, R69 ;  /* 0x00000045ff45523e */ /* 0x000fe400000010ff */
[----:B------:R-:W-:Y:S02]  /*1450*/  @P5 F2FP.BF16.F32.PACK_AB R71, RZ, R71 ;  /* 0x00000047ff47523e */ /* 0x000fe400000010ff */
        /* <DEDUP_REMOVED lines=8> */
.L_x_2407:
[----:B------:R-:W-:Y:S05]  /*14e0*/  BSYNC B1 ;  /* 0x0000000000017941 */ /* 0x000fea0003800000 */
.L_x_2406:
[----:B-1----:R-:W-:Y:S01]  /*14f0*/  @P5 FMUL.FTZ R55, R91, R55 ;  /* 0x000000375b375220 */ /* 0x002fe20000410000 */
[C---:B------:R-:W-:Y:S01]  /*1500*/  @P5 LOP3.LUT P0, RZ, R66.reuse, 0xff0000, RZ, 0xc0, !PT ;  /* 0x00ff000042ff5812 */ /* 0x040fe2000780c0ff */
[----:B------:R-:W-:Y:S01]  /*1510*/  BSSY B1, `(.L_x_2408) ;  /* 0x000002a000017945 */ /* 0x000fe20003800000 */
[----:B------:R-:W-:Y:S01]  /*1520*/  @P5 LOP3.LUT P1, RZ, R66, 0xff000000, RZ, 0xc0, !PT ;  /* 0xff00000042ff5812 */ /* 0x000fe2000782c0ff */
[----:B------:R-:W-:Y:S01]  /*1530*/  @P5 FMUL.FTZ R54, R55, R54 ;  /* 0x0000003637365220 */ /* 0x000fe20000410000 */
[----:B------:R-:W-:Y:S02]  /*1540*/  @P5 FSEL R55, R57, RZ, P0 ;  /* 0x000000ff39375208 */ /* 0x000fe40000000000 */
[----:B------:R-:W-:Y:S02]  /*1550*/  @P5 FSEL R57, R58, RZ, P1 ;  /* 0x000000ff3a395208 */ /* 0x000fe40000800000 */
[C---:B------:R-:W-:Y:S02]  /*1560*/  @P5 LOP3.LUT P1, RZ, R67.reuse, 0xff, RZ, 0xc0, !PT ;  /* 0x000000ff43ff5812 */ /* 0x040fe4000782c0ff */
[----:B------:R-:W-:-:S02]  /*1570*/  @P5 LOP3.LUT P2, RZ, R67, 0xff00, RZ, 0xc0, !PT ;  /* 0x0000ff0043ff5812 */ /* 0x000fc4000784c0ff */
[----:B------:R-:W-:Y:S02]  /*1580*/  @P5 FSEL R68, R68, RZ, P1 ;  /* 0x000000ff44445208 */ /* 0x000fe40000800000 */
[----:B------:R-:W-:Y:S02]  /*1590*/  @P5 LOP3.LUT P1, RZ, R67, 0xff0000, RZ, 0xc0, !PT ;  /* 0x00ff000043ff5812 */ /* 0x000fe4000782c0ff */
[----:B------:R-:W-:Y:S02]  /*15a0*/  @P5 F2FP.BF16.F32.PACK_AB R55, RZ, R55 ;  /* 0x00000037ff37523e */ /* 0x000fe400000010ff */
[----:B------:R-:W-:Y:S02]  /*15b0*/  @P5 FSEL R54, R54, RZ, P1 ;  /* 0x000000ff36365208 */ /* 0x000fe40000800000 */
[----:B0-----:R-:W-:Y:S02]  /*15c0*/  ISETP.NE.U32.AND P0, PT, R52, RZ, PT ;  /* 0x000000ff3400720c */ /* 0x001fe40003f05070 */
[----:B------:R-:W-:-:S02]  /*15d0*/  @P5 FSEL R70, R70, RZ, P2 ;  /* 0x000000ff46465208 */ /* 0x000fc40001000000 */
[----:B------:R-:W-:Y:S02]  /*15e0*/  @P5 F2FP.BF16.F32.PACK_AB R68, RZ, R68 ;  /* 0x00000044ff44523e */ /* 0x000fe400000010ff */
[----:B------:R-:W-:Y:S02]  /*15f0*/  @!P6 ISETP.NE.U32.AND P1, PT, R2, RZ, PT ;  /* 0x000000ff0200e20c */ /* 0x000fe40003f25070 */
[----:B------:R-:W-:Y:S02]  /*1600*/  @P5 F2FP.BF16.F32.PACK_AB R57, RZ, R57 ;  /* 0x00000039ff39523e */ /* 0x000fe400000010ff */
[----:B------:R-:W-:Y:S02]  /*1610*/  ISETP.NE.AND.EX P0, PT, R53, RZ, PT, P0 ;  /* 0x000000ff3500720c */ /* 0x000fe40003f05300 */
[----:B------:R-:W-:Y:S02]  /*1620*/  @P5 F2FP.BF16.F32.PACK_AB R70, RZ, R70 ;  /* 0x00000046ff46523e */ /* 0x000fe400000010ff */
[----:B------:R-:W-:-:S02]  /*1630*/  @P5 F2FP.BF16.F32.PACK_AB R54, RZ, R54 ;  /* 0x00000036ff36523e */ /* 0x000fc400000010ff */
[----:B------:R-:W-:Y:S02]  /*1640*/  @!P6 ISETP.NE.AND.EX P1, PT, R0, RZ, PT, P1 ;  /* 0x000000ff0000e20c */ /* 0x000fe40003f25310 */
[----:B------:R-:W-:Y:S02]  /*1650*/  @P5 PRMT R24, R69, 0x7610, R24 ;  /* 0x0000761045185816 */ /* 0x000fe40000000018 */
[----:B------:R-:W-:Y:S02]  /*1660*/  @P5 PRMT R25, R55, 0x7610, R25 ;  /* 0x0000761037195816 */ /* 0x000fe40000000019 */
[----:B------:R-:W-:Y:S02]  /*1670*/  @P5 PRMT R26, R68, 0x7610, R26 ;  /* 0x00007610441a5816 */ /* 0x000fe4000000001a */
[----:B------:R-:W-:Y:S02]  /*1680*/  SEL R40, R85, R40, P0 ;  /* 0x0000002855287207 */ /* 0x000fe40000000000 */
[----:B------:R-:W-:-:S02]  /*1690*/  SEL R41, R86, R41, P0 ;  /* 0x0000002956297207 */ /* 0x000fc40000000000 */
[----:B------:R-:W-:Y:S02]  /*16a0*/  SEL R42, R89, R42, P0 ;  /* 0x0000002a592a7207 */ /* 0x000fe40000000000 */
[----:B------:R-:W-:Y:S02]  /*16b0*/  SEL R43, R56, R43, P0 ;  /* 0x0000002b382b7207 */ /* 0x000fe40000000000 */
[----:B------:R-:W-:Y:S02]  /*16c0*/  SEL R44, R59, R44, P0 ;  /* 0x0000002c3b2c7207 */ /* 0x000fe40000000000 */
[----:B------:R-:W-:Y:S02]  /*16d0*/  SEL R45, R92, R45, P0 ;  /* 0x0000002d5c2d7207 */ /* 0x000fe40000000000 */
[----:B------:R-:W-:Y:S02]  /*16e0*/  SEL R46, R91, R46, P0 ;  /* 0x0000002e5b2e7207 */ /* 0x000fe40000000000 */
[----:B------:R-:W-:-:S02]  /*16f0*/  @P5 PRMT R24, R24, 0x5410, R71 ;  /* 0x0000541018185816 */ /* 0x000fc40000000047 */
[----:B------:R-:W-:Y:S02]  /*1700*/  @P5 PRMT R25, R25, 0x5410, R57 ;  /* 0x0000541019195816 */ /* 0x000fe40000000039 */
[----:B------:R-:W-:Y:S02]  /*1710*/  @!P6 FSEL R68, R15, RZ, P1 ;  /* 0x000000ff0f44e208 */ /* 0x000fe40000800000 */
[----:B------:R-:W-:Y:S02]  /*1720*/  @P5 PRMT R26, R26, 0x5410, R70 ;  /* 0x000054101a1a5816 */ /* 0x000fe40000000046 */
        /* <DEDUP_REMOVED lines=8> */
.L_x_2409:
[----:B------:R-:W-:Y:S05]  /*17b0*/  BSYNC B1 ;  /* 0x0000000000017941 */ /* 0x000fea0003800000 */
.L_x_2408:
[----:B------:R-:W-:Y:S01]  /*17c0*/  ISETP.NE.U32.AND P1, PT, R52, RZ, PT ;  /* 0x000000ff3400720c */ /* 0x000fe20003f25070 */
[----:B------:R-:W0:Y:S01]  /*17d0*/  @P5 LDC.64 R54, c[0x0][0x298] ;  /* 0x0000a600ff365b82 */ /* 0x000e220000000a00 */
[----:B------:R-:W-:Y:S02]  /*17e0*/  @P5 LOP3.LUT P2, RZ, R67, 0xff000000, RZ, 0xc0, !PT ;  /* 0xff00000043ff5812 */ /* 0x000fe4000784c0ff */
[----:B------:R-:W-:Y:S02]  /*17f0*/  ISETP.NE.AND.EX P1, PT, R53, RZ, PT, P1 ;  /* 0x000000ff3500720c */ /* 0x000fe40003f25310 */
[----:B------:R-:W-:-:S03]  /*1800*/  SEL R47, R68, R47, P0 ;  /* 0x0000002f442f7207 */ /* 0x000fc60000000000 */
[----:B------:R-:W1:Y:S08]  /*1810*/  @P5 LDC.64 R56, c[0x0][0x2f8] ;  /* 0x0000be00ff385b82 */ /* 0x000e700000000a00 */
[----:B------:R-:W2:Y:S08]  /*1820*/  @P1 LDC.64 R58, c[0x0][0x308] ;  /* 0x0000c200ff3a1b82 */ /* 0x000eb00000000a00 */
[----:B------:R-:W3:Y:S01]  /*1830*/  LDC.64 R52, c[0x0][0x210] ;  /* 0x00008400ff347b82 */ /* 0x000ee20000000a00 */
[----:B0-----:R-:W-:-:S04]  /*1840*/  @P5 FMUL.FTZ R55, R68, R55 ;  /* 0x0000003744375220 */ /* 0x001fc80000410000 */
[----:B------:R-:W-:Y:S01]  /*1850*/  @P5 FMUL.FTZ R54, R55, R54 ;  /* 0x0000003637365220 */ /* 0x000fe20000410000 */
[----:B-1----:R-:W-:-:S04]  /*1860*/  @P5 IMAD.WIDE.U32 R56, R83, 0x10, R56 ;  /* 0x0000001053385825 */ /* 0x002fc800078e0038 */
[----:B------:R-:W-:-:S04]  /*1870*/  @P5 FSEL R54, R54, RZ, P2 ;  /* 0x000000ff36365208 */ /* 0x000fc80001000000 */
[----:B------:R-:W-:Y:S01]  /*1880*/  @P5 F2FP.BF16.F32.PACK_AB R54, RZ, R54 ;  /* 0x00000036ff36523e */ /* 0x000fe200000010ff */
[----:B--2---:R-:W-:-:S03]  /*1890*/  @P1 IMAD.WIDE.U32 R58, R4, 0x20, R58 ;  /* 0x00000020043a1825 */ /* 0x004fc600078e003a */
[----:B------:R-:W-:Y:S02]  /*18a0*/  @P5 PRMT R27, R27, 0x5410, R54 ;  /* 0x000054101b1b5816 */ /* 0x000fe40000000036 */
[----:B------:R0:W-:Y:S01]  /*18b0*/  @P1 STG.E.128 desc[UR4][R58.64], R40 ;  /* 0x000000283a001986 */ /* 0x0001e2000c101d04 */
[----:B---3--:R-:W-:-:S03]  /*18c0*/  IMAD R64, R52, 0x4, R64 ;  /* 0x0000000434407824 */ /* 0x008fc600078e0240 */
[----:B------:R0:W-:Y:S04]  /*18d0*/  @P1 STG.E.128 desc[UR4][R58.64+0x10], R44 ;  /* 0x0000102c3a001986 */ /* 0x0001e8000c101d04 */
[----:B------:R0:W-:Y:S01]  /*18e0*/  @P5 STG.E.128 desc[UR4][R56.64], R24 ;  /* 0x0000001838005986 */ /* 0x0001e2000c101d04 */
[----:B------:R-:W-:-:S13]  /*18f0*/  ISETP.GE.AND P0, PT, R64, R53, PT ;  /* 0x000000354000720c */ /* 0x000fda0003f06270 */
[----:B------:R-:W-:Y:S05]  /*1900*/  @!P0 BRA `(.L_x_2410) ;  /* 0xffffffe800808947 */ /* 0x000fea000383ffff */
.L_x_2389:
[----:B------:R-:W-:Y:S05]  /*1910*/  BSYNC B0 ;  /* 0x0000000000007941 */ /* 0x000fea0003800000 */
.L_x_2387:
        /* <DEDUP_REMOVED lines=63> */
.L_x_2393:
[----:B------:R-:W-:Y:S01]  /*1d10*/  HFMA2.MMA R86, -RZ, RZ, 0, 1.847743988037109375e-06 ;  /* 0x0000001fff567435 */ /* 0x000fe200000001ff */
[----:B------:R-:W-:Y:S01]  /*1d20*/  BSSY B1, `(.L_x_2411) ;  /* 0x0000007000017945 */ /* 0x000fe20003800000 */
[----:B------:R-:W-:Y:S01]  /*1d30*/  MOV R84, R54 ;  /* 0x0000003600547202 */ /* 0x000fe20000000f00 */
[----:B------:R-:W-:Y:S02]  /*1d40*/  IMAD.MOV.U32 R85, RZ, RZ, 0x1 ;  /* 0x00000001ff557424 */ /* 0x000fe400078e00ff */
[----:B------:R-:W-:-:S07]  /*1d50*/  IMAD.MOV.U32 R69, RZ, RZ, -0x1 ;  /* 0xffffffffff457424 */ /* 0x000fce00078e00ff */
[----:B------:R-:W-:Y:S05]  /*1d60*/  WARPSYNC.COLLECTIVE R69, `(.L_x_2412) ;  /* 0x0000000045087348 */ /* 0x000fea0003c00000 */
[----:B------:R0:W1:Y:S02]  /*1d70*/  SHFL.BFLY P0, R83, R84, R85, R86 ;  /* 0x0c00005554537389 */ /* 0x0000640000000056 */
[----:B01----:R-:W-:Y:S01]  /*1d80*/  ENDCOLLECTIVE ;  /* 0x000000000000791b */ /* 0x003fe20003800000 */
.L_x_2412:
[----:B------:R-:W-:Y:S05]  /*1d90*/  BSYNC B1 ;  /* 0x0000000000017941 */ /* 0x000fea0003800000 */
.L_x_2411:
[----:B------:R-:W-:Y:S01]  /*1da0*/  HFMA2.MMA R85, -RZ, RZ, 0, 5.9604644775390625e-08 ;  /* 0x00000001ff557435 */ /* 0x000fe200000001ff */
[----:B------:R-:W-:Y:S01]  /*1db0*/  IMAD.MOV.U32 R84, RZ, RZ, R55 ;  /* 0x000000ffff547224 */ /* 0x000fe200078e0037 */
[----:B------:R-:W-:Y:S01]  /*1dc0*/  MOV R69, 0xffffffff ;  /* 0xffffffff00457802 */ /* 0x000fe20000000f00 */
[----:B------:R-:W-:Y:S01]  /*1dd0*/  IMAD.MOV.U32 R86, RZ, RZ, 0x1f ;  /* 0x0000001fff567424 */ /* 0x000fe200078e00ff */
[----:B------:R-:W-:-:S07]  /*1de0*/  MOV R53, R83 ;  /* 0x0000005300357202 */ /* 0x000fce0000000f00 */
[----:B------:R-:W-:Y:S05]  /*1df0*/  WARPSYNC.COLLECTIVE R69, `(.L_x_2413) ;  /* 0x0000000045087348 */ /* 0x000fea0003c00000 */
[----:B------:R0:W1:Y:S02]  /*1e00*/  SHFL.BFLY P0, R83, R84, R85, R86 ;  /* 0x0c00005554537389 */ /* 0x0000640000000056 */
[----:B01----:R-:W-:Y:S01]  /*1e10*/  ENDCOLLECTIVE ;  /* 0x000000000000791b */ /* 0x003fe20003800000 */
.L_x_2413:
[----:B------:R-:W-:-:S05]  /*1e20*/  FADD.FTZ R53, R53, R54 ;  /* 0x0000003635357221 */ /* 0x000fca0000010000 */
[----:B------:R-:W-:Y:S01]  /*1e30*/  MOV R84, R53 ;  /* 0x0000003500547202 */ /* 0x000fe20000000f00 */
[----:B------:R-:W-:Y:S02]  /*1e40*/  IMAD.MOV.U32 R85, RZ, RZ, 0x2 ;  /* 0x00000002ff557424 */ /* 0x000fe400078e00ff */
[----:B------:R-:W-:-:S07]  /*1e50*/  IMAD.MOV.U32 R52, RZ, RZ, R83 ;  /* 0x000000ffff347224 */ /* 0x000fce00078e0053 */
[----:B------:R-:W-:Y:S05]  /*1e60*/  WARPSYNC.COLLECTIVE R69, `(.L_x_2414) ;  /* 0x0000000045087348 */ /* 0x000fea0003c00000 */
[----:B------:R0:W1:Y:S02]  /*1e70*/  SHFL.BFLY P0, R83, R84, R85, R86 ;  /* 0x0c00005554537389 */ /* 0x0000640000000056 */
[----:B01----:R-:W-:Y:S01]  /*1e80*/  ENDCOLLECTIVE ;  /* 0x000000000000791b */ /* 0x003fe20003800000 */
.L_x_2414:
[----:B------:R-:W-:-:S04]  /*1e90*/  FADD.FTZ R52, R52, R55 ;  /* 0x0000003734347221 */ /* 0x000fc80000010000 */
[----:B------:R-:W-:Y:S01]  /*1ea0*/  IMAD.MOV.U32 R84, RZ, RZ, R52 ;  /* 0x000000ffff547224 */ /* 0x000fe200078e0034 */
[----:B------:R-:W-:-:S07]  /*1eb0*/  MOV R56, R83 ;  /* 0x0000005300387202 */ /* 0x000fce0000000f00 */
[----:B------:R-:W-:Y:S05]  /*1ec0*/  WARPSYNC.COLLECTIVE R69, `(.L_x_2415) ;  /* 0x0000000045087348 */ /* 0x000fea0003c00000 */
[----:B------:R0:W1:Y:S02]  /*1ed0*/  SHFL.BFLY P0, R83, R84, R85, R86 ;  /* 0x0c00005554537389 */ /* 0x0000640000000056 */
[----:B01----:R-:W-:Y:S01]  /*1ee0*/  ENDCOLLECTIVE ;  /* 0x000000000000791b */ /* 0x003fe20003800000 */
.L_x_2415:
[----:B------:R-:W-:Y:S01]  /*1ef0*/  FADD.FTZ R56, R53, R56 ;  /* 0x0000003835387221 */ /* 0x000fe20000010000 */
[----:B------:R-:W-:-:S03]  /*1f00*/  HFMA2.MMA R85, -RZ, RZ, 0, 2.384185791015625e-07 ;  /* 0x00000004ff557435 */ /* 0x000fc600000001ff */
[----:B------:R-:W-:Y:S01]  /*1f10*/  IMAD.MOV.U32 R84, RZ, RZ, R56 ;  /* 0x000000ffff547224 */ /* 0x000fe200078e0038 */
[----:B------:R-:W-:-:S07]  /*1f20*/  MOV R57, R83 ;  /* 0x0000005300397202 */ /* 0x000fce0000000f00 */
[----:B------:R-:W-:Y:S05]  /*1f30*/  WARPSYNC.COLLECTIVE R69, `(.L_x_2416) ;  /* 0x0000000045087348 */ /* 0x000fea0003c00000 */
[----:B------:R0:W1:Y:S02]  /*1f40*/  SHFL.BFLY P0, R83, R84, R85, R86 ;  /* 0x0c00005554537389 */ /* 0x0000640000000056 */
[----:B01----:R-:W-:Y:S01]  /*1f50*/  ENDCOLLECTIVE ;  /* 0x000000000000791b */ /* 0x003fe20003800000 */
.L_x_2416:
[----:B------:R-:W-:-:S05]  /*1f60*/  FADD.FTZ R57, R52, R57 ;  /* 0x0000003934397221 */ /* 0x000fca0000010000 */
[----:B------:R-:W-:Y:S01]  /*1f70*/  MOV R84, R57 ;  /* 0x0000003900547202 */ /* 0x000fe20000000f00 */
[----:B------:R-:W-:-:S07]  /*1f80*/  IMAD.MOV.U32 R59, RZ, RZ, R83 ;  /* 0x000000ffff3b7224 */ /* 0x000fce00078e0053 */
[----:B------:R-:W-:Y:S05]  /*1f90*/  WARPSYNC.COLLECTIVE R69, `(.L_x_2417) ;  /* 0x0000000045087348 */ /* 0x000fea0003c00000 */
[----:B------:R0:W1:Y:S02]  /*1fa0*/  SHFL.BFLY P0, R83, R84, R85, R86 ;  /* 0x0c00005554537389 */ /* 0x0000640000000056 */
[----:B01----:R-:W-:Y:S01]  /*1fb0*/  ENDCOLLECTIVE ;  /* 0x000000000000791b */ /* 0x003fe20003800000 */
.L_x_2417:
[----:B------:R-:W-:-:S05]  /*1fc0*/  FADD.FTZ R59, R56, R59 ;  /* 0x0000003b383b7221 */ /* 0x000fca0000010000 */
[----:B------:R-:W-:Y:S01]  /*1fd0*/  MOV R84, R59 ;  /* 0x0000003b00547202 */ /* 0x000fe20000000f00 */
[----:B------:R-:W-:Y:S02]  /*1fe0*/  IMAD.MOV.U32 R85, RZ, RZ, 0x8 ;  /* 0x00000008ff557424 */ /* 0x000fe400078e00ff */
[----:B------:R-:W-:-:S07]  /*1ff0*/  IMAD.MOV.U32 R58, RZ, RZ, R83 ;  /* 0x000000ffff3a7224 */ /* 0x000fce00078e0053 */
[----:B------:R-:W-:Y:S05]  /*2000*/  WARPSYNC.COLLECTIVE R69, `(.L_x_2418) ;  /* 0x0000000045087348 */ /* 0x000fea0003c00000 */
[----:B------:R0:W1:Y:S02]  /*2010*/  SHFL.BFLY P0, R83, R84, R85, R86 ;  /* 0x0c00005554537389 */ /* 0x0000640000000056 */
[----:B01----:R-:W-:Y:S01]  /*2020*/  ENDCOLLECTIVE ;  /* 0x000000000000791b */ /* 0x003fe20003800000 */
.L_x_2418:
[----:B------:R-:W-:-:S05]  /*2030*/  FADD.FTZ R58, R57, R58 ;  /* 0x0000003a393a7221 */ /* 0x000fca0000010000 */
[----:B------:R-:W-:Y:S02]  /*2040*/  MOV R84, R58 ;  /* 0x0000003a00547202 */ /* 0x000fe40000000f00 */
[----:B------:R-:W-:-:S07]  /*2050*/  MOV R54, R83 ;  /* 0x0000005300367202 */ /* 0x000fce0000000f00 */
[----:B------:R-:W-:Y:S05]  /*2060*/  WARPSYNC.COLLECTIVE R69, `(.L_x_2419) ;  /* 0x0000000045087348 */ /* 0x000fea0003c00000 */
[----:B------:R0:W1:Y:S02]  /*2070*/  SHFL.BFLY P0, R83, R84, R85, R86 ;  /* 0x0c00005554537389 */ /* 0x0000640000000056 */
[----:B01----:R-:W-:Y:S01]  /*2080*/  ENDCOLLECTIVE ;  /* 0x000000000000791b */ /* 0x003fe20003800000 */
.L_x_2419:
[----:B------:R-:W-:Y:S01]  /*2090*/  FADD.FTZ R54, R59, R54 ;  /* 0x000000363b367221 */ /* 0x000fe20000010000 */
[----:B------:R-:W-:-:S04]  /*20a0*/  HFMA2.MMA R85, -RZ, RZ, 0, 9.5367431640625e-07 ;  /* 0x00000010ff557435 */ /* 0x000fc800000001ff */
[----:B------:R-:W-:Y:S01]  /*20b0*/  MOV R84, R54 ;  /* 0x0000003600547202 */ /* 0x000fe20000000f00 */
[----:B------:R-:W-:-:S07]  /*20c0*/  IMAD.MOV.U32 R55, RZ, RZ, R83 ;  /* 0x000000ffff377224 */ /* 0x000fce00078e0053 */
[----:B------:R-:W-:Y:S05]  /*20d0*/  WARPSYNC.COLLECTIVE R69, `(.L_x_2420) ;  /* 0x0000000045087348 */ /* 0x000fea0003c00000 */
[----:B------:R0:W1:Y:S02]  /*20e0*/  SHFL.BFLY P0, R83, R84, R85, R86 ;  /* 0x0c00005554537389 */ /* 0x0000640000000056 */
[----:B01----:R-:W-:Y:S01]  /*20f0*/  ENDCOLLECTIVE ;  /* 0x000000000000791b */ /* 0x003fe20003800000 */
.L_x_2420:
[----:B------:R-:W-:-:S05]  /*2100*/  FADD.FTZ R55, R58, R55 ;  /* 0x000000373a377221 */ /* 0x000fca0000010000 */
[----:B------:R-:W-:Y:S01]  /*2110*/  MOV R84, R55 ;  /* 0x0000003700547202 */ /* 0x000fe20000000f00 */
[----:B------:R-:W-:-:S07]  /*2120*/  IMAD.MOV.U32 R53, RZ, RZ, R83 ;  /* 0x000000ffff357224 */ /* 0x000fce00078e0053 */
[----:B------:R-:W-:Y:S05]  /*2130*/  WARPSYNC.COLLECTIVE R69, `(.L_x_2421) ;  /* 0x0000000045087348 */ /* 0x000fea0003c00000 */
[----:B------:R0:W1:Y:S02]  /*2140*/  SHFL.BFLY P0, R83, R84, R85, R86 ;  /* 0x0c00005554537389 */ /* 0x0000640000000056 */
[----:B01----:R-:W-:Y:S01]  /*2150*/  ENDCOLLECTIVE ;  /* 0x000000000000791b */ /* 0x003fe20003800000 */
.L_x_2421:
[----:B------:R-:W-:Y:S01]  /*2160*/  MOV R52, R83 ;  /* 0x0000005300347202 */ /* 0x000fe20000000f00 */
[----:B------:R-:W-:Y:S06]  /*2170*/  BRA `(.L_x_2422) ;  /* 0xffffffe800f07947 */ /* 0x000fec000383ffff */
.L_x_2423:
        /* <DEDUP_REMOVED lines=16> */
.L_x_6537:


//--------------------- .text._ZN10layer_norm13ln_bwd_kernelINS_13Kernel_traitsI13__nv_bfloat16S2_fS2_fjLj256ELj1ELj4ELj1ELj16ENS_18Kernel_traits_baseILj256ES2_S2_fS2_fjLj128EEEEELb1ELb1ELb0ELb0EEEvNS_9BwdParamsE --------------------------
	.section	.text._ZN10layer_norm13ln_bwd_kernelINS_13Kernel_traitsI13__nv_bfloat16S2_fS2_fjLj256ELj1ELj4ELj1ELj16ENS_18Kernel_traits_baseILj256ES2_S2_fS2_fjLj128EEEEELb1ELb1ELb0ELb0EEEvNS_9BwdParamsE,"ax",@progbits
	.align	128
        .global         _ZN10layer_norm13ln_bwd_kernelINS_13Kernel_traitsI13__nv_bfloat16S2_fS2_fjLj256ELj1ELj4ELj1ELj16ENS_18Kernel_traits_baseILj256ES2_S2_fS2_fjLj128EEEEELb1ELb1ELb0ELb0EEEvNS_9BwdParamsE
        .type           _ZN10layer_norm13ln_bwd_kernelINS_13Kernel_traitsI13__nv_bfloat16S2_fS2_fjLj256ELj1ELj4ELj1ELj16ENS_18Kernel_traits_baseILj256ES2_S2_fS2_fjLj128EEEEELb1ELb1ELb0ELb0EEEvNS_9BwdParamsE,@function
        .size           _ZN10layer_norm13ln_bwd_kernelINS_13Kernel_traitsI13__nv_bfloat16S2_fS2_fjLj256ELj1ELj4ELj1ELj16ENS_18Kernel_traits_baseILj256ES2_S2_fS2_fjLj128EEEEELb1ELb1ELb0ELb0EEEvNS_9BwdParamsE,(.L_x_6538 - _ZN10layer_norm13ln_bwd_kernelINS_13Kernel_traitsI13__nv_bfloat16S2_fS2_fjLj256ELj1ELj4ELj1ELj16ENS_18Kernel_traits_baseILj256ES2_S2_fS2_fjLj128EEEEELb1ELb1ELb0ELb0EEEvNS_9BwdParamsE)
        .other          _ZN10layer_norm13ln_bwd_kernelINS_13Kernel_traitsI13__nv_bfloat16S2_fS2_fjLj256ELj1ELj4ELj1ELj16ENS_18Kernel_traits_baseILj256ES2_S2_fS2_fjLj128EEEEELb1ELb1ELb0ELb0EEEvNS_9BwdParamsE,@"STO_CUDA_ENTRY STV_DEFAULT"
_ZN10layer_norm13ln_bwd_kernelINS_13Kernel_traitsI13__nv_bfloat16S2_fS2_fjLj256ELj1ELj4ELj1ELj16ENS_18Kernel_traits_baseILj256ES2_S2_fS2_fjLj128EEEEELb1ELb1ELb0ELb0EEEvNS_9BwdParamsE:
.text._ZN10layer_norm13ln_bwd_kernelINS_13Kernel_traitsI13__nv_bfloat16S2_fS2_fjLj256ELj1ELj4ELj1ELj16ENS_18Kernel_traits_baseILj256ES2_S2_fS2_fjLj128EEEEELb1ELb1ELb0ELb0EEEvNS_9BwdParamsE:
        /* <DEDUP_REMOVED lines=21> */
[----:B------:R-:W0:Y:S01]  /*0150*/  @P4 LDC.64 R2, c[0x0][0x260] ;  /* 0x00009800ff024b82 */ /* 0x000e220000000a00 */
[----:B------:R-:W-:-:S07]  /*0160*/  SHF.R.U32.HI R60, RZ, 0x5, R60 ;  /* 0x00000005ff3c7819 */ /* 0x000fce000001163c */
[----:B------:R-:W2:Y:S01]  /*0170*/  @P4 LDC.64 R4, c[0x0][0x278] ;  /* 0x00009e00ff044b82 */ /* 0x000ea20000000a00 */
[----:B0-----:R-:W-:-:S05]  /*0180*/  @P4 IMAD.WIDE.U32 R2, R61, 0x10, R2 ;  /* 0x000000103d024825 */ /* 0x001fca00078e0002 */
[----:B------:R-:W5:Y:S01]  /*0190*/  @P4 LDG.E.128 R32, desc[UR4][R2.64] ;  /* 0x0000000402204981 */ /* 0x000f62000c1e1d00 */
[----:B-1----:R-:W-:Y:S01]  /*01a0*/  LEA R60, R7, R60, 0x2 ;  /* 0x0000003c073c7211 */ /* 0x002fe200078e10ff */
[----:B--2---:R-:W-:-:S03]  /*01b0*/  @P4 IMAD.WIDE.U32 R4, R61, 0x10, R4 ;  /* 0x000000103d044825 */ /* 0x004fc600078e0004 */
[----:B------:R-:W-:Y:S01]  /*01c0*/  ISETP.GE.AND P0, PT, R60, UR6, PT ;  /* 0x000000063c007c0c */ /* 0x000fe2000bf06270 */
[----:B------:R-:W-:Y:S01]  /*01d0*/  BSSY B0, `(.L_x_2424) ;  /* 0x0000146000007945 */ /* 0x000fe20003800000 */
[----:B------:R-:W-:Y:S01]  /*01e0*/  CS2R R6, SRZ ;  /* 0x0000000000067805 */ /* 0x000fe2000001ff00 */
[----:B------:R0:W5:Y:S01]  /*01f0*/  @P4 LDG.E.128 R28, desc[UR4][R4.64] ;  /* 0x00000004041c4981 */ /* 0x000162000c1e1d00 */
        /* <DEDUP_REMOVED lines=10> */
[----:B------:R-:W-:Y:S01]  /*02a0*/  CS2R R24, SRZ ;  /* 0x0000000000187805 */ /* 0x000fe2000001ff00 */
[----:B------:R-:W-:Y:S06]  /*02b0*/  @P0 BRA `(.L_x_2425) ;  /* 0x0000001000dc0947 */ /* 0x000fec0003800000 */
[----:B------:R-:W0:Y:S01]  /*02c0*/  LDC.U8 R94, c[0x0][0x2a0] ;  /* 0x0000a800ff5e7b82 */ /* 0x000e220000000000 */
[----:B------:R-:W-:Y:S01]  /*02d0*/  ULDC.64 UR6, c[0x0][0x270] ;  /* 0x00009c0000067ab9 */ /* 0x000fe20000000a00 */
        /* <DEDUP_REMOVED lines=8> */
[----:B------:R-:W-:-:S02]  /*0360*/  @P4 PRMT R69, R35, 0x7632, R69 ;  /* 0x0000763223454816 */ /* 0x000fc40000000045 */
[----:B------:R-:W-:Y:S02]  /*0370*/  @P4 PRMT R70, R28, 0x7632, R70 ;  /* 0x000076321c464816 */ /* 0x000fe40000000046 */
[----:B------:R-:W-:Y:S02]  /*0380*/  @P4 PRMT R71, R29, 0x7632, R71 ;  /* 0x000076321d474816 */ /* 0x000fe40000000047 */
[----:B------:R-:W-:Y:S02]  /*0390*/  ISETP.NE.U32.AND P0, PT, RZ, UR6, PT ;  /* 0x00000006ff007c0c */ /* 0x000fe4000bf05070 */
[----:B------:R-:W-:Y:S02]  /*03a0*/  @P4 PRMT R73, R31, 0x7632, R73 ;  /* 0x000076321f494816 */ /* 0x000fe40000000049 */
[----:B------:R-:W-:Y:S02]  /*03b0*/  SHF.L.U32 R59, R32, 0x10, RZ ;  /* 0x00000010203b7819 */ /* 0x000fe400000006ff */
[----:B------:R-:W-:-:S02]  /*03c0*/  SHF.L.U32 R58, R33, 0x10, RZ ;  /* 0x00000010213a7819 */ /* 0x000fc400000006ff */
[----:B------:R-:W-:Y:S02]  /*03d0*/  SHF.L.U32 R2, R34, 0x10, RZ ;  /* 0x0000001022027819 */ /* 0x000fe400000006ff */
[----:B------:R-:W-:Y:S02]  /*03e0*/  SHF.L.U32 R62, R28, 0x10, RZ ;  /* 0x000000101c3e7819 */ /* 0x000fe400000006ff */
[----:B------:R-:W-:Y:S02]  /*03f0*/  SHF.L.U32 R63, R29, 0x10, RZ ;  /* 0x000000101d3f7819 */ /* 0x000fe400000006ff */
[----:B------:R-:W-:Y:S02]  /*0400*/  SHF.L.U32 R64, R30, 0x10, RZ ;  /* 0x000000101e407819 */ /* 0x000fe400000006ff */
[----:B------:R-:W-:Y:S02]  /*0410*/  SHF.L.U32 R65, R31, 0x10, RZ ;  /* 0x000000101f417819 */ /* 0x000fe400000006ff */
[----:B------:R-:W-:-:S02]  /*0420*/  ISETP.NE.AND.EX P0, PT, RZ, UR7, PT, P0 ;  /* 0x00000007ff007c0c */ /* 0x000fc4000bf05300 */
[----:B------:R-:W-:Y:S02]  /*0430*/  SHF.L.U32 R67, R67, 0x10, RZ ;  /* 0x0000001043437819 */ /* 0x000fe400000006ff */
[----:B------:R-:W-:Y:S02]  /*0440*/  SHF.L.U32 R68, R68, 0x10, RZ ;  /* 0x0000001044447819 */ /* 0x000fe400000006ff */
[----:B------:R-:W-:Y:S02]  /*0450*/  SHF.L.U32 R69, R69, 0x10, RZ ;  /* 0x0000001045457819 */ /* 0x000fe400000006ff */
[----:B------:R-:W-:Y:S02]  /*0460*/  SHF.L.U32 R70, R70, 0x10, RZ ;  /* 0x0000001046467819 */ /* 0x000fe400000006ff */
[----:B------:R-:W-:Y:S02]  /*0470*/  SHF.L.U32 R71, R71, 0x10, RZ ;  /* 0x0000001047477819 */ /* 0x000fe400000006ff */
[----:B------:R-:W-:-:S07]  /*0480*/  SHF.L.U32 R73, R73, 0x10, RZ ;  /* 0x0000001049497819 */ /* 0x000fce00000006ff */
.L_x_2431:
        /* <DEDUP_REMOVED lines=23> */
[----:B------:R-:W4:Y:S01]  /*0600*/  LDG.E.128 R52, desc[UR4][R84.64+0x10] ;  /* 0x0000100454347981 */ /* 0x000f22000c1e1d00 */
[----:B-1----:R-:W-:-:S05]  /*0610*/  IMAD.WIDE R80, R60, 0x4, R80 ;  /* 0x000000043c507825 */ /* 0x002fca00078e0250 */
[----:B------:R-:W3:Y:S01]  /*0620*/  LDG.E R3, desc[UR4][R80.64] ;  /* 0x0000000450037981 */ /* 0x000ee2000c1e1900 */
[----:B--2---:R-:W-:-:S06]  /*0630*/  IMAD.WIDE.U32 R48, R77, 0x10, R48 ;  /* 0x000000104d307825 */ /* 0x004fcc00078e0030 */
[----:B------:R-:W2:Y:S01]  /*0640*/  LDG.E.128 R48, desc[UR4][R48.64] ;  /* 0x0000000430307981 */ /* 0x000ea2000c1e1d00 */
[----:B------:R-:W-:-:S04]  /*0650*/  LEA R56, P1, R77, UR12, 0x3 ;  /* 0x0000000c4d387c11 */ /* 0x000fc8000f8218ff */
[----:B------:R-:W-:-:S06]  /*0660*/  LEA.HI.X R57, R77, UR13, RZ, 0x3, P1 ;  /* 0x0000000d4d397c11 */ /* 0x000fcc00088f1cff */
[----:B------:R-:W4:Y:S01]  /*0670*/  LDG.E.64 R56, desc[UR4][R56.64] ;  /* 0x0000000438387981 */ /* 0x000f22000c1e1b00 */
        /* <DEDUP_REMOVED lines=9> */
[C---:B------:R-:W-:Y:S01]  /*0710*/  FADD.FTZ R45, -R3.reuse, R45 ;  /* 0x0000002d032d7221 */ /* 0x040fe20000010100 */
[C---:B--2---:R-:W-:Y:S01]  /*0720*/  PRMT R44, R48.reuse, 0x7632, R44 ;  /* 0x00007632302c7816 */ /* 0x044fe2000000002c */
[----:B------:R-:W-:Y:S01]  /*0730*/  IMAD.U32 R48, R48, 0x10000, RZ ;  /* 0x0001000030307824 */ /* 0x000fe200078e00ff */
[----:B-1----:R-:W-:Y:S01]  /*0740*/  PRMT R83, R50, 0x7632, R83 ;  /* 0x0000763232537816 */ /* 0x002fe20000000053 */
[----:B-----5:R-:W-:Y:S01]  /*0750*/  FMUL.FTZ R88, R76, R45 ;  /* 0x0000002d4c587220 */ /* 0x020fe20000410000 */
[----:B------:R-:W-:Y:S02]  /*0760*/  SHF.L.U32 R85, R50, 0x10, RZ ;  /* 0x0000001032557819 */ /* 0x000fe400000006ff */
[----:B------:R-:W-:Y:S01]  /*0770*/  SHF.L.U32 R44, R44, 0x10, RZ ;  /* 0x000000102c2c7819 */ /* 0x000fe200000006ff */
[----:B------:R-:W-:Y:S01]  /*0780*/  FADD.FTZ R81, -R3, R46 ;  /* 0x0000002e03517221 */ /* 0x000fe20000010100 */
[----:B------:R-:W-:Y:S01]  /*0790*/  PRMT R50, R51, 0x7632, R50 ;  /* 0x0000763233327816 */ /* 0x000fe20000000032 */
[----:B------:R-:W-:Y:S01]  /*07a0*/  FADD.FTZ R47, -R3, R47 ;  /* 0x0000002f032f7221 */ /* 0x000fe20000010100 */
[----:B------:R-:W-:Y:S01]  /*07b0*/  SHF.L.U32 R91, R51, 0x10, RZ ;  /* 0x00000010335b7819 */ /* 0x000fe200000006ff */
[C---:B----4-:R-:W-:Y:S01]  /*07c0*/  FADD.FTZ R51, -R3.reuse, R52 ;  /* 0x0000003403337221 */ /* 0x050fe20000010100 */
[C---:B------:R-:W-:Y:S01]  /*07d0*/  FADD.FTZ R53, -R3.reuse, R53 ;  /* 0x0000003503357221 */ /* 0x040fe20000010100 */
[C---:B------:R-:W-:Y:S01]  /*07e0*/  FADD.FTZ R89, -R3.reuse, R54 ;  /* 0x0000003603597221 */ /* 0x040fe20000010100 */
[----:B------:R-:W-:Y:S01]  /*07f0*/  FADD.FTZ R93, -R3, R55 ;  /* 0x00000037035d7221 */ /* 0x000fe20000010100 */
[----:B------:R-:W-:Y:S01]  /*0800*/  FMUL.FTZ R80, R59, R48 ;  /* 0x000000303b507220 */ /* 0x000fe20000410000 */
[----:B------:R-:W-:Y:S01]  /*0810*/  FMUL.FTZ R3, R76, R79 ;  /* 0x0000004f4c037220 */ /* 0x000fe20000410000 */
[----:B------:R-:W-:Y:S01]  /*0820*/  IMAD.U32 R87, R83, 0x10000, RZ ;  /* 0x0001000053577824 */ /* 0x000fe200078e00ff */
[----:B------:R-:W-:Y:S01]  /*0830*/  PRMT R46, R49, 0x7632, R46 ;  /* 0x00007632312e7816 */ /* 0x000fe2000000002e */
[----:B------:R-:W-:Y:S01]  /*0840*/  FADD.FTZ R17, R17, R44 ;  /* 0x0000002c11117221 */ /* 0x000fe20000010000 */
[-C--:B------:R-:W-:Y:S01]  /*0850*/  FFMA.FTZ R25, R88, R44.reuse, R25 ;  /* 0x0000002c58197223 */ /* 0x080fe20000010019 */
[----:B------:R-:W-:Y:S01]  /*0860*/  FMUL.FTZ R83, R66, R44 ;  /* 0x0000002c42537220 */ /* 0x000fe20000410000 */
[----:B------:R-:W-:Y:S01]  /*0870*/  SHF.L.U32 R49, R49, 0x10, RZ ;  /* 0x0000001031317819 */ /* 0x000fe200000006ff */
[----:B------:R-:W-:Y:S01]  /*0880*/  FADD.FTZ R44, RZ, R80 ;  /* 0x00000050ff2c7221 */ /* 0x000fe20000010000 */
[----:B------:R-:W-:Y:S01]  /*0890*/  FFMA.FTZ R45, R3, R80, RZ ;  /* 0x00000050032d7223 */ /* 0x000fe200000100ff */
[----:B------:R-:W-:Y:S01]  /*08a0*/  SHF.L.U32 R46, R46, 0x10, RZ ;  /* 0x000000102e2e7819 */ /* 0x000fe200000006ff */
[C---:B------:R-:W-:Y:S01]  /*08b0*/  FMUL.FTZ R79, R76.reuse, R51 ;  /* 0x000000334c4f7220 */ /* 0x040fe20000410000 */
[----:B------:R-:W-:Y:S01]  /*08c0*/  FMUL.FTZ R90, R76, R47 ;  /* 0x0000002f4c5a7220 */ /* 0x000fe20000410000 */
[----:B------:R-:W-:Y:S01]  /*08d0*/  FADD.FTZ R47, R44, R83 ;  /* 0x000000532c2f7221 */ /* 0x000fe20000010000 */
[----:B------:R-:W-:Y:S01]  /*08e0*/  FMUL.FTZ R55, R76, R81 ;  /* 0x000000514c377220 */ /* 0x000fe20000410000 */
[----:B------:R-:W-:Y:S01]  /*08f0*/  FMUL.FTZ R82, R58, R49 ;  /* 0x000000313a527220 */ /* 0x000fe20000410000 */
        /* <DEDUP_REMOVED lines=25> */
[----:B------:R-:W-:Y:S01]  /*0a90*/  SHF.R.U64 R48, R56, 0x8, R57 ;  /* 0x0000000838307819 */ /* 0x000fe20000001239 */
        /* <DEDUP_REMOVED lines=13> */
[----:B------:R-:W-:-:S02]  /*0b70*/  SHF.R.U32.HI R95, RZ, 0x8, R57 ;  /* 0x00000008ff5f7819 */ /* 0x000fc40000011639 */
[--C-:B------:R-:W-:Y:S02]  /*0b80*/  SHF.R.U32.HI R98, RZ, 0x10, R57.reuse ;  /* 0x00000010ff627819 */ /* 0x100fe40000011639 */
[----:B------:R-:W-:Y:S02]  /*0b90*/  SHF.R.U32.HI R97, RZ, 0x18, R57 ;  /* 0x00000018ff617819 */ /* 0x000fe40000011639 */
[----:B------:R-:W-:-:S07]  /*0ba0*/  PRMT R93, R48, 0x7610, R93 ;  /* 0x00007610305d7816 */ /* 0x000fce000000005d */
.L_x_2427:
[----:B------:R-:W-:Y:S05]  /*0bb0*/  BSYNC B1 ;  /* 0x0000000000017941 */ /* 0x000fea0003800000 */
.L_x_2426:
        /* <DEDUP_REMOVED lines=21> */
.L_x_2445:
        /* <DEDUP_REMOVED lines=9> */
[----:B------:R-:W2:Y:S01]  /*0da0*/  LDG.E.128 R44, desc[UR4][R44.64] ;  /* 0x000000042c2c7981 */ /* 0x000ea2000c1e1d00 */
[----:B0-----:R-:W-:Y:S02]  /*0db0*/  ISETP.NE.AND P1, PT, R94, RZ, PT ;  /* 0x000000ff5e00720c */ /* 0x001fe40003f25270 */
[----:B------:R-:W-:Y:S02]  /*0dc0*/  ISETP.NE.U32.AND P2, PT, RZ, UR8, PT ;  /* 0x00000008ff007c0c */ /* 0x000fe4000bf45070 */
[----:B------:R-:W-:Y:S02]  /*0dd0*/  FSEL R53, R48, RZ, !P1 ;  /* 0x000000ff30357208 */ /* 0x000fe40004800000 */
[----:B------:R-:W-:Y:S02]  /*0de0*/  ISETP.NE.AND.EX P2, PT, RZ, UR9, PT, P2 ;  /* 0x00000009ff007c0c */ /* 0x000fe4000bf45320 */
[----:B------:R-:W-:Y:S01]  /*0df0*/  ISETP.NE.U32.AND P3, PT, RZ, UR16, PT ;  /* 0x00000010ff007c0c */ /* 0x000fe2000bf65070 */
[-CC-:B-1----:R-:W-:Y:S01]  /*0e00*/  FFMA.FTZ R49, R3, R78.reuse, R53.reuse ;  /* 0x0000004e03317223 */ /* 0x182fe20000010035 */
        /* <DEDUP_REMOVED lines=16> */
[C---:B------:R-:W-:Y:S01]  /*0f10*/  FMUL.FTZ R50, R76.reuse, R53 ;  /* 0x000000354c327220 */ /* 0x040fe20000410000 */
[C---:B------:R-:W-:Y:S01]  /*0f20*/  FMUL.FTZ R99, R76.reuse, R99 ;  /* 0x000000634c637220 */ /* 0x040fe20000410000 */
[C---:B------:R-:W-:Y:S01]  /*0f30*/  FMUL.FTZ R100, R76.reuse, R101 ;  /* 0x000000654c647220 */ /* 0x040fe20000410000 */
[C---:B------:R-:W-:Y:S01]  /*0f40*/  FMUL.FTZ R103, R76.reuse, R103 ;  /* 0x000000674c677220 */ /* 0x040fe20000410000 */
[C---:B------:R-:W-:Y:S01]  /*0f50*/  FMUL.FTZ R102, R76.reuse, R105 ;  /* 0x000000694c667220 */ /* 0x040fe20000410000 */
[C---:B------:R-:W-:Y:S01]  /*0f60*/  FMUL.FTZ R107, R76.reuse, R107 ;  /* 0x0000006b4c6b7220 */ /* 0x040fe20000410000 */
[----:B------:R-:W-:Y:S01]  /*0f70*/  FMUL.FTZ R76, R76, R109 ;  /* 0x0000006d4c4c7220 */ /* 0x000fe20000410000 */
[----:B------:R-:W-:Y:S01]  /*0f80*/  LOP3.LUT P5, RZ, R93, 0xff, RZ, 0xc0, !PT ;  /* 0x000000ff5dff7812 */ /* 0x000fe200078ac0ff */
[----:B------:R-:W-:Y:S01]  /*0f90*/  @P2 FADD.FTZ R51, R32, R51 ;  /* 0x0000003320332221 */ /* 0x000fe20000010000 */
[----:B------:R-:W-:Y:S01]  /*0fa0*/  ISETP.NE.U32.AND P1, PT, RZ, UR16, PT ;  /* 0x00000010ff007c0c */ /* 0x000fe2000bf25070 */
[----:B------:R-:W-:Y:S01]  /*0fb0*/  @P2 FADD.FTZ R50, R33, R50 ;  /* 0x0000003221322221 */ /* 0x000fe20000010000 */
[----:B------:R-:W-:Y:S01]  /*0fc0*/  @P2 FADD.FTZ R99, R34, R99 ;  /* 0x0000006322632221 */ /* 0x000fe20000010000 */
[----:B------:R-:W-:Y:S01]  /*0fd0*/  @P2 FADD.FTZ R100, R35, R100 ;  /* 0x0000006423642221 */ /* 0x000fe20000010000 */
[----:B------:R-:W-:Y:S01]  /*0fe0*/  @P2 FADD.FTZ R103, R36, R103 ;  /* 0x0000006724672221 */ /* 0x000fe20000010000 */
[----:B------:R-:W-:Y:S01]  /*0ff0*/  @P2 FADD.FTZ R102, R37, R102 ;  /* 0x0000006625662221 */ /* 0x000fe20000010000 */
[----:B------:R-:W-:Y:S01]  /*1000*/  @P2 FADD.FTZ R107, R38, R107 ;  /* 0x0000006b266b2221 */ /* 0x000fe20000010000 */
[----:B------:R-:W-:Y:S01]  /*1010*/  @P2 FADD.FTZ R76, R39, R76 ;  /* 0x0000004c274c2221 */ /* 0x000fe20000010000 */
[----:B------:R-:W-:Y:S01]  /*1020*/  ISETP.NE.AND.EX P3, PT, RZ, UR17, PT, P3 ;  /* 0x00000011ff007c0c */ /* 0x000fe2000bf65330 */
[-C--:B------:R-:W-:Y:S01]  /*1030*/  FMUL.FTZ R52, R50, R74.reuse ;  /* 0x0000004a32347220 */ /* 0x080fe20000410000 */
[----:B------:R-:W-:Y:S01]  /*1040*/  LOP3.LUT P6, RZ, R56, 0xff, RZ, 0xc0, !PT ;  /* 0x000000ff38ff7812 */ /* 0x000fe200078cc0ff */
[-C--:B------:R-:W-:Y:S01]  /*1050*/  FMUL.FTZ R105, R103, R74.reuse ;  /* 0x0000004a67697220 */ /* 0x080fe20000410000 */
[----:B------:R-:W-:Y:S01]  /*1060*/  ISETP.NE.AND.EX P1, PT, RZ, UR17, PT, P1 ;  /* 0x00000011ff007c0c */ /* 0x000fe2000bf25310 */
[----:B------:R-:W-:Y:S01]  /*1070*/  FMUL.FTZ R106, R76, R74 ;  /* 0x0000004a4c6a7220 */ /* 0x000fe20000410000 */
[C---:B------:R-:W-:Y:S01]  /*1080*/  SEL R40, R51.reuse, R40, P3 ;  /* 0x0000002833287207 */ /* 0x040fe20001800000 */
[-C--:B------:R-:W-:Y:S01]  /*1090*/  FMUL.FTZ R51, R51, R74.reuse ;  /* 0x0000004a33337220 */ /* 0x080fe20000410000 */
[----:B------:R-:W-:Y:S01]  /*10a0*/  SEL R41, R50, R41, P3 ;  /* 0x0000002932297207 */ /* 0x000fe20001800000 */
[C---:B------:R-:W-:Y:S01]  /*10b0*/  FMUL.FTZ R78, R99.reuse, R74 ;  /* 0x0000004a634e7220 */ /* 0x040fe20000410000 */
[----:B------:R-:W-:Y:S01]  /*10c0*/  SEL R42, R99, R42, P3 ;  /* 0x0000002a632a7207 */ /* 0x000fe20001800000 */
[----:B------:R-:W-:Y:S01]  /*10d0*/  FMUL.FTZ R51, R51, UR15 ;  /* 0x0000000f33337c20 */ /* 0x000fe20008410000 */
[----:B------:R-:W-:Y:S01]  /*10e0*/  SEL R43, R100, R43, P3 ;  /* 0x0000002b642b7207 */ /* 0x000fe20001800000 */
[----:B------:R-:W-:Y:S01]  /*10f0*/  FMUL.FTZ R52, R52, UR15 ;  /* 0x0000000f34347c20 */ /* 0x000fe20008410000 */
[----:B------:R-:W-:Y:S01]  /*1100*/  SEL R28, R103, R28, P3 ;  /* 0x0000001c671c7207 */ /* 0x000fe20001800000 */
[----:B------:R-:W-:Y:S01]  /*1110*/  HFMA2.MMA R103, -RZ, RZ, 0, 0 ;  /* 0x00000000ff677435 */ /* 0x000fe200000001ff */
[----:B------:R-:W-:Y:S01]  /*1120*/  SEL R29, R102, R29, P3 ;  /* 0x0000001d661d7207 */ /* 0x000fe20001800000 */
[----:B------:R-:W-:Y:S01]  /*1130*/  FMUL.FTZ R104, R100, R74 ;  /* 0x0000004a64687220 */ /* 0x000fe20000410000 */
[----:B------:R-:W-:Y:S01]  /*1140*/  SEL R30, R107, R30, P3 ;  /* 0x0000001e6b1e7207 */ /* 0x000fe20001800000 */
[-C--:B------:R-:W-:Y:S01]  /*1150*/  FMUL.FTZ R50, R102, R74.reuse ;  /* 0x0000004a66327220 */ /* 0x080fe20000410000 */
[----:B------:R-:W-:Y:S01]  /*1160*/  SEL R31, R76, R31, P3 ;  /* 0x0000001f4c1f7207 */ /* 0x000fe20001800000 */
[----:B------:R-:W-:Y:S01]  /*1170*/  HFMA2.MMA R76, -RZ, RZ, 0, 0 ;  /* 0x00000000ff4c7435 */ /* 0x000fe200000001ff */
[----:B------:R-:W-:Y:S01]  /*1180*/  LOP3.LUT P3, RZ, R91, 0xff, RZ, 0xc0, !PT ;  /* 0x000000ff5bff7812 */ /* 0x000fe2000786c0ff */
[----:B------:R-:W-:Y:S01]  /*1190*/  FMUL.FTZ R107, R107, R74 ;  /* 0x0000004a6b6b7220 */ /* 0x000fe20000410000 */
[----:B------:R-:W-:-:S02]  /*11a0*/  @P1 LEA R48, P2, R77, UR16, 0x5 ;  /* 0x000000104d301c11 */ /* 0x000fc4000f8428ff */
[----:B------:R-:W-:Y:S02]  /*11b0*/  CS2R R100, SRZ ;  /* 0x0000000000647805 */ /* 0x000fe4000001ff00 */
[----:B------:R-:W-:Y:S01]  /*11c0*/  MOV R74, RZ ;  /* 0x000000ff004a7202 */ /* 0x000fe20000000f00 */
[----:B------:R-:W-:Y:S01]  /*11d0*/  FMUL.FTZ R78, R78, UR15 ;  /* 0x0000000f4e4e7c20 */ /* 0x000fe20008410000 */
[----:B------:R-:W-:Y:S01]  /*11e0*/  @P1 LEA.HI.X R49, R77, UR17, RZ, 0x5, P2 ;  /* 0x000000114d311c11 */ /* 0x000fe200090f2cff */
[----:B------:R-:W-:Y:S01]  /*11f0*/  @P6 FMUL.FTZ R76, R62, R51 ;  /* 0x000000333e4c6220 */ /* 0x000fe20000410000 */
[----:B------:R-:W-:Y:S01]  /*1200*/  @P5 FMUL.FTZ R103, R70, R52 ;  /* 0x0000003446675220 */ /* 0x000fe20000410000 */
[----:B------:R-:W-:Y:S01]  /*1210*/  IMAD.MOV.U32 R99, RZ, RZ, RZ ;  /* 0x000000ffff637224 */ /* 0x000fe200078e00ff */
[----:B------:R-:W-:Y:S01]  /*1220*/  LOP3.LUT P2, RZ, R95, 0xff, RZ, 0xc0, !PT ;  /* 0x000000ff5fff7812 */ /* 0x000fe2000784c0ff */
[----:B------:R-:W-:Y:S01]  /*1230*/  @P1 STG.E.128 desc[UR4][R48.64], R40 ;  /* 0x0000002830001986 */ /* 0x000fe2000c101d04 */
[----:B------:R-:W-:Y:S01]  /*1240*/  FMUL.FTZ R108, R106, UR15 ;  /* 0x0000000f6a6c7c20 */ /* 0x000fe20008410000 */
[----:B------:R-:W-:Y:S01]  /*1250*/  @P3 FMUL.FTZ R100, R63, R78 ;  /* 0x0000004e3f643220 */ /* 0x000fe20000410000 */
[----:B------:R-:W-:Y:S01]  /*1260*/  FMUL.FTZ R105, R105, UR15 ;  /* 0x0000000f69697c20 */ /* 0x000fe20008410000 */
[----:B------:R0:W-:Y:S01]  /*1270*/  @P1 STG.E.128 desc[UR4][R48.64+0x10], R28 ;  /* 0x0000101c30001986 */ /* 0x0001e2000c101d04 */
[----:B------:R-:W-:Y:S01]  /*1280*/  LOP3.LUT P1, RZ, R98, 0xff, RZ, 0xc0, !PT ;  /* 0x000000ff62ff7812 */ /* 0x000fe2000782c0ff */
[----:B------:R-:W-:Y:S01]  /*1290*/  FMUL.FTZ R106, R50, UR15 ;  /* 0x0000000f326a7c20 */ /* 0x000fe20008410000 */
[----:B------:R-:W-:Y:S01]  /*12a0*/  FMUL.FTZ R107, R107, UR15 ;  /* 0x0000000f6b6b7c20 */ /* 0x000fe20008410000 */
[----:B0-----:R-:W-:-:S02]  /*12b0*/  CS2R R48, SRZ ;  /* 0x0000000000307805 */ /* 0x001fc4000001ff00 */
[C---:B--2---:R-:W-:Y:S02]  /*12c0*/  @P5 PRMT R53, R44.reuse, 0x7632, R53 ;  /* 0x000076322c355816 */ /* 0x044fe40000000035 */
[----:B------:R-:W-:Y:S02]  /*12d0*/  @P6 SHF.L.U32 R44, R44, 0x10, RZ ;  /* 0x000000102c2c6819 */ /* 0x000fe400000006ff */
[----:B------:R-:W-:Y:S02]  /*12e0*/  @P5 SHF.L.U32 R53, R53, 0x10, RZ ;  /* 0x0000001035355819 */ /* 0x000fe400000006ff */
[----:B------:R-:W-:Y:S01]  /*12f0*/  @P3 SHF.L.U32 R102, R45, 0x10, RZ ;  /* 0x000000102d663819 */ /* 0x000fe200000006ff */
[----:B------:R-:W-:Y:S01]  /*1300*/  @P6 FMUL.FTZ R101, R51, R44 ;  /* 0x0000002c33656220 */ /* 0x000fe20000410000 */
[----:B------:R-:W-:Y:S01]  /*1310*/  HFMA2.MMA R51, -RZ, RZ, 0, 0 ;  /* 0x00000000ff337435 */ /* 0x000fe200000001ff */
[----:B------:R-:W-:Y:S01]  /*1320*/  @P5 FMUL.FTZ R74, R52, R53 ;  /* 0x00000035344a5220 */ /* 0x000fe20000410000 */
[----:B------:R-:W-:Y:S01]  /*1330*/  LEA R52, P6, R77, UR18, 0x4 ;  /* 0x000000124d347c11 */ /* 0x000fe2000f8c20ff */
[----:B------:R-:W-:Y:S01]  /*1340*/  @P3 FMUL.FTZ R99, R78, R102 ;  /* 0x000000664e633220 */ /* 0x000fe20000410000 */
[----:B------:R-:W-:Y:S01]  /*1350*/  LOP3.LUT P3, RZ, R57, 0xff, RZ, 0xc0, !PT ;  /* 0x000000ff39ff7812 */ /* 0x000fe2000786c0ff */
[----:B------:R-:W-:Y:S01]  /*1360*/  FMUL.FTZ R44, R104, UR15 ;  /* 0x0000000f682c7c20 */ /* 0x000fe20008410000 */
[----:B------:R-:W-:Y:S01]  /*1370*/  LEA.HI.X R53, R77, UR19, RZ, 0x4, P6 ;  /* 0x000000134d357c11 */ /* 0x000fe2000b0f24ff */
[----:B------:R-:W-:Y:S01]  /*1380*/  IMAD.MOV.U32 R78, RZ, RZ, RZ ;  /* 0x000000ffff4e7224 */ /* 0x000fe200078e00ff */
[----:B------:R-:W-:Y:S01]  /*1390*/  LOP3.LUT P5, RZ, R96, 0xff, RZ, 0xc0, !PT ;  /* 0x000000ff60ff7812 */ /* 0x000fe200078ac0ff */
[----:B------:R-:W-:Y:S01]  /*13a0*/  @P1 FMUL.FTZ R51, R65, R107 ;  /* 0x0000006b41331220 */ /* 0x000fe20000410000 */
[----:B------:R-:W-:Y:S01]  /*13b0*/  LOP3.LUT P6, RZ, R97, 0xff, RZ, 0xc0, !PT ;  /* 0x000000ff61ff7812 */ /* 0x000fe200078cc0ff */
[----:B------:R-:W-:Y:S01]  /*13c0*/  FADD.FTZ R4, R4, R101 ;  /* 0x0000006504047221 */ /* 0x000fe20000010000 */
[----:B------:R-:W-:Y:S01]  /*13d0*/  MOV R77, RZ ;  /* 0x000000ff004d7202 */ /* 0x000fe20000000f00 */
[----:B------:R-:W-:Y:S01]  /*13e0*/  @P2 FMUL.FTZ R77, R72, R106 ;  /* 0x0000006a484d2220 */ /* 0x000fe20000410000 */
[----:B------:R-:W-:Y:S01]  /*13f0*/  FADD.FTZ R5, R5, R74 ;  /* 0x0000004a05057221 */ /* 0x000fe20000010000 */
[----:B------:R-:W-:-:S02]  /*1400*/  FADD.FTZ R6, R6, R99 ;  /* 0x0000006306067221 */ /* 0x000fc40000010000 */
[----:B------:R-:W-:-:S04]  /*1410*/  @P3 FMUL.FTZ R48, R64, R105 ;  /* 0x0000006940303220 */ /* 0x000fc80000410000 */
[----:B------:R-:W-:Y:S01]  /*1420*/  @P5 FMUL.FTZ R49, R71, R44 ;  /* 0x0000002c47315220 */ /* 0x000fe20000410000 */
[----:B------:R-:W-:Y:S01]  /*1430*/  F2FP.BF16.F32.PACK_AB R50, R77, R48 ;  /* 0x000000304d32723e */ /* 0x000fe200000010ff */
[----:B------:R-:W-:Y:S01]  /*1440*/  @P6 FMUL.FTZ R78, R73, R108 ;  /* 0x0000006c494e6220 */ /* 0x000fe20000410000 */
[----:B------:R-:W-:Y:S02]  /*1450*/  F2FP.BF16.F32.PACK_AB R48, R103, R76 ;  /* 0x0000004c6730723e */ /* 0x000fe400000010ff */
[----:B------:R-:W-:Y:S02]  /*1460*/  CS2R R102, SRZ ;  /* 0x0000000000667805 */ /* 0x000fe4000001ff00 */
[----:B------:R-:W-:Y:S02]  /*1470*/  F2FP.BF16.F32.PACK_AB R49, R49, R100 ;  /* 0x000000643131723e */ /* 0x000fe400000010ff */
[----:B------:R-:W-:Y:S02]  /*1480*/  F2FP.BF16.F32.PACK_AB R51, R78, R51 ;  /* 0x000000334e33723e */ /* 0x000fe400000010ff */
[----:B------:R-:W-:-:S02]  /*1490*/  @P5 PRMT R45, R45, 0x7632, R45 ;  /* 0x000076322d2d5816 */ /* 0x000fc4000000002d */
[C---:B------:R-:W-:Y:S01]  /*14a0*/  @P2 PRMT R77, R46.reuse, 0x7632, R77 ;  /* 0x000076322e4d2816 */ /* 0x040fe2000000004d */
[----:B------:R2:W-:Y:S01]  /*14b0*/  STG.E.128 desc[UR4][R52.64], R48 ;  /* 0x0000003034007986 */ /* 0x0005e2000c101d04 */
[C---:B------:R-:W-:Y:S02]  /*14c0*/  @P6 PRMT R104, R47.reuse, 0x7632, R104 ;  /* 0x000076322f686816 */ /* 0x040fe40000000068 */
[----:B------:R-:W-:Y:S02]  /*14d0*/  @P3 SHF.L.U32 R76, R46, 0x10, RZ ;  /* 0x000000102e4c3819 */ /* 0x000fe400000006ff */
[----:B------:R-:W-:Y:S01]  /*14e0*/  @P1 SHF.L.U32 R100, R47, 0x10, RZ ;  /* 0x000000102f641819 */ /* 0x000fe200000006ff */
[----:B------:R-:W-:Y:S01]  /*14f0*/  @P6 IMAD.U32 R104, R104, 0x10000, RZ ;  /* 0x0001000068686824 */ /* 0x000fe200078e00ff */
[----:B------:R-:W-:Y:S02]  /*1500*/  @P5 SHF.L.U32 R45, R45, 0x10, RZ ;  /* 0x000000102d2d5819 */ /* 0x000fe400000006ff */
[----:B------:R-:W-:-:S02]  /*1510*/  CS2R R46, SRZ ;  /* 0x00000000002e7805 */ /* 0x000fc4000001ff00 */
[----:B------:R-:W-:Y:S01]  /*1520*/  @P2 SHF.L.U32 R77, R77, 0x10, RZ ;  /* 0x000000104d4d2819 */ /* 0x000fe200000006ff */
[----:B------:R-:W-:Y:S01]  /*1530*/  @P3 FMUL.FTZ R47, R105, R76 ;  /* 0x0000004c692f3220 */ /* 0x000fe20000410000 */
[----:B------:R-:W-:Y:S01]  /*1540*/  MOV R78, RZ ;  /* 0x000000ff004e7202 */ /* 0x000fe20000000f00 */
[----:B------:R-:W-:Y:S01]  /*1550*/  @P5 FMUL.FTZ R46, R44, R45 ;  /* 0x0000002d2c2e5220 */ /* 0x000fe20000410000 */
[----:B------:R-:W-:Y:S01]  /*1560*/  @P1 FMUL.FTZ R103, R107, R100 ;  /* 0x000000646b671220 */ /* 0x000fe20000410000 */
[----:B------:R-:W-:Y:S01]  /*1570*/  @P2 FMUL.FTZ R78, R106, R77 ;  /* 0x0000004d6a4e2220 */ /* 0x000fe20000410000 */
[----:B------:R-:W-:Y:S01]  /*1580*/  @P6 FMUL.FTZ R102, R108, R104 ;  /* 0x000000686c666220 */ /* 0x000fe20000410000 */
[----:B------:R-:W-:Y:S01]  /*1590*/  FADD.FTZ R7, R7, R46 ;  /* 0x0000002e07077221 */ /* 0x000fe20000010000 */
[----:B------:R-:W-:Y:S01]  /*15a0*/  FADD.FTZ R8, R8, R47 ;  /* 0x0000002f08087221 */ /* 0x000fe20000010000 */
[----:B------:R-:W-:Y:S01]  /*15b0*/  FADD.FTZ R9, R9, R78 ;  /* 0x0000004e09097221 */ /* 0x000fe20000010000 */
[----:B------:R-:W-:Y:S01]  /*15c0*/  FADD.FTZ R10, R10, R103 ;  /* 0x000000670a0a7221 */ /* 0x000fe20000010000 */
[----:B--2---:R-:W-:-:S07]  /*15d0*/  FADD.FTZ R11, R11, R102 ;  /* 0x000000660b0b7221 */ /* 0x004fce0000010000 */
.L_x_2430:
[----:B------:R-:W-:Y:S05]  /*15e0*/  BSYNC B1 ;  /* 0x0000000000017941 */ /* 0x000fea0003800000 */
.L_x_2429:
[----:B--23--:R-:W2:Y:S02]  /*15f0*/  LDC.64 R44, c[0x0][0x210] ;  /* 0x00008400ff2c7b82 */ /* 0x00cea40000000a00 */
[----:B--2---:R-:W-:-:S04]  /*1600*/  LEA R60, R44, R60, 0x2 ;  /* 0x0000003c2c3c7211 */ /* 0x004fc800078e10ff */
[----:B------:R-:W-:-:S13]  /*1610*/  ISETP.GE.AND P1, PT, R60, R45, PT ;  /* 0x0000002d3c00720c */ /* 0x000fda0003f26270 */
[----:B------:R-:W-:Y:S05]  /*1620*/  @!P1 BRA `(.L_x_2431) ;  /* 0xffffffec00989947 */ /* 0x000fea000383ffff */
.L_x_2425:
[----:B------:R-:W-:Y:S05]  /*1630*/  BSYNC B0 ;  /* 0x0000000000007941 */ /* 0x000fea0003800000 */
.L_x_2424:
[----:B------:R-:W2:Y:S01]  /*1640*/  S2R R3, SR_CgaCtaId ;  /* 0x0000000000037919 */ /* 0x000ea20000008800 */
[----:B------:R-:W-:Y:S01]  /*1650*/  MOV R0, 0x400 ;  /* 0x0000040000007802 */ /* 0x000fe20000000f00 */
[----:B------:R-:W-:Y:S05]  /*1660*/  WARPSYNC.ALL ;  /* 0x0000000000007948 */ /* 0x000fea0003800000 */
[----:B------:R-:W3:Y:S01]  /*1670*/  S2R R41, SR_TID.X ;  /* 0x0000000000297919 */ /* 0x000ee20000002100 */
[----:B------:R-:W-:Y:S01]  /*1680*/  ULDC.64 UR6, c[0x0][0x2d8] ;  /* 0x0000b60000067ab9 */ /* 0x000fe20000000a00 */
[----:B------:R-:W-:Y:S01]  /*1690*/  ULDC.64 UR20, c[0x0][0x2d0] ;  /* 0x0000b40000147ab9 */ /* 0x000fe20000000a00 */
[----:B------:R-:W-:Y:S01]  /*16a0*/  ULDC.64 UR22, c[0x0][0x2f0] ;  /* 0x0000bc0000167ab9 */ /* 0x000fe20000000a00 */
[----:B-----5:R-:W4:Y:S01]  /*16b0*/  S2R R34, SR_CTAID.X ;  /* 0x0000000000227919 */ /* 0x020f220000002500 */
[----:B------:R-:W-:Y:S01]  /*16c0*/  BSSY B0, `(.L_x_2432) ;  /* 0x000005a000007945 */ /* 0x000fe20003800000 */
        /* <DEDUP_REMOVED lines=49> */
[----:B0-----:R-:W-:Y:S01]  /*19e0*/  IADD3 R2, P2, R34, R41, RZ ;  /* 0x0000002922027210 */ /* 0x001fe20007f5e0ff */
[----:B------:R-:W-:-:S03]  /*19f0*/  FADD.FTZ R9, R3, R16 ;  /* 0x0000001003097221 */ /* 0x000fc60000010000 */
        /* <DEDUP_REMOVED lines=29> */
[----:B------:R-:W-:Y:S01]  /*1bd0*/  MOV R7, R15 ;  /* 0x0000000f00077202 */ /* 0x000fe20000000f00 */
        /* <DEDUP_REMOVED lines=8> */
.L_x_2433:
[----:B------:R-:W-:Y:S05]  /*1c60*/  BSYNC B0 ;  /* 0x0000000000007941 */ /* 0x000fea0003800000 */
.L_x_2432:
        /* <DEDUP_REMOVED lines=10> */
.L_x_2428:
[----:B------:R-:W-:Y:S01]  /*1d10*/  HFMA2.MMA R78, -RZ, RZ, 0, 5.9604644775390625e-08 ;  /* 0x00000001ff4e7435 */ /* 0x000fe200000001ff */
[----:B------:R-:W-:Y:S01]  /*1d20*/  BSSY B1, `(.L_x_2434) ;  /* 0x0000007000017945 */ /* 0x000fe20003800000 */
[----:B------:R-:W-:Y:S01]  /*1d30*/  MOV R99, R49 ;  /* 0x0000003100637202 */ /* 0x000fe20000000f00 */
[----:B------:R-:W-:Y:S01]  /*1d40*/  IMAD.MOV.U32 R101, RZ, RZ, 0x1f ;  /* 0x0000001fff657424 */ /* 0x000fe200078e00ff */
[----:B------:R-:W-:-:S07]  /*1d50*/  MOV R52, 0xffffffff ;  /* 0xffffffff00347802 */ /* 0x000fce0000000f00 */
[----:B0-----:R-:W-:Y:S05]  /*1d60*/  WARPSYNC.COLLECTIVE R52, `(.L_x_2435) ;  /* 0x0000000034087348 */ /* 0x001fea0003c00000 */
[----:B------:R1:W2:Y:S02]  /*1d70*/  SHFL.BFLY P1, R53, R99, R78, R101 ;  /* 0x0c00004e63357389 */ /* 0x0002a40000020065 */
[----:B012---:R-:W-:Y:S01]  /*1d80*/  ENDCOLLECTIVE ;  /* 0x000000000000791b */ /* 0x007fe20003800000 */
.L_x_2435:
[----:B------:R-:W-:Y:S05]  /*1d90*/  BSYNC B1 ;  /* 0x0000000000017941 */ /* 0x000fea0003800000 */
.L_x_2434:
        /* <DEDUP_REMOVED lines=8> */
.L_x_2436:
[----:B------:R-:W-:Y:S01]  /*1e20*/  FADD.FTZ R44, R44, R49 ;  /* 0x000000312c2c7221 */ /* 0x000fe20000010000 */
[----:B------:R-:W-:-:S04]  /*1e30*/  HFMA2.MMA R78, -RZ, RZ, 0, 1.1920928955078125e-07 ;  /* 0x00000002ff4e7435 */ /* 0x000fc800000001ff */
[----:B------:R-:W-:Y:S01]  /*1e40*/  MOV R99, R44 ;  /* 0x0000002c00637202 */ /* 0x000fe20000000f00 */
[----:B------:R-:W-:-:S07]  /*1e50*/  IMAD.MOV.U32 R45, RZ, RZ, R53 ;  /* 0x000000ffff2d7224 */ /* 0x000fce00078e0035 */
[----:B------:R-:W-:Y:S05]  /*1e60*/  WARPSYNC.COLLECTIVE R52, `(.L_x_2437) ;  /* 0x0000000034087348 */ /* 0x000fea0003c00000 */
[----:B------:R0:W1:Y:S02]  /*1e70*/  SHFL.BFLY P1, R53, R99, R78, R101 ;  /* 0x0c00004e63357389 */ /* 0x0000640000020065 */
[----:B01----:R-:W-:Y:S01]  /*1e80*/  ENDCOLLECTIVE ;  /* 0x000000000000791b */ /* 0x003fe20003800000 */
.L_x_2437:
[----:B------:R-:W-:-:S05]  /*1e90*/  FADD.FTZ R45, R45, R50 ;  /* 0x000000322d2d7221 */ /* 0x000fca0000010000 */
[----:B------:R-:W-:Y:S02]  /*1ea0*/  MOV R99, R45 ;  /* 0x0000002d00637202 */ /* 0x000fe40000000f00 */
[----:B------:R-:W-:-:S07]  /*1eb0*/  MOV R47, R53 ;  /* 0x00000035002f7202 */ /* 0x000fce0000000f00 */
[----:B------:R-:W-:Y:S05]  /*1ec0*/  WARPSYNC.COLLECTIVE R52, `(.L_x_2438) ;  /* 0x0000000034087348 */ /* 0x000fea0003c00000 */
[----:B------:R0:W1:Y:S02]  /*1ed0*/  SHFL.BFLY P1, R53, R99, R78, R101 ;  /* 0x0c00004e63357389 */ /* 0x0000640000020065 */
[----:B01----:R-:W-:Y:S01]  /*1ee0*/  ENDCOLLECTIVE ;  /* 0x000000000000791b */ /* 0x003fe20003800000 */
.L_x_2438:
[----:B------:R-:W-:-:S05]  /*1ef0*/  FADD.FTZ R47, R44, R47 ;  /* 0x0000002f2c2f7221 */ /* 0x000fca0000010000 */
[----:B------:R-:W-:Y:S01]  /*1f00*/  MOV R99, R47 ;  /* 0x0000002f00637202 */ /* 0x000fe20000000f00 */
[----:B------:R-:W-:Y:S01]  /*1f10*/  IMAD.MOV.U32 R78, RZ, RZ, 0x4 ;  /* 0x00000004ff4e7424 */ /* 0x000fe200078e00ff */
[----:B------:R-:W-:-:S07]  /*1f20*/  MOV R46, R53 ;  /* 0x00000035002e7202 */ /* 0x000fce0000000f00 */
[----:B------:R-:W-:Y:S05]  /*1f30*/  WARPSYNC.COLLECTIVE R52, `(.L_x_2439) ;  /* 0x0000000034087348 */ /* 0x000fea0003c00000 */
[----:B------:R0:W1:Y:S02]  /*1f40*/  SHFL.BFLY P1, R53, R99, R78, R101 ;  /* 0x0c00004e63357389 */ /* 0x0000640000020065 */
[----:B01----:R-:W-:Y:S01]  /*1f50*/  ENDCOLLECTIVE ;  /* 0x000000000000791b */ /* 0x003fe20003800000 */
.L_x_2439:
[----:B------:R-:W-:-:S05]  /*1f60*/  FADD.FTZ R46, R45, R46 ;  /* 0x0000002e2d2e7221 */ /* 0x000fca0000010000 */
[----:B------:R-:W-:Y:S02]  /*1f70*/  MOV R99, R46 ;  /* 0x0000002e00637202 */ /* 0x000fe40000000f00 */
[----:B------:R-:W-:-:S07]  /*1f80*/  MOV R48, R53 ;  /* 0x0000003500307202 */ /* 0x000fce0000000f00 */
[----:B------:R-:W-:Y:S05]  /*1f90*/  WARPSYNC.COLLECTIVE R52, `(.L_x_2440) ;  /* 0x0000000034087348 */ /* 0x000fea0003c00000 */
[----:B------:R0:W1:Y:S02]  /*1fa0*/  SHFL.BFLY P1, R53, R99, R78, R101 ;  /* 0x0c00004e63357389 */ /* 0x0000640000020065 */
[----:B01----:R-:W-:Y:S01]  /*1fb0*/  ENDCOLLECTIVE ;  /* 0x000000000000791b */ /* 0x003fe20003800000 */
.L_x_2440:
[----:B------:R-:W-:Y:S01]  /*1fc0*/  FADD.FTZ R48, R47, R48 ;  /* 0x000000302f307221 */ /* 0x000fe20000010000 */
[----:B------:R-:W-:-:S04]  /*1fd0*/  HFMA2.MMA R78, -RZ, RZ, 0, 4.76837158203125e-07 ;  /* 0x00000008ff4e7435 */ /* 0x000fc800000001ff */
[----:B------:R-:W-:Y:S02]  /*1fe0*/  MOV R99, R48 ;  /* 0x0000003000637202 */ /* 0x000fe40000000f00 */
[----:B------:R-:W-:-:S07]  /*1ff0*/  MOV R51, R53 ;  /* 0x0000003500337202 */ /* 0x000fce0000000f00 */
[----:B------:R-:W-:Y:S05]  /*2000*/  WARPSYNC.COLLECTIVE R52, `(.L_x_2441) ;  /* 0x0000000034087348 */ /* 0x000fea0003c00000 */
[----:B------:R0:W1:Y:S02]  /*2010*/  SHFL.BFLY P1, R53, R99, R78, R101 ;  /* 0x0c00004e63357389 */ /* 0x0000640000020065 */
[----:B01----:R-:W-:Y:S01]  /*2020*/  ENDCOLLECTIVE ;  /* 0x000000000000791b */ /* 0x003fe20003800000 */
.L_x_2441:
[----:B------:R-:W-:-:S04]  /*2030*/  FADD.FTZ R51, R46, R51 ;  /* 0x000000332e337221 */ /* 0x000fc80000010000 */
[----:B------:R-:W-:Y:S01]  /*2040*/  IMAD.MOV.U32 R99, RZ, RZ, R51 ;  /* 0x000000ffff637224 */ /* 0x000fe200078e0033 */
[----:B------:R-:W-:-:S07]  /*2050*/  MOV R49, R53 ;  /* 0x0000003500317202 */ /* 0x000fce0000000f00 */
[----:B------:R-:W-:Y:S05]  /*2060*/  WARPSYNC.COLLECTIVE R52, `(.L_x_2442) ;  /* 0x0000000034087348 */ /* 0x000fea0003c00000 */
[----:B------:R0:W1:Y:S02]  /*2070*/  SHFL.BFLY P1, R53, R99, R78, R101 ;  /* 0x0c00004e63357389 */ /* 0x0000640000020065 */
[----:B01----:R-:W-:Y:S01]  /*2080*/  ENDCOLLECTIVE ;  /* 0x000000000000791b */ /* 0x003fe20003800000 */
.L_x_2442:
[----:B------:R-:W-:Y:S01]  /*2090*/  FADD.FTZ R49, R48, R49 ;  /* 0x0000003130317221 */ /* 0x000fe20000010000 */
[----:B------:R-:W-:-:S04]  /*20a0*/  HFMA2.MMA R78, -RZ, RZ, 0, 9.5367431640625e-07 ;  /* 0x00000010ff4e7435 */ /* 0x000fc800000001ff */
[----:B------:R-:W-:Y:S02]  /*20b0*/  MOV R99, R49 ;  /* 0x0000003100637202 */ /* 0x000fe40000000f00 */
[----:B------:R-:W-:-:S07]  /*20c0*/  MOV R50, R53 ;  /* 0x0000003500327202 */ /* 0x000fce0000000f00 */
[----:B------:R-:W-:Y:S05]  /*20d0*/  WARPSYNC.COLLECTIVE R52, `(.L_x_2443) ;  /* 0x0000000034087348 */ /* 0x000fea0003c00000 */
[----:B------:R0:W1:Y:S02]  /*20e0*/  SHFL.BFLY P1, R53, R99, R78, R101 ;  /* 0x0c00004e63357389 */ /* 0x0000640000020065 */
[----:B01----:R-:W-:Y:S01]  /*20f0*/  ENDCOLLECTIVE ;  /* 0x000000000000791b */ /* 0x003fe20003800000 */
.L_x_2443:
[----:B------:R-:W-:-:S05]  /*2100*/  FADD.FTZ R50, R51, R50 ;  /* 0x0000003233327221 */ /* 0x000fca0000010000 */
[----:B------:R-:W-:Y:S02]  /*2110*/  MOV R99, R50 ;  /* 0x0000003200637202 */ /* 0x000fe40000000f00 */
[----:B------:R-:W-:-:S07]  /*2120*/  MOV R44, R53 ;  /* 0x00000035002c7202 */ /* 0x000fce0000000f00 */
[----:B------:R-:W-:Y:S05]  /*2130*/  WARPSYNC.COLLECTIVE R52, `(.L_x_2444) ;  /* 0x0000000034087348 */ /* 0x000fea0003c00000 */
[----:B------:R0:W1:Y:S02]  /*2140*/  SHFL.BFLY P1, R53, R99, R78, R101 ;  /* 0x0c00004e63357389 */ /* 0x0000640000020065 */
[----:B01----:R-:W-:Y:S01]  /*2150*/  ENDCOLLECTIVE ;  /* 0x000000000000791b */ /* 0x003fe20003800000 */
.L_x_2444:
[----:B------:R-:W-:Y:S01]  /*2160*/  MOV R45, R53 ;  /* 0x00000035002d7202 */ /* 0x000fe20000000f00 */
[----:B------:R-:W-:Y:S06]  /*2170*/  BRA `(.L_x_2445) ;  /* 0xffffffe800e47947 */ /* 0x000fec000383ffff */
.L_x_2446:
        /* <DEDUP_REMOVED lines=16> */
.L_x_6538:


//--------------------- .text._ZN10layer_norm13ln_bwd_kernelINS_13Kernel_traitsI13__nv_bfloat16S2_fS2_fjLj256ELj1ELj4ELj1ELj16ENS_18Kernel_traits_baseILj256ES2_S2_fS2_fjLj128EEEEELb1ELb1ELb0ELb1EEEvNS_9BwdParamsE --------------------------
	.section	.text._ZN10layer_norm13ln_bwd_kernelINS_13Kernel_traitsI13__nv_bfloat16S2_fS2_fjLj256ELj1ELj4ELj1ELj16ENS_18Kernel_traits_baseILj256ES2_S2_fS2_fjLj128EEEEELb1ELb1ELb0ELb1EEEvNS_9BwdParamsE,"ax",@progbits
	.align	128
        .global         _ZN10layer_norm13ln_bwd_kernelINS_13Kernel_traitsI13__nv_bfloat16S2_fS2_fjLj256ELj1ELj4ELj1ELj16ENS_18Kernel_traits_baseILj256ES2_S2_fS2_fjLj128EEEEELb1ELb1ELb0ELb1EEEvNS_9BwdParamsE
        .type           _ZN10layer_norm13ln_bwd_kernelINS_13Kernel_traitsI13__nv_bfloat16S2_fS2_fjLj256ELj1ELj4ELj1ELj16ENS_18Kernel_traits_baseILj256ES2_S2_fS2_fjLj128EEEEELb1ELb1ELb0ELb1EEEvNS_9BwdParamsE,@function
        .size           _ZN10layer_norm13ln_bwd_kernelINS_13Kernel_traitsI13__nv_bfloat16S2_fS2_fjLj256ELj1ELj4ELj1ELj16ENS_18Kernel_traits_baseILj256ES2_S2_fS2_fjLj128EEEEELb1ELb1ELb0ELb1EEEvNS_9BwdParamsE,(.L_x_6539 - _ZN10layer_norm13ln_bwd_kernelINS_13Kernel_traitsI13__nv_bfloat16S2_fS2_fjLj256ELj1ELj4ELj1ELj16ENS_18Kernel_traits_baseILj256ES2_S2_fS2_fjLj128EEEEELb1ELb1ELb0ELb1EEEvNS_9BwdParamsE)
        .other          _ZN10layer_norm13ln_bwd_kernelINS_13Kernel_traitsI13__nv_bfloat16S2_fS2_fjLj256ELj1ELj4ELj1ELj16ENS_18Kernel_traits_baseILj256ES2_S2_fS2_fjLj128EEEEELb1ELb1ELb0ELb1EEEvNS_9BwdParamsE,@"STO_CUDA_ENTRY STV_DEFAULT"
_ZN10layer_norm13ln_bwd_kernelINS_13Kernel_traitsI13__nv_bfloat16S2_fS2_fjLj256ELj1ELj4ELj1ELj16ENS_18Kernel_traits_baseILj256ES2_S2_fS2_fjLj128EEEEELb1ELb1ELb0ELb1EEEvNS_9BwdParamsE:
.text._ZN10layer_norm13ln_bwd_kernelINS_13Kernel_traitsI13__nv_bfloat16S2_fS2_fjLj256ELj1ELj4ELj1ELj16ENS_18Kernel_traits_baseILj256ES2_S2_fS2_fjLj128EEEEELb1ELb1ELb0ELb1EEEvNS_9BwdParamsE:
[----:B------:R-:W-:Y:S01]  /*0000*/  LDC R1, c[0x0][0x28] ;  /* 0x00000a00ff017b82 */ /* 0x000fe20000000800 */
[----:B------:R-:W0:Y:S01]  /*0010*/  S2R R64, SR_TID.X ;  /* 0x0000000000407919 */ /* 0x000e220000002100 */
[----:B------:R-:W-:Y:S01]  /*0020*/  ULDC.64 UR4, c[0x0][0x278] ;  /* 0x00009e0000047ab9 */ /* 0x000fe20000000a00 */
[----:B------:R-:W-:Y:S01]  /*0030*/  ULDC UR6, c[0x0][0x214] ;  /* 0x0000850000067ab9 */ /* 0x000fe20000000800 */
[----:B------:R-:W-:Y:S01]  /*0040*/  ULDC UR8, c[0x0][0x218] ;  /* 0x0000860000087ab9 */ /* 0x000fe20000000800 */
[----:B------:R-:W-:Y:S01]  /*0050*/  ULDC UR9, c[0x0][0x290] ;  /* 0x0000a40000097ab9 */ /* 0x000fe20000000800 */
[----:B------:R-:W-:Y:S01]  /*0060*/  ULDC UR18, c[0x0][0x298] ;  /* 0x0000a60000127ab9 */ /* 0x000fe20000000800 */
        /* <DEDUP_REMOVED lines=13> */
[----:B------:R-:W-:Y:S01]  /*0140*/  LOP3.LUT R65, R64, 0x1f, RZ, 0xc0, !PT ;  /* 0x0000001f40417812 */ /* 0x000fe200078ec0ff */
[----:B------:R-:W0:Y:S02]  /*0150*/  S2R R0, SR_CTAID.X ;  /* 0x0000000000007919 */ /* 0x000e240000002500 */
[----:B0-----:R-:W-:-:S04]  /*0160*/  LEA R77, R0, R77, 0x2 ;  /* 0x0000004d004d7211 */ /* 0x001fc800078e10ff */
        /* <DEDUP_REMOVED lines=12> */
[----:B-----5:R-:W-:Y:S02]  /*0230*/  CS2R R18, SRZ ;  /* 0x0000000000127805 */ /* 0x020fe4000001ff00 */
[----:B------:R-:W-:Y:S01]  /*0240*/  CS2R R16, SRZ ;  /* 0x0000000000107805 */ /* 0x000fe2000001ff00 */
[----:B------:R-:W-:Y:S06]  /*0250*/  BRA `(.L_x_2449) ;  /* 0x00000014005c7947 */ /* 0x000fec0003800000 */
.L_x_2448:
        /* <DEDUP_REMOVED lines=18> */
[----:B------:R-:W-:-:S02]  /*0380*/  CS2R R52, SRZ ;  /* 0x0000000000347805 */ /* 0x000fc4000001ff00 */
[----:B------:R-:W-:Y:S02]  /*0390*/  CS2R R12, SRZ ;  /* 0x00000000000c7805 */ /* 0x000fe4000001ff00 */
[----:B------:R-:W-:Y:S01]  /*03a0*/  CS2R R14, SRZ ;  /* 0x00000000000e7805 */ /* 0x000fe2000001ff00 */
[----:B------:R-:W-:Y:S01]  /*03b0*/  IMAD.MOV.U32 R67, RZ, RZ, RZ ;  /* 0x000000ffff437224 */ /* 0x000fe200078e00ff */
[C---:B--2---:R-:W-:Y:S01]  /*03c0*/  PRMT R70, R56.reuse, 0x7632, R70 ;  /* 0x0000763238467816 */ /* 0x044fe20000000046 */
[----:B------:R-:W-:Y:S01]  /*03d0*/  IMAD.U32 R56, R56, 0x10000, RZ ;  /* 0x0001000038387824 */ /* 0x000fe200078e00ff */
[----:B------:R-:W-:Y:S02]  /*03e0*/  PRMT R71, R57, 0x7632, R71 ;  /* 0x0000763239477816 */ /* 0x000fe40000000047 */
[----:B------:R-:W-:Y:S02]  /*03f0*/  PRMT R74, R58, 0x7632, R74 ;  /* 0x000076323a4a7816 */ /* 0x000fe4000000004a */
[----:B------:R-:W-:-:S02]  /*0400*/  PRMT R75, R59, 0x7632, R75 ;  /* 0x000076323b4b7816 */ /* 0x000fc4000000004b */
[----:B------:R-:W-:Y:S02]  /*0410*/  SHF.L.U32 R57, R57, 0x10, RZ ;  /* 0x0000001039397819 */ /* 0x000fe400000006ff */
[----:B------:R-:W-:Y:S02]  /*0420*/  SHF.L.U32 R58, R58, 0x10, RZ ;  /* 0x000000103a3a7819 */ /* 0x000fe400000006ff */
[----:B------:R-:W-:Y:S02]  /*0430*/  SHF.L.U32 R59, R59, 0x10, RZ ;  /* 0x000000103b3b7819 */ /* 0x000fe400000006ff */
[----:B------:R-:W-:Y:S02]  /*0440*/  SHF.L.U32 R70, R70, 0x10, RZ ;  /* 0x0000001046467819 */ /* 0x000fe400000006ff */
[----:B------:R-:W-:Y:S02]  /*0450*/  SHF.L.U32 R71, R71, 0x10, RZ ;  /* 0x0000001047477819 */ /* 0x000fe400000006ff */
[----:B------:R-:W-:-:S02]  /*0460*/  SHF.L.U32 R74, R74, 0x10, RZ ;  /* 0x000000104a4a7819 */ /* 0x000fc400000006ff */
[----:B0-----:R-:W-:-:S07]  /*0470*/  SHF.L.U32 R75, R75, 0x10, RZ ;  /* 0x000000104b4b7819 */ /* 0x001fce00000006ff */
.L_x_2452:
[----:B------:R-:W0:Y:S01]  /*0480*/  @P0 LDC.64 R36, c[0x0][0x270] ;  /* 0x00009c00ff240b82 */ /* 0x000e220000000a00 */
[----:B------:R-:W-:-:S05]  /*0490*/  IMAD R40, R77, UR8, RZ ;  /* 0x000000084d287c24 */ /* 0x000fca000f8e02ff */
[----:B------:R-:W-:Y:S02]  /*04a0*/  SHF.R.S32.HI R41, RZ, 0x1f, R40 ;  /* 0x0000001fff297819 */ /* 0x000fe40000011428 */
[----:B------:R-:W1:Y:S02]  /*04b0*/  LDC.64 R62, c[0x0][0x250] ;  /* 0x00009400ff3e7b82 */ /* 0x000e640000000a00 */
[----:B------:R-:W-:Y:S02]  /*04c0*/  LEA.HI R76, R41, R40, RZ, 0x3 ;  /* 0x00000028294c7211 */ /* 0x000fe400078f18ff */
[----:B------:R-:W-:Y:S02]  /*04d0*/  SHF.R.S32.HI R40, RZ, 0x1f, R77 ;  /* 0x0000001fff287819 */ /* 0x000fe4000001144d */
[----:B------:R-:W-:Y:S02]  /*04e0*/  LEA.HI.SX32 R76, R76, R65, 0x1d ;  /* 0x000000414c4c7211 */ /* 0x000fe400078feaff */
[----:B------:R-:W2:Y:S02]  /*04f0*/  LDC.64 R38, c[0x0][0x2b8] ;  /* 0x0000ae00ff267b82 */ /* 0x000ea40000000a00 */
[----:B------:R-:W-:-:S04]  /*0500*/  LEA R72, P2, R76, UR10, 0x5 ;  /* 0x0000000a4c487c11 */ /* 0x000fc8000f8428ff */
[C---:B------:R-:W-:Y:S02]  /*0510*/  LEA.HI.X R73, R76.reuse, UR11, RZ, 0x5, P2 ;  /* 0x0000000b4c497c11 */ /* 0x040fe400090f2cff */
[----:B------:R-:W3:Y:S01]  /*0520*/  LDC.64 R68, c[0x0][0x258] ;  /* 0x00009600ff447b82 */ /* 0x000ee20000000a00 */
[C---:B0-----:R-:W-:Y:S02]  /*0530*/  @P0 LEA R64, P1, R77.reuse, R36, 0x1 ;  /* 0x000000244d400211 */ /* 0x041fe400078208ff */
[----:B------:R-:W4:Y:S02]  /*0540*/  LDG.E.128 R44, desc[UR4][R72.64+0x10] ;  /* 0x00001004482c7981 */ /* 0x000f24000c1e1d00 */
[C---:B------:R-:W-:Y:S01]  /*0550*/  @P0 LEA.HI.X R65, R77.reuse, R37, R40, 0x1, P1 ;  /* 0x000000254d410211 */ /* 0x040fe200008f0c28 */
[----:B-1----:R-:W-:Y:S02]  /*0560*/  IMAD.WIDE R62, R77, 0x4, R62 ;  /* 0x000000044d3e7825 */ /* 0x002fe400078e023e */
[----:B------:R-:W0:Y:S02]  /*0570*/  LDC.64 R60, c[0x0][0x2c8] ;  /* 0x0000b200ff3c7b82 */ /* 0x000e240000000a00 */
[----:B------:R-:W4:Y:S04]  /*0580*/  @P0 LDG.E.U16 R78, desc[UR4][R64.64] ;  /* 0x00000004404e0981 */ /* 0x000f28000c1e1500 */
[----:B------:R1:W4:Y:S01]  /*0590*/  LDG.E R79, desc[UR4][R62.64] ;  /* 0x000000043e4f7981 */ /* 0x000322000c1e1900 */
[----:B--2---:R-:W-:-:S03]  /*05a0*/  IMAD.WIDE.U32 R40, R76, 0x10, R38 ;  /* 0x000000104c287825 */ /* 0x004fc600078e0026 */
[----:B------:R-:W2:Y:S04]  /*05b0*/  LDG.E.128 R36, desc[UR4][R72.64] ;  /* 0x0000000448247981 */ /* 0x000ea8000c1e1d00 */
[----:B------:R-:W2:Y:S01]  /*05c0*/  LDG.E.128 R40, desc[UR4][R40.64] ;  /* 0x0000000428287981 */ /* 0x000ea2000c1e1d00 */
[----:B---3--:R-:W-:-:S06]  /*05d0*/  IMAD.WIDE R68, R77, 0x4, R68 ;  /* 0x000000044d447825 */ /* 0x008fcc00078e0244 */
[----:B------:R3:W2:Y:S01]  /*05e0*/  LDG.E R68, desc[UR4][R68.64] ;  /* 0x0000000444447981 */ /* 0x0006a2000c1e1900 */
[----:B-1----:R-:W-:-:S04]  /*05f0*/  LEA R62, P2, R76, UR12, 0x3 ;  /* 0x0000000c4c3e7c11 */ /* 0x002fc8000f8418ff */
[----:B------:R-:W-:-:S06]  /*0600*/  LEA.HI.X R63, R76, UR13, RZ, 0x3, P2 ;  /* 0x0000000d4c3f7c11 */ /* 0x000fcc00090f1cff */
[----:B------:R-:W2:Y:S01]  /*0610*/  LDG.E.64 R62, desc[UR4][R62.64] ;  /* 0x000000043e3e7981 */ /* 0x000ea2000c1e1b00 */
[----:B0-----:R-:W-:-:S04]  /*0620*/  ISETP.NE.U32.AND P1, PT, R60, RZ, PT ;  /* 0x000000ff3c00720c */ /* 0x001fc80003f25070 */
[----:B------:R-:W-:-:S13]  /*0630*/  ISETP.NE.AND.EX P1, PT, R61, RZ, PT, P1 ;  /* 0x000000ff3d00720c */ /* 0x000fda0003f25310 */
[----:B------:R-:W-:-:S04]  /*0640*/  @P1 LEA R64, P2, R76, R60, 0x5 ;  /* 0x0000003c4c401211 */ /* 0x000fc800078428ff */
[----:B------:R-:W-:-:S05]  /*0650*/  @P1 LEA.HI.X R65, R76, R61, RZ, 0x5, P2 ;  /* 0x0000003d4c411211 */ /* 0x000fca00010f2cff */
[----:B-----5:R-:W5:Y:S04]  /*0660*/  @P1 LDG.E.128 R20, desc[UR4][R64.64] ;  /* 0x0000000440141981 */ /* 0x020f68000c1e1d00 */
[----:B------:R0:W5:Y:S01]  /*0670*/  @P1 LDG.E.128 R24, desc[UR4][R64.64+0x10] ;  /* 0x0000100440181981 */ /* 0x000162000c1e1d00 */
[----:B------:R-:W-:Y:S01]  /*0680*/  ISETP.NE.AND P1, PT, R66, RZ, PT ;  /* 0x000000ff4200720c */ /* 0x000fe20003f25270 */
[----:B---3--:R-:W-:Y:S01]  /*0690*/  IMAD.MOV.U32 R69, RZ, RZ, 0x3f800000 ;  /* 0x3f800000ff457424 */ /* 0x008fe200078e00ff */
[----:B0-----:R-:W0:Y:S01]  /*06a0*/  S2R R64, SR_TID.X ;  /* 0x0000000000407919 */ /* 0x001e220000002100 */
[----:B------:R-:W-:Y:S01]  /*06b0*/  UMOV UR6, 0xffffffff ;  /* 0xffffffff00067882 */ /* 0x000fe20000000000 */
[----:B----4-:R-:W-:Y:S02]  /*06c0*/  @P0 SHF.L.U32 R69, R78, 0x10, RZ ;  /* 0x000000104e450819 */ /* 0x010fe400000006ff */
[----:B------:R-:W-:-:S05]  /*06d0*/  FSEL R72, R79, RZ, !P1 ;  /* 0x000000ff4f487208 */ /* 0x000fca0004800000 */
[C---:B--2---:R-:W-:Y:S01]  /*06e0*/  FADD.FTZ R81, -R72.reuse, R36 ;  /* 0x0000002448517221 */ /* 0x044fe20000010100 */
[C---:B------:R-:W-:Y:S01]  /*06f0*/  FADD.FTZ R79, -R72.reuse, R37 ;  /* 0x00000025484f7221 */ /* 0x040fe20000010100 */
[----:B------:R-:W-:Y:S01]  /*0700*/  FADD.FTZ R85, -R72, R38 ;  /* 0x0000002648557221 */ /* 0x000fe20000010100 */
[----:B------:R-:W-:Y:S01]  /*0710*/  PRMT R78, R40, 0x7632, R78 ;  /* 0x00007632284e7816 */ /* 0x000fe2000000004e */
[----:B------:R-:W-:Y:S01]  /*0720*/  FADD.FTZ R87, -R72, R44 ;  /* 0x0000002c48577221 */ /* 0x000fe20000010100 */
[----:B------:R-:W-:Y:S01]  /*0730*/  SHF.L.U32 R82, R40, 0x10, RZ ;  /* 0x0000001028527819 */ /* 0x000fe200000006ff */
[C---:B------:R-:W-:Y:S01]  /*0740*/  FADD.FTZ R73, -R72.reuse, R46 ;  /* 0x0000002e48497221 */ /* 0x040fe20000010100 */
[C---:B------:R-:W-:Y:S01]  /*0750*/  PRMT R36, R43.reuse, 0x7632, R36 ;  /* 0x000076322b247816 */ /* 0x040fe20000000024 */
[----:B------:R-:W-:Y:S02]  /*0760*/  IMAD.U32 R38, R43, 0x10000, RZ ;  /* 0x000100002b267824 */ /* 0x000fe400078e00ff */
[C---:B------:R-:W-:Y:S01]  /*0770*/  FADD.FTZ R39, -R72.reuse, R39 ;  /* 0x0000002748277221 */ /* 0x040fe20000010100 */
[C---:B------:R-:W-:Y:S01]  /*0780*/  FADD.FTZ R43, -R72.reuse, R45 ;  /* 0x0000002d482b7221 */ /* 0x040fe20000010100 */
[----:B------:R-:W-:Y:S01]  /*0790*/  FADD.FTZ R37, -R72, R47 ;  /* 0x0000002f48257221 */ /* 0x000fe20000010100 */
[----:B------:R-:W-:Y:S01]  /*07a0*/  SHF.L.U32 R65, R42, 0x10, RZ ;  /* 0x000000102a417819 */ /* 0x000fe200000006ff */
[----:B------:R-:W-:Y:S01]  /*07b0*/  FMUL.FTZ R47, R68, R87 ;  /* 0x00000057442f7220 */ /* 0x000fe20000410000 */
[----:B------:R-:W-:Y:S01]  /*07c0*/  SHF.L.U32 R72, R78, 0x10, RZ ;  /* 0x000000104e487819 */ /* 0x000fe200000006ff */
[C---:B------:R-:W-:Y:S01]  /*07d0*/  FMUL.FTZ R73, R68.reuse, R73 ;  /* 0x0000004944497220 */ /* 0x040fe20000410000 */
[C---:B------:R-:W-:Y:S01]  /*07e0*/  FMUL.FTZ R79, R68.reuse, R79 ;  /* 0x0000004f444f7220 */ /* 0x040fe20000410000 */
[----:B------:R-:W-:Y:S01]  /*07f0*/  FMUL.FTZ R40, R68, R81 ;  /* 0x0000005144287220 */ /* 0x000fe20000410000 */
[----:B------:R-:W-:Y:S01]  /*0800*/  FMUL.FTZ R45, R56, R82 ;  /* 0x00000052382d7220 */ /* 0x000fe20000410000 */
[----:B------:R-:W-:Y:S01]  /*0810*/  PRMT R84, R41, 0x7632, R84 ;  /* 0x0000763229547816 */ /* 0x000fe20000000054 */
[----:B------:R-:W-:Y:S01]  /*0820*/  FADD.FTZ R10, R65, R10 ;  /* 0x0000000a410a7221 */ /* 0x000fe20000010000 */
[----:B------:R-:W-:Y:S01]  /*0830*/  SHF.L.U32 R80, R41, 0x10, RZ ;  /* 0x0000001029507819 */ /* 0x000fe200000006ff */
        /* <DEDUP_REMOVED lines=11> */
[----:B------:R-:W-:Y:S01]  /*08f0*/  FMUL.FTZ R81, R68, R39 ;  /* 0x0000002744517220 */ /* 0x000fe20000410000 */
[----:B------:R-:W-:Y:S01]  /*0900*/  PRMT R83, R42, 0x7632, R83 ;  /* 0x000076322a537816 */ /* 0x000fe20000000053 */
        /* <DEDUP_REMOVED lines=11> */
[----:B------:R-:W-:Y:S01]  /*09c0*/  SHF.L.U32 R83, R83, 0x10, RZ ;  /* 0x0000001053537819 */ /* 0x000fe200000006ff */
        /* <DEDUP_REMOVED lines=11> */
[----:B------:R-:W-:-:S02]  /*0a80*/  SHF.L.U32 R36, R36, 0x10, RZ ;  /* 0x0000001024247819 */ /* 0x000fc400000006ff */
[----:B------:R-:W-:Y:S01]  /*0a90*/  FADD.FTZ R39, R84, R83 ;  /* 0x0000005354277221 */ /* 0x000fe20000010000 */
[----:B------:R-:W-:Y:S01]  /*0aa0*/  FFMA.FTZ R38, R80, R83, R37 ;  /* 0x0000005350267223 */ /* 0x000fe20000010025 */
[----:B------:R-:W-:Y:S02]  /*0ab0*/  IMAD.MOV.U32 R43, RZ, RZ, R62 ;  /* 0x000000ffff2b7224 */ /* 0x000fe400078e003e */
[----:B------:R-:W-:Y:S01]  /*0ac0*/  FADD.FTZ R9, R36, R9 ;  /* 0x0000000924097221 */ /* 0x000fe20000010000 */
[-C--:B------:R-:W-:Y:S01]  /*0ad0*/  FFMA.FTZ R13, R82, R36.reuse, R13 ;  /* 0x00000024520d7223 */ /* 0x080fe2000001000d */
[----:B------:R-:W-:Y:S01]  /*0ae0*/  FMUL.FTZ R85, R75, R36 ;  /* 0x000000244b557220 */ /* 0x000fe20000410000 */
[----:B------:R-:W-:Y:S01]  /*0af0*/  FADD.FTZ R36, R39, R46 ;  /* 0x0000002e27247221 */ /* 0x000fe20000010000 */
[----:B------:R-:W-:Y:S01]  /*0b00*/  FFMA.FTZ R37, R73, R46, R38 ;  /* 0x0000002e49257223 */ /* 0x000fe20000010026 */
[----:B------:R-:W-:Y:S02]  /*0b10*/  PRMT R88, R43, 0x7610, R88 ;  /* 0x000076102b587816 */ /* 0x000fe40000000058 */
[----:B0-----:R-:W-:Y:S01]  /*0b20*/  LOP3.LUT R65, R64, 0x1f, RZ, 0xc0, !PT ;  /* 0x0000001f40417812 */ /* 0x001fe200078ec0ff */
        /* <DEDUP_REMOVED lines=18> */
[----:B------:R-:W-:Y:S01]  /*0c50*/  MOV R43, RZ ;  /* 0x000000ff002b7202 */ /* 0x000fe20000000f00 */
[----:B-1----:R-:W-:-:S03]  /*0c60*/  FADD.FTZ R86, R93, R89 ;  /* 0x000000595d567221 */ /* 0x002fc60000010000 */
[----:B------:R0:W1:Y:S04]  /*0c70*/  SHFL.BFLY PT, R87, R84, 0x10, 0x1f ;  /* 0x0e001f0054577f89 */ /* 0x00006800000e0000 */
[----:B------:R0:W2:Y:S02]  /*0c80*/  SHFL.BFLY PT, R89, R86, 0x10, 0x1f ;  /* 0x0e001f0056597f89 */ /* 0x0000a400000e0000 */
.L_x_2464:
[----:B------:R-:W-:-:S04]  /*0c90*/  LEA R36, P2, R76, UR14, 0x4 ;  /* 0x0000000e4c247c11 */ /* 0x000fc8000f8420ff */
[----:B------:R-:W-:-:S06]  /*0ca0*/  LEA.HI.X R37, R76, UR15, RZ, 0x4, P2 ;  /* 0x0000000f4c257c11 */ /* 0x000fcc00090f24ff */
[----:B------:R-:W3:Y:S01]  /*0cb0*/  LDG.E.128 R36, desc[UR4][R36.64] ;  /* 0x0000000424247981 */ /* 0x000ee2000c1e1d00 */
[----:B-1----:R-:W-:Y:S01]  /*0cc0*/  FADD.FTZ R87, R84, R87 ;  /* 0x0000005754577221 */ /* 0x002fe20000010000 */
[----:B--2---:R-:W-:Y:S01]  /*0cd0*/  FADD.FTZ R89, R86, R89 ;  /* 0x0000005956597221 */ /* 0x004fe20000010000 */
[----:B------:R-:W-:Y:S02]  /*0ce0*/  LOP3.LUT P3, RZ, R62, 0xff00, RZ, 0xc0, !PT ;  /* 0x0000ff003eff7812 */ /* 0x000fe4000786c0ff */
[----:B0-----:R-:W-:Y:S01]  /*0cf0*/  FMUL.FTZ R84, R87, UR9 ;  /* 0x0000000957547c20 */ /* 0x001fe20008410000 */
[----:B------:R-:W-:Y:S01]  /*0d00*/  FMUL.FTZ R87, R89, UR9 ;  /* 0x0000000959577c20 */ /* 0x000fe20008410000 */
[----:B------:R-:W-:Y:S02]  /*0d10*/  LOP3.LUT P2, RZ, R88, 0xff, RZ, 0xc0, !PT ;  /* 0x000000ff58ff7812 */ /* 0x000fe4000784c0ff */
[----:B------:R-:W-:Y:S02]  /*0d20*/  LOP3.LUT P4, RZ, R62, 0xff0000, RZ, 0xc0, !PT ;  /* 0x00ff00003eff7812 */ /* 0x000fe4000788c0ff */
[----:B------:R-:W-:-:S02]  /*0d30*/  FSEL R84, R84, RZ, !P1 ;  /* 0x000000ff54547208 */ /* 0x000fc40004800000 */
[----:B------:R-:W-:Y:S02]  /*0d40*/  ISETP.NE.U32.AND P1, PT, R60, RZ, PT ;  /* 0x000000ff3c00720c */ /* 0x000fe40003f25070 */
[----:B------:R-:W-:Y:S01]  /*0d50*/  ISETP.NE.U32.AND P5, PT, RZ, UR16, PT ;  /* 0x00000010ff007c0c */ /* 0x000fe2000bfa5070 */
[-CC-:B------:R-:W-:Y:S01]  /*0d60*/  FFMA.FTZ R79, R79, R87.reuse, R84.reuse ;  /* 0x000000574f4f7223 */ /* 0x180fe20000010054 */
[----:B------:R-:W-:Y:S01]  /*0d70*/  ISETP.NE.AND.EX P1, PT, R61, RZ, PT, P1 ;  /* 0x000000ff3d00720c */ /* 0x000fe20003f25310 */
[-CC-:B------:R-:W-:Y:S01]  /*0d80*/  FFMA.FTZ R47, R47, R87.reuse, R84.reuse ;  /* 0x000000572f2f7223 */ /* 0x180fe20000010054 */
[-CC-:B------:R-:W-:Y:S01]  /*0d90*/  FFMA.FTZ R40, R40, R87.reuse, R84.reuse ;  /* 0x0000005728287223 */ /* 0x180fe20000010054 */
[----:B------:R-:W-:Y:S01]  /*0da0*/  FADD.FTZ R79, R72, -R79 ;  /* 0x8000004f484f7221 */ /* 0x000fe20000010000 */
[----:B------:R-:W-:Y:S01]  /*0db0*/  FFMA.FTZ R41, R41, R87, R84 ;  /* 0x0000005729297223 */ /* 0x000fe20000010054 */
[----:B------:R-:W-:Y:S01]  /*0dc0*/  FADD.FTZ R89, R44, -R47 ;  /* 0x8000002f2c597221 */ /* 0x000fe20000010000 */
[----:B------:R-:W-:Y:S01]  /*0dd0*/  FADD.FTZ R45, R45, -R40 ;  /* 0x800000282d2d7221 */ /* 0x000fe20000010000 */
[----:B------:R-:W-:Y:S01]  /*0de0*/  FMUL.FTZ R44, R68, R79 ;  /* 0x0000004f442c7220 */ /* 0x000fe20000410000 */
[-CC-:B------:R-:W-:Y:S01]  /*0df0*/  FFMA.FTZ R73, R73, R87.reuse, R84.reuse ;  /* 0x0000005749497223 */ /* 0x180fe20000010054 */
[-CC-:B------:R-:W-:Y:S01]  /*0e00*/  FFMA.FTZ R81, R81, R87.reuse, R84.reuse ;  /* 0x0000005751517223 */ /* 0x180fe20000010054 */
[-CC-:B------:R-:W-:Y:S01]  /*0e10*/  FFMA.FTZ R80, R80, R87.reuse, R84.reuse ;  /* 0x0000005750507223 */ /* 0x180fe20000010054 */
[----:B------:R-:W-:Y:S01]  /*0e20*/  FFMA.FTZ R82, R82, R87, R84 ;  /* 0x0000005752527223 */ /* 0x000fe20000010054 */
[----:B------:R-:W-:Y:S01]  /*0e30*/  FMUL.FTZ R47, R68, R45 ;  /* 0x0000002d442f7220 */ /* 0x000fe20000410000 */
[----:B-----5:R-:W-:Y:S01]  /*0e40*/  @P1 FADD.FTZ R44, R21, R44 ;  /* 0x0000002c152c1221 */ /* 0x020fe20000010000 */
[----:B------:R-:W-:Y:S01]  /*0e50*/  FADD.FTZ R87, R42, -R41 ;  /* 0x800000292a577221 */ /* 0x000fe20000010000 */
[----:B------:R-:W-:Y:S01]  /*0e60*/  FADD.FTZ R93, R46, -R73 ;  /* 0x800000492e5d7221 */ /* 0x000fe20000010000 */
[----:B------:R-:W-:Y:S01]  /*0e70*/  @P3 PRMT R41, R16, 0x7632, R41 ;  /* 0x0000763210293816 */ /* 0x000fe20000000029 */
[----:B------:R-:W-:Y:S01]  /*0e80*/  FMUL.FTZ R73, R44, R69 ;  /* 0x000000452c497220 */ /* 0x000fe20000410000 */
[----:B------:R-:W-:Y:S01]  /*0e90*/  @P1 FADD.FTZ R47, R20, R47 ;  /* 0x0000002f142f1221 */ /* 0x000fe20000010000 */
[----:B------:R-:W-:Y:S01]  /*0ea0*/  FADD.FTZ R91, R83, -R80 ;  /* 0x80000050535b7221 */ /* 0x000fe20000010000 */
[----:B------:R-:W-:Y:S01]  /*0eb0*/  FADD.FTZ R81, R78, -R81 ;  /* 0x800000514e517221 */ /* 0x000fe20000010000 */
[----:B------:R-:W-:Y:S01]  /*0ec0*/  FMUL.FTZ R83, R68, R87 ;  /* 0x0000005744537220 */ /* 0x000fe20000410000 */
[----:B------:R-:W-:-:S02]  /*0ed0*/  @P3 IMAD.U32 R78, R41, 0x10000, RZ ;  /* 0x00010000294e3824 */ /* 0x000fc400078e00ff */
[----:B------:R-:W-:Y:S01]  /*0ee0*/  FMUL.FTZ R87, R73, UR18 ;  /* 0x0000001249577c20 */ /* 0x000fe20008410000 */
[----:B------:R-:W-:Y:S01]  /*0ef0*/  FMUL.FTZ R41, R47, R69 ;  /* 0x000000452f297220 */ /* 0x000fe20000410000 */
[----:B------:R-:W-:Y:S01]  /*0f00*/  HFMA2.MMA R73, -RZ, RZ, 0, 0 ;  /* 0x00000000ff497435 */ /* 0x000fe200000001ff */
[----:B------:R-:W-:Y:S01]  /*0f10*/  MOV R40, RZ ;  /* 0x000000ff00287202 */ /* 0x000fe20000000f00 */
[----:B------:R-:W-:Y:S01]  /*0f20*/  HFMA2.MMA R61, -RZ, RZ, 0, 0 ;  /* 0x00000000ff3d7435 */ /* 0x000fe200000001ff */
[----:B------:R-:W-:Y:S01]  /*0f30*/  FMUL.FTZ R41, R41, UR18 ;  /* 0x0000001229297c20 */ /* 0x000fe20008410000 */
[----:B------:R-:W-:Y:S01]  /*0f40*/  @P1 FADD.FTZ R83, R22, R83 ;  /* 0x0000005316531221 */ /* 0x000fe20000010000 */
[----:B------:R-:W-:Y:S01]  /*0f50*/  @P3 FMUL.FTZ R40, R87, R78 ;  /* 0x0000004e57283220 */ /* 0x000fe20000410000 */
[----:B------:R-:W-:Y:S01]  /*0f60*/  FADD.FTZ R85, R85, -R82 ;  /* 0x8000005255557221 */ /* 0x000fe20000010000 */
[----:B------:R-:W-:Y:S01]  /*0f70*/  @P2 SHF.L.U32 R72, R16, 0x10, RZ ;  /* 0x0000001010482819 */ /* 0x000fe200000006ff */
[C---:B------:R-:W-:Y:S01]  /*0f80*/  FMUL.FTZ R60, R68.reuse, R81 ;  /* 0x00000051443c7220 */ /* 0x040fe20000410000 */
[C---:B------:R-:W-:Y:S01]  /*0f90*/  FMUL.FTZ R45, R68.reuse, R89 ;  /* 0x00000059442d7220 */ /* 0x040fe20000410000 */
[C---:B------:R-:W-:Y:S01]  /*0fa0*/  FMUL.FTZ R42, R68.reuse, R91 ;  /* 0x0000005b442a7220 */ /* 0x040fe20000410000 */
[C---:B------:R-:W-:Y:S01]  /*0fb0*/  FMUL.FTZ R81, R68.reuse, R93 ;  /* 0x0000005d44517220 */ /* 0x040fe20000410000 */
[----:B------:R-:W-:Y:S01]  /*0fc0*/  FMUL.FTZ R68, R68, R85 ;  /* 0x0000005544447220 */ /* 0x000fe20000410000 */
[----:B------:R-:W-:Y:S01]  /*0fd0*/  HFMA2.MMA R79, -RZ, RZ, 0, 0 ;  /* 0x00000000ff4f7435 */ /* 0x000fe200000001ff */
[----:B------:R-:W-:Y:S01]  /*0fe0*/  @P2 FMUL.FTZ R43, R41, R72 ;  /* 0x00000048292b2220 */ /* 0x000fe20000410000 */
[----:B------:R-:W-:Y:S01]  /*0ff0*/  LOP3.LUT P6, RZ, R62, 0xff000000, RZ, 0xc0, !PT ;  /* 0xff0000003eff7812 */ /* 0x000fe200078cc0ff */
[----:B------:R-:W-:Y:S01]  /*1000*/  @P1 FADD.FTZ R60, R23, R60 ;  /* 0x0000003c173c1221 */ /* 0x000fe20000010000 */
[----:B------:R-:W-:Y:S01]  /*1010*/  @P1 FADD.FTZ R45, R24, R45 ;  /* 0x0000002d182d1221 */ /* 0x000fe20000010000 */
[----:B------:R-:W-:Y:S01]  /*1020*/  @P1 FADD.FTZ R42, R25, R42 ;  /* 0x0000002a192a1221 */ /* 0x000fe20000010000 */
[----:B------:R-:W-:Y:S01]  /*1030*/  @P1 FADD.FTZ R81, R26, R81 ;  /* 0x000000511a511221 */ /* 0x000fe20000010000 */
[----:B------:R-:W-:Y:S01]  /*1040*/  @P1 FADD.FTZ R68, R27, R68 ;  /* 0x000000441b441221 */ /* 0x000fe20000010000 */
[----:B------:R-:W-:Y:S01]  /*1050*/  @P4 SHF.L.U32 R72, R17, 0x10, RZ ;  /* 0x0000001011484819 */ /* 0x000fe200000006ff */
[-C--:B------:R-:W-:Y:S01]  /*1060*/  FMUL.FTZ R62, R45, R69.reuse ;  /* 0x000000452d3e7220 */ /* 0x080fe20000410000 */
[----:B------:R-:W-:Y:S01]  /*1070*/  FMUL.FTZ R80, R81, R69 ;  /* 0x0000004551507220 */ /* 0x000fe20000410000 */
[----:B------:R-:W-:-:S02]  /*1080*/  F2FP.BF16.F32.PACK_AB R40, R40, R43 ;  /* 0x0000002b2828723e */ /* 0x000fc400000010ff */
[----:B------:R-:W-:Y:S01]  /*1090*/  FMUL.FTZ R62, R62, UR18 ;  /* 0x000000123e3e7c20 */ /* 0x000fe20008410000 */
[C---:B---3--:R-:W-:Y:S02]  /*10a0*/  @P2 SHF.L.U32 R46, R36.reuse, 0x10, RZ ;  /* 0x00000010242e2819 */ /* 0x048fe400000006ff */
[----:B------:R-:W-:-:S03]  /*10b0*/  @P3 PRMT R36, R36, 0x7632, R36 ;  /* 0x0000763224243816 */ /* 0x000fc60000000024 */
[----:B------:R-:W-:Y:S01]  /*10c0*/  @P2 FMUL.FTZ R61, R41, R46 ;  /* 0x0000002e293d2220 */ /* 0x000fe20000410000 */
[----:B------:R-:W-:Y:S01]  /*10d0*/  FMUL.FTZ R46, R83, R69 ;  /* 0x00000045532e7220 */ /* 0x000fe20000410000 */
[----:B------:R-:W-:Y:S01]  /*10e0*/  @P3 IMAD.U32 R36, R36, 0x10000, RZ ;  /* 0x0001000024243824 */ /* 0x000fe200078e00ff */
[----:B------:R-:W-:Y:S01]  /*10f0*/  ISETP.NE.U32.AND P2, PT, RZ, UR16, PT ;  /* 0x00000010ff007c0c */ /* 0x000fe2000bf45070 */
[----:B------:R-:W-:Y:S01]  /*1100*/  FADD.FTZ R2, R61, R2 ;  /* 0x000000023d027221 */ /* 0x000fe20000010000 */
[----:B------:R-:W-:Y:S01]  /*1110*/  FMUL.FTZ R85, R46, UR18 ;  /* 0x000000122e557c20 */ /* 0x000fe20008410000 */
[----:B------:R-:W-:Y:S01]  /*1120*/  @P3 FMUL.FTZ R73, R87, R36 ;  /* 0x0000002457493220 */ /* 0x000fe20000410000 */
[----:B------:R-:W-:Y:S02]  /*1130*/  ISETP.NE.AND.EX P3, PT, RZ, UR17, PT, P5 ;  /* 0x00000011ff007c0c */ /* 0x000fe4000bf65350 */
[----:B------:R-:W-:Y:S01]  /*1140*/  @P4 SHF.L.U32 R46, R37, 0x10, RZ ;  /* 0x00000010252e4819 */ /* 0x000fe200000006ff */
[----:B------:R-:W-:Y:S01]  /*1150*/  FADD.FTZ R0, R73, R0 ;  /* 0x0000000049007221 */ /* 0x000fe20000010000 */
[----:B------:R-:W-:-:S02]  /*1160*/  ISETP.NE.AND.EX P2, PT, RZ, UR17, PT, P2 ;  /* 0x00000011ff007c0c */ /* 0x000fc4000bf45320 */
[----:B------:R-:W-:Y:S01]  /*1170*/  LOP3.LUT P5, RZ, R63, 0xff, RZ, 0xc0, !PT ;  /* 0x000000ff3fff7812 */ /* 0x000fe200078ac0ff */
[----:B------:R-:W-:Y:S01]  /*1180*/  @P4 FMUL.FTZ R79, R85, R46 ;  /* 0x0000002e554f4220 */ /* 0x000fe20000410000 */
[----:B------:R-:W-:Y:S02]  /*1190*/  SEL R28, R47, R28, P2 ;  /* 0x0000001c2f1c7207 */ /* 0x000fe40001000000 */
[C---:B------:R-:W-:Y:S01]  /*11a0*/  SEL R31, R60.reuse, R31, P2 ;  /* 0x0000001f3c1f7207 */ /* 0x040fe20001000000 */
[----:B------:R-:W-:Y:S01]  /*11b0*/  FMUL.FTZ R60, R60, R69 ;  /* 0x000000453c3c7220 */ /* 0x000fe20000410000 */
[----:B------:R-:W-:Y:S01]  /*11c0*/  @P6 PRMT R37, R17, 0x7632, R37 ;  /* 0x0000763211256816 */ /* 0x000fe20000000025 */
[----:B------:R-:W-:Y:S01]  /*11d0*/  FADD.FTZ R48, R79, R48 ;  /* 0x000000304f307221 */ /* 0x000fe20000010000 */
[----:B------:R-:W-:Y:S01]  /*11e0*/  @P3 LEA R46, P1, R76, UR16, 0x5 ;  /* 0x000000104c2e3c11 */ /* 0x000fe2000f8228ff */
[----:B------:R-:W-:Y:S01]  /*11f0*/  FMUL.FTZ R60, R60, UR18 ;  /* 0x000000123c3c7c20 */ /* 0x000fe20008410000 */
[----:B------:R-:W-:Y:S01]  /*1200*/  MOV R41, RZ ;  /* 0x000000ff00297202 */ /* 0x000fe20000000f00 */
[----:B------:R-:W-:Y:S01]  /*1210*/  @P4 FMUL.FTZ R41, R85, R72 ;  /* 0x0000004855294220 */ /* 0x000fe20000410000 */
[----:B------:R-:W-:-:S02]  /*1220*/  @P3 LEA.HI.X R47, R76, UR17, RZ, 0x5, P1 ;  /* 0x000000114c2f3c11 */ /* 0x000fc400088f2cff */
[----:B------:R-:W-:Y:S02]  /*1230*/  LOP3.LUT P1, RZ, R63, 0xff000000, RZ, 0xc0, !PT ;  /* 0xff0000003fff7812 */ /* 0x000fe4000782c0ff */
[----:B------:R-:W-:Y:S01]  /*1240*/  SEL R29, R44, R29, P2 ;  /* 0x0000001d2c1d7207 */ /* 0x000fe20001000000 */
[C---:B------:R-:W-:Y:S01]  /*1250*/  FMUL.FTZ R44, R42.reuse, R69 ;  /* 0x000000452a2c7220 */ /* 0x040fe20000410000 */
[----:B------:R-:W-:Y:S01]  /*1260*/  SEL R30, R83, R30, P2 ;  /* 0x0000001e531e7207 */ /* 0x000fe20001000000 */
[----:B------:R-:W-:Y:S01]  /*1270*/  HFMA2.MMA R83, -RZ, RZ, 0, 0 ;  /* 0x00000000ff537435 */ /* 0x000fe200000001ff */
[----:B------:R-:W-:Y:S02]  /*1280*/  SEL R32, R45, R32, P2 ;  /* 0x000000202d207207 */ /* 0x000fe40001000000 */
[----:B------:R-:W-:Y:S01]  /*1290*/  SEL R33, R42, R33, P2 ;  /* 0x000000212a217207 */ /* 0x000fe20001000000 */
[----:B------:R-:W-:Y:S01]  /*12a0*/  IMAD.MOV.U32 R42, RZ, RZ, RZ ;  /* 0x000000ffff2a7224 */ /* 0x000fe200078e00ff */
[----:B------:R-:W-:Y:S01]  /*12b0*/  SEL R34, R81, R34, P2 ;  /* 0x0000002251227207 */ /* 0x000fe20001000000 */
[----:B------:R-:W-:Y:S01]  /*12c0*/  HFMA2.MMA R81, -RZ, RZ, 0, 0 ;  /* 0x00000000ff517435 */ /* 0x000fe200000001ff */
[C---:B------:R-:W-:Y:S01]  /*12d0*/  SEL R35, R68.reuse, R35, P2 ;  /* 0x0000002344237207 */ /* 0x040fe20001000000 */
[----:B------:R-:W-:Y:S01]  /*12e0*/  FMUL.FTZ R68, R68, R69 ;  /* 0x0000004544447220 */ /* 0x000fe20000410000 */
[C---:B------:R-:W-:Y:S01]  /*12f0*/  LOP3.LUT P4, RZ, R63.reuse, 0xff00, RZ, 0xc0, !PT ;  /* 0x0000ff003fff7812 */ /* 0x040fe2000788c0ff */
[----:B------:R-:W-:Y:S01]  /*1300*/  FMUL.FTZ R69, R80, UR18 ;  /* 0x0000001250457c20 */ /* 0x000fe20008410000 */
[----:B------:R-:W-:Y:S01]  /*1310*/  LOP3.LUT P2, RZ, R63, 0xff0000, RZ, 0xc0, !PT ;  /* 0x00ff00003fff7812 */ /* 0x000fe2000784c0ff */
[----:B------:R-:W-:Y:S01]  /*1320*/  FMUL.FTZ R68, R68, UR18 ;  /* 0x0000001244447c20 */ /* 0x000fe20008410000 */
[----:B------:R-:W-:Y:S01]  /*1330*/  @P6 SHF.L.U32 R63, R37, 0x10, RZ ;  /* 0x00000010253f6819 */ /* 0x000fe200000006ff */
[----:B------:R-:W-:Y:S01]  /*1340*/  @P3 STG.E.128 desc[UR4][R46.64], R28 ;  /* 0x0000001c2e003986 */ /* 0x000fe2000c101d04 */
[----:B------:R-:W-:-:S02]  /*1350*/  MOV R36, RZ ;  /* 0x000000ff00247202 */ /* 0x000fc40000000f00 */
[----:B------:R-:W-:Y:S01]  /*1360*/  @P5 SHF.L.U32 R45, R18, 0x10, RZ ;  /* 0x00000010122d5819 */ /* 0x000fe200000006ff */
[----:B------:R-:W-:Y:S01]  /*1370*/  @P6 FMUL.FTZ R36, R60, R63 ;  /* 0x0000003f3c246220 */ /* 0x000fe20000410000 */
[----:B------:R-:W-:Y:S01]  /*1380*/  @P1 PRMT R63, R19, 0x7632, R63 ;  /* 0x00007632133f1816 */ /* 0x000fe2000000003f */
[----:B------:R0:W-:Y:S01]  /*1390*/  @P3 STG.E.128 desc[UR4][R46.64+0x10], R32 ;  /* 0x000010202e003986 */ /* 0x0001e2000c101d04 */
[----:B------:R-:W-:Y:S01]  /*13a0*/  MOV R72, RZ ;  /* 0x000000ff00487202 */ /* 0x000fe20000000f00 */
[----:B------:R-:W-:Y:S01]  /*13b0*/  @P5 FMUL.FTZ R42, R62, R45 ;  /* 0x0000002d3e2a5220 */ /* 0x000fe20000410000 */
[----:B------:R-:W-:Y:S01]  /*13c0*/  @P1 SHF.L.U32 R85, R63, 0x10, RZ ;  /* 0x000000103f551819 */ /* 0x000fe200000006ff */
[----:B------:R-:W-:Y:S01]  /*13d0*/  FMUL.FTZ R63, R44, UR18 ;  /* 0x000000122c3f7c20 */ /* 0x000fe20008410000 */
[----:B------:R-:W-:Y:S01]  /*13e0*/  @P4 PRMT R37, R18, 0x7632, R37 ;  /* 0x0000763212254816 */ /* 0x000fe20000000025 */
[----:B------:R-:W1:Y:S01]  /*13f0*/  LDC.64 R44, c[0x0][0x210] ;  /* 0x00008400ff2c7b82 */ /* 0x000e620000000a00 */
[----:B------:R-:W-:-:S02]  /*1400*/  @P2 IMAD.U32 R82, R19, 0x10000, RZ ;  /* 0x0001000013522824 */ /* 0x000fc400078e00ff */
[----:B------:R-:W-:Y:S01]  /*1410*/  @P1 FMUL.FTZ R81, R68, R85 ;  /* 0x0000005544511220 */ /* 0x000fe20000410000 */
[----:B------:R-:W-:Y:S01]  /*1420*/  @P4 SHF.L.U32 R78, R37, 0x10, RZ ;  /* 0x00000010254e4819 */ /* 0x000fe200000006ff */
[----:B------:R-:W-:Y:S01]  /*1430*/  @P2 FMUL.FTZ R72, R69, R82 ;  /* 0x0000005245482220 */ /* 0x000fe20000410000 */
[----:B------:R-:W-:-:S03]  /*1440*/  F2FP.BF16.F32.PACK_AB R41, R36, R41 ;  /* 0x000000292429723e */ /* 0x000fc600000010ff */
[----:B------:R-:W-:Y:S01]  /*1450*/  @P4 FMUL.FTZ R83, R63, R78 ;  /* 0x0000004e3f534220 */ /* 0x000fe20000410000 */
[----:B------:R-:W-:Y:S02]  /*1460*/  @P6 PRMT R78, R37, 0x7632, R78 ;  /* 0x00007632254e6816 */ /* 0x000fe4000000004e */
[----:B------:R-:W-:Y:S01]  /*1470*/  LEA R36, P3, R76, UR20, 0x4 ;  /* 0x000000144c247c11 */ /* 0x000fe2000f8620ff */
[----:B0-----:R-:W-:Y:S01]  /*1480*/  @P5 IMAD.U32 R47, R38, 0x10000, RZ ;  /* 0x00010000262f5824 */ /* 0x001fe200078e00ff */
[----:B------:R-:W-:Y:S02]  /*1490*/  F2FP.BF16.F32.PACK_AB R42, R83, R42 ;  /* 0x0000002a532a723e */ /* 0x000fe400000010ff */
[----:B------:R-:W-:Y:S02]  /*14a0*/  @P6 SHF.L.U32 R83, R78, 0x10, RZ ;  /* 0x000000104e536819 */ /* 0x000fe400000006ff */
[----:B------:R-:W-:Y:S02]  /*14b0*/  F2FP.BF16.F32.PACK_AB R43, R81, R72 ;  /* 0x00000048512b723e */ /* 0x000fe400000010ff */
[----:B------:R-:W-:-:S02]  /*14c0*/  LEA.HI.X R37, R76, UR21, RZ, 0x4, P3 ;  /* 0x000000154c257c11 */ /* 0x000fc400098f24ff */
[----:B------:R-:W-:Y:S02]  /*14d0*/  @P1 PRMT R78, R39, 0x7632, R78 ;  /* 0x00007632274e1816 */ /* 0x000fe4000000004e */
[----:B------:R-:W-:Y:S01]  /*14e0*/  MOV R81, RZ ;  /* 0x000000ff00517202 */ /* 0x000fe20000000f00 */
[----:B------:R-:W-:Y:S01]  /*14f0*/  @P6 FMUL.FTZ R81, R60, R83 ;  /* 0x000000533c516220 */ /* 0x000fe20000410000 */
[----:B------:R0:W-:Y:S01]  /*1500*/  STG.E.128 desc[UR4][R36.64], R40 ;  /* 0x0000002824007986 */ /* 0x0001e2000c101d04 */
[----:B------:R-:W-:Y:S01]  /*1510*/  @P1 IMAD.U32 R83, R78, 0x10000, RZ ;  /* 0x000100004e531824 */ /* 0x000fe200078e00ff */
[----:B-1----:R-:W-:Y:S01]  /*1520*/  LEA R77, R44, R77, 0x2 ;  /* 0x0000004d2c4d7211 */ /* 0x002fe200078e10ff */
[----:B------:R-:W-:Y:S01]  /*1530*/  HFMA2.MMA R60, -RZ, RZ, 0, 0 ;  /* 0x00000000ff3c7435 */ /* 0x000fe200000001ff */
[----:B------:R-:W-:Y:S01]  /*1540*/  MOV R76, RZ ;  /* 0x000000ff004c7202 */ /* 0x000fe20000000f00 */
[----:B------:R-:W-:Y:S01]  /*1550*/  @P1 FMUL.FTZ R76, R68, R83 ;  /* 0x00000053444c1220 */ /* 0x000fe20000410000 */
[----:B------:R-:W-:Y:S01]  /*1560*/  ISETP.GE.AND P1, PT, R77, R45, PT ;  /* 0x0000002d4d00720c */ /* 0x000fe20003f26270 */
[----:B------:R-:W-:Y:S01]  /*1570*/  FADD.FTZ R6, R81, R6 ;  /* 0x0000000651067221 */ /* 0x000fe20000010000 */
[----:B------:R-:W-:Y:S01]  /*1580*/  @P4 PRMT R46, R38, 0x7632, R46 ;  /* 0x00007632262e4816 */ /* 0x000fe2000000002e */
[----:B------:R-:W-:Y:S01]  /*1590*/  FADD.FTZ R3, R76, R3 ;  /* 0x000000034c037221 */ /* 0x000fe20000010000 */
[----:B------:R-:W-:-:S02]  /*15a0*/  @P2 SHF.L.U32 R72, R39, 0x10, RZ ;  /* 0x0000001027482819 */ /* 0x000fc400000006ff */
[----:B------:R-:W-:Y:S02]  /*15b0*/  CS2R R38, SRZ ;  /* 0x0000000000267805 */ /* 0x000fe4000001ff00 */
[----:B------:R-:W-:Y:S01]  /*15c0*/  @P4 SHF.L.U32 R46, R46, 0x10, RZ ;  /* 0x000000102e2e4819 */ /* 0x000fe200000006ff */
[----:B------:R-:W-:Y:S01]  /*15d0*/  @P5 FMUL.FTZ R38, R62, R47 ;  /* 0x0000002f3e265220 */ /* 0x000fe20000410000 */
[----:B------:R-:W-:-:S03]  /*15e0*/  @P2 FMUL.FTZ R60, R69, R72 ;  /* 0x00000048453c2220 */ /* 0x000fc60000410000 */
[----:B------:R-:W-:Y:S01]  /*15f0*/  @P4 FMUL.FTZ R39, R63, R46 ;  /* 0x0000002e3f274220 */ /* 0x000fe20000410000 */
[----:B------:R-:W-:Y:S01]  /*1600*/  FADD.FTZ R7, R38, R7 ;  /* 0x0000000726077221 */ /* 0x000fe20000010000 */
[----:B------:R-:W-:Y:S02]  /*1610*/  FADD.FTZ R5, R60, R5 ;  /* 0x000000053c057221 */ /* 0x000fe40000010000 */
[----:B------:R-:W-:Y:S01]  /*1620*/  FADD.FTZ R4, R39, R4 ;  /* 0x0000000427047221 */ /* 0x000fe20000010000 */
[----:B0-----:R-:W-:Y:S06]  /*1630*/  @!P1 BRA `(.L_x_2452) ;  /* 0xffffffec00909947 */ /* 0x001fec000383ffff */
[----:B------:R-:W-:Y:S05]  /*1640*/  BSYNC B1 ;  /* 0x0000000000017941 */ /* 0x000fea0003800000 */
.L_x_2450:
        /* <DEDUP_REMOVED lines=24> */
.L_x_2449:
[----:B------:R-:W-:Y:S05]  /*17d0*/  BSYNC B0 ;  /* 0x0000000000007941 */ /* 0x000fea0003800000 */
.L_x_2447:
        /* <DEDUP_REMOVED lines=88> */
.L_x_2451:
[----:B------:R-:W-:Y:S01]  /*1d60*/  HFMA2.MMA R37, -RZ, RZ, 0, 1.847743988037109375e-06 ;  /* 0x0000001fff257435 */ /* 0x000fe200000001ff */
[----:B------:R-:W-:Y:S01]  /*1d70*/  BSSY B2, `(.L_x_2453) ;  /* 0x0000006000027945 */ /* 0x000fe20003800000 */
[----:B------:R-:W-:Y:S01]  /*1d80*/  IMAD.MOV.U32 R38, RZ, RZ, 0x1 ;  /* 0x00000001ff267424 */ /* 0x000fe200078e00ff */
[----:B------:R-:W-:-:S08]  /*1d90*/  MOV R36, 0xffffffff ;  /* 0xffffffff00247802 */ /* 0x000fd00000000f00 */
[----:B-----5:R-:W-:Y:S05]  /*1da0*/  WARPSYNC.COLLECTIVE R36, `(.L_x_2454) ;  /* 0x0000000024087348 */ /* 0x020fea0003c00000 */
[----:B------:R0:W1:Y:S02]  /*1db0*/  SHFL.BFLY P2, R89, R39, R38, R37 ;  /* 0x0c00002627597389 */ /* 0x0000640000040025 */
[----:B01---5:R-:W-:Y:S01]  /*1dc0*/  ENDCOLLECTIVE ;  /* 0x000000000000791b */ /* 0x023fe20003800000 */
.L_x_2454:
[----:B------:R-:W-:Y:S05]  /*1dd0*/  BSYNC B2 ;  /* 0x0000000000027941 */ /* 0x000fea0003800000 */
.L_x_2453:
[----:B------:R-:W-:Y:S01]  /*1de0*/  MOV R36, R89 ;  /* 0x0000005900247202 */ /* 0x000fe20000000f00 */
[----:B------:R-:W-:Y:S01]  /*1df0*/  HFMA2.MMA R37, -RZ, RZ, 0, 1.847743988037109375e-06 ;  /* 0x0000001fff257435 */ /* 0x000fe200000001ff */
[----:B------:R-:W-:-:S03]  /*1e00*/  IMAD.MOV.U32 R38, RZ, RZ, 0x1 ;  /* 0x00000001ff267424 */ /* 0x000fc600078e00ff */
[----:B------:R-:W-:Y:S01]  /*1e10*/  FADD.FTZ R86, R39, R36 ;  /* 0x0000002427567221 */ /* 0x000fe20000010000 */
[----:B------:R-:W-:Y:S02]  /*1e20*/  MOV R39, R43 ;  /* 0x0000002b00277202 */ /* 0x000fe40000000f00 */
[----:B------:R-:W-:-:S07]  /*1e30*/  MOV R36, 0xffffffff ;  /* 0xffffffff00247802 */ /* 0x000fce0000000f00 */
[----:B------:R-:W-:Y:S05]  /*1e40*/  WARPSYNC.COLLECTIVE R36, `(.L_x_2455) ;  /* 0x0000000024087348 */ /* 0x000fea0003c00000 */
[----:B------:R0:W1:Y:S02]  /*1e50*/  SHFL.BFLY P2, R89, R39, R38, R37 ;  /* 0x0c00002627597389 */ /* 0x0000640000040025 */
[----:B01----:R-:W-:Y:S01]  /*1e60*/  ENDCOLLECTIVE ;  /* 0x000000000000791b */ /* 0x003fe20003800000 */
.L_x_2455:
[----:B------:R-:W-:Y:S01]  /*1e70*/  MOV R39, R86 ;  /* 0x0000005600277202 */ /* 0x000fe20000000f00 */
[----:B------:R-:W-:Y:S01]  /*1e80*/  IMAD.MOV.U32 R38, RZ, RZ, 0x2 ;  /* 0x00000002ff267424 */ /* 0x000fe200078e00ff */
[----:B------:R-:W-:-:S07]  /*1e90*/  MOV R84, R89 ;  /* 0x0000005900547202 */ /* 0x000fce0000000f00 */
[----:B------:R-:W-:Y:S05]  /*1ea0*/  WARPSYNC.COLLECTIVE R36, `(.L_x_2456) ;  /* 0x0000000024087348 */ /* 0x000fea0003c00000 */
[----:B------:R0:W1:Y:S02]  /*1eb0*/  SHFL.BFLY P2, R89, R39, R38, R37 ;  /* 0x0c00002627597389 */ /* 0x0000640000040025 */
[----:B01----:R-:W-:Y:S01]  /*1ec0*/  ENDCOLLECTIVE ;  /* 0x000000000000791b */ /* 0x003fe20003800000 */
.L_x_2456:
[----:B------:R-:W-:-:S05]  /*1ed0*/  FADD.FTZ R87, R43, R84 ;  /* 0x000000542b577221 */ /* 0x000fca0000010000 */
[----:B------:R-:W-:Y:S01]  /*1ee0*/  MOV R39, R87 ;  /* 0x0000005700277202 */ /* 0x000fe20000000f00 */
[----:B------:R-:W-:-:S07]  /*1ef0*/  FADD.FTZ R90, R86, R89 ;  /* 0x00000059565a7221 */ /* 0x000fce0000010000 */
[----:B------:R-:W-:Y:S05]  /*1f00*/  WARPSYNC.COLLECTIVE R36, `(.L_x_2457) ;  /* 0x0000000024087348 */ /* 0x000fea0003c00000 */
[----:B------:R0:W1:Y:S02]  /*1f10*/  SHFL.BFLY P2, R89, R39, R38, R37 ;  /* 0x0c00002627597389 */ /* 0x0000640000040025 */
[----:B01----:R-:W-:Y:S01]  /*1f20*/  ENDCOLLECTIVE ;  /* 0x000000000000791b */ /* 0x003fe20003800000 */
.L_x_2457:
[----:B------:R-:W-:Y:S01]  /*1f30*/  HFMA2.MMA R38, -RZ, RZ, 0, 2.384185791015625e-07 ;  /* 0x00000004ff267435 */ /* 0x000fe200000001ff */
[----:B------:R-:W-:Y:S02]  /*1f40*/  MOV R39, R90 ;  /* 0x0000005a00277202 */ /* 0x000fe40000000f00 */
[----:B------:R-:W-:-:S08]  /*1f50*/  MOV R84, R89 ;  /* 0x0000005900547202 */ /* 0x000fd00000000f00 */
[----:B------:R-:W-:Y:S05]  /*1f60*/  WARPSYNC.COLLECTIVE R36, `(.L_x_2458) ;  /* 0x0000000024087348 */ /* 0x000fea0003c00000 */
[----:B------:R0:W1:Y:S02]  /*1f70*/  SHFL.BFLY P2, R89, R39, R38, R37 ;  /* 0x0c00002627597389 */ /* 0x0000640000040025 */
[----:B01----:R-:W-:Y:S01]  /*1f80*/  ENDCOLLECTIVE ;  /* 0x000000000000791b */ /* 0x003fe20003800000 */
.L_x_2458:
[----:B------:R-:W-:-:S04]  /*1f90*/  FADD.FTZ R91, R87, R84 ;  /* 0x00000054575b7221 */ /* 0x000fc80000010000 */
[----:B------:R-:W-:Y:S02]  /*1fa0*/  IMAD.MOV.U32 R39, RZ, RZ, R91 ;  /* 0x000000ffff277224 */ /* 0x000fe400078e005b */
[----:B------:R-:W-:-:S07]  /*1fb0*/  FADD.FTZ R92, R90, R89 ;  /* 0x000000595a5c7221 */ /* 0x000fce0000010000 */
[----:B------:R-:W-:Y:S05]  /*1fc0*/  WARPSYNC.COLLECTIVE R36, `(.L_x_2459) ;  /* 0x0000000024087348 */ /* 0x000fea0003c00000 */
[----:B------:R0:W1:Y:S02]  /*1fd0*/  SHFL.BFLY P2, R89, R39, R38, R37 ;  /* 0x0c00002627597389 */ /* 0x0000640000040025 */
[----:B01----:R-:W-:Y:S01]  /*1fe0*/  ENDCOLLECTIVE ;  /* 0x000000000000791b */ /* 0x003fe20003800000 */
.L_x_2459:
[----:B------:R-:W-:Y:S01]  /*1ff0*/  HFMA2.MMA R38, -RZ, RZ, 0, 4.76837158203125e-07 ;  /* 0x00000008ff267435 */ /* 0x000fe200000001ff */
[----:B------:R-:W-:Y:S02]  /*2000*/  MOV R39, R92 ;  /* 0x0000005c00277202 */ /* 0x000fe40000000f00 */
[----:B------:R-:W-:-:S08]  /*2010*/  MOV R84, R89 ;  /* 0x0000005900547202 */ /* 0x000fd00000000f00 */
[----:B------:R-:W-:Y:S05]  /*2020*/  WARPSYNC.COLLECTIVE R36, `(.L_x_2460) ;  /* 0x0000000024087348 */ /* 0x000fea0003c00000 */
[----:B------:R0:W1:Y:S02]  /*2030*/  SHFL.BFLY P2, R89, R39, R38, R37 ;  /* 0x0c00002627597389 */ /* 0x0000640000040025 */
[----:B01----:R-:W-:Y:S01]  /*2040*/  ENDCOLLECTIVE ;  /* 0x000000000000791b */ /* 0x003fe20003800000 */
.L_x_2460:
[----:B------:R-:W-:-:S04]  /*2050*/  FADD.FTZ R93, R91, R84 ;  /* 0x000000545b5d7221 */ /* 0x000fc80000010000 */
[----:B------:R-:W-:Y:S01]  /*2060*/  IMAD.MOV.U32 R39, RZ, RZ, R93 ;  /* 0x000000ffff277224 */ /* 0x000fe200078e005d */
[----:B------:R-:W-:-:S07]  /*2070*/  MOV R43, R89 ;  /* 0x00000059002b7202 */ /* 0x000fce0000000f00 */
[----:B------:R-:W-:Y:S05]  /*2080*/  WARPSYNC.COLLECTIVE R36, `(.L_x_2461) ;  /* 0x0000000024087348 */ /* 0x000fea0003c00000 */
[----:B------:R0:W1:Y:S02]  /*2090*/  SHFL.BFLY P2, R89, R39, R38, R37 ;  /* 0x0c00002627597389 */ /* 0x0000640000040025 */
[----:B01----:R-:W-:Y:S01]  /*20a0*/  ENDCOLLECTIVE ;  /* 0x000000000000791b */ /* 0x003fe20003800000 */
.L_x_2461:
[----:B------:R-:W-:Y:S01]  /*20b0*/  FADD.FTZ R84, R92, R43 ;  /* 0x0000002b5c547221 */ /* 0x000fe20000010000 */
[----:B------:R-:W-:Y:S02]  /*20c0*/  HFMA2.MMA R43, -RZ, RZ, 0, 0 ;  /* 0x00000000ff2b7435 */ /* 0x000fe400000001ff */
[----:B------:R-:W-:Y:S02]  /*20d0*/  HFMA2.MMA R38, -RZ, RZ, 0, 9.5367431640625e-07 ;  /* 0x00000010ff267435 */ /* 0x000fe400000001ff */
[----:B------:R-:W-:Y:S01]  /*20e0*/  MOV R39, R84 ;  /* 0x0000005400277202 */ /* 0x000fe20000000f00 */
[----:B------:R-:W-:-:S08]  /*20f0*/  FADD.FTZ R86, R93, R89 ;  /* 0x000000595d567221 */ /* 0x000fd00000010000 */
[----:B------:R-:W-:Y:S05]  /*2100*/  WARPSYNC.COLLECTIVE R36, `(.L_x_2462) ;  /* 0x0000000024087348 */ /* 0x000fea0003c00000 */
[----:B------:R0:W1:Y:S02]  /*2110*/  SHFL.BFLY P2, R89, R39, R38, R37 ;  /* 0x0c00002627597389 */ /* 0x0000640000040025 */
[----:B01----:R-:W-:Y:S01]  /*2120*/  ENDCOLLECTIVE ;  /* 0x000000000000791b */ /* 0x003fe20003800000 */
.L_x_2462:
[----:B------:R-:W-:Y:S02]  /*2130*/  MOV R39, R86 ;  /* 0x0000005600277202 */ /* 0x000fe40000000f00 */
[----:B------:R-:W-:-:S07]  /*2140*/  MOV R87, R89 ;  /* 0x0000005900577202 */ /* 0x000fce0000000f00 */
[----:B------:R-:W-:Y:S05]  /*2150*/  WARPSYNC.COLLECTIVE R36, `(.L_x_2463) ;  /* 0x0000000024087348 */ /* 0x000fea0003c00000 */
[----:B------:R0:W1:Y:S02]  /*2160*/  SHFL.BFLY P2, R89, R39, R38, R37 ;  /* 0x0c00002627597389 */ /* 0x0000640000040025 */
[----:B01----:R-:W-:Y:S01]  /*2170*/  ENDCOLLECTIVE ;  /* 0x000000000000791b */ /* 0x003fe20003800000 */
.L_x_2463:
[----:B------:R-:W-:Y:S05]  /*2180*/  BRA `(.L_x_2464) ;  /* 0xffffffe800c07947 */ /* 0x000fea000383ffff */
.L_x_2465:
        /* <DEDUP_REMOVED lines=15> */
.L_x_6539:


//--------------------- .text._ZN10layer_norm22ln_bwd_finalize_kernelINS_22Kernel_traits_finalizeILj256E13__nv_bfloat16S2_fS2_fjLb1ELj1024ELj4ENS_18Kernel_traits_baseILj256ES2_S2_fS2_fjLj1024EEEEELb1ELb0EEEvNS_9BwdParamsE --------------------------
	.section	.text._ZN10layer_norm22ln_bwd_finalize_kernelINS_22Kernel_traits_finalizeILj256E13__nv_bfloat16S2_fS2_fjLb1ELj1024ELj4ENS_18Kernel_traits_baseILj256ES2_S2_fS2_fjLj1024EEEEELb1ELb0EEEvNS_9BwdParamsE,"ax",@progbits
	.align	128
        .global         _ZN10layer_norm22ln_bwd_finalize_kernelINS_22Kernel_traits_finalizeILj256E13__nv_bfloat16S2_fS2_fjLb1ELj1024ELj4ENS_18Kernel_traits_baseILj256ES2_S2_fS2_fjLj1024EEEEELb1ELb0EEEvNS_9BwdParamsE
        .type           _ZN10layer_norm22ln_bwd_finalize_kernelINS_22Kernel_traits_finalizeILj256E13__nv_bfloat16S2_fS2_fjLb1ELj1024ELj4ENS_18Kernel_traits_baseILj256ES2_S2_fS2_fjLj1024EEEEELb1ELb0EEEvNS_9BwdParamsE,@function
        .size           _ZN10layer_norm22ln_bwd_finalize_kernelINS_22Kernel_traits_finalizeILj256E13__nv_bfloat16S2_fS2_fjLb1ELj1024ELj4ENS_18Kernel_traits_baseILj256ES2_S2_fS2_fjLj1024EEEEELb1ELb0EEEvNS_9BwdParamsE,(.L_x_6540 - _ZN10layer_norm22ln_bwd_finalize_kernelINS_22Kernel_traits_finalizeILj256E13__nv_bfloat16S2_fS2_fjLb1ELj1024ELj4ENS_18Kernel_traits_baseILj256ES2_S2_fS2_fjLj1024EEEEELb1ELb0EEEvNS_9BwdParamsE)
        .other          _ZN10layer_norm22ln_bwd_finalize_kernelINS_22Kernel_traits_finalizeILj256E13__nv_bfloat16S2_fS2_fjLb1ELj1024ELj4ENS_18Kernel_traits_baseILj256ES2_S2_fS2_fjLj1024EEEEELb1ELb0EEEvNS_9BwdParamsE,@"STO_CUDA_ENTRY STV_DEFAULT"
_ZN10layer_norm22ln_bwd_finalize_kernelINS_22Kernel_traits_finalizeILj256E13__nv_bfloat16S2_fS2_fjLb1ELj1024ELj4ENS_18Kernel_traits_baseILj256ES2_S2_fS2_fjLj1024EEEEELb1ELb0EEEvNS_9BwdParamsE:
.text._ZN10layer_norm22ln_bwd_finalize_kernelINS_22Kernel_traits_finalizeILj256E13__nv_bfloat16S2_fS2_fjLb1ELj1024ELj4ENS_18Kernel_traits_baseILj256ES2_S2_fS2_fjLj1024EEEEELb1ELb0EEEvNS_9BwdParamsE:
        /* <DEDUP_REMOVED lines=24> */
.L_x_2478:
        /* <DEDUP_REMOVED lines=36> */
.L_x_2470:
        /* <DEDUP_REMOVED lines=49> */
.L_x_2469:
[----:B------:R-:W-:Y:S05]  /*06d0*/  BSYNC B1 ;  /* 0x0000000000017941 */ /* 0x000fea0003800000 */
.L_x_2468:
        /* <DEDUP_REMOVED lines=31> */
.L_x_2472:
[----:B------:R-:W-:Y:S05]  /*08d0*/  BSYNC B1 ;  /* 0x0000000000017941 */ /* 0x000fea0003800000 */
.L_x_2471:
        /* <DEDUP_REMOVED lines=16> */
.L_x_2473:
[----:B------:R-:W-:Y:S05]  /*09e0*/  BSYNC B1 ;  /* 0x0000000000017941 */ /* 0x000fea0003800000 */
.L_x_2467:
[----:B------:R-:W-:Y:S05]  /*09f0*/  BSYNC B0 ;  /* 0x0000000000007941 */ /* 0x000fea0003800000 */
.L_x_2466:
        /* <DEDUP_REMOVED lines=40> */
.L_x_2494:
        /* <DEDUP_REMOVED lines=8> */
.L_x_2474:
        /* <DEDUP_REMOVED lines=23> */
.L_x_2477:
[----:B------:R-:W-:Y:S05]  /*0e70*/  BSYNC B0 ;  /* 0x0000000000007941 */ /* 0x000fea0003800000 */
.L_x_2476:
[C---:B------:R-:W-:Y:S01]  /*0e80*/  ISETP.GT.U32.AND P1, PT, R4.reuse, -0x101, PT ;  /* 0xfffffeff0400780c */ /* 0x040fe20003f24070 */
[----:B------:R-:W-:Y:S01]  /*0e90*/  VIADD R4, R4, 0x100 ;  /* 0x0000010004047836 */ /* 0x000fe20000000000 */
[----:B------:R-:W-:-:S11]  /*0ea0*/  IADD3 R5, R5, 0x80, RZ ;  /* 0x0000008005057810 */ /* 0x000fd60007ffe0ff */
[----:B------:R-:W-:Y:S05]  /*0eb0*/  @P1 BRA `(.L_x_2478) ;  /* 0xfffffff000b01947 */ /* 0x000fea000383ffff */
[----:B------:R-:W-:Y:S05]  /*0ec0*/  EXIT ;  /* 0x000000000000794d */ /* 0x000fea0003800000 */
.L_x_2475:
[----:B0-----:R-:W-:Y:S01]  /*0ed0*/  HFMA2.MMA R24, -RZ, RZ, 0, 5.9604644775390625e-08 ;  /* 0x00000001ff187435 */ /* 0x001fe200000001ff */
[----:B----4-:R-:W-:Y:S02]  /*0ee0*/  MOV R23, R10 ;  /* 0x0000000a00177202 */ /* 0x010fe40000000f00 */
[----:B------:R-:W-:Y:S02]  /*0ef0*/  MOV R25, 0x1f ;  /* 0x0000001f00197802 */ /* 0x000fe40000000f00 */
[----:B------:R-:W-:-:S07]  /*0f00*/  MOV R20, 0xffffffff ;  /* 0xffffffff00147802 */ /* 0x000fce0000000f00 */
[----:B-123--:R-:W-:Y:S05]  /*0f10*/  WARPSYNC.COLLECTIVE R20, `(.L_x_2479) ;  /* 0x0000000014087348 */ /* 0x00efea0003c00000 */
[----:B------:R0:W4:Y:S02]  /*0f20*/  SHFL.BFLY P2, R22, R23, R24, R25 ;  /* 0x0c00001817167389 */ /* 0x0001240000040019 */
[----:B01234-:R-:W-:Y:S01]  /*0f30*/  ENDCOLLECTIVE ;  /* 0x000000000000791b */ /* 0x01ffe20003800000 */
.L_x_2479:
[----:B------:R-:W-:Y:S01]  /*0f40*/  HFMA2.MMA R24, -RZ, RZ, 0, 1.1920928955078125e-07 ;  /* 0x00000002ff187435 */ /* 0x000fe200000001ff */
[----:B------:R-:W-:-:S05]  /*0f50*/  MOV R11, R22 ;  /* 0x00000016000b7202 */ /* 0x000fca0000000f00 */
[----:B------:R-:W-:-:S04]  /*0f60*/  FADD.FTZ R11, R10, R11 ;  /* 0x0000000b0a0b7221 */ /* 0x000fc80000010000 */
[----:B------:R-:W-:-:S07]  /*0f70*/  IMAD.MOV.U32 R23, RZ, RZ, R11 ;  /* 0x000000ffff177224 */ /* 0x000fce00078e000b */
[----:B------:R-:W-:Y:S05]  /*0f80*/  WARPSYNC.COLLECTIVE R20, `(.L_x_2480) ;  /* 0x0000000014087348 */ /* 0x000fea0003c00000 */
[----:B------:R0:W1:Y:S02]  /*0f90*/  SHFL.BFLY P2, R22, R23, R24, R25 ;  /* 0x0c00001817167389 */ /* 0x0000640000040019 */
[----:B01----:R-:W-:Y:S01]  /*0fa0*/  ENDCOLLECTIVE ;  /* 0x000000000000791b */ /* 0x003fe20003800000 */
.L_x_2480:
[----:B------:R-:W-:Y:S01]  /*0fb0*/  HFMA2.MMA R24, -RZ, RZ, 0, 2.384185791015625e-07 ;  /* 0x00000004ff187435 */ /* 0x000fe200000001ff */
[----:B------:R-:W-:-:S05]  /*0fc0*/  MOV R14, R22 ;  /* 0x00000016000e7202 */ /* 0x000fca0000000f00 */
[----:B------:R-:W-:-:S05]  /*0fd0*/  FADD.FTZ R14, R11, R14 ;  /* 0x0000000e0b0e7221 */ /* 0x000fca0000010000 */
[----:B------:R-:W-:-:S07]  /*0fe0*/  MOV R23, R14 ;  /* 0x0000000e00177202 */ /* 0x000fce0000000f00 */
[----:B------:R-:W-:Y:S05]  /*0ff0*/  WARPSYNC.COLLECTIVE R20, `(.L_x_2481) ;  /* 0x0000000014087348 */ /* 0x000fea0003c00000 */
[----:B------:R0:W1:Y:S02]  /*1000*/  SHFL.BFLY P2, R22, R23, R24, R25 ;  /* 0x0c00001817167389 */ /* 0x0000640000040019 */
[----:B01----:R-:W-:Y:S01]  /*1010*/  ENDCOLLECTIVE ;  /* 0x000000000000791b */ /* 0x003fe20003800000 */
.L_x_2481:
[----:B------:R-:W-:Y:S01]  /*1020*/  IMAD.MOV.U32 R24, RZ, RZ, 0x8 ;  /* 0x00000008ff187424 */ /* 0x000fe200078e00ff */
[----:B------:R-:W-:-:S05]  /*1030*/  MOV R13, R22 ;  /* 0x00000016000d7202 */ /* 0x000fca0000000f00 */
[----:B------:R-:W-:-:S05]  /*1040*/  FADD.FTZ R13, R14, R13 ;  /* 0x0000000d0e0d7221 */ /* 0x000fca0000010000 */
[----:B------:R-:W-:-:S07]  /*1050*/  MOV R23, R13 ;  /* 0x0000000d00177202 */ /* 0x000fce0000000f00 */
[----:B------:R-:W-:Y:S05]  /*1060*/  WARPSYNC.COLLECTIVE R20, `(.L_x_2482) ;  /* 0x0000000014087348 */ /* 0x000fea0003c00000 */
[----:B------:R0:W1:Y:S02]  /*1070*/  SHFL.BFLY P2, R22, R23, R24, R25 ;  /* 0x0c00001817167389 */ /* 0x0000640000040019 */
[----:B01----:R-:W-:Y:S01]  /*1080*/  ENDCOLLECTIVE ;  /* 0x000000000000791b */ /* 0x003fe20003800000 */
.L_x_2482:
[----:B------:R-:W-:Y:S01]  /*1090*/  HFMA2.MMA R24, -RZ, RZ, 0, 9.5367431640625e-07 ;  /* 0x00000010ff187435 */ /* 0x000fe200000001ff */
[----:B------:R-:W-:-:S05]  /*10a0*/  MOV R10, R22 ;  /* 0x00000016000a7202 */ /* 0x000fca0000000f00 */
[----:B------:R-:W-:-:S05]  /*10b0*/  FADD.FTZ R11, R13, R10 ;  /* 0x0000000a0d0b7221 */ /* 0x000fca0000010000 */
[----:B------:R-:W-:-:S07]  /*10c0*/  MOV R23, R11 ;  /* 0x0000000b00177202 */ /* 0x000fce0000000f00 */
[----:B------:R-:W-:Y:S05]  /*10d0*/  WARPSYNC.COLLECTIVE R20, `(.L_x_2483) ;  /* 0x0000000014087348 */ /* 0x000fea0003c00000 */
[----:B------:R0:W1:Y:S02]  /*10e0*/  SHFL.BFLY P2, R22, R23, R24, R25 ;  /* 0x0c00001817167389 */ /* 0x0000640000040019 */
[----:B01----:R-:W-:Y:S01]  /*10f0*/  ENDCOLLECTIVE ;  /* 0x000000000000791b */ /* 0x003fe20003800000 */
.L_x_2483:
[----:B------:R-:W-:Y:S01]  /*1100*/  HFMA2.MMA R24, -RZ, RZ, 0, 5.9604644775390625e-08 ;  /* 0x00000001ff187435 */ /* 0x000fe200000001ff */
[----:B------:R-:W-:Y:S02]  /*1110*/  MOV R23, R12 ;  /* 0x0000000c00177202 */ /* 0x000fe40000000f00 */
[----:B------:R-:W-:-:S08]  /*1120*/  MOV R10, R22 ;  /* 0x00000016000a7202 */ /* 0x000fd00000000f00 */
[----:B------:R-:W-:Y:S05]  /*1130*/  WARPSYNC.COLLECTIVE R20, `(.L_x_2484) ;  /* 0x0000000014087348 */ /* 0x000fea0003c00000 */
[----:B------:R0:W1:Y:S02]  /*1140*/  SHFL.BFLY P2, R22, R23, R24, R25 ;  /* 0x0c00001817167389 */ /* 0x0000640000040019 */
[----:B01----:R-:W-:Y:S01]  /*1150*/  ENDCOLLECTIVE ;  /* 0x000000000000791b */ /* 0x003fe20003800000 */
.L_x_2484:
[----:B------:R-:W-:Y:S01]  /*1160*/  HFMA2.MMA R24, -RZ, RZ, 0, 1.1920928955078125e-07 ;  /* 0x00000002ff187435 */ /* 0x000fe200000001ff */
[----:B------:R-:W-:-:S04]  /*1170*/  IMAD.MOV.U32 R13, RZ, RZ, R22 ;  /* 0x000000ffff0d7224 */ /* 0x000fc800078e0016 */
[----:B------:R-:W-:-:S05]  /*1180*/  FADD.FTZ R15, R12, R13 ;  /* 0x0000000d0c0f7221 */ /* 0x000fca0000010000 */
[----:B------:R-:W-:-:S07]  /*1190*/  MOV R23, R15 ;  /* 0x0000000f00177202 */ /* 0x000fce0000000f00 */
[----:B------:R-:W-:Y:S05]  /*11a0*/  WARPSYNC.COLLECTIVE R20, `(.L_x_2485) ;  /* 0x0000000014087348 */ /* 0x000fea0003c00000 */
[----:B------:R0:W1:Y:S02]  /*11b0*/  SHFL.BFLY P2, R22, R23, R24, R25 ;  /* 0x0c00001817167389 */ /* 0x0000640000040019 */
[----:B01----:R-:W-:Y:S01]  /*11c0*/  ENDCOLLECTIVE ;  /* 0x000000000000791b */ /* 0x003fe20003800000 */
.L_x_2485:
[----:B------:R-:W-:Y:S01]  /*11d0*/  HFMA2.MMA R24, -RZ, RZ, 0, 2.384185791015625e-07 ;  /* 0x00000004ff187435 */ /* 0x000fe200000001ff */
[----:B------:R-:W-:-:S05]  /*11e0*/  MOV R16, R22 ;  /* 0x0000001600107202 */ /* 0x000fca0000000f00 */
[----:B------:R-:W-:-:S05]  /*11f0*/  FADD.FTZ R16, R15, R16 ;  /* 0x000000100f107221 */ /* 0x000fca0000010000 */
[----:B------:R-:W-:-:S07]  /*1200*/  MOV R23, R16 ;  /* 0x0000001000177202 */ /* 0x000fce0000000f00 */
[----:B------:R-:W-:Y:S05]  /*1210*/  WARPSYNC.COLLECTIVE R20, `(.L_x_2486) ;  /* 0x0000000014087348 */ /* 0x000fea0003c00000 */
[----:B------:R0:W1:Y:S02]  /*1220*/  SHFL.BFLY P2, R22, R23, R24, R25 ;  /* 0x0c00001817167389 */ /* 0x0000640000040019 */
[----:B01----:R-:W-:Y:S01]  /*1230*/  ENDCOLLECTIVE ;  /* 0x000000000000791b */ /* 0x003fe20003800000 */
.L_x_2486:
[----:B------:R-:W-:Y:S01]  /*1240*/  HFMA2.MMA R24, -RZ, RZ, 0, 4.76837158203125e-07 ;  /* 0x00000008ff187435 */ /* 0x000fe200000001ff */
[----:B------:R-:W-:-:S05]  /*1250*/  MOV R17, R22 ;  /* 0x0000001600117202 */ /* 0x000fca0000000f00 */
[----:B------:R-:W-:-:S04]  /*1260*/  FADD.FTZ R17, R16, R17 ;  /* 0x0000001110117221 */ /* 0x000fc80000010000 */
[----:B------:R-:W-:-:S07]  /*1270*/  IMAD.MOV.U32 R23, RZ, RZ, R17 ;  /* 0x000000ffff177224 */ /* 0x000fce00078e0011 */
[----:B------:R-:W-:Y:S05]  /*1280*/  WARPSYNC.COLLECTIVE R20, `(.L_x_2487) ;  /* 0x0000000014087348 */ /* 0x000fea0003c00000 */
[----:B------:R0:W1:Y:S02]  /*1290*/  SHFL.BFLY P2, R22, R23, R24, R25 ;  /* 0x0c00001817167389 */ /* 0x0000640000040019 */
[----:B01----:R-:W-:Y:S01]  /*12a0*/  ENDCOLLECTIVE ;  /* 0x000000000000791b */ /* 0x003fe20003800000 */
.L_x_2487:
[----:B------:R-:W-:Y:S01]  /*12b0*/  HFMA2.MMA R24, -RZ, RZ, 0, 9.5367431640625e-07 ;  /* 0x00000010ff187435 */ /* 0x000fe200000001ff */
[----:B------:R-:W-:-:S05]  /*12c0*/  MOV R12, R22 ;  /* 0x00000016000c7202 */ /* 0x000fca0000000f00 */
[----:B------:R-:W-:-:S05]  /*12d0*/  FADD.FTZ R12, R17, R12 ;  /* 0x0000000c110c7221 */ /* 0x000fca0000010000 */
[----:B------:R-:W-:-:S07]  /*12e0*/  MOV R23, R12 ;  /* 0x0000000c00177202 */ /* 0x000fce0000000f00 */
[----:B------:R-:W-:Y:S05]  /*12f0*/  WARPSYNC.COLLECTIVE R20, `(.L_x_2488) ;  /* 0x0000000014087348 */ /* 0x000fea0003c00000 */
[----:B------:R0:W1:Y:S02]  /*1300*/  SHFL.BFLY P2, R22, R23, R24, R25 ;  /* 0x0c00001817167389 */ /* 0x0000640000040019 */
[----:B01----:R-:W-:Y:S01]  /*1310*/  ENDCOLLECTIVE ;  /* 0x000000000000791b */ /* 0x003fe20003800000 */
.L_x_2488:
[----:B------:R-:W-:Y:S01]  /*1320*/  MOV R23, R8 ;  /* 0x0000000800177202 */ /* 0x000fe20000000f00 */
[----:B------:R-:W-:Y:S01]  /*1330*/  IMAD.MOV.U32 R24, RZ, RZ, 0x1 ;  /* 0x00000001ff187424 */ /* 0x000fe200078e00ff */
[----:B------:R-:W-:-:S07]  /*1340*/  MOV R15, R22 ;  /* 0x00000016000f7202 */ /* 0x000fce0000000f00 */
[----:B------:R-:W-:Y:S05]  /*1350*/  WARPSYNC.COLLECTIVE R20, `(.L_x_2489) ;  /* 0x0000000014087348 */ /* 0x000fea0003c00000 */
[----:B------:R0:W1:Y:S02]  /*1360*/  SHFL.BFLY P2, R22, R23, R24, R25 ;  /* 0x0c00001817167389 */ /* 0x0000640000040019 */
[----:B01----:R-:W-:Y:S01]  /*1370*/  ENDCOLLECTIVE ;  /* 0x000000000000791b */ /* 0x003fe20003800000 */
.L_x_2489:
[----:B------:R-:W-:Y:S01]  /*1380*/  HFMA2.MMA R24, -RZ, RZ, 0, 1.1920928955078125e-07 ;  /* 0x00000002ff187435 */ /* 0x000fe200000001ff */
[----:B------:R-:W-:-:S05]  /*1390*/  MOV R17, R22 ;  /* 0x0000001600117202 */ /* 0x000fca0000000f00 */
[----:B------:R-:W-:-:S05]  /*13a0*/  FADD.FTZ R18, R8, R17 ;  /* 0x0000001108127221 */ /* 0x000fca0000010000 */
[----:B------:R-:W-:-:S07]  /*13b0*/  MOV R23, R18 ;  /* 0x0000001200177202 */ /* 0x000fce0000000f00 */
[----:B------:R-:W-:Y:S05]  /*13c0*/  WARPSYNC.COLLECTIVE R20, `(.L_x_2490) ;  /* 0x0000000014087348 */ /* 0x000fea0003c00000 */
[----:B------:R0:W1:Y:S02]  /*13d0*/  SHFL.BFLY P2, R22, R23, R24, R25 ;  /* 0x0c00001817167389 */ /* 0x0000640000040019 */
[----:B01----:R-:W-:Y:S01]  /*13e0*/  ENDCOLLECTIVE ;  /* 0x000000000000791b */ /* 0x003fe20003800000 */
.L_x_2490:
[----:B------:R-:W-:Y:S01]  /*13f0*/  HFMA2.MMA R24, -RZ, RZ, 0, 2.384185791015625e-07 ;  /* 0x00000004ff187435 */ /* 0x000fe200000001ff */
[----:B------:R-:W-:-:S05]  /*1400*/  MOV R13, R22 ;  /* 0x00000016000d7202 */ /* 0x000fca0000000f00 */
[----:B------:R-:W-:-:S05]  /*1410*/  FADD.FTZ R19, R18, R13 ;  /* 0x0000000d12137221 */ /* 0x000fca0000010000 */
[----:B------:R-:W-:-:S07]  /*1420*/  MOV R23, R19 ;  /* 0x0000001300177202 */ /* 0x000fce0000000f00 */
[----:B------:R-:W-:Y:S05]  /*1430*/  WARPSYNC.COLLECTIVE R20, `(.L_x_2491) ;  /* 0x0000000014087348 */ /* 0x000fea0003c00000 */
[----:B------:R0:W1:Y:S02]  /*1440*/  SHFL.BFLY P2, R22, R23, R24, R25 ;  /* 0x0c00001817167389 */ /* 0x0000640000040019 */
[----:B01----:R-:W-:Y:S01]  /*1450*/  ENDCOLLECTIVE ;  /* 0x000000000000791b */ /* 0x003fe20003800000 */
.L_x_2491:
[----:B------:R-:W-:Y:S01]  /*1460*/  HFMA2.MMA R24, -RZ, RZ, 0, 4.76837158203125e-07 ;  /* 0x00000008ff187435 */ /* 0x000fe200000001ff */
[----:B------:R-:W-:-:S04]  /*1470*/  IMAD.MOV.U32 R8, RZ, RZ, R22 ;  /* 0x000000ffff087224 */ /* 0x000fc800078e0016 */
[----:B------:R-:W-:-:S05]  /*1480*/  FADD.FTZ R8, R19, R8 ;  /* 0x0000000813087221 */ /* 0x000fca0000010000 */
[----:B------:R-:W-:-:S07]  /*1490*/  MOV R23, R8 ;  /* 0x0000000800177202 */ /* 0x000fce0000000f00 */
[----:B------:R-:W-:Y:S05]  /*14a0*/  WARPSYNC.COLLECTIVE R20, `(.L_x_2492) ;  /* 0x0000000014087348 */ /* 0x000fea0003c00000 */
[----:B------:R0:W1:Y:S02]  /*14b0*/  SHFL.BFLY P2, R22, R23, R24, R25 ;  /* 0x0c00001817167389 */ /* 0x0000640000040019 */
[----:B01----:R-:W-:Y:S01]  /*14c0*/  ENDCOLLECTIVE ;  /* 0x000000000000791b */ /* 0x003fe20003800000 */
.L_x_2492:
[----:B------:R-:W-:Y:S01]  /*14d0*/  HFMA2.MMA R24, -RZ, RZ, 0, 9.5367431640625e-07 ;  /* 0x00000010ff187435 */ /* 0x000fe200000001ff */
[----:B------:R-:W-:-:S05]  /*14e0*/  MOV R21, R22 ;  /* 0x0000001600157202 */ /* 0x000fca0000000f00 */
[----:B------:R-:W-:-:S05]  /*14f0*/  FADD.FTZ R21, R8, R21 ;  /* 0x0000001508157221 */ /* 0x000fca0000010000 */
[----:B------:R-:W-:-:S07]  /*1500*/  MOV R23, R21 ;  /* 0x0000001500177202 */ /* 0x000fce0000000f00 */
[----:B------:R-:W-:Y:S05]  /*1510*/  WARPSYNC.COLLECTIVE R20, `(.L_x_2493) ;  /* 0x0000000014087348 */ /* 0x000fea0003c00000 */
[----:B------:R0:W1:Y:S02]  /*1520*/  SHFL.BFLY P2, R22, R23, R24, R25 ;  /* 0x0c00001817167389 */ /* 0x0000640000040019 */
[----:B01----:R-:W-:Y:S01]  /*1530*/  ENDCOLLECTIVE ;  /* 0x000000000000791b */ /* 0x003fe20003800000 */
.L_x_2493:
[----:B------:R-:W-:Y:S01]  /*1540*/  MOV R14, R22 ;  /* 0x00000016000e7202 */ /* 0x000fe20000000f00 */
[----:B------:R-:W-:Y:S06]  /*1550*/  BRA `(.L_x_2494) ;  /* 0xfffffff400c87947 */ /* 0x000fec000383ffff */
.L_x_2495:
        /* <DEDUP_REMOVED lines=10> */
.L_x_6540:


//--------------------- .text._ZN10layer_norm13ln_bwd_kernelINS_13Kernel_traitsI13__nv_bfloat16S2_fS2_fjLj256ELj1ELj4ELj1ELj16ENS_18Kernel_traits_baseILj256ES2_S2_fS2_fjLj128EEEEELb1ELb1ELb1ELb0EEEvNS_9BwdParamsE --------------------------
	.section	.text._ZN10layer_norm13ln_bwd_kernelINS_13Kernel_traitsI13__nv_bfloat16S2_fS2_fjLj256ELj1ELj4ELj1ELj16ENS_18Kernel_traits_baseILj256ES2_S2_fS2_fjLj128EEEEELb1ELb1ELb1ELb0EEEvNS_9BwdParamsE,"ax",@progbits
	.align	128
        .global         _ZN10layer_norm13ln_bwd_kernelINS_13Kernel_traitsI13__nv_bfloat16S2_fS2_fjLj256ELj1ELj4ELj1ELj16ENS_18Kernel_traits_baseILj256ES2_S2_fS2_fjLj128EEEEELb1ELb1ELb1ELb0EEEvNS_9BwdParamsE
        .type           _ZN10layer_norm13ln_bwd_kernelINS_13Kernel_traitsI13__nv_bfloat16S2_fS2_fjLj256ELj1ELj4ELj1ELj16ENS_18Kernel_traits_baseILj256ES2_S2_fS2_fjLj128EEEEELb1ELb1ELb1ELb0EEEvNS_9BwdParamsE,@function
        .size           _ZN10layer_norm13ln_bwd_kernelINS_13Kernel_traitsI13__nv_bfloat16S2_fS2_fjLj256ELj1ELj4ELj1ELj16ENS_18Kernel_traits_baseILj256ES2_S2_fS2_fjLj128EEEEELb1ELb1ELb1ELb0EEEvNS_9BwdParamsE,(.L_x_6541 - _ZN10layer_norm13ln_bwd_kernelINS_13Kernel_traitsI13__nv_bfloat16S2_fS2_fjLj256ELj1ELj4ELj1ELj16ENS_18Kernel_traits_baseILj256ES2_S2_fS2_fjLj128EEEEELb1ELb1ELb1ELb0EEEvNS_9BwdParamsE)
        .other          _ZN10layer_norm13ln_bwd_kernelINS_13Kernel_traitsI13__nv_bfloat16S2_fS2_fjLj256ELj1ELj4ELj1ELj16ENS_18Kernel_traits_baseILj256ES2_S2_fS2_fjLj128EEEEELb1ELb1ELb1ELb0EEEvNS_9BwdParamsE,@"STO_CUDA_ENTRY STV_DEFAULT"
_ZN10layer_norm13ln_bwd_kernelINS_13Kernel_traitsI13__nv_bfloat16S2_fS2_fjLj256ELj1ELj4ELj1ELj16ENS_18Kernel_traits_baseILj256ES2_S2_fS2_fjLj128EEEEELb1ELb1ELb1ELb0EEEvNS_9BwdParamsE:
.text._ZN10layer_norm13ln_bwd_kernelINS_13Kernel_traitsI13__nv_bfloat16S2_fS2_fjLj256ELj1ELj4ELj1ELj16ENS_18Kernel_traits_baseILj256ES2_S2_fS2_fjLj128EEEEELb1ELb1ELb1ELb0EEEvNS_9BwdParamsE:
        /* <DEDUP_REMOVED lines=41> */
[----:B------:R-:W-:Y:S01]  /*0290*/  IMAD.U32 R5, R9, 0x10000, RZ ;  /* 0x0001000009057824 */ /* 0x000fe200078e00ff */
[----:B------:R-:W-:Y:S01]  /*02a0*/  SHF.L.U32 R4, R8, 0x10, RZ ;  /* 0x0000001008047819 */ /* 0x000fe200000006ff */
[----:B------:R-:W-:Y:S01]  /*02b0*/  IMAD.U32 R7, R11, 0x10000, RZ ;  /* 0x000100000b077824 */ /* 0x000fe200078e00ff */
[----:B------:R-:W0:Y:S01]  /*02c0*/  LDC.U8 R8, c[0x0][0x2a0] ;  /* 0x0000a800ff087b82 */ /* 0x000e220000000000 */
[----:B------:R-:W-:Y:S01]  /*02d0*/  @P2 PRMT R16, R9, 0x7632, R16 ;  /* 0x0000763209102816 */ /* 0x000fe20000000010 */
[----:B------:R-:W-:Y:S01]  /*02e0*/  HFMA2.MMA R45, -RZ, RZ, 0, 0 ;  /* 0x00000000ff2d7435 */ /* 0x000fe200000001ff */
[----:B------:R-:W-:Y:S02]  /*02f0*/  @P2 PRMT R20, R10, 0x7632, R20 ;  /* 0x000076320a142816 */ /* 0x000fe40000000014 */
[----:B------:R-:W-:Y:S02]  /*0300*/  @P2 PRMT R17, R12, 0x7632, R17 ;  /* 0x000076320c112816 */ /* 0x000fe40000000011 */
[----:B------:R-:W-:-:S02]  /*0310*/  @P2 PRMT R19, R14, 0x7632, R19 ;  /* 0x000076320e132816 */ /* 0x000fc40000000013 */
[----:B------:R-:W-:Y:S01]  /*0320*/  @P2 PRMT R21, R11, 0x7632, R21 ;  /* 0x000076320b152816 */ /* 0x000fe20000000015 */
[----:B------:R-:W-:Y:S01]  /*0330*/  IMAD.U32 R17, R17, 0x10000, RZ ;  /* 0x0001000011117824 */ /* 0x000fe200078e00ff */
[----:B------:R-:W-:Y:S01]  /*0340*/  @P2 PRMT R18, R13, 0x7632, R18 ;  /* 0x000076320d122816 */ /* 0x000fe20000000012 */
[----:B------:R-:W-:Y:S01]  /*0350*/  IMAD.U32 R19, R19, 0x10000, RZ ;  /* 0x0001000013137824 */ /* 0x000fe200078e00ff */
[----:B------:R-:W-:Y:S02]  /*0360*/  @P2 PRMT R80, R15, 0x7632, R80 ;  /* 0x000076320f502816 */ /* 0x000fe40000000050 */
[----:B------:R-:W-:Y:S01]  /*0370*/  SHF.L.U32 R6, R10, 0x10, RZ ;  /* 0x000000100a067819 */ /* 0x000fe200000006ff */
[----:B------:R-:W-:Y:S01]  /*0380*/  IMAD.U32 R10, R13, 0x10000, RZ ;  /* 0x000100000d0a7824 */ /* 0x000fe200078e00ff */
[----:B------:R-:W-:Y:S01]  /*0390*/  SHF.L.U32 R9, R12, 0x10, RZ ;  /* 0x000000100c097819 */ /* 0x000fe200000006ff */
[----:B------:R-:W-:Y:S01]  /*03a0*/  IMAD.U32 R12, R15, 0x10000, RZ ;  /* 0x000100000f0c7824 */ /* 0x000fe200078e00ff */
[----:B------:R-:W-:Y:S01]  /*03b0*/  SHF.L.U32 R11, R14, 0x10, RZ ;  /* 0x000000100e0b7819 */ /* 0x000fe200000006ff */
[----:B------:R-:W-:Y:S01]  /*03c0*/  IMAD.U32 R13, R3, 0x10000, RZ ;  /* 0x00010000030d7824 */ /* 0x000fe200078e00ff */
[----:B------:R-:W-:Y:S01]  /*03d0*/  SHF.L.U32 R14, R16, 0x10, RZ ;  /* 0x00000010100e7819 */ /* 0x000fe200000006ff */
[----:B------:R-:W-:Y:S01]  /*03e0*/  IMAD.U32 R15, R20, 0x10000, RZ ;  /* 0x00010000140f7824 */ /* 0x000fe200078e00ff */
[----:B------:R-:W-:-:S02]  /*03f0*/  SHF.L.U32 R16, R21, 0x10, RZ ;  /* 0x0000001015107819 */ /* 0x000fc400000006ff */
[----:B------:R-:W-:Y:S02]  /*0400*/  SHF.L.U32 R18, R18, 0x10, RZ ;  /* 0x0000001012127819 */ /* 0x000fe400000006ff */
[----:B------:R-:W-:-:S07]  /*0410*/  SHF.L.U32 R80, R80, 0x10, RZ ;  /* 0x0000001050507819 */ /* 0x000fce00000006ff */
.L_x_2538:
[----:B-1----:R-:W1:Y:S08]  /*0420*/  LDC.64 R82, c[0x0][0x288] ;  /* 0x0000a200ff527b82 */ /* 0x002e700000000a00 */
[----:B--23--:R-:W2:Y:S08]  /*0430*/  LDC.64 R88, c[0x0][0x280] ;  /* 0x0000a000ff587b82 */ /* 0x00ceb00000000a00 */
[----:B------:R-:W3:Y:S01]  /*0440*/  LDC.64 R84, c[0x0][0x258] ;  /* 0x00009600ff547b82 */ /* 0x000ee20000000a00 */
[----:B-1----:R-:W-:-:S06]  /*0450*/  IMAD.WIDE R90, R2, 0x4, R82 ;  /* 0x00000004025a7825 */ /* 0x002fcc00078e0252 */
[----:B------:R-:W4:Y:S01]  /*0460*/  LDG.E R90, desc[UR4][R90.64] ;  /* 0x000000045a5a7981 */ /* 0x000f22000c1e1900 */
[C---:B--2---:R-:W-:Y:S02]  /*0470*/  IMAD.WIDE R92, R2.reuse, 0x4, R88 ;  /* 0x00000004025c7825 */ /* 0x044fe400078e0258 */
[----:B------:R-:W1:Y:S04]  /*0480*/  LDC.64 R88, c[0x0][0x250] ;  /* 0x00009400ff587b82 */ /* 0x000e680000000a00 */
[----:B-----5:R2:W5:Y:S01]  /*0490*/  LDG.E R92, desc[UR4][R92.64] ;  /* 0x000000045c5c7981 */ /* 0x020562000c1e1900 */
[----:B---3--:R-:W-:-:S03]  /*04a0*/  IMAD.WIDE R104, R2, 0x4, R84 ;  /* 0x0000000402687825 */ /* 0x008fc600078e0254 */
[----:B------:R-:W3:Y:S02]  /*04b0*/  LDC.64 R84, c[0x0][0x2c8] ;  /* 0x0000b200ff547b82 */ /* 0x000ee40000000a00 */
        /* <DEDUP_REMOVED lines=8> */
[----:B---3--:R-:W-:Y:S01]  /*0540*/  IMAD.WIDE.U32 R84, R82, 0x20, R84 ;  /* 0x0000002052547825 */ /* 0x008fe200078e0054 */
[----:B----4-:R-:W-:-:S13]  /*0550*/  ISETP.GT.AND P3, PT, R90, RZ, PT ;  /* 0x000000ff5a00720c */ /* 0x010fda0003f64270 */
[----:B--2---:R-:W-:Y:S05]  /*0560*/  @P3 BRA `(.L_x_2499) ;  /* 0x00000000006c3947 */ /* 0x004fea0003800000 */
[----:B-----5:R-:W-:Y:S01]  /*0570*/  ISETP.GE.AND P4, PT, R92, 0x1, PT ;  /* 0x000000015c00780c */ /* 0x020fe20003f86270 */
[----:B------:R-:W-:Y:S01]  /*0580*/  IMAD.MOV.U32 R91, RZ, RZ, RZ ;  /* 0x000000ffff5b7224 */ /* 0x000fe200078e00ff */
[----:B------:R-:W-:Y:S01]  /*0590*/  MOV R93, RZ ;  /* 0x000000ff005d7202 */ /* 0x000fe20000000f00 */
[----:B------:R-:W-:-:S10]  /*05a0*/  IMAD.MOV.U32 R103, RZ, RZ, RZ ;  /* 0x000000ffff677224 */ /* 0x000fd400078e00ff */
        /* <DEDUP_REMOVED lines=9> */
[----:B------:R2:W5:Y:S04]  /*0640*/  @P0 LDG.E.128 R24, desc[UR4][R84.64] ;  /* 0x0000000454180981 */ /* 0x000568000c1e1d00 */
[----:B------:R2:W5:Y:S01]  /*0650*/  @P0 LDG.E.128 R20, desc[UR4][R84.64+0x10] ;  /* 0x0000100454140981 */ /* 0x000562000c1e1d00 */
[----:B-1----:R-:W-:-:S06]  /*0660*/  IMAD.WIDE.U32 R88, R91, 0x8, R88 ;  /* 0x000000085b587825 */ /* 0x002fcc00078e0058 */
[----:B------:R-:W3:Y:S01]  /*0670*/  LDG.E.64 R88, desc[UR4][R88.64] ;  /* 0x0000000458587981 */ /* 0x000ee2000c1e1b00 */
[----:B------:R-:W-:Y:S01]  /*0680*/  HFMA2.MMA R103, -RZ, RZ, 0, 0 ;  /* 0x00000000ff677435 */ /* 0x000fe200000001ff */
        /* <DEDUP_REMOVED lines=9> */
.L_x_2499:
[----:B-----5:R-:W-:Y:S01]  /*0720*/  ISETP.GE.AND P4, PT, R92, 0x1, PT ;  /* 0x000000015c00780c */ /* 0x020fe20003f86270 */
[----:B------:R-:W-:Y:S01]  /*0730*/  HFMA2.MMA R103, -RZ, RZ, 0, 0 ;  /* 0x00000000ff677435 */ /* 0x000fe200000001ff */
[----:B------:R-:W-:-:S11]  /*0740*/  MOV R91, RZ ;  /* 0x000000ff005b7202 */ /* 0x000fd60000000f00 */
[----:B------:R-:W-:-:S04]  /*0750*/  @P4 VIADD R104, R92, 0xffffffff ;  /* 0xffffffff5c684836 */ /* 0x000fc80000000000 */
[----:B------:R-:W-:-:S05]  /*0760*/  @P4 IMAD R104, R104, R81, RZ ;  /* 0x0000005168684224 */ /* 0x000fca00078e02ff */
[----:B------:R-:W-:-:S04]  /*0770*/  @P4 SHF.R.S32.HI R93, RZ, 0x1f, R104 ;  /* 0x0000001fff5d4819 */ /* 0x000fc80000011468 */
[----:B------:R-:W-:Y:S01]  /*0780*/  @P4 LEA.HI R105, R93, R104, RZ, 0x3 ;  /* 0x000000685d694211 */ /* 0x000fe200078f18ff */
[----:B------:R-:W-:-:S03]  /*0790*/  IMAD.MOV.U32 R93, RZ, RZ, RZ ;  /* 0x000000ffff5d7224 */ /* 0x000fc600078e00ff */
[----:B------:R-:W-:Y:S01]  /*07a0*/  @P4 LEA.HI.SX32 R91, R105, R0, 0x1d ;  /* 0x00000000695b4211 */ /* 0x000fe200078feaff */
[----:B------:R-:W-:Y:S06]  /*07b0*/  @!P2 BRA `(.L_x_2500) ;  /* 0x00000004008ca947 */ /* 0x000fec0003800000 */
[----:B------:R-:W1:Y:S01]  /*07c0*/  LDC.64 R72, c[0x0][0x2b8] ;  /* 0x0000ae00ff487b82 */ /* 0x000e620000000a00 */
[----:B------:R-:W-:Y:S01]  /*07d0*/  VIADD R90, R90, 0xffffffff ;  /* 0xffffffff5a5a7836 */ /* 0x000fe20000000000 */
[----:B------:R-:W2:Y:S03]  /*07e0*/  LDG.E R88, desc[UR4][R88.64] ;  /* 0x0000000458587981 */ /* 0x000ea6000c1e1900 */
[----:B------:R-:W-:-:S03]  /*07f0*/  IMAD R90, R90, R81, RZ ;  /* 0x000000515a5a7224 */ /* 0x000fc600078e02ff */
[----:B------:R-:W3:Y:S02]  /*0800*/  LDC.64 R94, c[0x0][0x238] ;  /* 0x00008e00ff5e7b82 */ /* 0x000ee40000000a00 */
[----:B------:R-:W-:-:S04]  /*0810*/  SHF.R.S32.HI R3, RZ, 0x1f, R90 ;  /* 0x0000001fff037819 */ /* 0x000fc8000001145a */
[----:B------:R-:W-:Y:S02]  /*0820*/  LEA.HI R3, R3, R90, RZ, 0x3 ;  /* 0x0000005a03037211 */ /* 0x000fe400078f18ff */
[----:B------:R-:W4:Y:S02]  /*0830*/  LDC.64 R76, c[0x0][0x240] ;  /* 0x00009000ff4c7b82 */ /* 0x000f240000000a00 */
[----:B------:R-:W-:-:S05]  /*0840*/  LEA.HI.SX32 R3, R3, R0, 0x1d ;  /* 0x0000000003037211 */ /* 0x000fca00078feaff */
[----:B-1----:R-:W-:-:S06]  /*0850*/  IMAD.WIDE.U32 R72, R3, 0x10, R72 ;  /* 0x0000001003487825 */ /* 0x002fcc00078e0048 */
[----:B------:R-:W2:Y:S01]  /*0860*/  LDG.E.128 R72, desc[UR4][R72.64] ;  /* 0x0000000448487981 */ /* 0x000ea2000c1e1d00 */
[----:B---3--:R-:W-:-:S05]  /*0870*/  IMAD.WIDE.U32 R94, R82, 0x20, R94 ;  /* 0x00000020525e7825 */ /* 0x008fca00078e005e */
[----:B------:R-:W3:Y:S01]  /*0880*/  LDG.E.128 R68, desc[UR4][R94.64] ;  /* 0x000000045e447981 */ /* 0x000ee2000c1e1d00 */
[----:B----4-:R-:W-:-:S03]  /*0890*/  IMAD.WIDE.U32 R86, R91, 0x8, R76 ;  /* 0x000000085b567825 */ /* 0x010fc600078e004c */
[----:B------:R1:W4:Y:S04]  /*08a0*/  LDG.E.128 R76, desc[UR4][R94.64+0x10] ;  /* 0x000010045e4c7981 */ /* 0x000328000c1e1d00 */
[----:B------:R-:W4:Y:S01]  /*08b0*/  LDG.E.64 R86, desc[UR4][R86.64] ;  /* 0x0000000456567981 */ /* 0x000f22000c1e1b00 */
[----:B------:R-:W-:-:S04]  /*08c0*/  ISETP.NE.U32.AND P0, PT, RZ, UR6, PT ;  /* 0x00000006ff007c0c */ /* 0x000fc8000bf05070 */
[----:B------:R-:W-:-:S13]  /*08d0*/  ISETP.NE.AND.EX P0, PT, RZ, UR7, PT, P0 ;  /* 0x00000007ff007c0c */ /* 0x000fda000bf05300 */
[----:B------:R-:W5:Y:S04]  /*08e0*/  @P0 LDG.E.128 R24, desc[UR4][R84.64] ;  /* 0x0000000454180981 */ /* 0x000f68000c1e1d00 */
[----:B------:R4:W5:Y:S01]  /*08f0*/  @P0 LDG.E.128 R20, desc[UR4][R84.64+0x10] ;  /* 0x0000100454140981 */ /* 0x000962000c1e1d00 */
[----:B0-----:R-:W-:-:S04]  /*0900*/  ISETP.NE.AND P0, PT, R8, RZ, PT ;  /* 0x000000ff0800720c */ /* 0x001fc80003f05270 */
[----:B--2---:R-:W-:Y:S02]  /*0910*/  FSEL R3, R88, RZ, !P0 ;  /* 0x000000ff58037208 */ /* 0x004fe40004000000 */
[C---:B------:R-:W-:Y:S02]  /*0920*/  PRMT R88, R72.reuse, 0x7632, R88 ;  /* 0x0000763248587816 */ /* 0x040fe40000000058 */
[----:B------:R-:W-:Y:S01]  /*0930*/  SHF.L.U32 R89, R72, 0x10, RZ ;  /* 0x0000001048597819 */ /* 0x000fe200000006ff */
[C---:B-1----:R-:W-:Y:S01]  /*0940*/  IMAD.U32 R94, R75.reuse, 0x10000, RZ ;  /* 0x000100004b5e7824 */ /* 0x042fe200078e00ff */
[----:B------:R-:W-:Y:S01]  /*0950*/  PRMT R103, R75, 0x7632, R103 ;  /* 0x000076324b677816 */ /* 0x000fe20000000067 */
[C---:B---3--:R-:W-:Y:S01]  /*0960*/  FADD.FTZ R68, -R3.reuse, R68 ;  /* 0x0000004403447221 */ /* 0x048fe20000010100 */
[C---:B------:R-:W-:Y:S01]  /*0970*/  FADD.FTZ R70, -R3.reuse, R70 ;  /* 0x0000004603467221 */ /* 0x040fe20000010100 */
[C---:B------:R-:W-:Y:S01]  /*0980*/  FADD.FTZ R90, -R3.reuse, R69 ;  /* 0x00000045035a7221 */ /* 0x040fe20000010100 */
[C---:B----4-:R-:W-:Y:S01]  /*0990*/  FADD.FTZ R76, -R3.reuse, R76 ;  /* 0x0000004c034c7221 */ /* 0x050fe20000010100 */
[C---:B------:R-:W-:Y:S01]  /*09a0*/  FADD.FTZ R98, -R3.reuse, R71 ;  /* 0x0000004703627221 */ /* 0x040fe20000010100 */
[C---:B------:R-:W-:Y:S01]  /*09b0*/  PRMT R84, R74.reuse, 0x7632, R84 ;  /* 0x000076324a547816 */ /* 0x040fe20000000054 */
[----:B------:R-:W-:Y:S01]  /*09c0*/  FADD.FTZ R72, -R3, R77 ;  /* 0x0000004d03487221 */ /* 0x000fe20000010100 */
[----:B------:R-:W-:Y:S01]  /*09d0*/  SHF.L.U32 R85, R74, 0x10, RZ ;  /* 0x000000104a557819 */ /* 0x000fe200000006ff */
[----:B------:R-:W-:Y:S01]  /*09e0*/  FMUL.FTZ R71, R83, R76 ;  /* 0x0000004c53477220 */ /* 0x000fe20000410000 */
[----:B------:R-:W-:Y:S01]  /*09f0*/  SHF.R.U32.HI R75, RZ, 0x8, R87 ;  /* 0x00000008ff4b7819 */ /* 0x000fe20000011657 */
[C---:B------:R-:W-:Y:S01]  /*0a00*/  FADD.FTZ R78, -R3.reuse, R78 ;  /* 0x0000004e034e7221 */ /* 0x040fe20000010100 */
[----:B------:R-:W-:Y:S01]  /*0a10*/  SHF.L.U32 R88, R88, 0x10, RZ ;  /* 0x0000001058587819 */ /* 0x000fe200000006ff */
[----:B------:R-:W-:Y:S01]  /*0a20*/  FADD.FTZ R74, -R3, R79 ;  /* 0x0000004f034a7221 */ /* 0x000fe20000010100 */
[----:B------:R-:W-:Y:S01]  /*0a30*/  FMUL.FTZ R76, R4, R89 ;  /* 0x00000059044c7220 */ /* 0x000fe20000410000 */
[C---:B------:R-:W-:Y:S01]  /*0a40*/  FMUL.FTZ R3, R83.reuse, R68 ;  /* 0x0000004453037220 */ /* 0x040fe20000410000 */
[C---:B------:R-:W-:Y:S01]  /*0a50*/  FMUL.FTZ R69, R83.reuse, R70 ;  /* 0x0000004653457220 */ /* 0x040fe20000410000 */
[C---:B------:R-:W-:Y:S01]  /*0a60*/  FMUL.FTZ R68, R83.reuse, R90 ;  /* 0x0000005a53447220 */ /* 0x040fe20000410000 */
[----:B------:R-:W-:Y:S01]  /*0a70*/  FMUL.FTZ R70, R83, R98 ;  /* 0x0000006253467220 */ /* 0x000fe20000410000 */
[C---:B------:R-:W-:Y:S01]  /*0a80*/  PRMT R91, R73.reuse, 0x7632, R91 ;  /* 0x00007632495b7816 */ /* 0x040fe2000000005b */
[----:B------:R-:W-:Y:S01]  /*0a90*/  IMAD.U32 R93, R73, 0x10000, RZ ;  /* 0x00010000495d7824 */ /* 0x000fe200078e00ff */
[----:B------:R-:W-:Y:S01]  /*0aa0*/  PRMT R98, R75, 0x7610, R98 ;  /* 0x000076104b627816 */ /* 0x000fe20000000062 */
[----:B------:R-:W-:Y:S01]  /*0ab0*/  FMUL.FTZ R75, R13, R88 ;  /* 0x000000580d4b7220 */ /* 0x000fe20000410000 */
[----:B------:R-:W-:Y:S01]  /*0ac0*/  SHF.L.U32 R90, R84, 0x10, RZ ;  /* 0x00000010545a7819 */ /* 0x000fe200000006ff */
[----:B------:R-:W-:Y:S01]  /*0ad0*/  FADD.FTZ R84, RZ, R76 ;  /* 0x0000004cff547221 */ /* 0x000fe20000010000 */
[----:B------:R-:W-:Y:S01]  /*0ae0*/  FFMA.FTZ R77, R3, R76, RZ ;  /* 0x0000004c034d7223 */ /* 0x000fe200000100ff */
[----:B------:R-:W-:Y:S01]  /*0af0*/  FMUL.FTZ R73, R83, R78 ;  /* 0x0000004e53497220 */ /* 0x000fe20000410000 */
[----:B------:R-:W-:-:S02]  /*0b00*/  IMAD.U32 R91, R91, 0x10000, RZ ;  /* 0x000100005b5b7824 */ /* 0x000fc400078e00ff */
[----:B------:R-:W-:Y:S01]  /*0b10*/  FMUL.FTZ R78, R5, R93 ;  /* 0x0000005d054e7220 */ /* 0x000fe20000410000 */
[----:B------:R-:W-:Y:S01]  /*0b20*/  FADD.FTZ R79, R84, R75 ;  /* 0x0000004b544f7221 */ /* 0x000fe20000010000 */
[C---:B------:R-:W-:Y:S01]  /*0b30*/  FFMA.FTZ R84, R68.reuse, R75, R77 ;  /* 0x0000004b44547223 */ /* 0x040fe2000001004d */
[----:B------:R-:W-:Y:S01]  /*0b40*/  FFMA.FTZ R41, R68, R88, R41 ;  /* 0x0000005844297223 */ /* 0x000fe20000010029 */
[----:B------:R-:W-:Y:S01]  /*0b50*/  FADD.FTZ R49, R49, R88 ;  /* 0x0000005831317221 */ /* 0x000fe20000010000 */
[----:B------:R-:W-:Y:S01]  /*0b60*/  FMUL.FTZ R77, R14, R91 ;  /* 0x0000005b0e4d7220 */ /* 0x000fe20000410000 */
[----:B------:R-:W-:Y:S01]  /*0b70*/  FADD.FTZ R88, R79, R78 ;  /* 0x0000004e4f587221 */ /* 0x000fe20000010000 */
[----:B------:R-:W-:Y:S01]  /*0b80*/  FFMA.FTZ R79, R69, R78, R84 ;  /* 0x0000004e454f7223 */ /* 0x000fe20000010054 */
[----:B------:R-:W-:Y:S01]  /*0b90*/  SHF.R.U64 R101, R86, 0x8, R87 ;  /* 0x0000000856657819 */ /* 0x000fe20000001257 */
[----:B------:R-:W-:Y:S01]  /*0ba0*/  FADD.FTZ R44, R44, R85 ;  /* 0x000000552c2c7221 */ /* 0x000fe20000010000 */
[C-C-:B------:R-:W-:Y:S01]  /*0bb0*/  SHF.R.U64 R100, R86.reuse, 0x10, R87.reuse ;  /* 0x0000001056647819 */ /* 0x140fe20000001257 */
[----:B------:R-:W-:Y:S01]  /*0bc0*/  FFMA.FTZ R28, R71, R85, R28 ;  /* 0x00000055471c7223 */ /* 0x000fe2000001001c */
[----:B------:R-:W-:-:S02]  /*0bd0*/  SHF.R.U64 R99, R86, 0x18, R87 ;  /* 0x0000001856637819 */ /* 0x000fc40000001257 */
[----:B------:R-:W-:Y:S01]  /*0be0*/  PRMT R95, R86, 0x7610, R95 ;  /* 0x00007610565f7816 */ /* 0x000fe2000000005f */
[----:B------:R-:W-:Y:S01]  /*0bf0*/  FMUL.FTZ R86, R6, R85 ;  /* 0x0000005506567220 */ /* 0x000fe20000410000 */
[----:B------:R-:W-:Y:S01]  /*0c00*/  FADD.FTZ R85, R88, R77 ;  /* 0x0000004d58557221 */ /* 0x000fe20000010000 */
[----:B------:R-:W-:Y:S01]  /*0c10*/  FFMA.FTZ R84, R70, R77, R79 ;  /* 0x0000004d46547223 */ /* 0x000fe2000001004f */
[----:B------:R-:W-:Y:S01]  /*0c20*/  FMUL.FTZ R72, R83, R72 ;  /* 0x0000004853487220 */ /* 0x000fe20000410000 */
[----:B------:R-:W-:Y:S01]  /*0c30*/  FMUL.FTZ R79, R15, R90 ;  /* 0x0000005a0f4f7220 */ /* 0x000fe20000410000 */
[----:B------:R-:W-:Y:S01]  /*0c40*/  FADD.FTZ R88, R85, R86 ;  /* 0x0000005655587221 */ /* 0x000fe20000010000 */
[----:B------:R-:W-:Y:S01]  /*0c50*/  FFMA.FTZ R85, R71, R86, R84 ;  /* 0x0000005647557223 */ /* 0x000fe20000010054 */
[----:B------:R-:W-:Y:S01]  /*0c60*/  FMUL.FTZ R74, R83, R74 ;  /* 0x0000004a534a7220 */ /* 0x000fe20000410000 */
        /* <DEDUP_REMOVED lines=8> */
[----:B------:R-:W-:Y:S01]  /*0cf0*/  SHF.R.U32.HI R97, RZ, 0x10, R87 ;  /* 0x00000010ff617819 */ /* 0x000fe20000011657 */
[----:B------:R-:W-:Y:S01]  /*0d00*/  FADD.FTZ R47, R47, R103 ;  /* 0x000000672f2f7221 */ /* 0x000fe20000010000 */
[----:B------:R-:W-:Y:S01]  /*0d10*/  SHF.R.U32.HI R96, RZ, 0x18, R87 ;  /* 0x00000018ff607819 */ /* 0x000fe20000011657 */
[-C--:B------:R-:W-:Y:S01]  /*0d20*/  FFMA.FTZ R31, R74, R103.reuse, R31 ;  /* 0x000000674a1f7223 */ /* 0x080fe2000001001f */
[----:B------:R-:W-:Y:S01]  /*0d30*/  PRMT R102, R87, 0x7610, R102 ;  /* 0x0000761057667816 */ /* 0x000fe20000000066 */
        /* <DEDUP_REMOVED lines=8> */
[----:B------:R-:W-:Y:S01]  /*0dc0*/  FFMA.FTZ R29, R72, R90, R29 ;  /* 0x0000005a481d7223 */ /* 0x000fe2000001001d */
[----:B------:R-:W-:Y:S01]  /*0dd0*/  FADD.FTZ R93, R88, R87 ;  /* 0x00000057585d7221 */ /* 0x000fe20000010000 */
[----:B------:R-:W-:-:S07]  /*0de0*/  FFMA.FTZ R103, R74, R87, R103 ;  /* 0x000000574a677223 */ /* 0x000fce0000010067 */
.L_x_2500:
[----:B------:R-:W-:Y:S05]  /*0df0*/  BSYNC B1 ;  /* 0x0000000000017941 */ /* 0x000fea0003800000 */
.L_x_2498:
        /* <DEDUP_REMOVED lines=20> */
.L_x_2552:
        /* <DEDUP_REMOVED lines=13> */
[----:B------:R-:W2:Y:S01]  /*1010*/  LDC.64 R84, c[0x0][0x308] ;  /* 0x0000c200ff547b82 */ /* 0x000ea20000000a00 */
[----:B------:R-:W-:Y:S07]  /*1020*/  BSSY B2, `(.L_x_2504) ;  /* 0x000000c000027945 */ /* 0x000fee0003800000 */
[----:B------:R-:W3:Y:S08]  /*1030*/  @!P3 LDC.64 R88, c[0x0][0x2c8] ;  /* 0x0000b200ff58bb82 */ /* 0x000ef00000000a00 */
[----:B-1----:R-:W1:Y:S01]  /*1040*/  @P4 LDC.64 R90, c[0x0][0x2f8] ;  /* 0x0000be00ff5a4b82 */ /* 0x002e620000000a00 */
[----:B--2---:R-:W-:-:S04]  /*1050*/  ISETP.NE.U32.AND P0, PT, R84, RZ, PT ;  /* 0x000000ff5400720c */ /* 0x004fc80003f05070 */
[----:B------:R-:W-:Y:S02]  /*1060*/  ISETP.NE.AND.EX P0, PT, R85, RZ, PT, P0 ;  /* 0x000000ff5500720c */ /* 0x000fe40003f05300 */
[----:B---3--:R-:W-:-:S04]  /*1070*/  @!P3 ISETP.NE.U32.AND P1, PT, R88, RZ, PT ;  /* 0x000000ff5800b20c */ /* 0x008fc80003f25070 */
[----:B------:R-:W-:-:S07]  /*1080*/  @!P3 ISETP.NE.AND.EX P1, PT, R89, RZ, PT, P1 ;  /* 0x000000ff5900b20c */ /* 0x000fce0003f25310 */
[----:B------:R-:W2:Y:S01]  /*1090*/  @P0 LDC.64 R92, c[0x0][0x308] ;  /* 0x0000c200ff5c0b82 */ /* 0x000ea20000000a00 */
[----:B-1----:R-:W-:Y:S05]  /*10a0*/  @!P4 BRA `(.L_x_2505) ;  /* 0x00000000000cc947 */ /* 0x002fea0003800000 */
[----:B------:R-:W1:Y:S02]  /*10b0*/  LDC.64 R64, c[0x0][0x220] ;  /* 0x00008800ff407b82 */ /* 0x000e640000000a00 */
[----:B-1----:R-:W-:-:S06]  /*10c0*/  IMAD.WIDE.U32 R64, R103, 0x10, R64 ;  /* 0x0000001067407825 */ /* 0x002fcc00078e0040 */
[----:B------:R-:W5:Y:S02]  /*10d0*/  LDG.E.128 R64, desc[UR4][R64.64] ;  /* 0x0000000440407981 */ /* 0x000f64000c1e1d00 */
.L_x_2505:
[----:B------:R-:W-:Y:S05]  /*10e0*/  BSYNC B2 ;  /* 0x0000000000027941 */ /* 0x000fea0003800000 */
.L_x_2504:
[----:B------:R-:W-:Y:S01]  /*10f0*/  BSSY B2, `(.L_x_2506) ;  /* 0x000000d000027945 */ /* 0x000fe20003800000 */
[----:B-----5:R-:W-:-:S03]  /*1100*/  @!P3 FSEL R107, R24, RZ, P1 ;  /* 0x000000ff186bb208 */ /* 0x020fc60000800000 */
[----:B------:R-:W-:Y:S05]  /*1110*/  @!P3 BRA `(.L_x_2507) ;  /* 0x000000000028b947 */ /* 0x000fea0003800000 */
[----:B------:R-:W-:Y:S01]  /*1120*/  MOV R88, UR6 ;  /* 0x0000000600587c02 */ /* 0x000fe20008000f00 */
[----:B------:R-:W-:Y:S01]  /*1130*/  IMAD.U32 R89, RZ, RZ, UR7 ;  /* 0x00000007ff597e24 */ /* 0x000fe2000f8e00ff */
[----:B0-----:R-:W-:Y:S02]  /*1140*/  ISETP.NE.AND P5, PT, R8, RZ, PT ;  /* 0x000000ff0800720c */ /* 0x001fe40003fa5270 */
[----:B------:R-:W-:Y:S02]  /*1150*/  ISETP.NE.U32.AND P1, PT, R88, RZ, PT ;  /* 0x000000ff5800720c */ /* 0x000fe40003f25070 */
[----:B------:R-:W-:Y:S02]  /*1160*/  FSEL R106, R104, RZ, !P5 ;  /* 0x000000ff686a7208 */ /* 0x000fe40006800000 */
[----:B------:R-:W-:-:S03]  /*1170*/  ISETP.NE.AND.EX P1, PT, R89, RZ, PT, P1 ;  /* 0x000000ff5900720c */ /* 0x000fc60003f25310 */
[----:B------:R-:W-:-:S04]  /*1180*/  FFMA.FTZ R107, R3, R105, R106 ;  /* 0x00000069036b7223 */ /* 0x000fc8000001006a */
[----:B------:R-:W-:-:S04]  /*1190*/  FADD.FTZ R106, R76, -R107 ;  /* 0x8000006b4c6a7221 */ /* 0x000fc80000010000 */
[----:B------:R-:W-:-:S04]  /*11a0*/  FMUL.FTZ R107, R83, R106 ;  /* 0x0000006a536b7220 */ /* 0x000fc80000410000 */
[----:B------:R-:W-:-:S07]  /*11b0*/  @P1 FADD.FTZ R107, R24, R107 ;  /* 0x0000006b186b1221 */ /* 0x000fce0000010000 */
.L_x_2507:
[----:B------:R-:W-:Y:S05]  /*11c0*/  BSYNC B2 ;  /* 0x0000000000027941 */ /* 0x000fea0003800000 */
.L_x_2506:
[----:B------:R-:W-:Y:S04]  /*11d0*/  BSSY B2, `(.L_x_2508) ;  /* 0x000000c000027945 */ /* 0x000fe80003800000 */
[----:B------:R-:W-:Y:S05]  /*11e0*/  @!P4 BRA `(.L_x_2509) ;  /* 0x000000000028c947 */ /* 0x000fea0003800000 */
[----:B------:R-:W-:Y:S01]  /*11f0*/  LOP3.LUT P1, RZ, R95, 0xff, RZ, 0xc0, !PT ;  /* 0x000000ff5fff7812 */ /* 0x000fe2000782c0ff */
[----:B------:R-:W-:Y:S01]  /*1200*/  FMUL.FTZ R106, R107, UR11 ;  /* 0x0000000b6b6a7c20 */ /* 0x000fe20008410000 */
[----:B------:R-:W-:-:S03]  /*1210*/  CS2R R108, SRZ ;  /* 0x00000000006c7805 */ /* 0x000fc6000001ff00 */
[----:B------:R-:W-:-:S08]  /*1220*/  FMUL.FTZ R110, R106, UR10 ;  /* 0x0000000a6a6e7c20 */ /* 0x000fd00008410000 */
[----:B------:R-:W-:Y:S01]  /*1230*/  @P1 SHF.L.U32 R106, R64, 0x10, RZ ;  /* 0x00000010406a1819 */ /* 0x000fe200000006ff */
[----:B------:R-:W-:-:S04]  /*1240*/  @P1 FMUL.FTZ R108, R9, R110 ;  /* 0x0000006e096c1220 */ /* 0x000fc80000410000 */
[----:B------:R-:W-:Y:S01]  /*1250*/  @P1 FMUL.FTZ R109, R110, R106 ;  /* 0x0000006a6e6d1220 */ /* 0x000fe20000410000 */
[----:B------:R-:W-:-:S03]  /*1260*/  F2FP.BF16.F32.PACK_AB R108, RZ, R108 ;  /* 0x0000006cff6c723e */ /* 0x000fc600000010ff */
[----:B------:R-:W-:Y:S01]  /*1270*/  FADD.FTZ R32, R32, R109 ;  /* 0x0000006d20207221 */ /* 0x000fe20000010000 */
[----:B------:R-:W-:-:S07]  /*1280*/  PRMT R56, R108, 0x7610, R56 ;  /* 0x000076106c387816 */ /* 0x000fce0000000038 */
.L_x_2509:
[----:B------:R-:W-:Y:S05]  /*1290*/  BSYNC B2 ;  /* 0x0000000000027941 */ /* 0x000fea0003800000 */
.L_x_2508:
[----:B------:R-:W-:Y:S01]  /*12a0*/  @!P3 ISETP.NE.U32.AND P1, PT, R88, RZ, PT ;  /* 0x000000ff5800b20c */ /* 0x000fe20003f25070 */
[----:B------:R-:W-:Y:S03]  /*12b0*/  BSSY B2, `(.L_x_2510) ;  /* 0x000000c000027945 */ /* 0x000fe60003800000 */
[----:B------:R-:W-:-:S04]  /*12c0*/  @!P3 ISETP.NE.AND.EX P1, PT, R89, RZ, PT, P1 ;  /* 0x000000ff5900b20c */ /* 0x000fc80003f25310 */
[----:B------:R-:W-:Y:S01]  /*12d0*/  @!P3 FSEL R106, R25, RZ, P1 ;  /* 0x000000ff196ab208 */ /* 0x000fe20000800000 */
[----:B------:R-:W-:Y:S08]  /*12e0*/  @!P3 BRA `(.L_x_2511) ;  /* 0x000000000020b947 */ /* 0x000ff00003800000 */
        /* <DEDUP_REMOVED lines=8> */
.L_x_2511:
[----:B------:R-:W-:Y:S05]  /*1370*/  BSYNC B2 ;  /* 0x0000000000027941 */ /* 0x000fea0003800000 */
.L_x_2510:
[----:B------:R-:W-:Y:S04]  /*1380*/  BSSY B2, `(.L_x_2512) ;  /* 0x000000e000027945 */ /* 0x000fe80003800000 */
[----:B------:R-:W-:Y:S05]  /*1390*/  @!P4 BRA `(.L_x_2513) ;  /* 0x000000000030c947 */ /* 0x000fea0003800000 */
[----:B------:R-:W-:Y:S01]  /*13a0*/  LOP3.LUT P1, RZ, R101, 0xff, RZ, 0xc0, !PT ;  /* 0x000000ff65ff7812 */ /* 0x000fe2000782c0ff */
[----:B------:R-:W-:Y:S01]  /*13b0*/  FMUL.FTZ R108, R106, UR11 ;  /* 0x0000000b6a6c7c20 */ /* 0x000fe20008410000 */
[----:B------:R-:W-:Y:S01]  /*13c0*/  HFMA2.MMA R109, -RZ, RZ, 0, 0 ;  /* 0x00000000ff6d7435 */ /* 0x000fe200000001ff */
[----:B------:R-:W-:Y:S02]  /*13d0*/  IMAD.MOV.U32 R110, RZ, RZ, RZ ;  /* 0x000000ffff6e7224 */ /* 0x000fe400078e00ff */
[----:B------:R-:W-:-:S08]  /*13e0*/  FMUL.FTZ R108, R108, UR10 ;  /* 0x0000000a6c6c7c20 */ /* 0x000fd00008410000 */
[----:B------:R-:W-:Y:S01]  /*13f0*/  @P1 PRMT R111, R64, 0x7632, R111 ;  /* 0x00007632406f1816 */ /* 0x000fe2000000006f */
[----:B------:R-:W-:-:S04]  /*1400*/  @P1 FMUL.FTZ R109, R17, R108 ;  /* 0x0000006c116d1220 */ /* 0x000fc80000410000 */
[----:B------:R-:W-:Y:S01]  /*1410*/  @P1 IMAD.U32 R111, R111, 0x10000, RZ ;  /* 0x000100006f6f1824 */ /* 0x000fe200078e00ff */
[----:B------:R-:W-:-:S03]  /*1420*/  F2FP.BF16.F32.PACK_AB R109, RZ, R109 ;  /* 0x0000006dff6d723e */ /* 0x000fc600000010ff */
[----:B------:R-:W-:Y:S01]  /*1430*/  @P1 FMUL.FTZ R110, R108, R111 ;  /* 0x0000006f6c6e1220 */ /* 0x000fe20000410000 */
[----:B------:R-:W-:-:S03]  /*1440*/  PRMT R56, R56, 0x5410, R109 ;  /* 0x0000541038387816 */ /* 0x000fc6000000006d */
[----:B------:R-:W-:-:S07]  /*1450*/  FADD.FTZ R33, R33, R110 ;  /* 0x0000006e21217221 */ /* 0x000fce0000010000 */
.L_x_2513:
[----:B------:R-:W-:Y:S05]  /*1460*/  BSYNC B2 ;  /* 0x0000000000027941 */ /* 0x000fea0003800000 */
.L_x_2512:
        /* <DEDUP_REMOVED lines=13> */
.L_x_2515:
[----:B------:R-:W-:Y:S05]  /*1540*/  BSYNC B2 ;  /* 0x0000000000027941 */ /* 0x000fea0003800000 */
.L_x_2514:
        /* <DEDUP_REMOVED lines=12> */
.L_x_2517:
[----:B------:R-:W-:Y:S05]  /*1610*/  BSYNC B2 ;  /* 0x0000000000027941 */ /* 0x000fea0003800000 */
.L_x_2516:
        /* <DEDUP_REMOVED lines=13> */
.L_x_2519:
[----:B------:R-:W-:Y:S05]  /*16f0*/  BSYNC B2 ;  /* 0x0000000000027941 */ /* 0x000fea0003800000 */
.L_x_2518:
[----:B------:R-:W-:Y:S04]  /*1700*/  BSSY B2, `(.L_x_2520) ;  /* 0x000000e000027945 */ /* 0x000fe80003800000 */
[----:B------:R-:W-:Y:S05]  /*1710*/  @!P4 BRA `(.L_x_2521) ;  /* 0x000000000030c947 */ /* 0x000fea0003800000 */
[----:B------:R-:W-:Y:S01]  /*1720*/  LOP3.LUT P1, RZ, R99, 0xff, RZ, 0xc0, !PT ;  /* 0x000000ff63ff7812 */ /* 0x000fe2000782c0ff */
[----:B------:R-:W-:Y:S01]  /*1730*/  FMUL.FTZ R110, R108, UR11 ;  /* 0x0000000b6c6e7c20 */ /* 0x000fe20008410000 */
[----:B------:R-:W-:Y:S01]  /*1740*/  MOV R111, RZ ;  /* 0x000000ff006f7202 */ /* 0x000fe20000000f00 */
        /* <DEDUP_REMOVED lines=9> */
.L_x_2521:
[----:B------:R-:W-:Y:S05]  /*17e0*/  BSYNC B2 ;  /* 0x0000000000027941 */ /* 0x000fea0003800000 */
.L_x_2520:
        /* <DEDUP_REMOVED lines=13> */
.L_x_2523:
[----:B------:R-:W-:Y:S05]  /*18c0*/  BSYNC B2 ;  /* 0x0000000000027941 */ /* 0x000fea0003800000 */
.L_x_2522:
        /* <DEDUP_REMOVED lines=12> */
.L_x_2525:
[----:B------:R-:W-:Y:S05]  /*1990*/  BSYNC B2 ;  /* 0x0000000000027941 */ /* 0x000fea0003800000 */
.L_x_2524:
        /* <DEDUP_REMOVED lines=13> */
.L_x_2527:
[----:B------:R-:W-:Y:S05]  /*1a70*/  BSYNC B2 ;  /* 0x0000000000027941 */ /* 0x000fea0003800000 */
.L_x_2526:
[----:B------:R-:W-:Y:S04]  /*1a80*/  BSSY B2, `(.L_x_2528) ;  /* 0x000000e000027945 */ /* 0x000fe80003800000 */
[----:B------:R-:W-:Y:S05]  /*1a90*/  @!P4 BRA `(.L_x_2529) ;  /* 0x000000000030c947 */ /* 0x000fea0003800000 */
[----:B------:R-:W-:Y:S01]  /*1aa0*/  LOP3.LUT P1, RZ, R98, 0xff, RZ, 0xc0, !PT ;  /* 0x000000ff62ff7812 */ /* 0x000fe2000782c0ff */
[----:B------:R-:W-:Y:S01]  /*1ab0*/  FMUL.FTZ R112, R110, UR11 ;  /* 0x0000000b6e707c20 */ /* 0x000fe20008410000 */
[----:B------:R-:W-:-:S03]  /*1ac0*/  IMAD.MOV.U32 R114, RZ, RZ, RZ ;  /* 0x000000ffff727224 */ /* 0x000fc600078e00ff */
[----:B------:R-:W-:Y:S01]  /*1ad0*/  FMUL.FTZ R116, R112, UR10 ;  /* 0x0000000a70747c20 */ /* 0x000fe20008410000 */
[----:B------:R-:W-:-:S07]  /*1ae0*/  IMAD.MOV.U32 R112, RZ, RZ, RZ ;  /* 0x000000ffff707224 */ /* 0x000fce00078e00ff */
[----:B------:R-:W-:Y:S01]  /*1af0*/  @P1 PRMT R113, R66, 0x7632, R113 ;  /* 0x0000763242711816 */ /* 0x000fe20000000071 */
[----:B------:R-:W-:-:S03]  /*1b00*/  @P1 FMUL.FTZ R112, R19, R116 ;  /* 0x0000007413701220 */ /* 0x000fc60000410000 */
[----:B------:R-:W-:Y:S02]  /*1b10*/  @P1 SHF.L.U32 R113, R113, 0x10, RZ ;  /* 0x0000001071711819 */ /* 0x000fe400000006ff */
[----:B------:R-:W-:-:S03]  /*1b20*/  F2FP.BF16.F32.PACK_AB R112, RZ, R112 ;  /* 0x00000070ff70723e */ /* 0x000fc600000010ff */
[----:B------:R-:W-:Y:S01]  /*1b30*/  @P1 FMUL.FTZ R114, R116, R113 ;  /* 0x0000007174721220 */ /* 0x000fe20000410000 */
[----:B------:R-:W-:-:S03]  /*1b40*/  PRMT R58, R58, 0x5410, R112 ;  /* 0x000054103a3a7816 */ /* 0x000fc60000000070 */
[----:B------:R-:W-:-:S07]  /*1b50*/  FADD.FTZ R37, R37, R114 ;  /* 0x0000007225257221 */ /* 0x000fce0000010000 */
.L_x_2529:
[----:B------:R-:W-:Y:S05]  /*1b60*/  BSYNC B2 ;  /* 0x0000000000027941 */ /* 0x000fea0003800000 */
.L_x_2528:
[----:B------:R-:W-:Y:S01]  /*1b70*/  @!P3 ISETP.NE.U32.AND P5, PT, R88, RZ, PT ;  /* 0x000000ff5800b20c */ /* 0x000fe20003fa5070 */
[----:B------:R-:W-:Y:S01]  /*1b80*/  BSSY B2, `(.L_x_2530) ;  /* 0x000000d000027945 */ /* 0x000fe20003800000 */
[----:B------:R-:W-:Y:S02]  /*1b90*/  ISETP.NE.U32.AND P1, PT, R84, RZ, PT ;  /* 0x000000ff5400720c */ /* 0x000fe40003f25070 */
        /* <DEDUP_REMOVED lines=11> */
.L_x_2531:
[----:B------:R-:W-:Y:S05]  /*1c50*/  BSYNC B2 ;  /* 0x0000000000027941 */ /* 0x000fea0003800000 */
.L_x_2530:
[----:B------:R-:W-:Y:S04]  /*1c60*/  BSSY B2, `(.L_x_2532) ;  /* 0x000000d000027945 */ /* 0x000fe80003800000 */
[----:B------:R-:W-:Y:S05]  /*1c70*/  @!P4 BRA `(.L_x_2533) ;  /* 0x00000000002cc947 */ /* 0x000fea0003800000 */
[----:B------:R-:W-:Y:S01]  /*1c80*/  LOP3.LUT P5, RZ, R97, 0xff, RZ, 0xc0, !PT ;  /* 0x000000ff61ff7812 */ /* 0x000fe200078ac0ff */
[----:B------:R-:W-:Y:S01]  /*1c90*/  FMUL.FTZ R84, R113, UR11 ;  /* 0x0000000b71547c20 */ /* 0x000fe20008410000 */
[----:B------:R-:W-:Y:S01]  /*1ca0*/  HFMA2.MMA R112, -RZ, RZ, 0, 0 ;  /* 0x00000000ff707435 */ /* 0x000fe200000001ff */
[----:B------:R-:W-:Y:S02]  /*1cb0*/  IMAD.MOV.U32 R115, RZ, RZ, RZ ;  /* 0x000000ffff737224 */ /* 0x000fe400078e00ff */
[----:B------:R-:W-:-:S08]  /*1cc0*/  FMUL.FTZ R117, R84, UR10 ;  /* 0x0000000a54757c20 */ /* 0x000fd00008410000 */
[----:B------:R-:W-:Y:S01]  /*1cd0*/  @P5 SHF.L.U32 R84, R67, 0x10, RZ ;  /* 0x0000001043545819 */ /* 0x000fe200000006ff */
[----:B------:R-:W-:-:S04]  /*1ce0*/  @P5 FMUL.FTZ R112, R12, R117 ;  /* 0x000000750c705220 */ /* 0x000fc80000410000 */
[----:B------:R-:W-:Y:S01]  /*1cf0*/  @P5 FMUL.FTZ R115, R117, R84 ;  /* 0x0000005475735220 */ /* 0x000fe20000410000 */
[----:B------:R-:W-:-:S03]  /*1d00*/  F2FP.BF16.F32.PACK_AB R112, RZ, R112 ;  /* 0x00000070ff70723e */ /* 0x000fc600000010ff */
[----:B------:R-:W-:Y:S01]  /*1d10*/  FADD.FTZ R38, R38, R115 ;  /* 0x0000007326267221 */ /* 0x000fe20000010000 */
[----:B------:R-:W-:-:S07]  /*1d20*/  PRMT R59, R112, 0x7610, R59 ;  /* 0x00007610703b7816 */ /* 0x000fce000000003b */
.L_x_2533:
[----:B------:R-:W-:Y:S05]  /*1d30*/  BSYNC B2 ;  /* 0x0000000000027941 */ /* 0x000fea0003800000 */
.L_x_2532:
[----:B------:R-:W-:Y:S01]  /*1d40*/  @!P3 ISETP.NE.U32.AND P5, PT, R88, RZ, PT ;  /* 0x000000ff5800b20c */ /* 0x000fe20003fa5070 */
[----:B------:R-:W-:Y:S01]  /*1d50*/  BSSY B2, `(.L_x_2534) ;  /* 0x000000d000027945 */ /* 0x000fe20003800000 */
[----:B------:R-:W-:Y:S02]  /*1d60*/  ISETP.NE.AND.EX P1, PT, R85, RZ, PT, P1 ;  /* 0x000000ff5500720c */ /* 0x000fe40003f25310 */
        /* <DEDUP_REMOVED lines=11> */
.L_x_2535:
[----:B------:R-:W-:Y:S05]  /*1e20*/  BSYNC B2 ;  /* 0x0000000000027941 */ /* 0x000fea0003800000 */
.L_x_2534:
[----:B------:R-:W-:Y:S01]  /*1e30*/  BSSY B2, `(.L_x_2536) ;  /* 0x0000018000027945 */ /* 0x000fe20003800000 */
[----:B--2---:R-:W-:Y:S01]  /*1e40*/  @P0 IMAD.WIDE.U32 R92, R82, 0x20, R92 ;  /* 0x00000020525c0825 */ /* 0x004fe200078e005c */
[----:B------:R-:W-:Y:S02]  /*1e50*/  SEL R60, R107, R60, P1 ;  /* 0x0000003c6b3c7207 */ /* 0x000fe40000800000 */
[----:B------:R-:W-:Y:S01]  /*1e60*/  SEL R61, R106, R61, P1 ;  /* 0x0000003d6a3d7207 */ /* 0x000fe20000800000 */
[----:B------:R-:W-:Y:S01]  /*1e70*/  @P4 IMAD.WIDE.U32 R90, R103, 0x10, R90 ;  /* 0x00000010675a4825 */ /* 0x000fe200078e005a */
[----:B------:R-:W-:Y:S02]  /*1e80*/  SEL R62, R109, R62, P1 ;  /* 0x0000003e6d3e7207 */ /* 0x000fe40000800000 */
[----:B------:R-:W-:Y:S02]  /*1e90*/  SEL R63, R108, R63, P1 ;  /* 0x0000003f6c3f7207 */ /* 0x000fe40000800000 */
[----:B------:R-:W-:-:S02]  /*1ea0*/  SEL R52, R111, R52, P1 ;  /* 0x000000346f347207 */ /* 0x000fc40000800000 */
[----:B------:R-:W-:Y:S02]  /*1eb0*/  SEL R53, R110, R53, P1 ;  /* 0x000000356e357207 */ /* 0x000fe40000800000 */
[----:B------:R-:W-:Y:S02]  /*1ec0*/  SEL R54, R113, R54, P1 ;  /* 0x0000003671367207 */ /* 0x000fe40000800000 */
[----:B------:R-:W-:Y:S01]  /*1ed0*/  SEL R55, R84, R55, P1 ;  /* 0x0000003754377207 */ /* 0x000fe20000800000 */
[----:B------:R-:W-:Y:S06]  /*1ee0*/  @!P4 BRA `(.L_x_2537) ;  /* 0x000000000030c947 */ /* 0x000fec0003800000 */
        /* <DEDUP_REMOVED lines=12> */
.L_x_2537:
[----:B------:R-:W-:Y:S05]  /*1fb0*/  BSYNC B2 ;  /* 0x0000000000027941 */ /* 0x000fea0003800000 */
.L_x_2536:
[----:B------:R2:W-:Y:S04]  /*1fc0*/  @P0 STG.E.128 desc[UR4][R92.64], R60 ;  /* 0x0000003c5c000986 */ /* 0x0005e8000c101d04 */
[----:B------:R2:W-:Y:S04]  /*1fd0*/  @P0 STG.E.128 desc[UR4][R92.64+0x10], R52 ;  /* 0x000010345c000986 */ /* 0x0005e8000c101d04 */
[----:B------:R2:W-:Y:S02]  /*1fe0*/  @P4 STG.E.128 desc[UR4][R90.64], R56 ;  /* 0x000000385a004986 */ /* 0x0005e4000c101d04 */
.L_x_2503:
[----:B------:R-:W-:Y:S05]  /*1ff0*/  BSYNC B1 ;  /* 0x0000000000017941 */ /* 0x000fea0003800000 */
.L_x_2502:
[----:B------:R-:W4:Y:S02]  /*2000*/  LDC.64 R82, c[0x0][0x210] ;  /* 0x00008400ff527b82 */ /* 0x000f240000000a00 */
[----:B----4-:R-:W-:-:S04]  /*2010*/  LEA R2, R82, R2, 0x2 ;  /* 0x0000000252027211 */ /* 0x010fc800078e10ff */
[----:B------:R-:W-:-:S13]  /*2020*/  ISETP.GE.AND P0, PT, R2, R83, PT ;  /* 0x000000530200720c */ /* 0x000fda0003f06270 */
[----:B------:R-:W-:Y:S05]  /*2030*/  @!P0 BRA `(.L_x_2538) ;  /* 0xffffffe000f88947 */ /* 0x000fea000383ffff */
.L_x_2497:
[----:B------:R-:W-:Y:S05]  /*2040*/  BSYNC B0 ;  /* 0x0000000000007941 */ /* 0x000fea0003800000 */
.L_x_2496:
[----:B------:R-:W4:Y:S01]  /*2050*/  S2R R3, SR_CgaCtaId ;  /* 0x0000000000037919 */ /* 0x000f220000008800 */
[----:B------:R-:W-:Y:S01]  /*2060*/  MOV R0, 0x400 ;  /* 0x0000040000007802 */ /* 0x000fe20000000f00 */
[----:B------:R-:W-:Y:S05]  /*2070*/  WARPSYNC.ALL ;  /* 0x0000000000007948 */ /* 0x000fea0003800000 */
[----:B--2---:R-:W2:Y:S01]  /*2080*/  S2R R53, SR_TID.X ;  /* 0x0000000000357919 */ /* 0x004ea20000002100 */
[----:B------:R-:W-:Y:S01]  /*2090*/  ULDC.64 UR12, c[0x0][0x2d8] ;  /* 0x0000b600000c7ab9 */ /* 0x000fe20000000a00 */
[----:B------:R-:W-:Y:S01]  /*20a0*/  ULDC.64 UR14, c[0x0][0x2d0] ;  /* 0x0000b400000e7ab9 */ /* 0x000fe20000000a00 */
[----:B------:R-:W-:Y:S01]  /*20b0*/  ULDC.64 UR16, c[0x0][0x2f0] ;  /* 0x0000bc0000107ab9 */ /* 0x000fe20000000a00 */
[----:B-----5:R-:W0:Y:S01]  /*20c0*/  S2R R20, SR_CTAID.X ;  /* 0x0000000000147919 */ /* 0x020e220000002500 */
[----:B------:R-:W-:Y:S01]  /*20d0*/  BSSY B0, `(.L_x_2539) ;  /* 0x000005a000007945 */ /* 0x000fe20003800000 */
[----:B----4-:R-:W-:-:S05]  /*20e0*/  LEA R0, R3, R0, 0x18 ;  /* 0x0000000003007211 */ /* 0x010fca00078ec0ff */
[C---:B--2---:R-:W-:Y:S01]  /*20f0*/  IMAD R2, R53.reuse, 0x20, R0 ;  /* 0x0000002035027824 */ /* 0x044fe200078e0200 */
[----:B------:R-:W-:Y:S01]  /*2100*/  LEA R0, R53, R0, 0x2 ;  /* 0x0000000035007211 */ /* 0x000fe200078e10ff */
[----:B0-----:R-:W-:-:S03]  /*2110*/  IMAD R20, R20, R81, RZ ;  /* 0x0000005114147224 */ /* 0x001fc600078e02ff */
        /* <DEDUP_REMOVED lines=74> */
[----:B------:R-:W-:Y:S01]  /*25c0*/  IMAD.MOV.U32 R6, RZ, RZ, R0 ;  /* 0x000000ffff067224 */ /* 0x000fe200078e0000 */
[----:B------:R-:W-:Y:S01]  /*25d0*/  MOV R7, R13 ;  /* 0x0000000d00077202 */ /* 0x000fe20000000f00 */
[----:B------:R0:W-:Y:S01]  /*25e0*/  STG.E desc[UR4][R2.64], R19 ;  /* 0x0000001302007986 */ /* 0x0001e2000c101904 */
[----:B------:R-:W-:Y:S02]  /*25f0*/  IADD3 R0, P3, R0, 0x200, RZ ;  /* 0x0000020000007810 */ /* 0x000fe40007f7e0ff */
[----:B------:R-:W-:Y:S01]  /*2600*/  IADD3 R8, P2, R8, 0x200, RZ ;  /* 0x0000020008087810 */ /* 0x000fe20007f5e0ff */
[----:B------:R1:W-:Y:S02]  /*2610*/  STG.E desc[UR4][R4.64], R9 ;  /* 0x0000000904007986 */ /* 0x0003e4000c101904 */
[----:B------:R-:W-:Y:S01]  /*2620*/  IMAD.X R13, RZ, RZ, R13, P3 ;  /* 0x000000ffff0d7224 */ /* 0x000fe200018e060d */
[----:B------:R-:W-:Y:S01]  /*2630*/  IADD3.X R15, RZ, R15, RZ, P2, !PT ;  /* 0x0000000fff0f7210 */ /* 0x000fe200017fe4ff */
[----:B------:R1:W-:Y:S01]  /*2640*/  STG.E desc[UR4][R6.64], R31 ;  /* 0x0000001f06007986 */ /* 0x0003e2000c101904 */
[----:B0-----:R-:W-:-:S05]  /*2650*/  IADD3 R2, P1, R2, 0x200, RZ ;  /* 0x0000020002027810 */ /* 0x001fca0007f3e0ff */
[----:B------:R-:W-:-:S08]  /*2660*/  IMAD.X R3, RZ, RZ, R3, P1 ;  /* 0x000000ffff037224 */ /* 0x000fd000008e0603 */
.L_x_2540:
[----:B------:R-:W-:Y:S05]  /*2670*/  BSYNC B0 ;  /* 0x0000000000007941 */ /* 0x000fea0003800000 */
.L_x_2539:
[----:B------:R-:W-:Y:S01]  /*2680*/  FADD.FTZ R33, R18, R33 ;  /* 0x0000002112217221 */ /* 0x000fe20000010000 */
[----:B------:R-:W-:Y:S06]  /*2690*/  @!P0 EXIT ;  /* 0x000000000000894d */ /* 0x000fec0003800000 */
[----:B------:R0:W-:Y:S01]  /*26a0*/  STG.E desc[UR4][R2.64], R21 ;  /* 0x0000001502007986 */ /* 0x0001e2000c101904 */
[----:B-1----:R-:W-:Y:S01]  /*26b0*/  MOV R4, R0 ;  /* 0x0000000000047202 */ /* 0x002fe20000000f00 */
[----:B------:R-:W-:Y:S01]  /*26c0*/  IMAD.MOV.U32 R5, RZ, RZ, R13 ;  /* 0x000000ffff057224 */ /* 0x000fe200078e000d */
[----:B0-----:R-:W-:Y:S01]  /*26d0*/  MOV R2, R8 ;  /* 0x0000000800027202 */ /* 0x001fe20000000f00 */
[----:B------:R-:W-:-:S05]  /*26e0*/  IMAD.MOV.U32 R3, RZ, RZ, R15 ;  /* 0x000000ffff037224 */ /* 0x000fca00078e000f */
[----:B------:R-:W-:Y:S04]  /*26f0*/  STG.E desc[UR4][R2.64], R11 ;  /* 0x0000000b02007986 */ /* 0x000fe8000c101904 */
[----:B------:R-:W-:Y:S01]  /*2700*/  STG.E desc[UR4][R4.64], R33 ;  /* 0x0000002104007986 */ /* 0x000fe2000c101904 */
[----:B------:R-:W-:Y:S05]  /*2710*/  EXIT ;  /* 0x000000000000794d */ /* 0x000fea0003800000 */
.L_x_2501:
[----:B------:R-:W-:Y:S01]  /*2720*/  HFMA2.MMA R110, -RZ, RZ, 0, 1.847743988037109375e-06 ;  /* 0x0000001fff6e7435 */ /* 0x000fe200000001ff */
[----:B------:R-:W-:Y:S01]  /*2730*/  BSSY B1, `(.L_x_2541) ;  /* 0x0000007000017945 */ /* 0x000fe20003800000 */
[----:B------:R-:W-:Y:S01]  /*2740*/  MOV R108, R93 ;  /* 0x0000005d006c7202 */ /* 0x000fe20000000f00 */
[----:B------:R-:W-:Y:S02]  /*2750*/  IMAD.MOV.U32 R107, RZ, RZ, 0x1 ;  /* 0x00000001ff6b7424 */ /* 0x000fe400078e00ff */
[----:B------:R-:W-:-:S07]  /*2760*/  IMAD.MOV.U32 R105, RZ, RZ, -0x1 ;  /* 0xffffffffff697424 */ /* 0x000fce00078e00ff */
[----:B0----5:R-:W-:Y:S05]  /*2770*/  WARPSYNC.COLLECTIVE R105, `(.L_x_2542) ;  /* 0x0000000069087348 */ /* 0x021fea0003c00000 */
[----:B------:R1:W2:Y:S02]  /*2780*/  SHFL.BFLY P0, R106, R108, R107, R110 ;  /* 0x0c00006b6c6a7389 */ /* 0x0002a4000000006e */
[----:B012--5:R-:W-:Y:S01]  /*2790*/  ENDCOLLECTIVE ;  /* 0x000000000000791b */ /* 0x027fe20003800000 */
.L_x_2542:
[----:B------:R-:W-:Y:S05]  /*27a0*/  BSYNC B1 ;  /* 0x0000000000017941 */ /* 0x000fea0003800000 */
.L_x_2541:
        /* <DEDUP_REMOVED lines=8> */
.L_x_2543:
[----:B------:R-:W-:-:S05]  /*2830*/  FADD.FTZ R84, R84, R93 ;  /* 0x0000005d54547221 */ /* 0x000fca0000010000 */
[----:B------:R-:W-:Y:S01]  /*2840*/  MOV R108, R84 ;  /* 0x00000054006c7202 */ /* 0x000fe20000000f00 */
[----:B------:R-:W-:Y:S02]  /*2850*/  IMAD.MOV.U32 R107, RZ, RZ, 0x2 ;  /* 0x00000002ff6b7424 */ /* 0x000fe400078e00ff */
[----:B------:R-:W-:-:S07]  /*2860*/  IMAD.MOV.U32 R88, RZ, RZ, R106 ;  /* 0x000000ffff587224 */ /* 0x000fce00078e006a */
[----:B------:R-:W-:Y:S05]  /*2870*/  WARPSYNC.COLLECTIVE R105, `(.L_x_2544) ;  /* 0x0000000069087348 */ /* 0x000fea0003c00000 */
[----:B------:R0:W1:Y:S02]  /*2880*/  SHFL.BFLY P0, R106, R108, R107, R110 ;  /* 0x0c00006b6c6a7389 */ /* 0x000064000000006e */
[----:B01----:R-:W-:Y:S01]  /*2890*/  ENDCOLLECTIVE ;  /* 0x000000000000791b */ /* 0x003fe20003800000 */
.L_x_2544:
[----:B------:R-:W-:-:S04]  /*28a0*/  FADD.FTZ R88, R88, R103 ;  /* 0x0000006758587221 */ /* 0x000fc80000010000 */
[----:B------:R-:W-:Y:S01]  /*28b0*/  IMAD.MOV.U32 R108, RZ, RZ, R88 ;  /* 0x000000ffff6c7224 */ /* 0x000fe200078e0058 */
[----:B------:R-:W-:-:S07]  /*28c0*/  MOV R85, R106 ;  /* 0x0000006a00557202 */ /* 0x000fce0000000f00 */
[----:B------:R-:W-:Y:S05]  /*28d0*/  WARPSYNC.COLLECTIVE R105, `(.L_x_2545) ;  /* 0x0000000069087348 */ /* 0x000fea0003c00000 */
[----:B------:R0:W1:Y:S02]  /*28e0*/  SHFL.BFLY P0, R106, R108, R107, R110 ;  /* 0x0c00006b6c6a7389 */ /* 0x000064000000006e */
[----:B01----:R-:W-:Y:S01]  /*28f0*/  ENDCOLLECTIVE ;  /* 0x000000000000791b */ /* 0x003fe20003800000 */
.L_x_2545:
[----:B------:R-:W-:Y:S01]  /*2900*/  FADD.FTZ R85, R84, R85 ;  /* 0x0000005554557221 */ /* 0x000fe20000010000 */
[----:B------:R-:W-:-:S03]  /*2910*/  HFMA2.MMA R107, -RZ, RZ, 0, 2.384185791015625e-07 ;  /* 0x00000004ff6b7435 */ /* 0x000fc600000001ff */
[----:B------:R-:W-:Y:S01]  /*2920*/  IMAD.MOV.U32 R108, RZ, RZ, R85 ;  /* 0x000000ffff6c7224 */ /* 0x000fe200078e0055 */
[----:B------:R-:W-:-:S07]  /*2930*/  MOV R89, R106 ;  /* 0x0000006a00597202 */ /* 0x000fce0000000f00 */
[----:B------:R-:W-:Y:S05]  /*2940*/  WARPSYNC.COLLECTIVE R105, `(.L_x_2546) ;  /* 0x0000000069087348 */ /* 0x000fea0003c00000 */
[----:B------:R0:W1:Y:S02]  /*2950*/  SHFL.BFLY P0, R106, R108, R107, R110 ;  /* 0x0c00006b6c6a7389 */ /* 0x000064000000006e */
[----:B01----:R-:W-:Y:S01]  /*2960*/  ENDCOLLECTIVE ;  /* 0x000000000000791b */ /* 0x003fe20003800000 */
.L_x_2546:
[----:B------:R-:W-:-:S05]  /*2970*/  FADD.FTZ R89, R88, R89 ;  /* 0x0000005958597221 */ /* 0x000fca0000010000 */
[----:B------:R-:W-:Y:S01]  /*2980*/  MOV R108, R89 ;  /* 0x00000059006c7202 */ /* 0x000fe20000000f00 */
[----:B------:R-:W-:-:S07]  /*2990*/  IMAD.MOV.U32 R90, RZ, RZ, R106 ;  /* 0x000000ffff5a7224 */ /* 0x000fce00078e006a */
[----:B------:R-:W-:Y:S05]  /*29a0*/  WARPSYNC.COLLECTIVE R105, `(.L_x_2547) ;  /* 0x0000000069087348 */ /* 0x000fea0003c00000 */
[----:B------:R0:W1:Y:S02]  /*29b0*/  SHFL.BFLY P0, R106, R108, R107, R110 ;  /* 0x0c00006b6c6a7389 */ /* 0x000064000000006e */
[----:B01----:R-:W-:Y:S01]  /*29c0*/  ENDCOLLECTIVE ;  /* 0x000000000000791b */ /* 0x003fe20003800000 */
.L_x_2547:
[----:B------:R-:W-:-:S05]  /*29d0*/  FADD.FTZ R90, R85, R90 ;  /* 0x0000005a555a7221 */ /* 0x000fca0000010000 */
[----:B------:R-:W-:Y:S01]  /*29e0*/  MOV R108, R90 ;  /* 0x0000005a006c7202 */ /* 0x000fe20000000f00 */
[----:B------:R-:W-:Y:S02]  /*29f0*/  IMAD.MOV.U32 R107, RZ, RZ, 0x8 ;  /* 0x00000008ff6b7424 */ /* 0x000fe400078e00ff */
[----:B------:R-:W-:-:S07]  /*2a00*/  IMAD.MOV.U32 R104, RZ, RZ, R106 ;  /* 0x000000ffff687224 */ /* 0x000fce00078e006a */
[----:B------:R-:W-:Y:S05]  /*2a10*/  WARPSYNC.COLLECTIVE R105, `(.L_x_2548) ;  /* 0x0000000069087348 */ /* 0x000fea0003c00000 */
[----:B------:R0:W1:Y:S02]  /*2a20*/  SHFL.BFLY P0, R106, R108, R107, R110 ;  /* 0x0c00006b6c6a7389 */ /* 0x000064000000006e */
[----:B01----:R-:W-:Y:S01]  /*2a30*/  ENDCOLLECTIVE ;  /* 0x000000000000791b */ /* 0x003fe20003800000 */
.L_x_2548:
[----:B------:R-:W-:-:S05]  /*2a40*/  FADD.FTZ R104, R89, R104 ;  /* 0x0000006859687221 */ /* 0x000fca0000010000 */
[----:B------:R-:W-:Y:S02]  /*2a50*/  MOV R108, R104 ;  /* 0x00000068006c7202 */ /* 0x000fe40000000f00 */
[----:B------:R-:W-:-:S07]  /*2a60*/  MOV R91, R106 ;  /* 0x0000006a005b7202 */ /* 0x000fce0000000f00 */
[----:B------:R-:W-:Y:S05]  /*2a70*/  WARPSYNC.COLLECTIVE R105, `(.L_x_2549) ;  /* 0x0000000069087348 */ /* 0x000fea0003c00000 */
[----:B------:R0:W1:Y:S02]  /*2a80*/  SHFL.BFLY P0, R106, R108, R107, R110 ;  /* 0x0c00006b6c6a7389 */ /* 0x000064000000006e */
[----:B01----:R-:W-:Y:S01]  /*2a90*/  ENDCOLLECTIVE ;  /* 0x000000000000791b */ /* 0x003fe20003800000 */
.L_x_2549:
[----:B------:R-:W-:Y:S01]  /*2aa0*/  FADD.FTZ R91, R90, R91 ;  /* 0x0000005b5a5b7221 */ /* 0x000fe20000010000 */
[----:B------:R-:W-:-:S04]  /*2ab0*/  HFMA2.MMA R107, -RZ, RZ, 0, 9.5367431640625e-07 ;  /* 0x00000010ff6b7435 */ /* 0x000fc800000001ff */
[----:B------:R-:W-:Y:S01]  /*2ac0*/  MOV R108, R91 ;  /* 0x0000005b006c7202 */ /* 0x000fe20000000f00 */
[----:B------:R-:W-:-:S07]  /*2ad0*/  IMAD.MOV.U32 R93, RZ, RZ, R106 ;  /* 0x000000ffff5d7224 */ /* 0x000fce00078e006a */
[----:B------:R-:W-:Y:S05]  /*2ae0*/  WARPSYNC.COLLECTIVE R105, `(.L_x_2550) ;  /* 0x0000000069087348 */ /* 0x000fea0003c00000 */
[----:B------:R0:W1:Y:S02]  /*2af0*/  SHFL.BFLY P0, R106, R108, R107, R110 ;  /* 0x0c00006b6c6a7389 */ /* 0x000064000000006e */
[----:B01----:R-:W-:Y:S01]  /*2b00*/  ENDCOLLECTIVE ;  /* 0x000000000000791b */ /* 0x003fe20003800000 */
.L_x_2550:
[----:B------:R-:W-:-:S05]  /*2b10*/  FADD.FTZ R93, R104, R93 ;  /* 0x0000005d685d7221 */ /* 0x000fca0000010000 */
[----:B------:R-:W-:Y:S01]  /*2b20*/  MOV R108, R93 ;  /* 0x0000005d006c7202 */ /* 0x000fe20000000f00 */
[----:B------:R-:W-:-:S07]  /*2b30*/  IMAD.MOV.U32 R84, RZ, RZ, R106 ;  /* 0x000000ffff547224 */ /* 0x000fce00078e006a */
[----:B------:R-:W-:Y:S05]  /*2b40*/  WARPSYNC.COLLECTIVE R105, `(.L_x_2551) ;  /* 0x0000000069087348 */ /* 0x000fea0003c00000 */
[----:B------:R0:W1:Y:S02]  /*2b50*/  SHFL.BFLY P0, R106, R108, R107, R110 ;  /* 0x0c00006b6c6a7389 */ /* 0x000064000000006e */
[----:B01----:R-:W-:Y:S01]  /*2b60*/  ENDCOLLECTIVE ;  /* 0x000000000000791b */ /* 0x003fe20003800000 */
.L_x_2551:
[----:B------:R-:W-:Y:S01]  /*2b70*/  MOV R88, R106 ;  /* 0x0000006a00587202 */ /* 0x000fe20000000f00 */
[----:B------:R-:W-:Y:S06]  /*2b80*/  BRA `(.L_x_2552) ;  /* 0xffffffe000ec7947 */ /* 0x000fec000383ffff */
.L_x_2553:
        /* <DEDUP_REMOVED lines=15> */
.L_x_6541:


//--------------------- .text._ZN10layer_norm22ln_bwd_finalize_kernelINS_22Kernel_traits_finalizeILj256E13__nv_bfloat16S2_fS2_fjLb1ELj1024ELj4ENS_18Kernel_traits_baseILj256ES2_S2_fS2_fjLj1024EEEEELb1ELb1EEEvNS_9BwdParamsE --------------------------
	.section	.text._ZN10layer_norm22ln_bwd_finalize_kernelINS_22Kernel_traits_finalizeILj256E13__nv_bfloat16S2_fS2_fjLb1ELj1024ELj4ENS_18Kernel_traits_baseILj256ES2_S2_fS2_fjLj1024EEEEELb1ELb1EEEvNS_9BwdParamsE,"ax",@progbits
	.align	128
        .global         _ZN10layer_norm22ln_bwd_finalize_kernelINS_22Kernel_traits_finalizeILj256E13__nv_bfloat16S2_fS2_fjLb1ELj1024ELj4ENS_18Kernel_traits_baseILj256ES2_S2_fS2_fjLj1024EEEEELb1ELb1EEEvNS_9BwdParamsE
        .type           _ZN10layer_norm22ln_bwd_finalize_kernelINS_22Kernel_traits_finalizeILj256E13__nv_bfloat16S2_fS2_fjLb1ELj1024ELj4ENS_18Kernel_traits_baseILj256ES2_S2_fS2_fjLj1024EEEEELb1ELb1EEEvNS_9BwdParamsE,@function
        .size           _ZN10layer_norm22ln_bwd_finalize_kernelINS_22Kernel_traits_finalizeILj256E13__nv_bfloat16S2_fS2_fjLb1ELj1024ELj4ENS_18Kernel_traits_baseILj256ES2_S2_fS2_fjLj1024EEEEELb1ELb1EEEvNS_9BwdParamsE,(.L_x_6542 - _ZN10layer_norm22ln_bwd_finalize_kernelINS_22Kernel_traits_finalizeILj256E13__nv_bfloat16S2_fS2_fjLb1ELj1024ELj4ENS_18Kernel_traits_baseILj256ES2_S2_fS2_fjLj1024EEEEELb1ELb1EEEvNS_9BwdParamsE)
        .other          _ZN10layer_norm22ln_bwd_finalize_kernelINS_22Kernel_traits_finalizeILj256E13__nv_bfloat16S2_fS2_fjLb1ELj1024ELj4ENS_18Kernel_traits_baseILj256ES2_S2_fS2_fjLj1024EEEEELb1ELb1EEEvNS_9BwdParamsE,@"STO_CUDA_ENTRY STV_DEFAULT"
_ZN10layer_norm22ln_bwd_finalize_kernelINS_22Kernel_traits_finalizeILj256E13__nv_bfloat16S2_fS2_fjLb1ELj1024ELj4ENS_18Kernel_traits_baseILj256ES2_S2_fS2_fjLj1024EEEEELb1ELb1EEEvNS_9BwdParamsE:
.text._ZN10layer_norm22ln_bwd_finalize_kernelINS_22Kernel_traits_finalizeILj256E13__nv_bfloat16S2_fS2_fjLb1ELj1024ELj4ENS_18Kernel_traits_baseILj256ES2_S2_fS2_fjLj1024EEEEELb1ELb1EEEvNS_9BwdParamsE:
        /* <DEDUP_REMOVED lines=25> */
.L_x_2565:
        /* <DEDUP_REMOVED lines=33> */
.L_x_2558:
        /* <DEDUP_REMOVED lines=49> */
.L_x_2557:
[----:B------:R-:W-:Y:S05]  /*06b0*/  BSYNC B1 ;  /* 0x0000000000017941 */ /* 0x000fea0003800000 */
.L_x_2556:
        /* <DEDUP_REMOVED lines=32> */
.L_x_2560:
[----:B------:R-:W-:Y:S05]  /*08c0*/  BSYNC B1 ;  /* 0x0000000000017941 */ /* 0x000fea0003800000 */
.L_x_2559:
        /* <DEDUP_REMOVED lines=16> */
.L_x_2555:
[----:B------:R-:W-:Y:S05]  /*09d0*/  BSYNC B0 ;  /* 0x0000000000007941 */ /* 0x000fea0003800000 */
.L_x_2554:
        /* <DEDUP_REMOVED lines=40> */
.L_x_2581:
        /* <DEDUP_REMOVED lines=8> */
.L_x_2561:
        /* <DEDUP_REMOVED lines=21> */
.L_x_2564:
[----:B------:R-:W-:Y:S05]  /*0e30*/  BSYNC B0 ;  /* 0x0000000000007941 */ /* 0x000fea0003800000 */
.L_x_2563:
[C---:B------:R-:W-:Y:S02]  /*0e40*/  ISETP.GT.U32.AND P1, PT, R4.reuse, -0x101, PT ;  /* 0xfffffeff0400780c */ /* 0x040fe40003f24070 */
[----:B------:R-:W-:Y:S02]  /*0e50*/  IADD3 R4, R4, 0x100, RZ ;  /* 0x0000010004047810 */ /* 0x000fe40007ffe0ff */
[----:B------:R-:W-:-:S09]  /*0e60*/  IADD3 R5, R5, 0x80, RZ ;  /* 0x0000008005057810 */ /* 0x000fd20007ffe0ff */
[----:B------:R-:W-:Y:S05]  /*0e70*/  @P1 BRA `(.L_x_2565) ;  /* 0xfffffff000c41947 */ /* 0x000fea000383ffff */
[----:B------:R-:W-:Y:S05]  /*0e80*/  EXIT ;  /* 0x000000000000794d */ /* 0x000fea0003800000 */
.L_x_2562:
[----:B------:R-:W-:Y:S01]  /*0e90*/  HFMA2.MMA R22, -RZ, RZ, 0, 5.9604644775390625e-08 ;  /* 0x00000001ff167435 */ /* 0x000fe200000001ff */
[----:B---3--:R-:W-:Y:S01]  /*0ea0*/  MOV R23, R8 ;  /* 0x0000000800177202 */ /* 0x008fe20000000f00 */
[----:B------:R-:W-:Y:S01]  /*0eb0*/  IMAD.MOV.U32 R20, RZ, RZ, -0x1 ;  /* 0xffffffffff147424 */ /* 0x000fe200078e00ff */
[----:B------:R-:W-:-:S08]  /*0ec0*/  MOV R25, 0x1f ;  /* 0x0000001f00197802 */ /* 0x000fd00000000f00 */
[----:B012---:R-:W-:Y:S05]  /*0ed0*/  WARPSYNC.COLLECTIVE R20, `(.L_x_2566) ;  /* 0x0000000014087348 */ /* 0x007fea0003c00000 */
[----:B------:R3:W4:Y:S02]  /*0ee0*/  SHFL.BFLY P2, R21, R23, R22, R25 ;  /* 0x0c00001617157389 */ /* 0x0007240000040019 */
[----:B01234-:R-:W-:Y:S01]  /*0ef0*/  ENDCOLLECTIVE ;  /* 0x000000000000791b */ /* 0x01ffe20003800000 */
.L_x_2566:
[----:B------:R-:W-:Y:S01]  /*0f00*/  HFMA2.MMA R22, -RZ, RZ, 0, 1.1920928955078125e-07 ;  /* 0x00000002ff167435 */ /* 0x000fe200000001ff */
[----:B------:R-:W-:-:S05]  /*0f10*/  MOV R9, R21 ;  /* 0x0000001500097202 */ /* 0x000fca0000000f00 */
[----:B------:R-:W-:-:S05]  /*0f20*/  FADD.FTZ R9, R8, R9 ;  /* 0x0000000908097221 */ /* 0x000fca0000010000 */
[----:B------:R-:W-:-:S07]  /*0f30*/  MOV R23, R9 ;  /* 0x0000000900177202 */ /* 0x000fce0000000f00 */
[----:B------:R-:W-:Y:S05]  /*0f40*/  WARPSYNC.COLLECTIVE R20, `(.L_x_2567) ;  /* 0x0000000014087348 */ /* 0x000fea0003c00000 */
[----:B------:R0:W1:Y:S02]  /*0f50*/  SHFL.BFLY P2, R21, R23, R22, R25 ;  /* 0x0c00001617157389 */ /* 0x0000640000040019 */
[----:B01----:R-:W-:Y:S01]  /*0f60*/  ENDCOLLECTIVE ;  /* 0x000000000000791b */ /* 0x003fe20003800000 */
.L_x_2567:
[----:B------:R-:W-:Y:S01]  /*0f70*/  HFMA2.MMA R22, -RZ, RZ, 0, 2.384185791015625e-07 ;  /* 0x00000004ff167435 */ /* 0x000fe200000001ff */
[----:B------:R-:W-:-:S05]  /*0f80*/  MOV R12, R21 ;  /* 0x00000015000c7202 */ /* 0x000fca0000000f00 */
[----:B------:R-:W-:-:S05]  /*0f90*/  FADD.FTZ R12, R9, R12 ;  /* 0x0000000c090c7221 */ /* 0x000fca0000010000 */
[----:B------:R-:W-:-:S07]  /*0fa0*/  MOV R23, R12 ;  /* 0x0000000c00177202 */ /* 0x000fce0000000f00 */
[----:B------:R-:W-:Y:S05]  /*0fb0*/  WARPSYNC.COLLECTIVE R20, `(.L_x_2568) ;  /* 0x0000000014087348 */ /* 0x000fea0003c00000 */
[----:B------:R0:W1:Y:S02]  /*0fc0*/  SHFL.BFLY P2, R21, R23, R22, R25 ;  /* 0x0c00001617157389 */ /* 0x0000640000040019 */
[----:B01----:R-:W-:Y:S01]  /*0fd0*/  ENDCOLLECTIVE ;  /* 0x000000000000791b */ /* 0x003fe20003800000 */
.L_x_2568:
[----:B------:R-:W-:Y:S01]  /*0fe0*/  HFMA2.MMA R22, -RZ, RZ, 0, 4.76837158203125e-07 ;  /* 0x00000008ff167435 */ /* 0x000fe200000001ff */
[----:B------:R-:W-:-:S05]  /*0ff0*/  MOV R13, R21 ;  /* 0x00000015000d7202 */ /* 0x000fca0000000f00 */
[----:B------:R-:W-:-:S04]  /*1000*/  FADD.FTZ R13, R12, R13 ;  /* 0x0000000d0c0d7221 */ /* 0x000fc80000010000 */
[----:B------:R-:W-:-:S07]  /*1010*/  IMAD.MOV.U32 R23, RZ, RZ, R13 ;  /* 0x000000ffff177224 */ /* 0x000fce00078e000d */
[----:B------:R-:W-:Y:S05]  /*1020*/  WARPSYNC.COLLECTIVE R20, `(.L_x_2569) ;  /* 0x0000000014087348 */ /* 0x000fea0003c00000 */
[----:B------:R0:W1:Y:S02]  /*1030*/  SHFL.BFLY P2, R21, R23, R22, R25 ;  /* 0x0c00001617157389 */ /* 0x0000640000040019 */
[----:B01----:R-:W-:Y:S01]  /*1040*/  ENDCOLLECTIVE ;  /* 0x000000000000791b */ /* 0x003fe20003800000 */
.L_x_2569:
[----:B------:R-:W-:Y:S01]  /*1050*/  HFMA2.MMA R22, -RZ, RZ, 0, 9.5367431640625e-07 ;  /* 0x00000010ff167435 */ /* 0x000fe200000001ff */
[----:B------:R-:W-:-:S05]  /*1060*/  MOV R8, R21 ;  /* 0x0000001500087202 */ /* 0x000fca0000000f00 */
[----:B------:R-:W-:-:S05]  /*1070*/  FADD.FTZ R9, R13, R8 ;  /* 0x000000080d097221 */ /* 0x000fca0000010000 */
[----:B------:R-:W-:-:S07]  /*1080*/  MOV R23, R9 ;  /* 0x0000000900177202 */ /* 0x000fce0000000f00 */
[----:B------:R-:W-:Y:S05]  /*1090*/  WARPSYNC.COLLECTIVE R20, `(.L_x_2570) ;  /* 0x0000000014087348 */ /* 0x000fea0003c00000 */
[----:B------:R0:W1:Y:S02]  /*10a0*/  SHFL.BFLY P2, R21, R23, R22, R25 ;  /* 0x0c00001617157389 */ /* 0x0000640000040019 */
[----:B01----:R-:W-:Y:S01]  /*10b0*/  ENDCOLLECTIVE ;  /* 0x000000000000791b */ /* 0x003fe20003800000 */
.L_x_2570:
[----:B------:R-:W-:Y:S01]  /*10c0*/  HFMA2.MMA R22, -RZ, RZ, 0, 5.9604644775390625e-08 ;  /* 0x00000001ff167435 */ /* 0x000fe200000001ff */
[----:B------:R-:W-:Y:S02]  /*10d0*/  MOV R23, R11 ;  /* 0x0000000b00177202 */ /* 0x000fe40000000f00 */
[----:B------:R-:W-:-:S08]  /*10e0*/  MOV R8, R21 ;  /* 0x0000001500087202 */ /* 0x000fd00000000f00 */
[----:B------:R-:W-:Y:S05]  /*10f0*/  WARPSYNC.COLLECTIVE R20, `(.L_x_2571) ;  /* 0x0000000014087348 */ /* 0x000fea0003c00000 */
[----:B------:R0:W1:Y:S02]  /*1100*/  SHFL.BFLY P2, R21, R23, R22, R25 ;  /* 0x0c00001617157389 */ /* 0x0000640000040019 */
[----:B01----:R-:W-:Y:S01]  /*1110*/  ENDCOLLECTIVE ;  /* 0x000000000000791b */ /* 0x003fe20003800000 */
.L_x_2571:
[----:B------:R-:W-:Y:S01]  /*1120*/  HFMA2.MMA R22, -RZ, RZ, 0, 1.1920928955078125e-07 ;  /* 0x00000002ff167435 */ /* 0x000fe200000001ff */
[----:B------:R-:W-:-:S05]  /*1130*/  MOV R12, R21 ;  /* 0x00000015000c7202 */ /* 0x000fca0000000f00 */
[----:B------:R-:W-:-:S04]  /*1140*/  FADD.FTZ R14, R11, R12 ;  /* 0x0000000c0b0e7221 */ /* 0x000fc80000010000 */
[----:B------:R-:W-:-:S07]  /*1150*/  IMAD.MOV.U32 R23, RZ, RZ, R14 ;  /* 0x000000ffff177224 */ /* 0x000fce00078e000e */
[----:B------:R-:W-:Y:S05]  /*1160*/  WARPSYNC.COLLECTIVE R20, `(.L_x_2572) ;  /* 0x0000000014087348 */ /* 0x000fea0003c00000 */
[----:B------:R0:W1:Y:S02]  /*1170*/  SHFL.BFLY P2, R21, R23, R22, R25 ;  /* 0x0c00001617157389 */ /* 0x0000640000040019 */
[----:B01----:R-:W-:Y:S01]  /*1180*/  ENDCOLLECTIVE ;  /* 0x000000000000791b */ /* 0x003fe20003800000 */
.L_x_2572:
[----:B------:R-:W-:Y:S01]  /*1190*/  HFMA2.MMA R22, -RZ, RZ, 0, 2.384185791015625e-07 ;  /* 0x00000004ff167435 */ /* 0x000fe200000001ff */
[----:B------:R-:W-:-:S05]  /*11a0*/  MOV R13, R21 ;  /* 0x00000015000d7202 */ /* 0x000fca0000000f00 */
[----:B------:R-:W-:-:S05]  /*11b0*/  FADD.FTZ R15, R14, R13 ;  /* 0x0000000d0e0f7221 */ /* 0x000fca0000010000 */
[----:B------:R-:W-:-:S07]  /*11c0*/  MOV R23, R15 ;  /* 0x0000000f00177202 */ /* 0x000fce0000000f00 */
[----:B------:R-:W-:Y:S05]  /*11d0*/  WARPSYNC.COLLECTIVE R20, `(.L_x_2573) ;  /* 0x0000000014087348 */ /* 0x000fea0003c00000 */
[----:B------:R0:W1:Y:S02]  /*11e0*/  SHFL.BFLY P2, R21, R23, R22, R25 ;  /* 0x0c00001617157389 */ /* 0x0000640000040019 */
[----:B01----:R-:W-:Y:S01]  /*11f0*/  ENDCOLLECTIVE ;  /* 0x000000000000791b */ /* 0x003fe20003800000 */
.L_x_2573:
[----:B------:R-:W-:Y:S01]  /*1200*/  HFMA2.MMA R22, -RZ, RZ, 0, 4.76837158203125e-07 ;  /* 0x00000008ff167435 */ /* 0x000fe200000001ff */
[----:B------:R-:W-:-:S05]  /*1210*/  MOV R16, R21 ;  /* 0x0000001500107202 */ /* 0x000fca0000000f00 */
[----:B------:R-:W-:-:S05]  /*1220*/  FADD.FTZ R16, R15, R16 ;  /* 0x000000100f107221 */ /* 0x000fca0000010000 */
[----:B------:R-:W-:-:S07]  /*1230*/  MOV R23, R16 ;  /* 0x0000001000177202 */ /* 0x000fce0000000f00 */
[----:B------:R-:W-:Y:S05]  /*1240*/  WARPSYNC.COLLECTIVE R20, `(.L_x_2574) ;  /* 0x0000000014087348 */ /* 0x000fea0003c00000 */
[----:B------:R0:W1:Y:S02]  /*1250*/  SHFL.BFLY P2, R21, R23, R22, R25 ;  /* 0x0c00001617157389 */ /* 0x0000640000040019 */
[----:B01----:R-:W-:Y:S01]  /*1260*/  ENDCOLLECTIVE ;  /* 0x000000000000791b */ /* 0x003fe20003800000 */
.L_x_2574:
[----:B------:R-:W-:Y:S01]  /*1270*/  HFMA2.MMA R22, -RZ, RZ, 0, 9.5367431640625e-07 ;  /* 0x00000010ff167435 */ /* 0x000fe200000001ff */
[----:B------:R-:W-:-:S05]  /*1280*/  MOV R11, R21 ;  /* 0x00000015000b7202 */ /* 0x000fca0000000f00 */
[----:B------:R-:W-:-:S04]  /*1290*/  FADD.FTZ R11, R16, R11 ;  /* 0x0000000b100b7221 */ /* 0x000fc80000010000 */
[----:B------:R-:W-:-:S07]  /*12a0*/  IMAD.MOV.U32 R23, RZ, RZ, R11 ;  /* 0x000000ffff177224 */ /* 0x000fce00078e000b */
[----:B------:R-:W-:Y:S05]  /*12b0*/  WARPSYNC.COLLECTIVE R20, `(.L_x_2575) ;  /* 0x0000000014087348 */ /* 0x000fea0003c00000 */
[----:B------:R0:W1:Y:S02]  /*12c0*/  SHFL.BFLY P2, R21, R23, R22, R25 ;  /* 0x0c00001617157389 */ /* 0x0000640000040019 */
[----:B01----:R-:W-:Y:S01]  /*12d0*/  ENDCOLLECTIVE ;  /* 0x000000000000791b */ /* 0x003fe20003800000 */
.L_x_2575:
[----:B------:R-:W-:Y:S01]  /*12e0*/  HFMA2.MMA R22, -RZ, RZ, 0, 5.9604644775390625e-08 ;  /* 0x00000001ff167435 */ /* 0x000fe200000001ff */
[----:B------:R-:W-:Y:S02]  /*12f0*/  MOV R23, R10 ;  /* 0x0000000a00177202 */ /* 0x000fe40000000f00 */
[----:B------:R-:W-:-:S08]  /*1300*/  MOV R12, R21 ;  /* 0x00000015000c7202 */ /* 0x000fd00000000f00 */
[----:B------:R-:W-:Y:S05]  /*1310*/  WARPSYNC.COLLECTIVE R20, `(.L_x_2576) ;  /* 0x0000000014087348 */ /* 0x000fea0003c00000 */
[----:B------:R0:W1:Y:S02]  /*1320*/  SHFL.BFLY P2, R21, R23, R22, R25 ;  /* 0x0c00001617157389 */ /* 0x0000640000040019 */
[----:B01----:R-:W-:Y:S01]  /*1330*/  ENDCOLLECTIVE ;  /* 0x000000000000791b */ /* 0x003fe20003800000 */
.L_x_2576:
[----:B------:R-:W-:Y:S01]  /*1340*/  HFMA2.MMA R22, -RZ, RZ, 0, 1.1920928955078125e-07 ;  /* 0x00000002ff167435 */ /* 0x000fe200000001ff */
[----:B------:R-:W-:-:S05]  /*1350*/  MOV R13, R21 ;  /* 0x00000015000d7202 */ /* 0x000fca0000000f00 */
[----:B------:R-:W-:-:S05]  /*1360*/  FADD.FTZ R17, R10, R13 ;  /* 0x0000000d0a117221 */ /* 0x000fca0000010000 */
[----:B------:R-:W-:-:S07]  /*1370*/  MOV R23, R17 ;  /* 0x0000001100177202 */ /* 0x000fce0000000f00 */
[----:B------:R-:W-:Y:S05]  /*1380*/  WARPSYNC.COLLECTIVE R20, `(.L_x_2577) ;  /* 0x0000000014087348 */ /* 0x000fea0003c00000 */
[----:B------:R0:W1:Y:S02]  /*1390*/  SHFL.BFLY P2, R21, R23, R22, R25 ;  /* 0x0c00001617157389 */ /* 0x0000640000040019 */
[----:B01----:R-:W-:Y:S01]  /*13a0*/  ENDCOLLECTIVE ;  /* 0x000000000000791b */ /* 0x003fe20003800000 */
.L_x_2577:
[----:B------:R-:W-:Y:S01]  /*13b0*/  HFMA2.MMA R22, -RZ, RZ, 0, 2.384185791015625e-07 ;  /* 0x00000004ff167435 */ /* 0x000fe200000001ff */
[----:B------:R-:W-:-:S05]  /*13c0*/  MOV R16, R21 ;  /* 0x0000001500107202 */ /* 0x000fca0000000f00 */
[----:B------:R-:W-:-:S04]  /*13d0*/  FADD.FTZ R18, R17, R16 ;  /* 0x0000001011127221 */ /* 0x000fc80000010000 */
[----:B------:R-:W-:-:S07]  /*13e0*/  IMAD.MOV.U32 R23, RZ, RZ, R18 ;  /* 0x000000ffff177224 */ /* 0x000fce00078e0012 */
[----:B------:R-:W-:Y:S05]  /*13f0*/  WARPSYNC.COLLECTIVE R20, `(.L_x_2578) ;  /* 0x0000000014087348 */ /* 0x000fea0003c00000 */
[----:B------:R0:W1:Y:S02]  /*1400*/  SHFL.BFLY P2, R21, R23, R22, R25 ;  /* 0x0c00001617157389 */ /* 0x0000640000040019 */
[----:B01----:R-:W-:Y:S01]  /*1410*/  ENDCOLLECTIVE ;  /* 0x000000000000791b */ /* 0x003fe20003800000 */
.L_x_2578:
[----:B------:R-:W-:Y:S01]  /*1420*/  HFMA2.MMA R22, -RZ, RZ, 0, 4.76837158203125e-07 ;  /* 0x00000008ff167435 */ /* 0x000fe200000001ff */
[----:B------:R-:W-:-:S05]  /*1430*/  MOV R19, R21 ;  /* 0x0000001500137202 */ /* 0x000fca0000000f00 */
[----:B------:R-:W-:-:S05]  /*1440*/  FADD.FTZ R19, R18, R19 ;  /* 0x0000001312137221 */ /* 0x000fca0000010000 */
[----:B------:R-:W-:-:S07]  /*1450*/  MOV R23, R19 ;  /* 0x0000001300177202 */ /* 0x000fce0000000f00 */
[----:B------:R-:W-:Y:S05]  /*1460*/  WARPSYNC.COLLECTIVE R20, `(.L_x_2579) ;  /* 0x0000000014087348 */ /* 0x000fea0003c00000 */
[----:B------:R0:W1:Y:S02]  /*1470*/  SHFL.BFLY P2, R21, R23, R22, R25 ;  /* 0x0c00001617157389 */ /* 0x0000640000040019 */
[----:B01----:R-:W-:Y:S01]  /*1480*/  ENDCOLLECTIVE ;  /* 0x000000000000791b */ /* 0x003fe20003800000 */
.L_x_2579:
[----:B------:R-:W-:Y:S01]  /*1490*/  HFMA2.MMA R22, -RZ, RZ, 0, 9.5367431640625e-07 ;  /* 0x00000010ff167435 */ /* 0x000fe200000001ff */
[----:B------:R-:W-:-:S05]  /*14a0*/  MOV R10, R21 ;  /* 0x00000015000a7202 */ /* 0x000fca0000000f00 */
[----:B------:R-:W-:-:S05]  /*14b0*/  FADD.FTZ R10, R19, R10 ;  /* 0x0000000a130a7221 */ /* 0x000fca0000010000 */
[----:B------:R-:W-:-:S07]  /*14c0*/  MOV R23, R10 ;  /* 0x0000000a00177202 */ /* 0x000fce0000000f00 */
[----:B------:R-:W-:Y:S05]  /*14d0*/  WARPSYNC.COLLECTIVE R20, `(.L_x_2580) ;  /* 0x0000000014087348 */ /* 0x000fea0003c00000 */
[----:B------:R0:W1:Y:S02]  /*14e0*/  SHFL.BFLY P2, R21, R23, R22, R25 ;  /* 0x0c00001617157389 */ /* 0x0000640000040019 */
[----:B01----:R-:W-:Y:S01]  /*14f0*/  ENDCOLLECTIVE ;  /* 0x000000000000791b */ /* 0x003fe20003800000 */
.L_x_2580:
[----:B------:R-:W-:Y:S01]  /*1500*/  MOV R15, R21 ;  /* 0x00000015000f7202 */ /* 0x000fe20000000f00 */
[----:B------:R-:W-:Y:S06]  /*1510*/  BRA `(.L_x_2581) ;  /* 0xfffffff400d07947 */ /* 0x000fec000383ffff */
.L_x_2582:
        /* <DEDUP_REMOVED lines=14> */
.L_x_6542:


//--------------------- .text._ZN10layer_norm13ln_bwd_kernelINS_13Kernel_traitsI13__nv_bfloat16S2_fS2_fjLj256ELj1ELj4ELj1ELj16ENS_18Kernel_traits_baseILj256ES2_S2_fS2_fjLj128EEEEELb1ELb1ELb1ELb1EEEvNS_9BwdParamsE --------------------------
	.section	.text._ZN10layer_norm13ln_bwd_kernelINS_13Kernel_traitsI13__nv_bfloat16S2_fS2_fjLj256ELj1ELj4ELj1ELj16ENS_18Kernel_traits_baseILj256ES2_S2_fS2_fjLj128EEEEELb1ELb1ELb1ELb1EEEvNS_9BwdParamsE,"ax",@progbits
	.align	128
        .global         _ZN10layer_norm13ln_bwd_kernelINS_13Kernel_traitsI13__nv_bfloat16S2_fS2_fjLj256ELj1ELj4ELj1ELj16ENS_18Kernel_traits_baseILj256ES2_S2_fS2_fjLj128EEEEELb1ELb1ELb1ELb1EEEvNS_9BwdParamsE
        .type           _ZN10layer_norm13ln_bwd_kernelINS_13Kernel_traitsI13__nv_bfloat16S2_fS2_fjLj256ELj1ELj4ELj1ELj16ENS_18Kernel_traits_baseILj256ES2_S2_fS2_fjLj128EEEEELb1ELb1ELb1ELb1EEEvNS_9BwdParamsE,@function
        .size           _ZN10layer_norm13ln_bwd_kernelINS_13Kernel_traitsI13__nv_bfloat16S2_fS2_fjLj256ELj1ELj4ELj1ELj16ENS_18Kernel_traits_baseILj256ES2_S2_fS2_fjLj128EEEEELb1ELb1ELb1ELb1EEEvNS_9BwdParamsE,(.L_x_6543 - _ZN10layer_norm13ln_bwd_kernelINS_13Kernel_traitsI13__nv_bfloat16S2_fS2_fjLj256ELj1ELj4ELj1ELj16ENS_18Kernel_traits_baseILj256ES2_S2_fS2_fjLj128EEEEELb1ELb1ELb1ELb1EEEvNS_9BwdParamsE)
        .other          _ZN10layer_norm13ln_bwd_kernelINS_13Kernel_traitsI13__nv_bfloat16S2_fS2_fjLj256ELj1ELj4ELj1ELj16ENS_18Kernel_traits_baseILj256ES2_S2_fS2_fjLj128EEEEELb1ELb1ELb1ELb1EEEvNS_9BwdParamsE,@"STO_CUDA_ENTRY STV_DEFAULT"
_ZN10layer_norm13ln_bwd_kernelINS_13Kernel_traitsI13__nv_bfloat16S2_fS2_fjLj256ELj1ELj4ELj1ELj16ENS_18Kernel_traits_baseILj256ES2_S2_fS2_fjLj128EEEEELb1ELb1ELb1ELb1EEEvNS_9BwdParamsE:
.text._ZN10layer_norm13ln_bwd_kernelINS_13Kernel_traitsI13__nv_bfloat16S2_fS2_fjLj256ELj1ELj4ELj1ELj16ENS_18Kernel_traits_baseILj256ES2_S2_fS2_fjLj128EEEEELb1ELb1ELb1ELb1EEEvNS_9BwdParamsE:
        /* <DEDUP_REMOVED lines=33> */
.L_x_2584:
[----:B------:R-:W-:Y:S02]  /*0210*/  ULDC.64 UR6, c[0x0][0x260] ;  /* 0x0000980000067ab9 */ /* 0x000fe40000000a00 */
[----:B------:R-:W-:-:S05]  /*0220*/  LEA R4, P0, R88, UR6, 0x4 ;  /* 0x0000000658047c11 */ /* 0x000fca000f8020ff */
        /* <DEDUP_REMOVED lines=25> */
[----:B------:R-:W-:-:S07]  /*03c0*/  SHF.L.U32 R81, R81, 0x10, RZ ;  /* 0x0000001051517819 */ /* 0x000fce00000006ff */
.L_x_2622:
[----:B0-----:R-:W0:Y:S08]  /*03d0*/  LDC.64 R4, c[0x0][0x288] ;  /* 0x0000a200ff047b82 */ /* 0x001e300000000a00 */
[----:B------:R-:W1:Y:S08]  /*03e0*/  LDC.64 R72, c[0x0][0x280] ;  /* 0x0000a000ff487b82 */ /* 0x000e700000000a00 */
[----:B------:R-:W2:Y:S01]  /*03f0*/  LDC R93, c[0x0][0x218] ;  /* 0x00008600ff5d7b82 */ /* 0x000ea20000000800 */
[----:B0-----:R-:W-:-:S07]  /*0400*/  IMAD.WIDE R4, R2, 0x4, R4 ;  /* 0x0000000402047825 */ /* 0x001fce00078e0204 */
[----:B------:R-:W0:Y:S01]  /*0410*/  LDC.64 R6, c[0x0][0x258] ;  /* 0x00009600ff067b82 */ /* 0x000e220000000a00 */
[----:B------:R1:W3:Y:S07]  /*0420*/  LDG.E R82, desc[UR4][R4.64] ;  /* 0x0000000404527981 */ /* 0x0002ee000c1e1900 */
[----:B------:R-:W4:Y:S01]  /*0430*/  LDC.64 R74, c[0x0][0x250] ;  /* 0x00009400ff4a7b82 */ /* 0x000f220000000a00 */
[----:B-1----:R-:W-:-:S07]  /*0440*/  IMAD.WIDE R4, R2, 0x4, R72 ;  /* 0x0000000402047825 */ /* 0x002fce00078e0248 */
[----:B------:R-:W1:Y:S01]  /*0450*/  LDC.64 R72, c[0x0][0x2c8] ;  /* 0x0000b200ff487b82 */ /* 0x000e620000000a00 */
[----:B--2---:R-:W-:-:S05]  /*0460*/  IMAD R89, R2, R93, RZ ;  /* 0x0000005d02597224 */ /* 0x004fca00078e02ff */
[----:B------:R-:W-:Y:S01]  /*0470*/  SHF.R.S32.HI R90, RZ, 0x1f, R89 ;  /* 0x0000001fff5a7819 */ /* 0x000fe20000011459 */
[----:B0-----:R-:W-:-:S03]  /*0480*/  IMAD.WIDE R6, R2, 0x4, R6 ;  /* 0x0000000402067825 */ /* 0x001fc600078e0206 */
[----:B------:R-:W-:Y:S02]  /*0490*/  LEA.HI R89, R90, R89, RZ, 0x3 ;  /* 0x000000595a597211 */ /* 0x000fe400078f18ff */
[----:B-----5:R-:W5:Y:S01]  /*04a0*/  LDG.E R3, desc[UR4][R6.64] ;  /* 0x0000000406037981 */ /* 0x020f62000c1e1900 */
[----:B------:R-:W-:Y:S01]  /*04b0*/  BSSY B1, `(.L_x_2586) ;  /* 0x000007e000017945 */ /* 0x000fe20003800000 */
[----:B----4-:R-:W-:Y:S02]  /*04c0*/  IMAD.WIDE R74, R2, 0x4, R74 ;  /* 0x00000004024a7825 */ /* 0x010fe400078e024a */
[----:B------:R0:W5:Y:S02]  /*04d0*/  LDG.E R7, desc[UR4][R4.64] ;  /* 0x0000000404077981 */ /* 0x000164000c1e1900 */
[----:B0-----:R-:W-:-:S05]  /*04e0*/  LEA.HI.SX32 R4, R89, R88, 0x1d ;  /* 0x0000005859047211 */ /* 0x001fca00078feaff */
[----:B-1----:R-:W-:Y:S01]  /*04f0*/  IMAD.WIDE.U32 R72, R4, 0x20, R72 ;  /* 0x0000002004487825 */ /* 0x002fe200078e0048 */
[----:B---3--:R-:W-:-:S13]  /*0500*/  ISETP.GT.AND P2, PT, R82, RZ, PT ;  /* 0x000000ff5200720c */ /* 0x008fda0003f44270 */
[----:B------:R-:W-:Y:S05]  /*0510*/  @P2 BRA `(.L_x_2587) ;  /* 0x00000000004c2947 */ /* 0x000fea0003800000 */
[----:B------:R-:W-:Y:S01]  /*0520*/  MOV R5, UR14 ;  /* 0x0000000e00057c02 */ /* 0x000fe20008000f00 */
[----:B------:R-:W-:Y:S01]  /*0530*/  IMAD.U32 R6, RZ, RZ, UR15 ;  /* 0x0000000fff067e24 */ /* 0x000fe2000f8e00ff */
[----:B-----5:R-:W-:Y:S02]  /*0540*/  ISETP.GE.AND P1, PT, R7, 0x1, PT ;  /* 0x000000010700780c */ /* 0x020fe40003f26270 */
[----:B------:R-:W-:-:S04]  /*0550*/  ISETP.NE.U32.AND P0, PT, R5, RZ, PT ;  /* 0x000000ff0500720c */ /* 0x000fc80003f05070 */
[----:B------:R-:W-:-:S07]  /*0560*/  ISETP.NE.AND.EX P0, PT, R6, RZ, PT, P0 ;  /* 0x000000ff0600720c */ /* 0x000fce0003f05300 */
[----:B------:R-:W-:-:S06]  /*0570*/  @P1 IADD3 R74, R7, -0x1, RZ ;  /* 0xffffffff074a1810 */ /* 0x000fcc0007ffe0ff */
[----:B------:R-:W5:Y:S04]  /*0580*/  @P0 LDG.E.128 R16, desc[UR4][R72.64] ;  /* 0x0000000448100981 */ /* 0x000f68000c1e1d00 */
[----:B------:R0:W5:Y:S01]  /*0590*/  @P0 LDG.E.128 R12, desc[UR4][R72.64+0x10] ;  /* 0x00001004480c0981 */ /* 0x000162000c1e1d00 */
[----:B------:R-:W-:-:S05]  /*05a0*/  @P1 IMAD R74, R74, R93, RZ ;  /* 0x0000005d4a4a1224 */ /* 0x000fca00078e02ff */
[----:B------:R-:W-:Y:S01]  /*05b0*/  @P1 SHF.R.S32.HI R75, RZ, 0x1f, R74 ;  /* 0x0000001fff4b1819 */ /* 0x000fe2000001144a */
[----:B0-----:R-:W0:Y:S03]  /*05c0*/  LDC.64 R72, c[0x0][0x240] ;  /* 0x00009000ff487b82 */ /* 0x001e260000000a00 */
[----:B------:R-:W-:Y:S01]  /*05d0*/  @P1 LEA.HI R89, R75, R74, RZ, 0x3 ;  /* 0x0000004a4b591211 */ /* 0x000fe200078f18ff */
[----:B------:R-:W-:-:S03]  /*05e0*/  IMAD.MOV.U32 R75, RZ, RZ, RZ ;  /* 0x000000ffff4b7224 */ /* 0x000fc600078e00ff */
[----:B------:R-:W-:-:S05]  /*05f0*/  @P1 LEA.HI.SX32 R75, R89, R88, 0x1d ;  /* 0x00000058594b1211 */ /* 0x000fca00078feaff */
[----:B0-----:R-:W-:-:S06]  /*0600*/  IMAD.WIDE.U32 R72, R75, 0x8, R72 ;  /* 0x000000084b487825 */ /* 0x001fcc00078e0048 */
[----:B------:R-:W5:Y:S01]  /*0610*/  LDG.E.64 R72, desc[UR4][R72.64] ;  /* 0x0000000448487981 */ /* 0x000f62000c1e1b00 */
[----:B------:R-:W-:Y:S01]  /*0620*/  HFMA2.MMA R91, -RZ, RZ, 0, 0 ;  /* 0x00000000ff5b7435 */ /* 0x000fe200000001ff */
[----:B------:R-:W-:Y:S01]  /*0630*/  IMAD.MOV.U32 R92, RZ, RZ, RZ ;  /* 0x000000ffff5c7224 */ /* 0x000fe200078e00ff */
[----:B------:R-:W-:Y:S09]  /*0640*/  BRA `(.L_x_2588) ;  /* 0x0000000400907947 */ /* 0x000ff20003800000 */
.L_x_2587:
[----:B------:R-:W0:Y:S01]  /*0650*/  LDC.64 R64, c[0x0][0x238] ;  /* 0x00008e00ff407b82 */ /* 0x000e220000000a00 */
[----:B------:R-:W-:Y:S01]  /*0660*/  IADD3 R82, R82, -0x1, RZ ;  /* 0xffffffff52527810 */ /* 0x000fe20007ffe0ff */
[----:B------:R1:W2:Y:S04]  /*0670*/  LDG.E R0, desc[UR4][R74.64] ;  /* 0x000000044a007981 */ /* 0x0002a8000c1e1900 */
[----:B------:R-:W-:Y:S02]  /*0680*/  IMAD R82, R82, R93, RZ ;  /* 0x0000005d52527224 */ /* 0x000fe400078e02ff */
[----:B------:R-:W3:Y:S03]  /*0690*/  LDC.64 R68, c[0x0][0x2b8] ;  /* 0x0000ae00ff447b82 */ /* 0x000ee60000000a00 */
[----:B------:R-:W-:-:S04]  /*06a0*/  SHF.R.S32.HI R5, RZ, 0x1f, R82 ;  /* 0x0000001fff057819 */ /* 0x000fc80000011452 */
[----:B------:R-:W-:Y:S01]  /*06b0*/  LEA.HI R5, R5, R82, RZ, 0x3 ;  /* 0x0000005205057211 */ /* 0x000fe200078f18ff */
[----:B------:R-:W4:Y:S03]  /*06c0*/  LDC.U8 R90, c[0x0][0x2a0] ;  /* 0x0000a800ff5a7b82 */ /* 0x000f260000000000 */
[----:B------:R-:W-:Y:S01]  /*06d0*/  LEA.HI.SX32 R5, R5, R88, 0x1d ;  /* 0x0000005805057211 */ /* 0x000fe200078feaff */
[----:B0-----:R-:W-:Y:S01]  /*06e0*/  IMAD.WIDE.U32 R64, R4, 0x20, R64 ;  /* 0x0000002004407825 */ /* 0x001fe200078e0040 */
[----:B-----5:R-:W-:-:S03]  /*06f0*/  ISETP.GE.AND P1, PT, R7, 0x1, PT ;  /* 0x000000010700780c */ /* 0x020fc60003f26270 */
[----:B-1----:R-:W0:Y:S01]  /*0700*/  LDC.64 R74, c[0x0][0x240] ;  /* 0x00009000ff4a7b82 */ /* 0x002e220000000a00 */
[----:B------:R-:W2:Y:S01]  /*0710*/  LDG.E.128 R8, desc[UR4][R64.64] ;  /* 0x0000000440087981 */ /* 0x000ea2000c1e1d00 */
[----:B---3--:R-:W-:-:S06]  /*0720*/  IMAD.WIDE.U32 R68, R5, 0x10, R68 ;  /* 0x0000001005447825 */ /* 0x008fcc00078e0044 */
[----:B------:R-:W3:Y:S04]  /*0730*/  LDG.E.128 R68, desc[UR4][R68.64] ;  /* 0x0000000444447981 */ /* 0x000ee8000c1e1d00 */
[----:B------:R-:W3:Y:S01]  /*0740*/  LDG.E.128 R64, desc[UR4][R64.64+0x10] ;  /* 0x0000100440407981 */ /* 0x000ee2000c1e1d00 */
[----:B------:R-:W-:-:S04]  /*0750*/  @P1 VIADD R5, R7, 0xffffffff ;  /* 0xffffffff07051836 */ /* 0x000fc80000000000 */
[----:B------:R-:W-:-:S05]  /*0760*/  @P1 IMAD R5, R5, R93, RZ ;  /* 0x0000005d05051224 */ /* 0x000fca00078e02ff */
[----:B------:R-:W-:-:S04]  /*0770*/  @P1 SHF.R.S32.HI R6, RZ, 0x1f, R5 ;  /* 0x0000001fff061819 */ /* 0x000fc80000011405 */
[----:B------:R-:W-:Y:S02]  /*0780*/  @P1 LEA.HI R89, R6, R5, RZ, 0x3 ;  /* 0x0000000506591211 */ /* 0x000fe400078f18ff */
[----:B------:R-:W-:Y:S01]  /*0790*/  MOV R5, UR14 ;  /* 0x0000000e00057c02 */ /* 0x000fe20008000f00 */
[----:B------:R-:W-:-:S03]  /*07a0*/  IMAD.U32 R6, RZ, RZ, UR15 ;  /* 0x0000000fff067e24 */ /* 0x000fc6000f8e00ff */
[----:B------:R-:W-:-:S04]  /*07b0*/  ISETP.NE.U32.AND P0, PT, R5, RZ, PT ;  /* 0x000000ff0500720c */ /* 0x000fc80003f05070 */
[----:B------:R-:W-:Y:S02]  /*07c0*/  ISETP.NE.AND.EX P0, PT, R6, RZ, PT, P0 ;  /* 0x000000ff0600720c */ /* 0x000fe40003f05300 */
[----:B------:R-:W-:Y:S02]  /*07d0*/  MOV R77, RZ ;  /* 0x000000ff004d7202 */ /* 0x000fe40000000f00 */
[----:B------:R-:W-:-:S09]  /*07e0*/  @P1 LEA.HI.SX32 R77, R89, R88, 0x1d ;  /* 0x00000058594d1211 */ /* 0x000fd200078feaff */
[----:B------:R-:W5:Y:S04]  /*07f0*/  @P0 LDG.E.128 R16, desc[UR4][R72.64] ;  /* 0x0000000448100981 */ /* 0x000f68000c1e1d00 */
[----:B------:R-:W5:Y:S01]  /*0800*/  @P0 LDG.E.128 R12, desc[UR4][R72.64+0x10] ;  /* 0x00001004480c0981 */ /* 0x000f62000c1e1d00 */
[----:B----4-:R-:W-:Y:S01]  /*0810*/  ISETP.NE.AND P0, PT, R90, RZ, PT ;  /* 0x000000ff5a00720c */ /* 0x010fe20003f05270 */
[----:B0-----:R-:W-:-:S05]  /*0820*/  IMAD.WIDE.U32 R74, R77, 0x8, R74 ;  /* 0x000000084d4a7825 */ /* 0x001fca00078e004a */
[----:B------:R0:W5:Y:S01]  /*0830*/  LDG.E.64 R72, desc[UR4][R74.64] ;  /* 0x000000044a487981 */ /* 0x000162000c1e1b00 */
[----:B--2---:R-:W-:-:S05]  /*0840*/  FSEL R76, R0, RZ, !P0 ;  /* 0x000000ff004c7208 */ /* 0x004fca0004000000 */
[C---:B------:R-:W-:Y:S01]  /*0850*/  FADD.FTZ R0, -R76.reuse, R8 ;  /* 0x000000084c007221 */ /* 0x040fe20000010100 */
[C---:B------:R-:W-:Y:S01]  /*0860*/  FADD.FTZ R8, -R76.reuse, R9 ;  /* 0x000000094c087221 */ /* 0x040fe20000010100 */
[C---:B------:R-:W-:Y:S01]  /*0870*/  FADD.FTZ R9, -R76.reuse, R10 ;  /* 0x0000000a4c097221 */ /* 0x040fe20000010100 */
[C---:B------:R-:W-:Y:S01]  /*0880*/  FADD.FTZ R10, -R76.reuse, R11 ;  /* 0x0000000b4c0a7221 */ /* 0x040fe20000010100 */
[C---:B---3--:R-:W-:Y:S01]  /*0890*/  FADD.FTZ R11, -R76.reuse, R64 ;  /* 0x000000404c0b7221 */ /* 0x048fe20000010100 */
[C---:B------:R-:W-:Y:S01]  /*08a0*/  FADD.FTZ R64, -R76.reuse, R65 ;  /* 0x000000414c407221 */ /* 0x040fe20000010100 */
[C---:B------:R-:W-:Y:S01]  /*08b0*/  FADD.FTZ R65, -R76.reuse, R66 ;  /* 0x000000424c417221 */ /* 0x040fe20000010100 */
[--C-:B------:R-:W-:Y:S01]  /*08c0*/  FADD.FTZ R66, -R76, R67.reuse ;  /* 0x000000434c427221 */ /* 0x100fe20000010100 */
[C---:B------:R-:W-:Y:S01]  /*08d0*/  PRMT R67, R68.reuse, 0x7632, R67 ;  /* 0x0000763244437816 */ /* 0x040fe20000000043 */
[----:B0-----:R-:W-:Y:S01]  /*08e0*/  IMAD.U32 R74, R68, 0x10000, RZ ;  /* 0x00010000444a7824 */ /* 0x001fe200078e00ff */
[C---:B------:R-:W-:Y:S01]  /*08f0*/  PRMT R68, R69.reuse, 0x7632, R68 ;  /* 0x0000763245447816 */ /* 0x040fe20000000044 */
[C---:B------:R-:W-:Y:S01]  /*0900*/  IMAD.U32 R76, R70.reuse, 0x10000, RZ ;  /* 0x00010000464c7824 */ /* 0x040fe200078e00ff */
[----:B------:R-:W-:Y:S01]  /*0910*/  SHF.L.U32 R75, R69, 0x10, RZ ;  /* 0x00000010454b7819 */ /* 0x000fe200000006ff */
[----:B------:R-:W-:Y:S01]  /*0920*/  FMUL.FTZ R9, R3, R9 ;  /* 0x0000000903097220 */ /* 0x000fe20000410000 */
[----:B------:R-:W-:Y:S01]  /*0930*/  PRMT R69, R70, 0x7632, R69 ;  /* 0x0000763246457816 */ /* 0x000fe20000000045 */
[----:B------:R-:W-:Y:S01]  /*0940*/  IMAD.U32 R82, R67, 0x10000, RZ ;  /* 0x0001000043527824 */ /* 0x000fe200078e00ff */
[----:B------:R-:W-:Y:S01]  /*0950*/  PRMT R70, R71, 0x7632, R70 ;  /* 0x0000763247467816 */ /* 0x000fe20000000046 */
[----:B------:R-:W-:Y:S01]  /*0960*/  FMUL.FTZ R67, R87, R74 ;  /* 0x0000004a57437220 */ /* 0x000fe20000410000 */
[----:B------:R-:W-:Y:S01]  /*0970*/  SHF.L.U32 R77, R71, 0x10, RZ ;  /* 0x00000010474d7819 */ /* 0x000fe200000006ff */
[----:B------:R-:W-:Y:S01]  /*0980*/  FMUL.FTZ R0, R3, R0 ;  /* 0x0000000003007220 */ /* 0x000fe20000410000 */
[----:B------:R-:W-:Y:S01]  /*0990*/  SHF.L.U32 R71, R68, 0x10, RZ ;  /* 0x0000001044477819 */ /* 0x000fe200000006ff */
[-C--:B------:R-:W-:Y:S01]  /*09a0*/  FFMA.FTZ R22, R9, R75.reuse, R22 ;  /* 0x0000004b09167223 */ /* 0x080fe20000010016 */
[----:B------:R-:W-:Y:S01]  /*09b0*/  FADD.FTZ R30, R30, R75 ;  /* 0x0000004b1e1e7221 */ /* 0x000fe20000010000 */
[----:B------:R-:W-:Y:S01]  /*09c0*/  FMUL.FTZ R68, R85, R75 ;  /* 0x0000004b55447220 */ /* 0x000fe20000410000 */
[----:B------:R-:W-:Y:S01]  /*09d0*/  SHF.L.U32 R78, R70, 0x10, RZ ;  /* 0x00000010464e7819 */ /* 0x000fe200000006ff */
[C---:B------:R-:W-:Y:S01]  /*09e0*/  FMUL.FTZ R11, R3.reuse, R11 ;  /* 0x0000000b030b7220 */ /* 0x040fe20000410000 */
[----:B------:R-:W-:Y:S01]  /*09f0*/  FMUL.FTZ R70, R86, R82 ;  /* 0x0000005256467220 */ /* 0x000fe20000410000 */
[----:B------:R-:W-:Y:S01]  /*0a00*/  FADD.FTZ R75, RZ, R67 ;  /* 0x00000043ff4b7221 */ /* 0x000fe20000010000 */
[----:B------:R-:W-:Y:S01]  /*0a10*/  FMUL.FTZ R8, R3, R8 ;  /* 0x0000000803087220 */ /* 0x000fe20000410000 */
[C---:B------:R-:W-:Y:S01]  /*0a20*/  FFMA.FTZ R89, R0.reuse, R67, RZ ;  /* 0x0000004300597223 */ /* 0x040fe200000100ff */
[----:B------:R-:W-:Y:S01]  /*0a30*/  FFMA.FTZ R20, R0, R74, R20 ;  /* 0x0000004a00147223 */ /* 0x000fe20000010014 */
[----:B------:R-:W-:Y:S01]  /*0a40*/  FADD.FTZ R28, R28, R74 ;  /* 0x0000004a1c1c7221 */ /* 0x000fe20000010000 */
[----:B------:R-:W-:-:S02]  /*0a50*/  IMAD.U32 R74, R69, 0x10000, RZ ;  /* 0x00010000454a7824 */ /* 0x000fc400078e00ff */
[----:B------:R-:W-:Y:S01]  /*0a60*/  FMUL.FTZ R10, R3, R10 ;  /* 0x0000000a030a7220 */ /* 0x000fe20000410000 */
[----:B------:R-:W-:Y:S01]  /*0a70*/  FADD.FTZ R32, R32, R76 ;  /* 0x0000004c20207221 */ /* 0x000fe20000010000 */
[-C--:B------:R-:W-:Y:S01]  /*0a80*/  FFMA.FTZ R24, R11, R76.reuse, R24 ;  /* 0x0000004c0b187223 */ /* 0x080fe20000010018 */
[----:B------:R-:W-:Y:S01]  /*0a90*/  FMUL.FTZ R69, R83, R76 ;  /* 0x0000004c53457220 */ /* 0x000fe20000410000 */
[----:B------:R-:W-:Y:S01]  /*0aa0*/  FADD.FTZ R75, R75, R70 ;  /* 0x000000464b4b7221 */ /* 0x000fe20000010000 */
[C---:B------:R-:W-:Y:S01]  /*0ab0*/  FFMA.FTZ R76, R8.reuse, R70, R89 ;  /* 0x00000046084c7223 */ /* 0x040fe20000010059 */
[----:B------:R-:W-:Y:S01]  /*0ac0*/  FFMA.FTZ R21, R8, R82, R21 ;  /* 0x0000005208157223 */ /* 0x000fe20000010015 */
[----:B------:R-:W-:Y:S01]  /*0ad0*/  FADD.FTZ R29, R29, R82 ;  /* 0x000000521d1d7221 */ /* 0x000fe20000010000 */
[-C--:B------:R-:W-:Y:S01]  /*0ae0*/  FFMA.FTZ R23, R10, R71.reuse, R23 ;  /* 0x000000470a177223 */ /* 0x080fe20000010017 */
[----:B------:R-:W-:Y:S01]  /*0af0*/  FADD.FTZ R31, R31, R71 ;  /* 0x000000471f1f7221 */ /* 0x000fe20000010000 */
[----:B------:R-:W-:Y:S01]  /*0b00*/  FADD.FTZ R82, R75, R68 ;  /* 0x000000444b527221 */ /* 0x000fe20000010000 */
[----:B------:R-:W-:Y:S01]  /*0b10*/  FMUL.FTZ R71, R84, R71 ;  /* 0x0000004754477220 */ /* 0x000fe20000410000 */
[----:B------:R-:W-:-:S03]  /*0b20*/  FFMA.FTZ R75, R9, R68, R76 ;  /* 0x00000044094b7223 */ /* 0x000fc6000001004c */
[----:B------:R-:W-:Y:S01]  /*0b30*/  FADD.FTZ R82, R82, R71 ;  /* 0x0000004752527221 */ /* 0x000fe20000010000 */
[----:B------:R-:W-:Y:S01]  /*0b40*/  FFMA.FTZ R90, R10, R71, R75 ;  /* 0x000000470a5a7223 */ /* 0x000fe2000001004b */
[C---:B------:R-:W-:Y:S01]  /*0b50*/  FMUL.FTZ R64, R3.reuse, R64 ;  /* 0x0000004003407220 */ /* 0x040fe20000410000 */
[----:B------:R-:W-:Y:S01]  /*0b60*/  FMUL.FTZ R65, R3, R65 ;  /* 0x0000004103417220 */ /* 0x000fe20000410000 */
[----:B------:R-:W-:Y:S01]  /*0b70*/  FMUL.FTZ R76, R81, R74 ;  /* 0x0000004a514c7220 */ /* 0x000fe20000410000 */
[----:B------:R-:W-:Y:S01]  /*0b80*/  FADD.FTZ R75, R82, R69 ;  /* 0x00000045524b7221 */ /* 0x000fe20000010000 */
[----:B------:R-:W-:Y:S01]  /*0b90*/  FFMA.FTZ R89, R11, R69, R90 ;  /* 0x000000450b597223 */ /* 0x000fe2000001005a */
[----:B------:R-:W-:Y:S01]  /*0ba0*/  FMUL.FTZ R66, R3, R66 ;  /* 0x0000004203427220 */ /* 0x000fe20000410000 */
[----:B------:R-:W-:Y:S01]  /*0bb0*/  FADD.FTZ R34, R34, R77 ;  /* 0x0000004d22227221 */ /* 0x000fe20000010000 */
[-C--:B------:R-:W-:Y:S01]  /*0bc0*/  FFMA.FTZ R26, R65, R77.reuse, R26 ;  /* 0x0000004d411a7223 */ /* 0x080fe2000001001a */
        /* <DEDUP_REMOVED lines=12> */
.L_x_2588:
[----:B------:R-:W-:Y:S05]  /*0c90*/  BSYNC B1 ;  /* 0x0000000000017941 */ /* 0x000fea0003800000 */
.L_x_2586:
[----:B-----5:R-:W-:Y:S01]  /*0ca0*/  IMAD.MOV.U32 R74, RZ, RZ, R72 ;  /* 0x000000ffff4a7224 */ /* 0x020fe200078e0048 */
[----:B------:R-:W-:-:S04]  /*0cb0*/  UMOV UR6, 0xffffffff ;  /* 0xffffffff00067882 */ /* 0x000fc80000000000 */
[----:B------:R-:W-:Y:S01]  /*0cc0*/  PRMT R89, R74, 0x7610, R89 ;  /* 0x000076104a597816 */ /* 0x000fe20000000059 */
        /* <DEDUP_REMOVED lines=19> */
.L_x_2634:
[----:B------:R-:W3:Y:S01]  /*0e00*/  LDC R75, c[0x0][0x218] ;  /* 0x00008600ff4b7b82 */ /* 0x000ee20000000800 */
[----:B------:R-:W-:Y:S01]  /*0e10*/  @P1 IADD3 R7, R7, -0x1, RZ ;  /* 0xffffffff07071810 */ /* 0x000fe20007ffe0ff */
[----:B0-2---:R-:W-:Y:S01]  /*0e20*/  FADD.FTZ R92, R92, R74 ;  /* 0x0000004a5c5c7221 */ /* 0x005fe20000010000 */
[----:B------:R-:W-:Y:S02]  /*0e30*/  IMAD.MOV.U32 R82, RZ, RZ, RZ ;  /* 0x000000ffff527224 */ /* 0x000fe400078e00ff */
[----:B-1----:R-:W-:Y:S01]  /*0e40*/  FADD.FTZ R93, R91, R93 ;  /* 0x0000005d5b5d7221 */ /* 0x002fe20000010000 */
[----:B---3--:R-:W-:-:S05]  /*0e50*/  @P1 IMAD R7, R7, R75, RZ ;  /* 0x0000004b07071224 */ /* 0x008fca00078e02ff */
[----:B------:R-:W-:-:S04]  /*0e60*/  @P1 SHF.R.S32.HI R74, RZ, 0x1f, R7 ;  /* 0x0000001fff4a1819 */ /* 0x000fc80000011407 */
[----:B------:R-:W-:Y:S02]  /*0e70*/  @P1 LEA.HI R7, R74, R7, RZ, 0x3 ;  /* 0x000000074a071211 */ /* 0x000fe400078f18ff */
[----:B------:R-:W0:Y:S02]  /*0e80*/  @P1 LDC.64 R74, c[0x0][0x220] ;  /* 0x00008800ff4a1b82 */ /* 0x000e240000000a00 */
[----:B------:R-:W-:-:S05]  /*0e90*/  @P1 LEA.HI.SX32 R82, R7, R88, 0x1d ;  /* 0x0000005807521211 */ /* 0x000fca00078feaff */
[----:B0-----:R-:W-:-:S05]  /*0ea0*/  @P1 IMAD.WIDE.U32 R74, R82, 0x10, R74 ;  /* 0x00000010524a1825 */ /* 0x001fca00078e004a */
[----:B------:R0:W5:Y:S01]  /*0eb0*/  @P1 LDG.E.128 R48, desc[UR4][R74.64] ;  /* 0x000000044a301981 */ /* 0x000162000c1e1d00 */
[----:B------:R-:W-:Y:S01]  /*0ec0*/  @!P2 ISETP.NE.U32.AND P0, PT, R5, RZ, PT ;  /* 0x000000ff0500a20c */ /* 0x000fe20003f05070 */
[----:B------:R-:W-:Y:S01]  /*0ed0*/  BSSY B1, `(.L_x_2590) ;  /* 0x000000f000017945 */ /* 0x000fe20003800000 */
[----:B------:R-:W-:Y:S01]  /*0ee0*/  FMUL.FTZ R93, R93, UR8 ;  /* 0x000000085d5d7c20 */ /* 0x000fe20008410000 */
[----:B------:R-:W-:Y:S01]  /*0ef0*/  FMUL.FTZ R7, R92, UR8 ;  /* 0x000000085c077c20 */ /* 0x000fe20008410000 */
[----:B------:R-:W-:-:S04]  /*0f00*/  @!P2 ISETP.NE.AND.EX P0, PT, R6, RZ, PT, P0 ;  /* 0x000000ff0600a20c */ /* 0x000fc80003f05300 */
[----:B------:R-:W-:Y:S01]  /*0f10*/  @!P2 FSEL R91, R16, RZ, P0 ;  /* 0x000000ff105ba208 */ /* 0x000fe20000000000 */
[----:B0-----:R-:W-:Y:S08]  /*0f20*/  @!P2 BRA `(.L_x_2591) ;  /* 0x000000000024a947 */ /* 0x001ff00003800000 */
[----:B------:R-:W0:Y:S01]  /*0f30*/  LDC.U8 R90, c[0x0][0x2a0] ;  /* 0x0000a800ff5a7b82 */ /* 0x000e220000000000 */
[----:B------:R-:W-:-:S04]  /*0f40*/  ISETP.NE.U32.AND P0, PT, R5, RZ, PT ;  /* 0x000000ff0500720c */ /* 0x000fc80003f05070 */
[----:B------:R-:W-:Y:S02]  /*0f50*/  ISETP.NE.AND.EX P0, PT, R6, RZ, PT, P0 ;  /* 0x000000ff0600720c */ /* 0x000fe40003f05300 */
[----:B0-----:R-:W-:-:S04]  /*0f60*/  ISETP.NE.AND P3, PT, R90, RZ, PT ;  /* 0x000000ff5a00720c */ /* 0x001fc80003f65270 */
[----:B------:R-:W-:-:S05]  /*0f70*/  FSEL R75, R93, RZ, !P3 ;  /* 0x000000ff5d4b7208 */ /* 0x000fca0005800000 */
[----:B------:R-:W-:-:S04]  /*0f80*/  FFMA.FTZ R74, R0, R7, R75 ;  /* 0x00000007004a7223 */ /* 0x000fc8000001004b */
[----:B------:R-:W-:-:S04]  /*0f90*/  FADD.FTZ R74, R67, -R74 ;  /* 0x8000004a434a7221 */ /* 0x000fc80000010000 */
[----:B------:R-:W-:-:S04]  /*0fa0*/  FMUL.FTZ R91, R3, R74 ;  /* 0x0000004a035b7220 */ /* 0x000fc80000410000 */
[----:B------:R-:W-:-:S07]  /*0fb0*/  @P0 FADD.FTZ R91, R16, R91 ;  /* 0x0000005b105b0221 */ /* 0x000fce0000010000 */
.L_x_2591:
[----:B------:R-:W-:Y:S05]  /*0fc0*/  BSYNC B1 ;  /* 0x0000000000017941 */ /* 0x000fea0003800000 */
.L_x_2590:
[----:B------:R-:W0:Y:S01]  /*0fd0*/  LDC.64 R74, c[0x0][0x308] ;  /* 0x0000c200ff4a7b82 */ /* 0x000e220000000a00 */
[----:B------:R-:W-:Y:S01]  /*0fe0*/  BSSY B1, `(.L_x_2592) ;  /* 0x0000011000017945 */ /* 0x000fe20003800000 */
[----:B0-----:R-:W-:-:S04]  /*0ff0*/  ISETP.NE.U32.AND P0, PT, R74, RZ, PT ;  /* 0x000000ff4a00720c */ /* 0x001fc80003f05070 */
[----:B------:R-:W-:-:S04]  /*1000*/  ISETP.NE.AND.EX P0, PT, R75, RZ, PT, P0 ;  /* 0x000000ff4b00720c */ /* 0x000fc80003f05300 */
[----:B------:R-:W-:Y:S01]  /*1010*/  SEL R52, R91, R52, P0 ;  /* 0x000000345b347207 */ /* 0x000fe20000000000 */
[----:B------:R-:W-:Y:S08]  /*1020*/  @!P1 BRA `(.L_x_2593) ;  /* 0x0000000000309947 */ /* 0x000ff00003800000 */
[----:B------:R-:W-:Y:S01]  /*1030*/  LOP3.LUT P3, RZ, R89, 0xff, RZ, 0xc0, !PT ;  /* 0x000000ff59ff7812 */ /* 0x000fe2000786c0ff */
[----:B------:R-:W-:Y:S01]  /*1040*/  FMUL.FTZ R89, R91, UR11 ;  /* 0x0000000b5b597c20 */ /* 0x000fe20008410000 */
[----:B------:R-:W-:-:S03]  /*1050*/  HFMA2.MMA R91, -RZ, RZ, 0, 0 ;  /* 0x00000000ff5b7435 */ /* 0x000fc600000001ff */
[----:B------:R-:W-:-:S08]  /*1060*/  FMUL.FTZ R89, R89, UR10 ;  /* 0x0000000a59597c20 */ /* 0x000fd00008410000 */
[----:B-----5:R-:W-:Y:S02]  /*1070*/  @P3 IMAD.U32 R90, R48, 0x10000, RZ ;  /* 0x00010000305a3824 */ /* 0x020fe400078e00ff */
[----:B------:R-:W-:Y:S02]  /*1080*/  @P3 IMAD.U32 R92, R44, 0x10000, RZ ;  /* 0x000100002c5c3824 */ /* 0x000fe400078e00ff */
[C---:B------:R-:W-:Y:S01]  /*1090*/  @P3 FMUL.FTZ R91, R89.reuse, R90 ;  /* 0x0000005a595b3220 */ /* 0x040fe20000410000 */
[----:B------:R-:W-:Y:S01]  /*10a0*/  MOV R90, RZ ;  /* 0x000000ff005a7202 */ /* 0x000fe20000000f00 */
[----:B------:R-:W-:Y:S02]  /*10b0*/  @P3 FMUL.FTZ R90, R89, R92 ;  /* 0x0000005c595a3220 */ /* 0x000fe40000410000 */
[----:B------:R-:W-:-:S03]  /*10c0*/  FADD.FTZ R36, R36, R91 ;  /* 0x0000005b24247221 */ /* 0x000fc60000010000 */
[----:B------:R-:W-:-:S04]  /*10d0*/  F2FP.BF16.F32.PACK_AB R90, RZ, R90 ;  /* 0x0000005aff5a723e */ /* 0x000fc800000010ff */
[----:B------:R-:W-:-:S07]  /*10e0*/  PRMT R56, R90, 0x7610, R56 ;  /* 0x000076105a387816 */ /* 0x000fce0000000038 */
.L_x_2593:
[----:B------:R-:W-:Y:S05]  /*10f0*/  BSYNC B1 ;  /* 0x0000000000017941 */ /* 0x000fea0003800000 */
.L_x_2592:
[----:B------:R-:W-:Y:S01]  /*1100*/  @!P2 ISETP.NE.U32.AND P3, PT, R5, RZ, PT ;  /* 0x000000ff0500a20c */ /* 0x000fe20003f65070 */
[----:B------:R-:W-:Y:S03]  /*1110*/  BSSY B1, `(.L_x_2594) ;  /* 0x000000d000017945 */ /* 0x000fe60003800000 */
[----:B------:R-:W-:-:S04]  /*1120*/  @!P2 ISETP.NE.AND.EX P3, PT, R6, RZ, PT, P3 ;  /* 0x000000ff0600a20c */ /* 0x000fc80003f65330 */
[----:B------:R-:W-:Y:S01]  /*1130*/  @!P2 FSEL R90, R17, RZ, P3 ;  /* 0x000000ff115aa208 */ /* 0x000fe20001800000 */
[----:B------:R-:W-:Y:S08]  /*1140*/  @!P2 BRA `(.L_x_2595) ;  /* 0x000000000024a947 */ /* 0x000ff00003800000 */
        /* <DEDUP_REMOVED lines=9> */
.L_x_2595:
[----:B------:R-:W-:Y:S05]  /*11e0*/  BSYNC B1 ;  /* 0x0000000000017941 */ /* 0x000fea0003800000 */
.L_x_2594:
[----:B------:R-:W-:Y:S01]  /*11f0*/  BSSY B1, `(.L_x_2596) ;  /* 0x0000011000017945 */ /* 0x000fe20003800000 */
[----:B------:R-:W-:-:S03]  /*1200*/  SEL R53, R90, R53, P0 ;  /* 0x000000355a357207 */ /* 0x000fc60000000000 */
[----:B------:R-:W-:Y:S05]  /*1210*/  @!P1 BRA `(.L_x_2597) ;  /* 0x0000000000389947 */ /* 0x000fea0003800000 */
[----:B------:R-:W-:Y:S01]  /*1220*/  LOP3.LUT P3, RZ, R72, 0xff00, RZ, 0xc0, !PT ;  /* 0x0000ff0048ff7812 */ /* 0x000fe2000786c0ff */
[----:B------:R-:W-:-:S04]  /*1230*/  FMUL.FTZ R89, R90, UR11 ;  /* 0x0000000b5a597c20 */ /* 0x000fc80008410000 */
[----:B------:R-:W-:-:S08]  /*1240*/  FMUL.FTZ R89, R89, UR10 ;  /* 0x0000000a59597c20 */ /* 0x000fd00008410000 */
[----:B-----5:R-:W-:-:S04]  /*1250*/  @P3 PRMT R90, R48, 0x7632, R90 ;  /* 0x00007632305a3816 */ /* 0x020fc8000000005a */
[----:B------:R-:W-:Y:S01]  /*1260*/  @P3 SHF.L.U32 R92, R90, 0x10, RZ ;  /* 0x000000105a5c3819 */ /* 0x000fe200000006ff */
[----:B------:R-:W-:-:S04]  /*1270*/  IMAD.MOV.U32 R90, RZ, RZ, RZ ;  /* 0x000000ffff5a7224 */ /* 0x000fc800078e00ff */
[----:B------:R-:W-:-:S04]  /*1280*/  @P3 FMUL.FTZ R90, R89, R92 ;  /* 0x0000005c595a3220 */ /* 0x000fc80000410000 */
[--C-:B------:R-:W-:Y:S01]  /*1290*/  FADD.FTZ R37, R37, R90.reuse ;  /* 0x0000005a25257221 */ /* 0x100fe20000010000 */
[----:B------:R-:W-:-:S04]  /*12a0*/  @P3 PRMT R90, R44, 0x7632, R90 ;  /* 0x000076322c5a3816 */ /* 0x000fc8000000005a */
[----:B------:R-:W-:Y:S01]  /*12b0*/  @P3 SHF.L.U32 R92, R90, 0x10, RZ ;  /* 0x000000105a5c3819 */ /* 0x000fe200000006ff */
[----:B------:R-:W-:-:S04]  /*12c0*/  IMAD.MOV.U32 R90, RZ, RZ, RZ ;  /* 0x000000ffff5a7224 */ /* 0x000fc800078e00ff */
[----:B------:R-:W-:-:S05]  /*12d0*/  @P3 FMUL.FTZ R90, R89, R92 ;  /* 0x0000005c595a3220 */ /* 0x000fca0000410000 */
[----:B------:R-:W-:-:S04]  /*12e0*/  F2FP.BF16.F32.PACK_AB R90, RZ, R90 ;  /* 0x0000005aff5a723e */ /* 0x000fc800000010ff */
[----:B------:R-:W-:-:S07]  /*12f0*/  PRMT R56, R56, 0x5410, R90 ;  /* 0x0000541038387816 */ /* 0x000fce000000005a */
.L_x_2597:
[----:B------:R-:W-:Y:S05]  /*1300*/  BSYNC B1 ;  /* 0x0000000000017941 */ /* 0x000fea0003800000 */
.L_x_2596:
        /* <DEDUP_REMOVED lines=14> */
.L_x_2599:
[----:B------:R-:W-:Y:S05]  /*13f0*/  BSYNC B1 ;  /* 0x0000000000017941 */ /* 0x000fea0003800000 */
.L_x_2598:
[----:B------:R-:W-:Y:S01]  /*1400*/  BSSY B1, `(.L_x_2600) ;  /* 0x000000f000017945 */ /* 0x000fe20003800000 */
[----:B------:R-:W-:-:S03]  /*1410*/  SEL R54, R89, R54, P0 ;  /* 0x0000003659367207 */ /* 0x000fc60000000000 */
[----:B------:R-:W-:Y:S05]  /*1420*/  @!P1 BRA `(.L_x_2601) ;  /* 0x0000000000309947 */ /* 0x000fea0003800000 */
        /* <DEDUP_REMOVED lines=12> */
.L_x_2601:
[----:B------:R-:W-:Y:S05]  /*14f0*/  BSYNC B1 ;  /* 0x0000000000017941 */ /* 0x000fea0003800000 */
.L_x_2600:
        /* <DEDUP_REMOVED lines=14> */
.L_x_2603:
[----:B------:R-:W-:Y:S05]  /*15e0*/  BSYNC B1 ;  /* 0x0000000000017941 */ /* 0x000fea0003800000 */
.L_x_2602:
        /* <DEDUP_REMOVED lines=17> */
.L_x_2605:
[----:B------:R-:W-:Y:S05]  /*1700*/  BSYNC B1 ;  /* 0x0000000000017941 */ /* 0x000fea0003800000 */
.L_x_2604:
        /* <DEDUP_REMOVED lines=14> */
.L_x_2607:
[----:B------:R-:W-:Y:S05]  /*17f0*/  BSYNC B1 ;  /* 0x0000000000017941 */ /* 0x000fea0003800000 */
.L_x_2606:
        /* <DEDUP_REMOVED lines=15> */
.L_x_2609:
[----:B------:R-:W-:Y:S05]  /*18f0*/  BSYNC B1 ;  /* 0x0000000000017941 */ /* 0x000fea0003800000 */
.L_x_2608:
        /* <DEDUP_REMOVED lines=14> */
.L_x_2611:
[----:B------:R-:W-:Y:S05]  /*19e0*/  BSYNC B1 ;  /* 0x0000000000017941 */ /* 0x000fea0003800000 */
.L_x_2610:
        /* <DEDUP_REMOVED lines=17> */
.L_x_2613:
[----:B------:R-:W-:Y:S05]  /*1b00*/  BSYNC B1 ;  /* 0x0000000000017941 */ /* 0x000fea0003800000 */
.L_x_2612:
        /* <DEDUP_REMOVED lines=14> */
.L_x_2615:
[----:B------:R-:W-:Y:S05]  /*1bf0*/  BSYNC B1 ;  /* 0x0000000000017941 */ /* 0x000fea0003800000 */
.L_x_2614:
[----:B------:R-:W-:Y:S01]  /*1c00*/  BSSY B1, `(.L_x_2616) ;  /* 0x000000f000017945 */ /* 0x000fe20003800000 */
[----:B------:R-:W-:-:S03]  /*1c10*/  SEL R62, R89, R62, P0 ;  /* 0x0000003e593e7207 */ /* 0x000fc60000000000 */
[----:B------:R-:W-:Y:S05]  /*1c20*/  @!P1 BRA `(.L_x_2617) ;  /* 0x0000000000309947 */ /* 0x000fea0003800000 */
[----:B------:R-:W-:Y:S01]  /*1c30*/  LOP3.LUT P3, RZ, R73, 0xff0000, RZ, 0xc0, !PT ;  /* 0x00ff000049ff7812 */ /* 0x000fe2000786c0ff */
[----:B------:R-:W-:Y:S01]  /*1c40*/  FMUL.FTZ R89, R89, UR11 ;  /* 0x0000000b59597c20 */ /* 0x000fe20008410000 */
[----:B------:R-:W-:-:S03]  /*1c50*/  HFMA2.MMA R91, -RZ, RZ, 0, 0 ;  /* 0x00000000ff5b7435 */ /* 0x000fc600000001ff */
[----:B------:R-:W-:-:S08]  /*1c60*/  FMUL.FTZ R89, R89, UR10 ;  /* 0x0000000a59597c20 */ /* 0x000fd00008410000 */
[----:B-----5:R-:W-:Y:S01]  /*1c70*/  @P3 IMAD.U32 R90, R51, 0x10000, RZ ;  /* 0x00010000335a3824 */ /* 0x020fe200078e00ff */
[----:B------:R-:W-:-:S03]  /*1c80*/  @P3 SHF.L.U32 R92, R47, 0x10, RZ ;  /* 0x000000102f5c3819 */ /* 0x000fc600000006ff */
[C---:B------:R-:W-:Y:S01]  /*1c90*/  @P3 FMUL.FTZ R91, R89.reuse, R90 ;  /* 0x0000005a595b3220 */ /* 0x040fe20000410000 */
[----:B------:R-:W-:Y:S01]  /*1ca0*/  MOV R90, RZ ;  /* 0x000000ff005a7202 */ /* 0x000fe20000000f00 */
[----:B------:R-:W-:Y:S02]  /*1cb0*/  @P3 FMUL.FTZ R90, R89, R92 ;  /* 0x0000005c595a3220 */ /* 0x000fe40000410000 */
[----:B------:R-:W-:-:S03]  /*1cc0*/  FADD.FTZ R42, R42, R91 ;  /* 0x0000005b2a2a7221 */ /* 0x000fc60000010000 */
[----:B------:R-:W-:-:S04]  /*1cd0*/  F2FP.BF16.F32.PACK_AB R90, RZ, R90 ;  /* 0x0000005aff5a723e */ /* 0x000fc800000010ff */
[----:B------:R-:W-:-:S07]  /*1ce0*/  PRMT R59, R90, 0x7610, R59 ;  /* 0x000076105a3b7816 */ /* 0x000fce000000003b */
.L_x_2617:
[----:B------:R-:W-:Y:S05]  /*1cf0*/  BSYNC B1 ;  /* 0x0000000000017941 */ /* 0x000fea0003800000 */
.L_x_2616:
        /* <DEDUP_REMOVED lines=14> */
.L_x_2619:
[----:B------:R-:W-:Y:S05]  /*1de0*/  BSYNC B1 ;  /* 0x0000000000017941 */ /* 0x000fea0003800000 */
.L_x_2618:
[----:B------:R-:W-:Y:S01]  /*1df0*/  BSSY B1, `(.L_x_2620) ;  /* 0x0000011000017945 */ /* 0x000fe20003800000 */
[----:B------:R-:W-:-:S03]  /*1e00*/  SEL R63, R90, R63, P0 ;  /* 0x0000003f5a3f7207 */ /* 0x000fc60000000000 */
[----:B------:R-:W-:Y:S05]  /*1e10*/  @!P1 BRA `(.L_x_2621) ;  /* 0x0000000000389947 */ /* 0x000fea0003800000 */
[----:B------:R-:W-:Y:S01]  /*1e20*/  LOP3.LUT P0, RZ, R73, 0xff000000, RZ, 0xc0, !PT ;  /* 0xff00000049ff7812 */ /* 0x000fe2000780c0ff */
[----:B------:R-:W-:Y:S01]  /*1e30*/  FMUL.FTZ R90, R90, UR11 ;  /* 0x0000000b5a5a7c20 */ /* 0x000fe20008410000 */
[----:B------:R-:W-:-:S03]  /*1e40*/  HFMA2.MMA R6, -RZ, RZ, 0, 0 ;  /* 0x00000000ff067435 */ /* 0x000fc600000001ff */
[----:B------:R-:W-:-:S08]  /*1e50*/  FMUL.FTZ R90, R90, UR10 ;  /* 0x0000000a5a5a7c20 */ /* 0x000fd00008410000 */
[----:B-----5:R-:W-:-:S05]  /*1e60*/  @P0 PRMT R3, R51, 0x7632, R3 ;  /* 0x0000763233030816 */ /* 0x020fca0000000003 */
[----:B------:R-:W-:-:S04]  /*1e70*/  @P0 IMAD.U32 R3, R3, 0x10000, RZ ;  /* 0x0001000003030824 */ /* 0x000fc800078e00ff */
[----:B------:R-:W-:Y:S01]  /*1e80*/  @P0 FMUL.FTZ R6, R90, R3 ;  /* 0x000000035a060220 */ /* 0x000fe20000410000 */
[----:B------:R-:W-:-:S03]  /*1e90*/  @P0 PRMT R3, R47, 0x7632, R3 ;  /* 0x000076322f030816 */ /* 0x000fc60000000003 */
[----:B------:R-:W-:Y:S01]  /*1ea0*/  FADD.FTZ R43, R43, R6 ;  /* 0x000000062b2b7221 */ /* 0x000fe20000010000 */
[----:B------:R-:W-:Y:S01]  /*1eb0*/  @P0 SHF.L.U32 R5, R3, 0x10, RZ ;  /* 0x0000001003050819 */ /* 0x000fe200000006ff */
[----:B------:R-:W-:-:S04]  /*1ec0*/  IMAD.MOV.U32 R3, RZ, RZ, RZ ;  /* 0x000000ffff037224 */ /* 0x000fc800078e00ff */
[----:B------:R-:W-:-:S05]  /*1ed0*/  @P0 FMUL.FTZ R3, R90, R5 ;  /* 0x000000055a030220 */ /* 0x000fca0000410000 */
[----:B------:R-:W-:-:S04]  /*1ee0*/  F2FP.BF16.F32.PACK_AB R3, RZ, R3 ;  /* 0x00000003ff03723e */ /* 0x000fc800000010ff */
[----:B------:R-:W-:-:S07]  /*1ef0*/  PRMT R59, R59, 0x5410, R3 ;  /* 0x000054103b3b7816 */ /* 0x000fce0000000003 */
.L_x_2621:
[----:B------:R-:W-:Y:S05]  /*1f00*/  BSYNC B1 ;  /* 0x0000000000017941 */ /* 0x000fea0003800000 */
.L_x_2620:
[----:B------:R-:W-:Y:S01]  /*1f10*/  ISETP.NE.U32.AND P0, PT, R74, RZ, PT ;  /* 0x000000ff4a00720c */ /* 0x000fe20003f05070 */
[----:B------:R-:W0:Y:S03]  /*1f20*/  @P1 LDC.64 R6, c[0x0][0x2f8] ;  /* 0x0000be00ff061b82 */ /* 0x000e260000000a00 */
[----:B------:R-:W-:-:S05]  /*1f30*/  ISETP.NE.AND.EX P0, PT, R75, RZ, PT, P0 ;  /* 0x000000ff4b00720c */ /* 0x000fca0003f05300 */
[----:B------:R-:W1:Y:S08]  /*1f40*/  LDC.64 R72, c[0x0][0x210] ;  /* 0x00008400ff487b82 */ /* 0x000e700000000a00 */
[----:B------:R-:W2:Y:S01]  /*1f50*/  @P0 LDC.64 R74, c[0x0][0x308] ;  /* 0x0000c200ff4a0b82 */ /* 0x000ea20000000a00 */
[----:B0-----:R-:W-:Y:S01]  /*1f60*/  @P1 IMAD.WIDE.U32 R6, R82, 0x10, R6 ;  /* 0x0000001052061825 */ /* 0x001fe200078e0006 */
[----:B-1----:R-:W-:-:S03]  /*1f70*/  LEA R2, R72, R2, 0x2 ;  /* 0x0000000248027211 */ /* 0x002fc600078e10ff */
[----:B--2---:R-:W-:-:S05]  /*1f80*/  @P0 IMAD.WIDE.U32 R74, R4, 0x20, R74 ;  /* 0x00000020044a0825 */ /* 0x004fca00078e004a */
[----:B------:R0:W-:Y:S04]  /*1f90*/  @P0 STG.E.128 desc[UR4][R74.64], R52 ;  /* 0x000000344a000986 */ /* 0x0001e8000c101d04 */
[----:B------:R0:W-:Y:S01]  /*1fa0*/  @P0 STG.E.128 desc[UR4][R74.64+0x10], R60 ;  /* 0x0000103c4a000986 */ /* 0x0001e2000c101d04 */
[----:B------:R-:W-:-:S03]  /*1fb0*/  ISETP.GE.AND P0, PT, R2, R73, PT ;  /* 0x000000490200720c */ /* 0x000fc60003f06270 */
[----:B------:R0:W-:Y:S10]  /*1fc0*/  @P1 STG.E.128 desc[UR4][R6.64], R56 ;  /* 0x0000003806001986 */ /* 0x0001f4000c101d04 */
[----:B------:R-:W-:Y:S05]  /*1fd0*/  @!P0 BRA `(.L_x_2622) ;  /* 0xffffffe000fc8947 */ /* 0x000fea000383ffff */
.L_x_2585:
[----:B------:R-:W-:Y:S05]  /*1fe0*/  BSYNC B0 ;  /* 0x0000000000007941 */ /* 0x000fea0003800000 */
.L_x_2583:
[----:B------:R-:W1:Y:S01]  /*1ff0*/  S2R R3, SR_CgaCtaId ;  /* 0x0000000000037919 */ /* 0x000e620000008800 */
[----:B------:R-:W-:Y:S01]  /*2000*/  MOV R0, 0x400 ;  /* 0x0000040000007802 */ /* 0x000fe20000000f00 */
[----:B------:R-:W-:Y:S05]  /*2010*/  WARPSYNC.ALL ;  /* 0x0000000000007948 */ /* 0x000fea0003800000 */
[----:B-----5:R-:W2:Y:S01]  /*2020*/  S2R R45, SR_TID.X ;  /* 0x00000000002d7919 */ /* 0x020ea20000002100 */
[----:B------:R-:W-:Y:S01]  /*2030*/  ULDC UR6, c[0x0][0x218] ;  /* 0x0000860000067ab9 */ /* 0x000fe20000000800 */
[----:B------:R-:W-:Y:S01]  /*2040*/  ULDC.64 UR12, c[0x0][0x2d0] ;  /* 0x0000b400000c7ab9 */ /* 0x000fe20000000a00 */
[----:B------:R-:W3:Y:S01]  /*2050*/  S2R R44, SR_CTAID.X ;  /* 0x00000000002c7919 */ /* 0x000ee20000002500 */
[----:B-1----:R-:W-:-:S04]  /*2060*/  LEA R0, R3, R0, 0x18 ;  /* 0x0000000003007211 */ /* 0x002fc800078ec0ff */
[C---:B--2---:R-:W-:Y:S01]  /*2070*/  LEA R2, R45.reuse, R0, 0x5 ;  /* 0x000000002d027211 */ /* 0x044fe200078e28ff */
[----:B------:R-:W-:Y:S02]  /*2080*/  IMAD R0, R45, 0x4, R0 ;  /* 0x000000042d007824 */ /* 0x000fe400078e0200 */
[----:B---3--:R-:W-:Y:S02]  /*2090*/  IMAD R44, R44, UR6, RZ ;  /* 0x000000062c2c7c24 */ /* 0x008fe4000f8e02ff */
[----:B------:R-:W-:Y:S01]  /*20a0*/  STS.128 [R2], R28 ;  /* 0x0000001c02007388 */ /* 0x000fe20000000c00 */
[----:B------:R-:W-:-:S03]  /*20b0*/  ULDC.64 UR6, c[0x0][0x2d8] ;  /* 0x0000b60000067ab9 */ /* 0x000fc60000000a00 */
[----:B------:R-:W-:Y:S01]  /*20c0*/  STS.128 [R2+0x10], R32 ;  /* 0x0000102002007388 */ /* 0x000fe20000000c00 */
[----:B------:R-:W-:Y:S06]  /*20d0*/  BAR.SYNC.DEFER_BLOCKING 0x0 ;  /* 0x0000000000007b1d */ /* 0x000fec0000010000 */
[----:B------:R-:W1:Y:S04]  /*20e0*/  LDS R3, [R0] ;  /* 0x0000000000037984 */ /* 0x000e680000000800 */
[----:B0-----:R-:W0:Y:S04]  /*20f0*/  LDS R6, [R0+0x400] ;  /* 0x0004000000067984 */ /* 0x001e280000000800 */
[----:B------:R-:W2:Y:S04]  /*2100*/  LDS R4, [R0+0x200] ;  /* 0x0002000000047984 */ /* 0x000ea80000000800 */
[----:B------:R-:W3:Y:S04]  /*2110*/  LDS R5, [R0+0x600] ;  /* 0x0006000000057984 */ /* 0x000ee80000000800 */
[----:B------:R-:W4:Y:S04]  /*2120*/  LDS R8, [R0+0x800] ;  /* 0x0008000000087984 */ /* 0x000f280000000800 */
[----:B------:R-:W4:Y:S04]  /*2130*/  LDS R7, [R0+0xa00] ;  /* 0x000a000000077984 */ /* 0x000f280000000800 */
[----:B------:R-:W-:Y:S04]  /*2140*/  LDS R10, [R0+0xc00] ;  /* 0x000c0000000a7984 */ /* 0x000fe80000000800 */
[----:B------:R-:W4:Y:S01]  /*2150*/  LDS R11, [R0+0xe00] ;  /* 0x000e0000000b7984 */ /* 0x000f220000000800 */
[----:B------:R-:W-:Y:S01]  /*2160*/  BAR.SYNC.DEFER_BLOCKING 0x0 ;  /* 0x0000000000007b1d */ /* 0x000fe20000010000 */
[----:B-1----:R-:W-:-:S04]  /*2170*/  FADD.FTZ R3, RZ, R3 ;  /* 0x00000003ff037221 */ /* 0x002fc80000010000 */
[----:B0-----:R-:W-:Y:S01]  /*2180*/  FADD.FTZ R3, R3, R6 ;  /* 0x0000000603037221 */ /* 0x001fe20000010000 */
        /* <DEDUP_REMOVED lines=63> */
.L_x_2589:
[----:B------:R-:W-:Y:S01]  /*2580*/  HFMA2.MMA R75, -RZ, RZ, 0, 1.847743988037109375e-06 ;  /* 0x0000001fff4b7435 */ /* 0x000fe200000001ff */
[----:B------:R-:W-:Y:S01]  /*2590*/  BSSY B1, `(.L_x_2623) ;  /* 0x0000007000017945 */ /* 0x000fe20003800000 */
[----:B------:R-:W-:Y:S01]  /*25a0*/  IMAD.MOV.U32 R90, RZ, RZ, R91 ;  /* 0x000000ffff5a7224 */ /* 0x000fe200078e005b */
[----:B------:R-:W-:Y:S01]  /*25b0*/  MOV R82, 0x1 ;  /* 0x0000000100527802 */ /* 0x000fe20000000f00 */
[----:B------:R-:W-:-:S07]  /*25c0*/  IMAD.MOV.U32 R74, RZ, RZ, -0x1 ;  /* 0xffffffffff4a7424 */ /* 0x000fce00078e00ff */
[----:B------:R-:W-:Y:S05]  /*25d0*/  WARPSYNC.COLLECTIVE R74, `(.L_x_2624) ;  /* 0x000000004a087348 */ /* 0x000fea0003c00000 */
[----:B------:R0:W1:Y:S02]  /*25e0*/  SHFL.BFLY P0, R74, R90, R82, R75 ;  /* 0x0c0000525a4a7389 */ /* 0x000064000000004b */
[----:B01----:R-:W-:Y:S01]  /*25f0*/  ENDCOLLECTIVE ;  /* 0x000000000000791b */ /* 0x003fe20003800000 */
.L_x_2624:
[----:B------:R-:W-:Y:S05]  /*2600*/  BSYNC B1 ;  /* 0x0000000000017941 */ /* 0x000fea0003800000 */
.L_x_2623:
        /* <DEDUP_REMOVED lines=8> */
.L_x_2625:
        /* <DEDUP_REMOVED lines=8> */
.L_x_2626:
[----:B------:R-:W-:Y:S01]  /*2710*/  MOV R90, R92 ;  /* 0x0000005c005a7202 */ /* 0x000fe20000000f00 */
[----:B------:R-:W-:Y:S01]  /*2720*/  IMAD.MOV.U32 R93, RZ, RZ, R74 ;  /* 0x000000ffff5d7224 */ /* 0x000fe200078e004a */
[----:B------:R-:W-:-:S03]  /*2730*/  MOV R74, 0xffffffff ;  /* 0xffffffff004a7802 */ /* 0x000fc60000000f00 */
[----:B------:R-:W-:-:S07]  /*2740*/  FADD.FTZ R91, R91, R93 ;  /* 0x0000005d5b5b7221 */ /* 0x000fce0000010000 */
[----:B------:R-:W-:Y:S05]  /*2750*/  WARPSYNC.COLLECTIVE R74, `(.L_x_2627) ;  /* 0x000000004a087348 */ /* 0x000fea0003c00000 */
[----:B------:R0:W1:Y:S02]  /*2760*/  SHFL.BFLY P0, R74, R90, R82, R75 ;  /* 0x0c0000525a4a7389 */ /* 0x000064000000004b */
[----:B01----:R-:W-:Y:S01]  /*2770*/  ENDCOLLECTIVE ;  /* 0x000000000000791b */ /* 0x003fe20003800000 */
.L_x_2627:
        /* <DEDUP_REMOVED lines=8> */
.L_x_2628:
[----:B------:R-:W-:Y:S02]  /*2800*/  MOV R90, R92 ;  /* 0x0000005c005a7202 */ /* 0x000fe40000000f00 */
[----:B------:R-:W-:Y:S01]  /*2810*/  MOV R93, R74 ;  /* 0x0000004a005d7202 */ /* 0x000fe20000000f00 */
[----:B------:R-:W-:-:S04]  /*2820*/  IMAD.MOV.U32 R74, RZ, RZ, -0x1 ;  /* 0xffffffffff4a7424 */ /* 0x000fc800078e00ff */
[----:B------:R-:W-:-:S07]  /*2830*/  FADD.FTZ R91, R91, R93 ;  /* 0x0000005d5b5b7221 */ /* 0x000fce0000010000 */
[----:B------:R-:W-:Y:S05]  /*2840*/  WARPSYNC.COLLECTIVE R74, `(.L_x_2629) ;  /* 0x000000004a087348 */ /* 0x000fea0003c00000 */
[----:B------:R0:W1:Y:S02]  /*2850*/  SHFL.BFLY P0, R74, R90, R82, R75 ;  /* 0x0c0000525a4a7389 */ /* 0x000064000000004b */
[----:B01----:R-:W-:Y:S01]  /*2860*/  ENDCOLLECTIVE ;  /* 0x000000000000791b */ /* 0x003fe20003800000 */
.L_x_2629:
        /* <DEDUP_REMOVED lines=8> */
.L_x_2630:
[----:B------:R-:W-:Y:S01]  /*28f0*/  IMAD.MOV.U32 R90, RZ, RZ, R92 ;  /* 0x000000ffff5a7224 */ /* 0x000fe200078e005c */
[----:B------:R-:W-:Y:S02]  /*2900*/  MOV R93, R74 ;  /* 0x0000004a005d7202 */ /* 0x000fe40000000f00 */
[----:B------:R-:W-:-:S03]  /*2910*/  MOV R74, 0xffffffff ;  /* 0xffffffff004a7802 */ /* 0x000fc60000000f00 */
[----:B------:R-:W-:-:S07]  /*2920*/  FADD.FTZ R91, R91, R93 ;  /* 0x0000005d5b5b7221 */ /* 0x000fce0000010000 */
[----:B------:R-:W-:Y:S05]  /*2930*/  WARPSYNC.COLLECTIVE R74, `(.L_x_2631) ;  /* 0x000000004a087348 */ /* 0x000fea0003c00000 */
[----:B------:R0:W1:Y:S02]  /*2940*/  SHFL.BFLY P0, R74, R90, R82, R75 ;  /* 0x0c0000525a4a7389 */ /* 0x000064000000004b */
[----:B01----:R-:W-:Y:S01]  /*2950*/  ENDCOLLECTIVE ;  /* 0x000000000000791b */ /* 0x003fe20003800000 */
.L_x_2631:
        /* <DEDUP_REMOVED lines=8> */
.L_x_2632:
[----:B------:R-:W-:Y:S01]  /*29e0*/  MOV R90, R92 ;  /* 0x0000005c005a7202 */ /* 0x000fe20000000f00 */
[----:B------:R-:W-:Y:S01]  /*29f0*/  IMAD.MOV.U32 R93, RZ, RZ, R74 ;  /* 0x000000ffff5d7224 */ /* 0x000fe200078e004a */
[----:B------:R-:W-:-:S07]  /*2a00*/  MOV R74, 0xffffffff ;  /* 0xffffffff004a7802 */ /* 0x000fce0000000f00 */
[----:B------:R-:W-:Y:S05]  /*2a10*/  WARPSYNC.COLLECTIVE R74, `(.L_x_2633) ;  /* 0x000000004a087348 */ /* 0x000fea0003c00000 */
[----:B------:R0:W1:Y:S02]  /*2a20*/  SHFL.BFLY P0, R74, R90, R82, R75 ;  /* 0x0c0000525a4a7389 */ /* 0x000064000000004b */
[----:B01----:R-:W-:Y:S01]  /*2a30*/  ENDCOLLECTIVE ;  /* 0x000000000000791b */ /* 0x003fe20003800000 */
.L_x_2633:
[----:B------:R-:W-:Y:S05]  /*2a40*/  BRA `(.L_x_2634) ;  /* 0xffffffe000ec7947 */ /* 0x000fea000383ffff */
.L_x_2635:
        /* <DEDUP_REMOVED lines=11> */
.L_x_6543:


//--------------------- .text._ZN10layer_norm13ln_bwd_kernelINS_13Kernel_traitsIf13__nv_bfloat16fS2_fjLj256ELj1ELj4ELj1ELj16ENS_18Kernel_traits_baseILj256EfS2_fS2_fjLj128EEEEELb0ELb0ELb0ELb0EEEvNS_9BwdParamsE --------------------------
	.section	.text._ZN10layer_norm13ln_bwd_kernelINS_13Kernel_traitsIf13__nv_bfloat16fS2_fjLj256ELj1ELj4ELj1ELj16ENS_18Kernel_traits_baseILj256EfS2_fS2_fjLj128EEEEELb0ELb0ELb0ELb0EEEvNS_9BwdParamsE,"ax",@progbits
	.align	128
        .global         _ZN10layer_norm13ln_bwd_kernelINS_13Kernel_traitsIf13__nv_bfloat16fS2_fjLj256ELj1ELj4ELj1ELj16ENS_18Kernel_traits_baseILj256EfS2_fS2_fjLj128EEEEELb0ELb0ELb0ELb0EEEvNS_9BwdParamsE
        .type           _ZN10layer_norm13ln_bwd_kernelINS_13Kernel_traitsIf13__nv_bfloat16fS2_fjLj256ELj1ELj4ELj1ELj16ENS_18Kernel_traits_baseILj256EfS2_fS2_fjLj128EEEEELb0ELb0ELb0ELb0EEEvNS_9BwdParamsE,@function
        .size           _ZN10layer_norm13ln_bwd_kernelINS_13Kernel_traitsIf13__nv_bfloat16fS2_fjLj256ELj1ELj4ELj1ELj16ENS_18Kernel_traits_baseILj256EfS2_fS2_fjLj128EEEEELb0ELb0ELb0ELb0EEEvNS_9BwdParamsE,(.L_x_6544 - _ZN10layer_norm13ln_bwd_kernelINS_13Kernel_traitsIf13__nv_bfloat16fS2_fjLj256ELj1ELj4ELj1ELj16ENS_18Kernel_traits_baseILj256EfS2_fS2_fjLj128EEEEELb0ELb0ELb0ELb0EEEvNS_9BwdParamsE)
        .other          _ZN10layer_norm13ln_bwd_kernelINS_13Kernel_traitsIf13__nv_bfloat16fS2_fjLj256ELj1ELj4ELj1ELj16ENS_18Kernel_traits_baseILj256EfS2_fS2_fjLj128EEEEELb0ELb0ELb0ELb0EEEvNS_9BwdParamsE,@"STO_CUDA_ENTRY STV_DEFAULT"
_ZN10layer_norm13ln_bwd_kernelINS_13Kernel_traitsIf13__nv_bfloat16fS2_fjLj256ELj1ELj4ELj1ELj16ENS_18Kernel_traits_baseILj256EfS2_fS2_fjLj128EEEEELb0ELb0ELb0ELb0EEEvNS_9BwdParamsE:
.text._ZN10layer_norm13ln_bwd_kernelINS_13Kernel_traitsIf13__nv_bfloat16fS2_fjLj256ELj1ELj4ELj1ELj16ENS_18Kernel_traits_baseILj256EfS2_fS2_fjLj128EEEEELb0ELb0ELb0ELb0EEEvNS_9BwdParamsE:
        /* <DEDUP_REMOVED lines=13> */
[----:B0-----:R-:W-:-:S04]  /*00d0*/  LOP3.LUT R3, R2, 0x1f, RZ, 0xc, !PT ;  /* 0x0000001f02037812 */ /* 0x001fc800078e0cff */
[----:B------:R-:W-:-:S04]  /*00e0*/  LEA.HI.SX32 R0, R0, R3, 0x1d ;  /* 0x0000000300007211 */ /* 0x000fc800078feaff */
[----:B------:R-:W-:Y:S02]  /*00f0*/  LOP3.LUT P3, RZ, R0, 0xffffffe0, RZ, 0xc0, !PT ;  /* 0xffffffe000ff7812 */ /* 0x000fe4000786c0ff */
[----:B------:R-:W-:-:S11]  /*0100*/  LOP3.LUT R0, R2, 0x1f, RZ, 0xc0, !PT ;  /* 0x0000001f02007812 */ /* 0x000fd600078ec0ff */
        /* <DEDUP_REMOVED lines=20> */
[----:B------:R-:W-:Y:S01]  /*0250*/  HFMA2.MMA R29, -RZ, RZ, 0, 0 ;  /* 0x00000000ff1d7435 */ /* 0x000fe200000001ff */
[----:B------:R-:W-:-:S04]  /*0260*/  ISETP.NE.U32.AND P0, PT, RZ, UR6, PT ;  /* 0x00000006ff007c0c */ /* 0x000fc8000bf05070 */
[----:B------:R-:W-:-:S13]  /*0270*/  ISETP.NE.AND.EX P0, PT, RZ, UR7, PT, P0 ;  /* 0x00000007ff007c0c */ /* 0x000fda000bf05300 */
.L_x_2643:
        /* <DEDUP_REMOVED lines=24> */
[----:B------:R-:W4:Y:S01]  /*0400*/  LDG.E.128 R48, desc[UR4][R60.64+0x10] ;  /* 0x000010043c307981 */ /* 0x000f22000c1e1d00 */
        /* <DEDUP_REMOVED lines=12> */
[----:B------:R-:W-:Y:S01]  /*04d0*/  FADD.FTZ R52, -R68, R52 ;  /* 0x0000003444347221 */ /* 0x000fe20000010100 */
[----:B--2---:R-:W-:-:S03]  /*04e0*/  PRMT R5, R56, 0x7632, R5 ;  /* 0x0000763238057816 */ /* 0x004fc60000000005 */
[----:B-----5:R-:W-:Y:S01]  /*04f0*/  FMUL.FTZ R3, R63, R52 ;  /* 0x000000343f037220 */ /* 0x020fe20000410000 */
[----:B------:R-:W-:Y:S01]  /*0500*/  SHF.L.U32 R7, R56, 0x10, RZ ;  /* 0x0000001038077819 */ /* 0x000fe200000006ff */
[C---:B----4-:R-:W-:Y:S01]  /*0510*/  FADD.FTZ R56, -R68.reuse, R48 ;  /* 0x0000003044387221 */ /* 0x050fe20000010100 */
[----:B------:R-:W-:Y:S01]  /*0520*/  FADD.FTZ R64, -R68, R53 ;  /* 0x0000003544407221 */ /* 0x000fe20000010100 */
[C---:B------:R-:W-:Y:S02]  /*0530*/  PRMT R66, R58.reuse, 0x7632, R66 ;  /* 0x000076323a427816 */ /* 0x040fe40000000042 */
[----:B------:R-:W-:Y:S01]  /*0540*/  SHF.L.U32 R65, R58, 0x10, RZ ;  /* 0x000000103a417819 */ /* 0x000fe200000006ff */
[----:B------:R-:W-:Y:S01]  /*0550*/  FADD.FTZ R24, R24, R7 ;  /* 0x0000000718187221 */ /* 0x000fe20000010000 */
[----:B------:R-:W-:Y:S01]  /*0560*/  PRMT R53, R59, 0x7632, R53 ;  /* 0x000076323b357816 */ /* 0x000fe20000000035 */
[-C--:B------:R-:W-:Y:S01]  /*0570*/  FFMA.FTZ R16, R3, R7.reuse, R16 ;  /* 0x0000000703107223 */ /* 0x080fe20000010010 */
[----:B------:R-:W-:Y:S01]  /*0580*/  SHF.L.U32 R58, R5, 0x10, RZ ;  /* 0x00000010053a7819 */ /* 0x000fe200000006ff */
[----:B------:R-:W-:Y:S01]  /*0590*/  FMUL.FTZ R6, R36, R7 ;  /* 0x0000000724067220 */ /* 0x000fe20000410000 */
[C-C-:B------:R-:W-:Y:S01]  /*05a0*/  FADD.FTZ R60, -R68.reuse, R55.reuse ;  /* 0x00000037443c7221 */ /* 0x140fe20000010100 */
[----:B------:R-:W-:Y:S01]  /*05b0*/  FMUL.FTZ R7, R63, R56 ;  /* 0x000000383f077220 */ /* 0x000fe20000410000 */
[----:B------:R-:W-:Y:S01]  /*05c0*/  PRMT R55, R57, 0x7632, R55 ;  /* 0x0000763239377816 */ /* 0x000fe20000000037 */
[----:B------:R-:W-:Y:S01]  /*05d0*/  FMUL.FTZ R56, R63, R64 ;  /* 0x000000403f387220 */ /* 0x000fe20000410000 */
[----:B------:R-:W-:Y:S01]  /*05e0*/  SHF.L.U32 R57, R57, 0x10, RZ ;  /* 0x0000001039397819 */ /* 0x000fe200000006ff */
[C---:B------:R-:W-:Y:S01]  /*05f0*/  FADD.FTZ R48, -R68.reuse, R49 ;  /* 0x0000003144307221 */ /* 0x040fe20000010100 */
[----:B------:R-:W-:Y:S01]  /*0600*/  SHF.L.U32 R64, R53, 0x10, RZ ;  /* 0x0000001035407819 */ /* 0x000fe200000006ff */
[----:B------:R-:W-:Y:S01]  /*0610*/  FMUL.FTZ R53, R37, R58 ;  /* 0x0000003a25357220 */ /* 0x000fe20000410000 */
[----:B-1----:R-:W-:Y:S01]  /*0620*/  FADD.FTZ R70, RZ, R6 ;  /* 0x00000006ff467221 */ /* 0x002fe20000010000 */
[C---:B------:R-:W-:Y:S01]  /*0630*/  FADD.FTZ R54, -R68.reuse, R54 ;  /* 0x0000003644367221 */ /* 0x040fe20000010100 */
[----:B------:R-:W-:Y:S01]  /*0640*/  FFMA.FTZ R49, R3, R6, RZ ;  /* 0x0000000603317223 */ /* 0x000fe200000100ff */
[C---:B------:R-:W-:Y:S01]  /*0650*/  FADD.FTZ R50, -R68.reuse, R50 ;  /* 0x0000003244327221 */ /* 0x040fe20000010100 */
[----:B------:R-:W-:Y:S01]  /*0660*/  FADD.FTZ R68, -R68, R51 ;  /* 0x0000003344447221 */ /* 0x000fe20000010100 */
[----:B------:R-:W-:Y:S01]  /*0670*/  SHF.L.U32 R72, R55, 0x10, RZ ;  /* 0x0000001037487819 */ /* 0x000fe200000006ff */
[----:B------:R-:W-:Y:S01]  /*0680*/  FMUL.FTZ R52, R38, R57 ;  /* 0x0000003926347220 */ /* 0x000fe20000410000 */
[----:B------:R-:W-:Y:S01]  /*0690*/  FADD.FTZ R51, R70, R53 ;  /* 0x0000003546337221 */ /* 0x000fe20000010000 */
[----:B------:R-:W-:Y:S01]  /*06a0*/  FMUL.FTZ R5, R63, R54 ;  /* 0x000000363f057220 */ /* 0x000fe20000410000 */
[----:B------:R-:W-:Y:S01]  /*06b0*/  FADD.FTZ R25, R25, R58 ;  /* 0x0000003a19197221 */ /* 0x000fe20000010000 */
[C---:B------:R-:W-:Y:S01]  /*06c0*/  FFMA.FTZ R17, R56.reuse, R58, R17 ;  /* 0x0000003a38117223 */ /* 0x040fe20000010011 */
[----:B------:R-:W-:Y:S01]  /*06d0*/  FFMA.FTZ R70, R56, R53, R49 ;  /* 0x0000003538467223 */ /* 0x000fe20000010031 */
[C---:B------:R-:W-:Y:S01]  /*06e0*/  FMUL.FTZ R58, R63.reuse, R60 ;  /* 0x0000003c3f3a7220 */ /* 0x040fe20000410000 */
[----:B------:R-:W-:Y:S01]  /*06f0*/  FMUL.FTZ R60, R63, R48 ;  /* 0x000000303f3c7220 */ /* 0x000fe20000410000 */
[----:B------:R-:W-:Y:S01]  /*0700*/  FMUL.FTZ R55, R39, R72 ;  /* 0x0000004827377220 */ /* 0x000fe20000410000 */
[----:B------:R-:W-:Y:S01]  /*0710*/  FADD.FTZ R48, R51, R52 ;  /* 0x0000003433307221 */ /* 0x000fe20000010000 */
[C---:B------:R-:W-:Y:S01]  /*0720*/  FFMA.FTZ R49, R5.reuse, R52, R70 ;  /* 0x0000003405317223 */ /* 0x040fe20000010046 */
[----:B------:R-:W-:Y:S01]  /*0730*/  SHF.L.U32 R66, R66, 0x10, RZ ;  /* 0x0000001042427819 */ /* 0x000fe200000006ff */
[----:B------:R-:W-:Y:S01]  /*0740*/  FMUL.FTZ R54, R32, R65 ;  /* 0x0000004120367220 */ /* 0x000fe20000410000 */
[----:B------:R-:W-:Y:S01]  /*0750*/  FADD.FTZ R51, R48, R55 ;  /* 0x0000003730337221 */ /* 0x000fe20000010000 */
[----:B------:R-:W-:Y:S01]  /*0760*/  FFMA.FTZ R48, R58, R55, R49 ;  /* 0x000000373a307223 */ /* 0x000fe20000010031 */
        /* <DEDUP_REMOVED lines=26> */
.L_x_2639:
[----:B------:R-:W-:Y:S05]  /*0910*/  BSYNC B1 ;  /* 0x0000000000017941 */ /* 0x000fea0003800000 */
.L_x_2638:
        /* <DEDUP_REMOVED lines=20> */
.L_x_2655:
        /* <DEDUP_REMOVED lines=43> */
[----:B------:R-:W-:Y:S01]  /*0d10*/  @P1 FADD.FTZ R64, R11, R64 ;  /* 0x000000400b401221 */ /* 0x000fe20000010000 */
[----:B------:R-:W-:Y:S01]  /*0d20*/  @P1 FADD.FTZ R72, R13, R72 ;  /* 0x000000480d481221 */ /* 0x000fe20000010000 */
        /* <DEDUP_REMOVED lines=8> */
[----:B------:R-:W-:Y:S01]  /*0db0*/  SEL R43, R74, R43, P2 ;  /* 0x0000002b4a2b7207 */ /* 0x000fe20001000000 */
[----:B------:R-:W-:Y:S01]  /*0dc0*/  FMUL.FTZ R70, R64, R62 ;  /* 0x0000003e40467220 */ /* 0x000fe20000410000 */
[C---:B------:R-:W-:Y:S01]  /*0dd0*/  SEL R46, R73.reuse, R46, P2 ;  /* 0x0000002e492e7207 */ /* 0x040fe20001000000 */
[-C--:B------:R-:W-:Y:S01]  /*0de0*/  FMUL.FTZ R51, R72, R62.reuse ;  /* 0x0000003e48337220 */ /* 0x080fe20000410000 */
[----:B------:R-:W-:Y:S01]  /*0df0*/  SEL R47, R64, R47, P2 ;  /* 0x0000002f402f7207 */ /* 0x000fe20001000000 */
[-C--:B------:R-:W-:Y:S01]  /*0e00*/  FMUL.FTZ R74, R74, R62.reuse ;  /* 0x0000003e4a4a7220 */ /* 0x080fe20000410000 */
[----:B------:R-:W-:Y:S01]  /*0e10*/  FMUL.FTZ R73, R73, R62 ;  /* 0x0000003e49497220 */ /* 0x000fe20000410000 */
[----:B------:R-:W0:Y:S01]  /*0e20*/  @P2 LDC.64 R64, c[0x0][0x308] ;  /* 0x0000c200ff402b82 */ /* 0x000e220000000a00 */
[----:B------:R-:W-:-:S02]  /*0e30*/  SEL R41, R72, R41, P2 ;  /* 0x0000002948297207 */ /* 0x000fc40001000000 */
[----:B------:R-:W-:Y:S02]  /*0e40*/  F2FP.BF16.F32.PACK_AB R48, R51, R48 ;  /* 0x000000303330723e */ /* 0x000fe400000010ff */
[----:B------:R-:W-:Y:S02]  /*0e50*/  F2FP.BF16.F32.PACK_AB R49, R74, R49 ;  /* 0x000000314a31723e */ /* 0x000fe400000010ff */
[----:B------:R-:W-:Y:S01]  /*0e60*/  F2FP.BF16.F32.PACK_AB R50, R71, R50 ;  /* 0x000000324732723e */ /* 0x000fe200000010ff */
[----:B------:R-:W1:Y:S01]  /*0e70*/  LDC.64 R62, c[0x0][0x2f8] ;  /* 0x0000be00ff3e7b82 */ /* 0x000e620000000a00 */
[----:B------:R-:W-:Y:S01]  /*0e80*/  F2FP.BF16.F32.PACK_AB R51, R70, R73 ;  /* 0x000000494633723e */ /* 0x000fe200000010ff */
[----:B0-----:R-:W-:-:S05]  /*0e90*/  @P2 IMAD.WIDE.U32 R64, R69, 0x20, R64 ;  /* 0x0000002045402825 */ /* 0x001fca00078e0040 */
[----:B------:R2:W-:Y:S01]  /*0ea0*/  @P2 STG.E.128 desc[UR4][R64.64], R40 ;  /* 0x0000002840002986 */ /* 0x0005e2000c101d04 */
[----:B-1----:R-:W-:-:S03]  /*0eb0*/  IMAD.WIDE.U32 R62, R69, 0x10, R62 ;  /* 0x00000010453e7825 */ /* 0x002fc600078e003e */
[----:B------:R2:W-:Y:S04]  /*0ec0*/  @P2 STG.E.128 desc[UR4][R64.64+0x10], R44 ;  /* 0x0000102c40002986 */ /* 0x0005e8000c101d04 */
[----:B------:R2:W-:Y:S02]  /*0ed0*/  STG.E.128 desc[UR4][R62.64], R48 ;  /* 0x000000303e007986 */ /* 0x0005e4000c101d04 */
.L_x_2642:
[----:B------:R-:W-:Y:S05]  /*0ee0*/  BSYNC B1 ;  /* 0x0000000000017941 */ /* 0x000fea0003800000 */
.L_x_2641:
[----:B--2---:R-:W2:Y:S02]  /*0ef0*/  LDC.64 R48, c[0x0][0x210] ;  /* 0x00008400ff307b82 */ /* 0x004ea40000000a00 */
[----:B--2---:R-:W-:-:S04]  /*0f00*/  LEA R2, R48, R2, 0x2 ;  /* 0x0000000230027211 */ /* 0x004fc800078e10ff */
[----:B------:R-:W-:-:S13]  /*0f10*/  ISETP.GE.AND P1, PT, R2, R49, PT ;  /* 0x000000310200720c */ /* 0x000fda0003f26270 */
[----:B------:R-:W-:Y:S05]  /*0f20*/  @!P1 BRA `(.L_x_2643) ;  /* 0xfffffff000d49947 */ /* 0x000fea000383ffff */
.L_x_2637:
[----:B------:R-:W-:Y:S05]  /*0f30*/  BSYNC B0 ;  /* 0x0000000000007941 */ /* 0x000fea0003800000 */
.L_x_2636:
        /* <DEDUP_REMOVED lines=79> */
.L_x_2640:
        /* <DEDUP_REMOVED lines=8> */
.L_x_2645:
[----:B------:R-:W-:Y:S05]  /*14b0*/  BSYNC B1 ;  /* 0x0000000000017941 */ /* 0x000fea0003800000 */
.L_x_2644:
        /* <DEDUP_REMOVED lines=9> */
.L_x_2646:
[----:B------:R-:W-:Y:S01]  /*1550*/  HFMA2.MMA R48, -RZ, RZ, 0, 1.1920928955078125e-07 ;  /* 0x00000002ff307435 */ /* 0x000fe200000001ff */
[----:B------:R-:W-:Y:S02]  /*1560*/  MOV R77, R65 ;  /* 0x00000041004d7202 */ /* 0x000fe40000000f00 */
[----:B------:R-:W-:-:S08]  /*1570*/  MOV R51, R75 ;  /* 0x0000004b00337202 */ /* 0x000fd00000000f00 */
[----:B------:R-:W-:Y:S05]  /*1580*/  WARPSYNC.COLLECTIVE R50, `(.L_x_2647) ;  /* 0x0000000032087348 */ /* 0x000fea0003c00000 */
[----:B------:R0:W1:Y:S02]  /*1590*/  SHFL.BFLY P1, R75, R77, R48, R49 ;  /* 0x0c0000304d4b7389 */ /* 0x0000640000020031 */
[----:B01----:R-:W-:Y:S01]  /*15a0*/  ENDCOLLECTIVE ;  /* 0x000000000000791b */ /* 0x003fe20003800000 */
.L_x_2647:
[----:B------:R-:W-:-:S05]  /*15b0*/  FADD.FTZ R51, R51, R70 ;  /* 0x0000004633337221 */ /* 0x000fca0000010000 */
[----:B------:R-:W-:Y:S02]  /*15c0*/  MOV R77, R51 ;  /* 0x00000033004d7202 */ /* 0x000fe40000000f00 */
[----:B------:R-:W-:-:S07]  /*15d0*/  MOV R72, R75 ;  /* 0x0000004b00487202 */ /* 0x000fce0000000f00 */
[----:B------:R-:W-:Y:S05]  /*15e0*/  WARPSYNC.COLLECTIVE R50, `(.L_x_2648) ;  /* 0x0000000032087348 */ /* 0x000fea0003c00000 */
[----:B------:R0:W1:Y:S02]  /*15f0*/  SHFL.BFLY P1, R75, R77, R48, R49 ;  /* 0x0c0000304d4b7389 */ /* 0x0000640000020031 */
[----:B01----:R-:W-:Y:S01]  /*1600*/  ENDCOLLECTIVE ;  /* 0x000000000000791b */ /* 0x003fe20003800000 */
.L_x_2648:
[----:B------:R-:W-:Y:S01]  /*1610*/  FADD.FTZ R72, R65, R72 ;  /* 0x0000004841487221 */ /* 0x000fe20000010000 */
[----:B------:R-:W-:-:S04]  /*1620*/  HFMA2.MMA R48, -RZ, RZ, 0, 2.384185791015625e-07 ;  /* 0x00000004ff307435 */ /* 0x000fc800000001ff */
[----:B------:R-:W-:Y:S02]  /*1630*/  MOV R77, R72 ;  /* 0x00000048004d7202 */ /* 0x000fe40000000f00 */
[----:B------:R-:W-:-:S07]  /*1640*/  MOV R74, R75 ;  /* 0x0000004b004a7202 */ /* 0x000fce0000000f00 */
[----:B------:R-:W-:Y:S05]  /*1650*/  WARPSYNC.COLLECTIVE R50, `(.L_x_2649) ;  /* 0x0000000032087348 */ /* 0x000fea0003c00000 */
[----:B------:R0:W1:Y:S02]  /*1660*/  SHFL.BFLY P1, R75, R77, R48, R49 ;  /* 0x0c0000304d4b7389 */ /* 0x0000640000020031 */
[----:B01----:R-:W-:Y:S01]  /*1670*/  ENDCOLLECTIVE ;  /* 0x000000000000791b */ /* 0x003fe20003800000 */
.L_x_2649:
[----:B------:R-:W-:-:S05]  /*1680*/  FADD.FTZ R74, R51, R74 ;  /* 0x0000004a334a7221 */ /* 0x000fca0000010000 */
[----:B------:R-:W-:Y:S02]  /*1690*/  MOV R77, R74 ;  /* 0x0000004a004d7202 */ /* 0x000fe40000000f00 */
[----:B------:R-:W-:-:S07]  /*16a0*/  MOV R71, R75 ;  /* 0x0000004b00477202 */ /* 0x000fce0000000f00 */
[----:B------:R-:W-:Y:S05]  /*16b0*/  WARPSYNC.COLLECTIVE R50, `(.L_x_2650) ;  /* 0x0000000032087348 */ /* 0x000fea0003c00000 */
[----:B------:R0:W1:Y:S02]  /*16c0*/  SHFL.BFLY P1, R75, R77, R48, R49 ;  /* 0x0c0000304d4b7389 */ /* 0x0000640000020031 */
[----:B01----:R-:W-:Y:S01]  /*16d0*/  ENDCOLLECTIVE ;  /* 0x000000000000791b */ /* 0x003fe20003800000 */
.L_x_2650:
[----:B------:R-:W-:Y:S01]  /*16e0*/  FADD.FTZ R71, R72, R71 ;  /* 0x0000004748477221 */ /* 0x000fe20000010000 */
[----:B------:R-:W-:-:S04]  /*16f0*/  HFMA2.MMA R48, -RZ, RZ, 0, 4.76837158203125e-07 ;  /* 0x00000008ff307435 */ /* 0x000fc800000001ff */
[----:B------:R-:W-:Y:S02]  /*1700*/  MOV R77, R71 ;  /* 0x00000047004d7202 */ /* 0x000fe40000000f00 */
[----:B------:R-:W-:-:S07]  /*1710*/  MOV R73, R75 ;  /* 0x0000004b00497202 */ /* 0x000fce0000000f00 */
[----:B------:R-:W-:Y:S05]  /*1720*/  WARPSYNC.COLLECTIVE R50, `(.L_x_2651) ;  /* 0x0000000032087348 */ /* 0x000fea0003c00000 */
[----:B------:R0:W1:Y:S02]  /*1730*/  SHFL.BFLY P1, R75, R77, R48, R49 ;  /* 0x0c0000304d4b7389 */ /* 0x0000640000020031 */
[----:B01----:R-:W-:Y:S01]  /*1740*/  ENDCOLLECTIVE ;  /* 0x000000000000791b */ /* 0x003fe20003800000 */
.L_x_2651:
[----:B------:R-:W-:-:S05]  /*1750*/  FADD.FTZ R73, R74, R73 ;  /* 0x000000494a497221 */ /* 0x000fca0000010000 */
[----:B------:R-:W-:Y:S02]  /*1760*/  MOV R77, R73 ;  /* 0x00000049004d7202 */ /* 0x000fe40000000f00 */
[----:B------:R-:W-:-:S07]  /*1770*/  MOV R64, R75 ;  /* 0x0000004b00407202 */ /* 0x000fce0000000f00 */
[----:B------:R-:W-:Y:S05]  /*1780*/  WARPSYNC.COLLECTIVE R50, `(.L_x_2652) ;  /* 0x0000000032087348 */ /* 0x000fea0003c00000 */
[----:B------:R0:W1:Y:S02]  /*1790*/  SHFL.BFLY P1, R75, R77, R48, R49 ;  /* 0x0c0000304d4b7389 */ /* 0x0000640000020031 */
[----:B01----:R-:W-:Y:S01]  /*17a0*/  ENDCOLLECTIVE ;  /* 0x000000000000791b */ /* 0x003fe20003800000 */
.L_x_2652:
[----:B------:R-:W-:Y:S01]  /*17b0*/  FADD.FTZ R64, R71, R64 ;  /* 0x0000004047407221 */ /* 0x000fe20000010000 */
[----:B------:R-:W-:-:S04]  /*17c0*/  HFMA2.MMA R48, -RZ, RZ, 0, 9.5367431640625e-07 ;  /* 0x00000010ff307435 */ /* 0x000fc800000001ff */
[----:B------:R-:W-:Y:S02]  /*17d0*/  MOV R77, R64 ;  /* 0x00000040004d7202 */ /* 0x000fe40000000f00 */
[----:B------:R-:W-:-:S07]  /*17e0*/  MOV R70, R75 ;  /* 0x0000004b00467202 */ /* 0x000fce0000000f00 */
[----:B------:R-:W-:Y:S05]  /*17f0*/  WARPSYNC.COLLECTIVE R50, `(.L_x_2653) ;  /* 0x0000000032087348 */ /* 0x000fea0003c00000 */
[----:B------:R0:W1:Y:S02]  /*1800*/  SHFL.BFLY P1, R75, R77, R48, R49 ;  /* 0x0c0000304d4b7389 */ /* 0x0000640000020031 */
[----:B01----:R-:W-:Y:S01]  /*1810*/  ENDCOLLECTIVE ;  /* 0x000000000000791b */ /* 0x003fe20003800000 */
.L_x_2653:
[----:B------:R-:W-:-:S05]  /*1820*/  FADD.FTZ R70, R73, R70 ;  /* 0x0000004649467221 */ /* 0x000fca0000010000 */
[----:B------:R-:W-:Y:S02]  /*1830*/  MOV R77, R70 ;  /* 0x00000046004d7202 */ /* 0x000fe40000000f00 */
[----:B------:R-:W-:-:S07]  /*1840*/  MOV R51, R75 ;  /* 0x0000004b00337202 */ /* 0x000fce0000000f00 */
[----:B------:R-:W-:Y:S05]  /*1850*/  WARPSYNC.COLLECTIVE R50, `(.L_x_2654) ;  /* 0x0000000032087348 */ /* 0x000fea0003c00000 */
[----:B------:R0:W1:Y:S02]  /*1860*/  SHFL.BFLY P1, R75, R77, R48, R49 ;  /* 0x0c0000304d4b7389 */ /* 0x0000640000020031 */
[----:B01----:R-:W-:Y:S01]  /*1870*/  ENDCOLLECTIVE ;  /* 0x000000000000791b */ /* 0x003fe20003800000 */
.L_x_2654:
[----:B------:R-:W-:Y:S01]  /*1880*/  MOV R65, R75 ;  /* 0x0000004b00417202 */ /* 0x000fe20000000f00 */
[----:B------:R-:W-:Y:S06]  /*1890*/  BRA `(.L_x_2655) ;  /* 0xfffffff000707947 */ /* 0x000fec000383ffff */
.L_x_2656:
        /* <DEDUP_REMOVED lines=14> */
.L_x_6544:


//--------------------- .text._ZN10layer_norm13ln_bwd_kernelINS_13Kernel_traitsIf13__nv_bfloat16fS2_fjLj256ELj1ELj4ELj1ELj16ENS_18Kernel_traits_baseILj256EfS2_fS2_fjLj128EEEEELb0ELb0ELb0ELb1EEEvNS_9BwdParamsE --------------------------
	.section	.text._ZN10layer_norm13ln_bwd_kernelINS_13Kernel_traitsIf13__nv_bfloat16fS2_fjLj256ELj1ELj4ELj1ELj16ENS_18Kernel_traits_baseILj256EfS2_fS2_fjLj128EEEEELb0ELb0ELb0ELb1EEEvNS_9BwdParamsE,"ax",@progbits
	.align	128
        .global         _ZN10layer_norm13ln_bwd_kernelINS_13Kernel_traitsIf13__nv_bfloat16fS2_fjLj256ELj1ELj4ELj1ELj16ENS_18Kernel_traits_baseILj256EfS2_fS2_fjLj128EEEEELb0ELb0ELb0ELb1EEEvNS_9BwdParamsE
        .type           _ZN10layer_norm13ln_bwd_kernelINS_13Kernel_traitsIf13__nv_bfloat16fS2_fjLj256ELj1ELj4ELj1ELj16ENS_18Kernel_traits_baseILj256EfS2_fS2_fjLj128EEEEELb0ELb0ELb0ELb1EEEvNS_9BwdParamsE,@function
        .size           _ZN10layer_norm13ln_bwd_kernelINS_13Kernel_traitsIf13__nv_bfloat16fS2_fjLj256ELj1ELj4ELj1ELj16ENS_18Kernel_traits_baseILj256EfS2_fS2_fjLj128EEEEELb0ELb0ELb0ELb1EEEvNS_9BwdParamsE,(.L_x_6545 - _ZN10layer_norm13ln_bwd_kernelINS_13Kernel_traitsIf13__nv_bfloat16fS2_fjLj256ELj1ELj4ELj1ELj16ENS_18Kernel_traits_baseILj256EfS2_fS2_fjLj128EEEEELb0ELb0ELb0ELb1EEEvNS_9BwdParamsE)
        .other          _ZN10layer_norm13ln_bwd_kernelINS_13Kernel_traitsIf13__nv_bfloat16fS2_fjLj256ELj1ELj4ELj1ELj16ENS_18Kernel_traits_baseILj256EfS2_fS2_fjLj128EEEEELb0ELb0ELb0ELb1EEEvNS_9BwdParamsE,@"STO_CUDA_ENTRY STV_DEFAULT"
_ZN10layer_norm13ln_bwd_kernelINS_13Kernel_traitsIf13__nv_bfloat16fS2_fjLj256ELj1ELj4ELj1ELj16ENS_18Kernel_traits_baseILj256EfS2_fS2_fjLj128EEEEELb0ELb0ELb0ELb1EEEvNS_9BwdParamsE:
.text._ZN10layer_norm13ln_bwd_kernelINS_13Kernel_traitsIf13__nv_bfloat16fS2_fjLj256ELj1ELj4ELj1ELj16ENS_18Kernel_traits_baseILj256EfS2_fS2_fjLj128EEEEELb0ELb0ELb0ELb1EEEvNS_9BwdParamsE:
        /* <DEDUP_REMOVED lines=25> */
.L_x_2658:
[----:B------:R-:W0:Y:S01]  /*0190*/  LDC.64 R2, c[0x0][0x260] ;  /* 0x00009800ff027b82 */ /* 0x000e220000000a00 */
[----:B------:R-:W-:-:S07]  /*01a0*/  ULDC.64 UR6, c[0x0][0x270] ;  /* 0x00009c0000067ab9 */ /* 0x000fce0000000a00 */
[----:B------:R-:W1:Y:S01]  /*01b0*/  LDC.U8 R54, c[0x0][0x2a0] ;  /* 0x0000a800ff367b82 */ /* 0x000e620000000000 */
        /* <DEDUP_REMOVED lines=8> */
[----:B------:R-:W-:Y:S01]  /*0240*/  CS2R R6, SRZ ;  /* 0x0000000000067805 */ /* 0x000fe2000001ff00 */
[----:B0-----:R-:W-:Y:S01]  /*0250*/  IMAD.WIDE.U32 R2, R5, 0x20, R2 ;  /* 0x0000002005027825 */ /* 0x001fe200078e0002 */
[----:B------:R-:W-:-:S04]  /*0260*/  CS2R R4, SRZ ;  /* 0x0000000000047805 */ /* 0x000fc8000001ff00 */
[----:B------:R-:W5:Y:S04]  /*0270*/  LDG.E.128 R20, desc[UR4][R2.64] ;  /* 0x0000000402147981 */ /* 0x000f68000c1e1d00 */
[----:B------:R0:W5:Y:S02]  /*0280*/  LDG.E.128 R24, desc[UR4][R2.64+0x10] ;  /* 0x0000100402187981 */ /* 0x000164000c1e1d00 */
[----:B01----:R-:W-:-:S07]  /*0290*/  CS2R R2, SRZ ;  /* 0x0000000000027805 */ /* 0x003fce000001ff00 */
.L_x_2662:
[----:B-1----:R-:W0:Y:S01]  /*02a0*/  S2R R36, SR_TID.X ;  /* 0x0000000000247919 */ /* 0x002e220000002100 */
[----:B------:R-:W-:Y:S01]  /*02b0*/  IMAD R0, R55, UR8, RZ ;  /* 0x0000000837007c24 */ /* 0x000fe2000f8e02ff */
[----:B------:R-:W1:Y:S04]  /*02c0*/  @P0 LDC.64 R38, c[0x0][0x270] ;  /* 0x00009c00ff260b82 */ /* 0x000e680000000a00 */
[----:B------:R-:W-:-:S04]  /*02d0*/  SHF.R.S32.HI R37, RZ, 0x1f, R0 ;  /* 0x0000001fff257819 */ /* 0x000fc80000011400 */
[----:B------:R-:W2:Y:S01]  /*02e0*/  LDC.64 R40, c[0x0][0x250] ;  /* 0x00009400ff287b82 */ /* 0x000ea20000000a00 */
[----:B------:R-:W-:Y:S02]  /*02f0*/  LEA.HI R58, R37, R0, RZ, 0x3 ;  /* 0x00000000253a7211 */ /* 0x000fe400078f18ff */
[----:B------:R-:W-:-:S05]  /*0300*/  SHF.R.S32.HI R0, RZ, 0x1f, R55 ;  /* 0x0000001fff007819 */ /* 0x000fca0000011437 */
[----:B------:R-:W3:Y:S01]  /*0310*/  LDC.64 R56, c[0x0][0x258] ;  /* 0x00009600ff387b82 */ /* 0x000ee20000000a00 */
[----:B-1----:R-:W-:-:S04]  /*0320*/  @P0 LEA R66, P1, R55, R38, 0x1 ;  /* 0x0000002637420211 */ /* 0x002fc800078208ff */
[C---:B------:R-:W-:Y:S02]  /*0330*/  @P0 LEA.HI.X R67, R55.reuse, R39, R0, 0x1, P1 ;  /* 0x0000002737430211 */ /* 0x040fe400008f0c00 */
[----:B0-----:R-:W-:Y:S02]  /*0340*/  LOP3.LUT R43, R36, 0x1f, RZ, 0xc0, !PT ;  /* 0x0000001f242b7812 */ /* 0x001fe400078ec0ff */
[----:B------:R-:W0:Y:S01]  /*0350*/  LDC.64 R36, c[0x0][0x2b8] ;  /* 0x0000ae00ff247b82 */ /* 0x000e220000000a00 */
[----:B--2---:R-:W-:Y:S01]  /*0360*/  IMAD.WIDE R64, R55, 0x4, R40 ;  /* 0x0000000437407825 */ /* 0x004fe200078e0228 */
[----:B------:R-:W-:Y:S01]  /*0370*/  LEA.HI.SX32 R58, R58, R43, 0x1d ;  /* 0x0000002b3a3a7211 */ /* 0x000fe200078feaff */
[----:B------:R-:W2:Y:S03]  /*0380*/  @P0 LDG.E.U16 R66, desc[UR4][R66.64] ;  /* 0x0000000442420981 */ /* 0x000ea6000c1e1500 */
[----:B------:R-:W-:Y:S01]  /*0390*/  SHF.L.U32 R62, R58, 0x5, RZ ;  /* 0x000000053a3e7819 */ /* 0x000fe200000006ff */
[----:B------:R1:W4:Y:S01]  /*03a0*/  LDG.E R0, desc[UR4][R64.64] ;  /* 0x0000000440007981 */ /* 0x000322000c1e1900 */
[----:B------:R-:W-:-:S02]  /*03b0*/  SHF.R.U32.HI R38, RZ, 0x1b, R58 ;  /* 0x0000001bff267819 */ /* 0x000fc4000001163a */
[----:B------:R-:W-:Y:S01]  /*03c0*/  IADD3 R62, P2, R62, UR10, RZ ;  /* 0x0000000a3e3e7c10 */ /* 0x000fe2000ff5e0ff */
[----:B---3--:R-:W-:Y:S02]  /*03d0*/  IMAD.WIDE R60, R55, 0x4, R56 ;  /* 0x00000004373c7825 */ /* 0x008fe400078e0238 */
[----:B------:R-:W3:Y:S01]  /*03e0*/  LDC.64 R56, c[0x0][0x2c8] ;  /* 0x0000b200ff387b82 */ /* 0x000ee20000000a00 */
[----:B------:R-:W-:-:S03]  /*03f0*/  IADD3.X R63, R38, UR11, RZ, P2, !PT ;  /* 0x0000000b263f7c10 */ /* 0x000fc600097fe4ff */
[----:B------:R-:W2:Y:S04]  /*0400*/  LDG.E R60, desc[UR4][R60.64] ;  /* 0x000000043c3c7981 */ /* 0x000ea8000c1e1900 */
[----:B------:R-:W2:Y:S01]  /*0410*/  LDG.E.128 R40, desc[UR4][R62.64] ;  /* 0x000000043e287981 */ /* 0x000ea2000c1e1d00 */
[----:B0-----:R-:W-:-:S03]  /*0420*/  IMAD.WIDE.U32 R36, R58, 0x10, R36 ;  /* 0x000000103a247825 */ /* 0x001fc600078e0024 */
[----:B------:R0:W2:Y:S04]  /*0430*/  LDG.E.128 R44, desc[UR4][R62.64+0x10] ;  /* 0x000010043e2c7981 */ /* 0x0000a8000c1e1d00 */
[----:B------:R-:W2:Y:S01]  /*0440*/  LDG.E.128 R36, desc[UR4][R36.64] ;  /* 0x0000000424247981 */ /* 0x000ea2000c1e1d00 */
[----:B---3--:R-:W-:-:S04]  /*0450*/  ISETP.NE.U32.AND P1, PT, R56, RZ, PT ;  /* 0x000000ff3800720c */ /* 0x008fc80003f25070 */
[----:B------:R-:W-:-:S13]  /*0460*/  ISETP.NE.AND.EX P1, PT, R57, RZ, PT, P1 ;  /* 0x000000ff3900720c */ /* 0x000fda0003f25310 */
[----:B-1----:R-:W-:-:S04]  /*0470*/  @P1 LEA R64, P2, R58, R56, 0x5 ;  /* 0x000000383a401211 */ /* 0x002fc800078428ff */
[----:B------:R-:W-:-:S05]  /*0480*/  @P1 LEA.HI.X R65, R58, R57, RZ, 0x5, P2 ;  /* 0x000000393a411211 */ /* 0x000fca00010f2cff */
[----:B-----5:R-:W5:Y:S04]  /*0490*/  @P1 LDG.E.128 R16, desc[UR4][R64.64] ;  /* 0x0000000440101981 */ /* 0x020f68000c1e1d00 */
[----:B------:R1:W5:Y:S01]  /*04a0*/  @P1 LDG.E.128 R12, desc[UR4][R64.64+0x10] ;  /* 0x00001004400c1981 */ /* 0x000362000c1e1d00 */
[----:B------:R-:W-:Y:S01]  /*04b0*/  ISETP.NE.AND P1, PT, R54, RZ, PT ;  /* 0x000000ff3600720c */ /* 0x000fe20003f25270 */
[----:B------:R-:W-:Y:S01]  /*04c0*/  HFMA2.MMA R59, -RZ, RZ, 1.875, 0 ;  /* 0x3f800000ff3b7435 */ /* 0x000fe200000001ff */
[----:B------:R-:W-:Y:S02]  /*04d0*/  UMOV UR6, 0xffffffff ;  /* 0xffffffff00067882 */ /* 0x000fe40000000000 */
[----:B----4-:R-:W-:-:S03]  /*04e0*/  FSEL R0, R0, RZ, !P1 ;  /* 0x000000ff00007208 */ /* 0x010fc60004800000 */
[----:B--2---:R-:W-:Y:S02]  /*04f0*/  @P0 SHF.L.U32 R59, R66, 0x10, RZ ;  /* 0x00000010423b0819 */ /* 0x004fe400000006ff */
[C---:B------:R-:W-:Y:S01]  /*0500*/  FADD.FTZ R69, -R0.reuse, R40 ;  /* 0x0000002800457221 */ /* 0x040fe20000010100 */
[C---:B0-----:R-:W-:Y:S01]  /*0510*/  FADD.FTZ R63, -R0.reuse, R43 ;  /* 0x0000002b003f7221 */ /* 0x041fe20000010100 */
[C---:B------:R-:W-:Y:S01]  /*0520*/  FADD.FTZ R41, -R0.reuse, R41 ;  /* 0x0000002900297221 */ /* 0x040fe20000010100 */
[C---:B------:R-:W-:Y:S01]  /*0530*/  FADD.FTZ R67, -R0.reuse, R42 ;  /* 0x0000002a00437221 */ /* 0x040fe20000010100 */
[C---:B------:R-:W-:Y:S01]  /*0540*/  FADD.FTZ R43, -R0.reuse, R44 ;  /* 0x0000002c002b7221 */ /* 0x040fe20000010100 */
[C---:B------:R-:W-:Y:S01]  /*0550*/  FADD.FTZ R61, -R0.reuse, R45 ;  /* 0x0000002d003d7221 */ /* 0x040fe20000010100 */
[C---:B-1----:R-:W-:Y:S01]  /*0560*/  FADD.FTZ R65, -R0.reuse, R46 ;  /* 0x0000002e00417221 */ /* 0x042fe20000010100 */
[----:B------:R-:W-:Y:S01]  /*0570*/  FADD.FTZ R47, -R0, R47 ;  /* 0x0000002f002f7221 */ /* 0x000fe20000010100 */
[----:B------:R-:W-:Y:S01]  /*0580*/  PRMT R40, R36, 0x7632, R40 ;  /* 0x0000763224287816 */ /* 0x000fe20000000028 */
[----:B------:R-:W-:Y:S01]  /*0590*/  FMUL.FTZ R0, R60, R69 ;  /* 0x000000453c007220 */ /* 0x000fe20000410000 */
[----:B------:R-:W-:-:S02]  /*05a0*/  SHF.L.U32 R36, R36, 0x10, RZ ;  /* 0x0000001024247819 */ /* 0x000fc400000006ff */
[C---:B------:R-:W-:Y:S02]  /*05b0*/  PRMT R42, R37.reuse, 0x7632, R42 ;  /* 0x00007632252a7816 */ /* 0x040fe4000000002a */
[----:B------:R-:W-:Y:S02]  /*05c0*/  SHF.L.U32 R44, R37, 0x10, RZ ;  /* 0x00000010252c7819 */ /* 0x000fe400000006ff */
[C---:B------:R-:W-:Y:S02]  /*05d0*/  PRMT R64, R38.reuse, 0x7632, R64 ;  /* 0x0000763226407816 */ /* 0x040fe40000000040 */
[----:B------:R-:W-:Y:S01]  /*05e0*/  SHF.L.U32 R37, R38, 0x10, RZ ;  /* 0x0000001026257819 */ /* 0x000fe200000006ff */
[----:B------:R-:W-:Y:S01]  /*05f0*/  FMUL.FTZ R46, R60, R43 ;  /* 0x0000002b3c2e7220 */ /* 0x000fe20000410000 */
[----:B------:R-:W-:Y:S01]  /*0600*/  SHF.L.U32 R38, R40, 0x10, RZ ;  /* 0x0000001028267819 */ /* 0x000fe200000006ff */
[----:B------:R-:W-:Y:S01]  /*0610*/  FMUL.FTZ R41, R60, R41 ;  /* 0x000000293c297220 */ /* 0x000fe20000410000 */
[C---:B------:R-:W-:Y:S01]  /*0620*/  PRMT R66, R39.reuse, 0x7632, R66 ;  /* 0x0000763227427816 */ /* 0x040fe20000000042 */
[----:B------:R-:W-:Y:S01]  /*0630*/  FADD.FTZ R11, R36, R11 ;  /* 0x0000000b240b7221 */ /* 0x000fe20000010000 */
[-C--:B------:R-:W-:Y:S01]  /*0640*/  FFMA.FTZ R3, R0, R36.reuse, R3 ;  /* 0x0000002400037223 */ /* 0x080fe20000010003 */
[----:B------:R-:W-:Y:S01]  /*0650*/  FMUL.FTZ R45, R20, R36 ;  /* 0x00000024142d7220 */ /* 0x000fe20000410000 */
[----:B------:R-:W-:-:S02]  /*0660*/  SHF.L.U32 R39, R39, 0x10, RZ ;  /* 0x0000001027277819 */ /* 0x000fc400000006ff */
[----:B------:R-:W-:Y:S01]  /*0670*/  SHF.L.U32 R36, R42, 0x10, RZ ;  /* 0x000000102a247819 */ /* 0x000fe200000006ff */
[C---:B------:R-:W-:Y:S01]  /*0680*/  FMUL.FTZ R42, R60.reuse, R65 ;  /* 0x000000413c2a7220 */ /* 0x040fe20000410000 */
        /* <DEDUP_REMOVED lines=62> */
.L_x_2674:
[----:B-1----:R-:W-:Y:S01]  /*0a70*/  FADD.FTZ R68, R61, R68 ;  /* 0x000000443d447221 */ /* 0x002fe20000010000 */
[----:B--2---:R-:W-:Y:S01]  /*0a80*/  FADD.FTZ R70, R63, R70 ;  /* 0x000000463f467221 */ /* 0x004fe20000010000 */
[----:B------:R-:W-:Y:S02]  /*0a90*/  ISETP.NE.U32.AND P2, PT, RZ, UR12, PT ;  /* 0x0000000cff007c0c */ /* 0x000fe4000bf45070 */
[----:B------:R-:W-:Y:S01]  /*0aa0*/  FMUL.FTZ R68, R68, UR9 ;  /* 0x0000000944447c20 */ /* 0x000fe20008410000 */
[----:B------:R-:W-:Y:S01]  /*0ab0*/  FMUL.FTZ R70, R70, UR9 ;  /* 0x0000000946467c20 */ /* 0x000fe20008410000 */
[----:B------:R-:W-:Y:S02]  /*0ac0*/  ISETP.NE.AND.EX P2, PT, RZ, UR13, PT, P2 ;  /* 0x0000000dff007c0c */ /* 0x000fe4000bf45320 */
[----:B------:R-:W-:Y:S02]  /*0ad0*/  ISETP.NE.U32.AND P3, PT, RZ, UR12, PT ;  /* 0x0000000cff007c0c */ /* 0x000fe4000bf65070 */
[----:B0-----:R-:W-:-:S02]  /*0ae0*/  FSEL R61, R68, RZ, !P1 ;  /* 0x000000ff443d7208 */ /* 0x001fc40004800000 */
[----:B------:R-:W-:Y:S02]  /*0af0*/  ISETP.NE.U32.AND P1, PT, R56, RZ, PT ;  /* 0x000000ff3800720c */ /* 0x000fe40003f25070 */
[----:B------:R-:W-:Y:S01]  /*0b00*/  ISETP.NE.AND.EX P3, PT, RZ, UR13, PT, P3 ;  /* 0x0000000dff007c0c */ /* 0x000fe2000bf65330 */
[-CC-:B------:R-:W-:Y:S01]  /*0b10*/  FFMA.FTZ R41, R41, R70.reuse, R61.reuse ;  /* 0x0000004629297223 */ /* 0x180fe2000001003d */
[----:B------:R-:W-:Y:S01]  /*0b20*/  ISETP.NE.AND.EX P1, PT, R57, RZ, PT, P1 ;  /* 0x000000ff3900720c */ /* 0x000fe20003f25310 */
[-CC-:B------:R-:W-:Y:S01]  /*0b30*/  FFMA.FTZ R63, R62, R70.reuse, R61.reuse ;  /* 0x000000463e3f7223 */ /* 0x180fe2000001003d */
[-CC-:B------:R-:W-:Y:S01]  /*0b40*/  FFMA.FTZ R39, R39, R70.reuse, R61.reuse ;  /* 0x0000004627277223 */ /* 0x180fe2000001003d */
[-C--:B------:R-:W-:Y:S01]  /*0b50*/  FFMA.FTZ R0, R0, R70.reuse, R61 ;  /* 0x0000004600007223 */ /* 0x080fe2000001003d */
        /* <DEDUP_REMOVED lines=9> */
[----:B------:R-:W-:Y:S01]  /*0bf0*/  FMUL.FTZ R0, R60, R41 ;  /* 0x000000293c007220 */ /* 0x000fe20000410000 */
[----:B------:R-:W-:Y:S01]  /*0c00*/  FADD.FTZ R43, R43, -R46 ;  /* 0x8000002e2b2b7221 */ /* 0x000fe20000010000 */
[----:B------:R-:W-:Y:S01]  /*0c10*/  FADD.FTZ R37, R64, -R37 ;  /* 0x8000002540257221 */ /* 0x000fe20000010000 */
[----:B------:R-:W0:Y:S01]  /*0c20*/  LDC.64 R40, c[0x0][0x210] ;  /* 0x00008400ff287b82 */ /* 0x000e220000000a00 */
[----:B------:R-:W-:Y:S01]  /*0c30*/  FADD.FTZ R47, R66, -R47 ;  /* 0x8000002f422f7221 */ /* 0x000fe20000010000 */
[C---:B------:R-:W-:Y:S01]  /*0c40*/  FMUL.FTZ R63, R60.reuse, R63 ;  /* 0x0000003f3c3f7220 */ /* 0x040fe20000410000 */
        /* <DEDUP_REMOVED lines=16> */
[-C--:B------:R-:W-:Y:S01]  /*0d50*/  FMUL.FTZ R37, R0, R59.reuse ;  /* 0x0000003b00257220 */ /* 0x080fe20000410000 */
[C---:B------:R-:W-:Y:S01]  /*0d60*/  SEL R30, R63.reuse, R30, P3 ;  /* 0x0000001e3f1e7207 */ /* 0x040fe20001800000 */
[----:B------:R-:W-:Y:S01]  /*0d70*/  FMUL.FTZ R63, R63, R59 ;  /* 0x0000003b3f3f7220 */ /* 0x000fe20000410000 */
[C---:B------:R-:W-:Y:S01]  /*0d80*/  SEL R31, R38.reuse, R31, P3 ;  /* 0x0000001f261f7207 */ /* 0x040fe20001800000 */
[----:B------:R-:W-:Y:S01]  /*0d90*/  FMUL.FTZ R38, R38, R59 ;  /* 0x0000003b26267220 */ /* 0x000fe20000410000 */
[----:B------:R-:W-:Y:S01]  /*0da0*/  SEL R29, R0, R29, P3 ;  /* 0x0000001d001d7207 */ /* 0x000fe20001800000 */
[-C--:B------:R-:W-:Y:S01]  /*0db0*/  FMUL.FTZ R0, R43, R59.reuse ;  /* 0x0000003b2b007220 */ /* 0x080fe20000410000 */
[-C--:B------:R-:W-:Y:S01]  /*0dc0*/  FMUL.FTZ R39, R44, R59.reuse ;  /* 0x0000003b2c277220 */ /* 0x080fe20000410000 */
[C---:B------:R-:W-:Y:S01]  /*0dd0*/  SEL R34, R65.reuse, R34, P3 ;  /* 0x0000002241227207 */ /* 0x040fe20001800000 */
[-C--:B------:R-:W-:Y:S01]  /*0de0*/  FMUL.FTZ R65, R65, R59.reuse ;  /* 0x0000003b41417220 */ /* 0x080fe20000410000 */
[----:B------:R-:W-:Y:S01]  /*0df0*/  SHF.R.U32.HI R47, RZ, 0x1b, R58 ;  /* 0x0000001bff2f7819 */ /* 0x000fe2000001163a */
[----:B------:R-:W-:Y:S01]  /*0e00*/  FMUL.FTZ R46, R60, R59 ;  /* 0x0000003b3c2e7220 */ /* 0x000fe20000410000 */
[----:B------:R-:W-:-:S02]  /*0e10*/  @P2 IADD3 R42, P4, R42, UR12, RZ ;  /* 0x0000000c2a2a2c10 */ /* 0x000fc4000ff9e0ff */
[----:B------:R-:W-:Y:S02]  /*0e20*/  SEL R33, R44, R33, P3 ;  /* 0x000000212c217207 */ /* 0x000fe40001800000 */
[----:B------:R-:W-:Y:S02]  /*0e30*/  LEA R44, P1, R58, UR14, 0x4 ;  /* 0x0000000e3a2c7c11 */ /* 0x000fe4000f8220ff */
[----:B------:R-:W-:Y:S02]  /*0e40*/  F2FP.BF16.F32.PACK_AB R36, R37, R36 ;  /* 0x000000242524723e */ /* 0x000fe400000010ff */
[----:B------:R-:W-:Y:S02]  /*0e50*/  SEL R32, R43, R32, P3 ;  /* 0x000000202b207207 */ /* 0x000fe40001800000 */
[----:B------:R-:W-:Y:S02]  /*0e60*/  F2FP.BF16.F32.PACK_AB R37, R38, R63 ;  /* 0x0000003f2625723e */ /* 0x000fe400000010ff */
[----:B------:R-:W-:-:S02]  /*0e70*/  SEL R28, R45, R28, P3 ;  /* 0x0000001c2d1c7207 */ /* 0x000fc40001800000 */
[----:B------:R-:W-:Y:S02]  /*0e80*/  SEL R35, R60, R35, P3 ;  /* 0x000000233c237207 */ /* 0x000fe40001800000 */
[----:B------:R-:W-:Y:S02]  /*0e90*/  @P2 IADD3.X R43, R47, UR13, RZ, P4, !PT ;  /* 0x0000000d2f2b2c10 */ /* 0x000fe4000a7fe4ff */
[----:B------:R-:W-:Y:S02]  /*0ea0*/  F2FP.BF16.F32.PACK_AB R38, R39, R0 ;  /* 0x000000002726723e */ /* 0x000fe400000010ff */
[----:B------:R-:W-:Y:S01]  /*0eb0*/  LEA.HI.X R45, R58, UR15, RZ, 0x4, P1 ;  /* 0x0000000f3a2d7c11 */ /* 0x000fe200088f24ff */
[----:B------:R1:W-:Y:S01]  /*0ec0*/  @P2 STG.E.128 desc[UR4][R42.64], R28 ;  /* 0x0000001c2a002986 */ /* 0x0003e2000c101d04 */
[----:B------:R-:W-:Y:S02]  /*0ed0*/  F2FP.BF16.F32.PACK_AB R39, R46, R65 ;  /* 0x000000412e27723e */ /* 0x000fe400000010ff */
[----:B0-----:R-:W-:Y:S01]  /*0ee0*/  LEA R55, R40, R55, 0x2 ;  /* 0x0000003728377211 */ /* 0x001fe200078e10ff */
[----:B------:R1:W-:Y:S03]  /*0ef0*/  @P2 STG.E.128 desc[UR4][R42.64+0x10], R32 ;  /* 0x000010202a002986 */ /* 0x0003e6000c101d04 */
[----:B------:R-:W-:Y:S01]  /*0f00*/  ISETP.GE.AND P1, PT, R55, R41, PT ;  /* 0x000000293700720c */ /* 0x000fe20003f26270 */
[----:B------:R1:W-:-:S12]  /*0f10*/  STG.E.128 desc[UR4][R44.64], R36 ;  /* 0x000000242c007986 */ /* 0x0003d8000c101d04 */
[----:B------:R-:W-:Y:S05]  /*0f20*/  @!P1 BRA `(.L_x_2662) ;  /* 0xfffffff000dc9947 */ /* 0x000fea000383ffff */
[----:B------:R-:W-:Y:S05]  /*0f30*/  BSYNC B1 ;  /* 0x0000000000017941 */ /* 0x000fea0003800000 */
.L_x_2660:
        /* <DEDUP_REMOVED lines=16> */
.L_x_2659:
[----:B------:R-:W-:Y:S05]  /*1040*/  BSYNC B0 ;  /* 0x0000000000007941 */ /* 0x000fea0003800000 */
.L_x_2657:
[----:B------:R-:W0:Y:S01]  /*1050*/  S2R R26, SR_TID.X ;  /* 0x00000000001a7919 */ /* 0x000e220000002100 */
[----:B------:R-:W-:Y:S01]  /*1060*/  MOV R2, 0x400 ;  /* 0x0000040000027802 */ /* 0x000fe20000000f00 */
[----:B------:R-:W-:Y:S05]  /*1070*/  WARPSYNC.ALL ;  /* 0x0000000000007948 */ /* 0x000fea0003800000 */
[----:B------:R-:W2:Y:S01]  /*1080*/  S2R R3, SR_CgaCtaId ;  /* 0x0000000000037919 */ /* 0x000ea20000008800 */
[----:B------:R-:W-:Y:S01]  /*1090*/  ULDC UR6, c[0x0][0x218] ;  /* 0x0000860000067ab9 */ /* 0x000fe20000000800 */
[----:B------:R-:W-:Y:S01]  /*10a0*/  ULDC.64 UR16, c[0x0][0x2d0] ;  /* 0x0000b40000107ab9 */ /* 0x000fe20000000a00 */
[----:B------:R-:W3:Y:S01]  /*10b0*/  S2R R9, SR_TID.X ;  /* 0x0000000000097919 */ /* 0x000ee20000002100 */
[----:B------:R-:W4:Y:S01]  /*10c0*/  S2R R24, SR_CTAID.X ;  /* 0x0000000000187919 */ /* 0x000f220000002500 */
[----:B0-----:R-:W-:-:S02]  /*10d0*/  LOP3.LUT R0, R26, 0x7ffffe0, RZ, 0xc0, !PT ;  /* 0x07ffffe01a007812 */ /* 0x001fc400078ec0ff */
[----:B--2---:R-:W-:Y:S02]  /*10e0*/  LEA R3, R3, R2, 0x18 ;  /* 0x0000000203037211 */ /* 0x004fe400078ec0ff */
[----:B---3--:R-:W-:-:S04]  /*10f0*/  LOP3.LUT R0, R0, 0x1f, R9, 0xf8, !PT ;  /* 0x0000001f00007812 */ /* 0x008fc800078ef809 */
[-C--:B------:R-:W-:Y:S02]  /*1100*/  LEA R0, R0, R3.reuse, 0x5 ;  /* 0x0000000300007211 */ /* 0x080fe400078e28ff */
[----:B------:R-:W-:-:S03]  /*1110*/  LEA R3, R26, R3, 0x2 ;  /* 0x000000031a037211 */ /* 0x000fc600078e10ff */
[----:B------:R-:W-:Y:S04]  /*1120*/  STS.128 [R0], R16 ;  /* 0x0000001000007388 */ /* 0x000fe80000000c00 */
[----:B------:R-:W-:Y:S01]  /*1130*/  STS.128 [R0+0x10], R20 ;  /* 0x0000101400007388 */ /* 0x000fe20000000c00 */
[----:B------:R-:W-:Y:S06]  /*1140*/  BAR.SYNC.DEFER_BLOCKING 0x0 ;  /* 0x0000000000007b1d */ /* 0x000fec0000010000 */
[----:B------:R-:W0:Y:S04]  /*1150*/  LDS R2, [R3] ;  /* 0x0000000003027984 */ /* 0x000e280000000800 */
[----:B------:R-:W2:Y:S04]  /*1160*/  LDS R9, [R3+0x400] ;  /* 0x0004000003097984 */ /* 0x000ea80000000800 */
[----:B------:R-:W3:Y:S04]  /*1170*/  LDS R8, [R3+0x200] ;  /* 0x0002000003087984 */ /* 0x000ee80000000800 */
[----:B------:R-:W5:Y:S04]  /*1180*/  LDS R11, [R3+0x600] ;  /* 0x00060000030b7984 */ /* 0x000f680000000800 */
[----:B------:R-:W1:Y:S04]  /*1190*/  LDS R25, [R3+0x800] ;  /* 0x0008000003197984 */ /* 0x000e680000000800 */
[----:B------:R-:W4:Y:S04]  /*11a0*/  LDS R27, [R3+0xa00] ;  /* 0x000a0000031b7984 */ /* 0x000f280000000800 */
[----:B------:R-:W4:Y:S04]  /*11b0*/  LDS R17, [R3+0xc00] ;  /* 0x000c000003117984 */ /* 0x000f280000000800 */
[----:B------:R-:W4:Y:S01]  /*11c0*/  LDS R19, [R3+0xe00] ;  /* 0x000e000003137984 */ /* 0x000f220000000800 */
[----:B------:R-:W-:Y:S01]  /*11d0*/  BAR.SYNC.DEFER_BLOCKING 0x0 ;  /* 0x0000000000007b1d */ /* 0x000fe20000010000 */
[----:B0-----:R-:W-:-:S04]  /*11e0*/  FADD.FTZ R2, RZ, R2 ;  /* 0x00000002ff027221 */ /* 0x001fc80000010000 */
[----:B--2---:R-:W-:Y:S01]  /*11f0*/  FADD.FTZ R2, R2, R9 ;  /* 0x0000000902027221 */ /* 0x004fe20000010000 */
[----:B---3--:R-:W-:-:S04]  /*1200*/  FADD.FTZ R8, RZ, R8 ;  /* 0x00000008ff087221 */ /* 0x008fc80000010000 */
[----:B-----5:R-:W-:Y:S01]  /*1210*/  FADD.FTZ R8, R8, R11 ;  /* 0x0000000b08087221 */ /* 0x020fe20000010000 */
[----:B------:R-:W-:Y:S01]  /*1220*/  STS.128 [R0], R12 ;  /* 0x0000000c00007388 */ /* 0x000fe20000000c00 */
[----:B-1----:R-:W-:-:S03]  /*1230*/  FADD.FTZ R2, R2, R25 ;  /* 0x0000001902027221 */ /* 0x002fc60000010000 */
[----:B------:R0:W-:Y:S01]  /*1240*/  STS.128 [R0+0x10], R4 ;  /* 0x0000100400007388 */ /* 0x0001e20000000c00 */
[----:B----4-:R-:W-:Y:S01]  /*1250*/  FADD.FTZ R8, R8, R27 ;  /* 0x0000001b08087221 */ /* 0x010fe20000010000 */
        /* <DEDUP_REMOVED lines=34> */
.L_x_2661:
[----:B------:R-:W-:Y:S01]  /*1480*/  BSSY B2, `(.L_x_2663) ;  /* 0x0000008000027945 */ /* 0x000fe20003800000 */
[----:B------:R-:W-:Y:S02]  /*1490*/  MOV R77, R63 ;  /* 0x0000003f004d7202 */ /* 0x000fe40000000f00 */
[----:B------:R-:W-:Y:S02]  /*14a0*/  MOV R65, 0x1 ;  /* 0x0000000100417802 */ /* 0x000fe40000000f00 */
[----:B------:R-:W-:Y:S02]  /*14b0*/  MOV R72, 0x1f ;  /* 0x0000001f00487802 */ /* 0x000fe40000000f00 */
[----:B------:R-:W-:-:S07]  /*14c0*/  MOV R67, 0xffffffff ;  /* 0xffffffff00437802 */ /* 0x000fce0000000f00 */
[----:B-----5:R-:W-:Y:S05]  /*14d0*/  WARPSYNC.COLLECTIVE R67, `(.L_x_2664) ;  /* 0x0000000043087348 */ /* 0x020fea0003c00000 */
[----:B------:R0:W1:Y:S02]  /*14e0*/  SHFL.BFLY P2, R75, R77, R65, R72 ;  /* 0x0c0000414d4b7389 */ /* 0x0000640000040048 */
[----:B01---5:R-:W-:Y:S01]  /*14f0*/  ENDCOLLECTIVE ;  /* 0x000000000000791b */ /* 0x023fe20003800000 */
.L_x_2664:
[----:B------:R-:W-:Y:S05]  /*1500*/  BSYNC B2 ;  /* 0x0000000000027941 */ /* 0x000fea0003800000 */
.L_x_2663:
        /* <DEDUP_REMOVED lines=8> */
.L_x_2665:
[----:B------:R-:W-:Y:S01]  /*1590*/  FADD.FTZ R70, R63, R70 ;  /* 0x000000463f467221 */ /* 0x000fe20000010000 */
[----:B------:R-:W-:-:S04]  /*15a0*/  HFMA2.MMA R65, -RZ, RZ, 0, 1.1920928955078125e-07 ;  /* 0x00000002ff417435 */ /* 0x000fc800000001ff */
[----:B------:R-:W-:Y:S02]  /*15b0*/  MOV R77, R70 ;  /* 0x00000046004d7202 */ /* 0x000fe40000000f00 */
[----:B------:R-:W-:-:S07]  /*15c0*/  MOV R61, R75 ;  /* 0x0000004b003d7202 */ /* 0x000fce0000000f00 */
[----:B------:R-:W-:Y:S05]  /*15d0*/  WARPSYNC.COLLECTIVE R67, `(.L_x_2666) ;  /* 0x0000000043087348 */ /* 0x000fea0003c00000 */
[----:B------:R0:W1:Y:S02]  /*15e0*/  SHFL.BFLY P2, R75, R77, R65, R72 ;  /* 0x0c0000414d4b7389 */ /* 0x0000640000040048 */
[----:B01----:R-:W-:Y:S01]  /*15f0*/  ENDCOLLECTIVE ;  /* 0x000000000000791b */ /* 0x003fe20003800000 */
.L_x_2666:
[----:B------:R-:W-:-:S05]  /*1600*/  FADD.FTZ R69, R68, R61 ;  /* 0x0000003d44457221 */ /* 0x000fca0000010000 */
[----:B------:R-:W-:Y:S02]  /*1610*/  MOV R77, R69 ;  /* 0x00000045004d7202 */ /* 0x000fe40000000f00 */
[----:B------:R-:W-:-:S07]  /*1620*/  MOV R61, R75 ;  /* 0x0000004b003d7202 */ /* 0x000fce0000000f00 */
[----:B------:R-:W-:Y:S05]  /*1630*/  WARPSYNC.COLLECTIVE R67, `(.L_x_2667) ;  /* 0x0000000043087348 */ /* 0x000fea0003c00000 */
[----:B------:R0:W1:Y:S02]  /*1640*/  SHFL.BFLY P2, R75, R77, R65, R72 ;  /* 0x0c0000414d4b7389 */ /* 0x0000640000040048 */
[----:B01----:R-:W-:Y:S01]  /*1650*/  ENDCOLLECTIVE ;  /* 0x000000000000791b */ /* 0x003fe20003800000 */
.L_x_2667:
[----:B------:R-:W-:Y:S01]  /*1660*/  FADD.FTZ R71, R70, R61 ;  /* 0x0000003d46477221 */ /* 0x000fe20000010000 */
[----:B------:R-:W-:-:S04]  /*1670*/  HFMA2.MMA R65, -RZ, RZ, 0, 2.384185791015625e-07 ;  /* 0x00000004ff417435 */ /* 0x000fc800000001ff */
[----:B------:R-:W-:Y:S02]  /*1680*/  MOV R77, R71 ;  /* 0x00000047004d7202 */ /* 0x000fe40000000f00 */
[----:B------:R-:W-:-:S07]  /*1690*/  MOV R74, R75 ;  /* 0x0000004b004a7202 */ /* 0x000fce0000000f00 */
[----:B------:R-:W-:Y:S05]  /*16a0*/  WARPSYNC.COLLECTIVE R67, `(.L_x_2668) ;  /* 0x0000000043087348 */ /* 0x000fea0003c00000 */
[----:B------:R0:W1:Y:S02]  /*16b0*/  SHFL.BFLY P2, R75, R77, R65, R72 ;  /* 0x0c0000414d4b7389 */ /* 0x0000640000040048 */
[----:B01----:R-:W-:Y:S01]  /*16c0*/  ENDCOLLECTIVE ;  /* 0x000000000000791b */ /* 0x003fe20003800000 */
.L_x_2668:
[----:B------:R-:W-:-:S05]  /*16d0*/  FADD.FTZ R74, R69, R74 ;  /* 0x0000004a454a7221 */ /* 0x000fca0000010000 */
[----:B------:R-:W-:Y:S02]  /*16e0*/  MOV R77, R74 ;  /* 0x0000004a004d7202 */ /* 0x000fe40000000f00 */
[----:B------:R-:W-:-:S07]  /*16f0*/  MOV R76, R75 ;  /* 0x0000004b004c7202 */ /* 0x000fce0000000f00 */
[----:B------:R-:W-:Y:S05]  /*1700*/  WARPSYNC.COLLECTIVE R67, `(.L_x_2669) ;  /* 0x0000000043087348 */ /* 0x000fea0003c00000 */
[----:B------:R0:W1:Y:S02]  /*1710*/  SHFL.BFLY P2, R75, R77, R65, R72 ;  /* 0x0c0000414d4b7389 */ /* 0x0000640000040048 */
[----:B01----:R-:W-:Y:S01]  /*1720*/  ENDCOLLECTIVE ;  /* 0x000000000000791b */ /* 0x003fe20003800000 */
.L_x_2669:
[----:B------:R-:W-:Y:S01]  /*1730*/  FADD.FTZ R76, R71, R76 ;  /* 0x0000004c474c7221 */ /* 0x000fe20000010000 */
[----:B------:R-:W-:-:S04]  /*1740*/  HFMA2.MMA R65, -RZ, RZ, 0, 4.76837158203125e-07 ;  /* 0x00000008ff417435 */ /* 0x000fc800000001ff */
[----:B------:R-:W-:Y:S02]  /*1750*/  MOV R77, R76 ;  /* 0x0000004c004d7202 */ /* 0x000fe40000000f00 */
[----:B------:R-:W-:-:S07]  /*1760*/  MOV R61, R75 ;  /* 0x0000004b003d7202 */ /* 0x000fce0000000f00 */
[----:B------:R-:W-:Y:S05]  /*1770*/  WARPSYNC.COLLECTIVE R67, `(.L_x_2670) ;  /* 0x0000000043087348 */ /* 0x000fea0003c00000 */
[----:B------:R0:W1:Y:S02]  /*1780*/  SHFL.BFLY P2, R75, R77, R65, R72 ;  /* 0x0c0000414d4b7389 */ /* 0x0000640000040048 */
[----:B01----:R-:W-:Y:S01]  /*1790*/  ENDCOLLECTIVE ;  /* 0x000000000000791b */ /* 0x003fe20003800000 */
.L_x_2670:
[----:B------:R-:W-:-:S05]  /*17a0*/  FADD.FTZ R73, R74, R61 ;  /* 0x0000003d4a497221 */ /* 0x000fca0000010000 */
[----:B------:R-:W-:Y:S02]  /*17b0*/  MOV R77, R73 ;  /* 0x00000049004d7202 */ /* 0x000fe40000000f00 */
[----:B------:R-:W-:-:S07]  /*17c0*/  MOV R61, R75 ;  /* 0x0000004b003d7202 */ /* 0x000fce0000000f00 */
[----:B------:R-:W-:Y:S05]  /*17d0*/  WARPSYNC.COLLECTIVE R67, `(.L_x_2671) ;  /* 0x0000000043087348 */ /* 0x000fea0003c00000 */
[----:B------:R0:W1:Y:S02]  /*17e0*/  SHFL.BFLY P2, R75, R77, R65, R72 ;  /* 0x0c0000414d4b7389 */ /* 0x0000640000040048 */
[----:B01----:R-:W-:Y:S01]  /*17f0*/  ENDCOLLECTIVE ;  /* 0x000000000000791b */ /* 0x003fe20003800000 */
.L_x_2671:
[----:B------:R-:W-:Y:S01]  /*1800*/  FADD.FTZ R61, R76, R61 ;  /* 0x0000003d4c3d7221 */ /* 0x000fe20000010000 */
[----:B------:R-:W-:-:S04]  /*1810*/  HFMA2.MMA R65, -RZ, RZ, 0, 9.5367431640625e-07 ;  /* 0x00000010ff417435 */ /* 0x000fc800000001ff */
[----:B------:R-:W-:Y:S02]  /*1820*/  MOV R77, R61 ;  /* 0x0000003d004d7202 */ /* 0x000fe40000000f00 */
[----:B------:R-:W-:-:S07]  /*1830*/  MOV R68, R75 ;  /* 0x0000004b00447202 */ /* 0x000fce0000000f00 */
[----:B------:R-:W-:Y:S05]  /*1840*/  WARPSYNC.COLLECTIVE R67, `(.L_x_2672) ;  /* 0x0000000043087348 */ /* 0x000fea0003c00000 */
[----:B------:R0:W1:Y:S02]  /*1850*/  SHFL.BFLY P2, R75, R77, R65, R72 ;  /* 0x0c0000414d4b7389 */ /* 0x0000640000040048 */
[----:B01----:R-:W-:Y:S01]  /*1860*/  ENDCOLLECTIVE ;  /* 0x000000000000791b */ /* 0x003fe20003800000 */
.L_x_2672:
[----:B------:R-:W-:-:S05]  /*1870*/  FADD.FTZ R63, R73, R68 ;  /* 0x00000044493f7221 */ /* 0x000fca0000010000 */
[----:B------:R-:W-:Y:S02]  /*1880*/  MOV R77, R63 ;  /* 0x0000003f004d7202 */ /* 0x000fe40000000f00 */
[----:B------:R-:W-:-:S07]  /*1890*/  MOV R68, R75 ;  /* 0x0000004b00447202 */ /* 0x000fce0000000f00 */
[----:B------:R-:W-:Y:S05]  /*18a0*/  WARPSYNC.COLLECTIVE R67, `(.L_x_2673) ;  /* 0x0000000043087348 */ /* 0x000fea0003c00000 */
[----:B------:R0:W1:Y:S02]  /*18b0*/  SHFL.BFLY P2, R75, R77, R65, R72 ;  /* 0x0c0000414d4b7389 */ /* 0x0000640000040048 */
[----:B01----:R-:W-:Y:S01]  /*18c0*/  ENDCOLLECTIVE ;  /* 0x000000000000791b */ /* 0x003fe20003800000 */
.L_x_2673:
[----:B------:R-:W-:Y:S01]  /*18d0*/  MOV R70, R75 ;  /* 0x0000004b00467202 */ /* 0x000fe20000000f00 */
[----:B------:R-:W-:Y:S06]  /*18e0*/  BRA `(.L_x_2674) ;  /* 0xfffffff000607947 */ /* 0x000fec000383ffff */
.L_x_2675:
        /* <DEDUP_REMOVED lines=9> */
.L_x_6545:


//--------------------- .text._ZN10layer_norm13ln_bwd_kernelINS_13Kernel_traitsIf13__nv_bfloat16fS2_fjLj256ELj1ELj4ELj1ELj16ENS_18Kernel_traits_baseILj256EfS2_fS2_fjLj128EEEEELb0ELb0ELb1ELb0EEEvNS_9BwdParamsE --------------------------
	.section	.text._ZN10layer_norm13ln_bwd_kernelINS_13Kernel_traitsIf13__nv_bfloat16fS2_fjLj256ELj1ELj4ELj1ELj16ENS_18Kernel_traits_baseILj256EfS2_fS2_fjLj128EEEEELb0ELb0ELb1ELb0EEEvNS_9BwdParamsE,"ax",@progbits
	.align	128
        .global         _ZN10layer_norm13ln_bwd_kernelINS_13Kernel_traitsIf13__nv_bfloat16fS2_fjLj256ELj1ELj4ELj1ELj16ENS_18Kernel_traits_baseILj256EfS2_fS2_fjLj128EEEEELb0ELb0ELb1ELb0EEEvNS_9BwdParamsE
        .type           _ZN10layer_norm13ln_bwd_kernelINS_13Kernel_traitsIf13__nv_bfloat16fS2_fjLj256ELj1ELj4ELj1ELj16ENS_18Kernel_traits_baseILj256EfS2_fS2_fjLj128EEEEELb0ELb0ELb1ELb0EEEvNS_9BwdParamsE,@function
        .size           _ZN10layer_norm13ln_bwd_kernelINS_13Kernel_traitsIf13__nv_bfloat16fS2_fjLj256ELj1ELj4ELj1ELj16ENS_18Kernel_traits_baseILj256EfS2_fS2_fjLj128EEEEELb0ELb0ELb1ELb0EEEvNS_9BwdParamsE,(.L_x_6546 - _ZN10layer_norm13ln_bwd_kernelINS_13Kernel_traitsIf13__nv_bfloat16fS2_fjLj256ELj1ELj4ELj1ELj16ENS_18Kernel_traits_baseILj256EfS2_fS2_fjLj128EEEEELb0ELb0ELb1ELb0EEEvNS_9BwdParamsE)
        .other          _ZN10layer_norm13ln_bwd_kernelINS_13Kernel_traitsIf13__nv_bfloat16fS2_fjLj256ELj1ELj4ELj1ELj16ENS_18Kernel_traits_baseILj256EfS2_fS2_fjLj128EEEEELb0ELb0ELb1ELb0EEEvNS_9BwdParamsE,@"STO_CUDA_ENTRY STV_DEFAULT"
_ZN10layer_norm13ln_bwd_kernelINS_13Kernel_traitsIf13__nv_bfloat16fS2_fjLj256ELj1ELj4ELj1ELj16ENS_18Kernel_traits_baseILj256EfS2_fS2_fjLj128EEEEELb0ELb0ELb1ELb0EEEvNS_9BwdParamsE:
.text._ZN10layer_norm13ln_bwd_kernelINS_13Kernel_traitsIf13__nv_bfloat16fS2_fjLj256ELj1ELj4ELj1ELj16ENS_18Kernel_traits_baseILj256EfS2_fS2_fjLj128EEEEELb0ELb0ELb1ELb0EEEvNS_9BwdParamsE:
        /* <DEDUP_REMOVED lines=34> */
[----:B------:R-:W-:-:S07]  /*0220*/  IMAD.MOV.U32 R33, RZ, RZ, RZ ;  /* 0x000000ffff217224 */ /* 0x000fce00078e00ff */
.L_x_2700:
[----:B------:R-:W1:Y:S08]  /*0230*/  LDC.64 R60, c[0x0][0x288] ;  /* 0x0000a200ff3c7b82 */ /* 0x000e700000000a00 */
[----:B------:R-:W2:Y:S08]  /*0240*/  LDC.64 R66, c[0x0][0x258] ;  /* 0x00009600ff427b82 */ /* 0x000eb00000000a00 */
[----:B---3--:R-:W3:Y:S01]  /*0250*/  LDC.64 R62, c[0x0][0x280] ;  /* 0x0000a000ff3e7b82 */ /* 0x008ee20000000a00 */
[----:B-1----:R-:W-:-:S07]  /*0260*/  IMAD.WIDE R60, R5, 0x4, R60 ;  /* 0x00000004053c7825 */ /* 0x002fce00078e023c */
[----:B----4-:R-:W1:Y:S01]  /*0270*/  LDC.64 R68, c[0x0][0x250] ;  /* 0x00009400ff447b82 */ /* 0x010e620000000a00 */
[----:B------:R-:W4:Y:S01]  /*0280*/  LDG.E R60, desc[UR4][R60.64] ;  /* 0x000000043c3c7981 */ /* 0x000f22000c1e1900 */
[----:B--2---:R-:W-:Y:S01]  /*0290*/  IMAD.WIDE R66, R5, 0x4, R66 ;  /* 0x0000000405427825 */ /* 0x004fe200078e0242 */
[----:B------:R-:W-:-:S04]  /*02a0*/  MOV R64, UR9 ;  /* 0x0000000900407c02 */ /* 0x000fc80008000f00 */
[----:B-----5:R2:W5:Y:S01]  /*02b0*/  LDG.E R2, desc[UR4][R66.64] ;  /* 0x0000000442027981 */ /* 0x020562000c1e1900 */
[C---:B------:R-:W-:Y:S02]  /*02c0*/  IMAD R0, R5.reuse, R64, RZ ;  /* 0x0000004005007224 */ /* 0x040fe400078e02ff */
[----:B---3--:R-:W-:Y:S01]  /*02d0*/  IMAD.WIDE R62, R5, 0x4, R62 ;  /* 0x00000004053e7825 */ /* 0x008fe200078e023e */
[----:B--2---:R-:W2:Y:S02]  /*02e0*/  LDC.64 R66, c[0x0][0x2c8] ;  /* 0x0000b200ff427b82 */ /* 0x004ea40000000a00 */
[----:B------:R-:W-:Y:S02]  /*02f0*/  SHF.R.S32.HI R75, RZ, 0x1f, R0 ;  /* 0x0000001fff4b7819 */ /* 0x000fe40000011400 */
[----:B------:R3:W5:Y:S02]  /*0300*/  LDG.E R7, desc[UR4][R62.64] ;  /* 0x000000043e077981 */ /* 0x000764000c1e1900 */
[----:B------:R-:W-:Y:S01]  /*0310*/  LEA.HI R75, R75, R0, RZ, 0x3 ;  /* 0x000000004b4b7211 */ /* 0x000fe200078f18ff */
[----:B------:R-:W-:Y:S03]  /*0320*/  BSSY B1, `(.L_x_2678) ;  /* 0x0000066000017945 */ /* 0x000fe60003800000 */
[----:B------:R-:W-:Y:S01]  /*0330*/  LEA.HI.SX32 R0, R75, R6, 0x1d ;  /* 0x000000064b007211 */ /* 0x000fe200078feaff */
[----:B-1----:R-:W-:Y:S01]  /*0340*/  IMAD.WIDE R68, R5, 0x4, R68 ;  /* 0x0000000405447825 */ /* 0x002fe200078e0244 */
[----:B---3--:R-:W-:-:S03]  /*0350*/  HFMA2.MMA R62, -RZ, RZ, 0, 0 ;  /* 0x00000000ff3e7435 */ /* 0x008fc600000001ff */
        /* <DEDUP_REMOVED lines=10> */
.L_x_2679:
        /* <DEDUP_REMOVED lines=8> */
[----:B------:R-:W-:-:S05]  /*0480*/  LEA.HI.SX32 R3, R3, R6, 0x1d ;  /* 0x0000000603037211 */ /* 0x000fca00078feaff */
[----:B-1----:R-:W-:-:S06]  /*0490*/  IMAD.WIDE.U32 R56, R3, 0x10, R52 ;  /* 0x0000001003387825 */ /* 0x002fcc00078e0034 */
[----:B------:R-:W4:Y:S01]  /*04a0*/  LDG.E.128 R56, desc[UR4][R56.64] ;  /* 0x0000000438387981 */ /* 0x000f22000c1e1d00 */
[----:B---3--:R-:W-:-:S05]  /*04b0*/  IMAD.WIDE.U32 R70, R0, 0x20, R54 ;  /* 0x0000002000467825 */ /* 0x008fca00078e0036 */
[----:B------:R-:W3:Y:S04]  /*04c0*/  LDG.E.128 R52, desc[UR4][R70.64] ;  /* 0x0000000446347981 */ /* 0x000ee8000c1e1d00 */
[----:B------:R-:W3:Y:S01]  /*04d0*/  LDG.E.128 R60, desc[UR4][R70.64+0x10] ;  /* 0x00001004463c7981 */ /* 0x000ee2000c1e1d00 */
[----:B------:R-:W-:-:S04]  /*04e0*/  ISETP.NE.U32.AND P0, PT, RZ, UR6, PT ;  /* 0x00000006ff007c0c */ /* 0x000fc8000bf05070 */
[----:B------:R-:W-:-:S13]  /*04f0*/  ISETP.NE.AND.EX P0, PT, RZ, UR7, PT, P0 ;  /* 0x00000007ff007c0c */ /* 0x000fda000bf05300 */
[----:B------:R-:W5:Y:S04]  /*0500*/  @P0 LDG.E.128 R12, desc[UR4][R66.64] ;  /* 0x00000004420c0981 */ /* 0x000f68000c1e1d00 */
[----:B------:R1:W5:Y:S01]  /*0510*/  @P0 LDG.E.128 R8, desc[UR4][R66.64+0x10] ;  /* 0x0000100442080981 */ /* 0x000362000c1e1d00 */
[----:B0-----:R-:W-:-:S04]  /*0520*/  ISETP.NE.AND P0, PT, R4, RZ, PT ;  /* 0x000000ff0400720c */ /* 0x001fc80003f05270 */
[----:B--2---:R-:W-:Y:S02]  /*0530*/  FSEL R3, R68, RZ, !P0 ;  /* 0x000000ff44037208 */ /* 0x004fe40004000000 */
[C---:B----4-:R-:W-:Y:S02]  /*0540*/  PRMT R68, R56.reuse, 0x7632, R68 ;  /* 0x0000763238447816 */ /* 0x050fe40000000044 */
[----:B------:R-:W-:Y:S01]  /*0550*/  SHF.L.U32 R73, R56, 0x10, RZ ;  /* 0x0000001038497819 */ /* 0x000fe200000006ff */
[C---:B------:R-:W-:Y:S01]  /*0560*/  IMAD.U32 R75, R57.reuse, 0x10000, RZ ;  /* 0x00010000394b7824 */ /* 0x040fe200078e00ff */
[----:B------:R-:W-:Y:S02]  /*0570*/  PRMT R69, R57, 0x7632, R69 ;  /* 0x0000763239457816 */ /* 0x000fe40000000045 */
[----:B------:R-:W-:Y:S01]  /*0580*/  PRMT R65, R59, 0x7632, R65 ;  /* 0x000076323b417816 */ /* 0x000fe20000000041 */
[C---:B---3--:R-:W-:Y:S01]  /*0590*/  FADD.FTZ R52, -R3.reuse, R52 ;  /* 0x0000003403347221 */ /* 0x048fe20000010100 */
[----:B------:R-:W-:Y:S01]  /*05a0*/  FADD.FTZ R55, -R3, R55 ;  /* 0x0000003703377221 */ /* 0x000fe20000010100 */
[----:B-1----:R-:W-:Y:S01]  /*05b0*/  SHF.L.U32 R67, R59, 0x10, RZ ;  /* 0x000000103b437819 */ /* 0x002fe200000006ff */
[C---:B------:R-:W-:Y:S01]  /*05c0*/  FADD.FTZ R57, -R3.reuse, R60 ;  /* 0x0000003c03397221 */ /* 0x040fe20000010100 */
[C---:B------:R-:W-:Y:S01]  /*05d0*/  FADD.FTZ R59, -R3.reuse, R62 ;  /* 0x0000003e033b7221 */ /* 0x040fe20000010100 */
[C---:B------:R-:W-:Y:S01]  /*05e0*/  FADD.FTZ R53, -R3.reuse, R53 ;  /* 0x0000003503357221 */ /* 0x040fe20000010100 */
[C---:B------:R-:W-:Y:S01]  /*05f0*/  FADD.FTZ R77, -R3.reuse, R54 ;  /* 0x00000036034d7221 */ /* 0x040fe20000010100 */
[C---:B------:R-:W-:Y:S01]  /*0600*/  FADD.FTZ R61, -R3.reuse, R61 ;  /* 0x0000003d033d7221 */ /* 0x040fe20000010100 */
[----:B------:R-:W-:Y:S01]  /*0610*/  FADD.FTZ R63, -R3, R63 ;  /* 0x0000003f033f7221 */ /* 0x000fe20000010100 */
[----:B------:R-:W-:-:S02]  /*0620*/  IMAD.U32 R68, R68, 0x10000, RZ ;  /* 0x0001000044447824 */ /* 0x000fc400078e00ff */
[----:B------:R-:W-:Y:S01]  /*0630*/  FMUL.FTZ R70, R16, R73 ;  /* 0x0000004910467220 */ /* 0x000fe20000410000 */
[C---:B-----5:R-:W-:Y:S01]  /*0640*/  FMUL.FTZ R3, R2.reuse, R52 ;  /* 0x0000003402037220 */ /* 0x060fe20000410000 */
[C---:B------:R-:W-:Y:S01]  /*0650*/  FMUL.FTZ R54, R2.reuse, R55 ;  /* 0x0000003702367220 */ /* 0x040fe20000410000 */
[C---:B------:R-:W-:Y:S01]  /*0660*/  FMUL.FTZ R55, R2.reuse, R57 ;  /* 0x0000003902377220 */ /* 0x040fe20000410000 */
[C---:B------:R-:W-:Y:S01]  /*0670*/  FMUL.FTZ R57, R2.reuse, R59 ;  /* 0x0000003b02397220 */ /* 0x040fe20000410000 */
[C---:B------:R-:W-:Y:S01]  /*0680*/  FMUL.FTZ R56, R2.reuse, R61 ;  /* 0x0000003d02387220 */ /* 0x040fe20000410000 */
[----:B------:R-:W-:Y:S01]  /*0690*/  FMUL.FTZ R59, R17, R68 ;  /* 0x00000044113b7220 */ /* 0x000fe20000410000 */
[----:B------:R-:W-:Y:S01]  /*06a0*/  FADD.FTZ R62, RZ, R70 ;  /* 0x00000046ff3e7221 */ /* 0x000fe20000010000 */
[----:B------:R-:W-:Y:S01]  /*06b0*/  FMUL.FTZ R52, R2, R53 ;  /* 0x0000003502347220 */ /* 0x000fe20000410000 */
[----:B------:R-:W-:Y:S01]  /*06c0*/  FFMA.FTZ R61, R3, R70, RZ ;  /* 0x00000046033d7223 */ /* 0x000fe200000100ff */
[----:B------:R-:W-:-:S02]  /*06d0*/  PRMT R66, R58, 0x7632, R66 ;  /* 0x000076323a427816 */ /* 0x000fc40000000042 */
[----:B------:R-:W-:Y:S01]  /*06e0*/  SHF.L.U32 R71, R58, 0x10, RZ ;  /* 0x000000103a477819 */ /* 0x000fe200000006ff */
[----:B------:R-:W-:Y:S01]  /*06f0*/  FMUL.FTZ R58, R2, R63 ;  /* 0x0000003f023a7220 */ /* 0x000fe20000410000 */
[----:B------:R-:W-:Y:S01]  /*0700*/  SHF.L.U32 R76, R69, 0x10, RZ ;  /* 0x00000010454c7819 */ /* 0x000fe200000006ff */
[----:B------:R-:W-:Y:S01]  /*0710*/  FADD.FTZ R63, R62, R59 ;  /* 0x0000003b3e3f7221 */ /* 0x000fe20000010000 */
[----:B------:R-:W-:Y:S01]  /*0720*/  FMUL.FTZ R53, R2, R77 ;  /* 0x0000004d02357220 */ /* 0x000fe20000410000 */
[----:B------:R-:W-:Y:S01]  /*0730*/  FMUL.FTZ R72, R18, R75 ;  /* 0x0000004b12487220 */ /* 0x000fe20000410000 */
[C---:B------:R-:W-:Y:S01]  /*0740*/  FFMA.FTZ R62, R52.reuse, R59, R61 ;  /* 0x0000003b343e7223 */ /* 0x040fe2000001003d */
[----:B------:R-:W-:Y:S02]  /*0750*/  IMAD.U32 R60, R65, 0x10000, RZ ;  /* 0x00010000413c7824 */ /* 0x000fe400078e00ff */
[----:B------:R-:W-:Y:S01]  /*0760*/  FFMA.FTZ R29, R52, R68, R29 ;  /* 0x00000044341d7223 */ /* 0x000fe2000001001d */
[----:B------:R-:W-:Y:S01]  /*0770*/  FADD.FTZ R37, R37, R68 ;  /* 0x0000004425257221 */ /* 0x000fe20000010000 */
[----:B------:R-:W-:Y:S01]  /*0780*/  FMUL.FTZ R65, R19, R76 ;  /* 0x0000004c13417220 */ /* 0x000fe20000410000 */
        /* <DEDUP_REMOVED lines=28> */
[----:B------:R-:W-:Y:S01]  /*0950*/  FFMA.FTZ R26, R57, R67, R26 ;  /* 0x00000043391a7223 */ /* 0x000fe2000001001a */
[----:B------:R-:W-:Y:S01]  /*0960*/  FADD.FTZ R62, R60, R73 ;  /* 0x000000493c3e7221 */ /* 0x000fe20000010000 */
[----:B------:R-:W-:-:S07]  /*0970*/  FFMA.FTZ R61, R58, R73, R61 ;  /* 0x000000493a3d7223 */ /* 0x000fce000001003d */
.L_x_2680:
[----:B------:R-:W-:Y:S05]  /*0980*/  BSYNC B1 ;  /* 0x0000000000017941 */ /* 0x000fea0003800000 */
.L_x_2678:
        /* <DEDUP_REMOVED lines=20> */
.L_x_2712:
[----:B------:R-:W-:Y:S05]  /*0ad0*/  @!P1 BRA.U `(.L_x_2682) ;  /* 0x00000009009c9947 */ /* 0x000fea0003800000 */
[----:B-----5:R-:W-:Y:S01]  /*0ae0*/  ISETP.GE.AND P3, PT, R7, 0x1, PT ;  /* 0x000000010700780c */ /* 0x020fe20003f66270 */
[----:B---3--:R-:W-:Y:S01]  /*0af0*/  FADD.FTZ R68, R61, R68 ;  /* 0x000000443d447221 */ /* 0x008fe20000010000 */
[----:B-1--4-:R-:W-:Y:S01]  /*0b00*/  FADD.FTZ R67, R62, R69 ;  /* 0x000000453e437221 */ /* 0x012fe20000010000 */
[----:B------:R-:W-:Y:S02]  /*0b10*/  BSSY B1, `(.L_x_2682) ;  /* 0x00000a3000017945 */ /* 0x000fe40003800000 */
[----:B------:R-:W-:Y:S01]  /*0b20*/  FMUL.FTZ R68, R68, UR8 ;  /* 0x0000000844447c20 */ /* 0x000fe20008410000 */
[----:B------:R-:W-:-:S07]  /*0b30*/  FMUL.FTZ R67, R67, UR8 ;  /* 0x0000000843437c20 */ /* 0x000fce0008410000 */
[----:B------:R-:W-:-:S05]  /*0b40*/  @P3 IADD3 R7, R7, -0x1, RZ ;  /* 0xffffffff07073810 */ /* 0x000fca0007ffe0ff */
[----:B------:R-:W-:-:S05]  /*0b50*/  @P3 IMAD R7, R7, R64, RZ ;  /* 0x0000004007073224 */ /* 0x000fca00078e02ff */
[----:B------:R-:W-:-:S04]  /*0b60*/  @P3 SHF.R.S32.HI R60, RZ, 0x1f, R7 ;  /* 0x0000001fff3c3819 */ /* 0x000fc80000011407 */
[----:B--2---:R-:W-:Y:S01]  /*0b70*/  @P3 LEA.HI R61, R60, R7, RZ, 0x3 ;  /* 0x000000073c3d3211 */ /* 0x004fe200078f18ff */
[----:B------:R-:W-:-:S06]  /*0b80*/  HFMA2.MMA R7, -RZ, RZ, 0, 0 ;  /* 0x00000000ff077435 */ /* 0x000fcc00000001ff */
        /* <DEDUP_REMOVED lines=18> */
.L_x_2685:
[----:B------:R-:W-:Y:S05]  /*0cb0*/  BSYNC B2 ;  /* 0x0000000000027941 */ /* 0x000fea0003800000 */
.L_x_2684:
        /* <DEDUP_REMOVED lines=19> */
.L_x_2687:
[----:B------:R-:W-:Y:S05]  /*0df0*/  BSYNC B2 ;  /* 0x0000000000027941 */ /* 0x000fea0003800000 */
.L_x_2686:
        /* <DEDUP_REMOVED lines=16> */
.L_x_2689:
[----:B------:R-:W-:Y:S05]  /*0f00*/  BSYNC B2 ;  /* 0x0000000000027941 */ /* 0x000fea0003800000 */
.L_x_2688:
        /* <DEDUP_REMOVED lines=16> */
.L_x_2691:
[----:B------:R-:W-:Y:S05]  /*1010*/  BSYNC B2 ;  /* 0x0000000000027941 */ /* 0x000fea0003800000 */
.L_x_2690:
        /* <DEDUP_REMOVED lines=16> */
.L_x_2693:
[----:B------:R-:W-:Y:S05]  /*1120*/  BSYNC B2 ;  /* 0x0000000000027941 */ /* 0x000fea0003800000 */
.L_x_2692:
        /* <DEDUP_REMOVED lines=16> */
.L_x_2695:
[----:B------:R-:W-:Y:S05]  /*1230*/  BSYNC B2 ;  /* 0x0000000000027941 */ /* 0x000fea0003800000 */
.L_x_2694:
        /* <DEDUP_REMOVED lines=16> */
.L_x_2697:
[----:B------:R-:W-:Y:S05]  /*1340*/  BSYNC B2 ;  /* 0x0000000000027941 */ /* 0x000fea0003800000 */
.L_x_2696:
        /* <DEDUP_REMOVED lines=16> */
.L_x_2699:
[----:B------:R-:W-:Y:S05]  /*1450*/  BSYNC B2 ;  /* 0x0000000000027941 */ /* 0x000fea0003800000 */
.L_x_2698:
        /* <DEDUP_REMOVED lines=14> */
.L_x_2683:
[----:B------:R-:W-:Y:S05]  /*1540*/  BSYNC B1 ;  /* 0x0000000000017941 */ /* 0x000fea0003800000 */
.L_x_2682:
[----:B-12---:R-:W1:Y:S02]  /*1550*/  LDC.64 R60, c[0x0][0x210] ;  /* 0x00008400ff3c7b82 */ /* 0x006e640000000a00 */
[----:B-1----:R-:W-:-:S04]  /*1560*/  LEA R5, R60, R5, 0x2 ;  /* 0x000000053c057211 */ /* 0x002fc800078e10ff */
[----:B------:R-:W-:-:S13]  /*1570*/  ISETP.GE.AND P0, PT, R5, R61, PT ;  /* 0x0000003d0500720c */ /* 0x000fda0003f06270 */
[----:B------:R-:W-:Y:S05]  /*1580*/  @!P0 BRA `(.L_x_2700) ;  /* 0xffffffec00288947 */ /* 0x000fea000383ffff */
.L_x_2677:
[----:B------:R-:W-:Y:S05]  /*1590*/  BSYNC B0 ;  /* 0x0000000000007941 */ /* 0x000fea0003800000 */
.L_x_2676:
[----:B------:R-:W1:Y:S01]  /*15a0*/  S2R R3, SR_CgaCtaId ;  /* 0x0000000000037919 */ /* 0x000e620000008800 */
[----:B------:R-:W-:Y:S01]  /*15b0*/  MOV R0, 0x400 ;  /* 0x0000040000007802 */ /* 0x000fe20000000f00 */
[----:B------:R-:W-:Y:S05]  /*15c0*/  WARPSYNC.ALL ;  /* 0x0000000000007948 */ /* 0x000fea0003800000 */
[----:B-----5:R-:W2:Y:S01]  /*15d0*/  S2R R17, SR_TID.X ;  /* 0x0000000000117919 */ /* 0x020ea20000002100 */
[----:B------:R-:W-:Y:S01]  /*15e0*/  ULDC.64 UR10, c[0x0][0x2d8] ;  /* 0x0000b600000a7ab9 */ /* 0x000fe20000000a00 */
[----:B------:R-:W-:Y:S01]  /*15f0*/  ULDC.64 UR12, c[0x0][0x2d0] ;  /* 0x0000b400000c7ab9 */ /* 0x000fe20000000a00 */
[----:B------:R-:W0:Y:S01]  /*1600*/  S2R R15, SR_CTAID.X ;  /* 0x00000000000f7919 */ /* 0x000e220000002500 */
[----:B-1----:R-:W-:-:S05]  /*1610*/  LEA R0, R3, R0, 0x18 ;  /* 0x0000000003007211 */ /* 0x002fca00078ec0ff */
[C---:B--2---:R-:W-:Y:S01]  /*1620*/  IMAD R2, R17.reuse, 0x20, R0 ;  /* 0x0000002011027824 */ /* 0x044fe200078e0200 */
[----:B------:R-:W-:-:S04]  /*1630*/  LEA R0, R17, R0, 0x2 ;  /* 0x0000000011007211 */ /* 0x000fc800078e10ff */
        /* <DEDUP_REMOVED lines=69> */
.L_x_2681:
        /* <DEDUP_REMOVED lines=8> */
.L_x_2702:
[----:B------:R-:W-:Y:S05]  /*1b10*/  BSYNC B1 ;  /* 0x0000000000017941 */ /* 0x000fea0003800000 */
.L_x_2701:
        /* <DEDUP_REMOVED lines=8> */
.L_x_2703:
[----:B------:R-:W-:Y:S01]  /*1ba0*/  HFMA2.MMA R66, -RZ, RZ, 0, 1.1920928955078125e-07 ;  /* 0x00000002ff427435 */ /* 0x000fe200000001ff */
[----:B------:R-:W-:Y:S01]  /*1bb0*/  IMAD.MOV.U32 R67, RZ, RZ, R68 ;  /* 0x000000ffff437224 */ /* 0x000fe200078e0044 */
[----:B------:R-:W-:-:S09]  /*1bc0*/  MOV R75, R69 ;  /* 0x00000045004b7202 */ /* 0x000fd20000000f00 */
[----:B------:R-:W-:Y:S05]  /*1bd0*/  WARPSYNC.COLLECTIVE R60, `(.L_x_2704) ;  /* 0x000000003c087348 */ /* 0x000fea0003c00000 */
[----:B------:R0:W1:Y:S02]  /*1be0*/  SHFL.BFLY P0, R69, R67, R66, R63 ;  /* 0x0c00004243457389 */ /* 0x000064000000003f */
[----:B01----:R-:W-:Y:S01]  /*1bf0*/  ENDCOLLECTIVE ;  /* 0x000000000000791b */ /* 0x003fe20003800000 */
.L_x_2704:
[----:B------:R-:W-:-:S05]  /*1c00*/  FADD.FTZ R77, R75, R61 ;  /* 0x0000003d4b4d7221 */ /* 0x000fca0000010000 */
[----:B------:R-:W-:Y:S01]  /*1c10*/  MOV R67, R77 ;  /* 0x0000004d00437202 */ /* 0x000fe20000000f00 */
[----:B------:R-:W-:-:S07]  /*1c20*/  FADD.FTZ R75, R68, R69 ;  /* 0x00000045444b7221 */ /* 0x000fce0000010000 */
[----:B------:R-:W-:Y:S05]  /*1c30*/  WARPSYNC.COLLECTIVE R60, `(.L_x_2705) ;  /* 0x000000003c087348 */ /* 0x000fea0003c00000 */
[----:B------:R0:W1:Y:S02]  /*1c40*/  SHFL.BFLY P0, R69, R67, R66, R63 ;  /* 0x0c00004243457389 */ /* 0x000064000000003f */
[----:B01----:R-:W-:Y:S01]  /*1c50*/  ENDCOLLECTIVE ;  /* 0x000000000000791b */ /* 0x003fe20003800000 */
.L_x_2705:
[----:B------:R-:W-:Y:S01]  /*1c60*/  HFMA2.MMA R66, -RZ, RZ, 0, 2.384185791015625e-07 ;  /* 0x00000004ff427435 */ /* 0x000fe200000001ff */
[----:B------:R-:W-:Y:S01]  /*1c70*/  IMAD.MOV.U32 R67, RZ, RZ, R75 ;  /* 0x000000ffff437224 */ /* 0x000fe200078e004b */
[----:B------:R-:W-:-:S09]  /*1c80*/  MOV R62, R69 ;  /* 0x00000045003e7202 */ /* 0x000fd20000000f00 */
[----:B------:R-:W-:Y:S05]  /*1c90*/  WARPSYNC.COLLECTIVE R60, `(.L_x_2706) ;  /* 0x000000003c087348 */ /* 0x000fea0003c00000 */
[----:B------:R0:W1:Y:S02]  /*1ca0*/  SHFL.BFLY P0, R69, R67, R66, R63 ;  /* 0x0c00004243457389 */ /* 0x000064000000003f */
[----:B01----:R-:W-:Y:S01]  /*1cb0*/  ENDCOLLECTIVE ;  /* 0x000000000000791b */ /* 0x003fe20003800000 */
.L_x_2706:
[----:B------:R-:W-:-:S05]  /*1cc0*/  FADD.FTZ R62, R77, R62 ;  /* 0x0000003e4d3e7221 */ /* 0x000fca0000010000 */
[----:B------:R-:W-:Y:S01]  /*1cd0*/  MOV R67, R62 ;  /* 0x0000003e00437202 */ /* 0x000fe20000000f00 */
[----:B------:R-:W-:-:S07]  /*1ce0*/  FADD.FTZ R77, R75, R69 ;  /* 0x000000454b4d7221 */ /* 0x000fce0000010000 */
[----:B------:R-:W-:Y:S05]  /*1cf0*/  WARPSYNC.COLLECTIVE R60, `(.L_x_2707) ;  /* 0x000000003c087348 */ /* 0x000fea0003c00000 */
[----:B------:R0:W1:Y:S02]  /*1d00*/  SHFL.BFLY P0, R69, R67, R66, R63 ;  /* 0x0c00004243457389 */ /* 0x000064000000003f */
[----:B01----:R-:W-:Y:S01]  /*1d10*/  ENDCOLLECTIVE ;  /* 0x000000000000791b */ /* 0x003fe20003800000 */
.L_x_2707:
[----:B------:R-:W-:Y:S01]  /*1d20*/  HFMA2.MMA R66, -RZ, RZ, 0, 4.76837158203125e-07 ;  /* 0x00000008ff427435 */ /* 0x000fe200000001ff */
[----:B------:R-:W-:Y:S01]  /*1d30*/  IMAD.MOV.U32 R67, RZ, RZ, R77 ;  /* 0x000000ffff437224 */ /* 0x000fe200078e004d */
[----:B------:R-:W-:-:S09]  /*1d40*/  MOV R61, R69 ;  /* 0x00000045003d7202 */ /* 0x000fd20000000f00 */
[----:B------:R-:W-:Y:S05]  /*1d50*/  WARPSYNC.COLLECTIVE R60, `(.L_x_2708) ;  /* 0x000000003c087348 */ /* 0x000fea0003c00000 */
[----:B------:R0:W1:Y:S02]  /*1d60*/  SHFL.BFLY P0, R69, R67, R66, R63 ;  /* 0x0c00004243457389 */ /* 0x000064000000003f */
[----:B01----:R-:W-:Y:S01]  /*1d70*/  ENDCOLLECTIVE ;  /* 0x000000000000791b */ /* 0x003fe20003800000 */
.L_x_2708:
[----:B------:R-:W-:-:S05]  /*1d80*/  FADD.FTZ R75, R62, R61 ;  /* 0x0000003d3e4b7221 */ /* 0x000fca0000010000 */
[----:B------:R-:W-:Y:S01]  /*1d90*/  MOV R67, R75 ;  /* 0x0000004b00437202 */ /* 0x000fe20000000f00 */
[----:B------:R-:W-:-:S07]  /*1da0*/  FADD.FTZ R61, R77, R69 ;  /* 0x000000454d3d7221 */ /* 0x000fce0000010000 */
[----:B------:R-:W-:Y:S05]  /*1db0*/  WARPSYNC.COLLECTIVE R60, `(.L_x_2709) ;  /* 0x000000003c087348 */ /* 0x000fea0003c00000 */
[----:B------:R0:W1:Y:S02]  /*1dc0*/  SHFL.BFLY P0, R69, R67, R66, R63 ;  /* 0x0c00004243457389 */ /* 0x000064000000003f */
[----:B01----:R-:W-:Y:S01]  /*1dd0*/  ENDCOLLECTIVE ;  /* 0x000000000000791b */ /* 0x003fe20003800000 */
.L_x_2709:
[----:B------:R-:W-:Y:S01]  /*1de0*/  HFMA2.MMA R66, -RZ, RZ, 0, 9.5367431640625e-07 ;  /* 0x00000010ff427435 */ /* 0x000fe200000001ff */
[----:B------:R-:W-:Y:S01]  /*1df0*/  IMAD.MOV.U32 R67, RZ, RZ, R61 ;  /* 0x000000ffff437224 */ /* 0x000fe200078e003d */
[----:B------:R-:W-:-:S09]  /*1e00*/  MOV R62, R69 ;  /* 0x00000045003e7202 */ /* 0x000fd20000000f00 */
[----:B------:R-:W-:Y:S05]  /*1e10*/  WARPSYNC.COLLECTIVE R60, `(.L_x_2710) ;  /* 0x000000003c087348 */ /* 0x000fea0003c00000 */
[----:B------:R0:W1:Y:S02]  /*1e20*/  SHFL.BFLY P0, R69, R67, R66, R63 ;  /* 0x0c00004243457389 */ /* 0x000064000000003f */
[----:B01----:R-:W-:Y:S01]  /*1e30*/  ENDCOLLECTIVE ;  /* 0x000000000000791b */ /* 0x003fe20003800000 */
.L_x_2710:
[----:B------:R-:W-:-:S05]  /*1e40*/  FADD.FTZ R62, R75, R62 ;  /* 0x0000003e4b3e7221 */ /* 0x000fca0000010000 */
[----:B------:R-:W-:Y:S02]  /*1e50*/  MOV R67, R62 ;  /* 0x0000003e00437202 */ /* 0x000fe40000000f00 */
[----:B------:R-:W-:-:S07]  /*1e60*/  MOV R68, R69 ;  /* 0x0000004500447202 */ /* 0x000fce0000000f00 */
[----:B------:R-:W-:Y:S05]  /*1e70*/  WARPSYNC.COLLECTIVE R60, `(.L_x_2711) ;  /* 0x000000003c087348 */ /* 0x000fea0003c00000 */
[----:B------:R0:W1:Y:S02]  /*1e80*/  SHFL.BFLY P0, R69, R67, R66, R63 ;  /* 0x0c00004243457389 */ /* 0x000064000000003f */
[----:B01----:R-:W-:Y:S01]  /*1e90*/  ENDCOLLECTIVE ;  /* 0x000000000000791b */ /* 0x003fe20003800000 */
.L_x_2711:
[----:B------:R-:W-:Y:S05]  /*1ea0*/  BRA `(.L_x_2712) ;  /* 0xffffffec00087947 */ /* 0x000fea000383ffff */
.L_x_2713:
        /* <DEDUP_REMOVED lines=13> */
.L_x_6546:


//--------------------- .text._ZN10layer_norm13ln_bwd_kernelINS_13Kernel_traitsIf13__nv_bfloat16fS2_fjLj256ELj1ELj4ELj1ELj16ENS_18Kernel_traits_baseILj256EfS2_fS2_fjLj128EEEEELb0ELb0ELb1ELb1EEEvNS_9BwdParamsE --------------------------
	.section	.text._ZN10layer_norm13ln_bwd_kernelINS_13Kernel_traitsIf13__nv_bfloat16fS2_fjLj256ELj1ELj4ELj1ELj16ENS_18Kernel_traits_baseILj256EfS2_fS2_fjLj128EEEEELb0ELb0ELb1ELb1EEEvNS_9BwdParamsE,"ax",@progbits
	.align	128
        .global         _ZN10layer_norm13ln_bwd_kernelINS_13Kernel_traitsIf13__nv_bfloat16fS2_fjLj256ELj1ELj4ELj1ELj16ENS_18Kernel_traits_baseILj256EfS2_fS2_fjLj128EEEEELb0ELb0ELb1ELb1EEEvNS_9BwdParamsE
        .type           _ZN10layer_norm13ln_bwd_kernelINS_13Kernel_traitsIf13__nv_bfloat16fS2_fjLj256ELj1ELj4ELj1ELj16ENS_18Kernel_traits_baseILj256EfS2_fS2_fjLj128EEEEELb0ELb0ELb1ELb1EEEvNS_9BwdParamsE,@function
        .size           _ZN10layer_norm13ln_bwd_kernelINS_13Kernel_traitsIf13__nv_bfloat16fS2_fjLj256ELj1ELj4ELj1ELj16ENS_18Kernel_traits_baseILj256EfS2_fS2_fjLj128EEEEELb0ELb0ELb1ELb1EEEvNS_9BwdParamsE,(.L_x_6547 - _ZN10layer_norm13ln_bwd_kernelINS_13Kernel_traitsIf13__nv_bfloat16fS2_fjLj256ELj1ELj4ELj1ELj16ENS_18Kernel_traits_baseILj256EfS2_fS2_fjLj128EEEEELb0ELb0ELb1ELb1EEEvNS_9BwdParamsE)
        .other          _ZN10layer_norm13ln_bwd_kernelINS_13Kernel_traitsIf13__nv_bfloat16fS2_fjLj256ELj1ELj4ELj1ELj16ENS_18Kernel_traits_baseILj256EfS2_fS2_fjLj128EEEEELb0ELb0ELb1ELb1EEEvNS_9BwdParamsE,@"STO_CUDA_ENTRY STV_DEFAULT"
_ZN10layer_norm13ln_bwd_kernelINS_13Kernel_traitsIf13__nv_bfloat16fS2_fjLj256ELj1ELj4ELj1ELj16ENS_18Kernel_traits_baseILj256EfS2_fS2_fjLj128EEEEELb0ELb0ELb1ELb1EEEvNS_9BwdParamsE:
.text._ZN10layer_norm13ln_bwd_kernelINS_13Kernel_traitsIf13__nv_bfloat16fS2_fjLj256ELj1ELj4ELj1ELj16ENS_18Kernel_traits_baseILj256EfS2_fS2_fjLj128EEEEELb0ELb0ELb1ELb1EEEvNS_9BwdParamsE:
        /* <DEDUP_REMOVED lines=21> */
.L_x_2715:
[----:B------:R-:W-:Y:S01]  /*0150*/  SHF.L.U32 R0, R74, 0x5, RZ ;  /* 0x000000054a007819 */ /* 0x000fe200000006ff */
[----:B------:R-:W-:-:S03]  /*0160*/  ULDC.64 UR6, c[0x0][0x260] ;  /* 0x0000980000067ab9 */ /* 0x000fc60000000a00 */
        /* <DEDUP_REMOVED lines=13> */
[----:B0-----:R-:W-:-:S07]  /*0240*/  CS2R R24, SRZ ;  /* 0x0000000000187805 */ /* 0x001fce000001ff00 */
.L_x_2737:
[----:B0-----:R-:W0:Y:S08]  /*0250*/  LDC.64 R4, c[0x0][0x288] ;  /* 0x0000a200ff047b82 */ /* 0x001e300000000a00 */
[----:B------:R-:W1:Y:S08]  /*0260*/  LDC.64 R60, c[0x0][0x258] ;  /* 0x00009600ff3c7b82 */ /* 0x000e700000000a00 */
[----:B------:R-:W2:Y:S01]  /*0270*/  LDC.64 R64, c[0x0][0x280] ;  /* 0x0000a000ff407b82 */ /* 0x000ea20000000a00 */
[----:B0-----:R-:W-:-:S07]  /*0280*/  IMAD.WIDE R4, R3, 0x4, R4 ;  /* 0x0000000403047825 */ /* 0x001fce00078e0204 */
[----:B------:R-:W0:Y:S01]  /*0290*/  LDC R72, c[0x0][0x218] ;  /* 0x00008600ff487b82 */ /* 0x000e220000000800 */
[----:B------:R1:W3:Y:S02]  /*02a0*/  LDG.E R73, desc[UR4][R4.64] ;  /* 0x0000000404497981 */ /* 0x0002e4000c1e1900 */
[----:B-1----:R-:W-:-:S04]  /*02b0*/  IMAD.WIDE R4, R3, 0x4, R60 ;  /* 0x0000000403047825 */ /* 0x002fc800078e023c */
[C---:B--2---:R-:W-:Y:S01]  /*02c0*/  IMAD.WIDE R60, R3.reuse, 0x4, R64 ;  /* 0x00000004033c7825 */ /* 0x044fe200078e0240 */
[----:B-----5:R1:W5:Y:S04]  /*02d0*/  LDG.E R6, desc[UR4][R4.64] ;  /* 0x0000000404067981 */ /* 0x020368000c1e1900 */
[----:B------:R2:W5:Y:S01]  /*02e0*/  LDG.E R71, desc[UR4][R60.64] ;  /* 0x000000043c477981 */ /* 0x000562000c1e1900 */
[----:B0-----:R-:W-:Y:S01]  /*02f0*/  IMAD R64, R3, R72, RZ ;  /* 0x0000004803407224 */ /* 0x001fe200078e02ff */
[----:B------:R-:W-:Y:S04]  /*0300*/  BSSY B1, `(.L_x_2717) ;  /* 0x000006e000017945 */ /* 0x000fe80003800000 */
[----:B------:R-:W-:Y:S01]  /*0310*/  SHF.R.S32.HI R65, RZ, 0x1f, R64 ;  /* 0x0000001fff417819 */ /* 0x000fe20000011440 */
[----:B-1----:R-:W0:Y:S03]  /*0320*/  LDC.64 R4, c[0x0][0x250] ;  /* 0x00009400ff047b82 */ /* 0x002e260000000a00 */
[----:B------:R-:W-:-:S04]  /*0330*/  LEA.HI R75, R65, R64, RZ, 0x3 ;  /* 0x00000040414b7211 */ /* 0x000fc800078f18ff */
[----:B------:R-:W-:Y:S01]  /*0340*/  LEA.HI.SX32 R70, R75, R2, 0x1d ;  /* 0x000000024b467211 */ /* 0x000fe200078feaff */
[----:B------:R-:W1:Y:S01]  /*0350*/  LDC.64 R64, c[0x0][0x2c8] ;  /* 0x0000b200ff407b82 */ /* 0x000e620000000a00 */
[----:B0-----:R-:W-:-:S04]  /*0360*/  IMAD.WIDE R4, R3, 0x4, R4 ;  /* 0x0000000403047825 */ /* 0x001fc800078e0204 */
[----:B-1----:R-:W-:Y:S01]  /*0370*/  IMAD.WIDE.U32 R64, R70, 0x20, R64 ;  /* 0x0000002046407825 */ /* 0x002fe200078e0040 */
[----:B---3--:R-:W-:-:S13]  /*0380*/  ISETP.GT.AND P1, PT, R73, RZ, PT ;  /* 0x000000ff4900720c */ /* 0x008fda0003f24270 */
[----:B--2---:R-:W-:Y:S05]  /*0390*/  @P1 BRA `(.L_x_2718) ;  /* 0x0000000000241947 */ /* 0x004fea0003800000 */
[----:B------:R-:W-:Y:S01]  /*03a0*/  IMAD.U32 R5, RZ, RZ, UR12 ;  /* 0x0000000cff057e24 */ /* 0x000fe2000f8e00ff */
[----:B------:R-:W-:Y:S02]  /*03b0*/  MOV R4, UR13 ;  /* 0x0000000d00047c02 */ /* 0x000fe40008000f00 */
[----:B------:R-:W-:Y:S02]  /*03c0*/  CS2R R60, SRZ ;  /* 0x00000000003c7805 */ /* 0x000fe4000001ff00 */
[----:B------:R-:W-:-:S04]  /*03d0*/  ISETP.NE.U32.AND P0, PT, R5, RZ, PT ;  /* 0x000000ff0500720c */ /* 0x000fc80003f05070 */
[----:B------:R-:W-:-:S13]  /*03e0*/  ISETP.NE.AND.EX P0, PT, R4, RZ, PT, P0 ;  /* 0x000000ff0400720c */ /* 0x000fda0003f05300 */
[----:B------:R-:W-:Y:S05]  /*03f0*/  @!P0 BRA `(.L_x_2719) ;  /* 0x0000000400788947 */ /* 0x000fea0003800000 */
[----:B------:R0:W5:Y:S04]  /*0400*/  LDG.E.128 R12, desc[UR4][R64.64] ;  /* 0x00000004400c7981 */ /* 0x000168000c1e1d00 */
[----:B------:R0:W5:Y:S01]  /*0410*/  LDG.E.128 R8, desc[UR4][R64.64+0x10] ;  /* 0x0000100440087981 */ /* 0x000162000c1e1d00 */
[----:B------:R-:W-:Y:S05]  /*0420*/  BRA `(.L_x_2719) ;  /* 0x00000004006c7947 */ /* 0x000fea0003800000 */
.L_x_2718:
[----:B------:R-:W0:Y:S01]  /*0430*/  LDC.64 R52, c[0x0][0x238] ;  /* 0x00008e00ff347b82 */ /* 0x000e220000000a00 */
[----:B------:R-:W-:Y:S01]  /*0440*/  IADD3 R73, R73, -0x1, RZ ;  /* 0xffffffff49497810 */ /* 0x000fe20007ffe0ff */
[----:B------:R1:W2:Y:S04]  /*0450*/  LDG.E R0, desc[UR4][R4.64] ;  /* 0x0000000404007981 */ /* 0x0002a8000c1e1900 */
[----:B------:R-:W-:Y:S02]  /*0460*/  IMAD R73, R73, R72, RZ ;  /* 0x0000004849497224 */ /* 0x000fe400078e02ff */
[----:B------:R-:W3:Y:S03]  /*0470*/  LDC.64 R56, c[0x0][0x2b8] ;  /* 0x0000ae00ff387b82 */ /* 0x000ee60000000a00 */
[----:B------:R-:W-:-:S04]  /*0480*/  SHF.R.S32.HI R2, RZ, 0x1f, R73 ;  /* 0x0000001fff027819 */ /* 0x000fc80000011449 */
[----:B------:R-:W-:Y:S01]  /*0490*/  LEA.HI R73, R2, R73, RZ, 0x3 ;  /* 0x0000004902497211 */ /* 0x000fe200078f18ff */
[----:B------:R-:W4:Y:S01]  /*04a0*/  LDC.U8 R75, c[0x0][0x2a0] ;  /* 0x0000a800ff4b7b82 */ /* 0x000f220000000000 */
[----:B------:R-:W-:-:S04]  /*04b0*/  LOP3.LUT R2, R74, 0x1f, RZ, 0xc0, !PT ;  /* 0x0000001f4a027812 */ /* 0x000fc800078ec0ff */
[----:B------:R-:W-:Y:S01]  /*04c0*/  LEA.HI.SX32 R61, R73, R2, 0x1d ;  /* 0x00000002493d7211 */ /* 0x000fe200078feaff */
[----:B0-----:R-:W-:-:S05]  /*04d0*/  IMAD.WIDE.U32 R66, R70, 0x20, R52 ;  /* 0x0000002046427825 */ /* 0x001fca00078e0034 */
[----:B------:R-:W2:Y:S01]  /*04e0*/  LDG.E.128 R52, desc[UR4][R66.64] ;  /* 0x0000000442347981 */ /* 0x000ea2000c1e1d00 */
[----:B---3--:R-:W-:-:S03]  /*04f0*/  IMAD.WIDE.U32 R60, R61, 0x10, R56 ;  /* 0x000000103d3c7825 */ /* 0x008fc600078e0038 */
[----:B------:R-:W3:Y:S04]  /*0500*/  LDG.E.128 R56, desc[UR4][R66.64+0x10] ;  /* 0x0000100442387981 */ /* 0x000ee8000c1e1d00 */
[----:B------:R-:W3:Y:S01]  /*0510*/  LDG.E.128 R60, desc[UR4][R60.64] ;  /* 0x000000043c3c7981 */ /* 0x000ee2000c1e1d00 */
[----:B-1----:R-:W-:Y:S01]  /*0520*/  IMAD.U32 R5, RZ, RZ, UR12 ;  /* 0x0000000cff057e24 */ /* 0x002fe2000f8e00ff */
[----:B------:R-:W-:-:S04]  /*0530*/  MOV R4, UR13 ;  /* 0x0000000d00047c02 */ /* 0x000fc80008000f00 */
        /* <DEDUP_REMOVED lines=9> */
[C---:B------:R-:W-:Y:S01]  /*05d0*/  FADD.FTZ R53, -R68.reuse, R55 ;  /* 0x0000003744357221 */ /* 0x040fe20000010100 */
[C---:B---3--:R-:W-:Y:S01]  /*05e0*/  FADD.FTZ R54, -R68.reuse, R56 ;  /* 0x0000003844367221 */ /* 0x048fe20000010100 */
[C---:B------:R-:W-:Y:S01]  /*05f0*/  FADD.FTZ R56, -R68.reuse, R58 ;  /* 0x0000003a44387221 */ /* 0x040fe20000010100 */
[----:B------:R-:W-:Y:S01]  /*0600*/  FADD.FTZ R55, -R68, R57 ;  /* 0x0000003944377221 */ /* 0x000fe20000010100 */
[----:B-----5:R-:W-:Y:S01]  /*0610*/  FMUL.FTZ R0, R6, R0 ;  /* 0x0000000006007220 */ /* 0x020fe20000410000 */
[C---:B0-----:R-:W-:Y:S02]  /*0620*/  PRMT R65, R60.reuse, 0x7632, R65 ;  /* 0x000076323c417816 */ /* 0x041fe40000000041 */
[----:B------:R-:W-:Y:S01]  /*0630*/  SHF.L.U32 R58, R60, 0x10, RZ ;  /* 0x000000103c3a7819 */ /* 0x000fe200000006ff */
[--C-:B------:R-:W-:Y:S01]  /*0640*/  FADD.FTZ R57, -R68, R59.reuse ;  /* 0x0000003b44397221 */ /* 0x100fe20000010100 */
[C---:B------:R-:W-:Y:S01]  /*0650*/  PRMT R59, R61.reuse, 0x7632, R59 ;  /* 0x000076323d3b7816 */ /* 0x040fe2000000003b */
[----:B------:R-:W-:-:S02]  /*0660*/  IMAD.U32 R64, R61, 0x10000, RZ ;  /* 0x000100003d407824 */ /* 0x000fc400078e00ff */
[----:B------:R-:W-:Y:S01]  /*0670*/  FMUL.FTZ R52, R6, R52 ;  /* 0x0000003406347220 */ /* 0x000fe20000410000 */
[----:B------:R-:W-:Y:S01]  /*0680*/  PRMT R60, R62, 0x7632, R60 ;  /* 0x000076323e3c7816 */ /* 0x000fe2000000003c */
[----:B------:R-:W-:Y:S01]  /*0690*/  FMUL.FTZ R7, R6, R7 ;  /* 0x0000000706077220 */ /* 0x000fe20000410000 */
[----:B------:R-:W-:Y:S02]  /*06a0*/  IMAD.U32 R76, R65, 0x10000, RZ ;  /* 0x00010000414c7824 */ /* 0x000fe400078e00ff */
[-C--:B------:R-:W-:Y:S01]  /*06b0*/  FFMA.FTZ R24, R0, R58.reuse, R24 ;  /* 0x0000003a00187223 */ /* 0x080fe20000010018 */
[----:B------:R-:W-:Y:S01]  /*06c0*/  FADD.FTZ R32, R32, R58 ;  /* 0x0000003a20207221 */ /* 0x000fe20000010000 */
[----:B------:R-:W-:Y:S01]  /*06d0*/  PRMT R61, R63, 0x7632, R61 ;  /* 0x000076323f3d7816 */ /* 0x000fe2000000003d */
[----:B------:R-:W-:Y:S01]  /*06e0*/  FMUL.FTZ R58, R36, R58 ;  /* 0x0000003a243a7220 */ /* 0x000fe20000410000 */
[----:B------:R-:W-:Y:S01]  /*06f0*/  SHF.L.U32 R66, R59, 0x10, RZ ;  /* 0x000000103b427819 */ /* 0x000fe200000006ff */
[-C--:B------:R-:W-:Y:S01]  /*0700*/  FFMA.FTZ R26, R52, R64.reuse, R26 ;  /* 0x00000040341a7223 */ /* 0x080fe2000001001a */
[----:B------:R-:W-:Y:S01]  /*0710*/  SHF.L.U32 R68, R63, 0x10, RZ ;  /* 0x000000103f447819 */ /* 0x000fe200000006ff */
[----:B------:R-:W-:Y:S01]  /*0720*/  FADD.FTZ R34, R34, R64 ;  /* 0x0000004022227221 */ /* 0x000fe20000010000 */
[----:B------:R-:W-:Y:S01]  /*0730*/  FMUL.FTZ R59, R38, R64 ;  /* 0x00000040263b7220 */ /* 0x000fe20000410000 */
[----:B------:R-:W-:Y:S01]  /*0740*/  SHF.L.U32 R64, R60, 0x10, RZ ;  /* 0x000000103c407819 */ /* 0x000fe200000006ff */
[-C--:B------:R-:W-:Y:S01]  /*0750*/  FFMA.FTZ R25, R7, R76.reuse, R25 ;  /* 0x0000004c07197223 */ /* 0x080fe20000010019 */
[----:B------:R-:W-:Y:S01]  /*0760*/  FADD.FTZ R33, R33, R76 ;  /* 0x0000004c21217221 */ /* 0x000fe20000010000 */
[----:B------:R-:W-:Y:S01]  /*0770*/  FMUL.FTZ R63, R37, R76 ;  /* 0x0000004c253f7220 */ /* 0x000fe20000410000 */
[----:B------:R-:W-:Y:S01]  /*0780*/  SHF.L.U32 R60, R61, 0x10, RZ ;  /* 0x000000103d3c7819 */ /* 0x000fe200000006ff */
[----:B------:R-:W-:Y:S01]  /*0790*/  FADD.FTZ R76, RZ, R58 ;  /* 0x0000003aff4c7221 */ /* 0x000fe20000010000 */
[----:B------:R-:W-:Y:S01]  /*07a0*/  FFMA.FTZ R61, R0, R58, RZ ;  /* 0x0000003a003d7223 */ /* 0x000fe200000100ff */
[----:B------:R-:W-:-:S02]  /*07b0*/  FMUL.FTZ R53, R6, R53 ;  /* 0x0000003506357220 */ /* 0x000fc40000410000 */
[----:B------:R-:W-:Y:S01]  /*07c0*/  FADD.FTZ R76, R76, R63 ;  /* 0x0000003f4c4c7221 */ /* 0x000fe20000010000 */
[----:B------:R-:W-:Y:S01]  /*07d0*/  FFMA.FTZ R61, R7, R63, R61 ;  /* 0x0000003f073d7223 */ /* 0x000fe2000001003d */
[----:B------:R-:W-:Y:S01]  /*07e0*/  SHF.L.U32 R62, R62, 0x10, RZ ;  /* 0x000000103e3e7819 */ /* 0x000fe200000006ff */
[----:B------:R-:W-:Y:S01]  /*07f0*/  FMUL.FTZ R54, R6, R54 ;  /* 0x0000003606367220 */ /* 0x000fe20000410000 */
[-C--:B------:R-:W-:Y:S01]  /*0800*/  FFMA.FTZ R27, R53, R66.reuse, R27 ;  /* 0x00000042351b7223 */ /* 0x080fe2000001001b */
[----:B------:R-:W-:Y:S01]  /*0810*/  FADD.FTZ R35, R35, R66 ;  /* 0x0000004223237221 */ /* 0x000fe20000010000 */
[----:B------:R-:W-:Y:S01]  /*0820*/  FADD.FTZ R65, R76, R59 ;  /* 0x0000003b4c417221 */ /* 0x000fe20000010000 */
[----:B------:R-:W-:Y:S01]  /*0830*/  FMUL.FTZ R66, R39, R66 ;  /* 0x0000004227427220 */ /* 0x000fe20000410000 */
[----:B------:R-:W-:Y:S01]  /*0840*/  FFMA.FTZ R76, R52, R59, R61 ;  /* 0x0000003b344c7223 */ /* 0x000fe2000001003d */
[----:B------:R-:W-:Y:S01]  /*0850*/  FMUL.FTZ R55, R6, R55 ;  /* 0x0000003706377220 */ /* 0x000fe20000410000 */
[----:B------:R-:W-:Y:S01]  /*0860*/  FADD.FTZ R28, R28, R62 ;  /* 0x0000003e1c1c7221 */ /* 0x000fe20000010000 */
[-C--:B------:R-:W-:Y:S01]  /*0870*/  FFMA.FTZ R16, R54, R62.reuse, R16 ;  /* 0x0000003e36107223 */ /* 0x080fe20000010010 */
        /* <DEDUP_REMOVED lines=22> */
.L_x_2719:
[----:B------:R-:W-:Y:S05]  /*09e0*/  BSYNC B1 ;  /* 0x0000000000017941 */ /* 0x000fea0003800000 */
.L_x_2717:
        /* <DEDUP_REMOVED lines=20> */
.L_x_2749:
[----:B-----5:R-:W-:Y:S01]  /*0b30*/  ISETP.GE.AND P2, PT, R71, 0x1, PT ;  /* 0x000000014700780c */ /* 0x020fe20003f46270 */
[----:B------:R-:W3:Y:S01]  /*0b40*/  LDC.U8 R73, c[0x0][0x2a0] ;  /* 0x0000a800ff497b82 */ /* 0x000ee20000000000 */
[----:B------:R-:W-:Y:S01]  /*0b50*/  FADD.FTZ R77, R60, R77 ;  /* 0x0000004d3c4d7221 */ /* 0x000fe20000010000 */
[----:B------:R-:W-:Y:S01]  /*0b60*/  @!P1 ISETP.NE.U32.AND P0, PT, R5, RZ, PT ;  /* 0x000000ff0500920c */ /* 0x000fe20003f05070 */
[----:B01----:R-:W-:Y:S01]  /*0b70*/  FADD.FTZ R64, R61, R76 ;  /* 0x0000004c3d407221 */ /* 0x003fe20000010000 */
[----:B------:R-:W-:Y:S01]  /*0b80*/  BSSY B1, `(.L_x_2721) ;  /* 0x0000015000017945 */ /* 0x000fe20003800000 */
[----:B------:R-:W-:Y:S01]  /*0b90*/  FMUL.FTZ R65, R77, UR8 ;  /* 0x000000084d417c20 */ /* 0x000fe20008410000 */
[----:B------:R-:W-:Y:S01]  /*0ba0*/  @!P1 ISETP.NE.AND.EX P0, PT, R4, RZ, PT, P0 ;  /* 0x000000ff0400920c */ /* 0x000fe20003f05300 */
[----:B------:R-:W-:-:S05]  /*0bb0*/  FMUL.FTZ R64, R64, UR8 ;  /* 0x0000000840407c20 */ /* 0x000fca0008410000 */
[----:B------:R-:W-:Y:S01]  /*0bc0*/  @P2 VIADD R71, R71, 0xffffffff ;  /* 0xffffffff47472836 */ /* 0x000fe20000000000 */
[----:B------:R-:W-:-:S03]  /*0bd0*/  @P2 LOP3.LUT R2, R74, 0x1f, RZ, 0xc0, !PT ;  /* 0x0000001f4a022812 */ /* 0x000fc600078ec0ff */
[----:B------:R-:W-:Y:S01]  /*0be0*/  @P2 IMAD R71, R71, R72, RZ ;  /* 0x0000004847472224 */ /* 0x000fe200078e02ff */
[----:B------:R-:W-:-:S04]  /*0bf0*/  HFMA2.MMA R72, -RZ, RZ, 0, 0 ;  /* 0x00000000ff487435 */ /* 0x000fc800000001ff */
[----:B--2---:R-:W-:Y:S02]  /*0c00*/  @P2 SHF.R.S32.HI R60, RZ, 0x1f, R71 ;  /* 0x0000001fff3c2819 */ /* 0x004fe40000011447 */
[----:B---3--:R-:W-:Y:S02]  /*0c10*/  ISETP.NE.AND P3, PT, R73, RZ, PT ;  /* 0x000000ff4900720c */ /* 0x008fe40003f65270 */
        /* <DEDUP_REMOVED lines=11> */
.L_x_2722:
[----:B------:R-:W-:Y:S05]  /*0cd0*/  BSYNC B1 ;  /* 0x0000000000017941 */ /* 0x000fea0003800000 */
.L_x_2721:
        /* <DEDUP_REMOVED lines=19> */
.L_x_2724:
[----:B------:R-:W-:Y:S05]  /*0e10*/  BSYNC B1 ;  /* 0x0000000000017941 */ /* 0x000fea0003800000 */
.L_x_2723:
        /* <DEDUP_REMOVED lines=16> */
.L_x_2726:
[----:B------:R-:W-:Y:S05]  /*0f20*/  BSYNC B1 ;  /* 0x0000000000017941 */ /* 0x000fea0003800000 */
.L_x_2725:
        /* <DEDUP_REMOVED lines=16> */
.L_x_2728:
[----:B------:R-:W-:Y:S05]  /*1030*/  BSYNC B1 ;  /* 0x0000000000017941 */ /* 0x000fea0003800000 */
.L_x_2727:
        /* <DEDUP_REMOVED lines=16> */
.L_x_2730:
[----:B------:R-:W-:Y:S05]  /*1140*/  BSYNC B1 ;  /* 0x0000000000017941 */ /* 0x000fea0003800000 */
.L_x_2729:
        /* <DEDUP_REMOVED lines=16> */
.L_x_2732:
[----:B------:R-:W-:Y:S05]  /*1250*/  BSYNC B1 ;  /* 0x0000000000017941 */ /* 0x000fea0003800000 */
.L_x_2731:
        /* <DEDUP_REMOVED lines=16> */
.L_x_2734:
[----:B------:R-:W-:Y:S05]  /*1360*/  BSYNC B1 ;  /* 0x0000000000017941 */ /* 0x000fea0003800000 */
.L_x_2733:
        /* <DEDUP_REMOVED lines=16> */
.L_x_2736:
[----:B------:R-:W-:Y:S05]  /*1470*/  BSYNC B1 ;  /* 0x0000000000017941 */ /* 0x000fea0003800000 */
.L_x_2735:
[----:B------:R-:W-:Y:S01]  /*1480*/  ISETP.NE.U32.AND P1, PT, R60, RZ, PT ;  /* 0x000000ff3c00720c */ /* 0x000fe20003f25070 */
[----:B------:R-:W0:Y:S01]  /*1490*/  @P2 LDC R6, c[0x0][0x29c] ;  /* 0x0000a700ff062b82 */ /* 0x000e220000000800 */
[----:B------:R-:W-:Y:S02]  /*14a0*/  SEL R23, R71, R23, P0 ;  /* 0x0000001747177207 */ /* 0x000fe40000000000 */
[----:B------:R-:W-:-:S05]  /*14b0*/  ISETP.NE.AND.EX P1, PT, R61, RZ, PT, P1 ;  /* 0x000000ff3d00720c */ /* 0x000fca0003f25310 */
[----:B------:R-:W1:Y:S08]  /*14c0*/  @P2 LDC.64 R64, c[0x0][0x2f8] ;  /* 0x0000be00ff402b82 */ /* 0x000e700000000a00 */
[----:B------:R-:W2:Y:S08]  /*14d0*/  @P1 LDC.64 R4, c[0x0][0x308] ;  /* 0x0000c200ff041b82 */ /* 0x000eb00000000a00 */
[----:B------:R-:W3:Y:S01]  /*14e0*/  LDC.64 R60, c[0x0][0x210] ;  /* 0x00008400ff3c7b82 */ /* 0x000ee20000000a00 */
[----:B0-----:R-:W-:-:S05]  /*14f0*/  @P2 FMUL.FTZ R6, R71, R6 ;  /* 0x0000000647062220 */ /* 0x001fca0000410000 */
[----:B------:R-:W-:Y:S01]  /*1500*/  @P2 F2FP.BF16.F32.PACK_AB R6, RZ, R6 ;  /* 0x00000006ff06223e */ /* 0x000fe200000010ff */
[----:B-1----:R-:W-:-:S03]  /*1510*/  @P2 IMAD.WIDE.U32 R64, R72, 0x10, R64 ;  /* 0x0000001048402825 */ /* 0x002fc600078e0040 */
[----:B------:R-:W-:Y:S01]  /*1520*/  @P2 PRMT R51, R51, 0x5410, R6 ;  /* 0x0000541033332816 */ /* 0x000fe20000000006 */
[----:B--2---:R-:W-:-:S05]  /*1530*/  @P1 IMAD.WIDE.U32 R4, R70, 0x20, R4 ;  /* 0x0000002046041825 */ /* 0x004fca00078e0004 */
[----:B------:R0:W-:Y:S01]  /*1540*/  @P1 STG.E.128 desc[UR4][R4.64], R44 ;  /* 0x0000002c04001986 */ /* 0x0001e2000c101d04 */
[----:B---3--:R-:W-:-:S03]  /*1550*/  LEA R3, R60, R3, 0x2 ;  /* 0x000000033c037211 */ /* 0x008fc600078e10ff */
[----:B------:R0:W-:Y:S01]  /*1560*/  @P1 STG.E.128 desc[UR4][R4.64+0x10], R20 ;  /* 0x0000101404001986 */ /* 0x0001e2000c101d04 */
[----:B------:R-:W-:-:S03]  /*1570*/  ISETP.GE.AND P0, PT, R3, R61, PT ;  /* 0x0000003d0300720c */ /* 0x000fc60003f06270 */
[----:B------:R0:W-:Y:S10]  /*1580*/  @P2 STG.E.128 desc[UR4][R64.64], R48 ;  /* 0x0000003040002986 */ /* 0x0001f4000c101d04 */
[----:B------:R-:W-:Y:S05]  /*1590*/  @!P0 BRA `(.L_x_2737) ;  /* 0xffffffec002c8947 */ /* 0x000fea000383ffff */
.L_x_2716:
[----:B------:R-:W-:Y:S05]  /*15a0*/  BSYNC B0 ;  /* 0x0000000000007941 */ /* 0x000fea0003800000 */
.L_x_2714:
        /* <DEDUP_REMOVED lines=13> */
[----:B0-----:R-:W0:Y:S04]  /*1680*/  LDS R5, [R3+0x400] ;  /* 0x0004000003057984 */ /* 0x001e280000000800 */
[----:B------:R-:W3:Y:S04]  /*1690*/  LDS R4, [R3+0x200] ;  /* 0x0002000003047984 */ /* 0x000ee80000000800 */
[----:B------:R-:W4:Y:S04]  /*16a0*/  LDS R7, [R3+0x600] ;  /* 0x0006000003077984 */ /* 0x000f280000000800 */
[----:B------:R-:W5:Y:S04]  /*16b0*/  LDS R9, [R3+0x800] ;  /* 0x0008000003097984 */ /* 0x000f680000000800 */
[----:B------:R-:W2:Y:S04]  /*16c0*/  LDS R11, [R3+0xa00] ;  /* 0x000a0000030b7984 */ /* 0x000ea80000000800 */
[----:B------:R-:W2:Y:S04]  /*16d0*/  LDS R13, [R3+0xc00] ;  /* 0x000c0000030d7984 */ /* 0x000ea80000000800 */
[----:B------:R-:W2:Y:S01]  /*16e0*/  LDS R6, [R3+0xe00] ;  /* 0x000e000003067984 */ /* 0x000ea20000000800 */
[----:B------:R-:W-:Y:S01]  /*16f0*/  BAR.SYNC.DEFER_BLOCKING 0x0 ;  /* 0x0000000000007b1d */ /* 0x000fe20000010000 */
[----:B-1----:R-:W-:-:S04]  /*1700*/  FADD.FTZ R2, RZ, R2 ;  /* 0x00000002ff027221 */ /* 0x002fc80000010000 */
[----:B0-----:R-:W-:Y:S01]  /*1710*/  FADD.FTZ R2, R2, R5 ;  /* 0x0000000502027221 */ /* 0x001fe20000010000 */
[----:B---3--:R-:W-:-:S04]  /*1720*/  FADD.FTZ R4, RZ, R4 ;  /* 0x00000004ff047221 */ /* 0x008fc80000010000 */
[----:B----4-:R-:W-:Y:S01]  /*1730*/  FADD.FTZ R4, R4, R7 ;  /* 0x0000000704047221 */ /* 0x010fe20000010000 */
[----:B------:R-:W-:Y:S01]  /*1740*/  STS.128 [R0], R24 ;  /* 0x0000001800007388 */ /* 0x000fe20000000c00 */
[----:B-----5:R-:W-:-:S03]  /*1750*/  FADD.FTZ R2, R2, R9 ;  /* 0x0000000902027221 */ /* 0x020fc60000010000 */
[----:B------:R0:W-:Y:S01]  /*1760*/  STS.128 [R0+0x10], R16 ;  /* 0x0000101000007388 */ /* 0x0001e20000000c00 */
[----:B--2---:R-:W-:Y:S01]  /*1770*/  FADD.FTZ R11, R4, R11 ;  /* 0x0000000b040b7221 */ /* 0x004fe20000010000 */
        /* <DEDUP_REMOVED lines=34> */
.L_x_2720:
        /* <DEDUP_REMOVED lines=8> */
.L_x_2739:
[----:B------:R-:W-:Y:S05]  /*1a20*/  BSYNC B1 ;  /* 0x0000000000017941 */ /* 0x000fea0003800000 */
.L_x_2738:
        /* <DEDUP_REMOVED lines=8> */
.L_x_2740:
[----:B------:R-:W-:Y:S01]  /*1ab0*/  MOV R75, R60 ;  /* 0x0000003c004b7202 */ /* 0x000fe20000000f00 */
[----:B------:R-:W-:Y:S02]  /*1ac0*/  IMAD.MOV.U32 R64, RZ, RZ, 0x2 ;  /* 0x00000002ff407424 */ /* 0x000fe400078e00ff */
[----:B------:R-:W-:-:S07]  /*1ad0*/  FADD.FTZ R61, R76, R61 ;  /* 0x0000003d4c3d7221 */ /* 0x000fce0000010000 */
[----:B------:R-:W-:Y:S05]  /*1ae0*/  WARPSYNC.COLLECTIVE R73, `(.L_x_2741) ;  /* 0x0000000049087348 */ /* 0x000fea0003c00000 */
[----:B------:R0:W1:Y:S02]  /*1af0*/  SHFL.BFLY P0, R76, R75, R64, R65 ;  /* 0x0c0000404b4c7389 */ /* 0x0000640000000041 */
[----:B01----:R-:W-:Y:S01]  /*1b00*/  ENDCOLLECTIVE ;  /* 0x000000000000791b */ /* 0x003fe20003800000 */
.L_x_2741:
[----:B------:R-:W-:Y:S01]  /*1b10*/  MOV R75, R61 ;  /* 0x0000003d004b7202 */ /* 0x000fe20000000f00 */
[----:B------:R-:W-:-:S07]  /*1b20*/  FADD.FTZ R60, R60, R76 ;  /* 0x0000004c3c3c7221 */ /* 0x000fce0000010000 */
[----:B------:R-:W-:Y:S05]  /*1b30*/  WARPSYNC.COLLECTIVE R73, `(.L_x_2742) ;  /* 0x0000000049087348 */ /* 0x000fea0003c00000 */
[----:B------:R0:W1:Y:S02]  /*1b40*/  SHFL.BFLY P0, R76, R75, R64, R65 ;  /* 0x0c0000404b4c7389 */ /* 0x0000640000000041 */
[----:B01----:R-:W-:Y:S01]  /*1b50*/  ENDCOLLECTIVE ;  /* 0x000000000000791b */ /* 0x003fe20003800000 */
.L_x_2742:
[----:B------:R-:W-:Y:S01]  /*1b60*/  HFMA2.MMA R64, -RZ, RZ, 0, 2.384185791015625e-07 ;  /* 0x00000004ff407435 */ /* 0x000fe200000001ff */
[----:B------:R-:W-:Y:S01]  /*1b70*/  MOV R75, R60 ;  /* 0x0000003c004b7202 */ /* 0x000fe20000000f00 */
[----:B------:R-:W-:-:S09]  /*1b80*/  FADD.FTZ R61, R61, R76 ;  /* 0x0000004c3d3d7221 */ /* 0x000fd20000010000 */
[----:B------:R-:W-:Y:S05]  /*1b90*/  WARPSYNC.COLLECTIVE R73, `(.L_x_2743) ;  /* 0x0000000049087348 */ /* 0x000fea0003c00000 */
[----:B------:R0:W1:Y:S02]  /*1ba0*/  SHFL.BFLY P0, R76, R75, R64, R65 ;  /* 0x0c0000404b4c7389 */ /* 0x0000640000000041 */
[----:B01----:R-:W-:Y:S01]  /*1bb0*/  ENDCOLLECTIVE ;  /* 0x000000000000791b */ /* 0x003fe20003800000 */
.L_x_2743:
[----:B------:R-:W-:Y:S02]  /*1bc0*/  IMAD.MOV.U32 R75, RZ, RZ, R61 ;  /* 0x000000ffff4b7224 */ /* 0x000fe400078e003d */
[----:B------:R-:W-:-:S07]  /*1bd0*/  FADD.FTZ R60, R60, R76 ;  /* 0x0000004c3c3c7221 */ /* 0x000fce0000010000 */
[----:B------:R-:W-:Y:S05]  /*1be0*/  WARPSYNC.COLLECTIVE R73, `(.L_x_2744) ;  /* 0x0000000049087348 */ /* 0x000fea0003c00000 */
[----:B------:R0:W1:Y:S02]  /*1bf0*/  SHFL.BFLY P0, R76, R75, R64, R65 ;  /* 0x0c0000404b4c7389 */ /* 0x0000640000000041 */
[----:B01----:R-:W-:Y:S01]  /*1c00*/  ENDCOLLECTIVE ;  /* 0x000000000000791b */ /* 0x003fe20003800000 */
.L_x_2744:
[----:B------:R-:W-:Y:S01]  /*1c10*/  HFMA2.MMA R64, -RZ, RZ, 0, 4.76837158203125e-07 ;  /* 0x00000008ff407435 */ /* 0x000fe200000001ff */
[----:B------:R-:W-:Y:S01]  /*1c20*/  MOV R75, R60 ;  /* 0x0000003c004b7202 */ /* 0x000fe20000000f00 */
[----:B------:R-:W-:-:S09]  /*1c30*/  FADD.FTZ R61, R61, R76 ;  /* 0x0000004c3d3d7221 */ /* 0x000fd20000010000 */
[----:B------:R-:W-:Y:S05]  /*1c40*/  WARPSYNC.COLLECTIVE R73, `(.L_x_2745) ;  /* 0x0000000049087348 */ /* 0x000fea0003c00000 */
[----:B------:R0:W1:Y:S02]  /*1c50*/  SHFL.BFLY P0, R76, R75, R64, R65 ;  /* 0x0c0000404b4c7389 */ /* 0x0000640000000041 */
[----:B01----:R-:W-:Y:S01]  /*1c60*/  ENDCOLLECTIVE ;  /* 0x000000000000791b */ /* 0x003fe20003800000 */
.L_x_2745:
[----:B------:R-:W-:Y:S01]  /*1c70*/  MOV R75, R61 ;  /* 0x0000003d004b7202 */ /* 0x000fe20000000f00 */
[----:B------:R-:W-:-:S07]  /*1c80*/  FADD.FTZ R60, R60, R76 ;  /* 0x0000004c3c3c7221 */ /* 0x000fce0000010000 */
[----:B------:R-:W-:Y:S05]  /*1c90*/  WARPSYNC.COLLECTIVE R73, `(.L_x_2746) ;  /* 0x0000000049087348 */ /* 0x000fea0003c00000 */
[----:B------:R0:W1:Y:S02]  /*1ca0*/  SHFL.BFLY P0, R76, R75, R64, R65 ;  /* 0x0c0000404b4c7389 */ /* 0x0000640000000041 */
[----:B01----:R-:W-:Y:S01]  /*1cb0*/  ENDCOLLECTIVE ;  /* 0x000000000000791b */ /* 0x003fe20003800000 */
.L_x_2746:
[----:B------:R-:W-:Y:S01]  /*1cc0*/  HFMA2.MMA R64, -RZ, RZ, 0, 9.5367431640625e-07 ;  /* 0x00000010ff407435 */ /* 0x000fe200000001ff */
[----:B------:R-:W-:Y:S02]  /*1cd0*/  IMAD.MOV.U32 R75, RZ, RZ, R60 ;  /* 0x000000ffff4b7224 */ /* 0x000fe400078e003c */
[----:B------:R-:W-:-:S08]  /*1ce0*/  FADD.FTZ R61, R61, R76 ;  /* 0x0000004c3d3d7221 */ /* 0x000fd00000010000 */
[----:B------:R-:W-:Y:S05]  /*1cf0*/  WARPSYNC.COLLECTIVE R73, `(.L_x_2747) ;  /* 0x0000000049087348 */ /* 0x000fea0003c00000 */
[----:B------:R0:W1:Y:S02]  /*1d00*/  SHFL.BFLY P0, R76, R75, R64, R65 ;  /* 0x0c0000404b4c7389 */ /* 0x0000640000000041 */
[----:B01----:R-:W-:Y:S01]  /*1d10*/  ENDCOLLECTIVE ;  /* 0x000000000000791b */ /* 0x003fe20003800000 */
.L_x_2747:
[----:B------:R-:W-:Y:S02]  /*1d20*/  MOV R75, R61 ;  /* 0x0000003d004b7202 */ /* 0x000fe40000000f00 */
[----:B------:R-:W-:-:S07]  /*1d30*/  MOV R77, R76 ;  /* 0x0000004c004d7202 */ /* 0x000fce0000000f00 */
[----:B------:R-:W-:Y:S05]  /*1d40*/  WARPSYNC.COLLECTIVE R73, `(.L_x_2748) ;  /* 0x0000000049087348 */ /* 0x000fea0003c00000 */
[----:B------:R0:W1:Y:S02]  /*1d50*/  SHFL.BFLY P0, R76, R75, R64, R65 ;  /* 0x0c0000404b4c7389 */ /* 0x0000640000000041 */
[----:B01----:R-:W-:Y:S01]  /*1d60*/  ENDCOLLECTIVE ;  /* 0x000000000000791b */ /* 0x003fe20003800000 */
.L_x_2748:
[----:B------:R-:W-:Y:S05]  /*1d70*/  BRA `(.L_x_2749) ;  /* 0xffffffec006c7947 */ /* 0x000fea000383ffff */
.L_x_2750:
        /* <DEDUP_REMOVED lines=16> */
.L_x_6547:


//--------------------- .text._ZN10layer_norm13ln_bwd_kernelINS_13Kernel_traitsIf13__nv_bfloat16fS2_fjLj256ELj1ELj4ELj1ELj16ENS_18Kernel_traits_baseILj256EfS2_fS2_fjLj128EEEEELb0ELb1ELb0ELb0EEEvNS_9BwdParamsE --------------------------
	.section	.text._ZN10layer_norm13ln_bwd_kernelINS_13Kernel_traitsIf13__nv_bfloat16fS2_fjLj256ELj1ELj4ELj1ELj16ENS_18Kernel_traits_baseILj256EfS2_fS2_fjLj128EEEEELb0ELb1ELb0ELb0EEEvNS_9BwdParamsE,"ax",@progbits
	.align	128
        .global         _ZN10layer_norm13ln_bwd_kernelINS_13Kernel_traitsIf13__nv_bfloat16fS2_fjLj256ELj1ELj4ELj1ELj16ENS_18Kernel_traits_baseILj256EfS2_fS2_fjLj128EEEEELb0ELb1ELb0ELb0EEEvNS_9BwdParamsE
        .type           _ZN10layer_norm13ln_bwd_kernelINS_13Kernel_traitsIf13__nv_bfloat16fS2_fjLj256ELj1ELj4ELj1ELj16ENS_18Kernel_traits_baseILj256EfS2_fS2_fjLj128EEEEELb0ELb1ELb0ELb0EEEvNS_9BwdParamsE,@function
        .size           _ZN10layer_norm13ln_bwd_kernelINS_13Kernel_traitsIf13__nv_bfloat16fS2_fjLj256ELj1ELj4ELj1ELj16ENS_18Kernel_traits_baseILj256EfS2_fS2_fjLj128EEEEELb0ELb1ELb0ELb0EEEvNS_9BwdParamsE,(.L_x_6548 - _ZN10layer_norm13ln_bwd_kernelINS_13Kernel_traitsIf13__nv_bfloat16fS2_fjLj256ELj1ELj4ELj1ELj16ENS_18Kernel_traits_baseILj256EfS2_fS2_fjLj128EEEEELb0ELb1ELb0ELb0EEEvNS_9BwdParamsE)
        .other          _ZN10layer_norm13ln_bwd_kernelINS_13Kernel_traitsIf13__nv_bfloat16fS2_fjLj256ELj1ELj4ELj1ELj16ENS_18Kernel_traits_baseILj256EfS2_fS2_fjLj128EEEEELb0ELb1ELb0ELb0EEEvNS_9BwdParamsE,@"STO_CUDA_ENTRY STV_DEFAULT"
_ZN10layer_norm13ln_bwd_kernelINS_13Kernel_traitsIf13__nv_bfloat16fS2_fjLj256ELj1ELj4ELj1ELj16ENS_18Kernel_traits_baseILj256EfS2_fS2_fjLj128EEEEELb0ELb1ELb0ELb0EEEvNS_9BwdParamsE:
.text._ZN10layer_norm13ln_bwd_kernelINS_13Kernel_traitsIf13__nv_bfloat16fS2_fjLj256ELj1ELj4ELj1ELj16ENS_18Kernel_traits_baseILj256EfS2_fS2_fjLj128EEEEELb0ELb1ELb0ELb0EEEvNS_9BwdParamsE:
        /* <DEDUP_REMOVED lines=49> */
.L_x_2758:
        /* <DEDUP_REMOVED lines=38> */
[----:B------:R-:W-:Y:S01]  /*0570*/  FADD.FTZ R88, -R84, R70 ;  /* 0x0000004654587221 */ /* 0x000fe20000010100 */
[----:B--2---:R-:W-:Y:S01]  /*0580*/  PRMT R5, R72, 0x7632, R5 ;  /* 0x0000763248057816 */ /* 0x004fe20000000005 */
[--C-:B----4-:R-:W-:Y:S01]  /*0590*/  FADD.FTZ R78, -R84, R71.reuse ;  /* 0x00000047544e7221 */ /* 0x110fe20000010100 */
[----:B------:R-:W-:Y:S01]  /*05a0*/  SHF.L.U32 R7, R72, 0x10, RZ ;  /* 0x0000001048077819 */ /* 0x000fe200000006ff */
[----:B-----5:R-:W-:Y:S01]  /*05b0*/  FMUL.FTZ R3, R87, R68 ;  /* 0x0000004457037220 */ /* 0x020fe20000410000 */
[C---:B------:R-:W-:Y:S01]  /*05c0*/  PRMT R71, R73.reuse, 0x7632, R71 ;  /* 0x0000763249477816 */ /* 0x040fe20000000047 */
[----:B------:R-:W-:Y:S01]  /*05d0*/  FADD.FTZ R64, -R84, R64 ;  /* 0x0000004054407221 */ /* 0x000fe20000010100 */
[----:B------:R-:W-:Y:S02]  /*05e0*/  SHF.L.U32 R73, R73, 0x10, RZ ;  /* 0x0000001049497819 */ /* 0x000fe400000006ff */
[----:B------:R-:W-:Y:S01]  /*05f0*/  SHF.L.U32 R82, R5, 0x10, RZ ;  /* 0x0000001005527819 */ /* 0x000fe200000006ff */
[----:B------:R-:W-:Y:S01]  /*0600*/  FMUL.FTZ R5, R87, R88 ;  /* 0x0000005857057220 */ /* 0x000fe20000410000 */
[----:B------:R-:W-:Y:S01]  /*0610*/  PRMT R70, R75, 0x7632, R70 ;  /* 0x000076324b467816 */ /* 0x000fe20000000046 */
[-C--:B------:R-:W-:Y:S01]  /*0620*/  FMUL.FTZ R6, R52, R7.reuse ;  /* 0x0000000734067220 */ /* 0x080fe20000410000 */
[----:B------:R-:W-:Y:S01]  /*0630*/  FADD.FTZ R76, -R84, R69 ;  /* 0x00000045544c7221 */ /* 0x000fe20000010100 */
[----:B------:R-:W-:Y:S01]  /*0640*/  FADD.FTZ R24, R24, R7 ;  /* 0x0000000718187221 */ /* 0x000fe20000010000 */
[----:B------:R-:W-:Y:S01]  /*0650*/  FFMA.FTZ R16, R3, R7, R16 ;  /* 0x0000000703107223 */ /* 0x000fe20000010010 */
[----:B------:R-:W-:Y:S01]  /*0660*/  FMUL.FTZ R7, R87, R64 ;  /* 0x0000004057077220 */ /* 0x000fe20000410000 */
[----:B------:R-:W-:Y:S01]  /*0670*/  FADD.FTZ R26, R26, R73 ;  /* 0x000000491a1a7221 */ /* 0x000fe20000010000 */
[-C--:B------:R-:W-:Y:S01]  /*0680*/  FFMA.FTZ R18, R5, R73.reuse, R18 ;  /* 0x0000004905127223 */ /* 0x080fe20000010012 */
[----:B------:R-:W-:Y:S01]  /*0690*/  FMUL.FTZ R72, R54, R73 ;  /* 0x0000004936487220 */ /* 0x000fe20000410000 */
[----:B------:R-:W-:Y:S01]  /*06a0*/  SHF.L.U32 R64, R70, 0x10, RZ ;  /* 0x0000001046407819 */ /* 0x000fe200000006ff */
[C---:B-1----:R-:W-:Y:S01]  /*06b0*/  FADD.FTZ R80, -R84.reuse, R65 ;  /* 0x0000004154507221 */ /* 0x042fe20000010100 */
[----:B------:R-:W-:Y:S01]  /*06c0*/  FMUL.FTZ R73, R53, R82 ;  /* 0x0000005235497220 */ /* 0x000fe20000410000 */
[----:B------:R-:W-:Y:S01]  /*06d0*/  FADD.FTZ R70, RZ, R6 ;  /* 0x00000006ff467221 */ /* 0x000fe20000010000 */
[----:B------:R-:W-:Y:S01]  /*06e0*/  FMUL.FTZ R76, R87, R76 ;  /* 0x0000004c574c7220 */ /* 0x000fe20000410000 */
[----:B------:R-:W-:Y:S01]  /*06f0*/  FFMA.FTZ R65, R3, R6, RZ ;  /* 0x0000000603417223 */ /* 0x000fe200000100ff */
[C---:B------:R-:W-:Y:S01]  /*0700*/  FADD.FTZ R66, -R84.reuse, R66 ;  /* 0x0000004254427221 */ /* 0x040fe20000010100 */
[----:B------:R-:W-:Y:S01]  /*0710*/  FADD.FTZ R84, -R84, R67 ;  /* 0x0000004354547221 */ /* 0x000fe20000010100 */
[----:B------:R-:W-:Y:S01]  /*0720*/  SHF.L.U32 R88, R71, 0x10, RZ ;  /* 0x0000001047587819 */ /* 0x000fe200000006ff */
[----:B------:R-:W-:Y:S01]  /*0730*/  FADD.FTZ R67, R70, R73 ;  /* 0x0000004946437221 */ /* 0x000fe20000010000 */
[----:B------:R-:W-:Y:S01]  /*0740*/  FFMA.FTZ R70, R76, R73, R65 ;  /* 0x000000494c467223 */ /* 0x000fe20000010041 */
[C---:B------:R-:W-:Y:S01]  /*0750*/  PRMT R77, R74.reuse, 0x7632, R77 ;  /* 0x000076324a4d7816 */ /* 0x040fe2000000004d */
[----:B------:R-:W-:Y:S01]  /*0760*/  FADD.FTZ R25, R25, R82 ;  /* 0x0000005219197221 */ /* 0x000fe20000010000 */
[----:B------:R-:W-:Y:S01]  /*0770*/  SHF.L.U32 R79, R74, 0x10, RZ ;  /* 0x000000104a4f7819 */ /* 0x000fe200000006ff */
[----:B------:R-:W-:Y:S01]  /*0780*/  FFMA.FTZ R17, R76, R82, R17 ;  /* 0x000000524c117223 */ /* 0x000fe20000010011 */
[----:B------:R-:W-:Y:S01]  /*0790*/  SHF.L.U32 R69, R75, 0x10, RZ ;  /* 0x000000104b457819 */ /* 0x000fe200000006ff */
[----:B------:R-:W-:Y:S01]  /*07a0*/  FMUL.FTZ R78, R87, R78 ;  /* 0x0000004e574e7220 */ /* 0x000fe20000410000 */
[----:B------:R-:W-:Y:S01]  /*07b0*/  FMUL.FTZ R75, R55, R88 ;  /* 0x00000058374b7220 */ /* 0x000fe20000410000 */
[----:B------:R-:W-:Y:S01]  /*07c0*/  FADD.FTZ R82, R67, R72 ;  /* 0x0000004843527221 */ /* 0x000fe20000010000 */
[----:B------:R-:W-:Y:S01]  /*07d0*/  FFMA.FTZ R65, R5, R72, R70 ;  /* 0x0000004805417223 */ /* 0x000fe20000010046 */
[----:B------:R-:W-:Y:S01]  /*07e0*/  SHF.L.U32 R68, R77, 0x10, RZ ;  /* 0x000000104d447819 */ /* 0x000fe200000006ff */
[C---:B------:R-:W-:Y:S01]  /*07f0*/  FMUL.FTZ R80, R87.reuse, R80 ;  /* 0x0000005057507220 */ /* 0x040fe20000410000 */
[----:B------:R-:W-:Y:S01]  /*0800*/  FMUL.FTZ R77, R87, R66 ;  /* 0x00000042574d7220 */ /* 0x000fe20000410000 */
        /* <DEDUP_REMOVED lines=18> */
[----:B------:R-:W-:Y:S01]  /*0930*/  FADD.FTZ R27, R27, R88 ;  /* 0x000000581b1b7221 */ /* 0x000fe20000010000 */
[----:B------:R-:W-:Y:S01]  /*0940*/  FFMA.FTZ R19, R78, R88, R19 ;  /* 0x000000584e137223 */ /* 0x000fe20000010013 */
[----:B------:R-:W-:Y:S01]  /*0950*/  FFMA.FTZ R22, R77, R69, R22 ;  /* 0x000000454d167223 */ /* 0x000fe20000010016 */
[----:B------:R-:W-:Y:S01]  /*0960*/  FADD.FTZ R31, R31, R64 ;  /* 0x000000401f1f7221 */ /* 0x000fe20000010000 */
[----:B------:R-:W-:Y:S01]  /*0970*/  FFMA.FTZ R23, R84, R64, R23 ;  /* 0x0000004054177223 */ /* 0x000fe20000010017 */
[----:B------:R-:W-:Y:S01]  /*0980*/  FADD.FTZ R68, R68, R81 ;  /* 0x0000005144447221 */ /* 0x000fe20000010000 */
[----:B------:R-:W-:-:S07]  /*0990*/  FFMA.FTZ R70, R84, R81, R66 ;  /* 0x0000005154467223 */ /* 0x000fce0000010042 */
.L_x_2754:
[----:B------:R-:W-:Y:S05]  /*09a0*/  BSYNC B1 ;  /* 0x0000000000017941 */ /* 0x000fea0003800000 */
.L_x_2753:
        /* <DEDUP_REMOVED lines=20> */
.L_x_2772:
        /* <DEDUP_REMOVED lines=45> */
[----:B0-----:R-:W-:-:S04]  /*0dc0*/  IMAD.WIDE.U32 R64, R85, 0x10, R64 ;  /* 0x0000001055407825 */ /* 0x001fc800078e0040 */
[----:B------:R-:W-:Y:S01]  /*0dd0*/  @P1 FADD.FTZ R66, R11, R66 ;  /* 0x000000420b421221 */ /* 0x000fe20000010000 */
        /* <DEDUP_REMOVED lines=14> */
[C---:B------:R-:W-:Y:S01]  /*0ec0*/  FMUL.FTZ R86, R66.reuse, R86 ;  /* 0x0000005642567220 */ /* 0x040fe20000410000 */
[----:B------:R-:W-:-:S02]  /*0ed0*/  SEL R63, R66, R63, P2 ;  /* 0x0000003f423f7207 */ /* 0x000fc40001000000 */
[----:B------:R-:W2:Y:S01]  /*0ee0*/  LDG.E.128 R64, desc[UR4][R64.64] ;  /* 0x0000000440407981 */ /* 0x000ea2000c1e1d00 */
[----:B------:R-:W-:-:S04]  /*0ef0*/  ISETP.NE.U32.AND P1, PT, RZ, UR14, PT ;  /* 0x0000000eff007c0c */ /* 0x000fc8000bf25070 */
[----:B------:R-:W-:Y:S02]  /*0f00*/  ISETP.NE.AND.EX P1, PT, RZ, UR15, PT, P1 ;  /* 0x0000000fff007c0c */ /* 0x000fe4000bf25310 */
[C---:B--2---:R-:W-:Y:S02]  /*0f10*/  SHF.L.U32 R68, R64.reuse, 0x10, RZ ;  /* 0x0000001040447819 */ /* 0x044fe400000006ff */
[----:B------:R-:W-:Y:S02]  /*0f20*/  PRMT R92, R64, 0x7632, R92 ;  /* 0x00007632405c7816 */ /* 0x000fe4000000005c */
[----:B------:R-:W-:Y:S01]  /*0f30*/  PRMT R64, R65, 0x7632, R64 ;  /* 0x0000763241407816 */ /* 0x000fe20000000040 */
[----:B------:R-:W-:Y:S01]  /*0f40*/  FFMA.FTZ R36, R89, R68, R36 ;  /* 0x0000004459247223 */ /* 0x000fe20000010024 */
[----:B------:R-:W-:Y:S01]  /*0f50*/  SHF.L.U32 R92, R92, 0x10, RZ ;  /* 0x000000105c5c7819 */ /* 0x000fe200000006ff */
[----:B------:R-:W-:-:S04]  /*0f60*/  FMUL.FTZ R89, R44, R89 ;  /* 0x000000592c597220 */ /* 0x000fc80000410000 */
[C---:B------:R-:W-:Y:S02]  /*0f70*/  @P1 LEA R68, P2, R85.reuse, UR14, 0x5 ;  /* 0x0000000e55441c11 */ /* 0x040fe4000f8428ff */
[----:B------:R-:W-:Y:S01]  /*0f80*/  SHF.L.U32 R64, R64, 0x10, RZ ;  /* 0x0000001040407819 */ /* 0x000fe200000006ff */
[----:B------:R-:W-:Y:S01]  /*0f90*/  FFMA.FTZ R37, R70, R92, R37 ;  /* 0x0000005c46257223 */ /* 0x000fe20000010025 */
[----:B------:R-:W-:Y:S01]  /*0fa0*/  @P1 LEA.HI.X R69, R85, UR15, RZ, 0x5, P2 ;  /* 0x0000000f55451c11 */ /* 0x000fe200090f2cff */
[----:B------:R-:W-:Y:S01]  /*0fb0*/  FMUL.FTZ R70, R45, R70 ;  /* 0x000000462d467220 */ /* 0x000fe20000410000 */
[----:B------:R-:W-:Y:S01]  /*0fc0*/  SHF.L.U32 R65, R65, 0x10, RZ ;  /* 0x0000001041417819 */ /* 0x000fe200000006ff */
[----:B------:R-:W-:Y:S01]  /*0fd0*/  FFMA.FTZ R39, R90, R64, R39 ;  /* 0x000000405a277223 */ /* 0x000fe20000010027 */
[C---:B------:R-:W-:Y:S01]  /*0fe0*/  SHF.L.U32 R64, R66.reuse, 0x10, RZ ;  /* 0x0000001042407819 */ /* 0x040fe200000006ff */
[----:B------:R-:W-:Y:S01]  /*0ff0*/  @P1 STG.E.128 desc[UR4][R68.64], R56 ;  /* 0x0000003844001986 */ /* 0x000fe2000c101d04 */
[----:B------:R-:W-:Y:S01]  /*1000*/  FMUL.FTZ R90, R47, R90 ;  /* 0x0000005a2f5a7220 */ /* 0x000fe20000410000 */
[----:B------:R-:W-:Y:S01]  /*1010*/  FFMA.FTZ R38, R91, R65, R38 ;  /* 0x000000415b267223 */ /* 0x000fe20000010026 */
[----:B------:R-:W-:Y:S01]  /*1020*/  FMUL.FTZ R65, R41, R88 ;  /* 0x0000005829417220 */ /* 0x000fe20000410000 */
[----:B------:R0:W-:Y:S01]  /*1030*/  @P1 STG.E.128 desc[UR4][R68.64+0x10], R60 ;  /* 0x0000103c44001986 */ /* 0x0001e2000c101d04 */
[----:B------:R-:W-:Y:S01]  /*1040*/  FFMA.FTZ R32, R71, R64, R32 ;  /* 0x0000004047207223 */ /* 0x000fe20000010020 */
[----:B------:R-:W-:Y:S01]  /*1050*/  FMUL.FTZ R64, R43, R86 ;  /* 0x000000562b407220 */ /* 0x000fe20000410000 */
[----:B------:R-:W-:-:S04]  /*1060*/  PRMT R66, R66, 0x7632, R66 ;  /* 0x0000763242427816 */ /* 0x000fc80000000042 */
[----:B------:R-:W-:-:S05]  /*1070*/  SHF.L.U32 R66, R66, 0x10, RZ ;  /* 0x0000001042427819 */ /* 0x000fca00000006ff */
[----:B------:R-:W-:Y:S01]  /*1080*/  FFMA.FTZ R33, R88, R66, R33 ;  /* 0x0000004258217223 */ /* 0x000fe20000010021 */
[----:B0-----:R-:W-:Y:S01]  /*1090*/  F2FP.BF16.F32.PACK_AB R68, R70, R89 ;  /* 0x000000594644723e */ /* 0x001fe200000010ff */
[----:B------:R-:W-:Y:S01]  /*10a0*/  FMUL.FTZ R70, R40, R71 ;  /* 0x0000004728467220 */ /* 0x000fe20000410000 */
[----:B------:R-:W-:Y:S01]  /*10b0*/  FMUL.FTZ R71, R42, R87 ;  /* 0x000000572a477220 */ /* 0x000fe20000410000 */
[----:B------:R-:W-:-:S03]  /*10c0*/  FMUL.FTZ R69, R46, R91 ;  /* 0x0000005b2e457220 */ /* 0x000fc60000410000 */
[----:B------:R-:W-:Y:S02]  /*10d0*/  F2FP.BF16.F32.PACK_AB R70, R65, R70 ;  /* 0x000000464146723e */ /* 0x000fe400000010ff */
[----:B------:R-:W-:Y:S02]  /*10e0*/  F2FP.BF16.F32.PACK_AB R71, R64, R71 ;  /* 0x000000474047723e */ /* 0x000fe400000010ff */
[C---:B------:R-:W-:Y:S02]  /*10f0*/  LEA R64, P1, R85.reuse, UR16, 0x4 ;  /* 0x0000001055407c11 */ /* 0x040fe4000f8220ff */
[----:B------:R-:W-:Y:S02]  /*1100*/  F2FP.BF16.F32.PACK_AB R69, R90, R69 ;  /* 0x000000455a45723e */ /* 0x000fe400000010ff */
[----:B------:R-:W-:Y:S02]  /*1110*/  LEA.HI.X R65, R85, UR17, RZ, 0x4, P1 ;  /* 0x0000001155417c11 */ /* 0x000fe400088f24ff */
[----:B------:R-:W-:-:S02]  /*1120*/  PRMT R85, R67, 0x7632, R85 ;  /* 0x0000763243557816 */ /* 0x000fc40000000055 */
[----:B------:R-:W-:Y:S01]  /*1130*/  SHF.L.U32 R67, R67, 0x10, RZ ;  /* 0x0000001043437819 */ /* 0x000fe200000006ff */
[----:B------:R2:W-:Y:S01]  /*1140*/  STG.E.128 desc[UR4][R64.64], R68 ;  /* 0x0000004440007986 */ /* 0x0005e2000c101d04 */
[----:B------:R-:W-:-:S03]  /*1150*/  SHF.L.U32 R85, R85, 0x10, RZ ;  /* 0x0000001055557819 */ /* 0x000fc600000006ff */
[----:B------:R-:W-:Y:S02]  /*1160*/  FFMA.FTZ R34, R87, R67, R34 ;  /* 0x0000004357227223 */ /* 0x000fe40000010022 */
[----:B------:R-:W-:-:S07]  /*1170*/  FFMA.FTZ R35, R86, R85, R35 ;  /* 0x0000005556237223 */ /* 0x000fce0000010023 */
.L_x_2757:
[----:B------:R-:W-:Y:S05]  /*1180*/  BSYNC B1 ;  /* 0x0000000000017941 */ /* 0x000fea0003800000 */
.L_x_2756:
[----:B--2---:R-:W2:Y:S02]  /*1190*/  LDC.64 R64, c[0x0][0x210] ;  /* 0x00008400ff407b82 */ /* 0x004ea40000000a00 */
[----:B--2---:R-:W-:-:S04]  /*11a0*/  LEA R2, R64, R2, 0x2 ;  /* 0x0000000240027211 */ /* 0x004fc800078e10ff */
[----:B------:R-:W-:-:S13]  /*11b0*/  ISETP.GE.AND P1, PT, R2, R65, PT ;  /* 0x000000410200720c */ /* 0x000fda0003f26270 */
[----:B------:R-:W-:Y:S05]  /*11c0*/  @!P1 BRA `(.L_x_2758) ;  /* 0xfffffff000509947 */ /* 0x000fea000383ffff */
.L_x_2752:
[----:B------:R-:W-:Y:S05]  /*11d0*/  BSYNC B0 ;  /* 0x0000000000007941 */ /* 0x000fea0003800000 */
.L_x_2751:
        /* <DEDUP_REMOVED lines=98> */
.L_x_2760:
[----:B------:R-:W-:Y:S05]  /*1800*/  BSYNC B0 ;  /* 0x0000000000007941 */ /* 0x000fea0003800000 */
.L_x_2759:
        /* <DEDUP_REMOVED lines=10> */
.L_x_2755:
        /* <DEDUP_REMOVED lines=8> */
.L_x_2762:
[----:B------:R-:W-:Y:S05]  /*1930*/  BSYNC B1 ;  /* 0x0000000000017941 */ /* 0x000fea0003800000 */
.L_x_2761:
        /* <DEDUP_REMOVED lines=9> */
.L_x_2763:
[----:B------:R-:W-:Y:S01]  /*19d0*/  HFMA2.MMA R64, -RZ, RZ, 0, 1.1920928955078125e-07 ;  /* 0x00000002ff407435 */ /* 0x000fe200000001ff */
[----:B------:R-:W-:Y:S02]  /*19e0*/  MOV R93, R69 ;  /* 0x00000045005d7202 */ /* 0x000fe40000000f00 */
[----:B------:R-:W-:-:S08]  /*19f0*/  MOV R67, R91 ;  /* 0x0000005b00437202 */ /* 0x000fd00000000f00 */
[----:B------:R-:W-:Y:S05]  /*1a00*/  WARPSYNC.COLLECTIVE R66, `(.L_x_2764) ;  /* 0x0000000042087348 */ /* 0x000fea0003c00000 */
[----:B------:R0:W1:Y:S02]  /*1a10*/  SHFL.BFLY P1, R91, R93, R64, R65 ;  /* 0x0c0000405d5b7389 */ /* 0x0000640000020041 */
[----:B01----:R-:W-:Y:S01]  /*1a20*/  ENDCOLLECTIVE ;  /* 0x000000000000791b */ /* 0x003fe20003800000 */
.L_x_2764:
[----:B------:R-:W-:-:S05]  /*1a30*/  FADD.FTZ R67, R67, R70 ;  /* 0x0000004643437221 */ /* 0x000fca0000010000 */
[----:B------:R-:W-:Y:S02]  /*1a40*/  MOV R93, R67 ;  /* 0x00000043005d7202 */ /* 0x000fe40000000f00 */
[----:B------:R-:W-:-:S07]  /*1a50*/  MOV R88, R91 ;  /* 0x0000005b00587202 */ /* 0x000fce0000000f00 */
[----:B------:R-:W-:Y:S05]  /*1a60*/  WARPSYNC.COLLECTIVE R66, `(.L_x_2765) ;  /* 0x0000000042087348 */ /* 0x000fea0003c00000 */
[----:B------:R0:W1:Y:S02]  /*1a70*/  SHFL.BFLY P1, R91, R93, R64, R65 ;  /* 0x0c0000405d5b7389 */ /* 0x0000640000020041 */
[----:B01----:R-:W-:Y:S01]  /*1a80*/  ENDCOLLECTIVE ;  /* 0x000000000000791b */ /* 0x003fe20003800000 */
.L_x_2765:
[----:B------:R-:W-:Y:S01]  /*1a90*/  FADD.FTZ R88, R69, R88 ;  /* 0x0000005845587221 */ /* 0x000fe20000010000 */
[----:B------:R-:W-:-:S04]  /*1aa0*/  HFMA2.MMA R64, -RZ, RZ, 0, 2.384185791015625e-07 ;  /* 0x00000004ff407435 */ /* 0x000fc800000001ff */
[----:B------:R-:W-:Y:S02]  /*1ab0*/  MOV R93, R88 ;  /* 0x00000058005d7202 */ /* 0x000fe40000000f00 */
[----:B------:R-:W-:-:S07]  /*1ac0*/  MOV R90, R91 ;  /* 0x0000005b005a7202 */ /* 0x000fce0000000f00 */
[----:B------:R-:W-:Y:S05]  /*1ad0*/  WARPSYNC.COLLECTIVE R66, `(.L_x_2766) ;  /* 0x0000000042087348 */ /* 0x000fea0003c00000 */
[----:B------:R0:W1:Y:S02]  /*1ae0*/  SHFL.BFLY P1, R91, R93, R64, R65 ;  /* 0x0c0000405d5b7389 */ /* 0x0000640000020041 */
[----:B01----:R-:W-:Y:S01]  /*1af0*/  ENDCOLLECTIVE ;  /* 0x000000000000791b */ /* 0x003fe20003800000 */
.L_x_2766:
[----:B------:R-:W-:-:S05]  /*1b00*/  FADD.FTZ R90, R67, R90 ;  /* 0x0000005a435a7221 */ /* 0x000fca0000010000 */
[----:B------:R-:W-:Y:S02]  /*1b10*/  MOV R93, R90 ;  /* 0x0000005a005d7202 */ /* 0x000fe40000000f00 */
[----:B------:R-:W-:-:S07]  /*1b20*/  MOV R71, R91 ;  /* 0x0000005b00477202 */ /* 0x000fce0000000f00 */
[----:B------:R-:W-:Y:S05]  /*1b30*/  WARPSYNC.COLLECTIVE R66, `(.L_x_2767) ;  /* 0x0000000042087348 */ /* 0x000fea0003c00000 */
[----:B------:R0:W1:Y:S02]  /*1b40*/  SHFL.BFLY P1, R91, R93, R64, R65 ;  /* 0x0c0000405d5b7389 */ /* 0x0000640000020041 */
[----:B01----:R-:W-:Y:S01]  /*1b50*/  ENDCOLLECTIVE ;  /* 0x000000000000791b */ /* 0x003fe20003800000 */
.L_x_2767:
[----:B------:R-:W-:Y:S01]  /*1b60*/  FADD.FTZ R71, R88, R71 ;  /* 0x0000004758477221 */ /* 0x000fe20000010000 */
[----:B------:R-:W-:-:S04]  /*1b70*/  HFMA2.MMA R64, -RZ, RZ, 0, 4.76837158203125e-07 ;  /* 0x00000008ff407435 */ /* 0x000fc800000001ff */
[----:B------:R-:W-:Y:S02]  /*1b80*/  MOV R93, R71 ;  /* 0x00000047005d7202 */ /* 0x000fe40000000f00 */
[----:B------:R-:W-:-:S07]  /*1b90*/  MOV R89, R91 ;  /* 0x0000005b00597202 */ /* 0x000fce0000000f00 */
[----:B------:R-:W-:Y:S05]  /*1ba0*/  WARPSYNC.COLLECTIVE R66, `(.L_x_2768) ;  /* 0x0000000042087348 */ /* 0x000fea0003c00000 */
[----:B------:R0:W1:Y:S02]  /*1bb0*/  SHFL.BFLY P1, R91, R93, R64, R65 ;  /* 0x0c0000405d5b7389 */ /* 0x0000640000020041 */
[----:B01----:R-:W-:Y:S01]  /*1bc0*/  ENDCOLLECTIVE ;  /* 0x000000000000791b */ /* 0x003fe20003800000 */
.L_x_2768:
[----:B------:R-:W-:-:S05]  /*1bd0*/  FADD.FTZ R89, R90, R89 ;  /* 0x000000595a597221 */ /* 0x000fca0000010000 */
[----:B------:R-:W-:Y:S02]  /*1be0*/  MOV R93, R89 ;  /* 0x00000059005d7202 */ /* 0x000fe40000000f00 */
[----:B------:R-:W-:-:S07]  /*1bf0*/  MOV R68, R91 ;  /* 0x0000005b00447202 */ /* 0x000fce0000000f00 */
[----:B------:R-:W-:Y:S05]  /*1c00*/  WARPSYNC.COLLECTIVE R66, `(.L_x_2769) ;  /* 0x0000000042087348 */ /* 0x000fea0003c00000 */
[----:B------:R0:W1:Y:S02]  /*1c10*/  SHFL.BFLY P1, R91, R93, R64, R65 ;  /* 0x0c0000405d5b7389 */ /* 0x0000640000020041 */
[----:B01----:R-:W-:Y:S01]  /*1c20*/  ENDCOLLECTIVE ;  /* 0x000000000000791b */ /* 0x003fe20003800000 */
.L_x_2769:
[----:B------:R-:W-:Y:S01]  /*1c30*/  FADD.FTZ R68, R71, R68 ;  /* 0x0000004447447221 */ /* 0x000fe20000010000 */
[----:B------:R-:W-:-:S04]  /*1c40*/  HFMA2.MMA R64, -RZ, RZ, 0, 9.5367431640625e-07 ;  /* 0x00000010ff407435 */ /* 0x000fc800000001ff */
[----:B------:R-:W-:Y:S02]  /*1c50*/  MOV R93, R68 ;  /* 0x00000044005d7202 */ /* 0x000fe40000000f00 */
[----:B------:R-:W-:-:S07]  /*1c60*/  MOV R70, R91 ;  /* 0x0000005b00467202 */ /* 0x000fce0000000f00 */
[----:B------:R-:W-:Y:S05]  /*1c70*/  WARPSYNC.COLLECTIVE R66, `(.L_x_2770) ;  /* 0x0000000042087348 */ /* 0x000fea0003c00000 */
[----:B------:R0:W1:Y:S02]  /*1c80*/  SHFL.BFLY P1, R91, R93, R64, R65 ;  /* 0x0c0000405d5b7389 */ /* 0x0000640000020041 */
[----:B01----:R-:W-:Y:S01]  /*1c90*/  ENDCOLLECTIVE ;  /* 0x000000000000791b */ /* 0x003fe20003800000 */
.L_x_2770:
[----:B------:R-:W-:-:S05]  /*1ca0*/  FADD.FTZ R70, R89, R70 ;  /* 0x0000004659467221 */ /* 0x000fca0000010000 */
[----:B------:R-:W-:Y:S02]  /*1cb0*/  MOV R93, R70 ;  /* 0x00000046005d7202 */ /* 0x000fe40000000f00 */
[----:B------:R-:W-:-:S07]  /*1cc0*/  MOV R67, R91 ;  /* 0x0000005b00437202 */ /* 0x000fce0000000f00 */
[----:B------:R-:W-:Y:S05]  /*1cd0*/  WARPSYNC.COLLECTIVE R66, `(.L_x_2771) ;  /* 0x0000000042087348 */ /* 0x000fea0003c00000 */
[----:B------:R0:W1:Y:S02]  /*1ce0*/  SHFL.BFLY P1, R91, R93, R64, R65 ;  /* 0x0c0000405d5b7389 */ /* 0x0000640000020041 */
[----:B01----:R-:W-:Y:S01]  /*1cf0*/  ENDCOLLECTIVE ;  /* 0x000000000000791b */ /* 0x003fe20003800000 */
.L_x_2771:
[----:B------:R-:W-:Y:S01]  /*1d00*/  MOV R69, R91 ;  /* 0x0000005b00457202 */ /* 0x000fe20000000f00 */
[----:B------:R-:W-:Y:S06]  /*1d10*/  BRA `(.L_x_2772) ;  /* 0xffffffec00747947 */ /* 0x000fec000383ffff */
.L_x_2773:
        /* <DEDUP_REMOVED lines=14> */
.L_x_6548:


//--------------------- .text._ZN10layer_norm13ln_bwd_kernelINS_13Kernel_traitsIf13__nv_bfloat16fS2_fjLj256ELj1ELj4ELj1ELj16ENS_18Kernel_traits_baseILj256EfS2_fS2_fjLj128EEEEELb0ELb1ELb0ELb1EEEvNS_9BwdParamsE --------------------------
	.section	.text._ZN10layer_norm13ln_bwd_kernelINS_13Kernel_traitsIf13__nv_bfloat16fS2_fjLj256ELj1ELj4ELj1ELj16ENS_18Kernel_traits_baseILj256EfS2_fS2_fjLj128EEEEELb0ELb1ELb0ELb1EEEvNS_9BwdParamsE,"ax",@progbits
	.align	128
        .global         _ZN10layer_norm13ln_bwd_kernelINS_13Kernel_traitsIf13__nv_bfloat16fS2_fjLj256ELj1ELj4ELj1ELj16ENS_18Kernel_traits_baseILj256EfS2_fS2_fjLj128EEEEELb0ELb1ELb0ELb1EEEvNS_9BwdParamsE
        .type           _ZN10layer_norm13ln_bwd_kernelINS_13Kernel_traitsIf13__nv_bfloat16fS2_fjLj256ELj1ELj4ELj1ELj16ENS_18Kernel_traits_baseILj256EfS2_fS2_fjLj128EEEEELb0ELb1ELb0ELb1EEEvNS_9BwdParamsE,@function
        .size           _ZN10layer_norm13ln_bwd_kernelINS_13Kernel_traitsIf13__nv_bfloat16fS2_fjLj256ELj1ELj4ELj1ELj16ENS_18Kernel_traits_baseILj256EfS2_fS2_fjLj128EEEEELb0ELb1ELb0ELb1EEEvNS_9BwdParamsE,(.L_x_6549 - _ZN10layer_norm13ln_bwd_kernelINS_13Kernel_traitsIf13__nv_bfloat16fS2_fjLj256ELj1ELj4ELj1ELj16ENS_18Kernel_traits_baseILj256EfS2_fS2_fjLj128EEEEELb0ELb1ELb0ELb1EEEvNS_9BwdParamsE)
        .other          _ZN10layer_norm13ln_bwd_kernelINS_13Kernel_traitsIf13__nv_bfloat16fS2_fjLj256ELj1ELj4ELj1ELj16ENS_18Kernel_traits_baseILj256EfS2_fS2_fjLj128EEEEELb0ELb1ELb0ELb1EEEvNS_9BwdParamsE,@"STO_CUDA_ENTRY STV_DEFAULT"
_ZN10layer_norm13ln_bwd_kernelINS_13Kernel_traitsIf13__nv_bfloat16fS2_fjLj256ELj1ELj4ELj1ELj16ENS_18Kernel_traits_baseILj256EfS2_fS2_fjLj128EEEEELb0ELb1ELb0ELb1EEEvNS_9BwdParamsE:
.text._ZN10layer_norm13ln_bwd_kernelINS_13Kernel_traitsIf13__nv_bfloat16fS2_fjLj256ELj1ELj4ELj1ELj16ENS_18Kernel_traits_baseILj256EfS2_fS2_fjLj128EEEEELb0ELb1ELb0ELb1EEEvNS_9BwdParamsE:
        /* <DEDUP_REMOVED lines=29> */
.L_x_2775:
[----:B------:R-:W0:Y:S01]  /*01d0*/  LDC.U8 R72, c[0x0][0x2a0] ;  /* 0x0000a800ff487b82 */ /* 0x000e220000000000 */
[----:B------:R-:W-:Y:S01]  /*01e0*/  SHF.L.U32 R0, R62, 0x5, RZ ;  /* 0x000000053e007819 */ /* 0x000fe200000006ff */
[----:B------:R-:W-:Y:S01]  /*01f0*/  ULDC.64 UR6, c[0x0][0x260] ;  /* 0x0000980000067ab9 */ /* 0x000fe20000000a00 */
[----:B------:R-:W-:Y:S02]  /*0200*/  ULDC.64 UR8, c[0x0][0x278] ;  /* 0x00009e0000087ab9 */ /* 0x000fe40000000a00 */
[----:B------:R-:W-:-:S04]  /*0210*/  LOP3.LUT R0, R0, 0x3e0, RZ, 0xc0, !PT ;  /* 0x000003e000007812 */ /* 0x000fc800078ec0ff */
[C---:B------:R-:W-:Y:S02]  /*0220*/  IADD3 R2, P0, R0.reuse, UR6, RZ ;  /* 0x0000000600027c10 */ /* 0x040fe4000ff1e0ff */
[----:B------:R-:W-:Y:S02]  /*0230*/  IADD3 R4, P1, R0, UR8, RZ ;  /* 0x0000000800047c10 */ /* 0x000fe4000ff3e0ff */
[----:B------:R-:W-:Y:S01]  /*0240*/  IADD3.X R3, RZ, UR7, RZ, P0, !PT ;  /* 0x00000007ff037c10 */ /* 0x000fe200087fe4ff */
[----:B------:R-:W-:Y:S01]  /*0250*/  ULDC.64 UR6, c[0x0][0x270] ;  /* 0x00009c0000067ab9 */ /* 0x000fe20000000a00 */
[----:B------:R-:W-:Y:S02]  /*0260*/  IADD3.X R5, RZ, UR9, RZ, P1, !PT ;  /* 0x00000009ff057c10 */ /* 0x000fe40008ffe4ff */
        /* <DEDUP_REMOVED lines=17> */
[----:B-1----:R-:W-:Y:S02]  /*0380*/  CS2R R2, SRZ ;  /* 0x0000000000027805 */ /* 0x002fe4000001ff00 */
[----:B------:R-:W-:Y:S02]  /*0390*/  MOV R73, RZ ;  /* 0x000000ff00497202 */ /* 0x000fe40000000f00 */
[----:B0-2---:R-:W-:-:S07]  /*03a0*/  CS2R R4, SRZ ;  /* 0x0000000000047805 */ /* 0x005fce000001ff00 */
.L_x_2779:
        /* <DEDUP_REMOVED lines=24> */
[----:B------:R-:W3:Y:S04]  /*0530*/  LDG.E.128 R48, desc[UR4][R82.64+0x10] ;  /* 0x0000100452307981 */ /* 0x000ee8000c1e1d00 */
[----:B------:R2:W3:Y:S01]  /*0540*/  LDG.E R78, desc[UR4][R80.64] ;  /* 0x00000004504e7981 */ /* 0x0004e2000c1e1900 */
[----:B0-----:R-:W-:-:S04]  /*0550*/  ISETP.NE.U32.AND P1, PT, R66, RZ, PT ;  /* 0x000000ff4200720c */ /* 0x001fc80003f25070 */
[----:B------:R-:W-:-:S13]  /*0560*/  ISETP.NE.AND.EX P1, PT, R67, RZ, PT, P1 ;  /* 0x000000ff4300720c */ /* 0x000fda0003f25310 */
[----:B-1----:R-:W-:-:S04]  /*0570*/  @P1 LEA R84, P2, R79, R66, 0x5 ;  /* 0x000000424f541211 */ /* 0x002fc800078428ff */
[----:B------:R-:W-:-:S05]  /*0580*/  @P1 LEA.HI.X R85, R79, R67, RZ, 0x5, P2 ;  /* 0x000000434f551211 */ /* 0x000fca00010f2cff */
[----:B-----5:R-:W5:Y:S04]  /*0590*/  @P1 LDG.E.128 R20, desc[UR4][R84.64] ;  /* 0x0000000454141981 */ /* 0x020f68000c1e1d00 */
[----:B------:R0:W5:Y:S01]  /*05a0*/  @P1 LDG.E.128 R16, desc[UR4][R84.64+0x10] ;  /* 0x0000100454101981 */ /* 0x000162000c1e1d00 */
[----:B------:R-:W-:Y:S02]  /*05b0*/  ISETP.NE.AND P1, PT, R72, RZ, PT ;  /* 0x000000ff4800720c */ /* 0x000fe40003f25270 */
[----:B------:R-:W-:Y:S01]  /*05c0*/  MOV R77, 0x3f800000 ;  /* 0x3f800000004d7802 */ /* 0x000fe20000000f00 */
[----:B------:R-:W-:Y:S01]  /*05d0*/  UMOV UR6, 0xffffffff ;  /* 0xffffffff00067882 */ /* 0x000fe20000000000 */
[----:B----4-:R-:W-:Y:S02]  /*05e0*/  FSEL R86, R0, RZ, !P1 ;  /* 0x000000ff00567208 */ /* 0x010fe40004800000 */
[----:B------:R-:W-:-:S03]  /*05f0*/  @P0 SHF.L.U32 R77, R87, 0x10, RZ ;  /* 0x00000010574d0819 */ /* 0x000fc600000006ff */
[C---:B--2---:R-:W-:Y:S01]  /*0600*/  FADD.FTZ R81, -R86.reuse, R53 ;  /* 0x0000003556517221 */ /* 0x044fe20000010100 */
[C---:B------:R-:W-:Y:S01]  /*0610*/  FADD.FTZ R53, -R86.reuse, R54 ;  /* 0x0000003656357221 */ /* 0x040fe20000010100 */
[C---:B------:R-:W-:Y:S01]  /*0620*/  FADD.FTZ R87, -R86.reuse, R52 ;  /* 0x0000003456577221 */ /* 0x040fe20000010100 */
[C---:B------:R-:W-:Y:S02]  /*0630*/  PRMT R80, R57.reuse, 0x7632, R80 ;  /* 0x0000763239507816 */ /* 0x040fe40000000050 */
[----:B------:R-:W-:Y:S01]  /*0640*/  SHF.L.U32 R54, R57, 0x10, RZ ;  /* 0x0000001039367819 */ /* 0x000fe200000006ff */
[----:B------:R-:W-:Y:S01]  /*0650*/  FADD.FTZ R83, -R86, R55 ;  /* 0x0000003756537221 */ /* 0x000fe20000010100 */
[C---:B------:R-:W-:Y:S02]  /*0660*/  PRMT R82, R58.reuse, 0x7632, R82 ;  /* 0x000076323a527816 */ /* 0x040fe40000000052 */
[----:B------:R-:W-:Y:S02]  /*0670*/  SHF.L.U32 R57, R58, 0x10, RZ ;  /* 0x000000103a397819 */ /* 0x000fe400000006ff */
[----:B0-----:R-:W-:-:S02]  /*0680*/  PRMT R84, R59, 0x7632, R84 ;  /* 0x000076323b547816 */ /* 0x001fc40000000054 */
[----:B------:R-:W-:Y:S01]  /*0690*/  SHF.L.U32 R58, R59, 0x10, RZ ;  /* 0x000000103b3a7819 */ /* 0x000fe200000006ff */
[----:B---3--:R-:W-:Y:S01]  /*06a0*/  FADD.FTZ R59, -R86, R50 ;  /* 0x00000032563b7221 */ /* 0x008fe20000010100 */
[----:B------:R-:W-:Y:S01]  /*06b0*/  PRMT R52, R56, 0x7632, R52 ;  /* 0x0000763238347816 */ /* 0x000fe20000000034 */
[----:B------:R-:W-:Y:S01]  /*06c0*/  FMUL.FTZ R0, R78, R87 ;  /* 0x000000574e007220 */ /* 0x000fe20000410000 */
[----:B------:R-:W-:Y:S01]  /*06d0*/  SHF.L.U32 R55, R56, 0x10, RZ ;  /* 0x0000001038377819 */ /* 0x000fe200000006ff */
[----:B------:R-:W-:Y:S01]  /*06e0*/  FADD.FTZ R85, -R86, R48 ;  /* 0x0000003056557221 */ /* 0x000fe20000010100 */
        /* <DEDUP_REMOVED lines=72> */
.L_x_2791:
        /* <DEDUP_REMOVED lines=86> */
[C---:B--2---:R-:W-:Y:S01]  /*10d0*/  PRMT R75, R48.reuse, 0x7632, R75 ;  /* 0x00007632304b7816 */ /* 0x044fe2000000004b */
[----:B------:R-:W-:Y:S01]  /*10e0*/  IMAD.U32 R48, R48, 0x10000, RZ ;  /* 0x0001000030307824 */ /* 0x000fe200078e00ff */
[----:B------:R-:W-:Y:S02]  /*10f0*/  PRMT R76, R49, 0x7632, R76 ;  /* 0x00007632314c7816 */ /* 0x000fe4000000004c */
[----:B------:R-:W-:Y:S01]  /*1100*/  PRMT R79, R50, 0x7632, R79 ;  /* 0x00007632324f7816 */ /* 0x000fe2000000004f */
[----:B------:R-:W-:Y:S01]  /*1110*/  FFMA.FTZ R11, R0, R48, R11 ;  /* 0x00000030000b7223 */ /* 0x000fe2000001000b */
[----:B------:R-:W-:-:S02]  /*1120*/  PRMT R84, R51, 0x7632, R84 ;  /* 0x0000763233547816 */ /* 0x000fc40000000054 */
[----:B------:R-:W-:Y:S02]  /*1130*/  SHF.L.U32 R49, R49, 0x10, RZ ;  /* 0x0000001031317819 */ /* 0x000fe400000006ff */
        /* <DEDUP_REMOVED lines=9> */
[----:B------:R-:W-:Y:S01]  /*11d0*/  SHF.L.U32 R84, R84, 0x10, RZ ;  /* 0x0000001054547819 */ /* 0x000fe200000006ff */
[----:B------:R-:W-:-:S02]  /*11e0*/  FFMA.FTZ R12, R85, R76, R12 ;  /* 0x0000004c550c7223 */ /* 0x000fc4000001000c */
[----:B------:R-:W-:Y:S02]  /*11f0*/  FFMA.FTZ R14, R83, R79, R14 ;  /* 0x0000004f530e7223 */ /* 0x000fe4000001000e */
[----:B------:R-:W-:Y:S01]  /*1200*/  FFMA.FTZ R60, R77, R84, R60 ;  /* 0x000000544d3c7223 */ /* 0x000fe2000001003c */
[----:B-1----:R-:W-:Y:S06]  /*1210*/  @!P1 BRA `(.L_x_2779) ;  /* 0xfffffff000649947 */ /* 0x002fec000383ffff */
[----:B------:R-:W-:Y:S05]  /*1220*/  BSYNC B1 ;  /* 0x0000000000017941 */ /* 0x000fea0003800000 */
.L_x_2777:
[----:B------:R-:W-:Y:S01]  /*1230*/  MOV R26, R5 ;  /* 0x00000005001a7202 */ /* 0x000fe20000000f00 */
[----:B------:R-:W-:Y:S01]  /*1240*/  IMAD.MOV.U32 R19, RZ, RZ, R64 ;  /* 0x000000ffff137224 */ /* 0x000fe200078e0040 */
[----:B------:R-:W-:Y:S02]  /*1250*/  MOV R27, R4 ;  /* 0x00000004001b7202 */ /* 0x000fe40000000f00 */
        /* <DEDUP_REMOVED lines=21> */
.L_x_2776:
[----:B------:R-:W-:Y:S05]  /*13b0*/  BSYNC B0 ;  /* 0x0000000000007941 */ /* 0x000fea0003800000 */
.L_x_2774:
        /* <DEDUP_REMOVED lines=88> */
.L_x_2778:
[----:B------:R-:W-:Y:S01]  /*1940*/  HFMA2.MMA R88, -RZ, RZ, 0, 5.9604644775390625e-08 ;  /* 0x00000001ff587435 */ /* 0x000fe200000001ff */
[----:B------:R-:W-:Y:S01]  /*1950*/  BSSY B2, `(.L_x_2780) ;  /* 0x0000006000027945 */ /* 0x000fe20003800000 */
[----:B------:R-:W-:Y:S02]  /*1960*/  MOV R89, 0x1f ;  /* 0x0000001f00597802 */ /* 0x000fe40000000f00 */
[----:B------:R-:W-:-:S07]  /*1970*/  MOV R86, 0xffffffff ;  /* 0xffffffff00567802 */ /* 0x000fce0000000f00 */
[----:B-----5:R-:W-:Y:S05]  /*1980*/  WARPSYNC.COLLECTIVE R86, `(.L_x_2781) ;  /* 0x0000000056087348 */ /* 0x020fea0003c00000 */
[----:B------:R0:W1:Y:S02]  /*1990*/  SHFL.BFLY P2, R50, R91, R88, R89 ;  /* 0x0c0000585b327389 */ /* 0x0000640000040059 */
[----:B01---5:R-:W-:Y:S01]  /*19a0*/  ENDCOLLECTIVE ;  /* 0x000000000000791b */ /* 0x023fe20003800000 */
.L_x_2781:
[----:B------:R-:W-:Y:S05]  /*19b0*/  BSYNC B2 ;  /* 0x0000000000027941 */ /* 0x000fea0003800000 */
.L_x_2780:
        /* <DEDUP_REMOVED lines=8> */
.L_x_2782:
[----:B------:R-:W-:Y:S01]  /*1a40*/  HFMA2.MMA R88, -RZ, RZ, 0, 1.1920928955078125e-07 ;  /* 0x00000002ff587435 */ /* 0x000fe200000001ff */
[----:B------:R-:W-:Y:S01]  /*1a50*/  IMAD.MOV.U32 R91, RZ, RZ, R51 ;  /* 0x000000ffff5b7224 */ /* 0x000fe200078e0033 */
[----:B------:R-:W-:-:S09]  /*1a60*/  MOV R49, R50 ;  /* 0x0000003200317202 */ /* 0x000fd20000000f00 */
[----:B------:R-:W-:Y:S05]  /*1a70*/  WARPSYNC.COLLECTIVE R86, `(.L_x_2783) ;  /* 0x0000000056087348 */ /* 0x000fea0003c00000 */
[----:B------:R0:W1:Y:S02]  /*1a80*/  SHFL.BFLY P2, R50, R91, R88, R89 ;  /* 0x0c0000585b327389 */ /* 0x0000640000040059 */
[----:B01----:R-:W-:Y:S01]  /*1a90*/  ENDCOLLECTIVE ;  /* 0x000000000000791b */ /* 0x003fe20003800000 */
.L_x_2783:
[----:B------:R-:W-:-:S05]  /*1aa0*/  FADD.FTZ R90, R48, R49 ;  /* 0x00000031305a7221 */ /* 0x000fca0000010000 */
[----:B------:R-:W-:Y:S01]  /*1ab0*/  MOV R91, R90 ;  /* 0x0000005a005b7202 */ /* 0x000fe20000000f00 */
[----:B------:R-:W-:-:S07]  /*1ac0*/  FADD.FTZ R92, R51, R50 ;  /* 0x00000032335c7221 */ /* 0x000fce0000010000 */
[----:B------:R-:W-:Y:S05]  /*1ad0*/  WARPSYNC.COLLECTIVE R86, `(.L_x_2784) ;  /* 0x0000000056087348 */ /* 0x000fea0003c00000 */
[----:B------:R0:W1:Y:S02]  /*1ae0*/  SHFL.BFLY P2, R50, R91, R88, R89 ;  /* 0x0c0000585b327389 */ /* 0x0000640000040059 */
[----:B01----:R-:W-:Y:S01]  /*1af0*/  ENDCOLLECTIVE ;  /* 0x000000000000791b */ /* 0x003fe20003800000 */
.L_x_2784:
[----:B------:R-:W-:Y:S01]  /*1b00*/  HFMA2.MMA R88, -RZ, RZ, 0, 2.384185791015625e-07 ;  /* 0x00000004ff587435 */ /* 0x000fe200000001ff */
[----:B------:R-:W-:Y:S02]  /*1b10*/  MOV R91, R92 ;  /* 0x0000005c005b7202 */ /* 0x000fe40000000f00 */
[----:B------:R-:W-:-:S08]  /*1b20*/  MOV R49, R50 ;  /* 0x0000003200317202 */ /* 0x000fd00000000f00 */
[----:B------:R-:W-:Y:S05]  /*1b30*/  WARPSYNC.COLLECTIVE R86, `(.L_x_2785) ;  /* 0x0000000056087348 */ /* 0x000fea0003c00000 */
[----:B------:R0:W1:Y:S02]  /*1b40*/  SHFL.BFLY P2, R50, R91, R88, R89 ;  /* 0x0c0000585b327389 */ /* 0x0000640000040059 */
[----:B01----:R-:W-:Y:S01]  /*1b50*/  ENDCOLLECTIVE ;  /* 0x000000000000791b */ /* 0x003fe20003800000 */
.L_x_2785:
[----:B------:R-:W-:-:S05]  /*1b60*/  FADD.FTZ R93, R90, R49 ;  /* 0x000000315a5d7221 */ /* 0x000fca0000010000 */
[----:B------:R-:W-:Y:S01]  /*1b70*/  MOV R91, R93 ;  /* 0x0000005d005b7202 */ /* 0x000fe20000000f00 */
[----:B------:R-:W-:-:S07]  /*1b80*/  FADD.FTZ R92, R92, R50 ;  /* 0x000000325c5c7221 */ /* 0x000fce0000010000 */
[----:B------:R-:W-:Y:S05]  /*1b90*/  WARPSYNC.COLLECTIVE R86, `(.L_x_2786) ;  /* 0x0000000056087348 */ /* 0x000fea0003c00000 */
[----:B------:R0:W1:Y:S02]  /*1ba0*/  SHFL.BFLY P2, R50, R91, R88, R89 ;  /* 0x0c0000585b327389 */ /* 0x0000640000040059 */
[----:B01----:R-:W-:Y:S01]  /*1bb0*/  ENDCOLLECTIVE ;  /* 0x000000000000791b */ /* 0x003fe20003800000 */
.L_x_2786:
[----:B------:R-:W-:Y:S01]  /*1bc0*/  HFMA2.MMA R88, -RZ, RZ, 0, 4.76837158203125e-07 ;  /* 0x00000008ff587435 */ /* 0x000fe200000001ff */
[----:B------:R-:W-:Y:S02]  /*1bd0*/  MOV R91, R92 ;  /* 0x0000005c005b7202 */ /* 0x000fe40000000f00 */
[----:B------:R-:W-:-:S08]  /*1be0*/  MOV R49, R50 ;  /* 0x0000003200317202 */ /* 0x000fd00000000f00 */
[----:B------:R-:W-:Y:S05]  /*1bf0*/  WARPSYNC.COLLECTIVE R86, `(.L_x_2787) ;  /* 0x0000000056087348 */ /* 0x000fea0003c00000 */
[----:B------:R0:W1:Y:S02]  /*1c00*/  SHFL.BFLY P2, R50, R91, R88, R89 ;  /* 0x0c0000585b327389 */ /* 0x0000640000040059 */
[----:B01----:R-:W-:Y:S01]  /*1c10*/  ENDCOLLECTIVE ;  /* 0x000000000000791b */ /* 0x003fe20003800000 */
.L_x_2787:
[----:B------:R-:W-:-:S05]  /*1c20*/  FADD.FTZ R49, R93, R49 ;  /* 0x000000315d317221 */ /* 0x000fca0000010000 */
[----:B------:R-:W-:Y:S01]  /*1c30*/  MOV R91, R49 ;  /* 0x00000031005b7202 */ /* 0x000fe20000000f00 */
[----:B------:R-:W-:-:S07]  /*1c40*/  FADD.FTZ R48, R92, R50 ;  /* 0x000000325c307221 */ /* 0x000fce0000010000 */
[----:B------:R-:W-:Y:S05]  /*1c50*/  WARPSYNC.COLLECTIVE R86, `(.L_x_2788) ;  /* 0x0000000056087348 */ /* 0x000fea0003c00000 */
[----:B------:R0:W1:Y:S02]  /*1c60*/  SHFL.BFLY P2, R50, R91, R88, R89 ;  /* 0x0c0000585b327389 */ /* 0x0000640000040059 */
[----:B01----:R-:W-:Y:S01]  /*1c70*/  ENDCOLLECTIVE ;  /* 0x000000000000791b */ /* 0x003fe20003800000 */
.L_x_2788:
[----:B------:R-:W-:Y:S01]  /*1c80*/  HFMA2.MMA R88, -RZ, RZ, 0, 9.5367431640625e-07 ;  /* 0x00000010ff587435 */ /* 0x000fe200000001ff */
[----:B------:R-:W-:Y:S02]  /*1c90*/  MOV R91, R48 ;  /* 0x00000030005b7202 */ /* 0x000fe40000000f00 */
[----:B------:R-:W-:-:S08]  /*1ca0*/  MOV R90, R50 ;  /* 0x00000032005a7202 */ /* 0x000fd00000000f00 */
[----:B------:R-:W-:Y:S05]  /*1cb0*/  WARPSYNC.COLLECTIVE R86, `(.L_x_2789) ;  /* 0x0000000056087348 */ /* 0x000fea0003c00000 */
[----:B------:R0:W1:Y:S02]  /*1cc0*/  SHFL.BFLY P2, R50, R91, R88, R89 ;  /* 0x0c0000585b327389 */ /* 0x0000640000040059 */
[----:B01----:R-:W-:Y:S01]  /*1cd0*/  ENDCOLLECTIVE ;  /* 0x000000000000791b */ /* 0x003fe20003800000 */
.L_x_2789:
[----:B------:R-:W-:-:S05]  /*1ce0*/  FADD.FTZ R49, R49, R90 ;  /* 0x0000005a31317221 */ /* 0x000fca0000010000 */
[----:B------:R-:W-:Y:S02]  /*1cf0*/  MOV R91, R49 ;  /* 0x00000031005b7202 */ /* 0x000fe40000000f00 */
[----:B------:R-:W-:-:S07]  /*1d00*/  MOV R51, R50 ;  /* 0x0000003200337202 */ /* 0x000fce0000000f00 */
[----:B------:R-:W-:Y:S05]  /*1d10*/  WARPSYNC.COLLECTIVE R86, `(.L_x_2790) ;  /* 0x0000000056087348 */ /* 0x000fea0003c00000 */
[----:B------:R0:W1:Y:S02]  /*1d20*/  SHFL.BFLY P2, R50, R91, R88, R89 ;  /* 0x0c0000585b327389 */ /* 0x0000640000040059 */
[----:B01----:R-:W-:Y:S01]  /*1d30*/  ENDCOLLECTIVE ;  /* 0x000000000000791b */ /* 0x003fe20003800000 */
.L_x_2790:
[----:B------:R-:W-:Y:S05]  /*1d40*/  BRA `(.L_x_2791) ;  /* 0xffffffec00887947 */ /* 0x000fea000383ffff */
.L_x_2792:
        /* <DEDUP_REMOVED lines=11> */
.L_x_6549:


//--------------------- .text._ZN10layer_norm13ln_bwd_kernelINS_13Kernel_traitsIf13__nv_bfloat16fS2_fjLj256ELj1ELj4ELj1ELj16ENS_18Kernel_traits_baseILj256EfS2_fS2_fjLj128EEEEELb0ELb1ELb1ELb0EEEvNS_9BwdParamsE --------------------------
	.section	.text._ZN10layer_norm13ln_bwd_kernelINS_13Kernel_traitsIf13__nv_bfloat16fS2_fjLj256ELj1ELj4ELj1ELj16ENS_18Kernel_traits_baseILj256EfS2_fS2_fjLj128EEEEELb0ELb1ELb1ELb0EEEvNS_9BwdParamsE,"ax",@progbits
	.align	128
        .global         _ZN10layer_norm13ln_bwd_kernelINS_13Kernel_traitsIf13__nv_bfloat16fS2_fjLj256ELj1ELj4ELj1ELj16ENS_18Kernel_traits_baseILj256EfS2_fS2_fjLj128EEEEELb0ELb1ELb1ELb0EEEvNS_9BwdParamsE
        .type           _ZN10layer_norm13ln_bwd_kernelINS_13Kernel_traitsIf13__nv_bfloat16fS2_fjLj256ELj1ELj4ELj1ELj16ENS_18Kernel_traits_baseILj256EfS2_fS2_fjLj128EEEEELb0ELb1ELb1ELb0EEEvNS_9BwdParamsE,@function
        .size           _ZN10layer_norm13ln_bwd_kernelINS_13Kernel_traitsIf13__nv_bfloat16fS2_fjLj256ELj1ELj4ELj1ELj16ENS_18Kernel_traits_baseILj256EfS2_fS2_fjLj128EEEEELb0ELb1ELb1ELb0EEEvNS_9BwdParamsE,(.L_x_6550 - _ZN10layer_norm13ln_bwd_kernelINS_13Kernel_traitsIf13__nv_bfloat16fS2_fjLj256ELj1ELj4ELj1ELj16ENS_18Kernel_traits_baseILj256EfS2_fS2_fjLj128EEEEELb0ELb1ELb1ELb0EEEvNS_9BwdParamsE)
        .other          _ZN10layer_norm13ln_bwd_kernelINS_13Kernel_traitsIf13__nv_bfloat16fS2_fjLj256ELj1ELj4ELj1ELj16ENS_18Kernel_traits_baseILj256EfS2_fS2_fjLj128EEEEELb0ELb1ELb1ELb0EEEvNS_9BwdParamsE,@"STO_CUDA_ENTRY STV_DEFAULT"
_ZN10layer_norm13ln_bwd_kernelINS_13Kernel_traitsIf13__nv_bfloat16fS2_fjLj256ELj1ELj4ELj1ELj16ENS_18Kernel_traits_baseILj256EfS2_fS2_fjLj128EEEEELb0ELb1ELb1ELb0EEEvNS_9BwdParamsE:
.text._ZN10layer_norm13ln_bwd_kernelINS_13Kernel_traitsIf13__nv_bfloat16fS2_fjLj256ELj1ELj4ELj1ELj16ENS_18Kernel_traits_baseILj256EfS2_fS2_fjLj128EEEEELb0ELb1ELb1ELb0EEEvNS_9BwdParamsE:
        /* <DEDUP_REMOVED lines=37> */
[----:B------:R-:W-:Y:S01]  /*0250*/  ISETP.GE.AND P0, PT, R0, UR6, PT ;  /* 0x0000000600007c0c */ /* 0x000fe2000bf06270 */
[----:B------:R-:W-:Y:S01]  /*0260*/  ULDC.64 UR6, c[0x0][0x2c8] ;  /* 0x0000b20000067ab9 */ /* 0x000fe20000000a00 */
[----:B------:R-:W-:-:S11]  /*0270*/  CS2R R12, SRZ ;  /* 0x00000000000c7805 */ /* 0x000fd6000001ff00 */
[----:B0-----:R-:W-:Y:S05]  /*0280*/  @P0 BRA `(.L_x_2794) ;  /* 0x00000014005c0947 */ /* 0x001fea0003800000 */
[----:B------:R-:W0:Y:S01]  /*0290*/  LDC.U8 R99, c[0x0][0x2a0] ;  /* 0x0000a800ff637b82 */ /* 0x000e220000000000 */
[----:B------:R-:W-:-:S11]  /*02a0*/  HFMA2.MMA R33, -RZ, RZ, 0, 0 ;  /* 0x00000000ff217435 */ /* 0x000fd600000001ff */
.L_x_2817:
[----:B-1----:R-:W1:Y:S08]  /*02b0*/  LDC.64 R94, c[0x0][0x288] ;  /* 0x0000a200ff5e7b82 */ /* 0x002e700000000a00 */
[----:B-----5:R-:W2:Y:S08]  /*02c0*/  LDC.64 R68, c[0x0][0x280] ;  /* 0x0000a000ff447b82 */ /* 0x020eb00000000a00 */
[----:B---3--:R-:W3:Y:S01]  /*02d0*/  LDC.64 R92, c[0x0][0x258] ;  /* 0x00009600ff5c7b82 */ /* 0x008ee20000000a00 */
        /* <DEDUP_REMOVED lines=15> */
[----:B----4-:R-:W-:Y:S02]  /*03d0*/  MOV R94, RZ ;  /* 0x000000ff005e7202 */ /* 0x010fe40000000f00 */
[----:B---3--:R-:W-:Y:S01]  /*03e0*/  MOV R92, RZ ;  /* 0x000000ff005c7202 */ /* 0x008fe20000000f00 */
        /* <DEDUP_REMOVED lines=9> */
.L_x_2796:
        /* <DEDUP_REMOVED lines=20> */
[C---:B----4-:R-:W-:Y:S01]  /*05c0*/  PRMT R66, R84.reuse, 0x7632, R66 ;  /* 0x0000763254427816 */ /* 0x050fe20000000042 */
[----:B------:R-:W-:Y:S01]  /*05d0*/  IMAD.U32 R69, R84, 0x10000, RZ ;  /* 0x0001000054457824 */ /* 0x000fe200078e00ff */
[C---:B------:R-:W-:Y:S02]  /*05e0*/  PRMT R84, R85.reuse, 0x7632, R84 ;  /* 0x0000763255547816 */ /* 0x040fe40000000054 */
[----:B------:R-:W-:Y:S01]  /*05f0*/  SHF.L.U32 R85, R85, 0x10, RZ ;  /* 0x0000001055557819 */ /* 0x000fe200000006ff */
[C---:B---3--:R-:W-:Y:S01]  /*0600*/  FADD.FTZ R93, -R3.reuse, R82 ;  /* 0x00000052035d7221 */ /* 0x048fe20000010100 */
[C---:B------:R-:W-:Y:S01]  /*0610*/  FADD.FTZ R67, -R3.reuse, R80 ;  /* 0x0000005003437221 */ /* 0x040fe20000010100 */
[----:B------:R-:W-:Y:S01]  /*0620*/  FADD.FTZ R81, -R3, R81 ;  /* 0x0000005103517221 */ /* 0x000fe20000010100 */
[----:B-1----:R-:W-:Y:S01]  /*0630*/  PRMT R64, R86, 0x7632, R64 ;  /* 0x0000763256407816 */ /* 0x002fe20000000040 */
[----:B-----5:R-:W-:Y:S01]  /*0640*/  FMUL.FTZ R75, R70, R93 ;  /* 0x0000005d464b7220 */ /* 0x020fe20000410000 */
[----:B------:R-:W-:Y:S01]  /*0650*/  PRMT R92, R87, 0x7632, R92 ;  /* 0x00007632575c7816 */ /* 0x000fe2000000005c */
[----:B------:R-:W-:Y:S01]  /*0660*/  FADD.FTZ R83, -R3, R83 ;  /* 0x0000005303537221 */ /* 0x000fe20000010100 */
[----:B------:R-:W-:Y:S01]  /*0670*/  SHF.L.U32 R97, R87, 0x10, RZ ;  /* 0x0000001057617819 */ /* 0x000fe200000006ff */
[C---:B------:R-:W-:Y:S01]  /*0680*/  FADD.FTZ R65, -R3.reuse, R88 ;  /* 0x0000005803417221 */ /* 0x040fe20000010100 */
[C---:B------:R-:W-:Y:S01]  /*0690*/  FADD.FTZ R89, -R3.reuse, R89 ;  /* 0x0000005903597221 */ /* 0x040fe20000010100 */
[C---:B------:R-:W-:Y:S01]  /*06a0*/  FADD.FTZ R87, -R3.reuse, R90 ;  /* 0x0000005a03577221 */ /* 0x040fe20000010100 */
[----:B------:R-:W-:Y:S01]  /*06b0*/  FADD.FTZ R91, -R3, R91 ;  /* 0x0000005b035b7221 */ /* 0x000fe20000010100 */
[----:B------:R-:W-:-:S02]  /*06c0*/  IMAD.U32 R66, R66, 0x10000, RZ ;  /* 0x0001000042427824 */ /* 0x000fc400078e00ff */
[----:B------:R-:W-:Y:S01]  /*06d0*/  FMUL.FTZ R82, R48, R69 ;  /* 0x0000004530527220 */ /* 0x000fe20000410000 */
[----:B------:R-:W-:Y:S01]  /*06e0*/  FMUL.FTZ R3, R70, R67 ;  /* 0x0000004346037220 */ /* 0x000fe20000410000 */
[----:B------:R-:W-:Y:S01]  /*06f0*/  SHF.L.U32 R88, R84, 0x10, RZ ;  /* 0x0000001054587819 */ /* 0x000fe200000006ff */
[----:B------:R-:W-:Y:S01]  /*0700*/  FMUL.FTZ R72, R70, R81 ;  /* 0x0000005146487220 */ /* 0x000fe20000410000 */
[-C--:B------:R-:W-:Y:S01]  /*0710*/  FFMA.FTZ R14, R75, R85.reuse, R14 ;  /* 0x000000554b0e7223 */ /* 0x080fe2000001000e */
[----:B------:R-:W-:Y:S01]  /*0720*/  FADD.FTZ R22, R22, R85 ;  /* 0x0000005516167221 */ /* 0x000fe20000010000 */
[----:B------:R-:W-:Y:S01]  /*0730*/  FMUL.FTZ R84, R50, R85 ;  /* 0x0000005532547220 */ /* 0x000fe20000410000 */
[----:B------:R-:W-:Y:S01]  /*0740*/  SHF.L.U32 R90, R64, 0x10, RZ ;  /* 0x00000010405a7819 */ /* 0x000fe200000006ff */
[----:B------:R-:W-:Y:S01]  /*0750*/  FMUL.FTZ R81, R70, R65 ;  /* 0x0000004146517220 */ /* 0x000fe20000410000 */
[----:B------:R-:W-:Y:S01]  /*0760*/  FMUL.FTZ R85, R49, R66 ;  /* 0x0000004231557220 */ /* 0x000fe20000410000 */
[----:B------:R-:W-:Y:S01]  /*0770*/  FADD.FTZ R64, RZ, R82 ;  /* 0x00000052ff407221 */ /* 0x000fe20000010000 */
[----:B------:R-:W-:-:S03]  /*0780*/  FFMA.FTZ R65, R3, R82, RZ ;  /* 0x0000005203417223 */ /* 0x000fc600000100ff */
[----:B------:R-:W-:Y:S01]  /*0790*/  FADD.FTZ R67, R64, R85 ;  /* 0x0000005540437221 */ /* 0x000fe20000010000 */
[----:B------:R-:W-:Y:S01]  /*07a0*/  FFMA.FTZ R64, R72, R85, R65 ;  /* 0x0000005548407223 */ /* 0x000fe20000010041 */
[----:B------:R-:W-:Y:S01]  /*07b0*/  FMUL.FTZ R74, R70, R83 ;  /* 0x00000053464a7220 */ /* 0x000fe20000410000 */
[----:B------:R-:W-:Y:S01]  /*07c0*/  SHF.L.U32 R95, R86, 0x10, RZ ;  /* 0x00000010565f7819 */ /* 0x000fe200000006ff */
[----:B------:R-:W-:Y:S01]  /*07d0*/  FMUL.FTZ R83, R70, R87 ;  /* 0x0000005746537220 */ /* 0x000fe20000410000 */
[----:B------:R-:W-:Y:S01]  /*07e0*/  FFMA.FTZ R13, R72, R66, R13 ;  /* 0x00000042480d7223 */ /* 0x000fe2000001000d */
        /* <DEDUP_REMOVED lines=30> */
[----:B------:R-:W-:Y:S01]  /*09d0*/  FFMA.FTZ R18, R83, R97, R18 ;  /* 0x0000006153127223 */ /* 0x000fe20000010012 */
[----:B------:R-:W-:Y:S01]  /*09e0*/  FADD.FTZ R94, R94, R91 ;  /* 0x0000005b5e5e7221 */ /* 0x000fe20000010000 */
[----:B------:R-:W-:-:S07]  /*09f0*/  FFMA.FTZ R92, R90, R91, R64 ;  /* 0x0000005b5a5c7223 */ /* 0x000fce0000010040 */
.L_x_2797:
[----:B------:R-:W-:Y:S05]  /*0a00*/  BSYNC B1 ;  /* 0x0000000000017941 */ /* 0x000fea0003800000 */
.L_x_2795:
[----:B------:R-:W-:-:S03]  /*0a10*/  UMOV UR10, 0xffffffff ;  /* 0xffffffff000a7882 */ /* 0x000fc60000000000 */
[----:B------:R-:W-:Y:S05]  /*0a20*/  BRA.DIV UR10, `(.L_x_2798) ;  /* 0x000000160a2c7947 */ /* 0x000fea000b800000 */
[----:B-1----:R-:W1:Y:S04]  /*0a30*/  SHFL.BFLY PT, R65, R94, 0x1, 0x1f ;  /* 0x0c201f005e417f89 */ /* 0x002e6800000e0000 */
        /* <DEDUP_REMOVED lines=17> */
.L_x_2831:
[----:B------:R-:W-:Y:S05]  /*0b50*/  @!P2 BRA.U `(.L_x_2799) ;  /* 0x0000000d0018a947 */ /* 0x000fea0003800000 */
[----:B-----5:R-:W-:Y:S01]  /*0b60*/  ISETP.GE.AND P4, PT, R68, 0x1, PT ;  /* 0x000000014400780c */ /* 0x020fe20003f86270 */
[----:B------:R-:W-:Y:S01]  /*0b70*/  HFMA2.MMA R93, -RZ, RZ, 0, 0 ;  /* 0x00000000ff5d7435 */ /* 0x000fe200000001ff */
[----:B--2---:R-:W-:Y:S01]  /*0b80*/  FADD.FTZ R65, R92, R65 ;  /* 0x000000415c417221 */ /* 0x004fe20000010000 */
[----:B---3--:R-:W-:Y:S01]  /*0b90*/  FADD.FTZ R67, R94, R67 ;  /* 0x000000435e437221 */ /* 0x008fe20000010000 */
[----:B------:R-:W-:Y:S02]  /*0ba0*/  BSSY B1, `(.L_x_2799) ;  /* 0x00000c1000017945 */ /* 0x000fe40003800000 */
[----:B------:R-:W-:Y:S01]  /*0bb0*/  FMUL.FTZ R95, R65, UR8 ;  /* 0x00000008415f7c20 */ /* 0x000fe20008410000 */
[----:B------:R-:W-:-:S06]  /*0bc0*/  FMUL.FTZ R105, R67, UR8 ;  /* 0x0000000843697c20 */ /* 0x000fcc0008410000 */
[----:B------:R-:W-:-:S04]  /*0bd0*/  @P4 VIADD R68, R68, 0xffffffff ;  /* 0xffffffff44444836 */ /* 0x000fc80000000000 */
[----:B------:R-:W-:-:S05]  /*0be0*/  @P4 IMAD R68, R68, R71, RZ ;  /* 0x0000004744444224 */ /* 0x000fca00078e02ff */
[----:B------:R-:W-:-:S04]  /*0bf0*/  @P4 SHF.R.S32.HI R69, RZ, 0x1f, R68 ;  /* 0x0000001fff454819 */ /* 0x000fc80000011444 */
[----:B------:R-:W-:-:S04]  /*0c00*/  @P4 LEA.HI R69, R69, R68, RZ, 0x3 ;  /* 0x0000004445454211 */ /* 0x000fc800078f18ff */
[----:B------:R-:W-:Y:S01]  /*0c10*/  @P4 LEA.HI.SX32 R93, R69, R2, 0x1d ;  /* 0x00000002455d4211 */ /* 0x000fe200078feaff */
[----:B------:R-:W-:Y:S06]  /*0c20*/  @!P2 BRA `(.L_x_2800) ;  /* 0x0000000800e0a947 */ /* 0x000fec0003800000 */
[----:B------:R-:W2:Y:S08]  /*0c30*/  LDC.64 R66, c[0x0][0x308] ;  /* 0x0000c200ff427b82 */ /* 0x000eb00000000a00 */
[----:B------:R-:W3:Y:S08]  /*0c40*/  @P4 LDC.64 R64, c[0x0][0x220] ;  /* 0x00008800ff404b82 */ /* 0x000ef00000000a00 */
[----:B------:R-:W4:Y:S01]  /*0c50*/  @!P3 LDC.64 R68, c[0x0][0x2c8] ;  /* 0x0000b200ff44bb82 */ /* 0x000f220000000a00 */
[----:B--2---:R-:W-:-:S07]  /*0c60*/  ISETP.NE.U32.AND P0, PT, R66, RZ, PT ;  /* 0x000000ff4200720c */ /* 0x004fce0003f05070 */
[----:B------:R-:W2:Y:S01]  /*0c70*/  @P4 LDC R110, c[0x0][0x29c] ;  /* 0x0000a700ff6e4b82 */ /* 0x000ea20000000800 */
[----:B------:R-:W-:Y:S01]  /*0c80*/  ISETP.NE.AND.EX P0, PT, R67, RZ, PT, P0 ;  /* 0x000000ff4300720c */ /* 0x000fe20003f05300 */
[----:B---3--:R-:W-:-:S06]  /*0c90*/  @P4 IMAD.WIDE.U32 R64, R93, 0x10, R64 ;  /* 0x000000105d404825 */ /* 0x008fcc00078e0040 */
[----:B------:R-:W3:Y:S01]  /*0ca0*/  @P4 LDC R109, c[0x0][0x29c] ;  /* 0x0000a700ff6d4b82 */ /* 0x000ee20000000800 */
[----:B------:R1:W5:Y:S01]  /*0cb0*/  @P4 LDG.E.128 R76, desc[UR4][R64.64] ;  /* 0x00000004404c4981 */ /* 0x000362000c1e1d00 */
[----:B0-----:R-:W-:Y:S01]  /*0cc0*/  ISETP.NE.AND P5, PT, R99, RZ, PT ;  /* 0x000000ff6300720c */ /* 0x001fe20003fa5270 */
[----:B------:R-:W-:Y:S01]  /*0cd0*/  BSSY B2, `(.L_x_2801) ;  /* 0x0000015000027945 */ /* 0x000fe20003800000 */
[----:B----4-:R-:W-:-:S04]  /*0ce0*/  @!P3 ISETP.NE.U32.AND P1, PT, R68, RZ, PT ;  /* 0x000000ff4400b20c */ /* 0x010fc80003f25070 */
[----:B------:R-:W0:Y:S01]  /*0cf0*/  @P4 LDC R108, c[0x0][0x29c] ;  /* 0x0000a700ff6c4b82 */ /* 0x000e220000000800 */
[----:B------:R-:W-:Y:S02]  /*0d00*/  FSEL R112, R95, RZ, !P5 ;  /* 0x000000ff5f707208 */ /* 0x000fe40006800000 */
[----:B------:R-:W-:-:S04]  /*0d10*/  @!P3 ISETP.NE.AND.EX P1, PT, R69, RZ, PT, P1 ;  /* 0x000000ff4500b20c */ /* 0x000fc80003f25310 */
[----:B------:R-:W-:Y:S01]  /*0d20*/  @!P3 FSEL R95, R8, RZ, P1 ;  /* 0x000000ff085fb208 */ /* 0x000fe20000800000 */
[----:B------:R-:W4:Y:S08]  /*0d30*/  @P4 LDC R107, c[0x0][0x29c] ;  /* 0x0000a700ff6b4b82 */ /* 0x000f300000000800 */
[----:B------:R-:W0:Y:S08]  /*0d40*/  @P4 LDC R100, c[0x0][0x29c] ;  /* 0x0000a700ff644b82 */ /* 0x000e300000000800 */
[----:B------:R-:W0:Y:S08]  /*0d50*/  @P4 LDC R96, c[0x0][0x29c] ;  /* 0x0000a700ff604b82 */ /* 0x000e300000000800 */
[----:B-1----:R-:W1:Y:S08]  /*0d60*/  @P4 LDC R94, c[0x0][0x29c] ;  /* 0x0000a700ff5e4b82 */ /* 0x002e700000000800 */
[----:B------:R-:W0:Y:S08]  /*0d70*/  @P4 LDC R92, c[0x0][0x29c] ;  /* 0x0000a700ff5c4b82 */ /* 0x000e300000000800 */
[----:B------:R-:W0:Y:S01]  /*0d80*/  @P0 LDC.64 R64, c[0x0][0x308] ;  /* 0x0000c200ff400b82 */ /* 0x000e220000000a00 */
[----:B--23--:R-:W-:Y:S05]  /*0d90*/  @!P3 BRA `(.L_x_2802) ;  /* 0x000000000020b947 */ /* 0x00cfea0003800000 */
        /* <DEDUP_REMOVED lines=8> */
.L_x_2802:
[----:B------:R-:W-:Y:S05]  /*0e20*/  BSYNC B2 ;  /* 0x0000000000027941 */ /* 0x000fea0003800000 */
.L_x_2801:
        /* <DEDUP_REMOVED lines=11> */
.L_x_2804:
[----:B------:R-:W-:Y:S05]  /*0ee0*/  BSYNC B2 ;  /* 0x0000000000027941 */ /* 0x000fea0003800000 */
.L_x_2803:
        /* <DEDUP_REMOVED lines=11> */
.L_x_2806:
[----:B------:R-:W-:Y:S05]  /*0fa0*/  BSYNC B2 ;  /* 0x0000000000027941 */ /* 0x000fea0003800000 */
.L_x_2805:
        /* <DEDUP_REMOVED lines=11> */
.L_x_2808:
[----:B------:R-:W-:Y:S05]  /*1060*/  BSYNC B2 ;  /* 0x0000000000027941 */ /* 0x000fea0003800000 */
.L_x_2807:
        /* <DEDUP_REMOVED lines=11> */
.L_x_2810:
[----:B------:R-:W-:Y:S05]  /*1120*/  BSYNC B2 ;  /* 0x0000000000027941 */ /* 0x000fea0003800000 */
.L_x_2809:
        /* <DEDUP_REMOVED lines=11> */
.L_x_2812:
[----:B------:R-:W-:Y:S05]  /*11e0*/  BSYNC B2 ;  /* 0x0000000000027941 */ /* 0x000fea0003800000 */
.L_x_2811:
        /* <DEDUP_REMOVED lines=11> */
.L_x_2814:
[----:B------:R-:W-:Y:S05]  /*12a0*/  BSYNC B2 ;  /* 0x0000000000027941 */ /* 0x000fea0003800000 */
.L_x_2813:
        /* <DEDUP_REMOVED lines=11> */
.L_x_2816:
[----:B------:R-:W-:Y:S05]  /*1360*/  BSYNC B2 ;  /* 0x0000000000027941 */ /* 0x000fea0003800000 */
.L_x_2815:
[----:B------:R-:W-:Y:S01]  /*1370*/  ISETP.NE.U32.AND P1, PT, R66, RZ, PT ;  /* 0x000000ff4200720c */ /* 0x000fe20003f25070 */
[----:B------:R-:W-:Y:S01]  /*1380*/  @P4 FMUL.FTZ R69, R95, R110 ;  /* 0x0000006e5f454220 */ /* 0x000fe20000410000 */
[----:B------:R-:W-:Y:S01]  /*1390*/  @P4 FMUL.FTZ R68, R102, R109 ;  /* 0x0000006d66444220 */ /* 0x000fe20000410000 */
[----:B0-----:R-:W-:Y:S01]  /*13a0*/  @P4 FMUL.FTZ R105, R101, R108 ;  /* 0x0000006c65694220 */ /* 0x001fe20000410000 */
[----:B------:R-:W-:Y:S01]  /*13b0*/  ISETP.NE.AND.EX P1, PT, R67, RZ, PT, P1 ;  /* 0x000000ff4300720c */ /* 0x000fe20003f25310 */
[----:B------:R-:W-:Y:S01]  /*13c0*/  @P4 FMUL.FTZ R66, R36, R69 ;  /* 0x0000004524424220 */ /* 0x000fe20000410000 */
[----:B------:R-:W-:Y:S01]  /*13d0*/  @P4 FMUL.FTZ R67, R37, R68 ;  /* 0x0000004425434220 */ /* 0x000fe20000410000 */
[----:B------:R-:W-:-:S04]  /*13e0*/  @P0 IMAD.WIDE.U32 R64, R73, 0x20, R64 ;  /* 0x0000002049400825 */ /* 0x000fc800078e0040 */
[----:B----4-:R-:W-:Y:S01]  /*13f0*/  @P4 FMUL.FTZ R70, R98, R107 ;  /* 0x0000006b62464220 */ /* 0x010fe20000410000 */
[----:B------:R-:W-:Y:S01]  /*1400*/  @P4 FMUL.FTZ R73, R97, R100 ;  /* 0x0000006461494220 */ /* 0x000fe20000410000 */
[----:B------:R-:W-:Y:S01]  /*1410*/  @P4 F2FP.BF16.F32.PACK_AB R108, RZ, R66 ;  /* 0x00000042ff6c423e */ /* 0x000fe200000010ff */
[----:B-1----:R-:W-:Y:S01]  /*1420*/  @P4 FMUL.FTZ R107, R103, R94 ;  /* 0x0000005e676b4220 */ /* 0x002fe20000410000 */
        /* <DEDUP_REMOVED lines=8> */
[----:B------:R-:W-:Y:S01]  /*14b0*/  @P4 FMUL.FTZ R100, R41, R96 ;  /* 0x0000006029644220 */ /* 0x000fe20000410000 */
[----:B------:R-:W-:Y:S01]  /*14c0*/  @P4 FMUL.FTZ R113, R43, R92 ;  /* 0x0000005c2b714220 */ /* 0x000fe20000410000 */
[----:B------:R-:W-:-:S02]  /*14d0*/  @P4 F2FP.BF16.F32.PACK_AB R110, RZ, R110 ;  /* 0x0000006eff6e423e */ /* 0x000fc400000010ff */
[----:B------:R-:W-:Y:S02]  /*14e0*/  @P4 F2FP.BF16.F32.PACK_AB R94, RZ, R94 ;  /* 0x0000005eff5e423e */ /* 0x000fe400000010ff */
[----:B------:R-:W-:Y:S02]  /*14f0*/  @P4 F2FP.BF16.F32.PACK_AB R112, RZ, R112 ;  /* 0x00000070ff70423e */ /* 0x000fe400000010ff */
[----:B------:R-:W-:Y:S02]  /*1500*/  @P4 F2FP.BF16.F32.PACK_AB R111, RZ, R111 ;  /* 0x0000006fff6f423e */ /* 0x000fe400000010ff */
[----:B------:R-:W-:Y:S02]  /*1510*/  @P4 F2FP.BF16.F32.PACK_AB R100, RZ, R100 ;  /* 0x00000064ff64423e */ /* 0x000fe400000010ff */
[----:B------:R-:W-:Y:S02]  /*1520*/  @P4 F2FP.BF16.F32.PACK_AB R113, RZ, R113 ;  /* 0x00000071ff71423e */ /* 0x000fe400000010ff */
[----:B------:R-:W-:-:S02]  /*1530*/  @P4 PRMT R60, R108, 0x7610, R60 ;  /* 0x000076106c3c4816 */ /* 0x000fc4000000003c */
[----:B------:R-:W-:Y:S02]  /*1540*/  @P4 PRMT R61, R110, 0x7610, R61 ;  /* 0x000076106e3d4816 */ /* 0x000fe4000000003d */
[----:B------:R-:W-:Y:S01]  /*1550*/  @P4 PRMT R62, R94, 0x7610, R62 ;  /* 0x000076105e3e4816 */ /* 0x000fe2000000003e */
[----:B0-----:R-:W-:Y:S01]  /*1560*/  @P4 IMAD.WIDE.U32 R66, R93, 0x10, R66 ;  /* 0x000000105d424825 */ /* 0x001fe200078e0042 */
[----:B------:R-:W-:Y:S02]  /*1570*/  @P4 PRMT R63, R112, 0x7610, R63 ;  /* 0x00007610703f4816 */ /* 0x000fe4000000003f */
[----:B------:R-:W-:Y:S01]  /*1580*/  SEL R52, R95, R52, P1 ;  /* 0x000000345f347207 */ /* 0x000fe20000800000 */
[----:B-----5:R-:W-:Y:S01]  /*1590*/  @P4 IMAD.U32 R93, R76, 0x10000, RZ ;  /* 0x000100004c5d4824 */ /* 0x020fe200078e00ff */
[----:B------:R-:W-:Y:S02]  /*15a0*/  SEL R53, R102, R53, P1 ;  /* 0x0000003566357207 */ /* 0x000fe40000800000 */
[----:B------:R-:W-:Y:S01]  /*15b0*/  SEL R54, R101, R54, P1 ;  /* 0x0000003665367207 */ /* 0x000fe20000800000 */
[----:B------:R-:W-:Y:S01]  /*15c0*/  @P4 FFMA.FTZ R28, R69, R93, R28 ;  /* 0x0000005d451c4223 */ /* 0x000fe2000001001c */
        /* <DEDUP_REMOVED lines=8> */
[----:B------:R0:W-:Y:S01]  /*1650*/  @P0 STG.E.128 desc[UR4][R64.64+0x10], R56 ;  /* 0x0000103840000986 */ /* 0x0001e2000c101d04 */
[----:B------:R-:W-:-:S02]  /*1660*/  @P4 PRMT R62, R62, 0x5410, R100 ;  /* 0x000054103e3e4816 */ /* 0x000fc40000000064 */
[----:B------:R-:W-:Y:S02]  /*1670*/  @P4 PRMT R63, R63, 0x5410, R113 ;  /* 0x000054103f3f4816 */ /* 0x000fe40000000071 */
[----:B------:R-:W-:Y:S02]  /*1680*/  @P4 PRMT R94, R76, 0x7632, R94 ;  /* 0x000076324c5e4816 */ /* 0x000fe4000000005e */
[----:B------:R-:W-:Y:S01]  /*1690*/  @P4 PRMT R69, R78, 0x7632, R69 ;  /* 0x000076324e454816 */ /* 0x000fe20000000045 */
[----:B------:R2:W-:Y:S01]  /*16a0*/  @P4 STG.E.128 desc[UR4][R66.64], R60 ;  /* 0x0000003c42004986 */ /* 0x0005e2000c101d04 */
[----:B------:R-:W-:Y:S02]  /*16b0*/  @P4 SHF.L.U32 R94, R94, 0x10, RZ ;  /* 0x000000105e5e4819 */ /* 0x000fe400000006ff */
[----:B------:R-:W-:Y:S02]  /*16c0*/  @P4 PRMT R93, R79, 0x7632, R93 ;  /* 0x000076324f5d4816 */ /* 0x000fe4000000005d */
[C---:B------:R-:W-:Y:S01]  /*16d0*/  @P4 SHF.L.U32 R95, R77.reuse, 0x10, RZ ;  /* 0x000000104d5f4819 */ /* 0x040fe200000006ff */
[----:B------:R-:W-:Y:S01]  /*16e0*/  @P4 FFMA.FTZ R29, R68, R94, R29 ;  /* 0x0000005e441d4223 */ /* 0x000fe2000001001d */
[----:B------:R-:W-:-:S02]  /*16f0*/  @P4 PRMT R68, R77, 0x7632, R68 ;  /* 0x000076324d444816 */ /* 0x000fc40000000044 */
[----:B------:R-:W-:Y:S01]  /*1700*/  @P4 SHF.L.U32 R69, R69, 0x10, RZ ;  /* 0x0000001045454819 */ /* 0x000fe200000006ff */
[----:B0-----:R-:W-:Y:S01]  /*1710*/  @P4 IMAD.U32 R64, R78, 0x10000, RZ ;  /* 0x000100004e404824 */ /* 0x001fe200078e00ff */
[----:B------:R-:W-:Y:S01]  /*1720*/  @P4 SHF.L.U32 R68, R68, 0x10, RZ ;  /* 0x0000001044444819 */ /* 0x000fe200000006ff */
[----:B------:R-:W-:Y:S01]  /*1730*/  @P4 FFMA.FTZ R30, R105, R95, R30 ;  /* 0x0000005f691e4223 */ /* 0x000fe2000001001e */
[----:B------:R-:W-:Y:S01]  /*1740*/  @P4 SHF.L.U32 R65, R79, 0x10, RZ ;  /* 0x000000104f414819 */ /* 0x000fe200000006ff */
[----:B------:R-:W-:Y:S01]  /*1750*/  @P4 FFMA.FTZ R24, R73, R64, R24 ;  /* 0x0000004049184223 */ /* 0x000fe20000010018 */
[----:B------:R-:W-:Y:S01]  /*1760*/  @P4 SHF.L.U32 R93, R93, 0x10, RZ ;  /* 0x000000105d5d4819 */ /* 0x000fe200000006ff */
[----:B------:R-:W-:Y:S01]  /*1770*/  @P4 FFMA.FTZ R31, R70, R68, R31 ;  /* 0x00000044461f4223 */ /* 0x000fe2000001001f */
[----:B------:R-:W-:Y:S01]  /*1780*/  @P4 FFMA.FTZ R25, R96, R69, R25 ;  /* 0x0000004560194223 */ /* 0x000fe20000010019 */
[----:B------:R-:W-:Y:S02]  /*1790*/  @P4 FFMA.FTZ R26, R107, R65, R26 ;  /* 0x000000416b1a4223 */ /* 0x000fe4000001001a */
[----:B--2---:R-:W-:-:S07]  /*17a0*/  @P4 FFMA.FTZ R27, R92, R93, R27 ;  /* 0x0000005d5c1b4223 */ /* 0x004fce000001001b */
.L_x_2800:
[----:B------:R-:W-:Y:S05]  /*17b0*/  BSYNC B1 ;  /* 0x0000000000017941 */ /* 0x000fea0003800000 */
.L_x_2799:
[----:B--2---:R-:W2:Y:S02]  /*17c0*/  LDC.64 R64, c[0x0][0x210] ;  /* 0x00008400ff407b82 */ /* 0x004ea40000000a00 */
[----:B--2---:R-:W-:-:S05]  /*17d0*/  IMAD R0, R64, 0x4, R0 ;  /* 0x0000000440007824 */ /* 0x004fca00078e0200 */
[----:B------:R-:W-:-:S13]  /*17e0*/  ISETP.GE.AND P0, PT, R0, R65, PT ;  /* 0x000000410000720c */ /* 0x000fda0003f06270 */
[----:B------:R-:W-:Y:S05]  /*17f0*/  @!P0 BRA `(.L_x_2817) ;  /* 0xffffffe800ac8947 */ /* 0x000fea000383ffff */
.L_x_2794:
[----:B------:R-:W-:Y:S05]  /*1800*/  BSYNC B0 ;  /* 0x0000000000007941 */ /* 0x000fea0003800000 */
.L_x_2793:
        /* <DEDUP_REMOVED lines=87> */
[-C--:B------:R-:W-:Y:S01]  /*1d80*/  MOV R5, R17.reuse ;  /* 0x0000001100057202 */ /* 0x080fe20000000f00 */
        /* <DEDUP_REMOVED lines=10> */
.L_x_2819:
[----:B------:R-:W-:Y:S05]  /*1e30*/  BSYNC B0 ;  /* 0x0000000000007941 */ /* 0x000fea0003800000 */
.L_x_2818:
[----:B------:R-:W-:Y:S01]  /*1e40*/  FADD.FTZ R13, R13, R18 ;  /* 0x000000120d0d7221 */ /* 0x000fe20000010000 */
[----:B------:R-:W-:Y:S06]  /*1e50*/  @!P0 EXIT ;  /* 0x000000000000894d */ /* 0x000fec0003800000 */
[----:B------:R0:W-:Y:S01]  /*1e60*/  STG.E desc[UR4][R2.64], R37 ;  /* 0x0000002502007986 */ /* 0x0001e2000c101904 */
[----:B-1----:R-:W-:Y:S02]  /*1e70*/  MOV R4, R0 ;  /* 0x0000000000047202 */ /* 0x002fe40000000f00 */
[----:B------:R-:W-:Y:S01]  /*1e80*/  MOV R5, R15 ;  /* 0x0000000f00057202 */ /* 0x000fe20000000f00 */
[----:B0-----:R-:W-:Y:S01]  /*1e90*/  IMAD.MOV.U32 R2, RZ, RZ, R8 ;  /* 0x000000ffff027224 */ /* 0x001fe200078e0008 */
[----:B------:R-:W-:-:S05]  /*1ea0*/  MOV R3, R17 ;  /* 0x0000001100037202 */ /* 0x000fca0000000f00 */
[----:B------:R-:W-:Y:S04]  /*1eb0*/  STG.E desc[UR4][R2.64], R11 ;  /* 0x0000000b02007986 */ /* 0x000fe8000c101904 */
[----:B------:R-:W-:Y:S01]  /*1ec0*/  STG.E desc[UR4][R4.64], R13 ;  /* 0x0000000d04007986 */ /* 0x000fe2000c101904 */
[----:B------:R-:W-:Y:S05]  /*1ed0*/  EXIT ;  /* 0x000000000000794d */ /* 0x000fea0003800000 */
.L_x_2798:
[----:B------:R-:W-:Y:S01]  /*1ee0*/  HFMA2.MMA R97, -RZ, RZ, 0, 5.9604644775390625e-08 ;  /* 0x00000001ff617435 */ /* 0x000fe200000001ff */
[----:B------:R-:W-:Y:S01]  /*1ef0*/  BSSY B1, `(.L_x_2820) ;  /* 0x0000007000017945 */ /* 0x000fe20003800000 */
[----:B------:R-:W-:Y:S01]  /*1f00*/  IMAD.MOV.U32 R98, RZ, RZ, R94 ;  /* 0x000000ffff627224 */ /* 0x000fe200078e005e */
[----:B------:R-:W-:Y:S02]  /*1f10*/  MOV R100, 0x1f ;  /* 0x0000001f00647802 */ /* 0x000fe40000000f00 */
[----:B------:R-:W-:-:S07]  /*1f20*/  MOV R95, 0xffffffff ;  /* 0xffffffff005f7802 */ /* 0x000fce0000000f00 */
[----:B01---5:R-:W-:Y:S05]  /*1f30*/  WARPSYNC.COLLECTIVE R95, `(.L_x_2821) ;  /* 0x000000005f087348 */ /* 0x023fea0003c00000 */
[----:B------:R2:W3:Y:S02]  /*1f40*/  SHFL.BFLY P0, R96, R98, R97, R100 ;  /* 0x0c00006162607389 */ /* 0x0004e40000000064 */
[----:B0123-5:R-:W-:Y:S01]  /*1f50*/  ENDCOLLECTIVE ;  /* 0x000000000000791b */ /* 0x02ffe20003800000 */
.L_x_2821:
[----:B------:R-:W-:Y:S05]  /*1f60*/  BSYNC B1 ;  /* 0x0000000000017941 */ /* 0x000fea0003800000 */
.L_x_2820:
        /* <DEDUP_REMOVED lines=8> */
.L_x_2822:
[----:B------:R-:W-:Y:S01]  /*1ff0*/  FADD.FTZ R65, R65, R94 ;  /* 0x0000005e41417221 */ /* 0x000fe20000010000 */
[----:B------:R-:W-:-:S03]  /*2000*/  HFMA2.MMA R97, -RZ, RZ, 0, 1.1920928955078125e-07 ;  /* 0x00000002ff617435 */ /* 0x000fc600000001ff */
[----:B------:R-:W-:Y:S01]  /*2010*/  IMAD.MOV.U32 R98, RZ, RZ, R65 ;  /* 0x000000ffff627224 */ /* 0x000fe200078e0041 */
[----:B------:R-:W-:-:S07]  /*2020*/  MOV R67, R96 ;  /* 0x0000006000437202 */ /* 0x000fce0000000f00 */
[----:B------:R-:W-:Y:S05]  /*2030*/  WARPSYNC.COLLECTIVE R95, `(.L_x_2823) ;  /* 0x000000005f087348 */ /* 0x000fea0003c00000 */
[----:B------:R0:W1:Y:S02]  /*2040*/  SHFL.BFLY P0, R96, R98, R97, R100 ;  /* 0x0c00006162607389 */ /* 0x0000640000000064 */
[----:B01----:R-:W-:Y:S01]  /*2050*/  ENDCOLLECTIVE ;  /* 0x000000000000791b */ /* 0x003fe20003800000 */
.L_x_2823:
[----:B------:R-:W-:-:S05]  /*2060*/  FADD.FTZ R67, R67, R92 ;  /* 0x0000005c43437221 */ /* 0x000fca0000010000 */
[----:B------:R-:W-:Y:S02]  /*2070*/  MOV R98, R67 ;  /* 0x0000004300627202 */ /* 0x000fe40000000f00 */
[----:B------:R-:W-:-:S07]  /*2080*/  MOV R64, R96 ;  /* 0x0000006000407202 */ /* 0x000fce0000000f00 */
[----:B------:R-:W-:Y:S05]  /*2090*/  WARPSYNC.COLLECTIVE R95, `(.L_x_2824) ;  /* 0x000000005f087348 */ /* 0x000fea0003c00000 */
[----:B------:R0:W1:Y:S02]  /*20a0*/  SHFL.BFLY P0, R96, R98, R97, R100 ;  /* 0x0c00006162607389 */ /* 0x0000640000000064 */
[----:B01----:R-:W-:Y:S01]  /*20b0*/  ENDCOLLECTIVE ;  /* 0x000000000000791b */ /* 0x003fe20003800000 */
.L_x_2824:
[----:B------:R-:W-:Y:S01]  /*20c0*/  FADD.FTZ R64, R65, R64 ;  /* 0x0000004041407221 */ /* 0x000fe20000010000 */
[----:B------:R-:W-:-:S03]  /*20d0*/  HFMA2.MMA R97, -RZ, RZ, 0, 2.384185791015625e-07 ;  /* 0x00000004ff617435 */ /* 0x000fc600000001ff */
[----:B------:R-:W-:Y:S01]  /*20e0*/  IMAD.MOV.U32 R98, RZ, RZ, R64 ;  /* 0x000000ffff627224 */ /* 0x000fe200078e0040 */
[----:B------:R-:W-:-:S07]  /*20f0*/  MOV R66, R96 ;  /* 0x0000006000427202 */ /* 0x000fce0000000f00 */
[----:B------:R-:W-:Y:S05]  /*2100*/  WARPSYNC.COLLECTIVE R95, `(.L_x_2825) ;  /* 0x000000005f087348 */ /* 0x000fea0003c00000 */
[----:B------:R0:W1:Y:S02]  /*2110*/  SHFL.BFLY P0, R96, R98, R97, R100 ;  /* 0x0c00006162607389 */ /* 0x0000640000000064 */
[----:B01----:R-:W-:Y:S01]  /*2120*/  ENDCOLLECTIVE ;  /* 0x000000000000791b */ /* 0x003fe20003800000 */
.L_x_2825:
[----:B------:R-:W-:-:S05]  /*2130*/  FADD.FTZ R66, R67, R66 ;  /* 0x0000004243427221 */ /* 0x000fca0000010000 */
[----:B------:R-:W-:Y:S02]  /*2140*/  MOV R98, R66 ;  /* 0x0000004200627202 */ /* 0x000fe40000000f00 */
[----:B------:R-:W-:-:S07]  /*2150*/  MOV R69, R96 ;  /* 0x0000006000457202 */ /* 0x000fce0000000f00 */
[----:B------:R-:W-:Y:S05]  /*2160*/  WARPSYNC.COLLECTIVE R95, `(.L_x_2826) ;  /* 0x000000005f087348 */ /* 0x000fea0003c00000 */
[----:B------:R0:W1:Y:S02]  /*2170*/  SHFL.BFLY P0, R96, R98, R97, R100 ;  /* 0x0c00006162607389 */ /* 0x0000640000000064 */
[----:B01----:R-:W-:Y:S01]  /*2180*/  ENDCOLLECTIVE ;  /* 0x000000000000791b */ /* 0x003fe20003800000 */
.L_x_2826:
[----:B------:R-:W-:Y:S01]  /*2190*/  FADD.FTZ R69, R64, R69 ;  /* 0x0000004540457221 */ /* 0x000fe20000010000 */
[----:B------:R-:W-:-:S03]  /*21a0*/  HFMA2.MMA R97, -RZ, RZ, 0, 4.76837158203125e-07 ;  /* 0x00000008ff617435 */ /* 0x000fc600000001ff */
[----:B------:R-:W-:Y:S01]  /*21b0*/  IMAD.MOV.U32 R98, RZ, RZ, R69 ;  /* 0x000000ffff627224 */ /* 0x000fe200078e0045 */
[----:B------:R-:W-:-:S07]  /*21c0*/  MOV R93, R96 ;  /* 0x00000060005d7202 */ /* 0x000fce0000000f00 */
[----:B------:R-:W-:Y:S05]  /*21d0*/  WARPSYNC.COLLECTIVE R95, `(.L_x_2827) ;  /* 0x000000005f087348 */ /* 0x000fea0003c00000 */
[----:B------:R0:W1:Y:S02]  /*21e0*/  SHFL.BFLY P0, R96, R98, R97, R100 ;  /* 0x0c00006162607389 */ /* 0x0000640000000064 */
[----:B01----:R-:W-:Y:S01]  /*21f0*/  ENDCOLLECTIVE ;  /* 0x000000000000791b */ /* 0x003fe20003800000 */
.L_x_2827:
[----:B------:R-:W-:-:S05]  /*2200*/  FADD.FTZ R93, R66, R93 ;  /* 0x0000005d425d7221 */ /* 0x000fca0000010000 */
[----:B------:R-:W-:Y:S02]  /*2210*/  MOV R98, R93 ;  /* 0x0000005d00627202 */ /* 0x000fe40000000f00 */
[----:B------:R-:W-:-:S07]  /*2220*/  MOV R92, R96 ;  /* 0x00000060005c7202 */ /* 0x000fce0000000f00 */
[----:B------:R-:W-:Y:S05]  /*2230*/  WARPSYNC.COLLECTIVE R95, `(.L_x_2828) ;  /* 0x000000005f087348 */ /* 0x000fea0003c00000 */
[----:B------:R0:W1:Y:S02]  /*2240*/  SHFL.BFLY P0, R96, R98, R97, R100 ;  /* 0x0c00006162607389 */ /* 0x0000640000000064 */
[----:B01----:R-:W-:Y:S01]  /*2250*/  ENDCOLLECTIVE ;  /* 0x000000000000791b */ /* 0x003fe20003800000 */
.L_x_2828:
[----:B------:R-:W-:Y:S01]  /*2260*/  FADD.FTZ R92, R69, R92 ;  /* 0x0000005c455c7221 */ /* 0x000fe20000010000 */
[----:B------:R-:W-:-:S03]  /*2270*/  HFMA2.MMA R97, -RZ, RZ, 0, 9.5367431640625e-07 ;  /* 0x00000010ff617435 */ /* 0x000fc600000001ff */
[----:B------:R-:W-:Y:S01]  /*2280*/  IMAD.MOV.U32 R98, RZ, RZ, R92 ;  /* 0x000000ffff627224 */ /* 0x000fe200078e005c */
[----:B------:R-:W-:-:S07]  /*2290*/  MOV R94, R96 ;  /* 0x00000060005e7202 */ /* 0x000fce0000000f00 */
[----:B------:R-:W-:Y:S05]  /*22a0*/  WARPSYNC.COLLECTIVE R95, `(.L_x_2829) ;  /* 0x000000005f087348 */ /* 0x000fea0003c00000 */
[----:B------:R0:W1:Y:S02]  /*22b0*/  SHFL.BFLY P0, R96, R98, R97, R100 ;  /* 0x0c00006162607389 */ /* 0x0000640000000064 */
[----:B01----:R-:W-:Y:S01]  /*22c0*/  ENDCOLLECTIVE ;  /* 0x000000000000791b */ /* 0x003fe20003800000 */
.L_x_2829:
[----:B------:R-:W-:-:S05]  /*22d0*/  FADD.FTZ R94, R93, R94 ;  /* 0x0000005e5d5e7221 */ /* 0x000fca0000010000 */
[----:B------:R-:W-:Y:S02]  /*22e0*/  MOV R98, R94 ;  /* 0x0000005e00627202 */ /* 0x000fe40000000f00 */
[----:B------:R-:W-:-:S07]  /*22f0*/  MOV R65, R96 ;  /* 0x0000006000417202 */ /* 0x000fce0000000f00 */
[----:B------:R-:W-:Y:S05]  /*2300*/  WARPSYNC.COLLECTIVE R95, `(.L_x_2830) ;  /* 0x000000005f087348 */ /* 0x000fea0003c00000 */
[----:B------:R0:W1:Y:S02]  /*2310*/  SHFL.BFLY P0, R96, R98, R97, R100 ;  /* 0x0c00006162607389 */ /* 0x0000640000000064 */
[----:B01----:R-:W-:Y:S01]  /*2320*/  ENDCOLLECTIVE ;  /* 0x000000000000791b */ /* 0x003fe20003800000 */
.L_x_2830:
[----:B------:R-:W-:Y:S01]  /*2330*/  MOV R67, R96 ;  /* 0x0000006000437202 */ /* 0x000fe20000000f00 */
[----:B------:R-:W-:Y:S06]  /*2340*/  BRA `(.L_x_2831) ;  /* 0xffffffe800007947 */ /* 0x000fec000383ffff */
.L_x_2832:
        /* <DEDUP_REMOVED lines=11> */
.L_x_6550:


//--------------------- .text._ZN10layer_norm13ln_bwd_kernelINS_13Kernel_traitsIf13__nv_bfloat16fS2_fjLj256ELj1ELj4ELj1ELj16ENS_18Kernel_traits_baseILj256EfS2_fS2_fjLj128EEEEELb0ELb1ELb1ELb1EEEvNS_9BwdParamsE --------------------------
	.section	.text._ZN10layer_norm13ln_bwd_kernelINS_13Kernel_traitsIf13__nv_bfloat16fS2_fjLj256ELj1ELj4ELj1ELj16ENS_18Kernel_traits_baseILj256EfS2_fS2_fjLj128EEEEELb0ELb1ELb1ELb1EEEvNS_9BwdParamsE,"ax",@progbits
	.align	128
        .global         _ZN10layer_norm13ln_bwd_kernelINS_13Kernel_traitsIf13__nv_bfloat16fS2_fjLj256ELj1ELj4ELj1ELj16ENS_18Kernel_traits_baseILj256EfS2_fS2_fjLj128EEEEELb0ELb1ELb1ELb1EEEvNS_9BwdParamsE
        .type           _ZN10layer_norm13ln_bwd_kernelINS_13Kernel_traitsIf13__nv_bfloat16fS2_fjLj256ELj1ELj4ELj1ELj16ENS_18Kernel_traits_baseILj256EfS2_fS2_fjLj128EEEEELb0ELb1ELb1ELb1EEEvNS_9BwdParamsE,@function
        .size           _ZN10layer_norm13ln_bwd_kernelINS_13Kernel_traitsIf13__nv_bfloat16fS2_fjLj256ELj1ELj4ELj1ELj16ENS_18Kernel_traits_baseILj256EfS2_fS2_fjLj128EEEEELb0ELb1ELb1ELb1EEEvNS_9BwdParamsE,(.L_x_6551 - _ZN10layer_norm13ln_bwd_kernelINS_13Kernel_traitsIf13__nv_bfloat16fS2_fjLj256ELj1ELj4ELj1ELj16ENS_18Kernel_traits_baseILj256EfS2_fS2_fjLj128EEEEELb0ELb1ELb1ELb1EEEvNS_9BwdParamsE)
        .other          _ZN10layer_norm13ln_bwd_kernelINS_13Kernel_traitsIf13__nv_bfloat16fS2_fjLj256ELj1ELj4ELj1ELj16ENS_18Kernel_traits_baseILj256EfS2_fS2_fjLj128EEEEELb0ELb1ELb1ELb1EEEvNS_9BwdParamsE,@"STO_CUDA_ENTRY STV_DEFAULT"
_ZN10layer_norm13ln_bwd_kernelINS_13Kernel_traitsIf13__nv_bfloat16fS2_fjLj256ELj1ELj4ELj1ELj16ENS_18Kernel_traits_baseILj256EfS2_fS2_fjLj128EEEEELb0ELb1ELb1ELb1EEEvNS_9BwdParamsE:
.text._ZN10layer_norm13ln_bwd_kernelINS_13Kernel_traitsIf13__nv_bfloat16fS2_fjLj256ELj1ELj4ELj1ELj16ENS_18Kernel_traits_baseILj256EfS2_fS2_fjLj128EEEEELb0ELb1ELb1ELb1EEEvNS_9BwdParamsE:
        /* <DEDUP_REMOVED lines=25> */
.L_x_2834:
        /* <DEDUP_REMOVED lines=26> */
.L_x_2856:
[----:B0-----:R-:W0:Y:S08]  /*0330*/  LDC.64 R92, c[0x0][0x288] ;  /* 0x0000a200ff5c7b82 */ /* 0x001e300000000a00 */
[----:B------:R-:W1:Y:S08]  /*0340*/  LDC.64 R94, c[0x0][0x280] ;  /* 0x0000a000ff5e7b82 */ /* 0x000e700000000a00 */
[----:B------:R-:W2:Y:S01]  /*0350*/  LDC.64 R70, c[0x0][0x258] ;  /* 0x00009600ff467b82 */ /* 0x000ea20000000a00 */
[----:B0-----:R-:W-:-:S07]  /*0360*/  IMAD.WIDE R92, R68, 0x4, R92 ;  /* 0x00000004445c7825 */ /* 0x001fce00078e025c */
[----:B------:R-:W0:Y:S01]  /*0370*/  LDC R91, c[0x0][0x218] ;  /* 0x00008600ff5b7b82 */ /* 0x000e220000000800 */
[----:B------:R3:W4:Y:S01]  /*0380*/  LDG.E R98, desc[UR4][R92.64] ;  /* 0x000000045c627981 */ /* 0x000722000c1e1900 */
[----:B-1----:R-:W-:-:S06]  /*0390*/  IMAD.WIDE R94, R68, 0x4, R94 ;  /* 0x00000004445e7825 */ /* 0x002fcc00078e025e */
[----:B------:R-:W3:Y:S01]  /*03a0*/  LDC.64 R96, c[0x0][0x250] ;  /* 0x00009400ff607b82 */ /* 0x000ee20000000a00 */
        /* <DEDUP_REMOVED lines=9> */
[----:B---3--:R-:W-:-:S04]  /*0440*/  IMAD.WIDE R92, R68, 0x4, R96 ;  /* 0x00000004445c7825 */ /* 0x008fc800078e0260 */
[----:B--2---:R-:W-:Y:S01]  /*0450*/  IMAD.WIDE.U32 R64, R0, 0x20, R64 ;  /* 0x0000002000407825 */ /* 0x004fe200078e0040 */
[----:B----4-:R-:W-:-:S13]  /*0460*/  ISETP.GT.AND P6, PT, R98, RZ, PT ;  /* 0x000000ff6200720c */ /* 0x010fda0003fc4270 */
[----:B-1----:R-:W-:Y:S05]  /*0470*/  @P6 BRA `(.L_x_2837) ;  /* 0x0000000000246947 */ /* 0x002fea0003800000 */
        /* <DEDUP_REMOVED lines=9> */
.L_x_2837:
[----:B------:R-:W0:Y:S01]  /*0510*/  LDC.64 R88, c[0x0][0x238] ;  /* 0x00008e00ff587b82 */ /* 0x000e220000000a00 */
[----:B------:R-:W-:Y:S01]  /*0520*/  VIADD R66, R98, 0xffffffff ;  /* 0xffffffff62427836 */ /* 0x000fe20000000000 */
[----:B------:R-:W2:Y:S03]  /*0530*/  LDG.E R92, desc[UR4][R92.64] ;  /* 0x000000045c5c7981 */ /* 0x000ea6000c1e1900 */
[----:B------:R-:W-:-:S03]  /*0540*/  IMAD R66, R66, R91, RZ ;  /* 0x0000005b42427224 */ /* 0x000fc600078e02ff */
[----:B------:R-:W1:Y:S02]  /*0550*/  LDC.64 R80, c[0x0][0x2b8] ;  /* 0x0000ae00ff507b82 */ /* 0x000e640000000a00 */
[----:B------:R-:W-:-:S04]  /*0560*/  SHF.R.S32.HI R3, RZ, 0x1f, R66 ;  /* 0x0000001fff037819 */ /* 0x000fc80000011442 */
[----:B------:R-:W-:Y:S02]  /*0570*/  LEA.HI R3, R3, R66, RZ, 0x3 ;  /* 0x0000004203037211 */ /* 0x000fe400078f18ff */
[----:B------:R-:W-:-:S04]  /*0580*/  LOP3.LUT R66, R69, 0x1f, RZ, 0xc0, !PT ;  /* 0x0000001f45427812 */ /* 0x000fc800078ec0ff */
[----:B------:R-:W-:Y:S01]  /*0590*/  LEA.HI.SX32 R3, R3, R66, 0x1d ;  /* 0x0000004203037211 */ /* 0x000fe200078feaff */
[----:B0-----:R-:W-:-:S05]  /*05a0*/  IMAD.WIDE.U32 R88, R0, 0x20, R88 ;  /* 0x0000002000587825 */ /* 0x001fca00078e0058 */
[----:B------:R-:W3:Y:S01]  /*05b0*/  LDG.E.128 R72, desc[UR4][R88.64] ;  /* 0x0000000458487981 */ /* 0x000ee2000c1e1d00 */
[----:B-1----:R-:W-:-:S03]  /*05c0*/  IMAD.WIDE.U32 R80, R3, 0x10, R80 ;  /* 0x0000001003507825 */ /* 0x002fc600078e0050 */
[----:B------:R0:W4:Y:S04]  /*05d0*/  LDG.E.128 R84, desc[UR4][R88.64+0x10] ;  /* 0x0000100458547981 */ /* 0x000128000c1e1d00 */
[----:B------:R-:W4:Y:S01]  /*05e0*/  LDG.E.128 R80, desc[UR4][R80.64] ;  /* 0x0000000450507981 */ /* 0x000f22000c1e1d00 */
[----:B------:R-:W-:Y:S02]  /*05f0*/  MOV R71, UR12 ;  /* 0x0000000c00477c02 */ /* 0x000fe40008000f00 */
[----:B------:R-:W-:Y:S02]  /*0600*/  MOV R70, UR13 ;  /* 0x0000000d00467c02 */ /* 0x000fe40008000f00 */
        /* <DEDUP_REMOVED lines=8> */
[C---:B0-----:R-:W-:Y:S01]  /*0690*/  FADD.FTZ R89, -R3.reuse, R74 ;  /* 0x0000004a03597221 */ /* 0x041fe20000010100 */
[C---:B----4-:R-:W-:Y:S01]  /*06a0*/  FADD.FTZ R85, -R3.reuse, R85 ;  /* 0x0000005503557221 */ /* 0x050fe20000010100 */
[----:B-1----:R-:W-:Y:S01]  /*06b0*/  FADD.FTZ R65, -R3, R84 ;  /* 0x0000005403417221 */ /* 0x002fe20000010100 */
[C---:B------:R-:W-:Y:S01]  /*06c0*/  PRMT R72, R80.reuse, 0x7632, R72 ;  /* 0x0000763250487816 */ /* 0x040fe20000000048 */
[----:B------:R-:W-:Y:S01]  /*06d0*/  IMAD.U32 R73, R80, 0x10000, RZ ;  /* 0x0001000050497824 */ /* 0x000fe200078e00ff */
[----:B------:R-:W-:Y:S02]  /*06e0*/  PRMT R74, R81, 0x7632, R74 ;  /* 0x00007632514a7816 */ /* 0x000fe4000000004a */
[C---:B------:R-:W-:Y:S02]  /*06f0*/  PRMT R80, R83.reuse, 0x7632, R80 ;  /* 0x0000763253507816 */ /* 0x040fe40000000050 */
[----:B------:R-:W-:Y:S01]  /*0700*/  SHF.L.U32 R99, R83, 0x10, RZ ;  /* 0x0000001053637819 */ /* 0x000fe200000006ff */
[----:B------:R-:W-:Y:S01]  /*0710*/  FADD.FTZ R83, -R3, R86 ;  /* 0x0000005603537221 */ /* 0x000fe20000010100 */
[----:B------:R-:W-:Y:S01]  /*0720*/  SHF.L.U32 R81, R81, 0x10, RZ ;  /* 0x0000001051517819 */ /* 0x000fe200000006ff */
[----:B-----5:R-:W-:Y:S01]  /*0730*/  FMUL.FTZ R89, R2, R89 ;  /* 0x0000005902597220 */ /* 0x020fe20000410000 */
[----:B------:R-:W-:Y:S01]  /*0740*/  PRMT R64, R82, 0x7632, R64 ;  /* 0x0000763252407816 */ /* 0x000fe20000000040 */
[C---:B------:R-:W-:Y:S01]  /*0750*/  FADD.FTZ R75, -R3.reuse, R75 ;  /* 0x0000004b034b7221 */ /* 0x040fe20000010100 */
[----:B------:R-:W-:Y:S01]  /*0760*/  FADD.FTZ R101, -R3, R87 ;  /* 0x0000005703657221 */ /* 0x000fe20000010100 */
[----:B------:R-:W-:-:S02]  /*0770*/  IMAD.U32 R72, R72, 0x10000, RZ ;  /* 0x0001000048487824 */ /* 0x000fc400078e00ff */
[----:B------:R-:W-:Y:S01]  /*0780*/  FMUL.FTZ R84, R24, R73 ;  /* 0x0000004918547220 */ /* 0x000fe20000410000 */
[C---:B------:R-:W-:Y:S01]  /*0790*/  FMUL.FTZ R3, R2.reuse, R93 ;  /* 0x0000005d02037220 */ /* 0x040fe20000410000 */
[C---:B------:R-:W-:Y:S01]  /*07a0*/  FMUL.FTZ R86, R2.reuse, R85 ;  /* 0x0000005502567220 */ /* 0x040fe20000410000 */
[----:B------:R-:W-:Y:S01]  /*07b0*/  FMUL.FTZ R85, R2, R83 ;  /* 0x0000005302557220 */ /* 0x000fe20000410000 */
[-C--:B------:R-:W-:Y:S01]  /*07c0*/  FFMA.FTZ R30, R89, R81.reuse, R30 ;  /* 0x00000051591e7223 */ /* 0x080fe2000001001e */
[----:B------:R-:W-:Y:S01]  /*07d0*/  FADD.FTZ R38, R38, R81 ;  /* 0x0000005126267221 */ /* 0x000fe20000010000 */
[----:B------:R-:W-:Y:S01]  /*07e0*/  FMUL.FTZ R83, R26, R81 ;  /* 0x000000511a537220 */ /* 0x000fe20000410000 */
[----:B------:R-:W-:Y:S01]  /*07f0*/  SHF.L.U32 R92, R64, 0x10, RZ ;  /* 0x00000010405c7819 */ /* 0x000fe200000006ff */
[C---:B------:R-:W-:Y:S01]  /*0800*/  FMUL.FTZ R90, R2.reuse, R95 ;  /* 0x0000005f025a7220 */ /* 0x040fe20000410000 */
[----:B------:R-:W-:Y:S01]  /*0810*/  FMUL.FTZ R87, R2, R65 ;  /* 0x0000004102577220 */ /* 0x000fe20000410000 */
[----:B------:R-:W-:Y:S01]  /*0820*/  FMUL.FTZ R81, R25, R72 ;  /* 0x0000004819517220 */ /* 0x000fe20000410000 */
[----:B------:R-:W-:Y:S01]  /*0830*/  FADD.FTZ R64, RZ, R84 ;  /* 0x00000054ff407221 */ /* 0x000fe20000010000 */
[----:B------:R-:W-:Y:S01]  /*0840*/  FFMA.FTZ R65, R3, R84, RZ ;  /* 0x0000005403417223 */ /* 0x000fe200000100ff */
[----:B------:R-:W-:Y:S01]  /*0850*/  SHF.L.U32 R74, R74, 0x10, RZ ;  /* 0x000000104a4a7819 */ /* 0x000fe200000006ff */
[----:B------:R-:W-:Y:S01]  /*0860*/  FFMA.FTZ R29, R90, R72, R29 ;  /* 0x000000485a1d7223 */ /* 0x000fe2000001001d */
[----:B------:R-:W-:Y:S01]  /*0870*/  FADD.FTZ R37, R37, R72 ;  /* 0x0000004825257221 */ /* 0x000fe20000010000 */
[----:B------:R-:W-:Y:S01]  /*0880*/  FADD.FTZ R64, R64, R81 ;  /* 0x0000005140407221 */ /* 0x000fe20000010000 */
[----:B------:R-:W-:Y:S01]  /*0890*/  FFMA.FTZ R72, R90, R81, R65 ;  /* 0x000000515a487223 */ /* 0x000fe20000010041 */
[----:B------:R-:W-:Y:S01]  /*08a0*/  SHF.L.U32 R97, R82, 0x10, RZ ;  /* 0x0000001052617819 */ /* 0x000fe200000006ff */
[----:B------:R-:W-:Y:S01]  /*08b0*/  FFMA.FTZ R28, R3, R73, R28 ;  /* 0x00000049031c7223 */ /* 0x000fe2000001001c */
[----:B------:R-:W-:Y:S01]  /*08c0*/  SHF.L.U32 R96, R80, 0x10, RZ ;  /* 0x0000001050607819 */ /* 0x000fe200000006ff */
[----:B------:R-:W-:Y:S01]  /*08d0*/  FADD.FTZ R36, R36, R73 ;  /* 0x0000004924247221 */ /* 0x000fe20000010000 */
[----:B------:R-:W-:Y:S01]  /*08e0*/  FMUL.FTZ R80, R27, R74 ;  /* 0x0000004a1b507220 */ /* 0x000fe20000410000 */
[----:B------:R-:W-:Y:S01]  /*08f0*/  FADD.FTZ R65, R64, R83 ;  /* 0x0000005340417221 */ /* 0x000fe20000010000 */
[----:B------:R-:W-:Y:S01]  /*0900*/  FMUL.FTZ R88, R2, R75 ;  /* 0x0000004b02587220 */ /* 0x000fe20000410000 */
[----:B------:R-:W-:Y:S01]  /*0910*/  FFMA.FTZ R73, R89, R83, R72 ;  /* 0x0000005359497223 */ /* 0x000fe20000010048 */
[----:B------:R-:W-:Y:S01]  /*0920*/  FMUL.FTZ R82, R20, R97 ;  /* 0x0000006114527220 */ /* 0x000fe20000410000 */
[----:B------:R-:W-:-:S02]  /*0930*/  FADD.FTZ R65, R65, R80 ;  /* 0x0000005041417221 */ /* 0x000fc40000010000 */
[----:B------:R-:W-:Y:S01]  /*0940*/  FFMA.FTZ R64, R88, R80, R73 ;  /* 0x0000005058407223 */ /* 0x000fe20000010049 */
[----:B------:R-:W-:Y:S01]  /*0950*/  FMUL.FTZ R75, R21, R92 ;  /* 0x0000005c154b7220 */ /* 0x000fe20000410000 */
[----:B------:R-:W-:Y:S02]  /*0960*/  FADD.FTZ R72, R65, R82 ;  /* 0x0000005241487221 */ /* 0x000fe40000010000 */
[----:B------:R-:W-:Y:S01]  /*0970*/  FFMA.FTZ R65, R87, R82, R64 ;  /* 0x0000005257417223 */ /* 0x000fe20000010040 */
[----:B------:R-:W-:Y:S01]  /*0980*/  FADD.FTZ R41, R41, R92 ;  /* 0x0000005c29297221 */ /* 0x000fe20000010000 */
[----:B------:R-:W-:Y:S01]  /*0990*/  FFMA.FTZ R33, R86, R92, R33 ;  /* 0x0000005c56217223 */ /* 0x000fe20000010021 */
[----:B------:R-:W-:Y:S01]  /*09a0*/  FMUL.FTZ R73, R22, R99 ;  /* 0x0000006316497220 */ /* 0x000fe20000410000 */
[----:B------:R-:W-:Y:S01]  /*09b0*/  FADD.FTZ R64, R72, R75 ;  /* 0x0000004b48407221 */ /* 0x000fe20000010000 */
[----:B------:R-:W-:Y:S01]  /*09c0*/  FFMA.FTZ R92, R86, R75, R65 ;  /* 0x0000004b565c7223 */ /* 0x000fe20000010041 */
[----:B------:R-:W-:Y:S01]  /*09d0*/  FFMA.FTZ R31, R88, R74, R31 ;  /* 0x0000004a581f7223 */ /* 0x000fe2000001001f */
[----:B------:R-:W-:Y:S01]  /*09e0*/  FADD.FTZ R39, R39, R74 ;  /* 0x0000004a27277221 */ /* 0x000fe20000010000 */
        /* <DEDUP_REMOVED lines=12> */
.L_x_2838:
[----:B------:R-:W-:Y:S05]  /*0ab0*/  BSYNC B1 ;  /* 0x0000000000017941 */ /* 0x000fea0003800000 */
.L_x_2836:
        /* <DEDUP_REMOVED lines=20> */
.L_x_2868:
[----:B-----5:R-:W-:-:S13]  /*0c00*/  ISETP.GE.AND P5, PT, R94, 0x1, PT ;  /* 0x000000015e00780c */ /* 0x020fda0003fa6270 */
[----:B------:R-:W3:Y:S01]  /*0c10*/  @P5 LDC.64 R64, c[0x0][0x220] ;  /* 0x00008800ff405b82 */ /* 0x000ee20000000a00 */
[----:B------:R-:W-:Y:S01]  /*0c20*/  @P5 VIADD R94, R94, 0xffffffff ;  /* 0xffffffff5e5e5836 */ /* 0x000fe20000000000 */
[----:B------:R-:W-:-:S03]  /*0c30*/  @P5 LOP3.LUT R66, R69, 0x1f, RZ, 0xc0, !PT ;  /* 0x0000001f45425812 */ /* 0x000fc600078ec0ff */
[----:B------:R-:W-:Y:S01]  /*0c40*/  @P5 IMAD R94, R94, R91, RZ ;  /* 0x0000005b5e5e5224 */ /* 0x000fe200078e02ff */
[----:B------:R-:W-:Y:S01]  /*0c50*/  HFMA2.MMA R91, -RZ, RZ, 0, 0 ;  /* 0x00000000ff5b7435 */ /* 0x000fe200000001ff */
[----:B-1----:R-:W-:Y:S01]  /*0c60*/  FADD.FTZ R102, R99, R102 ;  /* 0x0000006663667221 */ /* 0x002fe20000010000 */
[----:B------:R-:W1:Y:S02]  /*0c70*/  @P5 LDC R104, c[0x0][0x29c] ;  /* 0x0000a700ff685b82 */ /* 0x000e640000000800 */
[----:B------:R-:W-:-:S04]  /*0c80*/  @P5 SHF.R.S32.HI R93, RZ, 0x1f, R94 ;  /* 0x0000001fff5d5819 */ /* 0x000fc8000001145e */
[----:B------:R-:W-:Y:S02]  /*0c90*/  @P5 LEA.HI R93, R93, R94, RZ, 0x3 ;  /* 0x0000005e5d5d5211 */ /* 0x000fe400078f18ff */
[----:B0-----:R-:W0:Y:S02]  /*0ca0*/  @P5 LDC R99, c[0x0][0x29c] ;  /* 0x0000a700ff635b82 */ /* 0x001e240000000800 */
[----:B------:R-:W-:-:S05]  /*0cb0*/  @P5 LEA.HI.SX32 R91, R93, R66, 0x1d ;  /* 0x000000425d5b5211 */ /* 0x000fca00078feaff */
[----:B---3--:R-:W-:Y:S01]  /*0cc0*/  @P5 IMAD.WIDE.U32 R92, R91, 0x10, R64 ;  /* 0x000000105b5c5825 */ /* 0x008fe200078e0040 */
[----:B------:R-:W3:Y:S01]  /*0cd0*/  @P5 LDC R106, c[0x0][0x29c] ;  /* 0x0000a700ff6a5b82 */ /* 0x000ee20000000800 */
[C---:B------:R-:W-:Y:S02]  /*0ce0*/  @!P6 ISETP.NE.U32.AND P1, PT, R71.reuse, RZ, PT ;  /* 0x000000ff4700e20c */ /* 0x040fe40003f25070 */
[----:B------:R-:W-:Y:S01]  /*0cf0*/  @!P6 ISETP.NE.U32.AND P0, PT, R71, RZ, PT ;  /* 0x000000ff4700e20c */ /* 0x000fe20003f05070 */
[----:B------:R4:W5:Y:S01]  /*0d00*/  @P5 LDG.E.128 R76, desc[UR4][R92.64] ;  /* 0x000000045c4c5981 */ /* 0x000962000c1e1d00 */
[----:B------:R-:W-:Y:S01]  /*0d10*/  ISETP.NE.AND P4, PT, R67, RZ, PT ;  /* 0x000000ff4300720c */ /* 0x000fe20003f85270 */
[----:B------:R-:W-:Y:S01]  /*0d20*/  BSSY B1, `(.L_x_2840) ;  /* 0x0000019000017945 */ /* 0x000fe20003800000 */
[C---:B------:R-:W-:Y:S01]  /*0d30*/  @!P6 ISETP.NE.AND.EX P1, PT, R70.reuse, RZ, PT, P1 ;  /* 0x000000ff4600e20c */ /* 0x040fe20003f25310 */
[----:B------:R-:W0:Y:S01]  /*0d40*/  LDC.64 R64, c[0x0][0x308] ;  /* 0x0000c200ff407b82 */ /* 0x000e220000000a00 */
[----:B------:R-:W-:-:S02]  /*0d50*/  @!P6 ISETP.NE.AND.EX P0, PT, R70, RZ, PT, P0 ;  /* 0x000000ff4600e20c */ /* 0x000fc40003f05300 */
[----:B------:R-:W-:Y:S02]  /*0d60*/  @!P6 FSEL R95, R8, RZ, P1 ;  /* 0x000000ff085fe208 */ /* 0x000fe40000800000 */
[C---:B------:R-:W-:Y:S01]  /*0d70*/  @!P6 ISETP.NE.U32.AND P3, PT, R71.reuse, RZ, PT ;  /* 0x000000ff4700e20c */ /* 0x040fe20003f65070 */
[----:B----4-:R-:W-:Y:S01]  /*0d80*/  FMUL.FTZ R92, R102, UR10 ;  /* 0x0000000a665c7c20 */ /* 0x010fe20008410000 */
[----:B--2---:R-:W-:Y:S01]  /*0d90*/  FADD.FTZ R93, R100, R103 ;  /* 0x00000067645d7221 */ /* 0x004fe20000010000 */
[----:B------:R-:W2:Y:S01]  /*0da0*/  @P5 LDC R107, c[0x0][0x29c] ;  /* 0x0000a700ff6b5b82 */ /* 0x000ea20000000800 */
[----:B------:R-:W-:Y:S02]  /*0db0*/  @!P6 ISETP.NE.U32.AND P2, PT, R71, RZ, PT ;  /* 0x000000ff4700e20c */ /* 0x000fe40003f45070 */
[----:B------:R-:W-:Y:S01]  /*0dc0*/  FSEL R92, R92, RZ, !P4 ;  /* 0x000000ff5c5c7208 */ /* 0x000fe20006000000 */
[----:B------:R-:W-:Y:S01]  /*0dd0*/  FMUL.FTZ R93, R93, UR10 ;  /* 0x0000000a5d5d7c20 */ /* 0x000fe20008410000 */
[----:B------:R-:W-:-:S02]  /*0de0*/  @!P6 ISETP.NE.U32.AND P4, PT, R71, RZ, PT ;  /* 0x000000ff4700e20c */ /* 0x000fc40003f85070 */
[----:B------:R-:W-:Y:S01]  /*0df0*/  @!P6 ISETP.NE.U32.AND P1, PT, R71, RZ, PT ;  /* 0x000000ff4700e20c */ /* 0x000fe20003f25070 */
[----:B------:R-:W4:Y:S01]  /*0e00*/  @P5 LDC R101, c[0x0][0x29c] ;  /* 0x0000a700ff655b82 */ /* 0x000f220000000800 */
[----:B------:R-:W-:-:S07]  /*0e10*/  @!P6 FSEL R100, R9, RZ, P0 ;  /* 0x000000ff0964e208 */ /* 0x000fce0000000000 */
[----:B------:R-:W0:Y:S08]  /*0e20*/  @P5 LDC R98, c[0x0][0x29c] ;  /* 0x0000a700ff625b82 */ /* 0x000e300000000800 */
[----:B------:R-:W0:Y:S01]  /*0e30*/  @P5 LDC R96, c[0x0][0x29c] ;  /* 0x0000a700ff605b82 */ /* 0x000e220000000800 */
[----:B-1----:R-:W-:Y:S05]  /*0e40*/  @!P6 BRA `(.L_x_2841) ;  /* 0x000000000018e947 */ /* 0x002fea0003800000 */
[----:B------:R-:W-:Y:S01]  /*0e50*/  ISETP.NE.U32.AND P0, PT, R71, RZ, PT ;  /* 0x000000ff4700720c */ /* 0x000fe20003f05070 */
[----:B------:R-:W-:-:S03]  /*0e60*/  FFMA.FTZ R95, R3, R93, R92 ;  /* 0x0000005d035f7223 */ /* 0x000fc6000001005c */
[----:B------:R-:W-:Y:S01]  /*0e70*/  ISETP.NE.AND.EX P0, PT, R70, RZ, PT, P0 ;  /* 0x000000ff4600720c */ /* 0x000fe20003f05300 */
[----:B------:R-:W-:-:S04]  /*0e80*/  FADD.FTZ R95, R84, -R95 ;  /* 0x8000005f545f7221 */ /* 0x000fc80000010000 */
[----:B------:R-:W-:-:S08]  /*0e90*/  FMUL.FTZ R95, R2, R95 ;  /* 0x0000005f025f7220 */ /* 0x000fd00000410000 */
[----:B------:R-:W-:-:S07]  /*0ea0*/  @P0 FADD.FTZ R95, R8, R95 ;  /* 0x0000005f085f0221 */ /* 0x000fce0000010000 */
.L_x_2841:
[----:B------:R-:W-:Y:S05]  /*0eb0*/  BSYNC B1 ;  /* 0x0000000000017941 */ /* 0x000fea0003800000 */
.L_x_2840:
[----:B------:R-:W-:Y:S04]  /*0ec0*/  BSSY B1, `(.L_x_2842) ;  /* 0x0000008000017945 */ /* 0x000fe80003800000 */
[----:B------:R-:W-:Y:S05]  /*0ed0*/  @!P6 BRA `(.L_x_2843) ;  /* 0x000000000018e947 */ /* 0x000fea0003800000 */
[----:B------:R-:W-:Y:S01]  /*0ee0*/  ISETP.NE.U32.AND P0, PT, R71, RZ, PT ;  /* 0x000000ff4700720c */ /* 0x000fe20003f05070 */
[----:B------:R-:W-:-:S03]  /*0ef0*/  FFMA.FTZ R94, R90, R93, R92 ;  /* 0x0000005d5a5e7223 */ /* 0x000fc6000001005c */
[----:B------:R-:W-:Y:S01]  /*0f00*/  ISETP.NE.AND.EX P0, PT, R70, RZ, PT, P0 ;  /* 0x000000ff4600720c */ /* 0x000fe20003f05300 */
[----:B------:R-:W-:-:S04]  /*0f10*/  FADD.FTZ R97, R81, -R94 ;  /* 0x8000005e51617221 */ /* 0x000fc80000010000 */
[----:B------:R-:W-:-:S08]  /*0f20*/  FMUL.FTZ R100, R2, R97 ;  /* 0x0000006102647220 */ /* 0x000fd00000410000 */
[----:B------:R-:W-:-:S07]  /*0f30*/  @P0 FADD.FTZ R100, R9, R100 ;  /* 0x0000006409640221 */ /* 0x000fce0000010000 */
.L_x_2843:
[----:B------:R-:W-:Y:S05]  /*0f40*/  BSYNC B1 ;  /* 0x0000000000017941 */ /* 0x000fea0003800000 */
.L_x_2842:
[C---:B------:R-:W-:Y:S01]  /*0f50*/  @!P6 ISETP.NE.AND.EX P3, PT, R70.reuse, RZ, PT, P3 ;  /* 0x000000ff4600e20c */ /* 0x040fe20003f65330 */
[----:B------:R-:W-:Y:S01]  /*0f60*/  BSSY B1, `(.L_x_2844) ;  /* 0x000000e000017945 */ /* 0x000fe20003800000 */
[----:B------:R-:W-:Y:S01]  /*0f70*/  @!P6 ISETP.NE.U32.AND P0, PT, R71, RZ, PT ;  /* 0x000000ff4700e20c */ /* 0x000fe20003f05070 */
[----:B------:R-:W-:Y:S01]  /*0f80*/  @P5 FMUL.FTZ R97, R95, R104 ;  /* 0x000000685f615220 */ /* 0x000fe20000410000 */
[----:B------:R-:W-:Y:S01]  /*0f90*/  @!P6 ISETP.NE.AND.EX P4, PT, R70, RZ, PT, P4 ;  /* 0x000000ff4600e20c */ /* 0x000fe20003f85340 */
[----:B0-----:R-:W-:Y:S01]  /*0fa0*/  @P5 FMUL.FTZ R94, R100, R99 ;  /* 0x00000063645e5220 */ /* 0x001fe20000410000 */
        /* <DEDUP_REMOVED lines=9> */
.L_x_2845:
[----:B------:R-:W-:Y:S05]  /*1040*/  BSYNC B1 ;  /* 0x0000000000017941 */ /* 0x000fea0003800000 */
.L_x_2844:
[----:B---3--:R-:W-:Y:S01]  /*1050*/  @P5 FMUL.FTZ R99, R105, R106 ;  /* 0x0000006a69635220 */ /* 0x008fe20000410000 */
[----:B------:R-:W-:Y:S01]  /*1060*/  @P5 FMUL.FTZ R104, R16, R97 ;  /* 0x0000006110685220 */ /* 0x000fe20000410000 */
[----:B------:R-:W-:Y:S01]  /*1070*/  @P5 FMUL.FTZ R103, R17, R94 ;  /* 0x0000005e11675220 */ /* 0x000fe20000410000 */
[----:B------:R-:W-:Y:S01]  /*1080*/  @!P6 ISETP.NE.AND.EX P2, PT, R70, RZ, PT, P2 ;  /* 0x000000ff4600e20c */ /* 0x000fe20003f45320 */
[----:B------:R-:W-:Y:S01]  /*1090*/  @P5 FMUL.FTZ R102, R18, R99 ;  /* 0x0000006312665220 */ /* 0x000fe20000410000 */
[----:B------:R-:W-:Y:S01]  /*10a0*/  BSSY B1, `(.L_x_2846) ;  /* 0x000000d000017945 */ /* 0x000fe20003800000 */
[----:B------:R-:W-:Y:S02]  /*10b0*/  @!P6 ISETP.NE.AND.EX P0, PT, R70, RZ, PT, P0 ;  /* 0x000000ff4600e20c */ /* 0x000fe40003f05300 */
[----:B------:R-:W-:Y:S02]  /*10c0*/  @P5 F2FP.BF16.F32.PACK_AB R104, RZ, R104 ;  /* 0x00000068ff68523e */ /* 0x000fe400000010ff */
[----:B------:R-:W-:-:S02]  /*10d0*/  @P5 F2FP.BF16.F32.PACK_AB R103, RZ, R103 ;  /* 0x00000067ff67523e */ /* 0x000fc400000010ff */
        /* <DEDUP_REMOVED lines=9> */
.L_x_2847:
[----:B------:R-:W-:Y:S05]  /*1170*/  BSYNC B1 ;  /* 0x0000000000017941 */ /* 0x000fea0003800000 */
.L_x_2846:
[----:B------:R-:W-:Y:S01]  /*1180*/  BSSY B1, `(.L_x_2848) ;  /* 0x000000a000017945 */ /* 0x000fe20003800000 */
[----:B--2---:R-:W-:Y:S01]  /*1190*/  @P5 FMUL.FTZ R106, R108, R107 ;  /* 0x0000006b6c6a5220 */ /* 0x004fe20000410000 */
        /* <DEDUP_REMOVED lines=8> */
.L_x_2849:
[----:B------:R-:W-:Y:S05]  /*1220*/  BSYNC B1 ;  /* 0x0000000000017941 */ /* 0x000fea0003800000 */
.L_x_2848:
[----:B------:R-:W-:Y:S01]  /*1230*/  BSSY B1, `(.L_x_2850) ;  /* 0x000000b000017945 */ /* 0x000fe20003800000 */
[----:B------:R-:W-:Y:S01]  /*1240*/  @P5 FMUL.FTZ R109, R19, R106 ;  /* 0x0000006a136d5220 */ /* 0x000fe20000410000 */
[----:B----4-:R-:W-:Y:S01]  /*1250*/  @P5 FMUL.FTZ R101, R111, R101 ;  /* 0x000000656f655220 */ /* 0x010fe20000410000 */
        /* <DEDUP_REMOVED lines=8> */
.L_x_2851:
[----:B------:R-:W-:Y:S05]  /*12e0*/  BSYNC B1 ;  /* 0x0000000000017941 */ /* 0x000fea0003800000 */
.L_x_2850:
[----:B------:R-:W-:Y:S01]  /*12f0*/  BSSY B1, `(.L_x_2852) ;  /* 0x000000a000017945 */ /* 0x000fe20003800000 */
[----:B------:R-:W-:Y:S01]  /*1300*/  @P5 FMUL.FTZ R98, R112, R98 ;  /* 0x0000006270625220 */ /* 0x000fe20000410000 */
        /* <DEDUP_REMOVED lines=8> */
.L_x_2853:
[----:B------:R-:W-:Y:S05]  /*1390*/  BSYNC B1 ;  /* 0x0000000000017941 */ /* 0x000fea0003800000 */
.L_x_2852:
[----:B------:R-:W-:Y:S01]  /*13a0*/  ISETP.NE.U32.AND P0, PT, R64, RZ, PT ;  /* 0x000000ff4000720c */ /* 0x000fe20003f05070 */
[----:B------:R-:W-:Y:S01]  /*13b0*/  @P5 FMUL.FTZ R107, R115, R96 ;  /* 0x00000060736b5220 */ /* 0x000fe20000410000 */
[----:B------:R-:W-:Y:S01]  /*13c0*/  @P5 FMUL.FTZ R110, R12, R101 ;  /* 0x000000650c6e5220 */ /* 0x000fe20000410000 */
[----:B------:R-:W-:Y:S01]  /*13d0*/  @P5 FMUL.FTZ R113, R13, R98 ;  /* 0x000000620d715220 */ /* 0x000fe20000410000 */
[----:B------:R-:W-:Y:S01]  /*13e0*/  ISETP.NE.AND.EX P0, PT, R65, RZ, PT, P0 ;  /* 0x000000ff4100720c */ /* 0x000fe20003f05300 */
[----:B------:R-:W-:Y:S01]  /*13f0*/  @P5 FMUL.FTZ R114, R14, R107 ;  /* 0x0000006b0e725220 */ /* 0x000fe20000410000 */
[----:B------:R-:W-:Y:S01]  /*1400*/  @P5 F2FP.BF16.F32.PACK_AB R96, RZ, R109 ;  /* 0x0000006dff60523e */ /* 0x000fe200000010ff */
[----:B------:R-:W-:Y:S01]  /*1410*/  BSSY B1, `(.L_x_2854) ;  /* 0x000002d000017945 */ /* 0x000fe20003800000 */
[----:B------:R-:W-:Y:S02]  /*1420*/  SEL R53, R100, R53, P0 ;  /* 0x0000003564357207 */ /* 0x000fe40000000000 */
[----:B------:R-:W-:-:S02]  /*1430*/  SEL R52, R95, R52, P0 ;  /* 0x000000345f347207 */ /* 0x000fc40000000000 */
[C---:B-----5:R-:W-:Y:S02]  /*1440*/  @P5 PRMT R100, R76.reuse, 0x7632, R100 ;  /* 0x000076324c645816 */ /* 0x060fe40000000064 */
[----:B------:R-:W-:Y:S02]  /*1450*/  @P5 SHF.L.U32 R95, R76, 0x10, RZ ;  /* 0x000000104c5f5819 */ /* 0x000fe400000006ff */
[----:B------:R-:W-:Y:S02]  /*1460*/  @P5 SHF.L.U32 R100, R100, 0x10, RZ ;  /* 0x0000001064645819 */ /* 0x000fe400000006ff */
[----:B------:R-:W-:Y:S01]  /*1470*/  SEL R54, R105, R54, P0 ;  /* 0x0000003669367207 */ /* 0x000fe20000000000 */
[----:B------:R-:W-:Y:S01]  /*1480*/  @P5 FFMA.FTZ R44, R97, R95, R44 ;  /* 0x0000005f612c5223 */ /* 0x000fe2000001002c */
[----:B------:R-:W-:Y:S01]  /*1490*/  @P5 PRMT R105, R77, 0x7632, R105 ;  /* 0x000076324d695816 */ /* 0x000fe20000000069 */
[----:B------:R-:W-:Y:S01]  /*14a0*/  @P5 FFMA.FTZ R45, R94, R100, R45 ;  /* 0x000000645e2d5223 */ /* 0x000fe2000001002d */
[----:B------:R-:W-:Y:S01]  /*14b0*/  @P5 PRMT R95, R78, 0x7632, R95 ;  /* 0x000076324e5f5816 */ /* 0x000fe2000000005f */
[----:B------:R-:W-:Y:S01]  /*14c0*/  @P5 IMAD.U32 R97, R79, 0x10000, RZ ;  /* 0x000100004f615824 */ /* 0x000fe200078e00ff */
[----:B------:R-:W-:-:S02]  /*14d0*/  @P5 F2FP.BF16.F32.PACK_AB R109, RZ, R110 ;  /* 0x0000006eff6d523e */ /* 0x000fc400000010ff */
[----:B------:R-:W-:Y:S01]  /*14e0*/  @!P6 ISETP.NE.U32.AND P1, PT, R71, RZ, PT ;  /* 0x000000ff4700e20c */ /* 0x000fe20003f25070 */
[----:B------:R-:W-:Y:S01]  /*14f0*/  @P5 FFMA.FTZ R50, R107, R97, R50 ;  /* 0x000000616b325223 */ /* 0x000fe20000010032 */
[----:B------:R-:W-:Y:S02]  /*1500*/  @P5 SHF.L.U32 R94, R78, 0x10, RZ ;  /* 0x000000104e5e5819 */ /* 0x000fe400000006ff */
[----:B------:R-:W-:Y:S01]  /*1510*/  @P5 PRMT R56, R104, 0x7610, R56 ;  /* 0x0000761068385816 */ /* 0x000fe20000000038 */
[----:B------:R-:W-:Y:S01]  /*1520*/  @P5 IMAD.U32 R104, R77, 0x10000, RZ ;  /* 0x000100004d685824 */ /* 0x000fe200078e00ff */
[----:B------:R-:W-:Y:S01]  /*1530*/  @P5 SHF.L.U32 R105, R105, 0x10, RZ ;  /* 0x0000001069695819 */ /* 0x000fe200000006ff */
[----:B------:R-:W-:Y:S01]  /*1540*/  @P5 FFMA.FTZ R48, R101, R94, R48 ;  /* 0x0000005e65305223 */ /* 0x000fe20000010030 */
[----:B------:R-:W-:Y:S01]  /*1550*/  @P5 SHF.L.U32 R95, R95, 0x10, RZ ;  /* 0x000000105f5f5819 */ /* 0x000fe200000006ff */
[----:B------:R-:W-:Y:S01]  /*1560*/  @P5 FFMA.FTZ R46, R99, R104, R46 ;  /* 0x00000068632e5223 */ /* 0x000fe2000001002e */
[----:B------:R-:W-:Y:S01]  /*1570*/  @P5 F2FP.BF16.F32.PACK_AB R110, RZ, R113 ;  /* 0x00000071ff6e523e */ /* 0x000fe200000010ff */
[----:B------:R-:W-:Y:S01]  /*1580*/  @P5 FFMA.FTZ R47, R106, R105, R47 ;  /* 0x000000696a2f5223 */ /* 0x000fe2000001002f */
[----:B------:R-:W-:Y:S01]  /*1590*/  @P5 F2FP.BF16.F32.PACK_AB R114, RZ, R114 ;  /* 0x00000072ff72523e */ /* 0x000fe200000010ff */
[----:B------:R-:W-:Y:S01]  /*15a0*/  @P5 FFMA.FTZ R49, R98, R95, R49 ;  /* 0x0000005f62315223 */ /* 0x000fe20000010031 */
[----:B------:R-:W-:-:S02]  /*15b0*/  @P5 PRMT R57, R102, 0x7610, R57 ;  /* 0x0000761066395816 */ /* 0x000fc40000000039 */
[----:B------:R-:W-:Y:S02]  /*15c0*/  @!P6 ISETP.NE.AND.EX P1, PT, R70, RZ, PT, P1 ;  /* 0x000000ff4600e20c */ /* 0x000fe40003f25310 */
[----:B------:R-:W-:Y:S02]  /*15d0*/  @P5 PRMT R58, R109, 0x7610, R58 ;  /* 0x000076106d3a5816 */ /* 0x000fe4000000003a */
[----:B------:R-:W-:Y:S02]  /*15e0*/  SEL R55, R108, R55, P0 ;  /* 0x000000376c377207 */ /* 0x000fe40000000000 */
[----:B------:R-:W-:Y:S02]  /*15f0*/  SEL R60, R111, R60, P0 ;  /* 0x0000003c6f3c7207 */ /* 0x000fe40000000000 */
[----:B------:R-:W-:Y:S02]  /*1600*/  SEL R61, R112, R61, P0 ;  /* 0x0000003d703d7207 */ /* 0x000fe40000000000 */
[----:B------:R-:W-:-:S02]  /*1610*/  SEL R62, R115, R62, P0 ;  /* 0x0000003e733e7207 */ /* 0x000fc40000000000 */
[----:B------:R-:W-:Y:S02]  /*1620*/  @P5 PRMT R56, R56, 0x5410, R103 ;  /* 0x0000541038385816 */ /* 0x000fe40000000067 */
        /* <DEDUP_REMOVED lines=11> */
.L_x_2855:
[----:B------:R-:W-:Y:S05]  /*16e0*/  BSYNC B1 ;  /* 0x0000000000017941 */ /* 0x000fea0003800000 */
.L_x_2854:
[----:B------:R-:W-:Y:S01]  /*16f0*/  ISETP.NE.U32.AND P1, PT, R64, RZ, PT ;  /* 0x000000ff4000720c */ /* 0x000fe20003f25070 */
[----:B------:R-:W0:Y:S01]  /*1700*/  @P5 LDC R95, c[0x0][0x29c] ;  /* 0x0000a700ff5f5b82 */ /* 0x000e220000000800 */
[----:B------:R-:W-:Y:S02]  /*1710*/  SEL R63, R94, R63, P0 ;  /* 0x0000003f5e3f7207 */ /* 0x000fe40000000000 */
[----:B------:R-:W-:-:S05]  /*1720*/  ISETP.NE.AND.EX P1, PT, R65, RZ, PT, P1 ;  /* 0x000000ff4100720c */ /* 0x000fca0003f25310 */
[----:B------:R-:W1:Y:S08]  /*1730*/  @P5 LDC.64 R70, c[0x0][0x2f8] ;  /* 0x0000be00ff465b82 */ /* 0x000e700000000a00 */
[----:B------:R-:W2:Y:S08]  /*1740*/  @P1 LDC.64 R92, c[0x0][0x308] ;  /* 0x0000c200ff5c1b82 */ /* 0x000eb00000000a00 */
[----:B------:R-:W3:Y:S01]  /*1750*/  LDC.64 R64, c[0x0][0x210] ;  /* 0x00008400ff407b82 */ /* 0x000ee20000000a00 */
[----:B0-----:R-:W-:-:S04]  /*1760*/  @P5 FMUL.FTZ R2, R94, R95 ;  /* 0x0000005f5e025220 */ /* 0x001fc80000410000 */
[----:B------:R-:W-:Y:S01]  /*1770*/  @P5 FMUL.FTZ R95, R15, R2 ;  /* 0x000000020f5f5220 */ /* 0x000fe20000410000 */
[----:B-1----:R-:W-:-:S04]  /*1780*/  @P5 IMAD.WIDE.U32 R70, R91, 0x10, R70 ;  /* 0x000000105b465825 */ /* 0x002fc800078e0046 */
[----:B------:R-:W-:-:S04]  /*1790*/  @P5 F2FP.BF16.F32.PACK_AB R95, RZ, R95 ;  /* 0x0000005fff5f523e */ /* 0x000fc800000010ff */
[----:B------:R-:W-:Y:S01]  /*17a0*/  @P5 PRMT R59, R59, 0x5410, R95 ;  /* 0x000054103b3b5816 */ /* 0x000fe2000000005f */
[----:B--2---:R-:W-:Y:S01]  /*17b0*/  @P1 IMAD.WIDE.U32 R92, R0, 0x20, R92 ;  /* 0x00000020005c1825 */ /* 0x004fe200078e005c */
[----:B------:R-:W-:-:S04]  /*17c0*/  @P5 PRMT R0, R79, 0x7632, R0 ;  /* 0x000076324f005816 */ /* 0x000fc80000000000 */
[----:B------:R0:W-:Y:S01]  /*17d0*/  @P1 STG.E.128 desc[UR4][R92.64], R52 ;  /* 0x000000345c001986 */ /* 0x0001e2000c101d04 */
[----:B------:R-:W-:Y:S02]  /*17e0*/  @P5 SHF.L.U32 R0, R0, 0x10, RZ ;  /* 0x0000001000005819 */ /* 0x000fe400000006ff */
[----:B---3--:R-:W-:Y:S01]  /*17f0*/  LEA R68, R64, R68, 0x2 ;  /* 0x0000004440447211 */ /* 0x008fe200078e10ff */
[----:B------:R0:W-:Y:S02]  /*1800*/  @P1 STG.E.128 desc[UR4][R92.64+0x10], R60 ;  /* 0x0000103c5c001986 */ /* 0x0001e4000c101d04 */
[----:B------:R-:W-:Y:S01]  /*1810*/  @P5 FFMA.FTZ R51, R2, R0, R51 ;  /* 0x0000000002335223 */ /* 0x000fe20000010033 */
[----:B------:R-:W-:Y:S01]  /*1820*/  ISETP.GE.AND P0, PT, R68, R65, PT ;  /* 0x000000414400720c */ /* 0x000fe20003f06270 */
[----:B------:R0:W-:-:S12]  /*1830*/  @P5 STG.E.128 desc[UR4][R70.64], R56 ;  /* 0x0000003846005986 */ /* 0x0001d8000c101d04 */
[----:B------:R-:W-:Y:S05]  /*1840*/  @!P0 BRA `(.L_x_2856) ;  /* 0xffffffe800b88947 */ /* 0x000fea000383ffff */
.L_x_2835:
[----:B------:R-:W-:Y:S05]  /*1850*/  BSYNC B0 ;  /* 0x0000000000007941 */ /* 0x000fea0003800000 */
.L_x_2833:
        /* <DEDUP_REMOVED lines=8> */
[----:B------:R-:W-:Y:S02]  /*18e0*/  IMAD R0, R69, 0x4, R0 ;  /* 0x0000000445007824 */ /* 0x000fe400078e0200 */
[----:B--2---:R-:W-:Y:S01]  /*18f0*/  IMAD R20, R20, UR6, RZ ;  /* 0x0000000614147c24 */ /* 0x004fe2000f8e02ff */
[----:B------:R-:W-:Y:S01]  /*1900*/  ULDC.64 UR6, c[0x0][0x2d8] ;  /* 0x0000b60000067ab9 */ /* 0x000fe20000000a00 */
[----:B------:R-:W-:Y:S03]  /*1910*/  STS.128 [R2], R36 ;  /* 0x0000002402007388 */ /* 0x000fe60000000c00 */
[----:B------:R-:W-:Y:S01]  /*1920*/  IADD3 R69, P0, R20, R69, RZ ;  /* 0x0000004514457210 */ /* 0x000fe20007f1e0ff */
[----:B------:R-:W-:Y:S01]  /*1930*/  STS.128 [R2+0x10], R40 ;  /* 0x0000102802007388 */ /* 0x000fe20000000c00 */
[----:B------:R-:W-:Y:S06]  /*1940*/  BAR.SYNC.DEFER_BLOCKING 0x0 ;  /* 0x0000000000007b1d */ /* 0x000fec0000010000 */
[----:B------:R-:W1:Y:S04]  /*1950*/  LDS R3, [R0] ;  /* 0x0000000000037984 */ /* 0x000e680000000800 */
[----:B------:R-:W2:Y:S04]  /*1960*/  LDS R6, [R0+0x400] ;  /* 0x0004000000067984 */ /* 0x000ea80000000800 */
[----:B------:R-:W3:Y:S04]  /*1970*/  LDS R4, [R0+0x200] ;  /* 0x0002000000047984 */ /* 0x000ee80000000800 */
[----:B------:R-:W4:Y:S04]  /*1980*/  LDS R5, [R0+0x600] ;  /* 0x0006000000057984 */ /* 0x000f280000000800 */
[----:B------:R-:W5:Y:S04]  /*1990*/  LDS R8, [R0+0x800] ;  /* 0x0008000000087984 */ /* 0x000f680000000800 */
[----:B------:R-:W0:Y:S04]  /*19a0*/  LDS R7, [R0+0xa00] ;  /* 0x000a000000077984 */ /* 0x000e280000000800 */
[----:B------:R-:W-:Y:S04]  /*19b0*/  LDS R10, [R0+0xc00] ;  /* 0x000c0000000a7984 */ /* 0x000fe80000000800 */
[----:B------:R-:W0:Y:S01]  /*19c0*/  LDS R11, [R0+0xe00] ;  /* 0x000e0000000b7984 */ /* 0x000e220000000800 */
[----:B------:R-:W-:Y:S01]  /*19d0*/  BAR.SYNC.DEFER_BLOCKING 0x0 ;  /* 0x0000000000007b1d */ /* 0x000fe20000010000 */
[----:B-1----:R-:W-:-:S04]  /*19e0*/  FADD.FTZ R3, RZ, R3 ;  /* 0x00000003ff037221 */ /* 0x002fc80000010000 */
[----:B--2---:R-:W-:Y:S01]  /*19f0*/  FADD.FTZ R3, R3, R6 ;  /* 0x0000000603037221 */ /* 0x004fe20000010000 */
[----:B------:R-:W-:Y:S01]  /*1a00*/  SHF.L.U32 R6, R69, 0x2, RZ ;  /* 0x0000000245067819 */ /* 0x000fe200000006ff */
[----:B---3--:R-:W-:-:S04]  /*1a10*/  FADD.FTZ R4, RZ, R4 ;  /* 0x00000004ff047221 */ /* 0x008fc80000010000 */
[----:B----4-:R-:W-:Y:S01]  /*1a20*/  FADD.FTZ R4, R4, R5 ;  /* 0x0000000504047221 */ /* 0x010fe20000010000 */
[----:B------:R-:W-:Y:S01]  /*1a30*/  STS.128 [R2], R28 ;  /* 0x0000001c02007388 */ /* 0x000fe20000000c00 */
[----:B-----5:R-:W-:-:S03]  /*1a40*/  FADD.FTZ R3, R3, R8 ;  /* 0x0000000803037221 */ /* 0x020fc60000010000 */
[----:B------:R-:W-:Y:S01]  /*1a50*/  STS.128 [R2+0x10], R32 ;  /* 0x0000102002007388 */ /* 0x000fe20000000c00 */
[----:B0-----:R-:W-:Y:S01]  /*1a60*/  FADD.FTZ R4, R4, R7 ;  /* 0x0000000704047221 */ /* 0x001fe20000010000 */
        /* <DEDUP_REMOVED lines=55> */
.L_x_2839:
        /* <DEDUP_REMOVED lines=8> */
.L_x_2858:
[----:B------:R-:W-:Y:S05]  /*1e60*/  BSYNC B1 ;  /* 0x0000000000017941 */ /* 0x000fea0003800000 */
.L_x_2857:
        /* <DEDUP_REMOVED lines=8> */
.L_x_2859:
[----:B------:R-:W-:Y:S01]  /*1ef0*/  FADD.FTZ R65, R65, R92 ;  /* 0x0000005c41417221 */ /* 0x000fe20000010000 */
[----:B------:R-:W-:-:S04]  /*1f00*/  HFMA2.MMA R105, -RZ, RZ, 0, 1.1920928955078125e-07 ;  /* 0x00000002ff697435 */ /* 0x000fc800000001ff */
[----:B------:R-:W-:Y:S01]  /*1f10*/  MOV R104, R65 ;  /* 0x0000004100687202 */ /* 0x000fe20000000f00 */
[----:B------:R-:W-:-:S07]  /*1f20*/  IMAD.MOV.U32 R64, RZ, RZ, R103 ;  /* 0x000000ffff407224 */ /* 0x000fce00078e0067 */
[----:B------:R-:W-:Y:S05]  /*1f30*/  WARPSYNC.COLLECTIVE R101, `(.L_x_2860) ;  /* 0x0000000065087348 */ /* 0x000fea0003c00000 */
[----:B------:R0:W1:Y:S02]  /*1f40*/  SHFL.BFLY P0, R103, R104, R105, R106 ;  /* 0x0c00006968677389 */ /* 0x000064000000006a */
[----:B01----:R-:W-:Y:S01]  /*1f50*/  ENDCOLLECTIVE ;  /* 0x000000000000791b */ /* 0x003fe20003800000 */
.L_x_2860:
[----:B------:R-:W-:-:S04]  /*1f60*/  FADD.FTZ R64, R64, R93 ;  /* 0x0000005d40407221 */ /* 0x000fc80000010000 */
[----:B------:R-:W-:Y:S01]  /*1f70*/  IMAD.MOV.U32 R104, RZ, RZ, R64 ;  /* 0x000000ffff687224 */ /* 0x000fe200078e0040 */
[----:B------:R-:W-:-:S07]  /*1f80*/  MOV R96, R103 ;  /* 0x0000006700607202 */ /* 0x000fce0000000f00 */
[----:B------:R-:W-:Y:S05]  /*1f90*/  WARPSYNC.COLLECTIVE R101, `(.L_x_2861) ;  /* 0x0000000065087348 */ /* 0x000fea0003c00000 */
[----:B------:R0:W1:Y:S02]  /*1fa0*/  SHFL.BFLY P0, R103, R104, R105, R106 ;  /* 0x0c00006968677389 */ /* 0x000064000000006a */
[----:B01----:R-:W-:Y:S01]  /*1fb0*/  ENDCOLLECTIVE ;  /* 0x000000000000791b */ /* 0x003fe20003800000 */
.L_x_2861:
[----:B------:R-:W-:Y:S01]  /*1fc0*/  FADD.FTZ R96, R65, R96 ;  /* 0x0000006041607221 */ /* 0x000fe20000010000 */
[----:B------:R-:W-:-:S04]  /*1fd0*/  HFMA2.MMA R105, -RZ, RZ, 0, 2.384185791015625e-07 ;  /* 0x00000004ff697435 */ /* 0x000fc800000001ff */
[----:B------:R-:W-:Y:S02]  /*1fe0*/  MOV R104, R96 ;  /* 0x0000006000687202 */ /* 0x000fe40000000f00 */
[----:B------:R-:W-:-:S07]  /*1ff0*/  MOV R95, R103 ;  /* 0x00000067005f7202 */ /* 0x000fce0000000f00 */
[----:B------:R-:W-:Y:S05]  /*2000*/  WARPSYNC.COLLECTIVE R101, `(.L_x_2862) ;  /* 0x0000000065087348 */ /* 0x000fea0003c00000 */
[----:B------:R0:W1:Y:S02]  /*2010*/  SHFL.BFLY P0, R103, R104, R105, R106 ;  /* 0x0c00006968677389 */ /* 0x000064000000006a */
[----:B01----:R-:W-:Y:S01]  /*2020*/  ENDCOLLECTIVE ;  /* 0x000000000000791b */ /* 0x003fe20003800000 */
.L_x_2862:
[----:B------:R-:W-:-:S05]  /*2030*/  FADD.FTZ R95, R64, R95 ;  /* 0x0000005f405f7221 */ /* 0x000fca0000010000 */
[----:B------:R-:W-:Y:S01]  /*2040*/  MOV R104, R95 ;  /* 0x0000005f00687202 */ /* 0x000fe20000000f00 */
[----:B------:R-:W-:-:S07]  /*2050*/  IMAD.MOV.U32 R97, RZ, RZ, R103 ;  /* 0x000000ffff617224 */ /* 0x000fce00078e0067 */
[----:B------:R-:W-:Y:S05]  /*2060*/  WARPSYNC.COLLECTIVE R101, `(.L_x_2863) ;  /* 0x0000000065087348 */ /* 0x000fea0003c00000 */
[----:B------:R0:W1:Y:S02]  /*2070*/  SHFL.BFLY P0, R103, R104, R105, R106 ;  /* 0x0c00006968677389 */ /* 0x000064000000006a */
[----:B01----:R-:W-:Y:S01]  /*2080*/  ENDCOLLECTIVE ;  /* 0x000000000000791b */ /* 0x003fe20003800000 */
.L_x_2863:
[----:B------:R-:W-:-:S05]  /*2090*/  FADD.FTZ R97, R96, R97 ;  /* 0x0000006160617221 */ /* 0x000fca0000010000 */
[----:B------:R-:W-:Y:S01]  /*20a0*/  MOV R104, R97 ;  /* 0x0000006100687202 */ /* 0x000fe20000000f00 */
[----:B------:R-:W-:Y:S01]  /*20b0*/  IMAD.MOV.U32 R105, RZ, RZ, 0x8 ;  /* 0x00000008ff697424 */ /* 0x000fe200078e00ff */
[----:B------:R-:W-:-:S07]  /*20c0*/  MOV R98, R103 ;  /* 0x0000006700627202 */ /* 0x000fce0000000f00 */
[----:B------:R-:W-:Y:S05]  /*20d0*/  WARPSYNC.COLLECTIVE R101, `(.L_x_2864) ;  /* 0x0000000065087348 */ /* 0x000fea0003c00000 */
[----:B------:R0:W1:Y:S02]  /*20e0*/  SHFL.BFLY P0, R103, R104, R105, R106 ;  /* 0x0c00006968677389 */ /* 0x000064000000006a */
[----:B01----:R-:W-:Y:S01]  /*20f0*/  ENDCOLLECTIVE ;  /* 0x000000000000791b */ /* 0x003fe20003800000 */
.L_x_2864:
[----:B------:R-:W-:-:S05]  /*2100*/  FADD.FTZ R98, R95, R98 ;  /* 0x000000625f627221 */ /* 0x000fca0000010000 */
[----:B------:R-:W-:Y:S02]  /*2110*/  MOV R104, R98 ;  /* 0x0000006200687202 */ /* 0x000fe40000000f00 */
[----:B------:R-:W-:-:S07]  /*2120*/  MOV R92, R103 ;  /* 0x00000067005c7202 */ /* 0x000fce0000000f00 */
[----:B------:R-:W-:Y:S05]  /*2130*/  WARPSYNC.COLLECTIVE R101, `(.L_x_2865) ;  /* 0x0000000065087348 */ /* 0x000fea0003c00000 */
[----:B------:R0:W1:Y:S02]  /*2140*/  SHFL.BFLY P0, R103, R104, R105, R106 ;  /* 0x0c00006968677389 */ /* 0x000064000000006a */
[----:B01----:R-:W-:Y:S01]  /*2150*/  ENDCOLLECTIVE ;  /* 0x000000000000791b */ /* 0x003fe20003800000 */
.L_x_2865:
[----:B------:R-:W-:Y:S01]  /*2160*/  FADD.FTZ R99, R97, R92 ;  /* 0x0000005c61637221 */ /* 0x000fe20000010000 */
[----:B------:R-:W-:-:S03]  /*2170*/  HFMA2.MMA R105, -RZ, RZ, 0, 9.5367431640625e-07 ;  /* 0x00000010ff697435 */ /* 0x000fc600000001ff */
[----:B------:R-:W-:Y:S01]  /*2180*/  IMAD.MOV.U32 R104, RZ, RZ, R99 ;  /* 0x000000ffff687224 */ /* 0x000fe200078e0063 */
[----:B------:R-:W-:-:S07]  /*2190*/  MOV R93, R103 ;  /* 0x00000067005d7202 */ /* 0x000fce0000000f00 */
[----:B------:R-:W-:Y:S05]  /*21a0*/  WARPSYNC.COLLECTIVE R101, `(.L_x_2866) ;  /* 0x0000000065087348 */ /* 0x000fea0003c00000 */
[----:B------:R0:W1:Y:S02]  /*21b0*/  SHFL.BFLY P0, R103, R104, R105, R106 ;  /* 0x0c00006968677389 */ /* 0x000064000000006a */
[----:B01----:R-:W-:Y:S01]  /*21c0*/  ENDCOLLECTIVE ;  /* 0x000000000000791b */ /* 0x003fe20003800000 */
.L_x_2866:
[----:B------:R-:W-:-:S05]  /*21d0*/  FADD.FTZ R100, R98, R93 ;  /* 0x0000005d62647221 */ /* 0x000fca0000010000 */
[----:B------:R-:W-:Y:S02]  /*21e0*/  MOV R104, R100 ;  /* 0x0000006400687202 */ /* 0x000fe40000000f00 */
[----:B------:R-:W-:-:S07]  /*21f0*/  MOV R102, R103 ;  /* 0x0000006700667202 */ /* 0x000fce0000000f00 */
[----:B------:R-:W-:Y:S05]  /*2200*/  WARPSYNC.COLLECTIVE R101, `(.L_x_2867) ;  /* 0x0000000065087348 */ /* 0x000fea0003c00000 */
[----:B------:R0:W1:Y:S02]  /*2210*/  SHFL.BFLY P0, R103, R104, R105, R106 ;  /* 0x0c00006968677389 */ /* 0x000064000000006a */
[----:B01----:R-:W-:Y:S01]  /*2220*/  ENDCOLLECTIVE ;  /* 0x000000000000791b */ /* 0x003fe20003800000 */
.L_x_2867:
[----:B------:R-:W-:Y:S05]  /*2230*/  BRA `(.L_x_2868) ;  /* 0xffffffe800707947 */ /* 0x000fea000383ffff */
.L_x_2869:
        /* <DEDUP_REMOVED lines=12> */
.L_x_6551:


//--------------------- .text._ZN10layer_norm13ln_bwd_kernelINS_13Kernel_traitsIf13__nv_bfloat16fS2_fjLj256ELj1ELj4ELj1ELj16ENS_18Kernel_traits_baseILj256EfS2_fS2_fjLj128EEEEELb1ELb0ELb0ELb0EEEvNS_9BwdParamsE --------------------------
	.section	.text._ZN10layer_norm13ln_bwd_kernelINS_13Kernel_traitsIf13__nv_bfloat16fS2_fjLj256ELj1ELj4ELj1ELj16ENS_18Kernel_traits_baseILj256EfS2_fS2_fjLj128EEEEELb1ELb0ELb0ELb0EEEvNS_9BwdParamsE,"ax",@progbits
	.align	128
        .global         _ZN10layer_norm13ln_bwd_kernelINS_13Kernel_traitsIf13__nv_bfloat16fS2_fjLj256ELj1ELj4ELj1ELj16ENS_18Kernel_traits_baseILj256EfS2_fS2_fjLj128EEEEELb1ELb0ELb0ELb0EEEvNS_9BwdParamsE
        .type           _ZN10layer_norm13ln_bwd_kernelINS_13Kernel_traitsIf13__nv_bfloat16fS2_fjLj256ELj1ELj4ELj1ELj16ENS_18Kernel_traits_baseILj256EfS2_fS2_fjLj128EEEEELb1ELb0ELb0ELb0EEEvNS_9BwdParamsE,@function
        .size           _ZN10layer_norm13ln_bwd_kernelINS_13Kernel_traitsIf13__nv_bfloat16fS2_fjLj256ELj1ELj4ELj1ELj16ENS_18Kernel_traits_baseILj256EfS2_fS2_fjLj128EEEEELb1ELb0ELb0ELb0EEEvNS_9BwdParamsE,(.L_x_6552 - _ZN10layer_norm13ln_bwd_kernelINS_13Kernel_traitsIf13__nv_bfloat16fS2_fjLj256ELj1ELj4ELj1ELj16ENS_18Kernel_traits_baseILj256EfS2_fS2_fjLj128EEEEELb1ELb0ELb0ELb0EEEvNS_9BwdParamsE)
        .other          _ZN10layer_norm13ln_bwd_kernelINS_13Kernel_traitsIf13__nv_bfloat16fS2_fjLj256ELj1ELj4ELj1ELj16ENS_18Kernel_traits_baseILj256EfS2_fS2_fjLj128EEEEELb1ELb0ELb0ELb0EEEvNS_9BwdParamsE,@"STO_CUDA_ENTRY STV_DEFAULT"
_ZN10layer_norm13ln_bwd_kernelINS_13Kernel_traitsIf13__nv_bfloat16fS2_fjLj256ELj1ELj4ELj1ELj16ENS_18Kernel_traits_baseILj256EfS2_fS2_fjLj128EEEEELb1ELb0ELb0ELb0EEEvNS_9BwdParamsE:
.text._ZN10layer_norm13ln_bwd_kernelINS_13Kernel_traitsIf13__nv_bfloat16fS2_fjLj256ELj1ELj4ELj1ELj16ENS_18Kernel_traits_baseILj256EfS2_fS2_fjLj128EEEEELb1ELb0ELb0ELb0EEEvNS_9BwdParamsE:
[----:B------:R-:W-:Y:S01]  /*0000*/  LDC R1, c[0x0][0x28] ;  /* 0x00000a00ff017b82 */ /* 0x000fe20000000800 */
[----:B------:R-:W0:Y:S01]  /*0010*/  S2R R55, SR_TID.X ;  /* 0x0000000000377919 */ /* 0x000e220000002100 */
[----:B------:R-:W-:Y:S01]  /*0020*/  ULDC UR4, c[0x0][0x218] ;  /* 0x0000860000047ab9 */ /* 0x000fe20000000800 */
[----:B------:R-:W-:Y:S01]  /*0030*/  ULDC UR6, c[0x0][0x214] ;  /* 0x0000850000067ab9 */ /* 0x000fe20000000800 */
[----:B------:R-:W-:Y:S01]  /*0040*/  MOV R2, UR4 ;  /* 0x0000000400027c02 */ /* 0x000fe20008000f00 */
[----:B------:R-:W1:Y:S01]  /*0050*/  S2R R12, SR_CTAID.X ;  /* 0x00000000000c7919 */ /* 0x000e620000002500 */
[----:B------:R-:W-:Y:S01]  /*0060*/  ULDC.64 UR4, c[0x0][0x208] ;  /* 0x0000820000047ab9 */ /* 0x000fe20000000a00 */
        /* <DEDUP_REMOVED lines=12> */
[----:B------:R-:W-:Y:S02]  /*0130*/  LOP3.LUT R0, R55, 0x1f, RZ, 0xc0, !PT ;  /* 0x0000001f37007812 */ /* 0x000fe400078ec0ff */
[----:B------:R-:W-:-:S09]  /*0140*/  SHF.R.U32.HI R55, RZ, 0x5, R55 ;  /* 0x00000005ff377819 */ /* 0x000fd20000011637 */
[----:B------:R-:W0:Y:S01]  /*0150*/  @P3 LDC.64 R14, c[0x0][0x260] ;  /* 0x00009800ff0e3b82 */ /* 0x000e220000000a00 */
        /* <DEDUP_REMOVED lines=9> */
[----:B------:R-:W-:Y:S01]  /*01f0*/  CS2R R24, SRZ ;  /* 0x0000000000187805 */ /* 0x000fe2000001ff00 */
[----:B0-----:R-:W-:-:S05]  /*0200*/  @P3 IMAD.WIDE.U32 R14, R0, 0x20, R14 ;  /* 0x00000020000e3825 */ /* 0x001fca00078e000e */
[----:B------:R-:W5:Y:S04]  /*0210*/  @P3 LDG.E.128 R4, desc[UR4][R14.64] ;  /* 0x000000040e043981 */ /* 0x000f68000c1e1d00 */
[----:B------:R0:W5:Y:S02]  /*0220*/  @P3 LDG.E.128 R8, desc[UR4][R14.64+0x10] ;  /* 0x000010040e083981 */ /* 0x000164000c1e1d00 */
[----:B0-----:R-:W-:Y:S01]  /*0230*/  CS2R R14, SRZ ;  /* 0x00000000000e7805 */ /* 0x001fe2000001ff00 */
[----:B------:R-:W-:Y:S06]  /*0240*/  @P0 BRA `(.L_x_2871) ;  /* 0x0000000c00c80947 */ /* 0x000fec0003800000 */
[----:B------:R-:W0:Y:S01]  /*0250*/  LDC.U8 R78, c[0x0][0x2a0] ;  /* 0x0000a800ff4e7b82 */ /* 0x000e220000000000 */
[----:B------:R-:W-:Y:S01]  /*0260*/  ULDC.64 UR6, c[0x0][0x270] ;  /* 0x00009c0000067ab9 */ /* 0x000fe20000000a00 */
[----:B------:R-:W-:Y:S01]  /*0270*/  HFMA2.MMA R13, -RZ, RZ, 0, 0 ;  /* 0x00000000ff0d7435 */ /* 0x000fe200000001ff */
[----:B------:R-:W-:-:S04]  /*0280*/  ISETP.NE.U32.AND P0, PT, RZ, UR6, PT ;  /* 0x00000006ff007c0c */ /* 0x000fc8000bf05070 */
[----:B------:R-:W-:-:S13]  /*0290*/  ISETP.NE.AND.EX P0, PT, RZ, UR7, PT, P0 ;  /* 0x00000007ff007c0c */ /* 0x000fda000bf05300 */
.L_x_2877:
[----:B-1----:R-:W1:Y:S01]  /*02a0*/  @P0 LDC.64 R44, c[0x0][0x270] ;  /* 0x00009c00ff2c0b82 */ /* 0x002e620000000a00 */
[----:B------:R-:W-:-:S07]  /*02b0*/  SHF.R.S32.HI R2, RZ, 0x1f, R55 ;  /* 0x0000001fff027819 */ /* 0x000fce0000011437 */
[----:B---3--:R-:W2:Y:S01]  /*02c0*/  LDC.64 R46, c[0x0][0x258] ;  /* 0x00009600ff2e7b82 */ /* 0x008ea20000000a00 */
        /* <DEDUP_REMOVED lines=38> */
[C---:B--2---:R-:W-:Y:S02]  /*0530*/  PRMT R47, R56.reuse, 0x7632, R47 ;  /* 0x00007632382f7816 */ /* 0x044fe4000000002f */
[----:B------:R-:W-:Y:S01]  /*0540*/  SHF.L.U32 R51, R56, 0x10, RZ ;  /* 0x0000001038337819 */ /* 0x000fe200000006ff */
[C---:B----4-:R-:W-:Y:S01]  /*0550*/  FADD.FTZ R79, -R45.reuse, R61 ;  /* 0x0000003d2d4f7221 */ /* 0x050fe20000010100 */
[----:B------:R-:W-:Y:S01]  /*0560*/  FADD.FTZ R61, -R45, R62 ;  /* 0x0000003e2d3d7221 */ /* 0x000fe20000010100 */
[----:B------:R-:W-:Y:S01]  /*0570*/  SHF.L.U32 R50, R47, 0x10, RZ ;  /* 0x000000102f327819 */ /* 0x000fe200000006ff */
[----:B-----5:R-:W-:Y:S01]  /*0580*/  FMUL.FTZ R62, R46, R65 ;  /* 0x000000412e3e7220 */ /* 0x020fe20000410000 */
[C---:B------:R-:W-:Y:S01]  /*0590*/  PRMT R64, R59.reuse, 0x7632, R64 ;  /* 0x000076323b407816 */ /* 0x040fe20000000040 */
[----:B------:R-:W-:Y:S01]  /*05a0*/  FMUL.FTZ R54, R4, R51 ;  /* 0x0000003304367220 */ /* 0x000fe20000410000 */
[----:B------:R-:W-:Y:S01]  /*05b0*/  SHF.L.U32 R75, R59, 0x10, RZ ;  /* 0x000000103b4b7819 */ /* 0x000fe200000006ff */
[C---:B------:R-:W-:Y:S01]  /*05c0*/  FADD.FTZ R69, -R45.reuse, R66 ;  /* 0x000000422d457221 */ /* 0x040fe20000010100 */
[C---:B------:R-:W-:Y:S01]  /*05d0*/  FADD.FTZ R67, -R45.reuse, R67 ;  /* 0x000000432d437221 */ /* 0x040fe20000010100 */
[----:B------:R-:W-:Y:S01]  /*05e0*/  FADD.FTZ R59, -R45, R60 ;  /* 0x0000003c2d3b7221 */ /* 0x000fe20000010100 */
[----:B------:R-:W-:Y:S01]  /*05f0*/  FMUL.FTZ R3, R46, R3 ;  /* 0x000000032e037220 */ /* 0x000fe20000410000 */
[----:B------:R-:W-:Y:S01]  /*0600*/  PRMT R56, R57, 0x7632, R56 ;  /* 0x0000763239387816 */ /* 0x000fe20000000038 */
[----:B------:R-:W-:Y:S01]  /*0610*/  FADD.FTZ R45, -R45, R63 ;  /* 0x0000003f2d2d7221 */ /* 0x000fe20000010100 */
[----:B------:R-:W-:Y:S01]  /*0620*/  SHF.L.U32 R71, R57, 0x10, RZ ;  /* 0x0000001039477819 */ /* 0x000fe200000006ff */
[----:B------:R-:W-:Y:S01]  /*0630*/  FADD.FTZ R17, R17, R50 ;  /* 0x0000003211117221 */ /* 0x000fe20000010000 */
[-C--:B------:R-:W-:Y:S01]  /*0640*/  FFMA.FTZ R25, R62, R50.reuse, R25 ;  /* 0x000000323e197223 */ /* 0x080fe20000010019 */
[----:B------:R-:W-:Y:S01]  /*0650*/  FMUL.FTZ R63, R5, R50 ;  /* 0x00000032053f7220 */ /* 0x000fe20000410000 */
[----:B------:R-:W-:Y:S01]  /*0660*/  FADD.FTZ R50, RZ, R54 ;  /* 0x00000036ff327221 */ /* 0x000fe20000010000 */
[----:B-1----:R-:W-:Y:S01]  /*0670*/  PRMT R53, R58, 0x7632, R53 ;  /* 0x000076323a357816 */ /* 0x002fe20000000035 */
[C---:B------:R-:W-:Y:S01]  /*0680*/  FFMA.FTZ R47, R3.reuse, R54, RZ ;  /* 0x00000036032f7223 */ /* 0x040fe200000100ff */
[----:B------:R-:W-:Y:S01]  /*0690*/  SHF.L.U32 R52, R56, 0x10, RZ ;  /* 0x0000001038347819 */ /* 0x000fe200000006ff */
[----:B------:R-:W-:Y:S01]  /*06a0*/  FADD.FTZ R16, R16, R51 ;  /* 0x0000003310107221 */ /* 0x000fe20000010000 */
[----:B------:R-:W-:Y:S01]  /*06b0*/  SHF.L.U32 R70, R64, 0x10, RZ ;  /* 0x0000001040467819 */ /* 0x000fe200000006ff */
[----:B------:R-:W-:Y:S01]  /*06c0*/  FFMA.FTZ R24, R3, R51, R24 ;  /* 0x0000003303187223 */ /* 0x000fe20000010018 */
[----:B------:R-:W-:Y:S01]  /*06d0*/  FMUL.FTZ R64, R46, R67 ;  /* 0x000000432e407220 */ /* 0x000fe20000410000 */
[----:B------:R-:W-:Y:S01]  /*06e0*/  FMUL.FTZ R56, R6, R71 ;  /* 0x0000004706387220 */ /* 0x000fe20000410000 */
[----:B------:R-:W-:Y:S01]  /*06f0*/  FADD.FTZ R51, R50, R63 ;  /* 0x0000003f32337221 */ /* 0x000fe20000010000 */
[----:B------:R-:W-:Y:S01]  /*0700*/  FMUL.FTZ R57, R46, R69 ;  /* 0x000000452e397220 */ /* 0x000fe20000410000 */
[----:B------:R-:W-:Y:S01]  /*0710*/  SHF.L.U32 R68, R53, 0x10, RZ ;  /* 0x0000001035447819 */ /* 0x000fe200000006ff */
[----:B------:R-:W-:Y:S01]  /*0720*/  FFMA.FTZ R50, R62, R63, R47 ;  /* 0x0000003f3e327223 */ /* 0x000fe2000001002f */
[----:B------:R-:W-:Y:S01]  /*0730*/  FMUL.FTZ R66, R46, R79 ;  /* 0x0000004f2e427220 */ /* 0x000fe20000410000 */
[----:B------:R-:W-:Y:S01]  /*0740*/  SHF.L.U32 R73, R58, 0x10, RZ ;  /* 0x000000103a497819 */ /* 0x000fe200000006ff */
        /* <DEDUP_REMOVED lines=11> */
[----:B------:R-:W-:Y:S01]  /*0800*/  FMUL.FTZ R59, R46, R59 ;  /* 0x0000003b2e3b7220 */ /* 0x000fe20000410000 */
[----:B------:R-:W-:-:S02]  /*0810*/  FFMA.FTZ R50, R64, R65, R47 ;  /* 0x0000004140327223 */ /* 0x000fc4000001002f */
[----:B------:R-:W-:Y:S02]  /*0820*/  FADD.FTZ R52, R45, R58 ;  /* 0x0000003a2d347221 */ /* 0x000fe40000010000 */
[----:B------:R-:W-:Y:S01]  /*0830*/  FFMA.FTZ R45, R59, R58, R50 ;  /* 0x0000003a3b2d7223 */ /* 0x000fe20000010032 */
[----:B------:R-:W-:Y:S01]  /*0840*/  FMUL.FTZ R60, R10, R75 ;  /* 0x0000004b0a3c7220 */ /* 0x000fe20000410000 */
[----:B------:R-:W-:Y:S01]  /*0850*/  FADD.FTZ R47, R52, R67 ;  /* 0x00000043342f7221 */ /* 0x000fe20000010000 */
[----:B------:R-:W-:Y:S01]  /*0860*/  FMUL.FTZ R61, R46, R61 ;  /* 0x0000003d2e3d7220 */ /* 0x000fe20000410000 */
[----:B------:R-:W-:Y:S01]  /*0870*/  FFMA.FTZ R50, R66, R67, R45 ;  /* 0x0000004342327223 */ /* 0x000fe2000001002d */
[----:B------:R-:W-:Y:S01]  /*0880*/  FMUL.FTZ R69, R11, R70 ;  /* 0x000000460b457220 */ /* 0x000fe20000410000 */
[----:B------:R-:W-:Y:S01]  /*0890*/  FADD.FTZ R52, R47, R60 ;  /* 0x0000003c2f347221 */ /* 0x000fe20000010000 */
[----:B------:R-:W-:Y:S01]  /*08a0*/  SHF.R.U64 R53, R48, 0x8, R49 ;  /* 0x0000000830357819 */ /* 0x000fe20000001231 */
        /* <DEDUP_REMOVED lines=10> */
[----:B------:R-:W-:Y:S01]  /*0950*/  SHF.R.U64 R71, R48, 0x10, R49 ;  /* 0x0000001030477819 */ /* 0x000fe20000001231 */
[----:B------:R-:W-:Y:S01]  /*0960*/  FFMA.FTZ R52, R68, R69, R45 ;  /* 0x0000004544347223 */ /* 0x000fe2000001002d */
[----:B------:R-:W-:-:S02]  /*0970*/  SHF.R.U64 R72, R48, 0x18, R49 ;  /* 0x0000001830487819 */ /* 0x000fc40000001231 */
[--C-:B------:R-:W-:Y:S02]  /*0980*/  SHF.R.U32.HI R73, RZ, 0x8, R49.reuse ;  /* 0x00000008ff497819 */ /* 0x100fe40000011631 */
[--C-:B------:R-:W-:Y:S02]  /*0990*/  SHF.R.U32.HI R74, RZ, 0x10, R49.reuse ;  /* 0x00000010ff4a7819 */ /* 0x100fe40000011631 */
[----:B------:R-:W-:Y:S02]  /*09a0*/  SHF.R.U32.HI R75, RZ, 0x18, R49 ;  /* 0x00000018ff4b7819 */ /* 0x000fe40000011631 */
[----:B------:R-:W-:-:S07]  /*09b0*/  PRMT R70, R53, 0x7610, R70 ;  /* 0x0000761035467816 */ /* 0x000fce0000000046 */
.L_x_2873:
[----:B------:R-:W-:Y:S05]  /*09c0*/  BSYNC B1 ;  /* 0x0000000000017941 */ /* 0x000fea0003800000 */
.L_x_2872:
        /* <DEDUP_REMOVED lines=21> */
.L_x_2889:
[----:B------:R-:W-:Y:S05]  /*0b20*/  @!P3 BRA.U `(.L_x_2875) ;  /* 0x000000050080b947 */ /* 0x000fea0003800000 */
[----:B--2---:R-:W-:Y:S01]  /*0b30*/  FADD.FTZ R45, R50, R45 ;  /* 0x0000002d322d7221 */ /* 0x004fe20000010000 */
[----:B---3--:R-:W-:Y:S01]  /*0b40*/  FADD.FTZ R47, R52, R47 ;  /* 0x0000002f342f7221 */ /* 0x008fe20000010000 */
[----:B------:R-:W-:Y:S02]  /*0b50*/  BSSY B1, `(.L_x_2875) ;  /* 0x000005d000017945 */ /* 0x000fe40003800000 */
[----:B------:R-:W-:Y:S01]  /*0b60*/  FMUL.FTZ R44, R45, UR14 ;  /* 0x0000000e2d2c7c20 */ /* 0x000fe20008410000 */
[----:B------:R-:W-:Y:S01]  /*0b70*/  FMUL.FTZ R47, R47, UR14 ;  /* 0x0000000e2f2f7c20 */ /* 0x000fe20008410000 */
[----:B------:R-:W-:Y:S06]  /*0b80*/  @!P3 BRA `(.L_x_2876) ;  /* 0x000000040064b947 */ /* 0x000fec0003800000 */
[----:B0-----:R-:W-:Y:S01]  /*0b90*/  ISETP.NE.AND P2, PT, R78, RZ, PT ;  /* 0x000000ff4e00720c */ /* 0x001fe20003f45270 */
[----:B-1----:R-:W0:Y:S01]  /*0ba0*/  LDC.64 R52, c[0x0][0x2f8] ;  /* 0x0000be00ff347b82 */ /* 0x002e220000000a00 */
[----:B------:R-:W-:Y:S02]  /*0bb0*/  ISETP.NE.U32.AND P1, PT, RZ, UR16, PT ;  /* 0x00000010ff007c0c */ /* 0x000fe4000bf25070 */
[----:B------:R-:W-:Y:S02]  /*0bc0*/  FSEL R44, R44, RZ, !P2 ;  /* 0x000000ff2c2c7208 */ /* 0x000fe40005000000 */
[----:B------:R-:W-:Y:S02]  /*0bd0*/  ISETP.NE.AND.EX P1, PT, RZ, UR17, PT, P1 ;  /* 0x00000011ff007c0c */ /* 0x000fe4000bf25310 */
[----:B------:R-:W-:Y:S01]  /*0be0*/  ISETP.NE.U32.AND P2, PT, RZ, UR8, PT ;  /* 0x00000008ff007c0c */ /* 0x000fe2000bf45070 */
[-CC-:B------:R-:W-:Y:S01]  /*0bf0*/  FFMA.FTZ R45, R3, R47.reuse, R44.reuse ;  /* 0x0000002f032d7223 */ /* 0x180fe2000001002c */
[-CC-:B------:R-:W-:Y:S01]  /*0c00*/  FFMA.FTZ R80, R62, R47.reuse, R44.reuse ;  /* 0x0000002f3e507223 */ /* 0x180fe2000001002c */
[-CC-:B------:R-:W-:Y:S01]  /*0c10*/  FFMA.FTZ R79, R57, R47.reuse, R44.reuse ;  /* 0x0000002f394f7223 */ /* 0x180fe2000001002c */
[----:B------:R-:W-:Y:S01]  /*0c20*/  ISETP.NE.AND.EX P2, PT, RZ, UR9, PT, P2 ;  /* 0x00000009ff007c0c */ /* 0x000fe2000bf45320 */
        /* <DEDUP_REMOVED lines=13> */
[----:B------:R-:W1:Y:S01]  /*0d00*/  @P1 LDC.64 R50, c[0x0][0x308] ;  /* 0x0000c200ff321b82 */ /* 0x000e620000000a00 */
        /* <DEDUP_REMOVED lines=30> */
[C---:B------:R-:W-:Y:S01]  /*0ef0*/  FMUL.FTZ R76, R46.reuse, R76 ;  /* 0x0000004c2e4c7220 */ /* 0x040fe20000410000 */
[----:B------:R-:W-:Y:S01]  /*0f00*/  SEL R43, R46, R43, P1 ;  /* 0x0000002b2e2b7207 */ /* 0x000fe20000800000 */
[----:B------:R-:W-:Y:S01]  /*0f10*/  FMUL.FTZ R45, R45, UR15 ;  /* 0x0000000f2d2d7c20 */ /* 0x000fe20008410000 */
[----:B------:R-:W-:Y:S01]  /*0f20*/  LOP3.LUT P5, RZ, R48, 0xff, RZ, 0xc0, !PT ;  /* 0x000000ff30ff7812 */ /* 0x000fe200078ac0ff */
[----:B------:R-:W-:Y:S01]  /*0f30*/  FMUL.FTZ R46, R44, UR15 ;  /* 0x0000000f2c2e7c20 */ /* 0x000fe20008410000 */
[----:B------:R-:W-:Y:S01]  /*0f40*/  FMUL.FTZ R47, R47, UR15 ;  /* 0x0000000f2f2f7c20 */ /* 0x000fe20008410000 */
[----:B------:R-:W-:Y:S01]  /*0f50*/  FMUL.FTZ R80, R80, UR15 ;  /* 0x0000000f50507c20 */ /* 0x000fe20008410000 */
[----:B------:R-:W-:Y:S01]  /*0f60*/  LOP3.LUT P6, RZ, R70, 0xff, RZ, 0xc0, !PT ;  /* 0x000000ff46ff7812 */ /* 0x000fe200078cc0ff */
[----:B------:R-:W-:Y:S01]  /*0f70*/  FMUL.FTZ R79, R79, UR15 ;  /* 0x0000000f4f4f7c20 */ /* 0x000fe20008410000 */
[----:B------:R-:W-:Y:S01]  /*0f80*/  LOP3.LUT P2, RZ, R71, 0xff, RZ, 0xc0, !PT ;  /* 0x000000ff47ff7812 */ /* 0x000fe2000784c0ff */
[----:B------:R-:W-:Y:S01]  /*0f90*/  FMUL.FTZ R82, R82, UR15 ;  /* 0x0000000f52527c20 */ /* 0x000fe20008410000 */
[----:B------:R-:W-:Y:S01]  /*0fa0*/  LOP3.LUT P4, RZ, R72, 0xff, RZ, 0xc0, !PT ;  /* 0x000000ff48ff7812 */ /* 0x000fe2000788c0ff */
[----:B------:R-:W-:Y:S01]  /*0fb0*/  FMUL.FTZ R81, R81, UR15 ;  /* 0x0000000f51517c20 */ /* 0x000fe20008410000 */
[----:B------:R-:W-:Y:S01]  /*0fc0*/  FSEL R44, R45, RZ, P5 ;  /* 0x000000ff2d2c7208 */ /* 0x000fe20002800000 */
[----:B------:R-:W-:Y:S01]  /*0fd0*/  FMUL.FTZ R76, R76, UR15 ;  /* 0x0000000f4c4c7c20 */ /* 0x000fe20008410000 */
[----:B------:R-:W-:Y:S01]  /*0fe0*/  FSEL R45, R46, RZ, P6 ;  /* 0x000000ff2e2d7208 */ /* 0x000fe20003000000 */
[----:B-1----:R-:W-:Y:S01]  /*0ff0*/  @P1 IMAD.WIDE.U32 R50, R77, 0x20, R50 ;  /* 0x000000204d321825 */ /* 0x002fe200078e0032 */
[----:B------:R-:W-:-:S02]  /*1000*/  FSEL R47, R47, RZ, P2 ;  /* 0x000000ff2f2f7208 */ /* 0x000fc40001000000 */
[----:B------:R-:W-:Y:S01]  /*1010*/  FSEL R80, R80, RZ, P4 ;  /* 0x000000ff50507208 */ /* 0x000fe20002000000 */
[----:B0-----:R-:W-:Y:S01]  /*1020*/  IMAD.WIDE.U32 R52, R77, 0x10, R52 ;  /* 0x000000104d347825 */ /* 0x001fe200078e0034 */
[----:B------:R-:W-:Y:S01]  /*1030*/  LOP3.LUT P5, RZ, R49, 0xff, RZ, 0xc0, !PT ;  /* 0x000000ff31ff7812 */ /* 0x000fe200078ac0ff */
[----:B------:R2:W-:Y:S01]  /*1040*/  @P1 STG.E.128 desc[UR4][R50.64], R36 ;  /* 0x0000002432001986 */ /* 0x0005e2000c101d04 */
[----:B------:R-:W-:Y:S02]  /*1050*/  LOP3.LUT P6, RZ, R73, 0xff, RZ, 0xc0, !PT ;  /* 0x000000ff49ff7812 */ /* 0x000fe400078cc0ff */
[----:B------:R-:W-:Y:S01]  /*1060*/  LOP3.LUT P2, RZ, R74, 0xff, RZ, 0xc0, !PT ;  /* 0x000000ff4aff7812 */ /* 0x000fe2000784c0ff */
[----:B------:R2:W-:Y:S01]  /*1070*/  @P1 STG.E.128 desc[UR4][R50.64+0x10], R40 ;  /* 0x0000102832001986 */ /* 0x0005e2000c101d04 */
[----:B------:R-:W-:Y:S02]  /*1080*/  LOP3.LUT P4, RZ, R75, 0xff, RZ, 0xc0, !PT ;  /* 0x000000ff4bff7812 */ /* 0x000fe4000788c0ff */
[----:B------:R-:W-:-:S02]  /*1090*/  FSEL R46, R79, RZ, P5 ;  /* 0x000000ff4f2e7208 */ /* 0x000fc40002800000 */
[----:B------:R-:W-:Y:S02]  /*10a0*/  FSEL R77, R82, RZ, P6 ;  /* 0x000000ff524d7208 */ /* 0x000fe40003000000 */
[----:B------:R-:W-:Y:S02]  /*10b0*/  FSEL R81, R81, RZ, P2 ;  /* 0x000000ff51517208 */ /* 0x000fe40001000000 */
[----:B------:R-:W-:Y:S02]  /*10c0*/  FSEL R76, R76, RZ, P4 ;  /* 0x000000ff4c4c7208 */ /* 0x000fe40002000000 */
[----:B------:R-:W-:Y:S02]  /*10d0*/  F2FP.BF16.F32.PACK_AB R44, R45, R44 ;  /* 0x0000002c2d2c723e */ /* 0x000fe400000010ff */
[----:B------:R-:W-:Y:S02]  /*10e0*/  F2FP.BF16.F32.PACK_AB R45, R80, R47 ;  /* 0x0000002f502d723e */ /* 0x000fe400000010ff */
[----:B------:R-:W-:-:S02]  /*10f0*/  F2FP.BF16.F32.PACK_AB R46, R77, R46 ;  /* 0x0000002e4d2e723e */ /* 0x000fc400000010ff */
[----:B------:R-:W-:-:S05]  /*1100*/  F2FP.BF16.F32.PACK_AB R47, R76, R81 ;  /* 0x000000514c2f723e */ /* 0x000fca00000010ff */
[----:B------:R2:W-:Y:S02]  /*1110*/  STG.E.128 desc[UR4][R52.64], R44 ;  /* 0x0000002c34007986 */ /* 0x0005e4000c101d04 */
.L_x_2876:
[----:B------:R-:W-:Y:S05]  /*1120*/  BSYNC B1 ;  /* 0x0000000000017941 */ /* 0x000fea0003800000 */
.L_x_2875:
[----:B--2---:R-:W2:Y:S02]  /*1130*/  LDC.64 R44, c[0x0][0x210] ;  /* 0x00008400ff2c7b82 */ /* 0x004ea40000000a00 */
[----:B--2---:R-:W-:-:S04]  /*1140*/  LEA R55, R44, R55, 0x2 ;  /* 0x000000372c377211 */ /* 0x004fc800078e10ff */
[----:B------:R-:W-:-:S13]  /*1150*/  ISETP.GE.AND P1, PT, R55, R45, PT ;  /* 0x0000002d3700720c */ /* 0x000fda0003f26270 */
[----:B------:R-:W-:Y:S05]  /*1160*/  @!P1 BRA `(.L_x_2877) ;  /* 0xfffffff0004c9947 */ /* 0x000fea000383ffff */
.L_x_2871:
[----:B------:R-:W-:Y:S05]  /*1170*/  BSYNC B0 ;  /* 0x0000000000007941 */ /* 0x000fea0003800000 */
.L_x_2870:
[----:B------:R-:W2:Y:S01]  /*1180*/  S2R R3, SR_CgaCtaId ;  /* 0x0000000000037919 */ /* 0x000ea20000008800 */
[----:B------:R-:W-:Y:S01]  /*1190*/  MOV R0, 0x400 ;  /* 0x0000040000007802 */ /* 0x000fe20000000f00 */
[----:B------:R-:W-:Y:S05]  /*11a0*/  WARPSYNC.ALL ;  /* 0x0000000000007948 */ /* 0x000fea0003800000 */
[----:B------:R-:W4:Y:S01]  /*11b0*/  S2R R35, SR_TID.X ;  /* 0x0000000000237919 */ /* 0x000f220000002100 */
[----:B------:R-:W-:Y:S01]  /*11c0*/  ULDC.64 UR6, c[0x0][0x2d8] ;  /* 0x0000b60000067ab9 */ /* 0x000fe20000000a00 */
[----:B------:R-:W-:Y:S01]  /*11d0*/  ULDC.64 UR18, c[0x0][0x2d0] ;  /* 0x0000b40000127ab9 */ /* 0x000fe20000000a00 */
[----:B------:R-:W0:Y:S01]  /*11e0*/  S2R R33, SR_CTAID.X ;  /* 0x0000000000217919 */ /* 0x000e220000002500 */
        /* <DEDUP_REMOVED lines=10> */
[----:B-----5:R-:W0:Y:S04]  /*1290*/  LDS R4, [R0] ;  /* 0x0000000000047984 */ /* 0x020e280000000800 */
[----:B------:R-:W2:Y:S04]  /*12a0*/  LDS R7, [R0+0x400] ;  /* 0x0004000000077984 */ /* 0x000ea80000000800 */
[----:B------:R-:W4:Y:S04]  /*12b0*/  LDS R5, [R0+0x200] ;  /* 0x0002000000057984 */ /* 0x000f280000000800 */
[----:B------:R-:W1:Y:S04]  /*12c0*/  LDS R6, [R0+0x600] ;  /* 0x0006000000067984 */ /* 0x000e680000000800 */
[----:B------:R-:W3:Y:S04]  /*12d0*/  LDS R9, [R0+0x800] ;  /* 0x0008000000097984 */ /* 0x000ee80000000800 */
[----:B------:R-:W3:Y:S04]  /*12e0*/  LDS R8, [R0+0xa00] ;  /* 0x000a000000087984 */ /* 0x000ee80000000800 */
[----:B------:R-:W3:Y:S04]  /*12f0*/  LDS R11, [R0+0xc00] ;  /* 0x000c0000000b7984 */ /* 0x000ee80000000800 */
        /* <DEDUP_REMOVED lines=32> */
[----:B------:R-:W-:Y:S02]  /*1500*/  @P0 MOV R2, R6 ;  /* 0x0000000600020202 */ /* 0x000fe40000000f00 */
[----:B------:R-:W-:Y:S01]  /*1510*/  @P0 MOV R3, R9 ;  /* 0x0000000900030202 */ /* 0x000fe20000000f00 */
[----:B---3--:R-:W-:Y:S01]  /*1520*/  FADD.FTZ R12, RZ, R12 ;  /* 0x0000000cff0c7221 */ /* 0x008fe20000010000 */
[----:B------:R-:W-:-:S02]  /*1530*/  @P0 MOV R4, R0 ;  /* 0x0000000000040202 */ /* 0x000fc40000000f00 */
        /* <DEDUP_REMOVED lines=19> */
.L_x_2874:
        /* <DEDUP_REMOVED lines=8> */
.L_x_2879:
[----:B------:R-:W-:Y:S05]  /*16f0*/  BSYNC B1 ;  /* 0x0000000000017941 */ /* 0x000fea0003800000 */
.L_x_2878:
        /* <DEDUP_REMOVED lines=8> */
.L_x_2880:
[----:B------:R-:W-:Y:S01]  /*1780*/  FADD.FTZ R45, R45, R50 ;  /* 0x000000322d2d7221 */ /* 0x000fe20000010000 */
[----:B------:R-:W-:-:S04]  /*1790*/  HFMA2.MMA R83, -RZ, RZ, 0, 1.1920928955078125e-07 ;  /* 0x00000002ff537435 */ /* 0x000fc800000001ff */
[----:B------:R-:W-:Y:S02]  /*17a0*/  MOV R82, R45 ;  /* 0x0000002d00527202 */ /* 0x000fe40000000f00 */
[----:B------:R-:W-:-:S07]  /*17b0*/  MOV R47, R81 ;  /* 0x00000051002f7202 */ /* 0x000fce0000000f00 */
[----:B------:R-:W-:Y:S05]  /*17c0*/  WARPSYNC.COLLECTIVE R79, `(.L_x_2881) ;  /* 0x000000004f087348 */ /* 0x000fea0003c00000 */
[----:B------:R0:W1:Y:S02]  /*17d0*/  SHFL.BFLY P1, R81, R82, R83, R84 ;  /* 0x0c00005352517389 */ /* 0x0000640000020054 */
[----:B01----:R-:W-:Y:S01]  /*17e0*/  ENDCOLLECTIVE ;  /* 0x000000000000791b */ /* 0x003fe20003800000 */
.L_x_2881:
[----:B------:R-:W-:-:S05]  /*17f0*/  FADD.FTZ R47, R47, R52 ;  /* 0x000000342f2f7221 */ /* 0x000fca0000010000 */
[----:B------:R-:W-:Y:S02]  /*1800*/  MOV R82, R47 ;  /* 0x0000002f00527202 */ /* 0x000fe40000000f00 */
[----:B------:R-:W-:-:S07]  /*1810*/  MOV R44, R81 ;  /* 0x00000051002c7202 */ /* 0x000fce0000000f00 */
[----:B------:R-:W-:Y:S05]  /*1820*/  WARPSYNC.COLLECTIVE R79, `(.L_x_2882) ;  /* 0x000000004f087348 */ /* 0x000fea0003c00000 */
[----:B------:R0:W1:Y:S02]  /*1830*/  SHFL.BFLY P1, R81, R82, R83, R84 ;  /* 0x0c00005352517389 */ /* 0x0000640000020054 */
[----:B01----:R-:W-:Y:S01]  /*1840*/  ENDCOLLECTIVE ;  /* 0x000000000000791b */ /* 0x003fe20003800000 */
.L_x_2882:
[----:B------:R-:W-:-:S05]  /*1850*/  FADD.FTZ R44, R45, R44 ;  /* 0x0000002c2d2c7221 */ /* 0x000fca0000010000 */
[----:B------:R-:W-:Y:S01]  /*1860*/  MOV R82, R44 ;  /* 0x0000002c00527202 */ /* 0x000fe20000000f00 */
[----:B------:R-:W-:Y:S01]  /*1870*/  IMAD.MOV.U32 R83, RZ, RZ, 0x4 ;  /* 0x00000004ff537424 */ /* 0x000fe200078e00ff */
[----:B------:R-:W-:-:S07]  /*1880*/  MOV R80, R81 ;  /* 0x0000005100507202 */ /* 0x000fce0000000f00 */
[----:B------:R-:W-:Y:S05]  /*1890*/  WARPSYNC.COLLECTIVE R79, `(.L_x_2883) ;  /* 0x000000004f087348 */ /* 0x000fea0003c00000 */
[----:B------:R0:W1:Y:S02]  /*18a0*/  SHFL.BFLY P1, R81, R82, R83, R84 ;  /* 0x0c00005352517389 */ /* 0x0000640000020054 */
[----:B01----:R-:W-:Y:S01]  /*18b0*/  ENDCOLLECTIVE ;  /* 0x000000000000791b */ /* 0x003fe20003800000 */
.L_x_2883:
[----:B------:R-:W-:-:S05]  /*18c0*/  FADD.FTZ R80, R47, R80 ;  /* 0x000000502f507221 */ /* 0x000fca0000010000 */
[----:B------:R-:W-:Y:S02]  /*18d0*/  MOV R82, R80 ;  /* 0x0000005000527202 */ /* 0x000fe40000000f00 */
[----:B------:R-:W-:-:S07]  /*18e0*/  MOV R51, R81 ;  /* 0x0000005100337202 */ /* 0x000fce0000000f00 */
[----:B------:R-:W-:Y:S05]  /*18f0*/  WARPSYNC.COLLECTIVE R79, `(.L_x_2884) ;  /* 0x000000004f087348 */ /* 0x000fea0003c00000 */
[----:B------:R0:W1:Y:S02]  /*1900*/  SHFL.BFLY P1, R81, R82, R83, R84 ;  /* 0x0c00005352517389 */ /* 0x0000640000020054 */
[----:B01----:R-:W-:Y:S01]  /*1910*/  ENDCOLLECTIVE ;  /* 0x000000000000791b */ /* 0x003fe20003800000 */
.L_x_2884:
[----:B------:R-:W-:Y:S01]  /*1920*/  FADD.FTZ R51, R44, R51 ;  /* 0x000000332c337221 */ /* 0x000fe20000010000 */
[----:B------:R-:W-:-:S04]  /*1930*/  HFMA2.MMA R83, -RZ, RZ, 0, 4.76837158203125e-07 ;  /* 0x00000008ff537435 */ /* 0x000fc800000001ff */
[----:B------:R-:W-:Y:S02]  /*1940*/  MOV R82, R51 ;  /* 0x0000003300527202 */ /* 0x000fe40000000f00 */
[----:B------:R-:W-:-:S07]  /*1950*/  MOV R53, R81 ;  /* 0x0000005100357202 */ /* 0x000fce0000000f00 */
[----:B------:R-:W-:Y:S05]  /*1960*/  WARPSYNC.COLLECTIVE R79, `(.L_x_2885) ;  /* 0x000000004f087348 */ /* 0x000fea0003c00000 */
[----:B------:R0:W1:Y:S02]  /*1970*/  SHFL.BFLY P1, R81, R82, R83, R84 ;  /* 0x0c00005352517389 */ /* 0x0000640000020054 */
[----:B01----:R-:W-:Y:S01]  /*1980*/  ENDCOLLECTIVE ;  /* 0x000000000000791b */ /* 0x003fe20003800000 */
.L_x_2885:
[----:B------:R-:W-:-:S05]  /*1990*/  FADD.FTZ R53, R80, R53 ;  /* 0x0000003550357221 */ /* 0x000fca0000010000 */
[----:B------:R-:W-:Y:S02]  /*19a0*/  MOV R82, R53 ;  /* 0x0000003500527202 */ /* 0x000fe40000000f00 */
[----:B------:R-:W-:-:S07]  /*19b0*/  MOV R50, R81 ;  /* 0x0000005100327202 */ /* 0x000fce0000000f00 */
[----:B------:R-:W-:Y:S05]  /*19c0*/  WARPSYNC.COLLECTIVE R79, `(.L_x_2886) ;  /* 0x000000004f087348 */ /* 0x000fea0003c00000 */
[----:B------:R0:W1:Y:S02]  /*19d0*/  SHFL.BFLY P1, R81, R82, R83, R84 ;  /* 0x0c00005352517389 */ /* 0x0000640000020054 */
[----:B01----:R-:W-:Y:S01]  /*19e0*/  ENDCOLLECTIVE ;  /* 0x000000000000791b */ /* 0x003fe20003800000 */
.L_x_2886:
[----:B------:R-:W-:Y:S01]  /*19f0*/  FADD.FTZ R50, R51, R50 ;  /* 0x0000003233327221 */ /* 0x000fe20000010000 */
[----:B------:R-:W-:-:S04]  /*1a00*/  HFMA2.MMA R83, -RZ, RZ, 0, 9.5367431640625e-07 ;  /* 0x00000010ff537435 */ /* 0x000fc800000001ff */
[----:B------:R-:W-:Y:S02]  /*1a10*/  MOV R82, R50 ;  /* 0x0000003200527202 */ /* 0x000fe40000000f00 */
[----:B------:R-:W-:-:S07]  /*1a20*/  MOV R52, R81 ;  /* 0x0000005100347202 */ /* 0x000fce0000000f00 */
[----:B------:R-:W-:Y:S05]  /*1a30*/  WARPSYNC.COLLECTIVE R79, `(.L_x_2887) ;  /* 0x000000004f087348 */ /* 0x000fea0003c00000 */
[----:B------:R0:W1:Y:S02]  /*1a40*/  SHFL.BFLY P1, R81, R82, R83, R84 ;  /* 0x0c00005352517389 */ /* 0x0000640000020054 */
[----:B01----:R-:W-:Y:S01]  /*1a50*/  ENDCOLLECTIVE ;  /* 0x000000000000791b */ /* 0x003fe20003800000 */
.L_x_2887:
[----:B------:R-:W-:-:S05]  /*1a60*/  FADD.FTZ R52, R53, R52 ;  /* 0x0000003435347221 */ /* 0x000fca0000010000 */
[----:B------:R-:W-:Y:S02]  /*1a70*/  MOV R82, R52 ;  /* 0x0000003400527202 */ /* 0x000fe40000000f00 */
[----:B------:R-:W-:-:S07]  /*1a80*/  MOV R45, R81 ;  /* 0x00000051002d7202 */ /* 0x000fce0000000f00 */
[----:B------:R-:W-:Y:S05]  /*1a90*/  WARPSYNC.COLLECTIVE R79, `(.L_x_2888) ;  /* 0x000000004f087348 */ /* 0x000fea0003c00000 */
[----:B------:R0:W1:Y:S02]  /*1aa0*/  SHFL.BFLY P1, R81, R82, R83, R84 ;  /* 0x0c00005352517389 */ /* 0x0000640000020054 */
[----:B01----:R-:W-:Y:S01]  /*1ab0*/  ENDCOLLECTIVE ;  /* 0x000000000000791b */ /* 0x003fe20003800000 */
.L_x_2888:
[----:B------:R-:W-:Y:S01]  /*1ac0*/  MOV R47, R81 ;  /* 0x00000051002f7202 */ /* 0x000fe20000000f00 */
[----:B------:R-:W-:Y:S06]  /*1ad0*/  BRA `(.L_x_2889) ;  /* 0xfffffff000107947 */ /* 0x000fec000383ffff */
.L_x_2890:
        /* <DEDUP_REMOVED lines=10> */
.L_x_6552:


//--------------------- .text._ZN10layer_norm13ln_bwd_kernelINS_13Kernel_traitsIf13__nv_bfloat16fS2_fjLj256ELj1ELj4ELj1ELj16ENS_18Kernel_traits_baseILj256EfS2_fS2_fjLj128EEEEELb1ELb0ELb0ELb1EEEvNS_9BwdParamsE --------------------------
	.section	.text._ZN10layer_norm13ln_bwd_kernelINS_13Kernel_traitsIf13__nv_bfloat16fS2_fjLj256ELj1ELj4ELj1ELj16ENS_18Kernel_traits_baseILj256EfS2_fS2_fjLj128EEEEELb1ELb0ELb0ELb1EEEvNS_9BwdParamsE,"ax",@progbits
	.align	128
        .global         _ZN10layer_norm13ln_bwd_kernelINS_13Kernel_traitsIf13__nv_bfloat16fS2_fjLj256ELj1ELj4ELj1ELj16ENS_18Kernel_traits_baseILj256EfS2_fS2_fjLj128EEEEELb1ELb0ELb0ELb1EEEvNS_9BwdParamsE
        .type           _ZN10layer_norm13ln_bwd_kernelINS_13Kernel_traitsIf13__nv_bfloat16fS2_fjLj256ELj1ELj4ELj1ELj16ENS_18Kernel_traits_baseILj256EfS2_fS2_fjLj128EEEEELb1ELb0ELb0ELb1EEEvNS_9BwdParamsE,@function
        .size           _ZN10layer_norm13ln_bwd_kernelINS_13Kernel_traitsIf13__nv_bfloat16fS2_fjLj256ELj1ELj4ELj1ELj16ENS_18Kernel_traits_baseILj256EfS2_fS2_fjLj128EEEEELb1ELb0ELb0ELb1EEEvNS_9BwdParamsE,(.L_x_6553 - _ZN10layer_norm13ln_bwd_kernelINS_13Kernel_traitsIf13__nv_bfloat16fS2_fjLj256ELj1ELj4ELj1ELj16ENS_18Kernel_traits_baseILj256EfS2_fS2_fjLj128EEEEELb1ELb0ELb0ELb1EEEvNS_9BwdParamsE)
        .other          _ZN10layer_norm13ln_bwd_kernelINS_13Kernel_traitsIf13__nv_bfloat16fS2_fjLj256ELj1ELj4ELj1ELj16ENS_18Kernel_traits_baseILj256EfS2_fS2_fjLj128EEEEELb1ELb0ELb0ELb1EEEvNS_9BwdParamsE,@"STO_CUDA_ENTRY STV_DEFAULT"
_ZN10layer_norm13ln_bwd_kernelINS_13Kernel_traitsIf13__nv_bfloat16fS2_fjLj256ELj1ELj4ELj1ELj16ENS_18Kernel_traits_baseILj256EfS2_fS2_fjLj128EEEEELb1ELb0ELb0ELb1EEEvNS_9BwdParamsE:
.text._ZN10layer_norm13ln_bwd_kernelINS_13Kernel_traitsIf13__nv_bfloat16fS2_fjLj256ELj1ELj4ELj1ELj16ENS_18Kernel_traits_baseILj256EfS2_fS2_fjLj128EEEEELb1ELb0ELb0ELb1EEEvNS_9BwdParamsE:
        /* <DEDUP_REMOVED lines=27> */
.L_x_2892:
        /* <DEDUP_REMOVED lines=12> */
[----:B------:R-:W-:Y:S01]  /*0270*/  CS2R R4, SRZ ;  /* 0x0000000000047805 */ /* 0x000fe2000001ff00 */
[----:B0-----:R-:W-:-:S05]  /*0280*/  IMAD.WIDE.U32 R2, R55, 0x20, R2 ;  /* 0x0000002037027825 */ /* 0x001fca00078e0002 */
[----:B------:R-:W5:Y:S04]  /*0290*/  LDG.E.128 R20, desc[UR4][R2.64] ;  /* 0x0000000402147981 */ /* 0x000f68000c1e1d00 */
[----:B------:R0:W5:Y:S02]  /*02a0*/  LDG.E.128 R24, desc[UR4][R2.64+0x10] ;  /* 0x0000100402187981 */ /* 0x000164000c1e1d00 */
[----:B01----:R-:W-:-:S07]  /*02b0*/  CS2R R2, SRZ ;  /* 0x0000000000027805 */ /* 0x003fce000001ff00 */
.L_x_2896:
[----:B------:R-:W-:Y:S01]  /*02c0*/  IMAD R0, R60, UR8, RZ ;  /* 0x000000083c007c24 */ /* 0x000fe2000f8e02ff */
[----:B-1----:R-:W0:Y:S04]  /*02d0*/  @P0 LDC.64 R38, c[0x0][0x270] ;  /* 0x00009c00ff260b82 */ /* 0x002e280000000a00 */
[----:B------:R-:W-:-:S04]  /*02e0*/  SHF.R.S32.HI R37, RZ, 0x1f, R0 ;  /* 0x0000001fff257819 */ /* 0x000fc80000011400 */
[----:B------:R-:W1:Y:S01]  /*02f0*/  LDC.64 R58, c[0x0][0x250] ;  /* 0x00009400ff3a7b82 */ /* 0x000e620000000a00 */
        /* <DEDUP_REMOVED lines=8> */
[----:B0-----:R-:W-:Y:S02]  /*0380*/  @P0 LEA R68, P1, R60, R38, 0x1 ;  /* 0x000000263c440211 */ /* 0x001fe400078208ff */
[----:B------:R-:W-:Y:S02]  /*0390*/  IADD3.X R71, R62, UR11, RZ, P2, !PT ;  /* 0x0000000b3e477c10 */ /* 0x000fe400097fe4ff */
[C---:B------:R-:W-:Y:S01]  /*03a0*/  @P0 LEA.HI.X R69, R60.reuse, R39, R0, 0x1, P1 ;  /* 0x000000273c450211 */ /* 0x040fe200008f0c00 */
[----:B-1----:R-:W-:Y:S02]  /*03b0*/  IMAD.WIDE R58, R60, 0x4, R58 ;  /* 0x000000043c3a7825 */ /* 0x002fe400078e023a */
[----:B------:R-:W4:Y:S04]  /*03c0*/  LDG.E.128 R40, desc[UR4][R70.64] ;  /* 0x0000000446287981 */ /* 0x000f28000c1e1d00 */
[----:B------:R0:W4:Y:S01]  /*03d0*/  LDG.E R0, desc[UR4][R58.64] ;  /* 0x000000043a007981 */ /* 0x000122000c1e1900 */
[----:B--2---:R-:W-:-:S03]  /*03e0*/  IMAD.WIDE.U32 R36, R61, 0x10, R36 ;  /* 0x000000103d247825 */ /* 0x004fc600078e0024 */
[----:B------:R-:W2:Y:S04]  /*03f0*/  LDG.E.128 R44, desc[UR4][R70.64+0x10] ;  /* 0x00001004462c7981 */ /* 0x000ea8000c1e1d00 */
[----:B------:R-:W2:Y:S01]  /*0400*/  @P0 LDG.E.U16 R68, desc[UR4][R68.64] ;  /* 0x0000000444440981 */ /* 0x000ea2000c1e1500 */
[----:B---3--:R-:W-:-:S03]  /*0410*/  IMAD.WIDE R64, R60, 0x4, R56 ;  /* 0x000000043c407825 */ /* 0x008fc600078e0238 */
[----:B------:R-:W3:Y:S01]  /*0420*/  LDG.E.128 R36, desc[UR4][R36.64] ;  /* 0x0000000424247981 */ /* 0x000ee2000c1e1d00 */
[C---:B0-----:R-:W-:Y:S01]  /*0430*/  LEA R58, P3, R61.reuse, UR12, 0x3 ;  /* 0x0000000c3d3a7c11 */ /* 0x041fe2000f8618ff */
[----:B------:R-:W0:Y:S02]  /*0440*/  LDC.64 R56, c[0x0][0x2c8] ;  /* 0x0000b200ff387b82 */ /* 0x000e240000000a00 */
[----:B------:R1:W3:Y:S01]  /*0450*/  LDG.E R65, desc[UR4][R64.64] ;  /* 0x0000000440417981 */ /* 0x0002e2000c1e1900 */
[----:B------:R-:W-:-:S06]  /*0460*/  LEA.HI.X R59, R61, UR13, RZ, 0x3, P3 ;  /* 0x0000000d3d3b7c11 */ /* 0x000fcc00098f1cff */
[----:B-----5:R-:W5:Y:S01]  /*0470*/  LDG.E.64 R58, desc[UR4][R58.64] ;  /* 0x000000043a3a7981 */ /* 0x020f62000c1e1b00 */
[----:B0-----:R-:W-:-:S04]  /*0480*/  ISETP.NE.U32.AND P1, PT, R56, RZ, PT ;  /* 0x000000ff3800720c */ /* 0x001fc80003f25070 */
[----:B------:R-:W-:-:S13]  /*0490*/  ISETP.NE.AND.EX P1, PT, R57, RZ, PT, P1 ;  /* 0x000000ff3900720c */ /* 0x000fda0003f25310 */
[----:B------:R-:W-:-:S04]  /*04a0*/  @P1 LEA R66, P2, R61, R56, 0x5 ;  /* 0x000000383d421211 */ /* 0x000fc800078428ff */
[----:B------:R-:W-:-:S05]  /*04b0*/  @P1 LEA.HI.X R67, R61, R57, RZ, 0x5, P2 ;  /* 0x000000393d431211 */ /* 0x000fca00010f2cff */
[----:B------:R-:W5:Y:S04]  /*04c0*/  @P1 LDG.E.128 R16, desc[UR4][R66.64] ;  /* 0x0000000442101981 */ /* 0x000f68000c1e1d00 */
[----:B------:R0:W5:Y:S01]  /*04d0*/  @P1 LDG.E.128 R12, desc[UR4][R66.64+0x10] ;  /* 0x00001004420c1981 */ /* 0x000162000c1e1d00 */
[----:B------:R-:W-:Y:S01]  /*04e0*/  ISETP.NE.AND P1, PT, R54, RZ, PT ;  /* 0x000000ff3600720c */ /* 0x000fe20003f25270 */
[----:B-1----:R-:W-:Y:S01]  /*04f0*/  HFMA2.MMA R64, -RZ, RZ, 1.875, 0 ;  /* 0x3f800000ff407435 */ /* 0x002fe200000001ff */
[----:B------:R-:W-:Y:S02]  /*0500*/  UMOV UR6, 0xffffffff ;  /* 0xffffffff00067882 */ /* 0x000fe40000000000 */
[----:B----4-:R-:W-:-:S05]  /*0510*/  FSEL R69, R0, RZ, !P1 ;  /* 0x000000ff00457208 */ /* 0x010fca0004800000 */
[C---:B------:R-:W-:Y:S01]  /*0520*/  FADD.FTZ R42, -R69.reuse, R42 ;  /* 0x0000002a452a7221 */ /* 0x040fe20000010100 */
[C---:B--2---:R-:W-:Y:S01]  /*0530*/  FADD.FTZ R74, -R69.reuse, R46 ;  /* 0x0000002e454a7221 */ /* 0x044fe20000010100 */
[C---:B------:R-:W-:Y:S01]  /*0540*/  FADD.FTZ R0, -R69.reuse, R40 ;  /* 0x0000002845007221 */ /* 0x040fe20000010100 */
[----:B------:R-:W-:Y:S01]  /*0550*/  FADD.FTZ R40, -R69, R44 ;  /* 0x0000002c45287221 */ /* 0x000fe20000010100 */
[----:B------:R-:W-:Y:S02]  /*0560*/  @P0 SHF.L.U32 R64, R68, 0x10, RZ ;  /* 0x0000001044400819 */ /* 0x000fe400000006ff */
[C---:B---3--:R-:W-:Y:S02]  /*0570*/  PRMT R46, R37.reuse, 0x7632, R46 ;  /* 0x00007632252e7816 */ /* 0x048fe4000000002e */
[----:B------:R-:W-:Y:S01]  /*0580*/  SHF.L.U32 R37, R37, 0x10, RZ ;  /* 0x0000001025257819 */ /* 0x000fe200000006ff */
[----:B------:R-:W-:Y:S01]  /*0590*/  FADD.FTZ R72, -R69, R41 ;  /* 0x0000002945487221 */ /* 0x000fe20000010100 */
[C---:B------:R-:W-:Y:S01]  /*05a0*/  PRMT R44, R36.reuse, 0x7632, R44 ;  /* 0x00007632242c7816 */ /* 0x040fe2000000002c */
[----:B------:R-:W-:Y:S01]  /*05b0*/  FMUL.FTZ R42, R65, R42 ;  /* 0x0000002a412a7220 */ /* 0x000fe20000410000 */
[----:B------:R-:W-:Y:S01]  /*05c0*/  SHF.L.U32 R36, R36, 0x10, RZ ;  /* 0x0000001024247819 */ /* 0x000fe200000006ff */
[C---:B------:R-:W-:Y:S01]  /*05d0*/  FADD.FTZ R70, -R69.reuse, R43 ;  /* 0x0000002b45467221 */ /* 0x040fe20000010100 */
[C---:B0-----:R-:W-:Y:S01]  /*05e0*/  FADD.FTZ R66, -R69.reuse, R45 ;  /* 0x0000002d45427221 */ /* 0x041fe20000010100 */
[----:B------:R-:W-:Y:S01]  /*05f0*/  FADD.FTZ R68, -R69, R47 ;  /* 0x0000002f45447221 */ /* 0x000fe20000010100 */
[----:B------:R-:W-:Y:S01]  /*0600*/  PRMT R69, R39, 0x7632, R69 ;  /* 0x0000763227457816 */ /* 0x000fe20000000045 */
[----:B------:R-:W-:Y:S01]  /*0610*/  FADD.FTZ R49, R37, R49 ;  /* 0x0000003125317221 */ /* 0x000fe20000010000 */
[----:B------:R-:W-:Y:S01]  /*0620*/  SHF.L.U32 R43, R39, 0x10, RZ ;  /* 0x00000010272b7819 */ /* 0x000fe200000006ff */
[-C--:B------:R-:W-:Y:S01]  /*0630*/  FFMA.FTZ R5, R42, R37.reuse, R5 ;  /* 0x000000252a057223 */ /* 0x080fe20000010005 */
[----:B------:R-:W-:Y:S01]  /*0640*/  SHF.L.U32 R44, R44, 0x10, RZ ;  /* 0x000000102c2c7819 */ /* 0x000fe200000006ff */
[----:B------:R-:W-:Y:S01]  /*0650*/  FMUL.FTZ R39, R22, R37 ;  /* 0x0000002516277220 */ /* 0x000fe20000410000 */
[C---:B------:R-:W-:Y:S01]  /*0660*/  FMUL.FTZ R37, R65.reuse, R72 ;  /* 0x0000004841257220 */ /* 0x040fe20000410000 */
[----:B------:R-:W-:Y:S01]  /*0670*/  FMUL.FTZ R41, R20, R36 ;  /* 0x0000002414297220 */ /* 0x000fe20000410000 */
        /* <DEDUP_REMOVED lines=9> */
[C---:B------:R-:W-:Y:S01]  /*0710*/  PRMT R67, R38.reuse, 0x7632, R67 ;  /* 0x0000763226437816 */ /* 0x040fe20000000043 */
        /* <DEDUP_REMOVED lines=14> */
[----:B------:R-:W-:Y:S01]  /*0800*/  FADD.FTZ R11, R36, R11 ;  /* 0x0000000b240b7221 */ /* 0x000fe20000010000 */
        /* <DEDUP_REMOVED lines=41> */
.L_x_2908:
        /* <DEDUP_REMOVED lines=16> */
[-CC-:B------:R-:W-:Y:S01]  /*0ba0*/  FFMA.FTZ R57, R40, R69.reuse, R56.reuse ;  /* 0x0000004528397223 */ /* 0x180fe20000010038 */
[----:B------:R-:W-:Y:S01]  /*0bb0*/  FADD.FTZ R44, R44, -R37 ;  /* 0x800000252c2c7221 */ /* 0x000fe20000010000 */
[C---:B------:R-:W-:Y:S01]  /*0bc0*/  FMUL.FTZ R39, R65.reuse, R42 ;  /* 0x0000002a41277220 */ /* 0x040fe20000410000 */
[----:B------:R-:W-:Y:S01]  /*0bd0*/  FADD.FTZ R42, R46, -R45 ;  /* 0x8000002d2e2a7221 */ /* 0x000fe20000010000 */
[C---:B------:R-:W-:Y:S01]  /*0be0*/  FMUL.FTZ R37, R65.reuse, R0 ;  /* 0x0000000041257220 */ /* 0x040fe20000410000 */
[----:B------:R-:W-:Y:S01]  /*0bf0*/  FMUL.FTZ R0, R65, R44 ;  /* 0x0000002c41007220 */ /* 0x000fe20000410000 */
[-C--:B------:R-:W-:Y:S01]  /*0c00*/  FFMA.FTZ R47, R47, R69.reuse, R56 ;  /* 0x000000452f2f7223 */ /* 0x080fe20000010038 */
[----:B------:R-:W-:Y:S01]  /*0c10*/  FMUL.FTZ R42, R65, R42 ;  /* 0x0000002a412a7220 */ /* 0x000fe20000410000 */
[----:B------:R-:W-:Y:S01]  /*0c20*/  @P2 FADD.FTZ R37, R16, R37 ;  /* 0x0000002510252221 */ /* 0x000fe20000010000 */
[----:B------:R-:W-:Y:S01]  /*0c30*/  @P2 FADD.FTZ R0, R17, R0 ;  /* 0x0000000011002221 */ /* 0x000fe20000010000 */
[-C--:B------:R-:W-:Y:S01]  /*0c40*/  FFMA.FTZ R40, R36, R69.reuse, R56 ;  /* 0x0000004524287223 */ /* 0x080fe20000010038 */
[----:B------:R-:W-:Y:S01]  /*0c50*/  @P2 FADD.FTZ R42, R19, R42 ;  /* 0x0000002a132a2221 */ /* 0x000fe20000010000 */
[----:B------:R-:W-:Y:S01]  /*0c60*/  FFMA.FTZ R67, R67, R69, R56 ;  /* 0x0000004543437223 */ /* 0x000fe20000010038 */
[-C--:B------:R-:W-:Y:S01]  /*0c70*/  FMUL.FTZ R41, R37, R64.reuse ;  /* 0x0000004025297220 */ /* 0x080fe20000410000 */
[-C--:B------:R-:W-:Y:S01]  /*0c80*/  FMUL.FTZ R44, R0, R64.reuse ;  /* 0x00000040002c7220 */ /* 0x080fe20000410000 */
[----:B------:R-:W-:Y:S01]  /*0c90*/  FMUL.FTZ R46, R42, R64 ;  /* 0x000000402a2e7220 */ /* 0x000fe20000410000 */
[----:B------:R-:W-:Y:S01]  /*0ca0*/  FADD.FTZ R36, R38, -R57 ;  /* 0x8000003926247221 */ /* 0x000fe20000010000 */
[----:B------:R-:W-:Y:S01]  /*0cb0*/  FADD.FTZ R66, R66, -R47 ;  /* 0x8000002f42427221 */ /* 0x000fe20000010000 */
[----:B------:R-:W-:Y:S01]  /*0cc0*/  FADD.FTZ R40, R43, -R40 ;  /* 0x800000282b287221 */ /* 0x000fe20000010000 */
[----:B------:R-:W-:Y:S01]  /*0cd0*/  FADD.FTZ R68, R68, -R67 ;  /* 0x8000004344447221 */ /* 0x000fe20000010000 */
[----:B------:R-:W-:Y:S01]  /*0ce0*/  FMUL.FTZ R41, R41, UR16 ;  /* 0x0000001029297c20 */ /* 0x000fe20008410000 */
[----:B------:R-:W-:Y:S01]  /*0cf0*/  FMUL.FTZ R46, R46, UR16 ;  /* 0x000000102e2e7c20 */ /* 0x000fe20008410000 */
[----:B------:R-:W-:Y:S01]  /*0d00*/  FMUL.FTZ R44, R44, UR16 ;  /* 0x000000102c2c7c20 */ /* 0x000fe20008410000 */
[C---:B------:R-:W-:Y:S01]  /*0d10*/  FMUL.FTZ R43, R65.reuse, R36 ;  /* 0x00000024412b7220 */ /* 0x040fe20000410000 */
[C---:B------:R-:W-:Y:S01]  /*0d20*/  FMUL.FTZ R66, R65.reuse, R66 ;  /* 0x0000004241427220 */ /* 0x040fe20000410000 */
[C---:B------:R-:W-:Y:S01]  /*0d30*/  FMUL.FTZ R47, R65.reuse, R40 ;  /* 0x00000028412f7220 */ /* 0x040fe20000410000 */
[----:B------:R-:W-:Y:S01]  /*0d40*/  FMUL.FTZ R68, R65, R68 ;  /* 0x0000004441447220 */ /* 0x000fe20000410000 */
[----:B------:R-:W-:Y:S01]  /*0d50*/  FSEL R41, R41, RZ, P3 ;  /* 0x000000ff29297208 */ /* 0x000fe20001800000 */
[----:B------:R-:W-:Y:S01]  /*0d60*/  @P2 FADD.FTZ R39, R18, R39 ;  /* 0x0000002712272221 */ /* 0x000fe20000010000 */
[----:B------:R-:W-:Y:S01]  /*0d70*/  FSEL R38, R46, RZ, P1 ;  /* 0x000000ff2e267208 */ /* 0x000fe20000800000 */
[----:B------:R-:W-:Y:S01]  /*0d80*/  @P2 FADD.FTZ R43, R12, R43 ;  /* 0x0000002b0c2b2221 */ /* 0x000fe20000010000 */
[----:B------:R-:W-:Y:S01]  /*0d90*/  FSEL R44, R44, RZ, P5 ;  /* 0x000000ff2c2c7208 */ /* 0x000fe20002800000 */
[----:B------:R-:W-:Y:S01]  /*0da0*/  @P2 FADD.FTZ R66, R13, R66 ;  /* 0x000000420d422221 */ /* 0x000fe20000010000 */
[----:B------:R-:W-:Y:S01]  /*0db0*/  ISETP.NE.U32.AND P1, PT, RZ, UR14, PT ;  /* 0x0000000eff007c0c */ /* 0x000fe2000bf25070 */
[----:B------:R-:W-:Y:S01]  /*0dc0*/  @P2 FADD.FTZ R47, R14, R47 ;  /* 0x0000002f0e2f2221 */ /* 0x000fe20000010000 */
[----:B------:R-:W-:Y:S01]  /*0dd0*/  @P2 FADD.FTZ R68, R15, R68 ;  /* 0x000000440f442221 */ /* 0x000fe20000010000 */
[----:B------:R-:W-:Y:S01]  /*0de0*/  ISETP.NE.U32.AND P2, PT, RZ, UR14, PT ;  /* 0x0000000eff007c0c */ /* 0x000fe2000bf45070 */
[----:B------:R-:W-:Y:S01]  /*0df0*/  FMUL.FTZ R45, R39, R64 ;  /* 0x00000040272d7220 */ /* 0x000fe20000410000 */
[----:B------:R-:W-:-:S02]  /*0e00*/  ISETP.NE.AND.EX P1, PT, RZ, UR15, PT, P1 ;  /* 0x0000000fff007c0c */ /* 0x000fc4000bf25310 */
[----:B------:R-:W-:Y:S01]  /*0e10*/  F2FP.BF16.F32.PACK_AB R36, R44, R41 ;  /* 0x000000292c24723e */ /* 0x000fe200000010ff */
[----:B------:R-:W-:Y:S01]  /*0e20*/  FMUL.FTZ R45, R45, UR16 ;  /* 0x000000102d2d7c20 */ /* 0x000fe20008410000 */
        /* <DEDUP_REMOVED lines=8> */
[----:B------:R-:W-:Y:S01]  /*0eb0*/  LOP3.LUT P4, RZ, R58, 0xff0000, RZ, 0xc0, !PT ;  /* 0x00ff00003aff7812 */ /* 0x000fe2000788c0ff */
[----:B------:R-:W-:Y:S01]  /*0ec0*/  FMUL.FTZ R64, R68, R64 ;  /* 0x0000004044407220 */ /* 0x000fe20000410000 */
[----:B------:R-:W-:Y:S01]  /*0ed0*/  FMUL.FTZ R43, R43, UR16 ;  /* 0x000000102b2b7c20 */ /* 0x000fe20008410000 */
[----:B------:R-:W-:Y:S01]  /*0ee0*/  FMUL.FTZ R66, R66, UR16 ;  /* 0x0000001042427c20 */ /* 0x000fe20008410000 */
[----:B------:R-:W-:Y:S01]  /*0ef0*/  LOP3.LUT P6, RZ, R59, 0xff, RZ, 0xc0, !PT ;  /* 0x000000ff3bff7812 */ /* 0x000fe200078cc0ff */
[----:B------:R-:W-:Y:S01]  /*0f00*/  FMUL.FTZ R47, R47, UR16 ;  /* 0x000000102f2f7c20 */ /* 0x000fe20008410000 */
[----:B------:R-:W-:Y:S01]  /*0f10*/  LOP3.LUT P3, RZ, R59, 0xff00, RZ, 0xc0, !PT ;  /* 0x0000ff003bff7812 */ /* 0x000fe2000786c0ff */
[----:B------:R-:W-:Y:S01]  /*0f20*/  FMUL.FTZ R64, R64, UR16 ;  /* 0x0000001040407c20 */ /* 0x000fe20008410000 */
[----:B------:R-:W-:-:S02]  /*0f30*/  FSEL R45, R45, RZ, P4 ;  /* 0x000000ff2d2d7208 */ /* 0x000fc40002000000 */
[C---:B------:R-:W-:Y:S02]  /*0f40*/  LOP3.LUT P5, RZ, R59.reuse, 0xff0000, RZ, 0xc0, !PT ;  /* 0x00ff00003bff7812 */ /* 0x040fe400078ac0ff */
[----:B------:R-:W-:Y:S02]  /*0f50*/  LOP3.LUT P4, RZ, R59, 0xff000000, RZ, 0xc0, !PT ;  /* 0xff0000003bff7812 */ /* 0x000fe4000788c0ff */
[----:B------:R-:W-:Y:S02]  /*0f60*/  SEL R28, R37, R28, P1 ;  /* 0x0000001c251c7207 */ /* 0x000fe40000800000 */
[----:B------:R-:W-:Y:S02]  /*0f70*/  SEL R29, R0, R29, P1 ;  /* 0x0000001d001d7207 */ /* 0x000fe40000800000 */
[----:B------:R-:W-:Y:S02]  /*0f80*/  SEL R30, R39, R30, P1 ;  /* 0x0000001e271e7207 */ /* 0x000fe40000800000 */
[----:B------:R-:W-:-:S02]  /*0f90*/  SEL R31, R42, R31, P1 ;  /* 0x0000001f2a1f7207 */ /* 0x000fc40000800000 */
[----:B------:R-:W-:Y:S02]  /*0fa0*/  SEL R35, R68, R35, P1 ;  /* 0x0000002344237207 */ /* 0x000fe40000800000 */
[----:B------:R-:W-:Y:S02]  /*0fb0*/  FSEL R0, R43, RZ, P6 ;  /* 0x000000ff2b007208 */ /* 0x000fe40003000000 */
[----:B------:R-:W-:Y:S02]  /*0fc0*/  @P2 IADD3 R42, P1, R63, UR14, RZ ;  /* 0x0000000e3f2a2c10 */ /* 0x000fe4000ff3e0ff */
[----:B------:R-:W-:Y:S02]  /*0fd0*/  FSEL R39, R66, RZ, P3 ;  /* 0x000000ff42277208 */ /* 0x000fe40001800000 */
[----:B------:R-:W-:Y:S02]  /*0fe0*/  LEA R44, P6, R61, UR18, 0x4 ;  /* 0x000000123d2c7c11 */ /* 0x000fe4000f8c20ff */
[----:B------:R-:W-:-:S02]  /*0ff0*/  FSEL R47, R47, RZ, P5 ;  /* 0x000000ff2f2f7208 */ /* 0x000fc40002800000 */
[----:B------:R-:W-:Y:S02]  /*1000*/  FSEL R64, R64, RZ, P4 ;  /* 0x000000ff40407208 */ /* 0x000fe40002000000 */
[----:B------:R-:W-:Y:S02]  /*1010*/  F2FP.BF16.F32.PACK_AB R37, R38, R45 ;  /* 0x0000002d2625723e */ /* 0x000fe400000010ff */
[----:B------:R-:W-:Y:S02]  /*1020*/  @P2 IADD3.X R43, R62, UR15, RZ, P1, !PT ;  /* 0x0000000f3e2b2c10 */ /* 0x000fe40008ffe4ff */
[----:B------:R-:W-:Y:S02]  /*1030*/  F2FP.BF16.F32.PACK_AB R38, R39, R0 ;  /* 0x000000002726723e */ /* 0x000fe400000010ff */
[----:B------:R-:W-:Y:S01]  /*1040*/  LEA.HI.X R45, R61, UR19, RZ, 0x4, P6 ;  /* 0x000000133d2d7c11 */ /* 0x000fe2000b0f24ff */
[----:B------:R1:W-:Y:S01]  /*1050*/  @P2 STG.E.128 desc[UR4][R42.64], R28 ;  /* 0x0000001c2a002986 */ /* 0x0003e2000c101d04 */
[----:B------:R-:W-:-:S02]  /*1060*/  F2FP.BF16.F32.PACK_AB R39, R64, R47 ;  /* 0x0000002f4027723e */ /* 0x000fc400000010ff */
[----:B0-----:R-:W-:Y:S01]  /*1070*/  LEA R60, R40, R60, 0x2 ;  /* 0x0000003c283c7211 */ /* 0x001fe200078e10ff */
[----:B------:R1:W-:Y:S03]  /*1080*/  @P2 STG.E.128 desc[UR4][R42.64+0x10], R32 ;  /* 0x000010202a002986 */ /* 0x0003e6000c101d04 */
[----:B------:R-:W-:Y:S01]  /*1090*/  ISETP.GE.AND P1, PT, R60, R41, PT ;  /* 0x000000293c00720c */ /* 0x000fe20003f26270 */
[----:B------:R1:W-:-:S12]  /*10a0*/  STG.E.128 desc[UR4][R44.64], R36 ;  /* 0x000000242c007986 */ /* 0x0003d8000c101d04 */
[----:B------:R-:W-:Y:S05]  /*10b0*/  @!P1 BRA `(.L_x_2896) ;  /* 0xfffffff000809947 */ /* 0x000fea000383ffff */
[----:B------:R-:W-:Y:S05]  /*10c0*/  BSYNC B1 ;  /* 0x0000000000017941 */ /* 0x000fea0003800000 */
.L_x_2894:
        /* <DEDUP_REMOVED lines=16> */
.L_x_2893:
[----:B------:R-:W-:Y:S05]  /*11d0*/  BSYNC B0 ;  /* 0x0000000000007941 */ /* 0x000fea0003800000 */
.L_x_2891:
        /* <DEDUP_REMOVED lines=67> */
.L_x_2895:
[----:B------:R-:W-:Y:S01]  /*1610*/  BSSY B2, `(.L_x_2897) ;  /* 0x0000007000027945 */ /* 0x000fe20003800000 */
[----:B------:R-:W-:Y:S02]  /*1620*/  MOV R75, 0x1 ;  /* 0x00000001004b7802 */ /* 0x000fe40000000f00 */
[----:B------:R-:W-:Y:S02]  /*1630*/  MOV R74, 0x1f ;  /* 0x0000001f004a7802 */ /* 0x000fe40000000f00 */
[----:B------:R-:W-:-:S07]  /*1640*/  MOV R73, 0xffffffff ;  /* 0xffffffff00497802 */ /* 0x000fce0000000f00 */
[----:B-----5:R-:W-:Y:S05]  /*1650*/  WARPSYNC.COLLECTIVE R73, `(.L_x_2898) ;  /* 0x0000000049087348 */ /* 0x020fea0003c00000 */
[----:B------:R0:W1:Y:S02]  /*1660*/  SHFL.BFLY P2, R71, R76, R75, R74 ;  /* 0x0c00004b4c477389 */ /* 0x000064000004004a */
[----:B01---5:R-:W-:Y:S01]  /*1670*/  ENDCOLLECTIVE ;  /* 0x000000000000791b */ /* 0x023fe20003800000 */
.L_x_2898:
[----:B------:R-:W-:Y:S05]  /*1680*/  BSYNC B2 ;  /* 0x0000000000027941 */ /* 0x000fea0003800000 */
.L_x_2897:
        /* <DEDUP_REMOVED lines=8> */
.L_x_2899:
[----:B------:R-:W-:Y:S01]  /*1710*/  HFMA2.MMA R75, -RZ, RZ, 0, 1.1920928955078125e-07 ;  /* 0x00000002ff4b7435 */ /* 0x000fe200000001ff */
[----:B------:R-:W-:Y:S02]  /*1720*/  MOV R76, R70 ;  /* 0x00000046004c7202 */ /* 0x000fe40000000f00 */
[----:B------:R-:W-:-:S08]  /*1730*/  MOV R72, R71 ;  /* 0x0000004700487202 */ /* 0x000fd00000000f00 */
[----:B------:R-:W-:Y:S05]  /*1740*/  WARPSYNC.COLLECTIVE R73, `(.L_x_2900) ;  /* 0x0000000049087348 */ /* 0x000fea0003c00000 */
[----:B------:R0:W1:Y:S02]  /*1750*/  SHFL.BFLY P2, R71, R76, R75, R74 ;  /* 0x0c00004b4c477389 */ /* 0x000064000004004a */
[----:B01----:R-:W-:Y:S01]  /*1760*/  ENDCOLLECTIVE ;  /* 0x000000000000791b */ /* 0x003fe20003800000 */
.L_x_2900:
[----:B------:R-:W-:-:S05]  /*1770*/  FADD.FTZ R72, R69, R72 ;  /* 0x0000004845487221 */ /* 0x000fca0000010000 */
[----:B------:R-:W-:Y:S01]  /*1780*/  MOV R76, R72 ;  /* 0x00000048004c7202 */ /* 0x000fe20000000f00 */
[----:B------:R-:W-:-:S07]  /*1790*/  FADD.FTZ R77, R70, R71 ;  /* 0x00000047464d7221 */ /* 0x000fce0000010000 */
[----:B------:R-:W-:Y:S05]  /*17a0*/  WARPSYNC.COLLECTIVE R73, `(.L_x_2901) ;  /* 0x0000000049087348 */ /* 0x000fea0003c00000 */
[----:B------:R0:W1:Y:S02]  /*17b0*/  SHFL.BFLY P2, R71, R76, R75, R74 ;  /* 0x0c00004b4c477389 */ /* 0x000064000004004a */
[----:B01----:R-:W-:Y:S01]  /*17c0*/  ENDCOLLECTIVE ;  /* 0x000000000000791b */ /* 0x003fe20003800000 */
.L_x_2901:
[----:B------:R-:W-:Y:S01]  /*17d0*/  HFMA2.MMA R75, -RZ, RZ, 0, 2.384185791015625e-07 ;  /* 0x00000004ff4b7435 */ /* 0x000fe200000001ff */
[----:B------:R-:W-:Y:S02]  /*17e0*/  MOV R76, R77 ;  /* 0x0000004d004c7202 */ /* 0x000fe40000000f00 */
[----:B------:R-:W-:-:S08]  /*17f0*/  MOV R69, R71 ;  /* 0x0000004700457202 */ /* 0x000fd00000000f00 */
[----:B------:R-:W-:Y:S05]  /*1800*/  WARPSYNC.COLLECTIVE R73, `(.L_x_2902) ;  /* 0x0000000049087348 */ /* 0x000fea0003c00000 */
[----:B------:R0:W1:Y:S02]  /*1810*/  SHFL.BFLY P2, R71, R76, R75, R74 ;  /* 0x0c00004b4c477389 */ /* 0x000064000004004a */
[----:B01----:R-:W-:Y:S01]  /*1820*/  ENDCOLLECTIVE ;  /* 0x000000000000791b */ /* 0x003fe20003800000 */
.L_x_2902:
[----:B------:R-:W-:-:S05]  /*1830*/  FADD.FTZ R72, R72, R69 ;  /* 0x0000004548487221 */ /* 0x000fca0000010000 */
[----:B------:R-:W-:Y:S01]  /*1840*/  MOV R76, R72 ;  /* 0x00000048004c7202 */ /* 0x000fe20000000f00 */
[----:B------:R-:W-:-:S07]  /*1850*/  FADD.FTZ R77, R77, R71 ;  /* 0x000000474d4d7221 */ /* 0x000fce0000010000 */
[----:B------:R-:W-:Y:S05]  /*1860*/  WARPSYNC.COLLECTIVE R73, `(.L_x_2903) ;  /* 0x0000000049087348 */ /* 0x000fea0003c00000 */
[----:B------:R0:W1:Y:S02]  /*1870*/  SHFL.BFLY P2, R71, R76, R75, R74 ;  /* 0x0c00004b4c477389 */ /* 0x000064000004004a */
[----:B01----:R-:W-:Y:S01]  /*1880*/  ENDCOLLECTIVE ;  /* 0x000000000000791b */ /* 0x003fe20003800000 */
.L_x_2903:
[----:B------:R-:W-:Y:S01]  /*1890*/  HFMA2.MMA R75, -RZ, RZ, 0, 4.76837158203125e-07 ;  /* 0x00000008ff4b7435 */ /* 0x000fe200000001ff */
[----:B------:R-:W-:Y:S02]  /*18a0*/  MOV R76, R77 ;  /* 0x0000004d004c7202 */ /* 0x000fe40000000f00 */
[----:B------:R-:W-:-:S08]  /*18b0*/  MOV R69, R71 ;  /* 0x0000004700457202 */ /* 0x000fd00000000f00 */
[----:B------:R-:W-:Y:S05]  /*18c0*/  WARPSYNC.COLLECTIVE R73, `(.L_x_2904) ;  /* 0x0000000049087348 */ /* 0x000fea0003c00000 */
[----:B------:R0:W1:Y:S02]  /*18d0*/  SHFL.BFLY P2, R71, R76, R75, R74 ;  /* 0x0c00004b4c477389 */ /* 0x000064000004004a */
[----:B01----:R-:W-:Y:S01]  /*18e0*/  ENDCOLLECTIVE ;  /* 0x000000000000791b */ /* 0x003fe20003800000 */
.L_x_2904:
[----:B------:R-:W-:-:S05]  /*18f0*/  FADD.FTZ R70, R72, R69 ;  /* 0x0000004548467221 */ /* 0x000fca0000010000 */
[----:B------:R-:W-:Y:S01]  /*1900*/  MOV R76, R70 ;  /* 0x00000046004c7202 */ /* 0x000fe20000000f00 */
[----:B------:R-:W-:-:S07]  /*1910*/  FADD.FTZ R69, R77, R71 ;  /* 0x000000474d457221 */ /* 0x000fce0000010000 */
[----:B------:R-:W-:Y:S05]  /*1920*/  WARPSYNC.COLLECTIVE R73, `(.L_x_2905) ;  /* 0x0000000049087348 */ /* 0x000fea0003c00000 */
[----:B------:R0:W1:Y:S02]  /*1930*/  SHFL.BFLY P2, R71, R76, R75, R74 ;  /* 0x0c00004b4c477389 */ /* 0x000064000004004a */
[----:B01----:R-:W-:Y:S01]  /*1940*/  ENDCOLLECTIVE ;  /* 0x000000000000791b */ /* 0x003fe20003800000 */
.L_x_2905:
[----:B------:R-:W-:Y:S01]  /*1950*/  HFMA2.MMA R75, -RZ, RZ, 0, 9.5367431640625e-07 ;  /* 0x00000010ff4b7435 */ /* 0x000fe200000001ff */
[----:B------:R-:W-:Y:S02]  /*1960*/  MOV R76, R69 ;  /* 0x00000045004c7202 */ /* 0x000fe40000000f00 */
[----:B------:R-:W-:-:S08]  /*1970*/  MOV R72, R71 ;  /* 0x0000004700487202 */ /* 0x000fd00000000f00 */
[----:B------:R-:W-:Y:S05]  /*1980*/  WARPSYNC.COLLECTIVE R73, `(.L_x_2906) ;  /* 0x0000000049087348 */ /* 0x000fea0003c00000 */
[----:B------:R0:W1:Y:S02]  /*1990*/  SHFL.BFLY P2, R71, R76, R75, R74 ;  /* 0x0c00004b4c477389 */ /* 0x000064000004004a */
[----:B01----:R-:W-:Y:S01]  /*19a0*/  ENDCOLLECTIVE ;  /* 0x000000000000791b */ /* 0x003fe20003800000 */
.L_x_2906:
[----:B------:R-:W-:-:S05]  /*19b0*/  FADD.FTZ R70, R70, R72 ;  /* 0x0000004846467221 */ /* 0x000fca0000010000 */
[----:B------:R-:W-:Y:S02]  /*19c0*/  MOV R76, R70 ;  /* 0x00000046004c7202 */ /* 0x000fe40000000f00 */
[----:B------:R-:W-:-:S07]  /*19d0*/  MOV R72, R71 ;  /* 0x0000004700487202 */ /* 0x000fce0000000f00 */
[----:B------:R-:W-:Y:S05]  /*19e0*/  WARPSYNC.COLLECTIVE R73, `(.L_x_2907) ;  /* 0x0000000049087348 */ /* 0x000fea0003c00000 */
[----:B------:R0:W1:Y:S02]  /*19f0*/  SHFL.BFLY P2, R71, R76, R75, R74 ;  /* 0x0c00004b4c477389 */ /* 0x000064000004004a */
[----:B01----:R-:W-:Y:S01]  /*1a00*/  ENDCOLLECTIVE ;  /* 0x000000000000791b */ /* 0x003fe20003800000 */
.L_x_2907:
[----:B------:R-:W-:Y:S05]  /*1a10*/  BRA `(.L_x_2908) ;  /* 0xfffffff000207947 */ /* 0x000fea000383ffff */
.L_x_2909:
        /* <DEDUP_REMOVED lines=14> */
.L_x_6553:


//--------------------- .text._ZN10layer_norm22ln_bwd_finalize_kernelINS_22Kernel_traits_finalizeILj256Ef13__nv_bfloat16fS2_fjLb0ELj1024ELj4ENS_18Kernel_traits_baseILj256EfS2_fS2_fjLj1024EEEEELb0ELb0EEEvNS_9BwdParamsE --------------------------
	.section	.text._ZN10layer_norm22ln_bwd_finalize_kernelINS_22Kernel_traits_finalizeILj256Ef13__nv_bfloat16fS2_fjLb0ELj1024ELj4ENS_18Kernel_traits_baseILj256EfS2_fS2_fjLj1024EEEEELb0ELb0EEEvNS_9BwdParamsE,"ax",@progbits
	.align	128
        .global         _ZN10layer_norm22ln_bwd_finalize_kernelINS_22Kernel_traits_finalizeILj256Ef13__nv_bfloat16fS2_fjLb0ELj1024ELj4ENS_18Kernel_traits_baseILj256EfS2_fS2_fjLj1024EEEEELb0ELb0EEEvNS_9BwdParamsE
        .type           _ZN10layer_norm22ln_bwd_finalize_kernelINS_22Kernel_traits_finalizeILj256Ef13__nv_bfloat16fS2_fjLb0ELj1024ELj4ENS_18Kernel_traits_baseILj256EfS2_fS2_fjLj1024EEEEELb0ELb0EEEvNS_9BwdParamsE,@function
        .size           _ZN10layer_norm22ln_bwd_finalize_kernelINS_22Kernel_traits_finalizeILj256Ef13__nv_bfloat16fS2_fjLb0ELj1024ELj4ENS_18Kernel_traits_baseILj256EfS2_fS2_fjLj1024EEEEELb0ELb0EEEvNS_9BwdParamsE,(.L_x_6554 - _ZN10layer_norm22ln_bwd_finalize_kernelINS_22Kernel_traits_finalizeILj256Ef13__nv_bfloat16fS2_fjLb0ELj1024ELj4ENS_18Kernel_traits_baseILj256EfS2_fS2_fjLj1024EEEEELb0ELb0EEEvNS_9BwdParamsE)
        .other          _ZN10layer_norm22ln_bwd_finalize_kernelINS_22Kernel_traits_finalizeILj256Ef13__nv_bfloat16fS2_fjLb0ELj1024ELj4ENS_18Kernel_traits_baseILj256EfS2_fS2_fjLj1024EEEEELb0ELb0EEEvNS_9BwdParamsE,@"STO_CUDA_ENTRY STV_DEFAULT"
_ZN10layer_norm22ln_bwd_finalize_kernelINS_22Kernel_traits_finalizeILj256Ef13__nv_bfloat16fS2_fjLb0ELj1024ELj4ENS_18Kernel_traits_baseILj256EfS2_fS2_fjLj1024EEEEELb0ELb0EEEvNS_9BwdParamsE:
.text._ZN10layer_norm22ln_bwd_finalize_kernelINS_22Kernel_traits_finalizeILj256Ef13__nv_bfloat16fS2_fjLb0ELj1024ELj4ENS_18Kernel_traits_baseILj256EfS2_fS2_fjLj1024EEEEELb0ELb0EEEvNS_9BwdParamsE:
        /* <DEDUP_REMOVED lines=25> */
.L_x_2922:
        /* <DEDUP_REMOVED lines=30> */
.L_x_2914:
        /* <DEDUP_REMOVED lines=36> */
.L_x_2913:
[----:B------:R-:W-:Y:S05]  /*05b0*/  BSYNC B1 ;  /* 0x0000000000017941 */ /* 0x000fea0003800000 */
.L_x_2912:
        /* <DEDUP_REMOVED lines=24> */
.L_x_2916:
[----:B------:R-:W-:Y:S05]  /*0740*/  BSYNC B1 ;  /* 0x0000000000017941 */ /* 0x000fea0003800000 */
.L_x_2915:
        /* <DEDUP_REMOVED lines=12> */
.L_x_2917:
[----:B------:R-:W-:Y:S05]  /*0810*/  BSYNC B1 ;  /* 0x0000000000017941 */ /* 0x000fea0003800000 */
.L_x_2911:
[----:B------:R-:W-:Y:S05]  /*0820*/  BSYNC B0 ;  /* 0x0000000000007941 */ /* 0x000fea0003800000 */
.L_x_2910:
        /* <DEDUP_REMOVED lines=29> */
.L_x_2933:
[----:B---3--:R-:W-:Y:S01]  /*0a00*/  FADD.FTZ R9, R18, R9 ;  /* 0x0000000912097221 */ /* 0x008fe20000010000 */
[----:B--2---:R-:W-:-:S04]  /*0a10*/  FADD.FTZ R11, R10, R11 ;  /* 0x0000000b0a0b7221 */ /* 0x004fc80000010000 */
[----:B------:R2:W-:Y:S04]  /*0a20*/  @!P1 STS [R6+0x2000], R9 ;  /* 0x0020000906009388 */ /* 0x0005e80000000800 */
[----:B------:R2:W-:Y:S02]  /*0a30*/  @!P1 STS [R6+0x2080], R11 ;  /* 0x0020800b06009388 */ /* 0x0005e40000000800 */
.L_x_2918:
        /* <DEDUP_REMOVED lines=16> */
.L_x_2921:
[----:B------:R-:W-:Y:S05]  /*0b40*/  BSYNC B0 ;  /* 0x0000000000007941 */ /* 0x000fea0003800000 */
.L_x_2920:
[C---:B------:R-:W-:Y:S01]  /*0b50*/  ISETP.GT.U32.AND P1, PT, R3.reuse, -0x101, PT ;  /* 0xfffffeff0300780c */ /* 0x040fe20003f24070 */
[----:B------:R-:W-:Y:S01]  /*0b60*/  VIADD R4, R4, 0x80 ;  /* 0x0000008004047836 */ /* 0x000fe20000000000 */
[----:B------:R-:W-:-:S11]  /*0b70*/  IADD3 R3, R3, 0x100, RZ ;  /* 0x0000010003037810 */ /* 0x000fd60007ffe0ff */
[----:B------:R-:W-:Y:S05]  /*0b80*/  @P1 BRA `(.L_x_2922) ;  /* 0xfffffff400801947 */ /* 0x000fea000383ffff */
[----:B------:R-:W-:Y:S05]  /*0b90*/  EXIT ;  /* 0x000000000000794d */ /* 0x000fea0003800000 */
.L_x_2919:
[----:B------:R-:W-:Y:S01]  /*0ba0*/  HFMA2.MMA R21, -RZ, RZ, 0, 5.9604644775390625e-08 ;  /* 0x00000001ff157435 */ /* 0x000fe200000001ff */
[----:B0--3--:R-:W-:Y:S01]  /*0bb0*/  MOV R22, R10 ;  /* 0x0000000a00167202 */ /* 0x009fe20000000f00 */
[----:B------:R-:W-:Y:S01]  /*0bc0*/  IMAD.MOV.U32 R19, RZ, RZ, -0x1 ;  /* 0xffffffffff137424 */ /* 0x000fe200078e00ff */
[----:B------:R-:W-:-:S08]  /*0bd0*/  MOV R24, 0x1f ;  /* 0x0000001f00187802 */ /* 0x000fd00000000f00 */
[----:B-12---:R-:W-:Y:S05]  /*0be0*/  WARPSYNC.COLLECTIVE R19, `(.L_x_2923) ;  /* 0x0000000013087348 */ /* 0x006fea0003c00000 */
[----:B------:R0:W3:Y:S02]  /*0bf0*/  SHFL.BFLY P2, R20, R22, R21, R24 ;  /* 0x0c00001516147389 */ /* 0x0000e40000040018 */
[----:B0123--:R-:W-:Y:S01]  /*0c00*/  ENDCOLLECTIVE ;  /* 0x000000000000791b */ /* 0x00ffe20003800000 */
.L_x_2923:
[----:B------:R-:W-:Y:S01]  /*0c10*/  HFMA2.MMA R21, -RZ, RZ, 0, 1.1920928955078125e-07 ;  /* 0x00000002ff157435 */ /* 0x000fe200000001ff */
[----:B------:R-:W-:-:S05]  /*0c20*/  MOV R11, R20 ;  /* 0x00000014000b7202 */ /* 0x000fca0000000f00 */
[----:B------:R-:W-:-:S05]  /*0c30*/  FADD.FTZ R11, R10, R11 ;  /* 0x0000000b0a0b7221 */ /* 0x000fca0000010000 */
[----:B------:R-:W-:-:S07]  /*0c40*/  MOV R22, R11 ;  /* 0x0000000b00167202 */ /* 0x000fce0000000f00 */
[----:B------:R-:W-:Y:S05]  /*0c50*/  WARPSYNC.COLLECTIVE R19, `(.L_x_2924) ;  /* 0x0000000013087348 */ /* 0x000fea0003c00000 */
[----:B------:R0:W1:Y:S02]  /*0c60*/  SHFL.BFLY P2, R20, R22, R21, R24 ;  /* 0x0c00001516147389 */ /* 0x0000640000040018 */
[----:B01----:R-:W-:Y:S01]  /*0c70*/  ENDCOLLECTIVE ;  /* 0x000000000000791b */ /* 0x003fe20003800000 */
.L_x_2924:
[----:B------:R-:W-:Y:S01]  /*0c80*/  HFMA2.MMA R21, -RZ, RZ, 0, 2.384185791015625e-07 ;  /* 0x00000004ff157435 */ /* 0x000fe200000001ff */
[----:B------:R-:W-:-:S04]  /*0c90*/  IMAD.MOV.U32 R14, RZ, RZ, R20 ;  /* 0x000000ffff0e7224 */ /* 0x000fc800078e0014 */
[----:B------:R-:W-:-:S05]  /*0ca0*/  FADD.FTZ R14, R11, R14 ;  /* 0x0000000e0b0e7221 */ /* 0x000fca0000010000 */
[----:B------:R-:W-:-:S07]  /*0cb0*/  MOV R22, R14 ;  /* 0x0000000e00167202 */ /* 0x000fce0000000f00 */
[----:B------:R-:W-:Y:S05]  /*0cc0*/  WARPSYNC.COLLECTIVE R19, `(.L_x_2925) ;  /* 0x0000000013087348 */ /* 0x000fea0003c00000 */
[----:B------:R0:W1:Y:S02]  /*0cd0*/  SHFL.BFLY P2, R20, R22, R21, R24 ;  /* 0x0c00001516147389 */ /* 0x0000640000040018 */
[----:B01----:R-:W-:Y:S01]  /*0ce0*/  ENDCOLLECTIVE ;  /* 0x000000000000791b */ /* 0x003fe20003800000 */
.L_x_2925:
[----:B------:R-:W-:Y:S01]  /*0cf0*/  IMAD.MOV.U32 R21, RZ, RZ, 0x8 ;  /* 0x00000008ff157424 */ /* 0x000fe200078e00ff */
[----:B------:R-:W-:-:S05]  /*0d00*/  MOV R13, R20 ;  /* 0x00000014000d7202 */ /* 0x000fca0000000f00 */
[----:B------:R-:W-:-:S05]  /*0d10*/  FADD.FTZ R13, R14, R13 ;  /* 0x0000000d0e0d7221 */ /* 0x000fca0000010000 */
[----:B------:R-:W-:-:S07]  /*0d20*/  MOV R22, R13 ;  /* 0x0000000d00167202 */ /* 0x000fce0000000f00 */
[----:B------:R-:W-:Y:S05]  /*0d30*/  WARPSYNC.COLLECTIVE R19, `(.L_x_2926) ;  /* 0x0000000013087348 */ /* 0x000fea0003c00000 */
[----:B------:R0:W1:Y:S02]  /*0d40*/  SHFL.BFLY P2, R20, R22, R21, R24 ;  /* 0x0c00001516147389 */ /* 0x0000640000040018 */
[----:B01----:R-:W-:Y:S01]  /*0d50*/  ENDCOLLECTIVE ;  /* 0x000000000000791b */ /* 0x003fe20003800000 */
.L_x_2926:
[----:B------:R-:W-:Y:S01]  /*0d60*/  HFMA2.MMA R21, -RZ, RZ, 0, 9.5367431640625e-07 ;  /* 0x00000010ff157435 */ /* 0x000fe200000001ff */
[----:B------:R-:W-:-:S05]  /*0d70*/  MOV R10, R20 ;  /* 0x00000014000a7202 */ /* 0x000fca0000000f00 */
[----:B------:R-:W-:-:S05]  /*0d80*/  FADD.FTZ R10, R13, R10 ;  /* 0x0000000a0d0a7221 */ /* 0x000fca0000010000 */
[----:B------:R-:W-:-:S07]  /*0d90*/  MOV R22, R10 ;  /* 0x0000000a00167202 */ /* 0x000fce0000000f00 */
[----:B------:R-:W-:Y:S05]  /*0da0*/  WARPSYNC.COLLECTIVE R19, `(.L_x_2927) ;  /* 0x0000000013087348 */ /* 0x000fea0003c00000 */
[----:B------:R0:W1:Y:S02]  /*0db0*/  SHFL.BFLY P2, R20, R22, R21, R24 ;  /* 0x0c00001516147389 */ /* 0x0000640000040018 */
[----:B01----:R-:W-:Y:S01]  /*0dc0*/  ENDCOLLECTIVE ;  /* 0x000000000000791b */ /* 0x003fe20003800000 */
.L_x_2927:
[----:B------:R-:W-:Y:S01]  /*0dd0*/  HFMA2.MMA R21, -RZ, RZ, 0, 5.9604644775390625e-08 ;  /* 0x00000001ff157435 */ /* 0x000fe200000001ff */
[----:B------:R-:W-:Y:S01]  /*0de0*/  IMAD.MOV.U32 R22, RZ, RZ, R9 ;  /* 0x000000ffff167224 */ /* 0x000fe200078e0009 */
[----:B------:R-:W-:-:S09]  /*0df0*/  MOV R11, R20 ;  /* 0x00000014000b7202 */ /* 0x000fd20000000f00 */
[----:B------:R-:W-:Y:S05]  /*0e00*/  WARPSYNC.COLLECTIVE R19, `(.L_x_2928) ;  /* 0x0000000013087348 */ /* 0x000fea0003c00000 */
[----:B------:R0:W1:Y:S02]  /*0e10*/  SHFL.BFLY P2, R20, R22, R21, R24 ;  /* 0x0c00001516147389 */ /* 0x0000640000040018 */
[----:B01----:R-:W-:Y:S01]  /*0e20*/  ENDCOLLECTIVE ;  /* 0x000000000000791b */ /* 0x003fe20003800000 */
.L_x_2928:
[----:B------:R-:W-:Y:S01]  /*0e30*/  HFMA2.MMA R21, -RZ, RZ, 0, 1.1920928955078125e-07 ;  /* 0x00000002ff157435 */ /* 0x000fe200000001ff */
[----:B------:R-:W-:-:S05]  /*0e40*/  MOV R14, R20 ;  /* 0x00000014000e7202 */ /* 0x000fca0000000f00 */
[----:B------:R-:W-:-:S05]  /*0e50*/  FADD.FTZ R15, R9, R14 ;  /* 0x0000000e090f7221 */ /* 0x000fca0000010000 */
[----:B------:R-:W-:-:S07]  /*0e60*/  MOV R22, R15 ;  /* 0x0000000f00167202 */ /* 0x000fce0000000f00 */
[----:B------:R-:W-:Y:S05]  /*0e70*/  WARPSYNC.COLLECTIVE R19, `(.L_x_2929) ;  /* 0x0000000013087348 */ /* 0x000fea0003c00000 */
[----:B------:R0:W1:Y:S02]  /*0e80*/  SHFL.BFLY P2, R20, R22, R21, R24 ;  /* 0x0c00001516147389 */ /* 0x0000640000040018 */
[----:B01----:R-:W-:Y:S01]  /*0e90*/  ENDCOLLECTIVE ;  /* 0x000000000000791b */ /* 0x003fe20003800000 */
.L_x_2929:
[----:B------:R-:W-:Y:S01]  /*0ea0*/  HFMA2.MMA R21, -RZ, RZ, 0, 2.384185791015625e-07 ;  /* 0x00000004ff157435 */ /* 0x000fe200000001ff */
[----:B------:R-:W-:-:S04]  /*0eb0*/  IMAD.MOV.U32 R16, RZ, RZ, R20 ;  /* 0x000000ffff107224 */ /* 0x000fc800078e0014 */
[----:B------:R-:W-:-:S05]  /*0ec0*/  FADD.FTZ R16, R15, R16 ;  /* 0x000000100f107221 */ /* 0x000fca0000010000 */
[----:B------:R-:W-:-:S07]  /*0ed0*/  MOV R22, R16 ;  /* 0x0000001000167202 */ /* 0x000fce0000000f00 */
[----:B------:R-:W-:Y:S05]  /*0ee0*/  WARPSYNC.COLLECTIVE R19, `(.L_x_2930) ;  /* 0x0000000013087348 */ /* 0x000fea0003c00000 */
[----:B------:R0:W1:Y:S02]  /*0ef0*/  SHFL.BFLY P2, R20, R22, R21, R24 ;  /* 0x0c00001516147389 */ /* 0x0000640000040018 */
[----:B01----:R-:W-:Y:S01]  /*0f00*/  ENDCOLLECTIVE ;  /* 0x000000000000791b */ /* 0x003fe20003800000 */
.L_x_2930:
[----:B------:R-:W-:Y:S01]  /*0f10*/  IMAD.MOV.U32 R21, RZ, RZ, 0x8 ;  /* 0x00000008ff157424 */ /* 0x000fe200078e00ff */
[----:B------:R-:W-:-:S05]  /*0f20*/  MOV R17, R20 ;  /* 0x0000001400117202 */ /* 0x000fca0000000f00 */
[----:B------:R-:W-:-:S05]  /*0f30*/  FADD.FTZ R17, R16, R17 ;  /* 0x0000001110117221 */ /* 0x000fca0000010000 */
[----:B------:R-:W-:-:S07]  /*0f40*/  MOV R22, R17 ;  /* 0x0000001100167202 */ /* 0x000fce0000000f00 */
[----:B------:R-:W-:Y:S05]  /*0f50*/  WARPSYNC.COLLECTIVE R19, `(.L_x_2931) ;  /* 0x0000000013087348 */ /* 0x000fea0003c00000 */
[----:B------:R0:W1:Y:S02]  /*0f60*/  SHFL.BFLY P2, R20, R22, R21, R24 ;  /* 0x0c00001516147389 */ /* 0x0000640000040018 */
[----:B01----:R-:W-:Y:S01]  /*0f70*/  ENDCOLLECTIVE ;  /* 0x000000000000791b */ /* 0x003fe20003800000 */
.L_x_2931:
[----:B------:R-:W-:Y:S01]  /*0f80*/  HFMA2.MMA R21, -RZ, RZ, 0, 9.5367431640625e-07 ;  /* 0x00000010ff157435 */ /* 0x000fe200000001ff */
[----:B------:R-:W-:-:S05]  /*0f90*/  MOV R18, R20 ;  /* 0x0000001400127202 */ /* 0x000fca0000000f00 */
[----:B------:R-:W-:-:S05]  /*0fa0*/  FADD.FTZ R18, R17, R18 ;  /* 0x0000001211127221 */ /* 0x000fca0000010000 */
[----:B------:R-:W-:-:S07]  /*0fb0*/  MOV R22, R18 ;  /* 0x0000001200167202 */ /* 0x000fce0000000f00 */
[----:B------:R-:W-:Y:S05]  /*0fc0*/  WARPSYNC.COLLECTIVE R19, `(.L_x_2932) ;  /* 0x0000000013087348 */ /* 0x000fea0003c00000 */
[----:B------:R0:W1:Y:S02]  /*0fd0*/  SHFL.BFLY P2, R20, R22, R21, R24 ;  /* 0x0c00001516147389 */ /* 0x0000640000040018 */
[----:B01----:R-:W-:Y:S01]  /*0fe0*/  ENDCOLLECTIVE ;  /* 0x000000000000791b */ /* 0x003fe20003800000 */
.L_x_2932:
[----:B------:R-:W-:Y:S01]  /*0ff0*/  MOV R9, R20 ;  /* 0x0000001400097202 */ /* 0x000fe20000000f00 */
[----:B------:R-:W-:Y:S06]  /*1000*/  BRA `(.L_x_2933) ;  /* 0xfffffff8007c7947 */ /* 0x000fec000383ffff */
.L_x_2934:
        /* <DEDUP_REMOVED lines=15> */
.L_x_6554:


//--------------------- .text._ZN10layer_norm13ln_bwd_kernelINS_13Kernel_traitsIf13__nv_bfloat16fS2_fjLj256ELj1ELj4ELj1ELj16ENS_18Kernel_traits_baseILj256EfS2_fS2_fjLj128EEEEELb1ELb0ELb1ELb0EEEvNS_9BwdParamsE --------------------------
	.section	.text._ZN10layer_norm13ln_bwd_kernelINS_13Kernel_traitsIf13__nv_bfloat16fS2_fjLj256ELj1ELj4ELj1ELj16ENS_18Kernel_traits_baseILj256EfS2_fS2_fjLj128EEEEELb1ELb0ELb1ELb0EEEvNS_9BwdParamsE,"ax",@progbits
	.align	128
        .global         _ZN10layer_norm13ln_bwd_kernelINS_13Kernel_traitsIf13__nv_bfloat16fS2_fjLj256ELj1ELj4ELj1ELj16ENS_18Kernel_traits_baseILj256EfS2_fS2_fjLj128EEEEELb1ELb0ELb1ELb0EEEvNS_9BwdParamsE
        .type           _ZN10layer_norm13ln_bwd_kernelINS_13Kernel_traitsIf13__nv_bfloat16fS2_fjLj256ELj1ELj4ELj1ELj16ENS_18Kernel_traits_baseILj256EfS2_fS2_fjLj128EEEEELb1ELb0ELb1ELb0EEEvNS_9BwdParamsE,@function
        .size           _ZN10layer_norm13ln_bwd_kernelINS_13Kernel_traitsIf13__nv_bfloat16fS2_fjLj256ELj1ELj4ELj1ELj16ENS_18Kernel_traits_baseILj256EfS2_fS2_fjLj128EEEEELb1ELb0ELb1ELb0EEEvNS_9BwdParamsE,(.L_x_6555 - _ZN10layer_norm13ln_bwd_kernelINS_13Kernel_traitsIf13__nv_bfloat16fS2_fjLj256ELj1ELj4ELj1ELj16ENS_18Kernel_traits_baseILj256EfS2_fS2_fjLj128EEEEELb1ELb0ELb1ELb0EEEvNS_9BwdParamsE)
        .other          _ZN10layer_norm13ln_bwd_kernelINS_13Kernel_traitsIf13__nv_bfloat16fS2_fjLj256ELj1ELj4ELj1ELj16ENS_18Kernel_traits_baseILj256EfS2_fS2_fjLj128EEEEELb1ELb0ELb1ELb0EEEvNS_9BwdParamsE,@"STO_CUDA_ENTRY STV_DEFAULT"
_ZN10layer_norm13ln_bwd_kernelINS_13Kernel_traitsIf13__nv_bfloat16fS2_fjLj256ELj1ELj4ELj1ELj16ENS_18Kernel_traits_baseILj256EfS2_fS2_fjLj128EEEEELb1ELb0ELb1ELb0EEEvNS_9BwdParamsE:
.text._ZN10layer_norm13ln_bwd_kernelINS_13Kernel_traitsIf13__nv_bfloat16fS2_fjLj256ELj1ELj4ELj1ELj16ENS_18Kernel_traits_baseILj256EfS2_fS2_fjLj128EEEEELb1ELb0ELb1ELb0EEEvNS_9BwdParamsE:
        /* <DEDUP_REMOVED lines=23> */
[----:B------:R-:W-:Y:S01]  /*0170*/  CS2R R26, SRZ ;  /* 0x00000000001a7805 */ /* 0x000fe2000001ff00 */
[----:B-1----:R-:W-:Y:S01]  /*0180*/  IMAD R5, R4, 0x4, R5 ;  /* 0x0000000404057824 */ /* 0x002fe200078e0205 */
[----:B------:R-:W-:-:S02]  /*0190*/  CS2R R24, SRZ ;  /* 0x0000000000187805 */ /* 0x000fc4000001ff00 */
[----:B------:R-:W-:Y:S02]  /*01a0*/  CS2R R30, SRZ ;  /* 0x00000000001e7805 */ /* 0x000fe4000001ff00 */
[----:B------:R-:W-:Y:S02]  /*01b0*/  CS2R R28, SRZ ;  /* 0x00000000001c7805 */ /* 0x000fe4000001ff00 */
[----:B------:R-:W-:Y:S02]  /*01c0*/  CS2R R34, SRZ ;  /* 0x0000000000227805 */ /* 0x000fe4000001ff00 */
[----:B------:R-:W-:Y:S01]  /*01d0*/  ISETP.GE.AND P0, PT, R5, UR6, PT ;  /* 0x0000000605007c0c */ /* 0x000fe2000bf06270 */
[----:B------:R-:W-:Y:S01]  /*01e0*/  ULDC.64 UR6, c[0x0][0x2c8] ;  /* 0x0000b20000067ab9 */ /* 0x000fe20000000a00 */
[----:B------:R-:W-:-:S11]  /*01f0*/  CS2R R32, SRZ ;  /* 0x0000000000207805 */ /* 0x000fd6000001ff00 */
[----:B0-----:R-:W-:Y:S05]  /*0200*/  @P0 BRA `(.L_x_2936) ;  /* 0x0000001400ec0947 */ /* 0x001fea0003800000 */
[----:B------:R-:W0:Y:S01]  /*0210*/  LDC.U8 R2, c[0x0][0x2a0] ;  /* 0x0000a800ff027b82 */ /* 0x000e220000000000 */
[----:B------:R-:W-:-:S11]  /*0220*/  HFMA2.MMA R21, -RZ, RZ, 0, 0 ;  /* 0x00000000ff157435 */ /* 0x000fd600000001ff */
.L_x_2959:
[----:B-1----:R-:W1:Y:S08]  /*0230*/  LDC.64 R68, c[0x0][0x288] ;  /* 0x0000a200ff447b82 */ /* 0x002e700000000a00 */
[----:B------:R-:W2:Y:S08]  /*0240*/  LDC.64 R70, c[0x0][0x258] ;  /* 0x00009600ff467b82 */ /* 0x000eb00000000a00 */
[----:B------:R-:W3:Y:S01]  /*0250*/  LDC.64 R66, c[0x0][0x280] ;  /* 0x0000a000ff427b82 */ /* 0x000ee20000000a00 */
[----:B-1----:R-:W-:-:S07]  /*0260*/  IMAD.WIDE R72, R5, 0x4, R68 ;  /* 0x0000000405487825 */ /* 0x002fce00078e0244 */
[----:B------:R-:W1:Y:S01]  /*0270*/  LDC.64 R68, c[0x0][0x250] ;  /* 0x00009400ff447b82 */ /* 0x000e620000000a00 */
[----:B------:R-:W4:Y:S01]  /*0280*/  LDG.E R72, desc[UR4][R72.64] ;  /* 0x0000000448487981 */ /* 0x000f22000c1e1900 */
[----:B--2---:R-:W-:-:S05]  /*0290*/  IMAD.WIDE R74, R5, 0x4, R70 ;  /* 0x00000004054a7825 */ /* 0x004fca00078e0246 */
[----:B-----5:R2:W5:Y:S01]  /*02a0*/  LDG.E R87, desc[UR4][R74.64] ;  /* 0x000000044a577981 */ /* 0x020562000c1e1900 */
[----:B---3--:R-:W-:Y:S02]  /*02b0*/  IMAD.WIDE R70, R5, 0x4, R66 ;  /* 0x0000000405467825 */ /* 0x008fe400078e0242 */
[----:B------:R-:W3:Y:S04]  /*02c0*/  LDC.64 R66, c[0x0][0x2c8] ;  /* 0x0000b200ff427b82 */ /* 0x000ee80000000a00 */
        /* <DEDUP_REMOVED lines=12> */
[----:B------:R-:W-:Y:S02]  /*0390*/  IMAD.MOV.U32 R73, RZ, RZ, RZ ;  /* 0x000000ffff497224 */ /* 0x000fe400078e00ff */
[----:B------:R-:W-:-:S10]  /*03a0*/  IMAD.MOV.U32 R74, RZ, RZ, RZ ;  /* 0x000000ffff4a7224 */ /* 0x000fd400078e00ff */
[----:B------:R-:W-:-:S04]  /*03b0*/  @P3 VIADD R69, R70, 0xffffffff ;  /* 0xffffffff46453836 */ /* 0x000fc80000000000 */
[----:B------:R-:W-:Y:S01]  /*03c0*/  @P3 IMAD R68, R69, R0, RZ ;  /* 0x0000000045443224 */ /* 0x000fe200078e02ff */
[----:B------:R-:W-:-:S04]  /*03d0*/  MOV R69, RZ ;  /* 0x000000ff00457202 */ /* 0x000fc80000000f00 */
        /* <DEDUP_REMOVED lines=14> */
[C-C-:B------:R-:W-:Y:S02]  /*04c0*/  SHF.R.U64 R9, R6.reuse, 0x18, R7.reuse ;  /* 0x0000001806097819 */ /* 0x140fe40000001207 */
[----:B------:R-:W-:Y:S02]  /*04d0*/  PRMT R4, R6, 0x7610, R4 ;  /* 0x0000761006047816 */ /* 0x000fe40000000004 */
[----:B------:R-:W-:-:S02]  /*04e0*/  SHF.R.U32.HI R10, RZ, 0x8, R7 ;  /* 0x00000008ff0a7819 */ /* 0x000fc40000011607 */
[--C-:B------:R-:W-:Y:S02]  /*04f0*/  SHF.R.U32.HI R11, RZ, 0x10, R7.reuse ;  /* 0x00000010ff0b7819 */ /* 0x100fe40000011607 */
[--C-:B------:R-:W-:Y:S02]  /*0500*/  SHF.R.U32.HI R56, RZ, 0x18, R7.reuse ;  /* 0x00000018ff387819 */ /* 0x100fe40000011607 */
[----:B------:R-:W-:Y:S02]  /*0510*/  PRMT R6, R7, 0x7610, R6 ;  /* 0x0000761007067816 */ /* 0x000fe40000000006 */
[----:B------:R-:W-:Y:S01]  /*0520*/  PRMT R7, R68, 0x7610, R7 ;  /* 0x0000761044077816 */ /* 0x000fe20000000007 */
[----:B--2---:R-:W-:Y:S06]  /*0530*/  BRA `(.L_x_2939) ;  /* 0x0000000400c07947 */ /* 0x004fec0003800000 */
.L_x_2938:
[----:B-----5:R-:W-:-:S13]  /*0540*/  ISETP.GE.AND P3, PT, R70, 0x1, PT ;  /* 0x000000014600780c */ /* 0x020fda0003f66270 */
[----:B------:R-:W-:-:S04]  /*0550*/  @P3 VIADD R71, R70, 0xffffffff ;  /* 0xffffffff46473836 */ /* 0x000fc80000000000 */
[----:B------:R-:W-:Y:S02]  /*0560*/  @P3 IMAD R73, R71, R0, RZ ;  /* 0x0000000047493224 */ /* 0x000fe400078e02ff */
[----:B------:R-:W-:-:S03]  /*0570*/  IMAD.MOV.U32 R71, RZ, RZ, RZ ;  /* 0x000000ffff477224 */ /* 0x000fc600078e00ff */
[----:B------:R-:W-:-:S04]  /*0580*/  @P3 SHF.R.S32.HI R74, RZ, 0x1f, R73 ;  /* 0x0000001fff4a3819 */ /* 0x000fc80000011449 */
[----:B------:R-:W-:Y:S02]  /*0590*/  @P3 LEA.HI R74, R74, R73, RZ, 0x3 ;  /* 0x000000494a4a3211 */ /* 0x000fe400078f18ff */
[----:B------:R-:W-:Y:S02]  /*05a0*/  MOV R73, RZ ;  /* 0x000000ff00497202 */ /* 0x000fe40000000f00 */
[----:B------:R-:W-:Y:S01]  /*05b0*/  @P3 LEA.HI.SX32 R71, R74, R81, 0x1d ;  /* 0x000000514a473211 */ /* 0x000fe200078feaff */
[----:B------:R-:W-:Y:S01]  /*05c0*/  IMAD.MOV.U32 R74, RZ, RZ, RZ ;  /* 0x000000ffff4a7224 */ /* 0x000fe200078e00ff */
        /* <DEDUP_REMOVED lines=15> */
[----:B------:R-:W4:Y:S04]  /*06c0*/  LDG.E.128 R8, desc[UR4][R64.64] ;  /* 0x0000000440087981 */ /* 0x000f28000c1e1d00 */
        /* <DEDUP_REMOVED lines=8> */
[----:B------:R-:W-:Y:S02]  /*0750*/  SHF.L.U32 R73, R56, 0x10, RZ ;  /* 0x0000001038497819 */ /* 0x000fe400000006ff */
[----:B------:R-:W-:Y:S01]  /*0760*/  PRMT R68, R57, 0x7632, R68 ;  /* 0x0000763239447816 */ /* 0x000fe20000000044 */
[----:B---3--:R-:W-:Y:S01]  /*0770*/  FADD.FTZ R76, -R3, R60 ;  /* 0x0000003c034c7221 */ /* 0x008fe20000010100 */
[----:B-1----:R-:W-:Y:S01]  /*0780*/  PRMT R67, R59, 0x7632, R67 ;  /* 0x000076323b437816 */ /* 0x002fe20000000043 */
[C---:B------:R-:W-:Y:S01]  /*0790*/  FADD.FTZ R82, -R3.reuse, R63 ;  /* 0x0000003f03527221 */ /* 0x040fe20000010100 */
[C---:B----4-:R-:W-:Y:S01]  /*07a0*/  FADD.FTZ R8, -R3.reuse, R8 ;  /* 0x0000000803087221 */ /* 0x050fe20000010100 */
[C---:B------:R-:W-:Y:S01]  /*07b0*/  FADD.FTZ R64, -R3.reuse, R11 ;  /* 0x0000000b03407221 */ /* 0x040fe20000010100 */
[C---:B------:R-:W-:Y:S01]  /*07c0*/  FADD.FTZ R74, -R3.reuse, R9 ;  /* 0x00000009034a7221 */ /* 0x040fe20000010100 */
[----:B------:R-:W-:Y:S01]  /*07d0*/  FADD.FTZ R10, -R3, R10 ;  /* 0x0000000a030a7221 */ /* 0x000fe20000010100 */
[----:B------:R-:W-:Y:S01]  /*07e0*/  IMAD.U32 R11, R59, 0x10000, RZ ;  /* 0x000100003b0b7824 */ /* 0x000fe200078e00ff */
[----:B------:R-:W-:Y:S01]  /*07f0*/  SHF.R.U32.HI R63, RZ, 0x8, R7 ;  /* 0x00000008ff3f7819 */ /* 0x000fe20000011607 */
[----:B------:R-:W-:Y:S01]  /*0800*/  FMUL.FTZ R59, R87, R76 ;  /* 0x0000004c573b7220 */ /* 0x000fe20000410000 */
[----:B------:R-:W-:Y:S01]  /*0810*/  SHF.L.U32 R72, R72, 0x10, RZ ;  /* 0x0000001048487819 */ /* 0x000fe200000006ff */
[C---:B------:R-:W-:Y:S01]  /*0820*/  FADD.FTZ R78, -R3.reuse, R61 ;  /* 0x0000003d034e7221 */ /* 0x040fe20000010100 */
[----:B------:R-:W-:Y:S01]  /*0830*/  PRMT R65, R58, 0x7632, R65 ;  /* 0x000076323a417816 */ /* 0x000fe20000000041 */
[----:B------:R-:W-:Y:S01]  /*0840*/  FADD.FTZ R80, -R3, R62 ;  /* 0x0000003e03507221 */ /* 0x000fe20000010100 */
[----:B------:R-:W-:Y:S01]  /*0850*/  FMUL.FTZ R76, R12, R73 ;  /* 0x000000490c4c7220 */ /* 0x000fe20000410000 */
[----:B------:R-:W-:Y:S01]  /*0860*/  IMAD.U32 R71, R57, 0x10000, RZ ;  /* 0x0001000039477824 */ /* 0x000fe200078e00ff */
[----:B------:R-:W-:Y:S01]  /*0870*/  SHF.L.U32 R69, R58, 0x10, RZ ;  /* 0x000000103a457819 */ /* 0x000fe200000006ff */
[C---:B------:R-:W-:Y:S01]  /*0880*/  FMUL.FTZ R3, R87.reuse, R8 ;  /* 0x0000000857037220 */ /* 0x040fe20000410000 */
[C---:B------:R-:W-:Y:S01]  /*0890*/  FMUL.FTZ R58, R87.reuse, R74 ;  /* 0x0000004a573a7220 */ /* 0x040fe20000410000 */
[C---:B------:R-:W-:Y:S01]  /*08a0*/  FMUL.FTZ R57, R87.reuse, R10 ;  /* 0x0000000a57397220 */ /* 0x040fe20000410000 */
[C---:B------:R-:W-:Y:S01]  /*08b0*/  FMUL.FTZ R60, R87.reuse, R64 ;  /* 0x00000040573c7220 */ /* 0x040fe20000410000 */
[----:B------:R-:W-:Y:S01]  /*08c0*/  FMUL.FTZ R64, R87, R82 ;  /* 0x0000005257407220 */ /* 0x000fe20000410000 */
[----:B------:R-:W-:Y:S01]  /*08d0*/  PRMT R10, R63, 0x7610, R10 ;  /* 0x000076103f0a7816 */ /* 0x000fe2000000000a */
[----:B------:R-:W-:Y:S01]  /*08e0*/  IMAD.U32 R74, R68, 0x10000, RZ ;  /* 0x00010000444a7824 */ /* 0x000fe200078e00ff */
[----:B------:R-:W-:Y:S01]  /*08f0*/  SHF.L.U32 R82, R65, 0x10, RZ ;  /* 0x0000001041527819 */ /* 0x000fe200000006ff */
[----:B------:R-:W-:Y:S01]  /*0900*/  FMUL.FTZ R63, R13, R72 ;  /* 0x000000480d3f7220 */ /* 0x000fe20000410000 */
        /* <DEDUP_REMOVED lines=9> */
[----:B------:R-:W-:Y:S01]  /*09a0*/  FADD.FTZ R72, R67, R78 ;  /* 0x0000004e43487221 */ /* 0x000fe20000010000 */
[----:B------:R-:W-:Y:S01]  /*09b0*/  FMUL.FTZ R65, R15, R74 ;  /* 0x0000004a0f417220 */ /* 0x000fe20000410000 */
[----:B------:R-:W-:Y:S01]  /*09c0*/  FFMA.FTZ R67, R57, R78, R68 ;  /* 0x0000004e39437223 */ /* 0x000fe20000010044 */
[----:B------:R-:W-:Y:S01]  /*09d0*/  FMUL.FTZ R61, R87, R80 ;  /* 0x00000050573d7220 */ /* 0x000fe20000410000 */
[----:B------:R-:W-:Y:S01]  /*09e0*/  SHF.R.U64 R77, R6, 0x8, R7 ;  /* 0x00000008064d7819 */ /* 0x000fe20000001207 */
[----:B------:R-:W-:Y:S01]  /*09f0*/  FADD.FTZ R20, R20, R69 ;  /* 0x0000004514147221 */ /* 0x000fe20000010000 */
[-C--:B------:R-:W-:Y:S01]  /*0a00*/  FFMA.FTZ R28, R59, R69.reuse, R28 ;  /* 0x000000453b1c7223 */ /* 0x080fe2000001001c */
[----:B------:R-:W-:Y:S01]  /*0a10*/  FMUL.FTZ R80, R16, R69 ;  /* 0x0000004510507220 */ /* 0x000fe20000410000 */
[----:B------:R-:W-:Y:S01]  /*0a20*/  FADD.FTZ R69, R72, R65 ;  /* 0x0000004148457221 */ /* 0x000fe20000010000 */
[----:B------:R-:W-:Y:S01]  /*0a30*/  FFMA.FTZ R68, R60, R65, R67 ;  /* 0x000000413c447223 */ /* 0x000fe20000010043 */
[----:B------:R-:W-:-:S02]  /*0a40*/  SHF.R.U64 R75, R6, 0x10, R7 ;  /* 0x00000010064b7819 */ /* 0x000fc40000001207 */
[C-C-:B------:R-:W-:Y:S02]  /*0a50*/  SHF.R.U64 R9, R6.reuse, 0x18, R7.reuse ;  /* 0x0000001806097819 */ /* 0x140fe40000001207 */
[----:B------:R-:W-:Y:S02]  /*0a60*/  PRMT R4, R6, 0x7610, R4 ;  /* 0x0000761006047816 */ /* 0x000fe40000000004 */
[--C-:B------:R-:W-:Y:S02]  /*0a70*/  SHF.R.U32.HI R66, RZ, 0x10, R7.reuse ;  /* 0x00000010ff427819 */ /* 0x100fe40000011607 */
[--C-:B------:R-:W-:Y:S02]  /*0a80*/  SHF.R.U32.HI R56, RZ, 0x18, R7.reuse ;  /* 0x00000018ff387819 */ /* 0x100fe40000011607 */
[----:B------:R-:W-:Y:S01]  /*0a90*/  PRMT R6, R7, 0x7610, R6 ;  /* 0x0000761007067816 */ /* 0x000fe20000000006 */
[----:B------:R-:W-:Y:S01]  /*0aa0*/  FADD.FTZ R72, R69, R80 ;  /* 0x0000005045487221 */ /* 0x000fe20000010000 */
[----:B------:R-:W-:Y:S01]  /*0ab0*/  PRMT R7, R77, 0x7610, R7 ;  /* 0x000076104d077816 */ /* 0x000fe20000000007 */
[----:B------:R-:W-:Y:S01]  /*0ac0*/  FMUL.FTZ R77, R17, R82 ;  /* 0x00000052114d7220 */ /* 0x000fe20000410000 */
        /* <DEDUP_REMOVED lines=11> */
[----:B------:R-:W-:Y:S01]  /*0b80*/  FFMA.FTZ R32, R3, R73, R32 ;  /* 0x0000004903207223 */ /* 0x000fe20000010020 */
[----:B------:R-:W-:Y:S01]  /*0b90*/  FADD.FTZ R24, R24, R73 ;  /* 0x0000004918187221 */ /* 0x000fe20000010000 */
[----:B------:R-:W-:Y:S01]  /*0ba0*/  FFMA.FTZ R35, R60, R74, R35 ;  /* 0x0000004a3c237223 */ /* 0x000fe20000010023 */
[----:B------:R-:W-:Y:S01]  /*0bb0*/  FADD.FTZ R27, R27, R74 ;  /* 0x0000004a1b1b7221 */ /* 0x000fe20000010000 */
[----:B------:R-:W-:Y:S01]  /*0bc0*/  PRMT R8, R75, 0x7610, R8 ;  /* 0x000076104b087816 */ /* 0x000fe20000000008 */
[----:B------:R-:W-:Y:S01]  /*0bd0*/  FFMA.FTZ R34, R57, R71, R34 ;  /* 0x0000004739227223 */ /* 0x000fe20000010022 */
[----:B------:R-:W-:Y:S01]  /*0be0*/  FADD.FTZ R26, R26, R71 ;  /* 0x000000471a1a7221 */ /* 0x000fe20000010000 */
[----:B------:R-:W-:Y:S01]  /*0bf0*/  FADD.FTZ R23, R23, R84 ;  /* 0x0000005417177221 */ /* 0x000fe20000010000 */
[----:B------:R-:W-:Y:S01]  /*0c00*/  FFMA.FTZ R31, R64, R84, R31 ;  /* 0x00000054401f7223 */ /* 0x000fe2000001001f */
[----:B------:R-:W-:Y:S01]  /*0c10*/  PRMT R11, R66, 0x7610, R11 ;  /* 0x00007610420b7816 */ /* 0x000fe2000000000b */
[----:B------:R-:W-:Y:S01]  /*0c20*/  FADD.FTZ R73, R72, R79 ;  /* 0x0000004f48497221 */ /* 0x000fe20000010000 */
[----:B------:R-:W-:-:S07]  /*0c30*/  FFMA.FTZ R74, R64, R79, R67 ;  /* 0x0000004f404a7223 */ /* 0x000fce0000010043 */
.L_x_2939:
[----:B------:R-:W-:Y:S05]  /*0c40*/  BSYNC B1 ;  /* 0x0000000000017941 */ /* 0x000fea0003800000 */
.L_x_2937:
        /* <DEDUP_REMOVED lines=20> */
.L_x_2971:
        /* <DEDUP_REMOVED lines=13> */
[----:B------:R-:W2:Y:S01]  /*0e60*/  @!P1 LDC.64 R66, c[0x0][0x2c8] ;  /* 0x0000b200ff429b82 */ /* 0x000ea20000000a00 */
[----:B0-----:R-:W-:Y:S01]  /*0e70*/  ISETP.NE.AND P4, PT, R2, RZ, PT ;  /* 0x000000ff0200720c */ /* 0x001fe20003f85270 */
[----:B------:R-:W-:Y:S03]  /*0e80*/  BSSY B2, `(.L_x_2943) ;  /* 0x0000012000027945 */ /* 0x000fe60003800000 */
[----:B------:R-:W-:-:S03]  /*0e90*/  FSEL R85, R85, RZ, !P4 ;  /* 0x000000ff55557208 */ /* 0x000fc60006000000 */
[----:B------:R-:W0:Y:S08]  /*0ea0*/  @P3 LDC.64 R68, c[0x0][0x298] ;  /* 0x0000a600ff443b82 */ /* 0x000e300000000a00 */
[----:B------:R-:W3:Y:S08]  /*0eb0*/  @P3 LDC.64 R70, c[0x0][0x298] ;  /* 0x0000a600ff463b82 */ /* 0x000ef00000000a00 */
[----:B-1----:R-:W1:Y:S01]  /*0ec0*/  @P3 LDC.64 R72, c[0x0][0x298] ;  /* 0x0000a600ff483b82 */ /* 0x002e620000000a00 */
[----:B--2---:R-:W-:-:S04]  /*0ed0*/  @!P1 ISETP.NE.U32.AND P0, PT, R66, RZ, PT ;  /* 0x000000ff4200920c */ /* 0x004fc80003f05070 */
[----:B------:R-:W-:-:S03]  /*0ee0*/  @!P1 ISETP.NE.AND.EX P0, PT, R67, RZ, PT, P0 ;  /* 0x000000ff4300920c */ /* 0x000fc60003f05300 */
[----:B------:R-:W2:Y:S01]  /*0ef0*/  @P3 LDC.64 R74, c[0x0][0x298] ;  /* 0x0000a600ff4a3b82 */ /* 0x000ea20000000a00 */
[----:B-----5:R-:W-:Y:S01]  /*0f00*/  @!P1 FSEL R89, R36, RZ, P0 ;  /* 0x000000ff24599208 */ /* 0x020fe20000000000 */
[----:B0-----:R-:W-:Y:S08]  /*0f10*/  @!P1 BRA `(.L_x_2944) ;  /* 0x0000000000209947 */ /* 0x001ff00003800000 */
        /* <DEDUP_REMOVED lines=8> */
.L_x_2944:
[----:B------:R-:W-:Y:S05]  /*0fa0*/  BSYNC B2 ;  /* 0x0000000000027941 */ /* 0x000fea0003800000 */
.L_x_2943:
        /* <DEDUP_REMOVED lines=12> */
.L_x_2946:
[----:B------:R-:W-:Y:S05]  /*1070*/  BSYNC B2 ;  /* 0x0000000000027941 */ /* 0x000fea0003800000 */
.L_x_2945:
        /* <DEDUP_REMOVED lines=13> */
.L_x_2948:
[----:B------:R-:W-:Y:S05]  /*1150*/  BSYNC B2 ;  /* 0x0000000000027941 */ /* 0x000fea0003800000 */
.L_x_2947:
[----:B------:R-:W-:Y:S01]  /*1160*/  @!P1 ISETP.NE.U32.AND P0, PT, R66, RZ, PT ;  /* 0x000000ff4200920c */ /* 0x000fe20003f05070 */
[----:B------:R-:W-:Y:S01]  /*1170*/  BSSY B2, `(.L_x_2949) ;  /* 0x000000c000027945 */ /* 0x000fe20003800000 */
[----:B------:R-:W-:Y:S01]  /*1180*/  @P3 FMUL.FTZ R69, R69, R70 ;  /* 0x0000004645453220 */ /* 0x000fe20000410000 */
[----:B-1----:R-:W-:Y:S01]  /*1190*/  @P3 FMUL.FTZ R73, R91, R73 ;  /* 0x000000495b493220 */ /* 0x002fe20000410000 */
        /* <DEDUP_REMOVED lines=9> */
.L_x_2950:
[----:B------:R-:W-:Y:S05]  /*1230*/  BSYNC B2 ;  /* 0x0000000000027941 */ /* 0x000fea0003800000 */
.L_x_2949:
[----:B------:R-:W-:Y:S01]  /*1240*/  @P3 LOP3.LUT P0, RZ, R4, 0xff, RZ, 0xc0, !PT ;  /* 0x000000ff04ff3812 */ /* 0x000fe2000780c0ff */
[----:B------:R-:W-:Y:S01]  /*1250*/  @P3 FMUL.FTZ R70, R73, R72 ;  /* 0x0000004849463220 */ /* 0x000fe20000410000 */
[----:B------:R-:W-:Y:S01]  /*1260*/  @P3 LOP3.LUT P4, RZ, R7, 0xff, RZ, 0xc0, !PT ;  /* 0x000000ff07ff3812 */ /* 0x000fe2000788c0ff */
[----:B--2---:R-:W-:Y:S01]  /*1270*/  @P3 FMUL.FTZ R75, R88, R75 ;  /* 0x0000004b584b3220 */ /* 0x004fe20000410000 */
        /* <DEDUP_REMOVED lines=27> */
.L_x_2952:
[----:B------:R-:W-:Y:S05]  /*1430*/  BSYNC B2 ;  /* 0x0000000000027941 */ /* 0x000fea0003800000 */
.L_x_2951:
        /* <DEDUP_REMOVED lines=16> */
.L_x_2954:
[----:B------:R-:W-:Y:S05]  /*1540*/  BSYNC B2 ;  /* 0x0000000000027941 */ /* 0x000fea0003800000 */
.L_x_2953:
        /* <DEDUP_REMOVED lines=21> */
.L_x_2956:
[----:B------:R-:W-:Y:S05]  /*16a0*/  BSYNC B2 ;  /* 0x0000000000027941 */ /* 0x000fea0003800000 */
.L_x_2955:
        /* <DEDUP_REMOVED lines=13> */
.L_x_2958:
[----:B------:R-:W-:Y:S05]  /*1780*/  BSYNC B2 ;  /* 0x0000000000027941 */ /* 0x000fea0003800000 */
.L_x_2957:
        /* <DEDUP_REMOVED lines=30> */
.L_x_2942:
[----:B------:R-:W-:Y:S05]  /*1970*/  BSYNC B1 ;  /* 0x0000000000017941 */ /* 0x000fea0003800000 */
.L_x_2941:
[----:B--23--:R-:W2:Y:S02]  /*1980*/  LDC.64 R66, c[0x0][0x210] ;  /* 0x00008400ff427b82 */ /* 0x00cea40000000a00 */
[----:B--2---:R-:W-:-:S04]  /*1990*/  LEA R5, R66, R5, 0x2 ;  /* 0x0000000542057211 */ /* 0x004fc800078e10ff */
[----:B------:R-:W-:-:S13]  /*19a0*/  ISETP.GE.AND P0, PT, R5, R67, PT ;  /* 0x000000430500720c */ /* 0x000fda0003f06270 */
[----:B------:R-:W-:Y:S05]  /*19b0*/  @!P0 BRA `(.L_x_2959) ;  /* 0xffffffe8001c8947 */ /* 0x000fea000383ffff */
.L_x_2936:
[----:B------:R-:W-:Y:S05]  /*19c0*/  BSYNC B0 ;  /* 0x0000000000007941 */ /* 0x000fea0003800000 */
.L_x_2935:
[----:B------:R-:W2:Y:S01]  /*19d0*/  S2R R3, SR_CgaCtaId ;  /* 0x0000000000037919 */ /* 0x000ea20000008800 */
[----:B0-----:R-:W-:Y:S01]  /*19e0*/  MOV R2, 0x400 ;  /* 0x0000040000027802 */ /* 0x001fe20000000f00 */
[----:B------:R-:W-:Y:S05]  /*19f0*/  WARPSYNC.ALL ;  /* 0x0000000000007948 */ /* 0x000fea0003800000 */
[----:B-----5:R-:W0:Y:S01]  /*1a00*/  S2R R39, SR_TID.X ;  /* 0x0000000000277919 */ /* 0x020e220000002100 */
[----:B------:R-:W-:Y:S01]  /*1a10*/  ULDC.64 UR10, c[0x0][0x2d8] ;  /* 0x0000b600000a7ab9 */ /* 0x000fe20000000a00 */
[----:B------:R-:W-:Y:S01]  /*1a20*/  ULDC.64 UR12, c[0x0][0x2d0] ;  /* 0x0000b400000c7ab9 */ /* 0x000fe20000000a00 */
[----:B------:R-:W3:Y:S01]  /*1a30*/  S2R R37, SR_CTAID.X ;  /* 0x0000000000257919 */ /* 0x000ee20000002500 */
[----:B--2---:R-:W-:-:S05]  /*1a40*/  LEA R2, R3, R2, 0x18 ;  /* 0x0000000203027211 */ /* 0x004fca00078ec0ff */
[C---:B0-----:R-:W-:Y:S01]  /*1a50*/  IMAD R3, R39.reuse, 0x20, R2 ;  /* 0x0000002027037824 */ /* 0x041fe200078e0202 */
[----:B------:R-:W-:Y:S01]  /*1a60*/  LEA R2, R39, R2, 0x2 ;  /* 0x0000000227027211 */ /* 0x000fe200078e10ff */
[----:B---3--:R-:W-:-:S03]  /*1a70*/  IMAD R14, R37, R0, RZ ;  /* 0x00000000250e7224 */ /* 0x008fc600078e02ff */
        /* <DEDUP_REMOVED lines=8> */
[----:B------:R-:W3:Y:S04]  /*1b00*/  LDS R5, [R2+0x200] ;  /* 0x0002000002057984 */ /* 0x000ee80000000800 */
[----:B------:R-:W4:Y:S04]  /*1b10*/  LDS R6, [R2+0x600] ;  /* 0x0006000002067984 */ /* 0x000f280000000800 */
[----:B------:R-:W1:Y:S04]  /*1b20*/  LDS R9, [R2+0x800] ;  /* 0x0008000002097984 */ /* 0x000e680000000800 */
        /* <DEDUP_REMOVED lines=9> */
[----:B-1----:R-:W-:-:S03]  /*1bc0*/  FADD.FTZ R4, R4, R9 ;  /* 0x0000000904047221 */ /* 0x002fc60000010000 */
        /* <DEDUP_REMOVED lines=47> */
.L_x_2940:
[----:B------:R-:W-:Y:S01]  /*1ec0*/  HFMA2.MMA R85, -RZ, RZ, 0, 5.9604644775390625e-08 ;  /* 0x00000001ff557435 */ /* 0x000fe200000001ff */
[----:B------:R-:W-:Y:S01]  /*1ed0*/  BSSY B1, `(.L_x_2960) ;  /* 0x0000007000017945 */ /* 0x000fe20003800000 */
[----:B------:R-:W-:Y:S01]  /*1ee0*/  IMAD.MOV.U32 R86, RZ, RZ, R73 ;  /* 0x000000ffff567224 */ /* 0x000fe200078e0049 */
[----:B------:R-:W-:Y:S01]  /*1ef0*/  MOV R75, 0xffffffff ;  /* 0xffffffff004b7802 */ /* 0x000fe20000000f00 */
[----:B------:R-:W-:-:S07]  /*1f00*/  IMAD.MOV.U32 R88, RZ, RZ, 0x1f ;  /* 0x0000001fff587424 */ /* 0x000fce00078e00ff */
[----:B0----5:R-:W-:Y:S05]  /*1f10*/  WARPSYNC.COLLECTIVE R75, `(.L_x_2961) ;  /* 0x000000004b087348 */ /* 0x021fea0003c00000 */
[----:B------:R1:W2:Y:S02]  /*1f20*/  SHFL.BFLY P0, R84, R86, R85, R88 ;  /* 0x0c00005556547389 */ /* 0x0002a40000000058 */
[----:B012--5:R-:W-:Y:S01]  /*1f30*/  ENDCOLLECTIVE ;  /* 0x000000000000791b */ /* 0x027fe20003800000 */
.L_x_2961:
[----:B------:R-:W-:Y:S05]  /*1f40*/  BSYNC B1 ;  /* 0x0000000000017941 */ /* 0x000fea0003800000 */
.L_x_2960:
        /* <DEDUP_REMOVED lines=8> */
.L_x_2962:
[----:B------:R-:W-:Y:S01]  /*1fd0*/  FADD.FTZ R66, R66, R73 ;  /* 0x0000004942427221 */ /* 0x000fe20000010000 */
[----:B------:R-:W-:-:S03]  /*1fe0*/  HFMA2.MMA R85, -RZ, RZ, 0, 1.1920928955078125e-07 ;  /* 0x00000002ff557435 */ /* 0x000fc600000001ff */
[----:B------:R-:W-:Y:S01]  /*1ff0*/  IMAD.MOV.U32 R86, RZ, RZ, R66 ;  /* 0x000000ffff567224 */ /* 0x000fe200078e0042 */
[----:B------:R-:W-:-:S07]  /*2000*/  MOV R67, R84 ;  /* 0x0000005400437202 */ /* 0x000fce0000000f00 */
[----:B------:R-:W-:Y:S05]  /*2010*/  WARPSYNC.COLLECTIVE R75, `(.L_x_2963) ;  /* 0x000000004b087348 */ /* 0x000fea0003c00000 */
[----:B------:R0:W1:Y:S02]  /*2020*/  SHFL.BFLY P0, R84, R86, R85, R88 ;  /* 0x0c00005556547389 */ /* 0x0000640000000058 */
[----:B01----:R-:W-:Y:S01]  /*2030*/  ENDCOLLECTIVE ;  /* 0x000000000000791b */ /* 0x003fe20003800000 */
.L_x_2963:
[----:B------:R-:W-:-:S05]  /*2040*/  FADD.FTZ R67, R67, R74 ;  /* 0x0000004a43437221 */ /* 0x000fca0000010000 */
[----:B------:R-:W-:Y:S01]  /*2050*/  MOV R86, R67 ;  /* 0x0000004300567202 */ /* 0x000fe20000000f00 */
[----:B------:R-:W-:-:S07]  /*2060*/  IMAD.MOV.U32 R69, RZ, RZ, R84 ;  /* 0x000000ffff457224 */ /* 0x000fce00078e0054 */
[----:B------:R-:W-:Y:S05]  /*2070*/  WARPSYNC.COLLECTIVE R75, `(.L_x_2964) ;  /* 0x000000004b087348 */ /* 0x000fea0003c00000 */
[----:B------:R0:W1:Y:S02]  /*2080*/  SHFL.BFLY P0, R84, R86, R85, R88 ;  /* 0x0c00005556547389 */ /* 0x0000640000000058 */
[----:B01----:R-:W-:Y:S01]  /*2090*/  ENDCOLLECTIVE ;  /* 0x000000000000791b */ /* 0x003fe20003800000 */
.L_x_2964:
[----:B------:R-:W-:-:S05]  /*20a0*/  FADD.FTZ R69, R66, R69 ;  /* 0x0000004542457221 */ /* 0x000fca0000010000 */
[----:B------:R-:W-:Y:S01]  /*20b0*/  MOV R86, R69 ;  /* 0x0000004500567202 */ /* 0x000fe20000000f00 */
[----:B------:R-:W-:Y:S02]  /*20c0*/  IMAD.MOV.U32 R85, RZ, RZ, 0x4 ;  /* 0x00000004ff557424 */ /* 0x000fe400078e00ff */
[----:B------:R-:W-:-:S07]  /*20d0*/  IMAD.MOV.U32 R68, RZ, RZ, R84 ;  /* 0x000000ffff447224 */ /* 0x000fce00078e0054 */
[----:B------:R-:W-:Y:S05]  /*20e0*/  WARPSYNC.COLLECTIVE R75, `(.L_x_2965) ;  /* 0x000000004b087348 */ /* 0x000fea0003c00000 */
[----:B------:R0:W1:Y:S02]  /*20f0*/  SHFL.BFLY P0, R84, R86, R85, R88 ;  /* 0x0c00005556547389 */ /* 0x0000640000000058 */
[----:B01----:R-:W-:Y:S01]  /*2100*/  ENDCOLLECTIVE ;  /* 0x000000000000791b */ /* 0x003fe20003800000 */
.L_x_2965:
[----:B------:R-:W-:-:S04]  /*2110*/  FADD.FTZ R68, R67, R68 ;  /* 0x0000004443447221 */ /* 0x000fc80000010000 */
[----:B------:R-:W-:Y:S01]  /*2120*/  IMAD.MOV.U32 R86, RZ, RZ, R68 ;  /* 0x000000ffff567224 */ /* 0x000fe200078e0044 */
[----:B------:R-:W-:-:S07]  /*2130*/  MOV R72, R84 ;  /* 0x0000005400487202 */ /* 0x000fce0000000f00 */
[----:B------:R-:W-:Y:S05]  /*2140*/  WARPSYNC.COLLECTIVE R75, `(.L_x_2966) ;  /* 0x000000004b087348 */ /* 0x000fea0003c00000 */
[----:B------:R0:W1:Y:S02]  /*2150*/  SHFL.BFLY P0, R84, R86, R85, R88 ;  /* 0x0c00005556547389 */ /* 0x0000640000000058 */
[----:B01----:R-:W-:Y:S01]  /*2160*/  ENDCOLLECTIVE ;  /* 0x000000000000791b */ /* 0x003fe20003800000 */
.L_x_2966:
[----:B------:R-:W-:Y:S01]  /*2170*/  FADD.FTZ R72, R69, R72 ;  /* 0x0000004845487221 */ /* 0x000fe20000010000 */
[----:B------:R-:W-:-:S03]  /*2180*/  HFMA2.MMA R85, -RZ, RZ, 0, 4.76837158203125e-07 ;  /* 0x00000008ff557435 */ /* 0x000fc600000001ff */
[----:B------:R-:W-:Y:S01]  /*2190*/  IMAD.MOV.U32 R86, RZ, RZ, R72 ;  /* 0x000000ffff567224 */ /* 0x000fe200078e0048 */
[----:B------:R-:W-:-:S07]  /*21a0*/  MOV R71, R84 ;  /* 0x0000005400477202 */ /* 0x000fce0000000f00 */
[----:B------:R-:W-:Y:S05]  /*21b0*/  WARPSYNC.COLLECTIVE R75, `(.L_x_2967) ;  /* 0x000000004b087348 */ /* 0x000fea0003c00000 */
[----:B------:R0:W1:Y:S02]  /*21c0*/  SHFL.BFLY P0, R84, R86, R85, R88 ;  /* 0x0c00005556547389 */ /* 0x0000640000000058 */
[----:B01----:R-:W-:Y:S01]  /*21d0*/  ENDCOLLECTIVE ;  /* 0x000000000000791b */ /* 0x003fe20003800000 */
.L_x_2967:
[----:B------:R-:W-:-:S05]  /*21e0*/  FADD.FTZ R71, R68, R71 ;  /* 0x0000004744477221 */ /* 0x000fca0000010000 */
[----:B------:R-:W-:Y:S01]  /*21f0*/  MOV R86, R71 ;  /* 0x0000004700567202 */ /* 0x000fe20000000f00 */
[----:B------:R-:W-:-:S07]  /*2200*/  IMAD.MOV.U32 R73, RZ, RZ, R84 ;  /* 0x000000ffff497224 */ /* 0x000fce00078e0054 */
[----:B------:R-:W-:Y:S05]  /*2210*/  WARPSYNC.COLLECTIVE R75, `(.L_x_2968) ;  /* 0x000000004b087348 */ /* 0x000fea0003c00000 */
[----:B------:R0:W1:Y:S02]  /*2220*/  SHFL.BFLY P0, R84, R86, R85, R88 ;  /* 0x0c00005556547389 */ /* 0x0000640000000058 */
[----:B01----:R-:W-:Y:S01]  /*2230*/  ENDCOLLECTIVE ;  /* 0x000000000000791b */ /* 0x003fe20003800000 */
.L_x_2968:
[----:B------:R-:W-:-:S05]  /*2240*/  FADD.FTZ R73, R72, R73 ;  /* 0x0000004948497221 */ /* 0x000fca0000010000 */
[----:B------:R-:W-:Y:S01]  /*2250*/  MOV R86, R73 ;  /* 0x0000004900567202 */ /* 0x000fe20000000f00 */
[----:B------:R-:W-:Y:S02]  /*2260*/  IMAD.MOV.U32 R85, RZ, RZ, 0x10 ;  /* 0x00000010ff557424 */ /* 0x000fe400078e00ff */
[----:B------:R-:W-:-:S07]  /*2270*/  IMAD.MOV.U32 R74, RZ, RZ, R84 ;  /* 0x000000ffff4a7224 */ /* 0x000fce00078e0054 */
[----:B------:R-:W-:Y:S05]  /*2280*/  WARPSYNC.COLLECTIVE R75, `(.L_x_2969) ;  /* 0x000000004b087348 */ /* 0x000fea0003c00000 */
[----:B------:R0:W1:Y:S02]  /*2290*/  SHFL.BFLY P0, R84, R86, R85, R88 ;  /* 0x0c00005556547389 */ /* 0x0000640000000058 */
[----:B01----:R-:W-:Y:S01]  /*22a0*/  ENDCOLLECTIVE ;  /* 0x000000000000791b */ /* 0x003fe20003800000 */
.L_x_2969:
[----:B------:R-:W-:-:S04]  /*22b0*/  FADD.FTZ R74, R71, R74 ;  /* 0x0000004a474a7221 */ /* 0x000fc80000010000 */
[----:B------:R-:W-:Y:S01]  /*22c0*/  IMAD.MOV.U32 R86, RZ, RZ, R74 ;  /* 0x000000ffff567224 */ /* 0x000fe200078e004a */
[----:B------:R-:W-:-:S07]  /*22d0*/  MOV R66, R84 ;  /* 0x0000005400427202 */ /* 0x000fce0000000f00 */
[----:B------:R-:W-:Y:S05]  /*22e0*/  WARPSYNC.COLLECTIVE R75, `(.L_x_2970) ;  /* 0x000000004b087348 */ /* 0x000fea0003c00000 */
[----:B------:R0:W1:Y:S02]  /*22f0*/  SHFL.BFLY P0, R84, R86, R85, R88 ;  /* 0x0c00005556547389 */ /* 0x0000640000000058 */
[----:B01----:R-:W-:Y:S01]  /*2300*/  ENDCOLLECTIVE ;  /* 0x000000000000791b */ /* 0x003fe20003800000 */
.L_x_2970:
[----:B------:R-:W-:Y:S01]  /*2310*/  MOV R67, R84 ;  /* 0x0000005400437202 */ /* 0x000fe20000000f00 */
[----:B------:R-:W-:Y:S06]  /*2320*/  BRA `(.L_x_2971) ;  /* 0xffffffe800987947 */ /* 0x000fec000383ffff */
.L_x_2972:
        /* <DEDUP_REMOVED lines=13> */
.L_x_6555:


//--------------------- .text._ZN10layer_norm22ln_bwd_finalize_kernelINS_22Kernel_traits_finalizeILj256Ef13__nv_bfloat16fS2_fjLb0ELj1024ELj4ENS_18Kernel_traits_baseILj256EfS2_fS2_fjLj1024EEEEELb0ELb1EEEvNS_9BwdParamsE --------------------------
	.section	.text._ZN10layer_norm22ln_bwd_finalize_kernelINS_22Kernel_traits_finalizeILj256Ef13__nv_bfloat16fS2_fjLb0ELj1024ELj4ENS_18Kernel_traits_baseILj256EfS2_fS2_fjLj1024EEEEELb0ELb1EEEvNS_9BwdParamsE,"ax",@progbits
	.align	128
        .global         _ZN10layer_norm22ln_bwd_finalize_kernelINS_22Kernel_traits_finalizeILj256Ef13__nv_bfloat16fS2_fjLb0ELj1024ELj4ENS_18Kernel_traits_baseILj256EfS2_fS2_fjLj1024EEEEELb0ELb1EEEvNS_9BwdParamsE
        .type           _ZN10layer_norm22ln_bwd_finalize_kernelINS_22Kernel_traits_finalizeILj256Ef13__nv_bfloat16fS2_fjLb0ELj1024ELj4ENS_18Kernel_traits_baseILj256EfS2_fS2_fjLj1024EEEEELb0ELb1EEEvNS_9BwdParamsE,@function
        .size           _ZN10layer_norm22ln_bwd_finalize_kernelINS_22Kernel_traits_finalizeILj256Ef13__nv_bfloat16fS2_fjLb0ELj1024ELj4ENS_18Kernel_traits_baseILj256EfS2_fS2_fjLj1024EEEEELb0ELb1EEEvNS_9BwdParamsE,(.L_x_6556 - _ZN10layer_norm22ln_bwd_finalize_kernelINS_22Kernel_traits_finalizeILj256Ef13__nv_bfloat16fS2_fjLb0ELj1024ELj4ENS_18Kernel_traits_baseILj256EfS2_fS2_fjLj1024EEEEELb0ELb1EEEvNS_9BwdParamsE)
        .other          _ZN10layer_norm22ln_bwd_finalize_kernelINS_22Kernel_traits_finalizeILj256Ef13__nv_bfloat16fS2_fjLb0ELj1024ELj4ENS_18Kernel_traits_baseILj256EfS2_fS2_fjLj1024EEEEELb0ELb1EEEvNS_9BwdParamsE,@"STO_CUDA_ENTRY STV_DEFAULT"
_ZN10layer_norm22ln_bwd_finalize_kernelINS_22Kernel_traits_finalizeILj256Ef13__nv_bfloat16fS2_fjLb0ELj1024ELj4ENS_18Kernel_traits_baseILj256EfS2_fS2_fjLj1024EEEEELb0ELb1EEEvNS_9BwdParamsE:
.text._ZN10layer_norm22ln_bwd_finalize_kernelINS_22Kernel_traits_finalizeILj256Ef13__nv_bfloat16fS2_fjLb0ELj1024ELj4ENS_18Kernel_traits_baseILj256EfS2_fS2_fjLj1024EEEEELb0ELb1EEEvNS_9BwdParamsE:
        /* <DEDUP_REMOVED lines=26> */
.L_x_2982:
        /* <DEDUP_REMOVED lines=31> */
.L_x_2977:
        /* <DEDUP_REMOVED lines=34> */
.L_x_2976:
[----:B------:R-:W-:Y:S05]  /*05b0*/  BSYNC B1 ;  /* 0x0000000000017941 */ /* 0x000fea0003800000 */
.L_x_2975:
        /* <DEDUP_REMOVED lines=25> */
.L_x_2979:
[----:B------:R-:W-:Y:S05]  /*0750*/  BSYNC B1 ;  /* 0x0000000000017941 */ /* 0x000fea0003800000 */
.L_x_2978:
        /* <DEDUP_REMOVED lines=12> */
.L_x_2974:
[----:B------:R-:W-:Y:S05]  /*0820*/  BSYNC B0 ;  /* 0x0000000000007941 */ /* 0x000fea0003800000 */
.L_x_2973:
        /* <DEDUP_REMOVED lines=29> */
.L_x_2993:
[----:B------:R-:W-:Y:S01]  /*0a00*/  @!P1 SHF.R.U32.HI R12, RZ, 0x3, R0 ;  /* 0x00000003ff0c9819 */ /* 0x000fe20000011600 */
[----:B----4-:R-:W-:Y:S01]  /*0a10*/  FADD.FTZ R14, R9, R14 ;  /* 0x0000000e090e7221 */ /* 0x010fe20000010000 */
[----:B---3--:R-:W-:Y:S02]  /*0a20*/  FADD.FTZ R11, R10, R11 ;  /* 0x0000000b0a0b7221 */ /* 0x008fe40000010000 */
[----:B------:R-:W-:-:S05]  /*0a30*/  @!P1 LOP3.LUT R12, R12, 0x1ffffffc, RZ, 0xc0, !PT ;  /* 0x1ffffffc0c0c9812 */ /* 0x000fca00078ec0ff */
[----:B------:R3:W-:Y:S04]  /*0a40*/  @!P1 STS [R12+UR4+0x2000], R14 ;  /* 0x0020000e0c009988 */ /* 0x0007e80008000804 */
[----:B------:R3:W-:Y:S02]  /*0a50*/  @!P1 STS [R12+UR4+0x2080], R11 ;  /* 0x0020800b0c009988 */ /* 0x0007e40008000804 */
.L_x_2980:
        /* <DEDUP_REMOVED lines=15> */
.L_x_2981:
[----:B------:R-:W-:Y:S01]  /*0b50*/  HFMA2.MMA R19, -RZ, RZ, 0, 5.9604644775390625e-08 ;  /* 0x00000001ff137435 */ /* 0x000fe200000001ff */
[----:B0--3--:R-:W-:Y:S01]  /*0b60*/  MOV R20, R10 ;  /* 0x0000000a00147202 */ /* 0x009fe20000000f00 */
[----:B------:R-:W-:Y:S01]  /*0b70*/  IMAD.MOV.U32 R22, RZ, RZ, 0x1f ;  /* 0x0000001fff167424 */ /* 0x000fe200078e00ff */
[----:B------:R-:W-:-:S08]  /*0b80*/  MOV R17, 0xffffffff ;  /* 0xffffffff00117802 */ /* 0x000fd00000000f00 */
[----:B-12---:R-:W-:Y:S05]  /*0b90*/  WARPSYNC.COLLECTIVE R17, `(.L_x_2983) ;  /* 0x0000000011087348 */ /* 0x006fea0003c00000 */
[----:B------:R0:W3:Y:S02]  /*0ba0*/  SHFL.BFLY P2, R18, R20, R19, R22 ;  /* 0x0c00001314127389 */ /* 0x0000e40000040016 */
[----:B0123--:R-:W-:Y:S01]  /*0bb0*/  ENDCOLLECTIVE ;  /* 0x000000000000791b */ /* 0x00ffe20003800000 */
.L_x_2983:
[----:B------:R-:W-:Y:S01]  /*0bc0*/  HFMA2.MMA R19, -RZ, RZ, 0, 1.1920928955078125e-07 ;  /* 0x00000002ff137435 */ /* 0x000fe200000001ff */
[----:B------:R-:W-:-:S05]  /*0bd0*/  MOV R11, R18 ;  /* 0x00000012000b7202 */ /* 0x000fca0000000f00 */
[----:B------:R-:W-:-:S05]  /*0be0*/  FADD.FTZ R11, R10, R11 ;  /* 0x0000000b0a0b7221 */ /* 0x000fca0000010000 */
[----:B------:R-:W-:-:S07]  /*0bf0*/  MOV R20, R11 ;  /* 0x0000000b00147202 */ /* 0x000fce0000000f00 */
[----:B------:R-:W-:Y:S05]  /*0c00*/  WARPSYNC.COLLECTIVE R17, `(.L_x_2984) ;  /* 0x0000000011087348 */ /* 0x000fea0003c00000 */
[----:B------:R0:W1:Y:S02]  /*0c10*/  SHFL.BFLY P2, R18, R20, R19, R22 ;  /* 0x0c00001314127389 */ /* 0x0000640000040016 */
[----:B01----:R-:W-:Y:S01]  /*0c20*/  ENDCOLLECTIVE ;  /* 0x000000000000791b */ /* 0x003fe20003800000 */
.L_x_2984:
[----:B------:R-:W-:Y:S01]  /*0c30*/  HFMA2.MMA R19, -RZ, RZ, 0, 2.384185791015625e-07 ;  /* 0x00000004ff137435 */ /* 0x000fe200000001ff */
[----:B------:R-:W-:-:S04]  /*0c40*/  IMAD.MOV.U32 R12, RZ, RZ, R18 ;  /* 0x000000ffff0c7224 */ /* 0x000fc800078e0012 */
[----:B------:R-:W-:-:S05]  /*0c50*/  FADD.FTZ R12, R11, R12 ;  /* 0x0000000c0b0c7221 */ /* 0x000fca0000010000 */
[----:B------:R-:W-:-:S07]  /*0c60*/  MOV R20, R12 ;  /* 0x0000000c00147202 */ /* 0x000fce0000000f00 */
[----:B------:R-:W-:Y:S05]  /*0c70*/  WARPSYNC.COLLECTIVE R17, `(.L_x_2985) ;  /* 0x0000000011087348 */ /* 0x000fea0003c00000 */
[----:B------:R0:W1:Y:S02]  /*0c80*/  SHFL.BFLY P2, R18, R20, R19, R22 ;  /* 0x0c00001314127389 */ /* 0x0000640000040016 */
[----:B01----:R-:W-:Y:S01]  /*0c90*/  ENDCOLLECTIVE ;  /* 0x000000000000791b */ /* 0x003fe20003800000 */
.L_x_2985:
[----:B------:R-:W-:Y:S01]  /*0ca0*/  IMAD.MOV.U32 R19, RZ, RZ, 0x8 ;  /* 0x00000008ff137424 */ /* 0x000fe200078e00ff */
[----:B------:R-:W-:-:S05]  /*0cb0*/  MOV R13, R18 ;  /* 0x00000012000d7202 */ /* 0x000fca0000000f00 */
[----:B------:R-:W-:-:S05]  /*0cc0*/  FADD.FTZ R13, R12, R13 ;  /* 0x0000000d0c0d7221 */ /* 0x000fca0000010000 */
[----:B------:R-:W-:-:S07]  /*0cd0*/  MOV R20, R13 ;  /* 0x0000000d00147202 */ /* 0x000fce0000000f00 */
[----:B------:R-:W-:Y:S05]  /*0ce0*/  WARPSYNC.COLLECTIVE R17, `(.L_x_2986) ;  /* 0x0000000011087348 */ /* 0x000fea0003c00000 */
[----:B------:R0:W1:Y:S02]  /*0cf0*/  SHFL.BFLY P2, R18, R20, R19, R22 ;  /* 0x0c00001314127389 */ /* 0x0000640000040016 */
[----:B01----:R-:W-:Y:S01]  /*0d00*/  ENDCOLLECTIVE ;  /* 0x000000000000791b */ /* 0x003fe20003800000 */
.L_x_2986:
[----:B------:R-:W-:Y:S01]  /*0d10*/  HFMA2.MMA R19, -RZ, RZ, 0, 9.5367431640625e-07 ;  /* 0x00000010ff137435 */ /* 0x000fe200000001ff */
[----:B------:R-:W-:-:S05]  /*0d20*/  MOV R10, R18 ;  /* 0x00000012000a7202 */ /* 0x000fca0000000f00 */
[----:B------:R-:W-:-:S05]  /*0d30*/  FADD.FTZ R10, R13, R10 ;  /* 0x0000000a0d0a7221 */ /* 0x000fca0000010000 */
[----:B------:R-:W-:-:S07]  /*0d40*/  MOV R20, R10 ;  /* 0x0000000a00147202 */ /* 0x000fce0000000f00 */
[----:B------:R-:W-:Y:S05]  /*0d50*/  WARPSYNC.COLLECTIVE R17, `(.L_x_2987) ;  /* 0x0000000011087348 */ /* 0x000fea0003c00000 */
[----:B------:R0:W1:Y:S02]  /*0d60*/  SHFL.BFLY P2, R18, R20, R19, R22 ;  /* 0x0c00001314127389 */ /* 0x0000640000040016 */
[----:B01----:R-:W-:Y:S01]  /*0d70*/  ENDCOLLECTIVE ;  /* 0x000000000000791b */ /* 0x003fe20003800000 */
.L_x_2987:
[----:B------:R-:W-:Y:S01]  /*0d80*/  HFMA2.MMA R19, -RZ, RZ, 0, 5.9604644775390625e-08 ;  /* 0x00000001ff137435 */ /* 0x000fe200000001ff */
[----:B------:R-:W-:Y:S01]  /*0d90*/  IMAD.MOV.U32 R20, RZ, RZ, R9 ;  /* 0x000000ffff147224 */ /* 0x000fe200078e0009 */
[----:B------:R-:W-:-:S09]  /*0da0*/  MOV R11, R18 ;  /* 0x00000012000b7202 */ /* 0x000fd20000000f00 */
[----:B------:R-:W-:Y:S05]  /*0db0*/  WARPSYNC.COLLECTIVE R17, `(.L_x_2988) ;  /* 0x0000000011087348 */ /* 0x000fea0003c00000 */
[----:B------:R0:W1:Y:S02]  /*0dc0*/  SHFL.BFLY P2, R18, R20, R19, R22 ;  /* 0x0c00001314127389 */ /* 0x0000640000040016 */
[----:B01----:R-:W-:Y:S01]  /*0dd0*/  ENDCOLLECTIVE ;  /* 0x000000000000791b */ /* 0x003fe20003800000 */
.L_x_2988:
[----:B------:R-:W-:Y:S01]  /*0de0*/  HFMA2.MMA R19, -RZ, RZ, 0, 1.1920928955078125e-07 ;  /* 0x00000002ff137435 */ /* 0x000fe200000001ff */
[----:B------:R-:W-:-:S05]  /*0df0*/  MOV R12, R18 ;  /* 0x00000012000c7202 */ /* 0x000fca0000000f00 */
[----:B------:R-:W-:-:S05]  /*0e00*/  FADD.FTZ R14, R9, R12 ;  /* 0x0000000c090e7221 */ /* 0x000fca0000010000 */
[----:B------:R-:W-:-:S07]  /*0e10*/  MOV R20, R14 ;  /* 0x0000000e00147202 */ /* 0x000fce0000000f00 */
[----:B------:R-:W-:Y:S05]  /*0e20*/  WARPSYNC.COLLECTIVE R17, `(.L_x_2989) ;  /* 0x0000000011087348 */ /* 0x000fea0003c00000 */
[----:B------:R0:W1:Y:S02]  /*0e30*/  SHFL.BFLY P2, R18, R20, R19, R22 ;  /* 0x0c00001314127389 */ /* 0x0000640000040016 */
[----:B01----:R-:W-:Y:S01]  /*0e40*/  ENDCOLLECTIVE ;  /* 0x000000000000791b */ /* 0x003fe20003800000 */
.L_x_2989:
[----:B------:R-:W-:Y:S01]  /*0e50*/  HFMA2.MMA R19, -RZ, RZ, 0, 2.384185791015625e-07 ;  /* 0x00000004ff137435 */ /* 0x000fe200000001ff */
[----:B------:R-:W-:-:S04]  /*0e60*/  IMAD.MOV.U32 R13, RZ, RZ, R18 ;  /* 0x000000ffff0d7224 */ /* 0x000fc800078e0012 */
[----:B------:R-:W-:-:S05]  /*0e70*/  FADD.FTZ R15, R14, R13 ;  /* 0x0000000d0e0f7221 */ /* 0x000fca0000010000 */
[----:B------:R-:W-:-:S07]  /*0e80*/  MOV R20, R15 ;  /* 0x0000000f00147202 */ /* 0x000fce0000000f00 */
[----:B------:R-:W-:Y:S05]  /*0e90*/  WARPSYNC.COLLECTIVE R17, `(.L_x_2990) ;  /* 0x0000000011087348 */ /* 0x000fea0003c00000 */
[----:B------:R0:W1:Y:S02]  /*0ea0*/  SHFL.BFLY P2, R18, R20, R19, R22 ;  /* 0x0c00001314127389 */ /* 0x0000640000040016 */
[----:B01----:R-:W-:Y:S01]  /*0eb0*/  ENDCOLLECTIVE ;  /* 0x000000000000791b */ /* 0x003fe20003800000 */
.L_x_2990:
[----:B------:R-:W-:Y:S01]  /*0ec0*/  IMAD.MOV.U32 R19, RZ, RZ, 0x8 ;  /* 0x00000008ff137424 */ /* 0x000fe200078e00ff */
[----:B------:R-:W-:-:S05]  /*0ed0*/  MOV R16, R18 ;  /* 0x0000001200107202 */ /* 0x000fca0000000f00 */
[----:B------:R-:W-:-:S05]  /*0ee0*/  FADD.FTZ R16, R15, R16 ;  /* 0x000000100f107221 */ /* 0x000fca0000010000 */
[----:B------:R-:W-:-:S07]  /*0ef0*/  MOV R20, R16 ;  /* 0x0000001000147202 */ /* 0x000fce0000000f00 */
[----:B------:R-:W-:Y:S05]  /*0f00*/  WARPSYNC.COLLECTIVE R17, `(.L_x_2991) ;  /* 0x0000000011087348 */ /* 0x000fea0003c00000 */
[----:B------:R0:W1:Y:S02]  /*0f10*/  SHFL.BFLY P2, R18, R20, R19, R22 ;  /* 0x0c00001314127389 */ /* 0x0000640000040016 */
[----:B01----:R-:W-:Y:S01]  /*0f20*/  ENDCOLLECTIVE ;  /* 0x000000000000791b */ /* 0x003fe20003800000 */
.L_x_2991:
[----:B------:R-:W-:Y:S01]  /*0f30*/  HFMA2.MMA R19, -RZ, RZ, 0, 9.5367431640625e-07 ;  /* 0x00000010ff137435 */ /* 0x000fe200000001ff */
[----:B------:R-:W-:-:S05]  /*0f40*/  MOV R9, R18 ;  /* 0x0000001200097202 */ /* 0x000fca0000000f00 */
[----:B------:R-:W-:-:S05]  /*0f50*/  FADD.FTZ R9, R16, R9 ;  /* 0x0000000910097221 */ /* 0x000fca0000010000 */
[----:B------:R-:W-:-:S07]  /*0f60*/  MOV R20, R9 ;  /* 0x0000000900147202 */ /* 0x000fce0000000f00 */
[----:B------:R-:W-:Y:S05]  /*0f70*/  WARPSYNC.COLLECTIVE R17, `(.L_x_2992) ;  /* 0x0000000011087348 */ /* 0x000fea0003c00000 */
[----:B------:R0:W1:Y:S02]  /*0f80*/  SHFL.BFLY P2, R18, R20, R19, R22 ;  /* 0x0c00001314127389 */ /* 0x0000640000040016 */
[----:B01----:R-:W-:Y:S01]  /*0f90*/  ENDCOLLECTIVE ;  /* 0x000000000000791b */ /* 0x003fe20003800000 */
.L_x_2992:
[----:B------:R-:W-:Y:S01]  /*0fa0*/  MOV R14, R18 ;  /* 0x00000012000e7202 */ /* 0x000fe20000000f00 */
[----:B------:R-:W-:Y:S06]  /*0fb0*/  BRA `(.L_x_2993) ;  /* 0xfffffff800907947 */ /* 0x000fec000383ffff */
.L_x_2994:
        /* <DEDUP_REMOVED lines=12> */
.L_x_6556:


//--------------------- .text._ZN10layer_norm13ln_bwd_kernelINS_13Kernel_traitsIf13__nv_bfloat16fS2_fjLj256ELj1ELj4ELj1ELj16ENS_18Kernel_traits_baseILj256EfS2_fS2_fjLj128EEEEELb1ELb0ELb1ELb1EEEvNS_9BwdParamsE --------------------------
	.section	.text._ZN10layer_norm13ln_bwd_kernelINS_13Kernel_traitsIf13__nv_bfloat16fS2_fjLj256ELj1ELj4ELj1ELj16ENS_18Kernel_traits_baseILj256EfS2_fS2_fjLj128EEEEELb1ELb0ELb1ELb1EEEvNS_9BwdParamsE,"ax",@progbits
	.align	128
        .global         _ZN10layer_norm13ln_bwd_kernelINS_13Kernel_traitsIf13__nv_bfloat16fS2_fjLj256ELj1ELj4ELj1ELj16ENS_18Kernel_traits_baseILj256EfS2_fS2_fjLj128EEEEELb1ELb0ELb1ELb1EEEvNS_9BwdParamsE
        .type           _ZN10layer_norm13ln_bwd_kernelINS_13Kernel_traitsIf13__nv_bfloat16fS2_fjLj256ELj1ELj4ELj1ELj16ENS_18Kernel_traits_baseILj256EfS2_fS2_fjLj128EEEEELb1ELb0ELb1ELb1EEEvNS_9BwdParamsE,@function
        .size           _ZN10layer_norm13ln_bwd_kernelINS_13Kernel_traitsIf13__nv_bfloat16fS2_fjLj256ELj1ELj4ELj1ELj16ENS_18Kernel_traits_baseILj256EfS2_fS2_fjLj128EEEEELb1ELb0ELb1ELb1EEEvNS_9BwdParamsE,(.L_x_6557 - _ZN10layer_norm13ln_bwd_kernelINS_13Kernel_traitsIf13__nv_bfloat16fS2_fjLj256ELj1ELj4ELj1ELj16ENS_18Kernel_traits_baseILj256EfS2_fS2_fjLj128EEEEELb1ELb0ELb1ELb1EEEvNS_9BwdParamsE)
        .other          _ZN10layer_norm13ln_bwd_kernelINS_13Kernel_traitsIf13__nv_bfloat16fS2_fjLj256ELj1ELj4ELj1ELj16ENS_18Kernel_traits_baseILj256EfS2_fS2_fjLj128EEEEELb1ELb0ELb1ELb1EEEvNS_9BwdParamsE,@"STO_CUDA_ENTRY STV_DEFAULT"
_ZN10layer_norm13ln_bwd_kernelINS_13Kernel_traitsIf13__nv_bfloat16fS2_fjLj256ELj1ELj4ELj1ELj16ENS_18Kernel_traits_baseILj256EfS2_fS2_fjLj128EEEEELb1ELb0ELb1ELb1EEEvNS_9BwdParamsE:
.text._ZN10layer_norm13ln_bwd_kernelINS_13Kernel_traitsIf13__nv_bfloat16fS2_fjLj256ELj1ELj4ELj1ELj16ENS_18Kernel_traits_baseILj256EfS2_fS2_fjLj128EEEEELb1ELb0ELb1ELb1EEEvNS_9BwdParamsE:
        /* <DEDUP_REMOVED lines=21> */
.L_x_2996:
        /* <DEDUP_REMOVED lines=17> */
.L_x_3018:
[----:B-1----:R-:W1:Y:S08]  /*0260*/  LDC.64 R66, c[0x0][0x288] ;  /* 0x0000a200ff427b82 */ /* 0x002e700000000a00 */
[----:B------:R-:W2:Y:S08]  /*0270*/  LDC.64 R64, c[0x0][0x258] ;  /* 0x00009600ff407b82 */ /* 0x000eb00000000a00 */
[----:B------:R-:W3:Y:S01]  /*0280*/  LDC.64 R4, c[0x0][0x280] ;  /* 0x0000a000ff047b82 */ /* 0x000ee20000000a00 */
[----:B-1----:R-:W-:-:S07]  /*0290*/  IMAD.WIDE R66, R8, 0x4, R66 ;  /* 0x0000000408427825 */ /* 0x002fce00078e0242 */
[----:B------:R-:W1:Y:S01]  /*02a0*/  LDC R73, c[0x0][0x218] ;  /* 0x00008600ff497b82 */ /* 0x000e620000000800 */
[----:B------:R-:W4:Y:S01]  /*02b0*/  LDG.E R66, desc[UR4][R66.64] ;  /* 0x0000000442427981 */ /* 0x000f22000c1e1900 */
[----:B--2---:R-:W-:-:S06]  /*02c0*/  IMAD.WIDE R64, R8, 0x4, R64 ;  /* 0x0000000408407825 */ /* 0x004fcc00078e0240 */
[----:B------:R-:W2:Y:S01]  /*02d0*/  LDC.64 R68, c[0x0][0x250] ;  /* 0x00009400ff447b82 */ /* 0x000ea20000000a00 */
[----:B---3--:R-:W-:-:S07]  /*02e0*/  IMAD.WIDE R74, R8, 0x4, R4 ;  /* 0x00000004084a7825 */ /* 0x008fce00078e0204 */
[----:B------:R-:W3:Y:S01]  /*02f0*/  LDC.64 R70, c[0x0][0x2c8] ;  /* 0x0000b200ff467b82 */ /* 0x000ee20000000a00 */
[----:B-----5:R0:W5:Y:S04]  /*0300*/  LDG.E R5, desc[UR4][R64.64] ;  /* 0x0000000440057981 */ /* 0x020168000c1e1900 */
[----:B------:R0:W5:Y:S01]  /*0310*/  LDG.E R72, desc[UR4][R74.64] ;  /* 0x000000044a487981 */ /* 0x000162000c1e1900 */
[----:B------:R-:W-:Y:S01]  /*0320*/  BSSY B1, `(.L_x_2998) ;  /* 0x0000080000017945 */ /* 0x000fe20003800000 */
[----:B-1----:R-:W-:-:S05]  /*0330*/  IMAD R0, R8, R73, RZ ;  /* 0x0000004908007224 */ /* 0x002fca00078e02ff */
[----:B------:R-:W-:Y:S01]  /*0340*/  SHF.R.S32.HI R77, RZ, 0x1f, R0 ;  /* 0x0000001fff4d7819 */ /* 0x000fe20000011400 */
[----:B--2---:R-:W-:-:S03]  /*0350*/  IMAD.WIDE R68, R8, 0x4, R68 ;  /* 0x0000000408447825 */ /* 0x004fc600078e0244 */
[----:B------:R-:W-:-:S04]  /*0360*/  LEA.HI R77, R77, R0, RZ, 0x3 ;  /* 0x000000004d4d7211 */ /* 0x000fc800078f18ff */
[----:B------:R-:W-:-:S05]  /*0370*/  LEA.HI.SX32 R4, R77, R6, 0x1d ;  /* 0x000000064d047211 */ /* 0x000fca00078feaff */
[----:B---3--:R-:W-:Y:S01]  /*0380*/  IMAD.WIDE.U32 R70, R4, 0x20, R70 ;  /* 0x0000002004467825 */ /* 0x008fe200078e0046 */
[----:B----4-:R-:W-:-:S13]  /*0390*/  ISETP.GT.AND P6, PT, R66, RZ, PT ;  /* 0x000000ff4200720c */ /* 0x010fda0003fc4270 */
[----:B0-----:R-:W-:Y:S05]  /*03a0*/  @P6 BRA `(.L_x_2999) ;  /* 0x00000000004c6947 */ /* 0x001fea0003800000 */
        /* <DEDUP_REMOVED lines=19> */
.L_x_2999:
[----:B------:R-:W0:Y:S01]  /*04e0*/  LDC.64 R60, c[0x0][0x2b8] ;  /* 0x0000ae00ff3c7b82 */ /* 0x000e220000000a00 */
[----:B------:R-:W-:Y:S01]  /*04f0*/  VIADD R0, R66, 0xffffffff ;  /* 0xffffffff42007836 */ /* 0x000fe20000000000 */
[----:B------:R-:W-:Y:S01]  /*0500*/  LOP3.LUT R6, R9, 0x1f, RZ, 0xc0, !PT ;  /* 0x0000001f09067812 */ /* 0x000fe200078ec0ff */
[----:B------:R1:W2:Y:S02]  /*0510*/  LDG.E R82, desc[UR4][R68.64] ;  /* 0x0000000444527981 */ /* 0x0002a4000c1e1900 */
[----:B------:R-:W-:-:S03]  /*0520*/  IMAD R0, R0, R73, RZ ;  /* 0x0000004900007224 */ /* 0x000fc600078e02ff */
[----:B------:R-:W3:Y:S02]  /*0530*/  LDC.64 R10, c[0x0][0x238] ;  /* 0x00008e00ff0a7b82 */ /* 0x000ee40000000a00 */
[----:B------:R-:W-:-:S04]  /*0540*/  SHF.R.S32.HI R3, RZ, 0x1f, R0 ;  /* 0x0000001fff037819 */ /* 0x000fc80000011400 */
[----:B------:R-:W-:Y:S02]  /*0550*/  LEA.HI R3, R3, R0, RZ, 0x3 ;  /* 0x0000000003037211 */ /* 0x000fe400078f18ff */
[----:B-----5:R-:W-:Y:S01]  /*0560*/  ISETP.GE.AND P5, PT, R72, 0x1, PT ;  /* 0x000000014800780c */ /* 0x020fe20003fa6270 */
[----:B------:R-:W4:Y:S01]  /*0570*/  LDC.64 R74, c[0x0][0x240] ;  /* 0x00009000ff4a7b82 */ /* 0x000f220000000a00 */
[----:B------:R-:W-:-:S05]  /*0580*/  LEA.HI.SX32 R3, R3, R6, 0x1d ;  /* 0x0000000603037211 */ /* 0x000fca00078feaff */
[----:B0-----:R-:W-:-:S06]  /*0590*/  IMAD.WIDE.U32 R60, R3, 0x10, R60 ;  /* 0x00000010033c7825 */ /* 0x001fcc00078e003c */
[----:B------:R-:W2:Y:S01]  /*05a0*/  LDG.E.128 R60, desc[UR4][R60.64] ;  /* 0x000000043c3c7981 */ /* 0x000ea2000c1e1d00 */
[----:B---3--:R-:W-:-:S05]  /*05b0*/  IMAD.WIDE.U32 R10, R4, 0x20, R10 ;  /* 0x00000020040a7825 */ /* 0x008fca00078e000a */
[----:B------:R-:W3:Y:S04]  /*05c0*/  LDG.E.128 R56, desc[UR4][R10.64] ;  /* 0x000000040a387981 */ /* 0x000ee8000c1e1d00 */
[----:B------:R-:W3:Y:S01]  /*05d0*/  LDG.E.128 R64, desc[UR4][R10.64+0x10] ;  /* 0x000010040a407981 */ /* 0x000ee2000c1e1d00 */
[----:B------:R-:W-:-:S05]  /*05e0*/  @P5 IADD3 R0, R72, -0x1, RZ ;  /* 0xffffffff48005810 */ /* 0x000fca0007ffe0ff */
[----:B------:R-:W-:-:S05]  /*05f0*/  @P5 IMAD R3, R0, R73, RZ ;  /* 0x0000004900035224 */ /* 0x000fca00078e02ff */
[----:B-1----:R-:W-:Y:S01]  /*0600*/  @P5 SHF.R.S32.HI R68, RZ, 0x1f, R3 ;  /* 0x0000001fff445819 */ /* 0x002fe20000011403 */
[----:B------:R-:W-:-:S03]  /*0610*/  IMAD.MOV.U32 R69, RZ, RZ, RZ ;  /* 0x000000ffff457224 */ /* 0x000fc600078e00ff */
[----:B------:R-:W-:-:S04]  /*0620*/  @P5 LEA.HI R3, R68, R3, RZ, 0x3 ;  /* 0x0000000344035211 */ /* 0x000fc800078f18ff */
[----:B------:R-:W-:-:S05]  /*0630*/  @P5 LEA.HI.SX32 R69, R3, R6, 0x1d ;  /* 0x0000000603455211 */ /* 0x000fca00078feaff */
[----:B----4-:R-:W-:-:S06]  /*0640*/  IMAD.WIDE.U32 R68, R69, 0x8, R74 ;  /* 0x0000000845447825 */ /* 0x010fcc00078e004a */
[----:B------:R-:W5:Y:S01]  /*0650*/  LDG.E.64 R68, desc[UR4][R68.64] ;  /* 0x0000000444447981 */ /* 0x000f62000c1e1b00 */
[----:B------:R-:W-:Y:S01]  /*0660*/  IMAD.U32 R2, RZ, RZ, UR12 ;  /* 0x0000000cff027e24 */ /* 0x000fe2000f8e00ff */
[----:B------:R-:W-:-:S04]  /*0670*/  MOV R0, UR13 ;  /* 0x0000000d00007c02 */ /* 0x000fc80008000f00 */
[----:B------:R-:W-:-:S04]  /*0680*/  ISETP.NE.U32.AND P0, PT, R2, RZ, PT ;  /* 0x000000ff0200720c */ /* 0x000fc80003f05070 */
[----:B------:R-:W-:-:S13]  /*0690*/  ISETP.NE.AND.EX P0, PT, R0, RZ, PT, P0 ;  /* 0x000000ff0000720c */ /* 0x000fda0003f05300 */
[----:B------:R-:W5:Y:S04]  /*06a0*/  @P0 LDG.E.128 R16, desc[UR4][R70.64] ;  /* 0x0000000446100981 */ /* 0x000f68000c1e1d00 */
[----:B------:R0:W5:Y:S01]  /*06b0*/  @P0 LDG.E.128 R12, desc[UR4][R70.64+0x10] ;  /* 0x00001004460c0981 */ /* 0x000162000c1e1d00 */
[----:B------:R-:W-:-:S04]  /*06c0*/  ISETP.NE.AND P0, PT, R7, RZ, PT ;  /* 0x000000ff0700720c */ /* 0x000fc80003f05270 */
[----:B--2---:R-:W-:Y:S02]  /*06d0*/  FSEL R82, R82, RZ, !P0 ;  /* 0x000000ff52527208 */ /* 0x004fe40004000000 */
[C---:B------:R-:W-:Y:S02]  /*06e0*/  PRMT R74, R60.reuse, 0x7632, R74 ;  /* 0x000076323c4a7816 */ /* 0x040fe4000000004a */
[----:B------:R-:W-:Y:S01]  /*06f0*/  SHF.L.U32 R75, R60, 0x10, RZ ;  /* 0x000000103c4b7819 */ /* 0x000fe200000006ff */
[C---:B---3--:R-:W-:Y:S01]  /*0700*/  FADD.FTZ R58, -R82.reuse, R58 ;  /* 0x0000003a523a7221 */ /* 0x048fe20000010100 */
[C---:B------:R-:W-:Y:S01]  /*0710*/  FADD.FTZ R56, -R82.reuse, R56 ;  /* 0x0000003852387221 */ /* 0x040fe20000010100 */
[----:B------:R-:W-:Y:S01]  /*0720*/  FADD.FTZ R60, -R82, R65 ;  /* 0x00000041523c7221 */ /* 0x000fe20000010100 */
[----:B------:R-:W-:Y:S01]  /*0730*/  PRMT R76, R61, 0x7632, R76 ;  /* 0x000076323d4c7816 */ /* 0x000fe2000000004c */
[----:B------:R-:W-:Y:S01]  /*0740*/  FMUL.FTZ R11, R5, R58 ;  /* 0x0000003a050b7220 */ /* 0x000fe20000410000 */
[----:B------:R-:W-:-:S02]  /*0750*/  IMAD.U32 R61, R61, 0x10000, RZ ;  /* 0x000100003d3d7824 */ /* 0x000fc400078e00ff */
[----:B------:R-:W-:Y:S01]  /*0760*/  FADD.FTZ R64, -R82, R64 ;  /* 0x0000004052407221 */ /* 0x000fe20000010100 */
[C---:B------:R-:W-:Y:S01]  /*0770*/  FMUL.FTZ R58, R5.reuse, R60 ;  /* 0x0000003c053a7220 */ /* 0x040fe20000410000 */
[----:B------:R-:W-:Y:S01]  /*0780*/  SHF.L.U32 R74, R74, 0x10, RZ ;  /* 0x000000104a4a7819 */ /* 0x000fe200000006ff */
[----:B------:R-:W-:Y:S01]  /*0790*/  FMUL.FTZ R60, R24, R75 ;  /* 0x0000004b183c7220 */ /* 0x000fe20000410000 */
[----:B------:R-:W-:Y:S01]  /*07a0*/  FADD.FTZ R10, -R82, R57 ;  /* 0x00000039520a7221 */ /* 0x000fe20000010100 */
[C---:B------:R-:W-:Y:S01]  /*07b0*/  FMUL.FTZ R3, R5.reuse, R56 ;  /* 0x0000003805037220 */ /* 0x040fe20000410000 */
[C---:B------:R-:W-:Y:S01]  /*07c0*/  PRMT R77, R62.reuse, 0x7632, R77 ;  /* 0x000076323e4d7816 */ /* 0x040fe2000000004d */
[----:B------:R-:W-:Y:S01]  /*07d0*/  FMUL.FTZ R57, R5, R64 ;  /* 0x0000004005397220 */ /* 0x000fe20000410000 */
[----:B------:R-:W-:Y:S01]  /*07e0*/  SHF.L.U32 R79, R62, 0x10, RZ ;  /* 0x000000103e4f7819 */ /* 0x000fe200000006ff */
[-C--:B------:R-:W-:Y:S01]  /*07f0*/  FFMA.FTZ R30, R11, R61.reuse, R30 ;  /* 0x0000003d0b1e7223 */ /* 0x080fe2000001001e */
[----:B------:R-:W-:Y:S01]  /*0800*/  FADD.FTZ R38, R38, R61 ;  /* 0x0000003d26267221 */ /* 0x000fe20000010000 */
[----:B------:R-:W-:Y:S01]  /*0810*/  FMUL.FTZ R62, R26, R61 ;  /* 0x0000003d1a3e7220 */ /* 0x000fe20000410000 */
[C---:B0-----:R-:W-:Y:S01]  /*0820*/  PRMT R70, R63.reuse, 0x7632, R70 ;  /* 0x000076323f467816 */ /* 0x041fe20000000046 */
[----:B------:R-:W-:-:S02]  /*0830*/  IMAD.U32 R71, R63, 0x10000, RZ ;  /* 0x000100003f477824 */ /* 0x000fc400078e00ff */
[----:B------:R-:W-:Y:S01]  /*0840*/  FMUL.FTZ R61, R25, R74 ;  /* 0x0000004a193d7220 */ /* 0x000fe20000410000 */
[----:B------:R-:W-:Y:S01]  /*0850*/  FADD.FTZ R64, RZ, R60 ;  /* 0x0000003cff407221 */ /* 0x000fe20000010000 */
[----:B------:R-:W-:Y:S01]  /*0860*/  FMUL.FTZ R10, R5, R10 ;  /* 0x0000000a050a7220 */ /* 0x000fe20000410000 */
[----:B------:R-:W-:Y:S01]  /*0870*/  FFMA.FTZ R63, R3, R60, RZ ;  /* 0x0000003c033f7223 */ /* 0x000fe200000100ff */
[----:B------:R-:W-:Y:S01]  /*0880*/  FADD.FTZ R66, -R82, R66 ;  /* 0x0000004252427221 */ /* 0x000fe20000010100 */
[----:B------:R-:W-:Y:S01]  /*0890*/  FADD.FTZ R65, R64, R61 ;  /* 0x0000003d40417221 */ /* 0x000fe20000010000 */
[----:B------:R-:W-:Y:S01]  /*08a0*/  FADD.FTZ R78, -R82, R59 ;  /* 0x0000003b524e7221 */ /* 0x000fe20000010100 */
[----:B------:R-:W-:Y:S02]  /*08b0*/  IMAD.U32 R76, R76, 0x10000, RZ ;  /* 0x000100004c4c7824 */ /* 0x000fe400078e00ff */
[----:B------:R-:W-:Y:S01]  /*08c0*/  FFMA.FTZ R64, R10, R61, R63 ;  /* 0x0000003d0a407223 */ /* 0x000fe2000001003f */
[----:B------:R-:W-:Y:S01]  /*08d0*/  FMUL.FTZ R59, R5, R66 ;  /* 0x00000042053b7220 */ /* 0x000fe20000410000 */
[----:B------:R-:W-:Y:S01]  /*08e0*/  FADD.FTZ R66, R65, R62 ;  /* 0x0000003e41427221 */ /* 0x000fe20000010000 */
[----:B------:R-:W-:Y:S01]  /*08f0*/  FMUL.FTZ R56, R5, R78 ;  /* 0x0000004e05387220 */ /* 0x000fe20000410000 */
[----:B------:R-:W-:Y:S01]  /*0900*/  FMUL.FTZ R63, R27, R76 ;  /* 0x0000004c1b3f7220 */ /* 0x000fe20000410000 */
[----:B------:R-:W-:Y:S01]  /*0910*/  FFMA.FTZ R65, R11, R62, R64 ;  /* 0x0000003e0b417223 */ /* 0x000fe20000010040 */
[----:B------:R-:W-:Y:S01]  /*0920*/  FADD.FTZ R82, -R82, R67 ;  /* 0x0000004352527221 */ /* 0x000fe20000010100 */
[----:B------:R-:W-:Y:S01]  /*0930*/  SHF.L.U32 R80, R77, 0x10, RZ ;  /* 0x000000104d507819 */ /* 0x000fe200000006ff */
        /* <DEDUP_REMOVED lines=30> */
.L_x_3000:
[----:B------:R-:W-:Y:S05]  /*0b20*/  BSYNC B1 ;  /* 0x0000000000017941 */ /* 0x000fea0003800000 */
.L_x_2998:
        /* <DEDUP_REMOVED lines=22> */
.L_x_3030:
        /* <DEDUP_REMOVED lines=34> */
.L_x_3003:
[----:B------:R-:W-:Y:S05]  /*0eb0*/  BSYNC B1 ;  /* 0x0000000000017941 */ /* 0x000fea0003800000 */
.L_x_3002:
        /* <DEDUP_REMOVED lines=13> */
.L_x_3005:
[----:B------:R-:W-:Y:S05]  /*0f90*/  BSYNC B1 ;  /* 0x0000000000017941 */ /* 0x000fea0003800000 */
.L_x_3004:
        /* <DEDUP_REMOVED lines=14> */
.L_x_3007:
[----:B------:R-:W-:Y:S05]  /*1080*/  BSYNC B1 ;  /* 0x0000000000017941 */ /* 0x000fea0003800000 */
.L_x_3006:
        /* <DEDUP_REMOVED lines=12> */
.L_x_3009:
[----:B------:R-:W-:Y:S05]  /*1150*/  BSYNC B1 ;  /* 0x0000000000017941 */ /* 0x000fea0003800000 */
.L_x_3008:
        /* <DEDUP_REMOVED lines=12> */
.L_x_3011:
[----:B------:R-:W-:Y:S05]  /*1220*/  BSYNC B1 ;  /* 0x0000000000017941 */ /* 0x000fea0003800000 */
.L_x_3010:
        /* <DEDUP_REMOVED lines=10> */
.L_x_3013:
[----:B------:R-:W-:Y:S05]  /*12d0*/  BSYNC B1 ;  /* 0x0000000000017941 */ /* 0x000fea0003800000 */
.L_x_3012:
        /* <DEDUP_REMOVED lines=21> */
.L_x_3015:
[----:B------:R-:W-:Y:S05]  /*1430*/  BSYNC B1 ;  /* 0x0000000000017941 */ /* 0x000fea0003800000 */
.L_x_3014:
        /* <DEDUP_REMOVED lines=44> */
.L_x_3017:
[----:B------:R-:W-:Y:S05]  /*1700*/  BSYNC B1 ;  /* 0x0000000000017941 */ /* 0x000fea0003800000 */
.L_x_3016:
[----:B------:R-:W0:Y:S01]  /*1710*/  @P5 LDC.64 R66, c[0x0][0x298] ;  /* 0x0000a600ff425b82 */ /* 0x000e220000000a00 */
[----:B------:R-:W-:Y:S02]  /*1720*/  ISETP.NE.U32.AND P1, PT, R64, RZ, PT ;  /* 0x000000ff4000720c */ /* 0x000fe40003f25070 */
[----:B------:R-:W-:Y:S02]  /*1730*/  @P5 LOP3.LUT P2, RZ, R69, 0xff000000, RZ, 0xc0, !PT ;  /* 0xff00000045ff5812 */ /* 0x000fe4000784c0ff */
[----:B------:R-:W-:Y:S02]  /*1740*/  ISETP.NE.AND.EX P1, PT, R65, RZ, PT, P1 ;  /* 0x000000ff4100720c */ /* 0x000fe40003f25310 */
[C---:B------:R-:W-:Y:S01]  /*1750*/  SEL R55, R72.reuse, R55, P0 ;  /* 0x0000003748377207 */ /* 0x040fe20000000000 */
[----:B------:R-:W1:Y:S10]  /*1760*/  @P5 LDC.64 R64, c[0x0][0x2f8] ;  /* 0x0000be00ff405b82 */ /* 0x000e740000000a00 */
[----:B------:R-:W2:Y:S01]  /*1770*/  @P1 LDC.64 R70, c[0x0][0x308] ;  /* 0x0000c200ff461b82 */ /* 0x000ea20000000a00 */
[----:B0-----:R-:W-:-:S04]  /*1780*/  @P5 FMUL.FTZ R67, R72, R67 ;  /* 0x0000004348435220 */ /* 0x001fc80000410000 */
[----:B------:R-:W-:-:S03]  /*1790*/  @P5 FMUL.FTZ R0, R67, R66 ;  /* 0x0000004243005220 */ /* 0x000fc60000410000 */
[----:B------:R-:W0:Y:S01]  /*17a0*/  LDC.64 R66, c[0x0][0x210] ;  /* 0x00008400ff427b82 */ /* 0x000e220000000a00 */
[----:B-1----:R-:W-:Y:S01]  /*17b0*/  @P5 IMAD.WIDE.U32 R64, R83, 0x10, R64 ;  /* 0x0000001053405825 */ /* 0x002fe200078e0040 */
[----:B------:R-:W-:-:S04]  /*17c0*/  @P5 FSEL R0, R0, RZ, P2 ;  /* 0x000000ff00005208 */ /* 0x000fc80001000000 */
[----:B------:R-:W-:-:S04]  /*17d0*/  @P5 F2FP.BF16.F32.PACK_AB R0, RZ, R0 ;  /* 0x00000000ff00523e */ /* 0x000fc800000010ff */
[----:B------:R-:W-:Y:S01]  /*17e0*/  @P5 PRMT R51, R51, 0x5410, R0 ;  /* 0x0000541033335816 */ /* 0x000fe20000000000 */
[----:B--2---:R-:W-:-:S05]  /*17f0*/  @P1 IMAD.WIDE.U32 R70, R4, 0x20, R70 ;  /* 0x0000002004461825 */ /* 0x004fca00078e0046 */
[----:B------:R1:W-:Y:S04]  /*1800*/  @P1 STG.E.128 desc[UR4][R70.64], R44 ;  /* 0x0000002c46001986 */ /* 0x0003e8000c101d04 */
[----:B------:R1:W-:Y:S01]  /*1810*/  @P1 STG.E.128 desc[UR4][R70.64+0x10], R52 ;  /* 0x0000103446001986 */ /* 0x0003e2000c101d04 */
[----:B0-----:R-:W-:-:S03]  /*1820*/  IMAD R8, R66, 0x4, R8 ;  /* 0x0000000442087824 */ /* 0x001fc600078e0208 */
[----:B------:R1:W-:Y:S02]  /*1830*/  @P5 STG.E.128 desc[UR4][R64.64], R48 ;  /* 0x0000003040005986 */ /* 0x0003e4000c101d04 */
[----:B------:R-:W-:-:S13]  /*1840*/  ISETP.GE.AND P0, PT, R8, R67, PT ;  /* 0x000000430800720c */ /* 0x000fda0003f06270 */
[----:B------:R-:W-:Y:S05]  /*1850*/  @!P0 BRA `(.L_x_3018) ;  /* 0xffffffe800808947 */ /* 0x000fea000383ffff */
.L_x_2997:
[----:B------:R-:W-:Y:S05]  /*1860*/  BSYNC B0 ;  /* 0x0000000000007941 */ /* 0x000fea0003800000 */
.L_x_2995:
[----:B------:R-:W0:Y:S01]  /*1870*/  S2R R3, SR_CgaCtaId ;  /* 0x0000000000037919 */ /* 0x000e220000008800 */
[----:B------:R-:W-:Y:S01]  /*1880*/  MOV R0, 0x400 ;  /* 0x0000040000007802 */ /* 0x000fe20000000f00 */
[----:B------:R-:W-:Y:S05]  /*1890*/  WARPSYNC.ALL ;  /* 0x0000000000007948 */ /* 0x000fea0003800000 */
[----:B------:R-:W2:Y:S01]  /*18a0*/  S2R R15, SR_CTAID.X ;  /* 0x00000000000f7919 */ /* 0x000ea20000002500 */
        /* <DEDUP_REMOVED lines=9> */
[----:B------:R-:W3:Y:S04]  /*1940*/  LDS R6, [R0+0x400] ;  /* 0x0004000000067984 */ /* 0x000ee80000000800 */
[----:B------:R-:W4:Y:S04]  /*1950*/  LDS R4, [R0+0x200] ;  /* 0x0002000000047984 */ /* 0x000f280000000800 */
[----:B------:R-:W5:Y:S04]  /*1960*/  LDS R5, [R0+0x600] ;  /* 0x0006000000057984 */ /* 0x000f680000000800 */
[----:B------:R-:W1:Y:S04]  /*1970*/  LDS R8, [R0+0x800] ;  /* 0x0008000000087984 */ /* 0x000e680000000800 */
[----:B------:R-:W2:Y:S04]  /*1980*/  LDS R7, [R0+0xa00] ;  /* 0x000a000000077984 */ /* 0x000ea80000000800 */
[----:B------:R-:W-:Y:S04]  /*1990*/  LDS R10, [R0+0xc00] ;  /* 0x000c0000000a7984 */ /* 0x000fe80000000800 */
[----:B------:R-:W2:Y:S01]  /*19a0*/  LDS R12, [R0+0xe00] ;  /* 0x000e0000000c7984 */ /* 0x000ea20000000800 */
[----:B------:R-:W-:Y:S01]  /*19b0*/  BAR.SYNC.DEFER_BLOCKING 0x0 ;  /* 0x0000000000007b1d */ /* 0x000fe20000010000 */
[----:B0-----:R-:W-:-:S04]  /*19c0*/  FADD.FTZ R3, RZ, R3 ;  /* 0x00000003ff037221 */ /* 0x001fc80000010000 */
[----:B---3--:R-:W-:Y:S01]  /*19d0*/  FADD.FTZ R3, R3, R6 ;  /* 0x0000000603037221 */ /* 0x008fe20000010000 */
[----:B----4-:R-:W-:-:S04]  /*19e0*/  FADD.FTZ R4, RZ, R4 ;  /* 0x00000004ff047221 */ /* 0x010fc80000010000 */
[----:B-----5:R-:W-:Y:S01]  /*19f0*/  FADD.FTZ R4, R4, R5 ;  /* 0x0000000504047221 */ /* 0x020fe20000010000 */
[----:B------:R-:W-:Y:S01]  /*1a00*/  STS.128 [R2], R28 ;  /* 0x0000001c02007388 */ /* 0x000fe20000000c00 */
[----:B-1----:R-:W-:-:S03]  /*1a10*/  FADD.FTZ R3, R3, R8 ;  /* 0x0000000803037221 */ /* 0x002fc60000010000 */
[----:B------:R0:W-:Y:S01]  /*1a20*/  STS.128 [R2+0x10], R32 ;  /* 0x0000102002007388 */ /* 0x0001e20000000c00 */
[----:B--2---:R-:W-:Y:S01]  /*1a30*/  FADD.FTZ R7, R4, R7 ;  /* 0x0000000704077221 */ /* 0x004fe20000010000 */
[----:B------:R-:W-:Y:S03]  /*1a40*/  BAR.SYNC.DEFER_BLOCKING 0x0 ;  /* 0x0000000000007b1d */ /* 0x000fe60000010000 */
[----:B------:R-:W-:Y:S01]  /*1a50*/  FADD.FTZ R7, R7, R12 ;  /* 0x0000000c07077221 */ /* 0x000fe20000010000 */
[----:B0-----:R-:W-:Y:S02]  /*1a60*/  IMAD R2, R15, UR6, RZ ;  /* 0x000000060f027c24 */ /* 0x001fe4000f8e02ff */
[----:B------:R-:W-:-:S03]  /*1a70*/  ULDC.64 UR6, c[0x0][0x2d8] ;  /* 0x0000b60000067ab9 */ /* 0x000fc60000000a00 */
[----:B------:R-:W-:Y:S01]  /*1a80*/  IADD3 R2, P0, R2, R9, RZ ;  /* 0x0000000902027210 */ /* 0x000fe20007f1e0ff */
[----:B------:R-:W-:-:S03]  /*1a90*/  FADD.FTZ R9, R3, R10 ;  /* 0x0000000a03097221 */ /* 0x000fc60000010000 */
[----:B------:R-:W-:Y:S01]  /*1aa0*/  IADD3.X R5, RZ, RZ, RZ, P0, !PT ;  /* 0x000000ffff057210 */ /* 0x000fe200007fe4ff */
[C---:B------:R-:W-:Y:S01]  /*1ab0*/  IMAD.SHL.U32 R4, R2.reuse, 0x4, RZ ;  /* 0x0000000402047824 */ /* 0x040fe200078e00ff */
        /* <DEDUP_REMOVED lines=9> */
[C---:B------:R-:W-:Y:S01]  /*1b50*/  IADD3 R2, P0, R4.reuse, UR6, RZ ;  /* 0x0000000604027c10 */ /* 0x040fe2000ff1e0ff */
[----:B------:R-:W-:Y:S01]  /*1b60*/  FADD.FTZ R11, RZ, R11 ;  /* 0x0000000bff0b7221 */ /* 0x000fe20000010000 */
[----:B------:R-:W-:Y:S02]  /*1b70*/  IADD3 R4, P1, R4, UR10, RZ ;  /* 0x0000000a04047c10 */ /* 0x000fe4000ff3e0ff */
[C---:B------:R-:W-:Y:S01]  /*1b80*/  IADD3.X R3, R0.reuse, UR7, RZ, P0, !PT ;  /* 0x0000000700037c10 */ /* 0x040fe200087fe4ff */
[----:B-1----:R-:W-:Y:S01]  /*1b90*/  FADD.FTZ R13, RZ, R13 ;  /* 0x0000000dff0d7221 */ /* 0x002fe20000010000 */
[----:B------:R-:W-:Y:S01]  /*1ba0*/  IADD3.X R5, R0, UR11, RZ, P1, !PT ;  /* 0x0000000b00057c10 */ /* 0x000fe20008ffe4ff */
        /* <DEDUP_REMOVED lines=11> */
.L_x_3001:
        /* <DEDUP_REMOVED lines=8> */
.L_x_3020:
[----:B------:R-:W-:Y:S05]  /*1ce0*/  BSYNC B1 ;  /* 0x0000000000017941 */ /* 0x000fea0003800000 */
.L_x_3019:
        /* <DEDUP_REMOVED lines=8> */
.L_x_3021:
[----:B------:R-:W-:Y:S01]  /*1d70*/  FADD.FTZ R65, R65, R66 ;  /* 0x0000004241417221 */ /* 0x000fe20000010000 */
[----:B------:R-:W-:-:S04]  /*1d80*/  HFMA2.MMA R85, -RZ, RZ, 0, 1.1920928955078125e-07 ;  /* 0x00000002ff557435 */ /* 0x000fc800000001ff */
[----:B------:R-:W-:Y:S01]  /*1d90*/  MOV R84, R65 ;  /* 0x0000004100547202 */ /* 0x000fe20000000f00 */
[----:B------:R-:W-:-:S07]  /*1da0*/  IMAD.MOV.U32 R64, RZ, RZ, R83 ;  /* 0x000000ffff407224 */ /* 0x000fce00078e0053 */
[----:B------:R-:W-:Y:S05]  /*1db0*/  WARPSYNC.COLLECTIVE R77, `(.L_x_3022) ;  /* 0x000000004d087348 */ /* 0x000fea0003c00000 */
[----:B------:R0:W1:Y:S02]  /*1dc0*/  SHFL.BFLY P0, R83, R84, R85, R86 ;  /* 0x0c00005554537389 */ /* 0x0000640000000056 */
[----:B01----:R-:W-:Y:S01]  /*1dd0*/  ENDCOLLECTIVE ;  /* 0x000000000000791b */ /* 0x003fe20003800000 */
.L_x_3022:
[----:B------:R-:W-:-:S05]  /*1de0*/  FADD.FTZ R64, R64, R67 ;  /* 0x0000004340407221 */ /* 0x000fca0000010000 */
[----:B------:R-:W-:Y:S01]  /*1df0*/  MOV R84, R64 ;  /* 0x0000004000547202 */ /* 0x000fe20000000f00 */
[----:B------:R-:W-:-:S07]  /*1e00*/  IMAD.MOV.U32 R70, RZ, RZ, R83 ;  /* 0x000000ffff467224 */ /* 0x000fce00078e0053 */
[----:B------:R-:W-:Y:S05]  /*1e10*/  WARPSYNC.COLLECTIVE R77, `(.L_x_3023) ;  /* 0x000000004d087348 */ /* 0x000fea0003c00000 */
[----:B------:R0:W1:Y:S02]  /*1e20*/  SHFL.BFLY P0, R83, R84, R85, R86 ;  /* 0x0c00005554537389 */ /* 0x0000640000000056 */
[----:B01----:R-:W-:Y:S01]  /*1e30*/  ENDCOLLECTIVE ;  /* 0x000000000000791b */ /* 0x003fe20003800000 */
.L_x_3023:
[----:B------:R-:W-:Y:S01]  /*1e40*/  FADD.FTZ R70, R65, R70 ;  /* 0x0000004641467221 */ /* 0x000fe20000010000 */
[----:B------:R-:W-:-:S03]  /*1e50*/  HFMA2.MMA R85, -RZ, RZ, 0, 2.384185791015625e-07 ;  /* 0x00000004ff557435 */ /* 0x000fc600000001ff */
[----:B------:R-:W-:Y:S01]  /*1e60*/  IMAD.MOV.U32 R84, RZ, RZ, R70 ;  /* 0x000000ffff547224 */ /* 0x000fe200078e0046 */
[----:B------:R-:W-:-:S07]  /*1e70*/  MOV R71, R83 ;  /* 0x0000005300477202 */ /* 0x000fce0000000f00 */
[----:B------:R-:W-:Y:S05]  /*1e80*/  WARPSYNC.COLLECTIVE R77, `(.L_x_3024) ;  /* 0x000000004d087348 */ /* 0x000fea0003c00000 */
[----:B------:R0:W1:Y:S02]  /*1e90*/  SHFL.BFLY P0, R83, R84, R85, R86 ;  /* 0x0c00005554537389 */ /* 0x0000640000000056 */
[----:B01----:R-:W-:Y:S01]  /*1ea0*/  ENDCOLLECTIVE ;  /* 0x000000000000791b */ /* 0x003fe20003800000 */
.L_x_3024:
[----:B------:R-:W-:-:S04]  /*1eb0*/  FADD.FTZ R71, R64, R71 ;  /* 0x0000004740477221 */ /* 0x000fc80000010000 */
[----:B------:R-:W-:Y:S01]  /*1ec0*/  IMAD.MOV.U32 R84, RZ, RZ, R71 ;  /* 0x000000ffff547224 */ /* 0x000fe200078e0047 */
[----:B------:R-:W-:-:S07]  /*1ed0*/  MOV R75, R83 ;  /* 0x00000053004b7202 */ /* 0x000fce0000000f00 */
[----:B------:R-:W-:Y:S05]  /*1ee0*/  WARPSYNC.COLLECTIVE R77, `(.L_x_3025) ;  /* 0x000000004d087348 */ /* 0x000fea0003c00000 */
[----:B------:R0:W1:Y:S02]  /*1ef0*/  SHFL.BFLY P0, R83, R84, R85, R86 ;  /* 0x0c00005554537389 */ /* 0x0000640000000056 */
[----:B01----:R-:W-:Y:S01]  /*1f00*/  ENDCOLLECTIVE ;  /* 0x000000000000791b */ /* 0x003fe20003800000 */
.L_x_3025:
[----:B------:R-:W-:-:S05]  /*1f10*/  FADD.FTZ R75, R70, R75 ;  /* 0x0000004b464b7221 */ /* 0x000fca0000010000 */
[----:B------:R-:W-:Y:S01]  /*1f20*/  MOV R84, R75 ;  /* 0x0000004b00547202 */ /* 0x000fe20000000f00 */
[----:B------:R-:W-:Y:S01]  /*1f30*/  IMAD.MOV.U32 R85, RZ, RZ, 0x8 ;  /* 0x00000008ff557424 */ /* 0x000fe200078e00ff */
[----:B------:R-:W-:-:S07]  /*1f40*/  MOV R74, R83 ;  /* 0x00000053004a7202 */ /* 0x000fce0000000f00 */
[----:B------:R-:W-:Y:S05]  /*1f50*/  WARPSYNC.COLLECTIVE R77, `(.L_x_3026) ;  /* 0x000000004d087348 */ /* 0x000fea0003c00000 */
[----:B------:R0:W1:Y:S02]  /*1f60*/  SHFL.BFLY P0, R83, R84, R85, R86 ;  /* 0x0c00005554537389 */ /* 0x0000640000000056 */
[----:B01----:R-:W-:Y:S01]  /*1f70*/  ENDCOLLECTIVE ;  /* 0x000000000000791b */ /* 0x003fe20003800000 */
.L_x_3026:
[----:B------:R-:W-:-:S05]  /*1f80*/  FADD.FTZ R74, R71, R74 ;  /* 0x0000004a474a7221 */ /* 0x000fca0000010000 */
[----:B------:R-:W-:Y:S02]  /*1f90*/  MOV R84, R74 ;  /* 0x0000004a00547202 */ /* 0x000fe40000000f00 */
[----:B------:R-:W-:-:S07]  /*1fa0*/  MOV R66, R83 ;  /* 0x0000005300427202 */ /* 0x000fce0000000f00 */
[----:B------:R-:W-:Y:S05]  /*1fb0*/  WARPSYNC.COLLECTIVE R77, `(.L_x_3027) ;  /* 0x000000004d087348 */ /* 0x000fea0003c00000 */
[----:B------:R0:W1:Y:S02]  /*1fc0*/  SHFL.BFLY P0, R83, R84, R85, R86 ;  /* 0x0c00005554537389 */ /* 0x0000640000000056 */
[----:B01----:R-:W-:Y:S01]  /*1fd0*/  ENDCOLLECTIVE ;  /* 0x000000000000791b */ /* 0x003fe20003800000 */
.L_x_3027:
[----:B------:R-:W-:Y:S01]  /*1fe0*/  FADD.FTZ R66, R75, R66 ;  /* 0x000000424b427221 */ /* 0x000fe20000010000 */
[----:B------:R-:W-:-:S04]  /*1ff0*/  HFMA2.MMA R85, -RZ, RZ, 0, 9.5367431640625e-07 ;  /* 0x00000010ff557435 */ /* 0x000fc800000001ff */
[----:B------:R-:W-:Y:S01]  /*2000*/  MOV R84, R66 ;  /* 0x0000004200547202 */ /* 0x000fe20000000f00 */
[----:B------:R-:W-:-:S07]  /*2010*/  IMAD.MOV.U32 R67, RZ, RZ, R83 ;  /* 0x000000ffff437224 */ /* 0x000fce00078e0053 */
[----:B------:R-:W-:Y:S05]  /*2020*/  WARPSYNC.COLLECTIVE R77, `(.L_x_3028) ;  /* 0x000000004d087348 */ /* 0x000fea0003c00000 */
[----:B------:R0:W1:Y:S02]  /*2030*/  SHFL.BFLY P0, R83, R84, R85, R86 ;  /* 0x0c00005554537389 */ /* 0x0000640000000056 */
[----:B01----:R-:W-:Y:S01]  /*2040*/  ENDCOLLECTIVE ;  /* 0x000000000000791b */ /* 0x003fe20003800000 */
.L_x_3028:
[----:B------:R-:W-:-:S05]  /*2050*/  FADD.FTZ R67, R74, R67 ;  /* 0x000000434a437221 */ /* 0x000fca0000010000 */
[----:B------:R-:W-:Y:S01]  /*2060*/  MOV R84, R67 ;  /* 0x0000004300547202 */ /* 0x000fe20000000f00 */
[----:B------:R-:W-:-:S07]  /*2070*/  IMAD.MOV.U32 R65, RZ, RZ, R83 ;  /* 0x000000ffff417224 */ /* 0x000fce00078e0053 */
[----:B------:R-:W-:Y:S05]  /*2080*/  WARPSYNC.COLLECTIVE R77, `(.L_x_3029) ;  /* 0x000000004d087348 */ /* 0x000fea0003c00000 */
[----:B------:R0:W1:Y:S02]  /*2090*/  SHFL.BFLY P0, R83, R84, R85, R86 ;  /* 0x0c00005554537389 */ /* 0x0000640000000056 */
[----:B01----:R-:W-:Y:S01]  /*20a0*/  ENDCOLLECTIVE ;  /* 0x000000000000791b */ /* 0x003fe20003800000 */
.L_x_3029:
[----:B------:R-:W-:Y:S01]  /*20b0*/  MOV R64, R83 ;  /* 0x0000005300407202 */ /* 0x000fe20000000f00 */
[----:B------:R-:W-:Y:S06]  /*20c0*/  BRA `(.L_x_3030) ;  /* 0xffffffe800f07947 */ /* 0x000fec000383ffff */
.L_x_3031:
        /* <DEDUP_REMOVED lines=11> */
.L_x_6557:


//--------------------- .text._ZN10layer_norm13ln_bwd_kernelINS_13Kernel_traitsIf13__nv_bfloat16fS2_fjLj256ELj1ELj4ELj1ELj16ENS_18Kernel_traits_baseILj256EfS2_fS2_fjLj128EEEEELb1ELb1ELb0ELb0EEEvNS_9BwdParamsE --------------------------
	.section	.text._ZN10layer_norm13ln_bwd_kernelINS_13Kernel_traitsIf13__nv_bfloat16fS2_fjLj256ELj1ELj4ELj1ELj16ENS_18Kernel_traits_baseILj256EfS2_fS2_fjLj128EEEEELb1ELb1ELb0ELb0EEEvNS_9BwdParamsE,"ax",@progbits
	.align	128
        .global         _ZN10layer_norm13ln_bwd_kernelINS_13Kernel_traitsIf13__nv_bfloat16fS2_fjLj256ELj1ELj4ELj1ELj16ENS_18Kernel_traits_baseILj256EfS2_fS2_fjLj128EEEEELb1ELb1ELb0ELb0EEEvNS_9BwdParamsE
        .type           _ZN10layer_norm13ln_bwd_kernelINS_13Kernel_traitsIf13__nv_bfloat16fS2_fjLj256ELj1ELj4ELj1ELj16ENS_18Kernel_traits_baseILj256EfS2_fS2_fjLj128EEEEELb1ELb1ELb0ELb0EEEvNS_9BwdParamsE,@function
        .size           _ZN10layer_norm13ln_bwd_kernelINS_13Kernel_traitsIf13__nv_bfloat16fS2_fjLj256ELj1ELj4ELj1ELj16ENS_18Kernel_traits_baseILj256EfS2_fS2_fjLj128EEEEELb1ELb1ELb0ELb0EEEvNS_9BwdParamsE,(.L_x_6558 - _ZN10layer_norm13ln_bwd_kernelINS_13Kernel_traitsIf13__nv_bfloat16fS2_fjLj256ELj1ELj4ELj1ELj16ENS_18Kernel_traits_baseILj256EfS2_fS2_fjLj128EEEEELb1ELb1ELb0ELb0EEEvNS_9BwdParamsE)
        .other          _ZN10layer_norm13ln_bwd_kernelINS_13Kernel_traitsIf13__nv_bfloat16fS2_fjLj256ELj1ELj4ELj1ELj16ENS_18Kernel_traits_baseILj256EfS2_fS2_fjLj128EEEEELb1ELb1ELb0ELb0EEEvNS_9BwdParamsE,@"STO_CUDA_ENTRY STV_DEFAULT"
_ZN10layer_norm13ln_bwd_kernelINS_13Kernel_traitsIf13__nv_bfloat16fS2_fjLj256ELj1ELj4ELj1ELj16ENS_18Kernel_traits_baseILj256EfS2_fS2_fjLj128EEEEELb1ELb1ELb0ELb0EEEvNS_9BwdParamsE:
.text._ZN10layer_norm13ln_bwd_kernelINS_13Kernel_traitsIf13__nv_bfloat16fS2_fjLj256ELj1ELj4ELj1ELj16ENS_18Kernel_traits_baseILj256EfS2_fS2_fjLj128EEEEELb1ELb1ELb0ELb0EEEvNS_9BwdParamsE:
        /* <DEDUP_REMOVED lines=51> */
.L_x_3039:
        /* <DEDUP_REMOVED lines=41> */
[----:B----4-:R-:W-:Y:S01]  /*05c0*/  FADD.FTZ R85, -R3, R61 ;  /* 0x0000003d03557221 */ /* 0x010fe20000010100 */
[C---:B--2---:R-:W-:Y:S02]  /*05d0*/  PRMT R60, R76.reuse, 0x7632, R60 ;  /* 0x000076324c3c7816 */ /* 0x044fe4000000003c */
[----:B------:R-:W-:Y:S02]  /*05e0*/  SHF.L.U32 R61, R76, 0x10, RZ ;  /* 0x000000104c3d7819 */ /* 0x000fe400000006ff */
[----:B------:R-:W-:Y:S01]  /*05f0*/  PRMT R62, R77, 0x7632, R62 ;  /* 0x000076324d3e7816 */ /* 0x000fe2000000003e */
[----:B------:R-:W-:Y:S01]  /*0600*/  FADD.FTZ R91, -R3, R81 ;  /* 0x00000051035b7221 */ /* 0x000fe20000010100 */
[----:B------:R-:W-:Y:S01]  /*0610*/  SHF.L.U32 R77, R77, 0x10, RZ ;  /* 0x000000104d4d7819 */ /* 0x000fe200000006ff */
[----:B-1---5:R-:W-:Y:S01]  /*0620*/  FMUL.FTZ R75, R66, R87 ;  /* 0x00000057424b7220 */ /* 0x022fe20000410000 */
[----:B------:R-:W-:Y:S01]  /*0630*/  PRMT R72, R79, 0x7632, R72 ;  /* 0x000076324f487816 */ /* 0x000fe20000000048 */
[----:B------:R-:W-:Y:S01]  /*0640*/  FADD.FTZ R81, -R3, R82 ;  /* 0x0000005203517221 */ /* 0x000fe20000010100 */
[----:B------:R-:W-:Y:S01]  /*0650*/  SHF.L.U32 R93, R79, 0x10, RZ ;  /* 0x000000104f5d7819 */ /* 0x000fe200000006ff */
[C---:B------:R-:W-:Y:S01]  /*0660*/  FADD.FTZ R63, -R3.reuse, R63 ;  /* 0x0000003f033f7221 */ /* 0x040fe20000010100 */
[----:B------:R-:W-:Y:S01]  /*0670*/  SHF.L.U32 R60, R60, 0x10, RZ ;  /* 0x000000103c3c7819 */ /* 0x000fe200000006ff */
[C---:B------:R-:W-:Y:S01]  /*0680*/  FADD.FTZ R79, -R3.reuse, R80 ;  /* 0x00000050034f7221 */ /* 0x040fe20000010100 */
[C---:B------:R-:W-:Y:S01]  /*0690*/  PRMT R70, R78.reuse, 0x7632, R70 ;  /* 0x000076324e467816 */ /* 0x040fe20000000046 */
[----:B------:R-:W-:Y:S01]  /*06a0*/  FADD.FTZ R95, -R3, R83 ;  /* 0x00000053035f7221 */ /* 0x000fe20000010100 */
[----:B------:R-:W-:Y:S01]  /*06b0*/  SHF.L.U32 R89, R78, 0x10, RZ ;  /* 0x000000104e597819 */ /* 0x000fe200000006ff */
[C---:B------:R-:W-:Y:S01]  /*06c0*/  FMUL.FTZ R82, R66.reuse, R85 ;  /* 0x0000005542527220 */ /* 0x040fe20000410000 */
[----:B------:R-:W-:Y:S01]  /*06d0*/  FMUL.FTZ R3, R66, R71 ;  /* 0x0000004742037220 */ /* 0x000fe20000410000 */
[----:B------:R-:W-:Y:S01]  /*06e0*/  FMUL.FTZ R78, R48, R61 ;  /* 0x0000003d304e7220 */ /* 0x000fe20000410000 */
        /* <DEDUP_REMOVED lines=8> */
[C---:B------:R-:W-:Y:S01]  /*0770*/  FFMA.FTZ R12, R3.reuse, R61, R12 ;  /* 0x0000003d030c7223 */ /* 0x040fe2000001000c */
[----:B------:R-:W-:Y:S01]  /*0780*/  FADD.FTZ R60, RZ, R78 ;  /* 0x0000004eff3c7221 */ /* 0x000fe20000010000 */
[----:B------:R-:W-:Y:S01]  /*0790*/  FFMA.FTZ R61, R3, R78, RZ ;  /* 0x0000004e033d7223 */ /* 0x000fe200000100ff */
        /* <DEDUP_REMOVED lines=14> */
[----:B------:R-:W-:Y:S01]  /*0880*/  FMUL.FTZ R84, R66, R91 ;  /* 0x0000005b42547220 */ /* 0x000fe20000410000 */
[----:B------:R-:W-:Y:S01]  /*0890*/  FMUL.FTZ R85, R45, R70 ;  /* 0x000000462d557220 */ /* 0x000fe20000410000 */
[----:B------:R-:W-:Y:S01]  /*08a0*/  FADD.FTZ R62, R63, R74 ;  /* 0x0000004a3f3e7221 */ /* 0x000fe20000010000 */
[----:B------:R-:W-:Y:S01]  /*08b0*/  FFMA.FTZ R61, R79, R74, R60 ;  /* 0x0000004a4f3d7223 */ /* 0x000fe2000001003c */
[----:B------:R-:W-:Y:S01]  /*08c0*/  SHF.L.U32 R88, R72, 0x10, RZ ;  /* 0x0000001048587819 */ /* 0x000fe200000006ff */
[----:B------:R-:W-:Y:S01]  /*08d0*/  FMUL.FTZ R72, R46, R93 ;  /* 0x0000005d2e487220 */ /* 0x000fe20000410000 */
[----:B------:R-:W-:Y:S01]  /*08e0*/  FADD.FTZ R63, R62, R85 ;  /* 0x000000553e3f7221 */ /* 0x000fe20000010000 */
[C---:B------:R-:W-:Y:S01]  /*08f0*/  FFMA.FTZ R60, R84.reuse, R85, R61 ;  /* 0x00000055543c7223 */ /* 0x040fe2000001003d */
[--C-:B------:R-:W-:Y:S01]  /*0900*/  SHF.R.U32.HI R92, RZ, 0x8, R69.reuse ;  /* 0x00000008ff5c7819 */ /* 0x100fe20000011645 */
[----:B------:R-:W-:Y:S01]  /*0910*/  FADD.FTZ R25, R25, R70 ;  /* 0x0000004619197221 */ /* 0x000fe20000010000 */
[----:B------:R-:W-:Y:S01]  /*0920*/  SHF.R.U32.HI R94, RZ, 0x18, R69 ;  /* 0x00000018ff5e7819 */ /* 0x000fe20000011645 */
[----:B------:R-:W-:Y:S01]  /*0930*/  FFMA.FTZ R17, R84, R70, R17 ;  /* 0x0000004654117223 */ /* 0x000fe20000010011 */
[----:B------:R-:W-:Y:S01]  /*0940*/  FMUL.FTZ R86, R66, R95 ;  /* 0x0000005f42567220 */ /* 0x000fe20000410000 */
[----:B------:R-:W-:Y:S01]  /*0950*/  SHF.R.U64 R71, R68, 0x8, R69 ;  /* 0x0000000844477819 */ /* 0x000fe20000001245 */
[----:B------:R-:W-:Y:S01]  /*0960*/  FMUL.FTZ R87, R47, R88 ;  /* 0x000000582f577220 */ /* 0x000fe20000410000 */
[----:B------:R-:W-:Y:S01]  /*0970*/  FADD.FTZ R70, R63, R72 ;  /* 0x000000483f467221 */ /* 0x000fe20000010000 */
[----:B------:R-:W-:Y:S01]  /*0980*/  FFMA.FTZ R61, R77, R72, R60 ;  /* 0x000000484d3d7223 */ /* 0x000fe2000001003c */
[----:B------:R-:W-:Y:S01]  /*0990*/  PRMT R91, R92, 0x7610, R91 ;  /* 0x000076105c5b7816 */ /* 0x000fe2000000005b */
[----:B------:R-:W-:Y:S01]  /*09a0*/  FADD.FTZ R24, R24, R89 ;  /* 0x0000005918187221 */ /* 0x000fe20000010000 */
[----:B------:R-:W-:Y:S01]  /*09b0*/  FFMA.FTZ R16, R79, R89, R16 ;  /* 0x000000594f107223 */ /* 0x000fe20000010010 */
[----:B------:R-:W-:Y:S01]  /*09c0*/  FADD.FTZ R26, R26, R93 ;  /* 0x0000005d1a1a7221 */ /* 0x000fe20000010000 */
[----:B------:R-:W-:Y:S01]  /*09d0*/  FFMA.FTZ R18, R77, R93, R18 ;  /* 0x0000005d4d127223 */ /* 0x000fe20000010012 */
[----:B------:R-:W-:Y:S01]  /*09e0*/  FADD.FTZ R27, R27, R88 ;  /* 0x000000581b1b7221 */ /* 0x000fe20000010000 */
[----:B------:R-:W-:Y:S01]  /*09f0*/  FFMA.FTZ R19, R86, R88, R19 ;  /* 0x0000005856137223 */ /* 0x000fe20000010013 */
[----:B------:R-:W-:Y:S01]  /*0a00*/  PRMT R92, R94, 0x7610, R92 ;  /* 0x000076105e5c7816 */ /* 0x000fe2000000005c */
[----:B------:R-:W-:Y:S01]  /*0a10*/  FADD.FTZ R70, R70, R87 ;  /* 0x0000005746467221 */ /* 0x000fe20000010000 */
[----:B------:R-:W-:Y:S01]  /*0a20*/  SHF.R.U64 R89, R68, 0x10, R69 ;  /* 0x0000001044597819 */ /* 0x000fe20000001245 */
[----:B------:R-:W-:Y:S01]  /*0a30*/  FFMA.FTZ R94, R86, R87, R61 ;  /* 0x00000057565e7223 */ /* 0x000fe2000001003d */
[----:B------:R-:W-:-:S02]  /*0a40*/  SHF.R.U64 R90, R68, 0x18, R69 ;  /* 0x00000018445a7819 */ /* 0x000fc40000001245 */
[----:B------:R-:W-:Y:S02]  /*0a50*/  SHF.R.U32.HI R93, RZ, 0x10, R69 ;  /* 0x00000010ff5d7819 */ /* 0x000fe40000011645 */
[----:B------:R-:W-:-:S07]  /*0a60*/  PRMT R88, R71, 0x7610, R88 ;  /* 0x0000761047587816 */ /* 0x000fce0000000058 */
.L_x_3035:
[----:B------:R-:W-:Y:S05]  /*0a70*/  BSYNC B1 ;  /* 0x0000000000017941 */ /* 0x000fea0003800000 */
.L_x_3034:
        /* <DEDUP_REMOVED lines=21> */
.L_x_3053:
        /* <DEDUP_REMOVED lines=53> */
[-C--:B------:R-:W-:Y:S01]  /*0f20*/  FMUL.FTZ R98, R94, R65.reuse ;  /* 0x000000415e627220 */ /* 0x080fe20000410000 */
[----:B------:R-:W-:Y:S01]  /*0f30*/  LOP3.LUT P5, RZ, R68, 0xff, RZ, 0xc0, !PT ;  /* 0x000000ff44ff7812 */ /* 0x000fe200078ac0ff */
[----:B------:R-:W-:Y:S01]  /*0f40*/  FMUL.FTZ R103, R96, UR15 ;  /* 0x0000000f60677c20 */ /* 0x000fe20008410000 */
[C---:B------:R-:W-:Y:S01]  /*0f50*/  SEL R52, R71.reuse, R52, P3 ;  /* 0x0000003447347207 */ /* 0x040fe20001800000 */
[----:B------:R-:W-:Y:S01]  /*0f60*/  FMUL.FTZ R71, R71, R65 ;  /* 0x0000004147477220 */ /* 0x000fe20000410000 */
[C---:B------:R-:W-:Y:S01]  /*0f70*/  SEL R53, R70.reuse, R53, P3 ;  /* 0x0000003546357207 */ /* 0x040fe20001800000 */
[----:B------:R-:W-:Y:S01]  /*0f80*/  FMUL.FTZ R70, R70, R65 ;  /* 0x0000004146467220 */ /* 0x000fe20000410000 */
[----:B------:R-:W-:Y:S01]  /*0f90*/  SEL R54, R97, R54, P3 ;  /* 0x0000003661367207 */ /* 0x000fe20001800000 */
[----:B------:R-:W-:Y:S01]  /*0fa0*/  HFMA2.MMA R97, -RZ, RZ, 0, 0 ;  /* 0x00000000ff617435 */ /* 0x000fe200000001ff */
[----:B------:R-:W-:Y:S01]  /*0fb0*/  SEL R55, R94, R55, P3 ;  /* 0x000000375e377207 */ /* 0x000fe20001800000 */
[----:B------:R-:W-:Y:S01]  /*0fc0*/  FMUL.FTZ R71, R71, UR15 ;  /* 0x0000000f47477c20 */ /* 0x000fe20008410000 */
[----:B------:R-:W-:Y:S01]  /*0fd0*/  SEL R56, R101, R56, P3 ;  /* 0x0000003865387207 */ /* 0x000fe20001800000 */
[C---:B------:R-:W-:Y:S01]  /*0fe0*/  FMUL.FTZ R101, R105.reuse, R65 ;  /* 0x0000004169657220 */ /* 0x040fe20000410000 */
[C---:B------:R-:W-:Y:S01]  /*0ff0*/  SEL R57, R102.reuse, R57, P3 ;  /* 0x0000003966397207 */ /* 0x040fe20001800000 */
[----:B------:R-:W-:Y:S01]  /*1000*/  FMUL.FTZ R102, R102, R65 ;  /* 0x0000004166667220 */ /* 0x000fe20000410000 */
[----:B------:R-:W-:Y:S01]  /*1010*/  SEL R58, R105, R58, P3 ;  /* 0x0000003a693a7207 */ /* 0x000fe20001800000 */
[----:B------:R-:W-:Y:S01]  /*1020*/  FMUL.FTZ R106, R70, UR15 ;  /* 0x0000000f466a7c20 */ /* 0x000fe20008410000 */
[C---:B------:R-:W-:Y:S01]  /*1030*/  SEL R59, R104.reuse, R59, P3 ;  /* 0x0000003b683b7207 */ /* 0x040fe20001800000 */
[----:B------:R-:W-:Y:S01]  /*1040*/  FMUL.FTZ R104, R104, R65 ;  /* 0x0000004168687220 */ /* 0x000fe20000410000 */
[----:B------:R-:W-:-:S02]  /*1050*/  LOP3.LUT P3, RZ, R89, 0xff, RZ, 0xc0, !PT ;  /* 0x000000ff59ff7812 */ /* 0x000fc4000786c0ff */
[----:B------:R-:W-:Y:S02]  /*1060*/  CS2R R94, SRZ ;  /* 0x00000000005e7805 */ /* 0x000fe4000001ff00 */
[----:B------:R-:W-:Y:S01]  /*1070*/  @P1 LEA R66, P2, R64, UR16, 0x5 ;  /* 0x0000001040421c11 */ /* 0x000fe2000f8428ff */
[----:B------:R-:W-:Y:S01]  /*1080*/  FMUL.FTZ R99, R99, UR15 ;  /* 0x0000000f63637c20 */ /* 0x000fe20008410000 */
[----:B------:R-:W-:Y:S01]  /*1090*/  FMUL.FTZ R96, R102, UR15 ;  /* 0x0000000f66607c20 */ /* 0x000fe20008410000 */
[----:B------:R-:W-:Y:S01]  /*10a0*/  FMUL.FTZ R101, R101, UR15 ;  /* 0x0000000f65657c20 */ /* 0x000fe20008410000 */
[----:B------:R-:W-:Y:S02]  /*10b0*/  @P1 LEA.HI.X R67, R64, UR17, RZ, 0x5, P2 ;  /* 0x0000001140431c11 */ /* 0x000fe400090f2cff */
[----:B------:R-:W-:-:S03]  /*10c0*/  LOP3.LUT P2, RZ, R69, 0xff, RZ, 0xc0, !PT ;  /* 0x000000ff45ff7812 */ /* 0x000fc6000784c0ff */
[----:B------:R-:W-:Y:S04]  /*10d0*/  @P1 STG.E.128 desc[UR4][R66.64], R52 ;  /* 0x0000003442001986 */ /* 0x000fe8000c101d04 */
[----:B------:R0:W-:Y:S01]  /*10e0*/  @P1 STG.E.128 desc[UR4][R66.64+0x10], R56 ;  /* 0x0000103842001986 */ /* 0x0001e2000c101d04 */
[----:B------:R-:W-:Y:S01]  /*10f0*/  LOP3.LUT P1, RZ, R90, 0xff, RZ, 0xc0, !PT ;  /* 0x000000ff5aff7812 */ /* 0x000fe2000782c0ff */
[----:B0-----:R-:W-:Y:S01]  /*1100*/  FMUL.FTZ R66, R42, R103 ;  /* 0x000000672a427220 */ /* 0x001fe20000410000 */
[----:B------:R-:W-:-:S04]  /*1110*/  FMUL.FTZ R67, R38, R101 ;  /* 0x0000006526437220 */ /* 0x000fc80000410000 */
[----:B------:R-:W-:Y:S01]  /*1120*/  FSEL R105, R66, RZ, P3 ;  /* 0x000000ff42697208 */ /* 0x000fe20001800000 */
[----:B------:R-:W-:Y:S01]  /*1130*/  FMUL.FTZ R66, R37, R96 ;  /* 0x0000006025427220 */ /* 0x000fe20000410000 */
[C---:B--2---:R-:W-:Y:S01]  /*1140*/  @P6 PRMT R65, R60.reuse, 0x7632, R65 ;  /* 0x000076323c416816 */ /* 0x044fe20000000041 */
[----:B------:R-:W-:Y:S01]  /*1150*/  @P5 IMAD.U32 R60, R60, 0x10000, RZ ;  /* 0x000100003c3c5824 */ /* 0x000fe200078e00ff */
[----:B------:R-:W-:Y:S02]  /*1160*/  @P3 SHF.L.U32 R70, R61, 0x10, RZ ;  /* 0x000000103d463819 */ /* 0x000fe400000006ff */
[----:B------:R-:W-:Y:S01]  /*1170*/  @P6 SHF.L.U32 R65, R65, 0x10, RZ ;  /* 0x0000001041416819 */ /* 0x000fe200000006ff */
[----:B------:R-:W-:Y:S01]  /*1180*/  @P5 FMUL.FTZ R97, R71, R60 ;  /* 0x0000003c47615220 */ /* 0x000fe20000410000 */
[----:B------:R-:W-:Y:S01]  /*1190*/  FMUL.FTZ R60, R40, R71 ;  /* 0x00000047283c7220 */ /* 0x000fe20000410000 */
[----:B------:R-:W-:Y:S01]  /*11a0*/  @P3 FMUL.FTZ R95, R103, R70 ;  /* 0x00000046675f3220 */ /* 0x000fe20000410000 */
[----:B------:R-:W-:Y:S01]  /*11b0*/  LOP3.LUT P3, RZ, R93, 0xff, RZ, 0xc0, !PT ;  /* 0x000000ff5dff7812 */ /* 0x000fe2000786c0ff */
[----:B------:R-:W-:Y:S01]  /*11c0*/  @P6 FMUL.FTZ R94, R106, R65 ;  /* 0x000000416a5e6220 */ /* 0x000fe20000410000 */
[----:B------:R-:W-:Y:S01]  /*11d0*/  FMUL.FTZ R65, R41, R106 ;  /* 0x0000006a29417220 */ /* 0x000fe20000410000 */
[----:B------:R-:W-:Y:S01]  /*11e0*/  FSEL R103, R60, RZ, P5 ;  /* 0x000000ff3c677208 */ /* 0x000fe20002800000 */
[----:B------:R-:W-:Y:S01]  /*11f0*/  FMUL.FTZ R60, R98, UR15 ;  /* 0x0000000f623c7c20 */ /* 0x000fe20008410000 */
[----:B------:R-:W-:Y:S01]  /*1200*/  LEA R70, P5, R64, UR18, 0x4 ;  /* 0x0000001240467c11 */ /* 0x000fe2000f8a20ff */
[----:B------:R-:W-:Y:S01]  /*1210*/  FMUL.FTZ R98, R104, UR15 ;  /* 0x0000000f68627c20 */ /* 0x000fe20008410000 */
[----:B------:R-:W-:Y:S01]  /*1220*/  FSEL R106, R65, RZ, P6 ;  /* 0x000000ff416a7208 */ /* 0x000fe20003000000 */
[----:B------:R-:W-:Y:S01]  /*1230*/  FMUL.FTZ R65, R36, R99 ;  /* 0x0000006324417220 */ /* 0x000fe20000410000 */
[----:B------:R-:W-:Y:S01]  /*1240*/  LEA.HI.X R71, R64, UR19, RZ, 0x4, P5 ;  /* 0x0000001340477c11 */ /* 0x000fe2000a8f24ff */
[----:B------:R-:W-:Y:S01]  /*1250*/  FMUL.FTZ R64, R43, R60 ;  /* 0x0000003c2b407220 */ /* 0x000fe20000410000 */
[----:B------:R-:W-:Y:S01]  /*1260*/  FMUL.FTZ R102, R39, R98 ;  /* 0x0000006227667220 */ /* 0x000fe20000410000 */
[----:B------:R-:W-:Y:S01]  /*1270*/  LOP3.LUT P6, RZ, R91, 0xff, RZ, 0xc0, !PT ;  /* 0x000000ff5bff7812 */ /* 0x000fe200078cc0ff */
[----:B------:R-:W-:Y:S01]  /*1280*/  FADD.FTZ R32, R32, R97 ;  /* 0x0000006120207221 */ /* 0x000fe20000010000 */
[----:B------:R-:W-:Y:S01]  /*1290*/  LOP3.LUT P5, RZ, R92, 0xff, RZ, 0xc0, !PT ;  /* 0x000000ff5cff7812 */ /* 0x000fe200078ac0ff */
[----:B------:R-:W-:Y:S01]  /*12a0*/  FADD.FTZ R33, R33, R94 ;  /* 0x0000005e21217221 */ /* 0x000fe20000010000 */
[----:B------:R-:W-:Y:S01]  /*12b0*/  FSEL R104, R64, RZ, P1 ;  /* 0x000000ff40687208 */ /* 0x000fe20000800000 */
[----:B------:R-:W-:Y:S01]  /*12c0*/  FADD.FTZ R34, R34, R95 ;  /* 0x0000005f22227221 */ /* 0x000fe20000010000 */
[----:B------:R-:W-:-:S02]  /*12d0*/  FSEL R107, R65, RZ, P2 ;  /* 0x000000ff416b7208 */ /* 0x000fc40001000000 */
[----:B------:R-:W-:Y:S02]  /*12e0*/  FSEL R66, R66, RZ, P6 ;  /* 0x000000ff42427208 */ /* 0x000fe40003000000 */
[----:B------:R-:W-:Y:S02]  /*12f0*/  FSEL R67, R67, RZ, P3 ;  /* 0x000000ff43437208 */ /* 0x000fe40001800000 */
[----:B------:R-:W-:Y:S02]  /*1300*/  FSEL R102, R102, RZ, P5 ;  /* 0x000000ff66667208 */ /* 0x000fe40002800000 */
[----:B------:R-:W-:Y:S02]  /*1310*/  F2FP.BF16.F32.PACK_AB R64, R106, R103 ;  /* 0x000000676a40723e */ /* 0x000fe400000010ff */
[----:B------:R-:W-:Y:S01]  /*1320*/  F2FP.BF16.F32.PACK_AB R65, R104, R105 ;  /* 0x000000696841723e */ /* 0x000fe200000010ff */
[----:B------:R-:W-:Y:S01]  /*1330*/  HFMA2.MMA R105, -RZ, RZ, 0, 0 ;  /* 0x00000000ff697435 */ /* 0x000fe200000001ff */
[----:B------:R-:W-:-:S02]  /*1340*/  F2FP.BF16.F32.PACK_AB R66, R66, R107 ;  /* 0x0000006b4242723e */ /* 0x000fc400000010ff */
[----:B------:R-:W-:Y:S02]  /*1350*/  F2FP.BF16.F32.PACK_AB R67, R102, R67 ;  /* 0x000000436643723e */ /* 0x000fe400000010ff */
[----:B------:R-:W-:Y:S02]  /*1360*/  @P1 PRMT R61, R61, 0x7632, R61 ;  /* 0x000076323d3d1816 */ /* 0x000fe4000000003d */
[C---:B------:R-:W-:Y:S01]  /*1370*/  @P6 PRMT R103, R62.reuse, 0x7632, R103 ;  /* 0x000076323e676816 */ /* 0x040fe20000000067 */
[----:B------:R2:W-:Y:S01]  /*1380*/  STG.E.128 desc[UR4][R70.64], R64 ;  /* 0x0000004046007986 */ /* 0x0005e2000c101d04 */
[C---:B------:R-:W-:Y:S02]  /*1390*/  @P5 PRMT R107, R63.reuse, 0x7632, R107 ;  /* 0x000076323f6b5816 */ /* 0x040fe4000000006b */
[----:B------:R-:W-:Y:S02]  /*13a0*/  @P2 SHF.L.U32 R104, R62, 0x10, RZ ;  /* 0x000000103e682819 */ /* 0x000fe400000006ff */
[----:B------:R-:W-:-:S02]  /*13b0*/  @P3 SHF.L.U32 R108, R63, 0x10, RZ ;  /* 0x000000103f6c3819 */ /* 0x000fc400000006ff */
[----:B------:R-:W-:Y:S02]  /*13c0*/  CS2R R62, SRZ ;  /* 0x00000000003e7805 */ /* 0x000fe4000001ff00 */
[----:B------:R-:W-:Y:S01]  /*13d0*/  @P1 SHF.L.U32 R61, R61, 0x10, RZ ;  /* 0x000000103d3d1819 */ /* 0x000fe200000006ff */
[----:B------:R-:W-:Y:S01]  /*13e0*/  @P2 FMUL.FTZ R63, R99, R104 ;  /* 0x00000068633f2220 */ /* 0x000fe20000410000 */
[----:B------:R-:W-:Y:S01]  /*13f0*/  @P6 SHF.L.U32 R103, R103, 0x10, RZ ;  /* 0x0000001067676819 */ /* 0x000fe200000006ff */
[----:B------:R-:W-:Y:S01]  /*1400*/  @P3 FMUL.FTZ R105, R101, R108 ;  /* 0x0000006c65693220 */ /* 0x000fe20000410000 */
[----:B------:R-:W-:Y:S01]  /*1410*/  @P5 SHF.L.U32 R107, R107, 0x10, RZ ;  /* 0x000000106b6b5819 */ /* 0x000fe200000006ff */
[----:B------:R-:W-:Y:S01]  /*1420*/  @P1 FMUL.FTZ R62, R60, R61 ;  /* 0x0000003d3c3e1220 */ /* 0x000fe20000410000 */
[----:B------:R-:W-:Y:S01]  /*1430*/  MOV R102, RZ ;  /* 0x000000ff00667202 */ /* 0x000fe20000000f00 */
[----:B------:R-:W-:Y:S01]  /*1440*/  @P6 FMUL.FTZ R102, R96, R103 ;  /* 0x0000006760666220 */ /* 0x000fe20000410000 */
[----:B------:R-:W-:Y:S01]  /*1450*/  MOV R106, RZ ;  /* 0x000000ff006a7202 */ /* 0x000fe20000000f00 */
[----:B------:R-:W-:Y:S01]  /*1460*/  @P5 FMUL.FTZ R106, R98, R107 ;  /* 0x0000006b626a5220 */ /* 0x000fe20000410000 */
[----:B------:R-:W-:Y:S01]  /*1470*/  FADD.FTZ R35, R35, R62 ;  /* 0x0000003e23237221 */ /* 0x000fe20000010000 */
[----:B------:R-:W-:Y:S01]  /*1480*/  FADD.FTZ R28, R28, R63 ;  /* 0x0000003f1c1c7221 */ /* 0x000fe20000010000 */
[----:B------:R-:W-:Y:S01]  /*1490*/  FADD.FTZ R29, R29, R102 ;  /* 0x000000661d1d7221 */ /* 0x000fe20000010000 */
[----:B------:R-:W-:Y:S01]  /*14a0*/  FADD.FTZ R30, R30, R105 ;  /* 0x000000691e1e7221 */ /* 0x000fe20000010000 */
[----:B--2---:R-:W-:-:S07]  /*14b0*/  FADD.FTZ R31, R31, R106 ;  /* 0x0000006a1f1f7221 */ /* 0x004fce0000010000 */
.L_x_3038:
[----:B------:R-:W-:Y:S05]  /*14c0*/  BSYNC B1 ;  /* 0x0000000000017941 */ /* 0x000fea0003800000 */
.L_x_3037:
[----:B--2---:R-:W2:Y:S02]  /*14d0*/  LDC.64 R60, c[0x0][0x210] ;  /* 0x00008400ff3c7b82 */ /* 0x004ea40000000a00 */
[----:B--2---:R-:W-:-:S04]  /*14e0*/  LEA R73, R60, R73, 0x2 ;  /* 0x000000493c497211 */ /* 0x004fc800078e10ff */
[----:B------:R-:W-:-:S13]  /*14f0*/  ISETP.GE.AND P1, PT, R73, R61, PT ;  /* 0x0000003d4900720c */ /* 0x000fda0003f26270 */
[----:B------:R-:W-:Y:S05]  /*1500*/  @!P1 BRA `(.L_x_3039) ;  /* 0xffffffec00889947 */ /* 0x000fea000383ffff */
.L_x_3033:
[----:B------:R-:W-:Y:S05]  /*1510*/  BSYNC B0 ;  /* 0x0000000000007941 */ /* 0x000fea0003800000 */
.L_x_3032:
        /* <DEDUP_REMOVED lines=32> */
[----:B------:R-:W-:Y:S01]  /*1720*/  BAR.SYNC.DEFER_BLOCKING 0x0 ;  /* 0x0000000000007b1d */ /* 0x000fe20000010000 */
[----:B------:R-:W-:Y:S02]  /*1730*/  FADD.FTZ R11, R4, R11 ;  /* 0x0000000b040b7221 */ /* 0x000fe40000010000 */
        /* <DEDUP_REMOVED lines=34> */
[----:B0-----:R-:W-:-:S02]  /*1960*/  IMAD.X R0, RZ, RZ, RZ, P2 ;  /* 0x000000ffff007224 */ /* 0x001fc400010e06ff */
[----:B------:R-:W-:-:S04]  /*1970*/  FADD.FTZ R12, RZ, R12 ;  /* 0x0000000cff0c7221 */ /* 0x000fc80000010000 */
        /* <DEDUP_REMOVED lines=10> */
[----:B------:R-:W-:Y:S01]  /*1a20*/  IADD3.X R17, R15, UR21, RZ, P3, !PT ;  /* 0x000000150f117c10 */ /* 0x000fe20009ffe4ff */
[----:B------:R-:W-:Y:S01]  /*1a30*/  FADD.FTZ R13, R13, R16 ;  /* 0x000000100d0d7221 */ /* 0x000fe20000010000 */
[----:B------:R-:W-:Y:S01]  /*1a40*/  IADD3.X R15, R15, UR23, RZ, P4, !PT ;  /* 0x000000170f0f7c10 */ /* 0x000fe2000a7fe4ff */
        /* <DEDUP_REMOVED lines=15> */
.L_x_3041:
[----:B------:R-:W-:Y:S05]  /*1b40*/  BSYNC B0 ;  /* 0x0000000000007941 */ /* 0x000fea0003800000 */
.L_x_3040:
        /* <DEDUP_REMOVED lines=10> */
.L_x_3036:
[----:B------:R-:W-:Y:S01]  /*1bf0*/  HFMA2.MMA R102, -RZ, RZ, 0, 1.847743988037109375e-06 ;  /* 0x0000001fff667435 */ /* 0x000fe200000001ff */
[----:B------:R-:W-:Y:S01]  /*1c00*/  BSSY B1, `(.L_x_3042) ;  /* 0x0000007000017945 */ /* 0x000fe20003800000 */
[----:B------:R-:W-:Y:S01]  /*1c10*/  MOV R98, R70 ;  /* 0x0000004600627202 */ /* 0x000fe20000000f00 */
[----:B------:R-:W-:Y:S01]  /*1c20*/  IMAD.MOV.U32 R97, RZ, RZ, 0x1 ;  /* 0x00000001ff617424 */ /* 0x000fe200078e00ff */
[----:B------:R-:W-:-:S07]  /*1c30*/  MOV R95, 0xffffffff ;  /* 0xffffffff005f7802 */ /* 0x000fce0000000f00 */
[----:B0-----:R-:W-:Y:S05]  /*1c40*/  WARPSYNC.COLLECTIVE R95, `(.L_x_3043) ;  /* 0x000000005f087348 */ /* 0x001fea0003c00000 */
[----:B------:R1:W2:Y:S02]  /*1c50*/  SHFL.BFLY P1, R96, R98, R97, R102 ;  /* 0x0c00006162607389 */ /* 0x0002a40000020066 */
[----:B012---:R-:W-:Y:S01]  /*1c60*/  ENDCOLLECTIVE ;  /* 0x000000000000791b */ /* 0x007fe20003800000 */
.L_x_3043:
[----:B------:R-:W-:Y:S05]  /*1c70*/  BSYNC B1 ;  /* 0x0000000000017941 */ /* 0x000fea0003800000 */
.L_x_3042:
        /* <DEDUP_REMOVED lines=8> */
.L_x_3044:
[----:B------:R-:W-:Y:S01]  /*1d00*/  FADD.FTZ R61, R61, R70 ;  /* 0x000000463d3d7221 */ /* 0x000fe20000010000 */
[----:B------:R-:W-:-:S04]  /*1d10*/  HFMA2.MMA R97, -RZ, RZ, 0, 1.1920928955078125e-07 ;  /* 0x00000002ff617435 */ /* 0x000fc800000001ff */
[----:B------:R-:W-:Y:S02]  /*1d20*/  MOV R98, R61 ;  /* 0x0000003d00627202 */ /* 0x000fe40000000f00 */
[----:B------:R-:W-:-:S07]  /*1d30*/  MOV R63, R96 ;  /* 0x00000060003f7202 */ /* 0x000fce0000000f00 */
[----:B------:R-:W-:Y:S05]  /*1d40*/  WARPSYNC.COLLECTIVE R95, `(.L_x_3045) ;  /* 0x000000005f087348 */ /* 0x000fea0003c00000 */
[----:B------:R0:W1:Y:S02]  /*1d50*/  SHFL.BFLY P1, R96, R98, R97, R102 ;  /* 0x0c00006162607389 */ /* 0x0000640000020066 */
[----:B01----:R-:W-:Y:S01]  /*1d60*/  ENDCOLLECTIVE ;  /* 0x000000000000791b */ /* 0x003fe20003800000 */
.L_x_3045:
[----:B------:R-:W-:-:S05]  /*1d70*/  FADD.FTZ R63, R63, R94 ;  /* 0x0000005e3f3f7221 */ /* 0x000fca0000010000 */
[----:B------:R-:W-:Y:S02]  /*1d80*/  MOV R98, R63 ;  /* 0x0000003f00627202 */ /* 0x000fe40000000f00 */
[----:B------:R-:W-:-:S07]  /*1d90*/  MOV R60, R96 ;  /* 0x00000060003c7202 */ /* 0x000fce0000000f00 */
[----:B------:R-:W-:Y:S05]  /*1da0*/  WARPSYNC.COLLECTIVE R95, `(.L_x_3046) ;  /* 0x000000005f087348 */ /* 0x000fea0003c00000 */
[----:B------:R0:W1:Y:S02]  /*1db0*/  SHFL.BFLY P1, R96, R98, R97, R102 ;  /* 0x0c00006162607389 */ /* 0x0000640000020066 */
[----:B01----:R-:W-:Y:S01]  /*1dc0*/  ENDCOLLECTIVE ;  /* 0x000000000000791b */ /* 0x003fe20003800000 */
.L_x_3046:
[----:B------:R-:W-:Y:S01]  /*1dd0*/  FADD.FTZ R60, R61, R60 ;  /* 0x0000003c3d3c7221 */ /* 0x000fe20000010000 */
[----:B------:R-:W-:-:S03]  /*1de0*/  HFMA2.MMA R97, -RZ, RZ, 0, 2.384185791015625e-07 ;  /* 0x00000004ff617435 */ /* 0x000fc600000001ff */
[----:B------:R-:W-:Y:S01]  /*1df0*/  IMAD.MOV.U32 R98, RZ, RZ, R60 ;  /* 0x000000ffff627224 */ /* 0x000fe200078e003c */
[----:B------:R-:W-:-:S07]  /*1e00*/  MOV R62, R96 ;  /* 0x00000060003e7202 */ /* 0x000fce0000000f00 */
[----:B------:R-:W-:Y:S05]  /*1e10*/  WARPSYNC.COLLECTIVE R95, `(.L_x_3047) ;  /* 0x000000005f087348 */ /* 0x000fea0003c00000 */
[----:B------:R0:W1:Y:S02]  /*1e20*/  SHFL.BFLY P1, R96, R98, R97, R102 ;  /* 0x0c00006162607389 */ /* 0x0000640000020066 */
[----:B01----:R-:W-:Y:S01]  /*1e30*/  ENDCOLLECTIVE ;  /* 0x000000000000791b */ /* 0x003fe20003800000 */
.L_x_3047:
[----:B------:R-:W-:-:S05]  /*1e40*/  FADD.FTZ R62, R63, R62 ;  /* 0x0000003e3f3e7221 */ /* 0x000fca0000010000 */
[----:B------:R-:W-:Y:S02]  /*1e50*/  MOV R98, R62 ;  /* 0x0000003e00627202 */ /* 0x000fe40000000f00 */
[----:B------:R-:W-:-:S07]  /*1e60*/  MOV R67, R96 ;  /* 0x0000006000437202 */ /* 0x000fce0000000f00 */
[----:B------:R-:W-:Y:S05]  /*1e70*/  WARPSYNC.COLLECTIVE R95, `(.L_x_3048) ;  /* 0x000000005f087348 */ /* 0x000fea0003c00000 */
[----:B------:R0:W1:Y:S02]  /*1e80*/  SHFL.BFLY P1, R96, R98, R97, R102 ;  /* 0x0c00006162607389 */ /* 0x0000640000020066 */
[----:B01----:R-:W-:Y:S01]  /*1e90*/  ENDCOLLECTIVE ;  /* 0x000000000000791b */ /* 0x003fe20003800000 */
.L_x_3048:
[----:B------:R-:W-:Y:S01]  /*1ea0*/  FADD.FTZ R67, R60, R67 ;  /* 0x000000433c437221 */ /* 0x000fe20000010000 */
[----:B------:R-:W-:-:S04]  /*1eb0*/  HFMA2.MMA R97, -RZ, RZ, 0, 4.76837158203125e-07 ;  /* 0x00000008ff617435 */ /* 0x000fc800000001ff */
[----:B------:R-:W-:Y:S02]  /*1ec0*/  MOV R98, R67 ;  /* 0x0000004300627202 */ /* 0x000fe40000000f00 */
[----:B------:R-:W-:-:S07]  /*1ed0*/  MOV R71, R96 ;  /* 0x0000006000477202 */ /* 0x000fce0000000f00 */
[----:B------:R-:W-:Y:S05]  /*1ee0*/  WARPSYNC.COLLECTIVE R95, `(.L_x_3049) ;  /* 0x000000005f087348 */ /* 0x000fea0003c00000 */
[----:B------:R0:W1:Y:S02]  /*1ef0*/  SHFL.BFLY P1, R96, R98, R97, R102 ;  /* 0x0c00006162607389 */ /* 0x0000640000020066 */
[----:B01----:R-:W-:Y:S01]  /*1f00*/  ENDCOLLECTIVE ;  /* 0x000000000000791b */ /* 0x003fe20003800000 */
.L_x_3049:
[----:B------:R-:W-:-:S05]  /*1f10*/  FADD.FTZ R71, R62, R71 ;  /* 0x000000473e477221 */ /* 0x000fca0000010000 */
[----:B------:R-:W-:Y:S02]  /*1f20*/  MOV R98, R71 ;  /* 0x0000004700627202 */ /* 0x000fe40000000f00 */
[----:B------:R-:W-:-:S07]  /*1f30*/  MOV R70, R96 ;  /* 0x0000006000467202 */ /* 0x000fce0000000f00 */
[----:B------:R-:W-:Y:S05]  /*1f40*/  WARPSYNC.COLLECTIVE R95, `(.L_x_3050) ;  /* 0x000000005f087348 */ /* 0x000fea0003c00000 */
[----:B------:R0:W1:Y:S02]  /*1f50*/  SHFL.BFLY P1, R96, R98, R97, R102 ;  /* 0x0c00006162607389 */ /* 0x0000640000020066 */
[----:B01----:R-:W-:Y:S01]  /*1f60*/  ENDCOLLECTIVE ;  /* 0x000000000000791b */ /* 0x003fe20003800000 */
.L_x_3050:
[----:B------:R-:W-:Y:S01]  /*1f70*/  FADD.FTZ R70, R67, R70 ;  /* 0x0000004643467221 */ /* 0x000fe20000010000 */
[----:B------:R-:W-:-:S04]  /*1f80*/  HFMA2.MMA R97, -RZ, RZ, 0, 9.5367431640625e-07 ;  /* 0x00000010ff617435 */ /* 0x000fc800000001ff */
[----:B------:R-:W-:Y:S02]  /*1f90*/  MOV R98, R70 ;  /* 0x0000004600627202 */ /* 0x000fe40000000f00 */
[----:B------:R-:W-:-:S07]  /*1fa0*/  MOV R94, R96 ;  /* 0x00000060005e7202 */ /* 0x000fce0000000f00 */
[----:B------:R-:W-:Y:S05]  /*1fb0*/  WARPSYNC.COLLECTIVE R95, `(.L_x_3051) ;  /* 0x000000005f087348 */ /* 0x000fea0003c00000 */
[----:B------:R0:W1:Y:S02]  /*1fc0*/  SHFL.BFLY P1, R96, R98, R97, R102 ;  /* 0x0c00006162607389 */ /* 0x0000640000020066 */
[----:B01----:R-:W-:Y:S01]  /*1fd0*/  ENDCOLLECTIVE ;  /* 0x000000000000791b */ /* 0x003fe20003800000 */
.L_x_3051:
[----:B------:R-:W-:-:S05]  /*1fe0*/  FADD.FTZ R94, R71, R94 ;  /* 0x0000005e475e7221 */ /* 0x000fca0000010000 */
[----:B------:R-:W-:Y:S02]  /*1ff0*/  MOV R98, R94 ;  /* 0x0000005e00627202 */ /* 0x000fe40000000f00 */
[----:B------:R-:W-:-:S07]  /*2000*/  MOV R61, R96 ;  /* 0x00000060003d7202 */ /* 0x000fce0000000f00 */
[----:B------:R-:W-:Y:S05]  /*2010*/  WARPSYNC.COLLECTIVE R95, `(.L_x_3052) ;  /* 0x000000005f087348 */ /* 0x000fea0003c00000 */
[----:B------:R0:W1:Y:S02]  /*2020*/  SHFL.BFLY P1, R96, R98, R97, R102 ;  /* 0x0c00006162607389 */ /* 0x0000640000020066 */
[----:B01----:R-:W-:Y:S01]  /*2030*/  ENDCOLLECTIVE ;  /* 0x000000000000791b */ /* 0x003fe20003800000 */
.L_x_3052:
[----:B------:R-:W-:Y:S01]  /*2040*/  MOV R63, R96 ;  /* 0x00000060003f7202 */ /* 0x000fe20000000f00 */
[----:B------:R-:W-:Y:S06]  /*2050*/  BRA `(.L_x_3053) ;  /* 0xffffffe800dc7947 */ /* 0x000fec000383ffff */
.L_x_3054:
        /* <DEDUP_REMOVED lines=10> */
.L_x_6558:


//--------------------- .text._ZN10layer_norm13ln_bwd_kernelINS_13Kernel_traitsIf13__nv_bfloat16fS2_fjLj256ELj1ELj4ELj1ELj16ENS_18Kernel_traits_baseILj256EfS2_fS2_fjLj128EEEEELb1ELb1ELb0ELb1EEEvNS_9BwdParamsE --------------------------
	.section	.text._ZN10layer_norm13ln_bwd_kernelINS_13Kernel_traitsIf13__nv_bfloat16fS2_fjLj256ELj1ELj4ELj1ELj16ENS_18Kernel_traits_baseILj256EfS2_fS2_fjLj128EEEEELb1ELb1ELb0ELb1EEEvNS_9BwdParamsE,"ax",@progbits
	.align	128
        .global         _ZN10layer_norm13ln_bwd_kernelINS_13Kernel_traitsIf13__nv_bfloat16fS2_fjLj256ELj1ELj4ELj1ELj16ENS_18Kernel_traits_baseILj256EfS2_fS2_fjLj128EEEEELb1ELb1ELb0ELb1EEEvNS_9BwdParamsE
        .type           _ZN10layer_norm13ln_bwd_kernelINS_13Kernel_traitsIf13__nv_bfloat16fS2_fjLj256ELj1ELj4ELj1ELj16ENS_18Kernel_traits_baseILj256EfS2_fS2_fjLj128EEEEELb1ELb1ELb0ELb1EEEvNS_9BwdParamsE,@function
        .size           _ZN10layer_norm13ln_bwd_kernelINS_13Kernel_traitsIf13__nv_bfloat16fS2_fjLj256ELj1ELj4ELj1ELj16ENS_18Kernel_traits_baseILj256EfS2_fS2_fjLj128EEEEELb1ELb1ELb0ELb1EEEvNS_9BwdParamsE,(.L_x_6559 - _ZN10layer_norm13ln_bwd_kernelINS_13Kernel_traitsIf13__nv_bfloat16fS2_fjLj256ELj1ELj4ELj1ELj16ENS_18Kernel_traits_baseILj256EfS2_fS2_fjLj128EEEEELb1ELb1ELb0ELb1EEEvNS_9BwdParamsE)
        .other          _ZN10layer_norm13ln_bwd_kernelINS_13Kernel_traitsIf13__nv_bfloat16fS2_fjLj256ELj1ELj4ELj1ELj16ENS_18Kernel_traits_baseILj256EfS2_fS2_fjLj128EEEEELb1ELb1ELb0ELb1EEEvNS_9BwdParamsE,@"STO_CUDA_ENTRY STV_DEFAULT"
_ZN10layer_norm13ln_bwd_kernelINS_13Kernel_traitsIf13__nv_bfloat16fS2_fjLj256ELj1ELj4ELj1ELj16ENS_18Kernel_traits_baseILj256EfS2_fS2_fjLj128EEEEELb1ELb1ELb0ELb1EEEvNS_9BwdParamsE:
.text._ZN10layer_norm13ln_bwd_kernelINS_13Kernel_traitsIf13__nv_bfloat16fS2_fjLj256ELj1ELj4ELj1ELj16ENS_18Kernel_traits_baseILj256EfS2_fS2_fjLj128EEEEELb1ELb1ELb0ELb1EEEvNS_9BwdParamsE:
        /* <DEDUP_REMOVED lines=31> */
.L_x_3056:
        /* <DEDUP_REMOVED lines=30> */
.L_x_3060:
[----:B------:R-:W-:Y:S01]  /*03d0*/  IMAD R0, R74, UR10, RZ ;  /* 0x0000000a4a007c24 */ /* 0x000fe2000f8e02ff */
[----:B------:R-:W0:Y:S04]  /*03e0*/  @P0 LDC.64 R48, c[0x0][0x270] ;  /* 0x00009c00ff300b82 */ /* 0x000e280000000a00 */
        /* <DEDUP_REMOVED lines=14> */
[----:B-1----:R-:W-:Y:S02]  /*04d0*/  IMAD.WIDE R86, R74, 0x4, R86 ;  /* 0x000000044a567825 */ /* 0x002fe400078e0256 */
[----:B------:R-:W4:Y:S04]  /*04e0*/  LDG.E.128 R52, desc[UR4][R84.64] ;  /* 0x0000000454347981 */ /* 0x000f28000c1e1d00 */
[----:B------:R0:W4:Y:S01]  /*04f0*/  LDG.E R0, desc[UR4][R86.64] ;  /* 0x0000000456007981 */ /* 0x000122000c1e1900 */
[----:B--2---:R-:W-:-:S03]  /*0500*/  IMAD.WIDE.U32 R48, R79, 0x10, R50 ;  /* 0x000000104f307825 */ /* 0x004fc600078e0032 */
[----:B------:R1:W2:Y:S04]  /*0510*/  LDG.E.128 R56, desc[UR4][R84.64+0x10] ;  /* 0x0000100454387981 */ /* 0x0002a8000c1e1d00 */
[----:B------:R2:W2:Y:S01]  /*0520*/  @P0 LDG.E.U16 R82, desc[UR4][R82.64] ;  /* 0x0000000452520981 */ /* 0x0004a2000c1e1500 */
[----:B---3--:R-:W-:-:S03]  /*0530*/  IMAD.WIDE R80, R74, 0x4, R66 ;  /* 0x000000044a507825 */ /* 0x008fc600078e0242 */
[----:B------:R-:W3:Y:S01]  /*0540*/  LDG.E.128 R48, desc[UR4][R48.64] ;  /* 0x0000000430307981 */ /* 0x000ee2000c1e1d00 */
[C---:B------:R-:W-:Y:S01]  /*0550*/  LEA R90, P2, R79.reuse, UR14, 0x3 ;  /* 0x0000000e4f5a7c11 */ /* 0x040fe2000f8418ff */
[----:B------:R-:W0:Y:S02]  /*0560*/  LDC.64 R66, c[0x0][0x2c8] ;  /* 0x0000b200ff427b82 */ /* 0x000e240000000a00 */
[----:B------:R2:W3:Y:S01]  /*0570*/  LDG.E R78, desc[UR4][R80.64] ;  /* 0x00000004504e7981 */ /* 0x0004e2000c1e1900 */
[----:B------:R-:W-:-:S06]  /*0580*/  LEA.HI.X R91, R79, UR15, RZ, 0x3, P2 ;  /* 0x0000000f4f5b7c11 */ /* 0x000fcc00090f1cff */
[----:B------:R-:W3:Y:S01]  /*0590*/  LDG.E.64 R90, desc[UR4][R90.64] ;  /* 0x000000045a5a7981 */ /* 0x000ee2000c1e1b00 */
[----:B0-----:R-:W-:-:S04]  /*05a0*/  ISETP.NE.U32.AND P1, PT, R66, RZ, PT ;  /* 0x000000ff4200720c */ /* 0x001fc80003f25070 */
[----:B------:R-:W-:-:S13]  /*05b0*/  ISETP.NE.AND.EX P1, PT, R67, RZ, PT, P1 ;  /* 0x000000ff4300720c */ /* 0x000fda0003f25310 */
[----:B------:R-:W-:-:S04]  /*05c0*/  @P1 LEA R86, P2, R79, R66, 0x5 ;  /* 0x000000424f561211 */ /* 0x000fc800078428ff */
[----:B------:R-:W-:-:S05]  /*05d0*/  @P1 LEA.HI.X R87, R79, R67, RZ, 0x5, P2 ;  /* 0x000000434f571211 */ /* 0x000fca00010f2cff */
[----:B-----5:R-:W5:Y:S04]  /*05e0*/  @P1 LDG.E.128 R20, desc[UR4][R86.64] ;  /* 0x0000000456141981 */ /* 0x020f68000c1e1d00 */
[----:B------:R0:W5:Y:S01]  /*05f0*/  @P1 LDG.E.128 R16, desc[UR4][R86.64+0x10] ;  /* 0x0000100456101981 */ /* 0x000162000c1e1d00 */
[----:B------:R-:W-:Y:S01]  /*0600*/  ISETP.NE.AND P1, PT, R72, RZ, PT ;  /* 0x000000ff4800720c */ /* 0x000fe20003f25270 */
[----:B------:R-:W-:Y:S01]  /*0610*/  IMAD.MOV.U32 R77, RZ, RZ, 0x3f800000 ;  /* 0x3f800000ff4d7424 */ /* 0x000fe200078e00ff */
[----:B------:R-:W-:Y:S02]  /*0620*/  UMOV UR6, 0xffffffff ;  /* 0xffffffff00067882 */ /* 0x000fe40000000000 */
[----:B----4-:R-:W-:-:S05]  /*0630*/  FSEL R0, R0, RZ, !P1 ;  /* 0x000000ff00007208 */ /* 0x010fca0004800000 */
[C---:B------:R-:W-:Y:S01]  /*0640*/  FADD.FTZ R93, -R0.reuse, R52 ;  /* 0x00000034005d7221 */ /* 0x040fe20000010100 */
[C---:B-1----:R-:W-:Y:S01]  /*0650*/  FADD.FTZ R85, -R0.reuse, R53 ;  /* 0x0000003500557221 */ /* 0x042fe20000010100 */
[C---:B--2---:R-:W-:Y:S01]  /*0660*/  FADD.FTZ R53, -R0.reuse, R56 ;  /* 0x0000003800357221 */ /* 0x044fe20000010100 */
[C---:B------:R-:W-:Y:S01]  /*0670*/  FADD.FTZ R83, -R0.reuse, R57 ;  /* 0x0000003900537221 */ /* 0x040fe20000010100 */
[C---:B------:R-:W-:Y:S01]  /*0680*/  FADD.FTZ R89, -R0.reuse, R54 ;  /* 0x0000003600597221 */ /* 0x040fe20000010100 */
[C---:B------:R-:W-:Y:S01]  /*0690*/  FADD.FTZ R81, -R0.reuse, R55 ;  /* 0x0000003700517221 */ /* 0x040fe20000010100 */
[----:B------:R-:W-:Y:S01]  /*06a0*/  FADD.FTZ R57, -R0, R58 ;  /* 0x0000003a00397221 */ /* 0x000fe20000010100 */
[----:B---3--:R-:W-:Y:S01]  /*06b0*/  PRMT R56, R48, 0x7632, R56 ;  /* 0x0000763230387816 */ /* 0x008fe20000000038 */
[----:B------:R-:W-:Y:S01]  /*06c0*/  FADD.FTZ R59, -R0, R59 ;  /* 0x0000003b003b7221 */ /* 0x000fe20000010100 */
[----:B------:R-:W-:Y:S01]  /*06d0*/  SHF.L.U32 R48, R48, 0x10, RZ ;  /* 0x0000001030307819 */ /* 0x000fe200000006ff */
[----:B------:R-:W-:Y:S01]  /*06e0*/  FMUL.FTZ R0, R78, R93 ;  /* 0x0000005d4e007220 */ /* 0x000fe20000410000 */
[----:B------:R-:W-:-:S02]  /*06f0*/  @P0 SHF.L.U32 R77, R82, 0x10, RZ ;  /* 0x00000010524d0819 */ /* 0x000fc400000006ff */
[C---:B------:R-:W-:Y:S01]  /*0700*/  PRMT R82, R49.reuse, 0x7632, R82 ;  /* 0x0000763231527816 */ /* 0x040fe20000000052 */
[----:B------:R-:W-:Y:S01]  /*0710*/  FADD.FTZ R71, R48, R71 ;  /* 0x0000004730477221 */ /* 0x000fe20000010000 */
[----:B------:R-:W-:Y:S01]  /*0720*/  SHF.L.U32 R52, R49, 0x10, RZ ;  /* 0x0000001031347819 */ /* 0x000fe200000006ff */
[-C--:B------:R-:W-:Y:S01]  /*0730*/  FFMA.FTZ R73, R0, R48.reuse, R73 ;  /* 0x0000003000497223 */ /* 0x080fe20000010049 */
[----:B------:R-:W-:Y:S01]  /*0740*/  PRMT R58, R50, 0x7632, R58 ;  /* 0x00007632323a7816 */ /* 0x000fe2000000003a */
[----:B------:R-:W-:Y:S01]  /*0750*/  FMUL.FTZ R55, R24, R48 ;  /* 0x0000003018377220 */ /* 0x000fe20000410000 */
[----:B------:R-:W-:Y:S01]  /*0760*/  SHF.L.U32 R50, R50, 0x10, RZ ;  /* 0x0000001032327819 */ /* 0x000fe200000006ff */
[C---:B------:R-:W-:Y:S01]  /*0770*/  FMUL.FTZ R49, R78.reuse, R89 ;  /* 0x000000594e317220 */ /* 0x040fe20000410000 */
[C---:B------:R-:W-:Y:S01]  /*0780*/  PRMT R80, R51.reuse, 0x7632, R80 ;  /* 0x0000763233507816 */ /* 0x040fe20000000050 */
[C---:B------:R-:W-:Y:S01]  /*0790*/  FMUL.FTZ R48, R78.reuse, R53 ;  /* 0x000000354e307220 */ /* 0x040fe20000410000 */
        /* <DEDUP_REMOVED lines=15> */
[----:B------:R-:W-:-:S02]  /*0890*/  SHF.L.U32 R82, R82, 0x10, RZ ;  /* 0x0000001052527819 */ /* 0x000fc400000006ff */
[----:B0-----:R-:W-:Y:S01]  /*08a0*/  FADD.FTZ R86, R57, R56 ;  /* 0x0000003839567221 */ /* 0x001fe20000010000 */
[----:B------:R-:W-:Y:S01]  /*08b0*/  FFMA.FTZ R84, R51, R56, R84 ;  /* 0x0000003833547223 */ /* 0x000fe20000010054 */
[----:B------:R-:W-:Y:S01]  /*08c0*/  FMUL.FTZ R81, R78, R81 ;  /* 0x000000514e517220 */ /* 0x000fe20000410000 */
[-C--:B------:R-:W-:Y:S01]  /*08d0*/  FMUL.FTZ R57, R27, R82.reuse ;  /* 0x000000521b397220 */ /* 0x080fe20000410000 */
[----:B------:R-:W-:Y:S01]  /*08e0*/  FADD.FTZ R86, R86, R53 ;  /* 0x0000003556567221 */ /* 0x000fe20000010000 */
[----:B------:R-:W-:Y:S01]  /*08f0*/  FFMA.FTZ R84, R49, R53, R84 ;  /* 0x0000003531547223 */ /* 0x000fe20000010054 */
[----:B------:R-:W-:Y:S02]  /*0900*/  IMAD.U32 R58, R58, 0x10000, RZ ;  /* 0x000100003a3a7824 */ /* 0x000fe400078e00ff */
[----:B------:R-:W-:Y:S01]  /*0910*/  FMUL.FTZ R83, R78, R83 ;  /* 0x000000534e537220 */ /* 0x000fe20000410000 */
[----:B------:R-:W-:Y:S01]  /*0920*/  FADD.FTZ R85, R86, R57 ;  /* 0x0000003956557221 */ /* 0x000fe20000010000 */
        /* <DEDUP_REMOVED lines=20> */
[----:B------:R-:W-:-:S02]  /*0a70*/  MOV R82, R90 ;  /* 0x0000005a00527202 */ /* 0x000fc40000000f00 */
[----:B------:R-:W-:Y:S01]  /*0a80*/  FADD.FTZ R59, R89, R80 ;  /* 0x00000050593b7221 */ /* 0x000fe20000010000 */
[----:B------:R-:W-:Y:S01]  /*0a90*/  FFMA.FTZ R84, R85, R80, R84 ;  /* 0x0000005055547223 */ /* 0x000fe20000010054 */
[----:B------:R-:W-:Y:S06]  /*0aa0*/  BRA.DIV UR6, `(.L_x_3059) ;  /* 0x0000001206587947 */ /* 0x000fec000b800000 */
[----:B------:R-:W0:Y:S04]  /*0ab0*/  SHFL.BFLY PT, R89, R59, 0x1, 0x1f ;  /* 0x0c201f003b597f89 */ /* 0x000e2800000e0000 */
[----:B------:R-:W1:Y:S01]  /*0ac0*/  SHFL.BFLY PT, R87, R84, 0x1, 0x1f ;  /* 0x0c201f0054577f89 */ /* 0x000e6200000e0000 */
[----:B0-----:R-:W-:Y:S01]  /*0ad0*/  FADD.FTZ R86, R59, R89 ;  /* 0x000000593b567221 */ /* 0x001fe20000010000 */
[----:B------:R-:W-:Y:S01]  /*0ae0*/  HFMA2.MMA R59, -RZ, RZ, 0, 0 ;  /* 0x00000000ff3b7435 */ /* 0x000fe200000001ff */
[----:B-1----:R-:W-:-:S03]  /*0af0*/  FADD.FTZ R87, R84, R87 ;  /* 0x0000005754577221 */ /* 0x002fc60000010000 */
        /* <DEDUP_REMOVED lines=14> */
.L_x_3072:
[----:B-1----:R-:W-:Y:S01]  /*0be0*/  FADD.FTZ R87, R84, R87 ;  /* 0x0000005754577221 */ /* 0x002fe20000010000 */
[----:B--2---:R-:W-:Y:S01]  /*0bf0*/  FADD.FTZ R89, R86, R89 ;  /* 0x0000005956597221 */ /* 0x004fe20000010000 */
[----:B------:R-:W-:Y:S02]  /*0c00*/  ISETP.NE.U32.AND P2, PT, R66, RZ, PT ;  /* 0x000000ff4200720c */ /* 0x000fe40003f45070 */
[----:B0-----:R-:W-:Y:S01]  /*0c10*/  FMUL.FTZ R86, R87, UR11 ;  /* 0x0000000b57567c20 */ /* 0x001fe20008410000 */
[----:B------:R-:W-:Y:S01]  /*0c20*/  FMUL.FTZ R89, R89, UR11 ;  /* 0x0000000b59597c20 */ /* 0x000fe20008410000 */
[----:B------:R-:W-:Y:S02]  /*0c30*/  SHF.L.U32 R66, R79, 0x4, RZ ;  /* 0x000000044f427819 */ /* 0x000fe400000006ff */
[----:B------:R-:W-:Y:S02]  /*0c40*/  SHF.R.U32.HI R79, RZ, 0x1c, R79 ;  /* 0x0000001cff4f7819 */ /* 0x000fe4000001164f */
[----:B------:R-:W-:-:S02]  /*0c50*/  FSEL R86, R86, RZ, !P1 ;  /* 0x000000ff56567208 */ /* 0x000fc40004800000 */
[----:B------:R-:W-:-:S03]  /*0c60*/  LOP3.LUT P4, RZ, R82, 0xff, RZ, 0xc0, !PT ;  /* 0x000000ff52ff7812 */ /* 0x000fc6000788c0ff */
[-CC-:B------:R-:W-:Y:S01]  /*0c70*/  FFMA.FTZ R88, R81, R89.reuse, R86.reuse ;  /* 0x0000005951587223 */ /* 0x180fe20000010056 */
[-CC-:B------:R-:W-:Y:S01]  /*0c80*/  FFMA.FTZ R81, R48, R89.reuse, R86.reuse ;  /* 0x0000005930517223 */ /* 0x180fe20000010056 */
[----:B------:R-:W-:Y:S01]  /*0c90*/  IADD3 R48, P1, R66, UR16, RZ ;  /* 0x0000001042307c10 */ /* 0x000fe2000ff3e0ff */
[-CC-:B------:R-:W-:Y:S01]  /*0ca0*/  FFMA.FTZ R84, R49, R89.reuse, R86.reuse ;  /* 0x0000005931547223 */ /* 0x180fe20000010056 */
[-CC-:B------:R-:W-:Y:S01]  /*0cb0*/  FFMA.FTZ R87, R51, R89.reuse, R86.reuse ;  /* 0x0000005933577223 */ /* 0x180fe20000010056 */
[-CC-:B------:R-:W-:Y:S01]  /*0cc0*/  FFMA.FTZ R93, R50, R89.reuse, R86.reuse ;  /* 0x00000059325d7223 */ /* 0x180fe20000010056 */
[----:B------:R-:W-:Y:S01]  /*0cd0*/  IADD3.X R49, R79, UR17, RZ, P1, !PT ;  /* 0x000000114f317c10 */ /* 0x000fe20008ffe4ff */
[-CC-:B------:R-:W-:Y:S01]  /*0ce0*/  FFMA.FTZ R0, R0, R89.reuse, R86.reuse ;  /* 0x0000005900007223 */ /* 0x180fe20000010056 */
[----:B------:R-:W-:Y:S01]  /*0cf0*/  ISETP.NE.AND.EX P2, PT, R67, RZ, PT, P2 ;  /* 0x000000ff4300720c */ /* 0x000fe20003f45320 */
[-CC-:B------:R-:W-:Y:S01]  /*0d00*/  FFMA.FTZ R83, R83, R89.reuse, R86.reuse ;  /* 0x0000005953537223 */ /* 0x180fe20000010056 */
[----:B------:R-:W-:-:S02]  /*0d10*/  FFMA.FTZ R85, R85, R89, R86 ;  /* 0x0000005955557223 */ /* 0x000fc40000010056 */
[----:B------:R-:W2:Y:S01]  /*0d20*/  LDG.E.128 R48, desc[UR4][R48.64] ;  /* 0x0000000430307981 */ /* 0x000ea2000c1e1d00 */
[----:B------:R-:W-:Y:S01]  /*0d30*/  ISETP.NE.U32.AND P1, PT, RZ, UR18, PT ;  /* 0x00000012ff007c0c */ /* 0x000fe2000bf25070 */
[----:B------:R-:W-:Y:S01]  /*0d40*/  FADD.FTZ R55, R55, -R0 ;  /* 0x8000000037377221 */ /* 0x000fe20000010000 */
[----:B------:R-:W-:Y:S01]  /*0d50*/  FADD.FTZ R67, R57, -R88 ;  /* 0x8000005839437221 */ /* 0x000fe20000010000 */
[----:B------:R-:W-:Y:S01]  /*0d60*/  FADD.FTZ R87, R56, -R87 ;  /* 0x8000005738577221 */ /* 0x000fe20000010000 */
[----:B------:R-:W-:Y:S01]  /*0d70*/  ISETP.NE.AND.EX P1, PT, RZ, UR19, PT, P1 ;  /* 0x00000013ff007c0c */ /* 0x000fe2000bf25310 */
[----:B------:R-:W-:Y:S01]  /*0d80*/  FADD.FTZ R53, R53, -R84 ;  /* 0x8000005435357221 */ /* 0x000fe20000010000 */
[----:B------:R-:W-:Y:S01]  /*0d90*/  FADD.FTZ R81, R52, -R81 ;  /* 0x8000005134517221 */ /* 0x000fe20000010000 */
[----:B------:R-:W-:Y:S01]  /*0da0*/  FADD.FTZ R83, R58, -R83 ;  /* 0x800000533a537221 */ /* 0x000fe20000010000 */
[----:B------:R-:W-:Y:S01]  /*0db0*/  FADD.FTZ R93, R54, -R93 ;  /* 0x8000005d365d7221 */ /* 0x000fe20000010000 */
[----:B------:R-:W-:Y:S01]  /*0dc0*/  FADD.FTZ R85, R80, -R85 ;  /* 0x8000005550557221 */ /* 0x000fe20000010000 */
[----:B------:R-:W-:Y:S01]  /*0dd0*/  FMUL.FTZ R56, R78, R67 ;  /* 0x000000434e387220 */ /* 0x000fe20000410000 */
[----:B------:R-:W-:Y:S01]  /*0de0*/  LOP3.LUT P6, RZ, R90, 0xff00, RZ, 0xc0, !PT ;  /* 0x0000ff005aff7812 */ /* 0x000fe200078cc0ff */
[C---:B------:R-:W-:Y:S01]  /*0df0*/  FMUL.FTZ R58, R78.reuse, R87 ;  /* 0x000000574e3a7220 */ /* 0x040fe20000410000 */
[C---:B------:R-:W-:Y:S01]  /*0e00*/  FMUL.FTZ R57, R78.reuse, R53 ;  /* 0x000000354e397220 */ /* 0x040fe20000410000 */
[C---:B------:R-:W-:Y:S01]  /*0e10*/  FMUL.FTZ R67, R78.reuse, R81 ;  /* 0x000000514e437220 */ /* 0x040fe20000410000 */
[C---:B------:R-:W-:Y:S01]  /*0e20*/  FMUL.FTZ R54, R78.reuse, R83 ;  /* 0x000000534e367220 */ /* 0x040fe20000410000 */
[----:B------:R-:W-:Y:S01]  /*0e30*/  ISETP.NE.U32.AND P3, PT, RZ, UR18, PT ;  /* 0x00000012ff007c0c */ /* 0x000fe2000bf65070 */
[----:B-----5:R-:W-:Y:S01]  /*0e40*/  @P2 FADD.FTZ R58, R21, R58 ;  /* 0x0000003a153a2221 */ /* 0x020fe20000010000 */
[----:B------:R-:W-:Y:S01]  /*0e50*/  @P1 IADD3 R52, P5, R75, UR18, RZ ;  /* 0x000000124b341c10 */ /* 0x000fe2000ffbe0ff */
[C---:B------:R-:W-:Y:S01]  /*0e60*/  FMUL.FTZ R75, R78.reuse, R55 ;  /* 0x000000374e4b7220 */ /* 0x040fe20000410000 */
[C---:B------:R-:W-:Y:S01]  /*0e70*/  FMUL.FTZ R55, R78.reuse, R93 ;  /* 0x0000005d4e377220 */ /* 0x040fe20000410000 */
[----:B------:R-:W-:Y:S01]  /*0e80*/  FMUL.FTZ R78, R78, R85 ;  /* 0x000000554e4e7220 */ /* 0x000fe20000410000 */
[----:B------:R-:W-:Y:S01]  /*0e90*/  ISETP.NE.AND.EX P3, PT, RZ, UR19, PT, P3 ;  /* 0x00000013ff007c0c */ /* 0x000fe2000bf65330 */
        /* <DEDUP_REMOVED lines=11> */
[----:B------:R-:W-:Y:S01]  /*0f50*/  SEL R42, R57, R42, P3 ;  /* 0x0000002a392a7207 */ /* 0x000fe20001800000 */
[----:B------:R-:W-:Y:S01]  /*0f60*/  FMUL.FTZ R58, R58, UR20 ;  /* 0x000000143a3a7c20 */ /* 0x000fe20008410000 */
[----:B------:R-:W-:Y:S01]  /*0f70*/  SEL R43, R56, R43, P3 ;  /* 0x0000002b382b7207 */ /* 0x000fe20001800000 */
[----:B------:R-:W-:Y:S01]  /*0f80*/  FMUL.FTZ R75, R75, UR20 ;  /* 0x000000144b4b7c20 */ /* 0x000fe20008410000 */
[----:B------:R-:W-:Y:S01]  /*0f90*/  SEL R44, R67, R44, P3 ;  /* 0x0000002c432c7207 */ /* 0x000fe20001800000 */
[----:B------:R-:W-:Y:S01]  /*0fa0*/  FMUL.FTZ R57, R57, R77 ;  /* 0x0000004d39397220 */ /* 0x000fe20000410000 */
[----:B------:R-:W-:-:S02]  /*0fb0*/  SEL R45, R54, R45, P3 ;  /* 0x0000002d362d7207 */ /* 0x000fc40001800000 */
[----:B------:R-:W-:Y:S01]  /*0fc0*/  SEL R46, R55, R46, P3 ;  /* 0x0000002e372e7207 */ /* 0x000fe20001800000 */
[----:B------:R-:W-:Y:S01]  /*0fd0*/  FMUL.FTZ R57, R57, UR20 ;  /* 0x0000001439397c20 */ /* 0x000fe20008410000 */
[----:B------:R-:W-:Y:S01]  /*0fe0*/  SEL R47, R78, R47, P3 ;  /* 0x0000002f4e2f7207 */ /* 0x000fe20001800000 */
[-C--:B------:R-:W-:Y:S01]  /*0ff0*/  FMUL.FTZ R55, R55, R77.reuse ;  /* 0x0000004d37377220 */ /* 0x080fe20000410000 */
[----:B------:R-:W-:Y:S01]  /*1000*/  @P1 IADD3.X R53, R76, UR19, RZ, P5, !PT ;  /* 0x000000134c351c10 */ /* 0x000fe2000affe4ff */
[----:B------:R-:W-:Y:S01]  /*1010*/  FMUL.FTZ R78, R78, R77 ;  /* 0x0000004d4e4e7220 */ /* 0x000fe20000410000 */
[C---:B------:R-:W-:Y:S02]  /*1020*/  LOP3.LUT P3, RZ, R90.reuse, 0xff0000, RZ, 0xc0, !PT ;  /* 0x00ff00005aff7812 */ /* 0x040fe4000786c0ff */
[----:B------:R-:W-:Y:S01]  /*1030*/  MOV R0, RZ ;  /* 0x000000ff00007202 */ /* 0x000fe20000000f00 */
[----:B------:R-:W-:Y:S01]  /*1040*/  @P1 STG.E.128 desc[UR4][R52.64], R40 ;  /* 0x0000002834001986 */ /* 0x000fe2000c101d04 */
[----:B------:R-:W-:Y:S01]  /*1050*/  LOP3.LUT P2, RZ, R90, 0xff000000, RZ, 0xc0, !PT ;  /* 0xff0000005aff7812 */ /* 0x000fe2000784c0ff */
[----:B------:R-:W-:Y:S01]  /*1060*/  FMUL.FTZ R78, R78, UR20 ;  /* 0x000000144e4e7c20 */ /* 0x000fe20008410000 */
[C---:B------:R-:W-:Y:S01]  /*1070*/  LOP3.LUT P5, RZ, R91.reuse, 0xff000000, RZ, 0xc0, !PT ;  /* 0xff0000005bff7812 */ /* 0x040fe200078ac0ff */
[----:B------:R0:W-:Y:S01]  /*1080*/  @P1 STG.E.128 desc[UR4][R52.64+0x10], R44 ;  /* 0x0000102c34001986 */ /* 0x0001e2000c101d04 */
[----:B------:R-:W-:Y:S01]  /*1090*/  LOP3.LUT P1, RZ, R91, 0xff, RZ, 0xc0, !PT ;  /* 0x000000ff5bff7812 */ /* 0x000fe2000782c0ff */
[----:B0-----:R-:W-:-:S05]  /*10a0*/  FMUL.FTZ R52, R33, R58 ;  /* 0x0000003a21347220 */ /* 0x001fca0000410000 */
[----:B------:R-:W-:Y:S02]  /*10b0*/  FSEL R80, R52, RZ, P6 ;  /* 0x000000ff34507208 */ /* 0x000fe40003000000 */
[C---:B--2---:R-:W-:Y:S02]  /*10c0*/  @P6 PRMT R76, R48.reuse, 0x7632, R76 ;  /* 0x00007632304c6816 */ /* 0x044fe4000000004c */
[----:B------:R-:W-:Y:S02]  /*10d0*/  @P4 SHF.L.U32 R48, R48, 0x10, RZ ;  /* 0x0000001030304819 */ /* 0x000fe400000006ff */
[----:B------:R-:W-:Y:S02]  /*10e0*/  @P6 SHF.L.U32 R76, R76, 0x10, RZ ;  /* 0x000000104c4c6819 */ /* 0x000fe400000006ff */
[----:B------:R-:W-:Y:S01]  /*10f0*/  @P3 SHF.L.U32 R52, R49, 0x10, RZ ;  /* 0x0000001031343819 */ /* 0x000fe200000006ff */
[----:B------:R-:W-:Y:S01]  /*1100*/  @P4 FMUL.FTZ R0, R75, R48 ;  /* 0x000000304b004220 */ /* 0x000fe20000410000 */
[----:B------:R-:W-:Y:S01]  /*1110*/  FMUL.FTZ R48, R32, R75 ;  /* 0x0000004b20307220 */ /* 0x000fe20000410000 */
[----:B------:R-:W-:Y:S01]  /*1120*/  @P6 FMUL.FTZ R59, R58, R76 ;  /* 0x0000004c3a3b6220 */ /* 0x000fe20000410000 */
[-C--:B------:R-:W-:Y:S01]  /*1130*/  FMUL.FTZ R76, R56, R77.reuse ;  /* 0x0000004d384c7220 */ /* 0x080fe20000410000 */
[-C--:B------:R-:W-:Y:S01]  /*1140*/  FMUL.FTZ R58, R54, R77.reuse ;  /* 0x0000004d363a7220 */ /* 0x080fe20000410000 */
[----:B------:R-:W-:Y:S01]  /*1150*/  FMUL.FTZ R75, R67, R77 ;  /* 0x0000004d434b7220 */ /* 0x000fe20000410000 */
[----:B------:R-:W-:Y:S01]  /*1160*/  FSEL R53, R48, RZ, P4 ;  /* 0x000000ff30357208 */ /* 0x000fe20002000000 */
[----:B------:R-:W-:Y:S01]  /*1170*/  FMUL.FTZ R76, R76, UR20 ;  /* 0x000000144c4c7c20 */ /* 0x000fe20008410000 */
[----:B------:R-:W-:-:S02]  /*1180*/  IMAD.MOV.U32 R48, RZ, RZ, RZ ;  /* 0x000000ffff307224 */ /* 0x000fc400078e00ff */
[----:B------:R-:W-:Y:S01]  /*1190*/  @P3 FMUL.FTZ R48, R57, R52 ;  /* 0x0000003439303220 */ /* 0x000fe20000410000 */
[----:B------:R-:W-:Y:S01]  /*11a0*/  F2FP.BF16.F32.PACK_AB R52, R80, R53 ;  /* 0x000000355034723e */ /* 0x000fe200000010ff */
[----:B------:R-:W-:Y:S01]  /*11b0*/  FMUL.FTZ R54, R35, R76 ;  /* 0x0000004c23367220 */ /* 0x000fe20000410000 */
[----:B------:R-:W-:Y:S01]  /*11c0*/  FMUL.FTZ R53, R34, R57 ;  /* 0x0000003922357220 */ /* 0x000fe20000410000 */
[----:B------:R-:W-:Y:S01]  /*11d0*/  FMUL.FTZ R75, R75, UR20 ;  /* 0x000000144b4b7c20 */ /* 0x000fe20008410000 */
[----:B------:R-:W-:Y:S01]  /*11e0*/  FMUL.FTZ R58, R58, UR20 ;  /* 0x000000143a3a7c20 */ /* 0x000fe20008410000 */
[----:B------:R-:W-:Y:S01]  /*11f0*/  FMUL.FTZ R77, R55, UR20 ;  /* 0x00000014374d7c20 */ /* 0x000fe20008410000 */
[----:B------:R-:W-:Y:S01]  /*1200*/  FSEL R56, R54, RZ, P2 ;  /* 0x000000ff36387208 */ /* 0x000fe20001000000 */
[----:B------:R-:W-:Y:S01]  /*1210*/  FMUL.FTZ R54, R36, R75 ;  /* 0x0000004b24367220 */ /* 0x000fe20000410000 */
[----:B------:R-:W-:Y:S01]  /*1220*/  FSEL R53, R53, RZ, P3 ;  /* 0x000000ff35357208 */ /* 0x000fe20001800000 */
[----:B------:R-:W-:Y:S01]  /*1230*/  FMUL.FTZ R55, R37, R58 ;  /* 0x0000003a25377220 */ /* 0x000fe20000410000 */
[----:B------:R-:W-:Y:S01]  /*1240*/  LOP3.LUT P4, RZ, R91, 0xff00, RZ, 0xc0, !PT ;  /* 0x0000ff005bff7812 */ /* 0x000fe2000788c0ff */
[----:B------:R-:W-:Y:S01]  /*1250*/  FMUL.FTZ R67, R38, R77 ;  /* 0x0000004d26437220 */ /* 0x000fe20000410000 */
[----:B------:R-:W-:Y:S01]  /*1260*/  F2FP.BF16.F32.PACK_AB R53, R56, R53 ;  /* 0x000000353835723e */ /* 0x000fe200000010ff */
[----:B------:R-:W-:Y:S01]  /*1270*/  FMUL.FTZ R80, R39, R78 ;  /* 0x0000004e27507220 */ /* 0x000fe20000410000 */
[----:B------:R-:W0:Y:S01]  /*1280*/  LDC.64 R56, c[0x0][0x210] ;  /* 0x00008400ff387b82 */ /* 0x000e220000000a00 */
[----:B------:R-:W-:Y:S01]  /*1290*/  LOP3.LUT P6, RZ, R91, 0xff0000, RZ, 0xc0, !PT ;  /* 0x00ff00005bff7812 */ /* 0x000fe200078cc0ff */
[----:B------:R-:W-:Y:S01]  /*12a0*/  FADD.FTZ R11, R0, R11 ;  /* 0x0000000b000b7221 */ /* 0x000fe20000010000 */
[----:B------:R-:W-:Y:S01]  /*12b0*/  FSEL R54, R54, RZ, P1 ;  /* 0x000000ff36367208 */ /* 0x000fe20000800000 */
[----:B------:R-:W-:Y:S01]  /*12c0*/  FADD.FTZ R10, R59, R10 ;  /* 0x0000000a3b0a7221 */ /* 0x000fe20000010000 */
[----:B------:R-:W-:Y:S01]  /*12d0*/  FSEL R55, R55, RZ, P4 ;  /* 0x000000ff37377208 */ /* 0x000fe20002000000 */
[----:B------:R-:W-:Y:S01]  /*12e0*/  FADD.FTZ R13, R48, R13 ;  /* 0x0000000d300d7221 */ /* 0x000fe20000010000 */
[----:B------:R-:W-:-:S02]  /*12f0*/  FSEL R67, R67, RZ, P6 ;  /* 0x000000ff43437208 */ /* 0x000fc40003000000 */
[----:B------:R-:W-:Y:S02]  /*1300*/  FSEL R82, R80, RZ, P5 ;  /* 0x000000ff50527208 */ /* 0x000fe40002800000 */
[----:B------:R-:W-:Y:S02]  /*1310*/  IADD3 R66, P3, R66, UR22, RZ ;  /* 0x0000001642427c10 */ /* 0x000fe4000ff7e0ff */
[----:B------:R-:W-:Y:S02]  /*1320*/  F2FP.BF16.F32.PACK_AB R54, R55, R54 ;  /* 0x000000363736723e */ /* 0x000fe400000010ff */
[----:B------:R-:W-:Y:S02]  /*1330*/  @P2 PRMT R80, R49, 0x7632, R80 ;  /* 0x0000763231502816 */ /* 0x000fe40000000050 */
[----:B------:R-:W-:Y:S02]  /*1340*/  F2FP.BF16.F32.PACK_AB R55, R82, R67 ;  /* 0x000000435237723e */ /* 0x000fe400000010ff */
[----:B------:R-:W-:-:S02]  /*1350*/  IADD3.X R67, R79, UR23, RZ, P3, !PT ;  /* 0x000000174f437c10 */ /* 0x000fc40009ffe4ff */
[----:B------:R-:W-:Y:S02]  /*1360*/  @P2 SHF.L.U32 R79, R80, 0x10, RZ ;  /* 0x00000010504f2819 */ /* 0x000fe400000006ff */
[C---:B------:R-:W-:Y:S01]  /*1370*/  @P1 SHF.L.U32 R80, R50.reuse, 0x10, RZ ;  /* 0x0000001032501819 */ /* 0x040fe200000006ff */
[----:B------:R1:W-:Y:S01]  /*1380*/  STG.E.128 desc[UR4][R66.64], R52 ;  /* 0x0000003442007986 */ /* 0x0003e2000c101d04 */
[----:B------:R-:W-:Y:S02]  /*1390*/  @P4 PRMT R81, R50, 0x7632, R81 ;  /* 0x0000763232514816 */ /* 0x000fe40000000051 */
[C---:B------:R-:W-:Y:S02]  /*13a0*/  @P6 SHF.L.U32 R82, R51.reuse, 0x10, RZ ;  /* 0x0000001033526819 */ /* 0x040fe400000006ff */
[----:B------:R-:W-:Y:S02]  /*13b0*/  @P5 PRMT R83, R51, 0x7632, R83 ;  /* 0x0000763233535816 */ /* 0x000fe40000000053 */
[----:B------:R-:W-:-:S02]  /*13c0*/  CS2R R50, SRZ ;  /* 0x0000000000327805 */ /* 0x000fc4000001ff00 */
[----:B0-----:R-:W-:Y:S01]  /*13d0*/  LEA R74, R56, R74, 0x2 ;  /* 0x0000004a384a7211 */ /* 0x001fe200078e10ff */
[----:B------:R-:W-:Y:S01]  /*13e0*/  @P1 FMUL.FTZ R50, R75, R80 ;  /* 0x000000504b321220 */ /* 0x000fe20000410000 */
[----:B------:R-:W-:Y:S02]  /*13f0*/  @P4 SHF.L.U32 R81, R81, 0x10, RZ ;  /* 0x0000001051514819 */ /* 0x000fe400000006ff */
[----:B------:R-:W-:Y:S01]  /*1400*/  ISETP.GE.AND P1, PT, R74, R57, PT ;  /* 0x000000394a00720c */ /* 0x000fe20003f26270 */
[----:B------:R-:W-:Y:S01]  /*1410*/  FADD.FTZ R15, R50, R15 ;  /* 0x0000000f320f7221 */ /* 0x000fe20000010000 */
[----:B------:R-:W-:Y:S01]  /*1420*/  @P5 SHF.L.U32 R83, R83, 0x10, RZ ;  /* 0x0000001053535819 */ /* 0x000fe200000006ff */
[----:B------:R-:W-:Y:S01]  /*1430*/  @P4 FMUL.FTZ R51, R58, R81 ;  /* 0x000000513a334220 */ /* 0x000fe20000410000 */
[----:B------:R-:W-:Y:S01]  /*1440*/  MOV R49, RZ ;  /* 0x000000ff00317202 */ /* 0x000fe20000000f00 */
[----:B------:R-:W-:Y:S01]  /*1450*/  @P2 FMUL.FTZ R49, R76, R79 ;  /* 0x0000004f4c312220 */ /* 0x000fe20000410000 */
[----:B------:R-:W-:Y:S01]  /*1460*/  MOV R76, RZ ;  /* 0x000000ff004c7202 */ /* 0x000fe20000000f00 */
[----:B------:R-:W-:-:S02]  /*1470*/  IMAD.MOV.U32 R79, RZ, RZ, RZ ;  /* 0x000000ffff4f7224 */ /* 0x000fc400078e00ff */
[----:B------:R-:W-:Y:S01]  /*1480*/  @P6 FMUL.FTZ R76, R77, R82 ;  /* 0x000000524d4c6220 */ /* 0x000fe20000410000 */
[----:B------:R-:W-:Y:S01]  /*1490*/  @P5 FMUL.FTZ R79, R78, R83 ;  /* 0x000000534e4f5220 */ /* 0x000fe20000410000 */
[----:B------:R-:W-:Y:S01]  /*14a0*/  FADD.FTZ R12, R49, R12 ;  /* 0x0000000c310c7221 */ /* 0x000fe20000010000 */
[----:B------:R-:W-:Y:S01]  /*14b0*/  FADD.FTZ R14, R51, R14 ;  /* 0x0000000e330e7221 */ /* 0x000fe20000010000 */
[----:B------:R-:W-:Y:S01]  /*14c0*/  FADD.FTZ R61, R76, R61 ;  /* 0x0000003d4c3d7221 */ /* 0x000fe20000010000 */
[----:B------:R-:W-:Y:S01]  /*14d0*/  FADD.FTZ R60, R79, R60 ;  /* 0x0000003c4f3c7221 */ /* 0x000fe20000010000 */
[----:B-1----:R-:W-:Y:S06]  /*14e0*/  @!P1 BRA `(.L_x_3060) ;  /* 0xffffffec00b89947 */ /* 0x002fec000383ffff */
[----:B------:R-:W-:Y:S05]  /*14f0*/  BSYNC B1 ;  /* 0x0000000000017941 */ /* 0x000fea0003800000 */
.L_x_3058:
        /* <DEDUP_REMOVED lines=24> */
.L_x_3057:
[----:B------:R-:W-:Y:S05]  /*1680*/  BSYNC B0 ;  /* 0x0000000000007941 */ /* 0x000fea0003800000 */
.L_x_3055:
        /* <DEDUP_REMOVED lines=88> */
.L_x_3059:
[----:B------:R-:W-:Y:S01]  /*1c10*/  HFMA2.MMA R88, -RZ, RZ, 0, 5.9604644775390625e-08 ;  /* 0x00000001ff587435 */ /* 0x000fe200000001ff */
[----:B------:R-:W-:Y:S01]  /*1c20*/  BSSY B2, `(.L_x_3061) ;  /* 0x0000006000027945 */ /* 0x000fe20003800000 */
[----:B------:R-:W-:Y:S01]  /*1c30*/  IMAD.MOV.U32 R92, RZ, RZ, 0x1f ;  /* 0x0000001fff5c7424 */ /* 0x000fe200078e00ff */
[----:B------:R-:W-:-:S08]  /*1c40*/  MOV R93, 0xffffffff ;  /* 0xffffffff005d7802 */ /* 0x000fd00000000f00 */
[----:B-----5:R-:W-:Y:S05]  /*1c50*/  WARPSYNC.COLLECTIVE R93, `(.L_x_3062) ;  /* 0x000000005d087348 */ /* 0x020fea0003c00000 */
[----:B------:R0:W1:Y:S02]  /*1c60*/  SHFL.BFLY P2, R89, R59, R88, R92 ;  /* 0x0c0000583b597389 */ /* 0x000064000004005c */
[----:B01---5:R-:W-:Y:S01]  /*1c70*/  ENDCOLLECTIVE ;  /* 0x000000000000791b */ /* 0x023fe20003800000 */
.L_x_3062:
[----:B------:R-:W-:Y:S05]  /*1c80*/  BSYNC B2 ;  /* 0x0000000000027941 */ /* 0x000fea0003800000 */
.L_x_3061:
        /* <DEDUP_REMOVED lines=8> */
.L_x_3063:
[----:B------:R-:W-:Y:S01]  /*1d10*/  MOV R59, R86 ;  /* 0x00000056003b7202 */ /* 0x000fe20000000f00 */
[----:B------:R-:W-:Y:S01]  /*1d20*/  IMAD.MOV.U32 R88, RZ, RZ, 0x2 ;  /* 0x00000002ff587424 */ /* 0x000fe200078e00ff */
[----:B------:R-:W-:-:S07]  /*1d30*/  MOV R87, R89 ;  /* 0x0000005900577202 */ /* 0x000fce0000000f00 */
[----:B------:R-:W-:Y:S05]  /*1d40*/  WARPSYNC.COLLECTIVE R93, `(.L_x_3064) ;  /* 0x000000005d087348 */ /* 0x000fea0003c00000 */
[----:B------:R0:W1:Y:S02]  /*1d50*/  SHFL.BFLY P2, R89, R59, R88, R92 ;  /* 0x0c0000583b597389 */ /* 0x000064000004005c */
[----:B01----:R-:W-:Y:S01]  /*1d60*/  ENDCOLLECTIVE ;  /* 0x000000000000791b */ /* 0x003fe20003800000 */
.L_x_3064:
[----:B------:R-:W-:-:S05]  /*1d70*/  FADD.FTZ R87, R84, R87 ;  /* 0x0000005754577221 */ /* 0x000fca0000010000 */
[----:B------:R-:W-:Y:S01]  /*1d80*/  MOV R59, R87 ;  /* 0x00000057003b7202 */ /* 0x000fe20000000f00 */
[----:B------:R-:W-:-:S07]  /*1d90*/  FADD.FTZ R86, R86, R89 ;  /* 0x0000005956567221 */ /* 0x000fce0000010000 */
[----:B------:R-:W-:Y:S05]  /*1da0*/  WARPSYNC.COLLECTIVE R93, `(.L_x_3065) ;  /* 0x000000005d087348 */ /* 0x000fea0003c00000 */
[----:B------:R0:W1:Y:S02]  /*1db0*/  SHFL.BFLY P2, R89, R59, R88, R92 ;  /* 0x0c0000583b597389 */ /* 0x000064000004005c */
[----:B01----:R-:W-:Y:S01]  /*1dc0*/  ENDCOLLECTIVE ;  /* 0x000000000000791b */ /* 0x003fe20003800000 */
.L_x_3065:
[----:B------:R-:W-:Y:S01]  /*1dd0*/  HFMA2.MMA R88, -RZ, RZ, 0, 2.384185791015625e-07 ;  /* 0x00000004ff587435 */ /* 0x000fe200000001ff */
[----:B------:R-:W-:Y:S02]  /*1de0*/  MOV R59, R86 ;  /* 0x00000056003b7202 */ /* 0x000fe40000000f00 */
[----:B------:R-:W-:-:S08]  /*1df0*/  MOV R84, R89 ;  /* 0x0000005900547202 */ /* 0x000fd00000000f00 */
[----:B------:R-:W-:Y:S05]  /*1e00*/  WARPSYNC.COLLECTIVE R93, `(.L_x_3066) ;  /* 0x000000005d087348 */ /* 0x000fea0003c00000 */
[----:B------:R0:W1:Y:S02]  /*1e10*/  SHFL.BFLY P2, R89, R59, R88, R92 ;  /* 0x0c0000583b597389 */ /* 0x000064000004005c */
[----:B01----:R-:W-:Y:S01]  /*1e20*/  ENDCOLLECTIVE ;  /* 0x000000000000791b */ /* 0x003fe20003800000 */
.L_x_3066:
[----:B------:R-:W-:-:S05]  /*1e30*/  FADD.FTZ R87, R87, R84 ;  /* 0x0000005457577221 */ /* 0x000fca0000010000 */
[----:B------:R-:W-:Y:S01]  /*1e40*/  MOV R59, R87 ;  /* 0x00000057003b7202 */ /* 0x000fe20000000f00 */
[----:B------:R-:W-:-:S07]  /*1e50*/  FADD.FTZ R84, R86, R89 ;  /* 0x0000005956547221 */ /* 0x000fce0000010000 */
[----:B------:R-:W-:Y:S05]  /*1e60*/  WARPSYNC.COLLECTIVE R93, `(.L_x_3067) ;  /* 0x000000005d087348 */ /* 0x000fea0003c00000 */
[----:B------:R0:W1:Y:S02]  /*1e70*/  SHFL.BFLY P2, R89, R59, R88, R92 ;  /* 0x0c0000583b597389 */ /* 0x000064000004005c */
[----:B01----:R-:W-:Y:S01]  /*1e80*/  ENDCOLLECTIVE ;  /* 0x000000000000791b */ /* 0x003fe20003800000 */
.L_x_3067:
[----:B------:R-:W-:Y:S02]  /*1e90*/  MOV R59, R84 ;  /* 0x00000054003b7202 */ /* 0x000fe40000000f00 */
[----:B------:R-:W-:-:S05]  /*1ea0*/  MOV R88, R89 ;  /* 0x0000005900587202 */ /* 0x000fca0000000f00 */
[----:B------:R-:W-:Y:S01]  /*1eb0*/  FADD.FTZ R86, R87, R88 ;  /* 0x0000005857567221 */ /* 0x000fe20000010000 */
[----:B------:R-:W-:-:S07]  /*1ec0*/  IMAD.MOV.U32 R88, RZ, RZ, 0x8 ;  /* 0x00000008ff587424 */ /* 0x000fce00078e00ff */
[----:B------:R-:W-:Y:S05]  /*1ed0*/  WARPSYNC.COLLECTIVE R93, `(.L_x_3068) ;  /* 0x000000005d087348 */ /* 0x000fea0003c00000 */
[----:B------:R0:W1:Y:S02]  /*1ee0*/  SHFL.BFLY P2, R89, R59, R88, R92 ;  /* 0x0c0000583b597389 */ /* 0x000064000004005c */
[----:B01----:R-:W-:Y:S01]  /*1ef0*/  ENDCOLLECTIVE ;  /* 0x000000000000791b */ /* 0x003fe20003800000 */
.L_x_3068:
[----:B------:R-:W-:Y:S01]  /*1f00*/  MOV R59, R86 ;  /* 0x00000056003b7202 */ /* 0x000fe20000000f00 */
[----:B------:R-:W-:-:S07]  /*1f10*/  FADD.FTZ R84, R84, R89 ;  /* 0x0000005954547221 */ /* 0x000fce0000010000 */
[----:B------:R-:W-:Y:S05]  /*1f20*/  WARPSYNC.COLLECTIVE R93, `(.L_x_3069) ;  /* 0x000000005d087348 */ /* 0x000fea0003c00000 */
[----:B------:R0:W1:Y:S02]  /*1f30*/  SHFL.BFLY P2, R89, R59, R88, R92 ;  /* 0x0c0000583b597389 */ /* 0x000064000004005c */
[----:B01----:R-:W-:Y:S01]  /*1f40*/  ENDCOLLECTIVE ;  /* 0x000000000000791b */ /* 0x003fe20003800000 */
.L_x_3069:
[----:B------:R-:W-:Y:S01]  /*1f50*/  HFMA2.MMA R88, -RZ, RZ, 0, 9.5367431640625e-07 ;  /* 0x00000010ff587435 */ /* 0x000fe200000001ff */
[----:B------:R-:W-:Y:S02]  /*1f60*/  MOV R59, R84 ;  /* 0x00000054003b7202 */ /* 0x000fe40000000f00 */
[----:B------:R-:W-:-:S08]  /*1f70*/  MOV R87, R89 ;  /* 0x0000005900577202 */ /* 0x000fd00000000f00 */
[----:B------:R-:W-:Y:S05]  /*1f80*/  WARPSYNC.COLLECTIVE R93, `(.L_x_3070) ;  /* 0x000000005d087348 */ /* 0x000fea0003c00000 */
[----:B------:R0:W1:Y:S02]  /*1f90*/  SHFL.BFLY P2, R89, R59, R88, R92 ;  /* 0x0c0000583b597389 */ /* 0x000064000004005c */
[----:B01----:R-:W-:Y:S01]  /*1fa0*/  ENDCOLLECTIVE ;  /* 0x000000000000791b */ /* 0x003fe20003800000 */
.L_x_3070:
[----:B------:R-:W-:-:S05]  /*1fb0*/  FADD.FTZ R86, R86, R87 ;  /* 0x0000005756567221 */ /* 0x000fca0000010000 */
[----:B------:R-:W-:Y:S02]  /*1fc0*/  MOV R59, R86 ;  /* 0x00000056003b7202 */ /* 0x000fe40000000f00 */
[----:B------:R-:W-:-:S07]  /*1fd0*/  MOV R87, R89 ;  /* 0x0000005900577202 */ /* 0x000fce0000000f00 */
[----:B------:R-:W-:Y:S05]  /*1fe0*/  WARPSYNC.COLLECTIVE R93, `(.L_x_3071) ;  /* 0x000000005d087348 */ /* 0x000fea0003c00000 */
[----:B------:R0:W1:Y:S02]  /*1ff0*/  SHFL.BFLY P2, R89, R59, R88, R92 ;  /* 0x0c0000583b597389 */ /* 0x000064000004005c */
[----:B01----:R-:W-:Y:S01]  /*2000*/  ENDCOLLECTIVE ;  /* 0x000000000000791b */ /* 0x003fe20003800000 */
.L_x_3071:
[----:B------:R-:W-:Y:S01]  /*2010*/  HFMA2.MMA R59, -RZ, RZ, 0, 0 ;  /* 0x00000000ff3b7435 */ /* 0x000fe200000001ff */
[----:B------:R-:W-:Y:S10]  /*2020*/  BRA `(.L_x_3072) ;  /* 0xffffffe800ec7947 */ /* 0x000ff4000383ffff */
.L_x_3073:
        /* <DEDUP_REMOVED lines=13> */
.L_x_6559:


//--------------------- .text._ZN10layer_norm22ln_bwd_finalize_kernelINS_22Kernel_traits_finalizeILj256Ef13__nv_bfloat16fS2_fjLb1ELj1024ELj4ENS_18Kernel_traits_baseILj256EfS2_fS2_fjLj1024EEEEELb1ELb0EEEvNS_9BwdParamsE --------------------------
	.section	.text._ZN10layer_norm22ln_bwd_finalize_kernelINS_22Kernel_traits_finalizeILj256Ef13__nv_bfloat16fS2_fjLb1ELj1024ELj4ENS_18Kernel_traits_baseILj256EfS2_fS2_fjLj1024EEEEELb1ELb0EEEvNS_9BwdParamsE,"ax",@progbits
	.align	128
        .global         _ZN10layer_norm22ln_bwd_finalize_kernelINS_22Kernel_traits_finalizeILj256Ef13__nv_bfloat16fS2_fjLb1ELj1024ELj4ENS_18Kernel_traits_baseILj256EfS2_fS2_fjLj1024EEEEELb1ELb0EEEvNS_9BwdParamsE
        .type           _ZN10layer_norm22ln_bwd_finalize_kernelINS_22Kernel_traits_finalizeILj256Ef13__nv_bfloat16fS2_fjLb1ELj1024ELj4ENS_18Kernel_traits_baseILj256EfS2_fS2_fjLj1024EEEEELb1ELb0EEEvNS_9BwdParamsE,@function
        .size           _ZN10layer_norm22ln_bwd_finalize_kernelINS_22Kernel_traits_finalizeILj256Ef13__nv_bfloat16fS2_fjLb1ELj1024ELj4ENS_18Kernel_traits_baseILj256EfS2_fS2_fjLj1024EEEEELb1ELb0EEEvNS_9BwdParamsE,(.L_x_6560 - _ZN10layer_norm22ln_bwd_finalize_kernelINS_22Kernel_traits_finalizeILj256Ef13__nv_bfloat16fS2_fjLb1ELj1024ELj4ENS_18Kernel_traits_baseILj256EfS2_fS2_fjLj1024EEEEELb1ELb0EEEvNS_9BwdParamsE)
        .other          _ZN10layer_norm22ln_bwd_finalize_kernelINS_22Kernel_traits_finalizeILj256Ef13__nv_bfloat16fS2_fjLb1ELj1024ELj4ENS_18Kernel_traits_baseILj256EfS2_fS2_fjLj1024EEEEELb1ELb0EEEvNS_9BwdParamsE,@"STO_CUDA_ENTRY STV_DEFAULT"
_ZN10layer_norm22ln_bwd_finalize_kernelINS_22Kernel_traits_finalizeILj256Ef13__nv_bfloat16fS2_fjLb1ELj1024ELj4ENS_18Kernel_traits_baseILj256EfS2_fS2_fjLj1024EEEEELb1ELb0EEEvNS_9BwdParamsE:
.text._ZN10layer_norm22ln_bwd_finalize_kernelINS_22Kernel_traits_finalizeILj256Ef13__nv_bfloat16fS2_fjLb1ELj1024ELj4ENS_18Kernel_traits_baseILj256EfS2_fS2_fjLj1024EEEEELb1ELb0EEEvNS_9BwdParamsE:
        /* <DEDUP_REMOVED lines=24> */
.L_x_3086:
        /* <DEDUP_REMOVED lines=36> */
.L_x_3078:
        /* <DEDUP_REMOVED lines=49> */
.L_x_3077:
[----:B------:R-:W-:Y:S05]  /*06d0*/  BSYNC B1 ;  /* 0x0000000000017941 */ /* 0x000fea0003800000 */
.L_x_3076:
        /* <DEDUP_REMOVED lines=31> */
.L_x_3080:
[----:B------:R-:W-:Y:S05]  /*08d0*/  BSYNC B1 ;  /* 0x0000000000017941 */ /* 0x000fea0003800000 */
.L_x_3079:
        /* <DEDUP_REMOVED lines=16> */
.L_x_3081:
[----:B------:R-:W-:Y:S05]  /*09e0*/  BSYNC B1 ;  /* 0x0000000000017941 */ /* 0x000fea0003800000 */
.L_x_3075:
[----:B------:R-:W-:Y:S05]  /*09f0*/  BSYNC B0 ;  /* 0x0000000000007941 */ /* 0x000fea0003800000 */
.L_x_3074:
        /* <DEDUP_REMOVED lines=40> */
.L_x_3102:
        /* <DEDUP_REMOVED lines=8> */
.L_x_3082:
        /* <DEDUP_REMOVED lines=20> */
.L_x_3085:
[----:B------:R-:W-:Y:S05]  /*0e40*/  BSYNC B0 ;  /* 0x0000000000007941 */ /* 0x000fea0003800000 */
.L_x_3084:
[C---:B------:R-:W-:Y:S01]  /*0e50*/  ISETP.GT.U32.AND P1, PT, R4.reuse, -0x101, PT ;  /* 0xfffffeff0400780c */ /* 0x040fe20003f24070 */
[----:B------:R-:W-:Y:S01]  /*0e60*/  VIADD R4, R4, 0x100 ;  /* 0x0000010004047836 */ /* 0x000fe20000000000 */
[----:B------:R-:W-:-:S11]  /*0e70*/  IADD3 R5, R5, 0x80, RZ ;  /* 0x0000008005057810 */ /* 0x000fd60007ffe0ff */
[----:B------:R-:W-:Y:S05]  /*0e80*/  @P1 BRA `(.L_x_3086) ;  /* 0xfffffff000bc1947 */ /* 0x000fea000383ffff */
[----:B------:R-:W-:Y:S05]  /*0e90*/  EXIT ;  /* 0x000000000000794d */ /* 0x000fea0003800000 */
.L_x_3083:
[----:B0-----:R-:W-:Y:S01]  /*0ea0*/  HFMA2.MMA R24, -RZ, RZ, 0, 5.9604644775390625e-08 ;  /* 0x00000001ff187435 */ /* 0x001fe200000001ff */
[----:B----4-:R-:W-:Y:S02]  /*0eb0*/  MOV R23, R10 ;  /* 0x0000000a00177202 */ /* 0x010fe40000000f00 */
[----:B------:R-:W-:Y:S02]  /*0ec0*/  MOV R25, 0x1f ;  /* 0x0000001f00197802 */ /* 0x000fe40000000f00 */
[----:B------:R-:W-:-:S07]  /*0ed0*/  MOV R20, 0xffffffff ;  /* 0xffffffff00147802 */ /* 0x000fce0000000f00 */
[----:B-123--:R-:W-:Y:S05]  /*0ee0*/  WARPSYNC.COLLECTIVE R20, `(.L_x_3087) ;  /* 0x0000000014087348 */ /* 0x00efea0003c00000 */
[----:B------:R0:W4:Y:S02]  /*0ef0*/  SHFL.BFLY P2, R22, R23, R24, R25 ;  /* 0x0c00001817167389 */ /* 0x0001240000040019 */
[----:B01234-:R-:W-:Y:S01]  /*0f00*/  ENDCOLLECTIVE ;  /* 0x000000000000791b */ /* 0x01ffe20003800000 */
.L_x_3087:
[----:B------:R-:W-:Y:S01]  /*0f10*/  IMAD.MOV.U32 R24, RZ, RZ, 0x2 ;  /* 0x00000002ff187424 */ /* 0x000fe200078e00ff */
[----:B------:R-:W-:-:S05]  /*0f20*/  MOV R11, R22 ;  /* 0x00000016000b7202 */ /* 0x000fca0000000f00 */
[----:B------:R-:W-:-:S05]  /*0f30*/  FADD.FTZ R11, R10, R11 ;  /* 0x0000000b0a0b7221 */ /* 0x000fca0000010000 */
[----:B------:R-:W-:-:S07]  /*0f40*/  MOV R23, R11 ;  /* 0x0000000b00177202 */ /* 0x000fce0000000f00 */
[----:B------:R-:W-:Y:S05]  /*0f50*/  WARPSYNC.COLLECTIVE R20, `(.L_x_3088) ;  /* 0x0000000014087348 */ /* 0x000fea0003c00000 */
[----:B------:R0:W1:Y:S02]  /*0f60*/  SHFL.BFLY P2, R22, R23, R24, R25 ;  /* 0x0c00001817167389 */ /* 0x0000640000040019 */
[----:B01----:R-:W-:Y:S01]  /*0f70*/  ENDCOLLECTIVE ;  /* 0x000000000000791b */ /* 0x003fe20003800000 */
.L_x_3088:
[----:B------:R-:W-:Y:S01]  /*0f80*/  HFMA2.MMA R24, -RZ, RZ, 0, 2.384185791015625e-07 ;  /* 0x00000004ff187435 */ /* 0x000fe200000001ff */
[----:B------:R-:W-:-:S05]  /*0f90*/  MOV R14, R22 ;  /* 0x00000016000e7202 */ /* 0x000fca0000000f00 */
[----:B------:R-:W-:-:S05]  /*0fa0*/  FADD.FTZ R14, R11, R14 ;  /* 0x0000000e0b0e7221 */ /* 0x000fca0000010000 */
[----:B------:R-:W-:-:S07]  /*0fb0*/  MOV R23, R14 ;  /* 0x0000000e00177202 */ /* 0x000fce0000000f00 */
[----:B------:R-:W-:Y:S05]  /*0fc0*/  WARPSYNC.COLLECTIVE R20, `(.L_x_3089) ;  /* 0x0000000014087348 */ /* 0x000fea0003c00000 */
[----:B------:R0:W1:Y:S02]  /*0fd0*/  SHFL.BFLY P2, R22, R23, R24, R25 ;  /* 0x0c00001817167389 */ /* 0x0000640000040019 */
[----:B01----:R-:W-:Y:S01]  /*0fe0*/  ENDCOLLECTIVE ;  /* 0x000000000000791b */ /* 0x003fe20003800000 */
.L_x_3089:
[----:B------:R-:W-:Y:S01]  /*0ff0*/  HFMA2.MMA R24, -RZ, RZ, 0, 4.76837158203125e-07 ;  /* 0x00000008ff187435 */ /* 0x000fe200000001ff */
[----:B------:R-:W-:-:S05]  /*1000*/  MOV R13, R22 ;  /* 0x00000016000d7202 */ /* 0x000fca0000000f00 */
[----:B------:R-:W-:-:S05]  /*1010*/  FADD.FTZ R13, R14, R13 ;  /* 0x0000000d0e0d7221 */ /* 0x000fca0000010000 */
[----:B------:R-:W-:-:S07]  /*1020*/  MOV R23, R13 ;  /* 0x0000000d00177202 */ /* 0x000fce0000000f00 */
[----:B------:R-:W-:Y:S05]  /*1030*/  WARPSYNC.COLLECTIVE R20, `(.L_x_3090) ;  /* 0x0000000014087348 */ /* 0x000fea0003c00000 */
[----:B------:R0:W1:Y:S02]  /*1040*/  SHFL.BFLY P2, R22, R23, R24, R25 ;  /* 0x0c00001817167389 */ /* 0x0000640000040019 */
[----:B01----:R-:W-:Y:S01]  /*1050*/  ENDCOLLECTIVE ;  /* 0x000000000000791b */ /* 0x003fe20003800000 */
.L_x_3090:
[----:B------:R-:W-:Y:S01]  /*1060*/  HFMA2.MMA R24, -RZ, RZ, 0, 9.5367431640625e-07 ;  /* 0x00000010ff187435 */ /* 0x000fe200000001ff */
[----:B------:R-:W-:-:S05]  /*1070*/  MOV R10, R22 ;  /* 0x00000016000a7202 */ /* 0x000fca0000000f00 */
[----:B------:R-:W-:-:S04]  /*1080*/  FADD.FTZ R11, R13, R10 ;  /* 0x0000000a0d0b7221 */ /* 0x000fc80000010000 */
[----:B------:R-:W-:-:S07]  /*1090*/  IMAD.MOV.U32 R23, RZ, RZ, R11 ;  /* 0x000000ffff177224 */ /* 0x000fce00078e000b */
[----:B------:R-:W-:Y:S05]  /*10a0*/  WARPSYNC.COLLECTIVE R20, `(.L_x_3091) ;  /* 0x0000000014087348 */ /* 0x000fea0003c00000 */
[----:B------:R0:W1:Y:S02]  /*10b0*/  SHFL.BFLY P2, R22, R23, R24, R25 ;  /* 0x0c00001817167389 */ /* 0x0000640000040019 */
[----:B01----:R-:W-:Y:S01]  /*10c0*/  ENDCOLLECTIVE ;  /* 0x000000000000791b */ /* 0x003fe20003800000 */
.L_x_3091:
[----:B------:R-:W-:Y:S01]  /*10d0*/  HFMA2.MMA R24, -RZ, RZ, 0, 5.9604644775390625e-08 ;  /* 0x00000001ff187435 */ /* 0x000fe200000001ff */
[----:B------:R-:W-:Y:S02]  /*10e0*/  MOV R23, R12 ;  /* 0x0000000c00177202 */ /* 0x000fe40000000f00 */
[----:B------:R-:W-:-:S08]  /*10f0*/  MOV R10, R22 ;  /* 0x00000016000a7202 */ /* 0x000fd00000000f00 */
[----:B------:R-:W-:Y:S05]  /*1100*/  WARPSYNC.COLLECTIVE R20, `(.L_x_3092) ;  /* 0x0000000014087348 */ /* 0x000fea0003c00000 */
[----:B------:R0:W1:Y:S02]  /*1110*/  SHFL.BFLY P2, R22, R23, R24, R25 ;  /* 0x0c00001817167389 */ /* 0x0000640000040019 */
[----:B01----:R-:W-:Y:S01]  /*1120*/  ENDCOLLECTIVE ;  /* 0x000000000000791b */ /* 0x003fe20003800000 */
.L_x_3092:
[----:B------:R-:W-:Y:S01]  /*1130*/  HFMA2.MMA R24, -RZ, RZ, 0, 1.1920928955078125e-07 ;  /* 0x00000002ff187435 */ /* 0x000fe200000001ff */
[----:B------:R-:W-:-:S05]  /*1140*/  MOV R13, R22 ;  /* 0x00000016000d7202 */ /* 0x000fca0000000f00 */
[----:B------:R-:W-:-:S05]  /*1150*/  FADD.FTZ R15, R12, R13 ;  /* 0x0000000d0c0f7221 */ /* 0x000fca0000010000 */
[----:B------:R-:W-:-:S07]  /*1160*/  MOV R23, R15 ;  /* 0x0000000f00177202 */ /* 0x000fce0000000f00 */
[----:B------:R-:W-:Y:S05]  /*1170*/  WARPSYNC.COLLECTIVE R20, `(.L_x_3093) ;  /* 0x0000000014087348 */ /* 0x000fea0003c00000 */
[----:B------:R0:W1:Y:S02]  /*1180*/  SHFL.BFLY P2, R22, R23, R24, R25 ;  /* 0x0c00001817167389 */ /* 0x0000640000040019 */
[----:B01----:R-:W-:Y:S01]  /*1190*/  ENDCOLLECTIVE ;  /* 0x000000000000791b */ /* 0x003fe20003800000 */
.L_x_3093:
[----:B------:R-:W-:Y:S01]  /*11a0*/  HFMA2.MMA R24, -RZ, RZ, 0, 2.384185791015625e-07 ;  /* 0x00000004ff187435 */ /* 0x000fe200000001ff */
[----:B------:R-:W-:-:S04]  /*11b0*/  IMAD.MOV.U32 R16, RZ, RZ, R22 ;  /* 0x000000ffff107224 */ /* 0x000fc800078e0016 */
[----:B------:R-:W-:-:S05]  /*11c0*/  FADD.FTZ R16, R15, R16 ;  /* 0x000000100f107221 */ /* 0x000fca0000010000 */
[----:B------:R-:W-:-:S07]  /*11d0*/  MOV R23, R16 ;  /* 0x0000001000177202 */ /* 0x000fce0000000f00 */
[----:B------:R-:W-:Y:S05]  /*11e0*/  WARPSYNC.COLLECTIVE R20, `(.L_x_3094) ;  /* 0x0000000014087348 */ /* 0x000fea0003c00000 */
[----:B------:R0:W1:Y:S02]  /*11f0*/  SHFL.BFLY P2, R22, R23, R24, R25 ;  /* 0x0c00001817167389 */ /* 0x0000640000040019 */
[----:B01----:R-:W-:Y:S01]  /*1200*/  ENDCOLLECTIVE ;  /* 0x000000000000791b */ /* 0x003fe20003800000 */
.L_x_3094:
[----:B------:R-:W-:Y:S01]  /*1210*/  HFMA2.MMA R24, -RZ, RZ, 0, 4.76837158203125e-07 ;  /* 0x00000008ff187435 */ /* 0x000fe200000001ff */
[----:B------:R-:W-:-:S05]  /*1220*/  MOV R17, R22 ;  /* 0x0000001600117202 */ /* 0x000fca0000000f00 */
[----:B------:R-:W-:-:S05]  /*1230*/  FADD.FTZ R17, R16, R17 ;  /* 0x0000001110117221 */ /* 0x000fca0000010000 */
[----:B------:R-:W-:-:S07]  /*1240*/  MOV R23, R17 ;  /* 0x0000001100177202 */ /* 0x000fce0000000f00 */
[----:B------:R-:W-:Y:S05]  /*1250*/  WARPSYNC.COLLECTIVE R20, `(.L_x_3095) ;  /* 0x0000000014087348 */ /* 0x000fea0003c00000 */
[----:B------:R0:W1:Y:S02]  /*1260*/  SHFL.BFLY P2, R22, R23, R24, R25 ;  /* 0x0c00001817167389 */ /* 0x0000640000040019 */
[----:B01----:R-:W-:Y:S01]  /*1270*/  ENDCOLLECTIVE ;  /* 0x000000000000791b */ /* 0x003fe20003800000 */
.L_x_3095:
[----:B------:R-:W-:Y:S01]  /*1280*/  IMAD.MOV.U32 R24, RZ, RZ, 0x10 ;  /* 0x00000010ff187424 */ /* 0x000fe200078e00ff */
[----:B------:R-:W-:-:S05]  /*1290*/  MOV R12, R22 ;  /* 0x00000016000c7202 */ /* 0x000fca0000000f00 */
[----:B------:R-:W-:-:S05]  /*12a0*/  FADD.FTZ R12, R17, R12 ;  /* 0x0000000c110c7221 */ /* 0x000fca0000010000 */
[----:B------:R-:W-:-:S07]  /*12b0*/  MOV R23, R12 ;  /* 0x0000000c00177202 */ /* 0x000fce0000000f00 */
[----:B------:R-:W-:Y:S05]  /*12c0*/  WARPSYNC.COLLECTIVE R20, `(.L_x_3096) ;  /* 0x0000000014087348 */ /* 0x000fea0003c00000 */
[----:B------:R0:W1:Y:S02]  /*12d0*/  SHFL.BFLY P2, R22, R23, R24, R25 ;  /* 0x0c00001817167389 */ /* 0x0000640000040019 */
[----:B01----:R-:W-:Y:S01]  /*12e0*/  ENDCOLLECTIVE ;  /* 0x000000000000791b */ /* 0x003fe20003800000 */
.L_x_3096:
[----:B------:R-:W-:Y:S01]  /*12f0*/  HFMA2.MMA R24, -RZ, RZ, 0, 5.9604644775390625e-08 ;  /* 0x00000001ff187435 */ /* 0x000fe200000001ff */
[----:B------:R-:W-:Y:S02]  /*1300*/  MOV R23, R8 ;  /* 0x0000000800177202 */ /* 0x000fe40000000f00 */
[----:B------:R-:W-:-:S08]  /*1310*/  MOV R15, R22 ;  /* 0x00000016000f7202 */ /* 0x000fd00000000f00 */
[----:B------:R-:W-:Y:S05]  /*1320*/  WARPSYNC.COLLECTIVE R20, `(.L_x_3097) ;  /* 0x0000000014087348 */ /* 0x000fea0003c00000 */
[----:B------:R0:W1:Y:S02]  /*1330*/  SHFL.BFLY P2, R22, R23, R24, R25 ;  /* 0x0c00001817167389 */ /* 0x0000640000040019 */
[----:B01----:R-:W-:Y:S01]  /*1340*/  ENDCOLLECTIVE ;  /* 0x000000000000791b */ /* 0x003fe20003800000 */
.L_x_3097:
[----:B------:R-:W-:Y:S01]  /*1350*/  HFMA2.MMA R24, -RZ, RZ, 0, 1.1920928955078125e-07 ;  /* 0x00000002ff187435 */ /* 0x000fe200000001ff */
[----:B------:R-:W-:-:S05]  /*1360*/  MOV R17, R22 ;  /* 0x0000001600117202 */ /* 0x000fca0000000f00 */
[----:B------:R-:W-:-:S05]  /*1370*/  FADD.FTZ R18, R8, R17 ;  /* 0x0000001108127221 */ /* 0x000fca0000010000 */
[----:B------:R-:W-:-:S07]  /*1380*/  MOV R23, R18 ;  /* 0x0000001200177202 */ /* 0x000fce0000000f00 */
[----:B------:R-:W-:Y:S05]  /*1390*/  WARPSYNC.COLLECTIVE R20, `(.L_x_3098) ;  /* 0x0000000014087348 */ /* 0x000fea0003c00000 */
[----:B------:R0:W1:Y:S02]  /*13a0*/  SHFL.BFLY P2, R22, R23, R24, R25 ;  /* 0x0c00001817167389 */ /* 0x0000640000040019 */
[----:B01----:R-:W-:Y:S01]  /*13b0*/  ENDCOLLECTIVE ;  /* 0x000000000000791b */ /* 0x003fe20003800000 */
.L_x_3098:
[----:B------:R-:W-:Y:S01]  /*13c0*/  HFMA2.MMA R24, -RZ, RZ, 0, 2.384185791015625e-07 ;  /* 0x00000004ff187435 */ /* 0x000fe200000001ff */
[----:B------:R-:W-:-:S05]  /*13d0*/  MOV R13, R22 ;  /* 0x00000016000d7202 */ /* 0x000fca0000000f00 */
[----:B------:R-:W-:-:S04]  /*13e0*/  FADD.FTZ R19, R18, R13 ;  /* 0x0000000d12137221 */ /* 0x000fc80000010000 */
[----:B------:R-:W-:-:S07]  /*13f0*/  IMAD.MOV.U32 R23, RZ, RZ, R19 ;  /* 0x000000ffff177224 */ /* 0x000fce00078e0013 */
[----:B------:R-:W-:Y:S05]  /*1400*/  WARPSYNC.COLLECTIVE R20, `(.L_x_3099) ;  /* 0x0000000014087348 */ /* 0x000fea0003c00000 */
[----:B------:R0:W1:Y:S02]  /*1410*/  SHFL.BFLY P2, R22, R23, R24, R25 ;  /* 0x0c00001817167389 */ /* 0x0000640000040019 */
[----:B01----:R-:W-:Y:S01]  /*1420*/  ENDCOLLECTIVE ;  /* 0x000000000000791b */ /* 0x003fe20003800000 */
.L_x_3099:
[----:B------:R-:W-:Y:S01]  /*1430*/  HFMA2.MMA R24, -RZ, RZ, 0, 4.76837158203125e-07 ;  /* 0x00000008ff187435 */ /* 0x000fe200000001ff */
[----:B------:R-:W-:-:S05]  /*1440*/  MOV R8, R22 ;  /* 0x0000001600087202 */ /* 0x000fca0000000f00 */
[----:B------:R-:W-:-:S05]  /*1450*/  FADD.FTZ R8, R19, R8 ;  /* 0x0000000813087221 */ /* 0x000fca0000010000 */
[----:B------:R-:W-:-:S07]  /*1460*/  MOV R23, R8 ;  /* 0x0000000800177202 */ /* 0x000fce0000000f00 */
[----:B------:R-:W-:Y:S05]  /*1470*/  WARPSYNC.COLLECTIVE R20, `(.L_x_3100) ;  /* 0x0000000014087348 */ /* 0x000fea0003c00000 */
[----:B------:R0:W1:Y:S02]  /*1480*/  SHFL.BFLY P2, R22, R23, R24, R25 ;  /* 0x0c00001817167389 */ /* 0x0000640000040019 */
[----:B01----:R-:W-:Y:S01]  /*1490*/  ENDCOLLECTIVE ;  /* 0x000000000000791b */ /* 0x003fe20003800000 */
.L_x_3100:
[----:B------:R-:W-:Y:S01]  /*14a0*/  HFMA2.MMA R24, -RZ, RZ, 0, 9.5367431640625e-07 ;  /* 0x00000010ff187435 */ /* 0x000fe200000001ff */
[----:B------:R-:W-:-:S05]  /*14b0*/  MOV R21, R22 ;  /* 0x0000001600157202 */ /* 0x000fca0000000f00 */
[----:B------:R-:W-:-:S05]  /*14c0*/  FADD.FTZ R21, R8, R21 ;  /* 0x0000001508157221 */ /* 0x000fca0000010000 */
[----:B------:R-:W-:-:S07]  /*14d0*/  MOV R23, R21 ;  /* 0x0000001500177202 */ /* 0x000fce0000000f00 */
[----:B------:R-:W-:Y:S05]  /*14e0*/  WARPSYNC.COLLECTIVE R20, `(.L_x_3101) ;  /* 0x0000000014087348 */ /* 0x000fea0003c00000 */
[----:B------:R0:W1:Y:S02]  /*14f0*/  SHFL.BFLY P2, R22, R23, R24, R25 ;  /* 0x0c00001817167389 */ /* 0x0000640000040019 */
[----:B01----:R-:W-:Y:S01]  /*1500*/  ENDCOLLECTIVE ;  /* 0x000000000000791b */ /* 0x003fe20003800000 */
.L_x_3101:
[----:B------:R-:W-:Y:S01]  /*1510*/  MOV R14, R22 ;  /* 0x00000016000e7202 */ /* 0x000fe20000000f00 */
[----:B------:R-:W-:Y:S06]  /*1520*/  BRA `(.L_x_3102) ;  /* 0xfffffff400d47947 */ /* 0x000fec000383ffff */
.L_x_3103:
        /* <DEDUP_REMOVED lines=13> */
.L_x_6560:


//--------------------- .text._ZN10layer_norm13ln_bwd_kernelINS_13Kernel_traitsIf13__nv_bfloat16fS2_fjLj256ELj1ELj4ELj1ELj16ENS_18Kernel_traits_baseILj256EfS2_fS2_fjLj128EEEEELb1ELb1ELb1ELb0EEEvNS_9BwdParamsE --------------------------
	.section	.text._ZN10layer_norm13ln_bwd_kernelINS_13Kernel_traitsIf13__nv_bfloat16fS2_fjLj256ELj1ELj4ELj1ELj16ENS_18Kernel_traits_baseILj256EfS2_fS2_fjLj128EEEEELb1ELb1ELb1ELb0EEEvNS_9BwdParamsE,"ax",@progbits
	.align	128
        .global         _ZN10layer_norm13ln_bwd_kernelINS_13Kernel_traitsIf13__nv_bfloat16fS2_fjLj256ELj1ELj4ELj1ELj16ENS_18Kernel_traits_baseILj256EfS2_fS2_fjLj128EEEEELb1ELb1ELb1ELb0EEEvNS_9BwdParamsE
        .type           _ZN10layer_norm13ln_bwd_kernelINS_13Kernel_traitsIf13__nv_bfloat16fS2_fjLj256ELj1ELj4ELj1ELj16ENS_18Kernel_traits_baseILj256EfS2_fS2_fjLj128EEEEELb1ELb1ELb1ELb0EEEvNS_9BwdParamsE,@function
        .size           _ZN10layer_norm13ln_bwd_kernelINS_13Kernel_traitsIf13__nv_bfloat16fS2_fjLj256ELj1ELj4ELj1ELj16ENS_18Kernel_traits_baseILj256EfS2_fS2_fjLj128EEEEELb1ELb1ELb1ELb0EEEvNS_9BwdParamsE,(.L_x_6561 - _ZN10layer_norm13ln_bwd_kernelINS_13Kernel_traitsIf13__nv_bfloat16fS2_fjLj256ELj1ELj4ELj1ELj16ENS_18Kernel_traits_baseILj256EfS2_fS2_fjLj128EEEEELb1ELb1ELb1ELb0EEEvNS_9BwdParamsE)
        .other          _ZN10layer_norm13ln_bwd_kernelINS_13Kernel_traitsIf13__nv_bfloat16fS2_fjLj256ELj1ELj4ELj1ELj16ENS_18Kernel_traits_baseILj256EfS2_fS2_fjLj128EEEEELb1ELb1ELb1ELb0EEEvNS_9BwdParamsE,@"STO_CUDA_ENTRY STV_DEFAULT"
_ZN10layer_norm13ln_bwd_kernelINS_13Kernel_traitsIf13__nv_bfloat16fS2_fjLj256ELj1ELj4ELj1ELj16ENS_18Kernel_traits_baseILj256EfS2_fS2_fjLj128EEEEELb1ELb1ELb1ELb0EEEvNS_9BwdParamsE:
.text._ZN10layer_norm13ln_bwd_kernelINS_13Kernel_traitsIf13__nv_bfloat16fS2_fjLj256ELj1ELj4ELj1ELj16ENS_18Kernel_traits_baseILj256EfS2_fS2_fjLj128EEEEELb1ELb1ELb1ELb0EEEvNS_9BwdParamsE:
        /* <DEDUP_REMOVED lines=24> */
[----:B------:R-:W-:-:S05]  /*0180*/  SHF.R.U32.HI R73, RZ, 0x5, R73 ;  /* 0x00000005ff497819 */ /* 0x000fca0000011649 */
[----:B-1----:R-:W-:-:S05]  /*0190*/  IMAD R73, R22, 0x4, R73 ;  /* 0x0000000416497824 */ /* 0x002fca00078e0249 */
        /* <DEDUP_REMOVED lines=18> */
.L_x_3146:
[----:B------:R-:W1:Y:S08]  /*02c0*/  LDC.64 R104, c[0x0][0x288] ;  /* 0x0000a200ff687b82 */ /* 0x000e700000000a00 */
[----:B--2---:R-:W2:Y:S08]  /*02d0*/  LDC.64 R68, c[0x0][0x280] ;  /* 0x0000a000ff447b82 */ /* 0x004eb00000000a00 */
[----:B0-----:R-:W3:Y:S01]  /*02e0*/  LDC.64 R94, c[0x0][0x258] ;  /* 0x00009600ff5e7b82 */ /* 0x001ee20000000a00 */
        /* <DEDUP_REMOVED lines=14> */
[----:B--2---:R-:W-:-:S04]  /*03d0*/  IMAD.WIDE R68, R73, 0x4, R68 ;  /* 0x0000000449447825 */ /* 0x004fc800078e0244 */
[----:B-1----:R-:W-:Y:S01]  /*03e0*/  IMAD.WIDE.U32 R70, R101, 0x20, R70 ;  /* 0x0000002065467825 */ /* 0x002fe200078e0046 */
[----:B----4-:R-:W-:-:S13]  /*03f0*/  ISETP.GT.AND P3, PT, R103, RZ, PT ;  /* 0x000000ff6700720c */ /* 0x010fda0003f64270 */
[----:B0--3--:R-:W-:Y:S05]  /*0400*/  @P3 BRA `(.L_x_3107) ;  /* 0x00000000006c3947 */ /* 0x009fea0003800000 */
        /* <DEDUP_REMOVED lines=27> */
.L_x_3107:
[----:B-----5:R-:W-:Y:S02]  /*05c0*/  ISETP.GE.AND P4, PT, R96, 0x1, PT ;  /* 0x000000016000780c */ /* 0x020fe40003f86270 */
[----:B------:R-:W-:-:S11]  /*05d0*/  MOV R97, RZ ;  /* 0x000000ff00617202 */ /* 0x000fd60000000f00 */
        /* <DEDUP_REMOVED lines=16> */
[----:B0-----:R-:W-:-:S05]  /*06e0*/  IMAD.WIDE.U32 R74, R101, 0x20, R74 ;  /* 0x00000020654a7825 */ /* 0x001fca00078e004a */
[----:B------:R-:W4:Y:S01]  /*06f0*/  LDG.E.128 R76, desc[UR4][R74.64] ;  /* 0x000000044a4c7981 */ /* 0x000f22000c1e1d00 */
[----:B-1----:R-:W-:-:S03]  /*0700*/  IMAD.WIDE.U32 R80, R103, 0x10, R80 ;  /* 0x0000001067507825 */ /* 0x002fc600078e0050 */
[----:B------:R0:W4:Y:S04]  /*0710*/  LDG.E.128 R84, desc[UR4][R74.64+0x10] ;  /* 0x000010044a547981 */ /* 0x000128000c1e1d00 */
[----:B------:R-:W4:Y:S01]  /*0720*/  LDG.E.128 R80, desc[UR4][R80.64] ;  /* 0x0000000450507981 */ /* 0x000f22000c1e1d00 */
[----:B---3--:R-:W-:-:S06]  /*0730*/  IMAD.WIDE.U32 R2, R94, 0x8, R2 ;  /* 0x000000085e027825 */ /* 0x008fcc00078e0002 */
[----:B------:R-:W3:Y:S01]  /*0740*/  LDG.E.64 R2, desc[UR4][R2.64] ;  /* 0x0000000402027981 */ /* 0x000ee2000c1e1b00 */
[----:B------:R-:W-:-:S04]  /*0750*/  ISETP.NE.U32.AND P0, PT, RZ, UR6, PT ;  /* 0x00000006ff007c0c */ /* 0x000fc8000bf05070 */
[----:B------:R-:W-:-:S13]  /*0760*/  ISETP.NE.AND.EX P0, PT, RZ, UR7, PT, P0 ;  /* 0x00000007ff007c0c */ /* 0x000fda000bf05300 */
[----:B------:R-:W5:Y:S04]  /*0770*/  @P0 LDG.E.128 R20, desc[UR4][R70.64] ;  /* 0x0000000446140981 */ /* 0x000f68000c1e1d00 */
[----:B------:R1:W5:Y:S01]  /*0780*/  @P0 LDG.E.128 R24, desc[UR4][R70.64+0x10] ;  /* 0x0000100446180981 */ /* 0x000362000c1e1d00 */
[----:B------:R-:W-:-:S04]  /*0790*/  ISETP.NE.AND P0, PT, R102, RZ, PT ;  /* 0x000000ff6600720c */ /* 0x000fc80003f05270 */
[----:B--2---:R-:W-:-:S05]  /*07a0*/  FSEL R68, R68, RZ, !P0 ;  /* 0x000000ff44447208 */ /* 0x004fca0004000000 */
[C---:B----4-:R-:W-:Y:S01]  /*07b0*/  FADD.FTZ R76, -R68.reuse, R76 ;  /* 0x0000004c444c7221 */ /* 0x050fe20000010100 */
[C---:B------:R-:W-:Y:S01]  /*07c0*/  FADD.FTZ R90, -R68.reuse, R77 ;  /* 0x0000004d445a7221 */ /* 0x040fe20000010100 */
[C---:B------:R-:W-:Y:S01]  /*07d0*/  FADD.FTZ R92, -R68.reuse, R78 ;  /* 0x0000004e445c7221 */ /* 0x040fe20000010100 */
[C---:B0-----:R-:W-:Y:S01]  /*07e0*/  FADD.FTZ R74, -R68.reuse, R79 ;  /* 0x0000004f444a7221 */ /* 0x041fe20000010100 */
[C---:B------:R-:W-:Y:S01]  /*07f0*/  FADD.FTZ R84, -R68.reuse, R84 ;  /* 0x0000005444547221 */ /* 0x040fe20000010100 */
[C---:B-1----:R-:W-:Y:S01]  /*0800*/  FADD.FTZ R70, -R68.reuse, R85 ;  /* 0x0000005544467221 */ /* 0x042fe20000010100 */
[C---:B------:R-:W-:Y:S01]  /*0810*/  FADD.FTZ R86, -R68.reuse, R86 ;  /* 0x0000005644567221 */ /* 0x040fe20000010100 */
[----:B------:R-:W-:Y:S01]  /*0820*/  FADD.FTZ R68, -R68, R87 ;  /* 0x0000005744447221 */ /* 0x000fe20000010100 */
[C---:B------:R-:W-:Y:S02]  /*0830*/  PRMT R88, R80.reuse, 0x7632, R88 ;  /* 0x0000763250587816 */ /* 0x040fe40000000058 */
[C---:B------:R-:W-:Y:S01]  /*0840*/  FMUL.FTZ R85, R99.reuse, R86 ;  /* 0x0000005663557220 */ /* 0x040fe20000410000 */
[----:B------:R-:W-:Y:S01]  /*0850*/  SHF.L.U32 R89, R80, 0x10, RZ ;  /* 0x0000001050597819 */ /* 0x000fe200000006ff */
[C---:B------:R-:W-:Y:S01]  /*0860*/  FMUL.FTZ R86, R99.reuse, R68 ;  /* 0x0000004463567220 */ /* 0x040fe20000410000 */
[----:B------:R-:W-:Y:S01]  /*0870*/  SHF.L.U32 R68, R88, 0x10, RZ ;  /* 0x0000001058447819 */ /* 0x000fe200000006ff */
[----:B------:R-:W-:Y:S01]  /*0880*/  FMUL.FTZ R80, R99, R90 ;  /* 0x0000005a63507220 */ /* 0x000fe20000410000 */
[----:B------:R-:W-:-:S02]  /*0890*/  PRMT R71, R82, 0x7632, R71 ;  /* 0x0000763252477816 */ /* 0x000fc40000000047 */
[--C-:B---3--:R-:W-:Y:S01]  /*08a0*/  SHF.R.U64 R87, R2, 0x18, R3.reuse ;  /* 0x0000001802577819 */ /* 0x108fe20000001203 */
[----:B------:R-:W-:Y:S01]  /*08b0*/  FMUL.FTZ R88, R4, R89 ;  /* 0x0000005904587220 */ /* 0x000fe20000410000 */
[C-C-:B------:R-:W-:Y:S02]  /*08c0*/  SHF.R.U64 R94, R2.reuse, 0x8, R3.reuse ;  /* 0x00000008025e7819 */ /* 0x140fe40000001203 */
[--C-:B------:R-:W-:Y:S02]  /*08d0*/  SHF.R.U64 R75, R2, 0x10, R3.reuse ;  /* 0x00000010024b7819 */ /* 0x100fe40000001203 */
[--C-:B------:R-:W-:Y:S02]  /*08e0*/  SHF.R.U32.HI R77, RZ, 0x8, R3.reuse ;  /* 0x00000008ff4d7819 */ /* 0x100fe40000011603 */
[--C-:B------:R-:W-:Y:S02]  /*08f0*/  SHF.R.U32.HI R78, RZ, 0x10, R3.reuse ;  /* 0x00000010ff4e7819 */ /* 0x100fe40000011603 */
[----:B------:R-:W-:-:S02]  /*0900*/  SHF.R.U32.HI R79, RZ, 0x18, R3 ;  /* 0x00000018ff4f7819 */ /* 0x000fc40000011603 */
[----:B------:R-:W-:Y:S01]  /*0910*/  PRMT R72, R3, 0x7610, R72 ;  /* 0x0000761003487816 */ /* 0x000fe20000000048 */
[C---:B------:R-:W-:Y:S01]  /*0920*/  FMUL.FTZ R3, R99.reuse, R76 ;  /* 0x0000004c63037220 */ /* 0x040fe20000410000 */
[----:B------:R-:W-:Y:S01]  /*0930*/  SHF.L.U32 R95, R82, 0x10, RZ ;  /* 0x00000010525f7819 */ /* 0x000fe200000006ff */
[----:B------:R-:W-:Y:S01]  /*0940*/  FMUL.FTZ R82, R99, R74 ;  /* 0x0000004a63527220 */ /* 0x000fe20000410000 */
[----:B------:R-:W-:Y:S01]  /*0950*/  PRMT R91, R81, 0x7632, R91 ;  /* 0x00007632515b7816 */ /* 0x000fe2000000005b */
[-C--:B------:R-:W-:Y:S01]  /*0960*/  FFMA.FTZ R29, R80, R68.reuse, R29 ;  /* 0x00000044501d7223 */ /* 0x080fe2000001001d */
[----:B------:R-:W-:Y:S01]  /*0970*/  PRMT R76, R87, 0x7610, R76 ;  /* 0x00007610574c7816 */ /* 0x000fe2000000004c */
[----:B------:R-:W-:Y:S01]  /*0980*/  FADD.FTZ R37, R37, R68 ;  /* 0x0000004425257221 */ /* 0x000fe20000010000 */
[----:B------:R-:W-:Y:S01]  /*0990*/  PRMT R74, R94, 0x7610, R74 ;  /* 0x000076105e4a7816 */ /* 0x000fe2000000004a */
[----:B------:R-:W-:Y:S01]  /*09a0*/  FMUL.FTZ R87, R5, R68 ;  /* 0x0000004405577220 */ /* 0x000fe20000410000 */
[C---:B------:R-:W-:Y:S01]  /*09b0*/  PRMT R97, R83.reuse, 0x7632, R97 ;  /* 0x0000763253617816 */ /* 0x040fe20000000061 */
[----:B------:R-:W-:Y:S01]  /*09c0*/  IMAD.U32 R69, R83, 0x10000, RZ ;  /* 0x0001000053457824 */ /* 0x000fe200078e00ff */
[----:B------:R-:W-:Y:S01]  /*09d0*/  SHF.L.U32 R94, R71, 0x10, RZ ;  /* 0x00000010475e7819 */ /* 0x000fe200000006ff */
[----:B------:R-:W-:Y:S01]  /*09e0*/  FADD.FTZ R68, RZ, R88 ;  /* 0x00000058ff447221 */ /* 0x000fe20000010000 */
[----:B------:R-:W-:-:S02]  /*09f0*/  IMAD.U32 R93, R81, 0x10000, RZ ;  /* 0x00010000515d7824 */ /* 0x000fc400078e00ff */
[----:B------:R-:W-:Y:S01]  /*0a00*/  FMUL.FTZ R83, R99, R84 ;  /* 0x0000005463537220 */ /* 0x000fe20000410000 */
[----:B------:R-:W-:Y:S01]  /*0a10*/  FFMA.FTZ R71, R3, R88, RZ ;  /* 0x0000005803477223 */ /* 0x000fe200000100ff */
[----:B------:R-:W-:Y:S01]  /*0a20*/  FMUL.FTZ R84, R99, R70 ;  /* 0x0000004663547220 */ /* 0x000fe20000410000 */
[----:B------:R-:W-:Y:S02]  /*0a30*/  IMAD.U32 R70, R91, 0x10000, RZ ;  /* 0x000100005b467824 */ /* 0x000fe400078e00ff */
[----:B------:R-:W-:Y:S01]  /*0a40*/  FADD.FTZ R91, R68, R87 ;  /* 0x00000057445b7221 */ /* 0x000fe20000010000 */
[----:B------:R-:W-:Y:S01]  /*0a50*/  FMUL.FTZ R81, R99, R92 ;  /* 0x0000005c63517220 */ /* 0x000fe20000410000 */
        /* <DEDUP_REMOVED lines=20> */
[----:B------:R-:W-:Y:S02]  /*0ba0*/  IMAD.U32 R104, R97, 0x10000, RZ ;  /* 0x0001000061687824 */ /* 0x000fe400078e00ff */
        /* <DEDUP_REMOVED lines=13> */
.L_x_3108:
[----:B------:R-:W-:Y:S05]  /*0c80*/  BSYNC B1 ;  /* 0x0000000000017941 */ /* 0x000fea0003800000 */
.L_x_3106:
        /* <DEDUP_REMOVED lines=20> */
.L_x_3160:
        /* <DEDUP_REMOVED lines=13> */
[----:B0-----:R-:W0:Y:S01]  /*0ea0*/  LDC.64 R94, c[0x0][0x308] ;  /* 0x0000c200ff5e7b82 */ /* 0x001e220000000a00 */
[----:B------:R-:W-:Y:S07]  /*0eb0*/  BSSY B2, `(.L_x_3112) ;  /* 0x000000c000027945 */ /* 0x000fee0003800000 */
[----:B------:R-:W1:Y:S08]  /*0ec0*/  @!P3 LDC.64 R96, c[0x0][0x2c8] ;  /* 0x0000b200ff60bb82 */ /* 0x000e700000000a00 */
[----:B------:R-:W2:Y:S01]  /*0ed0*/  @P4 LDC.64 R68, c[0x0][0x2f8] ;  /* 0x0000be00ff444b82 */ /* 0x000ea20000000a00 */
[----:B0-----:R-:W-:-:S04]  /*0ee0*/  ISETP.NE.U32.AND P0, PT, R94, RZ, PT ;  /* 0x000000ff5e00720c */ /* 0x001fc80003f05070 */
[----:B------:R-:W-:Y:S02]  /*0ef0*/  ISETP.NE.AND.EX P0, PT, R95, RZ, PT, P0 ;  /* 0x000000ff5f00720c */ /* 0x000fe40003f05300 */
[----:B-1----:R-:W-:-:S04]  /*0f00*/  @!P3 ISETP.NE.U32.AND P1, PT, R96, RZ, PT ;  /* 0x000000ff6000b20c */ /* 0x002fc80003f25070 */
[----:B------:R-:W-:-:S07]  /*0f10*/  @!P3 ISETP.NE.AND.EX P1, PT, R97, RZ, PT, P1 ;  /* 0x000000ff6100b20c */ /* 0x000fce0003f25310 */
[----:B------:R-:W0:Y:S01]  /*0f20*/  @P0 LDC.64 R70, c[0x0][0x308] ;  /* 0x0000c200ff460b82 */ /* 0x000e220000000a00 */
[----:B--2---:R-:W-:Y:S05]  /*0f30*/  @!P4 BRA `(.L_x_3113) ;  /* 0x00000000000cc947 */ /* 0x004fea0003800000 */
[----:B------:R-:W1:Y:S02]  /*0f40*/  LDC.64 R64, c[0x0][0x220] ;  /* 0x00008800ff407b82 */ /* 0x000e640000000a00 */
[----:B-1----:R-:W-:-:S06]  /*0f50*/  IMAD.WIDE.U32 R64, R103, 0x10, R64 ;  /* 0x0000001067407825 */ /* 0x002fcc00078e0040 */
[----:B------:R-:W5:Y:S02]  /*0f60*/  LDG.E.128 R64, desc[UR4][R64.64] ;  /* 0x0000000440407981 */ /* 0x000f64000c1e1d00 */
.L_x_3113:
[----:B------:R-:W-:Y:S05]  /*0f70*/  BSYNC B2 ;  /* 0x0000000000027941 */ /* 0x000fea0003800000 */
.L_x_3112:
[----:B------:R-:W-:Y:S01]  /*0f80*/  BSSY B2, `(.L_x_3114) ;  /* 0x000000d000027945 */ /* 0x000fe20003800000 */
[----:B-----5:R-:W-:-:S03]  /*0f90*/  @!P3 FSEL R107, R20, RZ, P1 ;  /* 0x000000ff146bb208 */ /* 0x020fc60000800000 */
[----:B------:R-:W-:Y:S05]  /*0fa0*/  @!P3 BRA `(.L_x_3115) ;  /* 0x000000000028b947 */ /* 0x000fea0003800000 */
[----:B------:R-:W-:Y:S01]  /*0fb0*/  MOV R96, UR6 ;  /* 0x0000000600607c02 */ /* 0x000fe20008000f00 */
[----:B------:R-:W-:Y:S01]  /*0fc0*/  IMAD.U32 R97, RZ, RZ, UR7 ;  /* 0x00000007ff617e24 */ /* 0x000fe2000f8e00ff */
[----:B------:R-:W-:Y:S02]  /*0fd0*/  ISETP.NE.AND P5, PT, R102, RZ, PT ;  /* 0x000000ff6600720c */ /* 0x000fe40003fa5270 */
[----:B------:R-:W-:Y:S02]  /*0fe0*/  ISETP.NE.U32.AND P1, PT, R96, RZ, PT ;  /* 0x000000ff6000720c */ /* 0x000fe40003f25070 */
[----:B------:R-:W-:Y:S02]  /*0ff0*/  FSEL R106, R104, RZ, !P5 ;  /* 0x000000ff686a7208 */ /* 0x000fe40006800000 */
[----:B------:R-:W-:-:S03]  /*1000*/  ISETP.NE.AND.EX P1, PT, R97, RZ, PT, P1 ;  /* 0x000000ff6100720c */ /* 0x000fc60003f25310 */
[----:B------:R-:W-:-:S04]  /*1010*/  FFMA.FTZ R107, R3, R105, R106 ;  /* 0x00000069036b7223 */ /* 0x000fc8000001006a */
[----:B------:R-:W-:-:S04]  /*1020*/  FADD.FTZ R106, R88, -R107 ;  /* 0x8000006b586a7221 */ /* 0x000fc80000010000 */
[----:B------:R-:W-:-:S04]  /*1030*/  FMUL.FTZ R107, R99, R106 ;  /* 0x0000006a636b7220 */ /* 0x000fc80000410000 */
[----:B------:R-:W-:-:S07]  /*1040*/  @P1 FADD.FTZ R107, R20, R107 ;  /* 0x0000006b146b1221 */ /* 0x000fce0000010000 */
.L_x_3115:
[----:B------:R-:W-:Y:S05]  /*1050*/  BSYNC B2 ;  /* 0x0000000000027941 */ /* 0x000fea0003800000 */
.L_x_3114:
[----:B------:R-:W-:Y:S04]  /*1060*/  BSSY B2, `(.L_x_3116) ;  /* 0x000000d000027945 */ /* 0x000fe80003800000 */
[----:B------:R-:W-:Y:S05]  /*1070*/  @!P4 BRA `(.L_x_3117) ;  /* 0x00000000002cc947 */ /* 0x000fea0003800000 */
[----:B------:R-:W-:Y:S01]  /*1080*/  LOP3.LUT P1, RZ, R2, 0xff, RZ, 0xc0, !PT ;  /* 0x000000ff02ff7812 */ /* 0x000fe2000782c0ff */
[----:B------:R-:W-:Y:S01]  /*1090*/  FMUL.FTZ R106, R107, UR11 ;  /* 0x0000000b6b6a7c20 */ /* 0x000fe20008410000 */
[----:B------:R-:W-:-:S03]  /*10a0*/  HFMA2.MMA R109, -RZ, RZ, 0, 0 ;  /* 0x00000000ff6d7435 */ /* 0x000fc600000001ff */
[----:B------:R-:W-:-:S04]  /*10b0*/  FMUL.FTZ R111, R106, UR10 ;  /* 0x0000000a6a6f7c20 */ /* 0x000fc80008410000 */
[----:B------:R-:W-:-:S04]  /*10c0*/  FMUL.FTZ R108, R16, R111 ;  /* 0x0000006f106c7220 */ /* 0x000fc80000410000 */
[----:B------:R-:W-:Y:S01]  /*10d0*/  @P1 IMAD.U32 R106, R64, 0x10000, RZ ;  /* 0x00010000406a1824 */ /* 0x000fe200078e00ff */
[----:B------:R-:W-:-:S03]  /*10e0*/  FSEL R108, R108, RZ, P1 ;  /* 0x000000ff6c6c7208 */ /* 0x000fc60000800000 */
[----:B------:R-:W-:Y:S01]  /*10f0*/  @P1 FMUL.FTZ R109, R111, R106 ;  /* 0x0000006a6f6d1220 */ /* 0x000fe20000410000 */
[----:B------:R-:W-:-:S03]  /*1100*/  F2FP.BF16.F32.PACK_AB R108, RZ, R108 ;  /* 0x0000006cff6c723e */ /* 0x000fc600000010ff */
[----:B------:R-:W-:Y:S01]  /*1110*/  FADD.FTZ R44, R44, R109 ;  /* 0x0000006d2c2c7221 */ /* 0x000fe20000010000 */
[----:B------:R-:W-:-:S07]  /*1120*/  PRMT R52, R108, 0x7610, R52 ;  /* 0x000076106c347816 */ /* 0x000fce0000000034 */
.L_x_3117:
[----:B------:R-:W-:Y:S05]  /*1130*/  BSYNC B2 ;  /* 0x0000000000027941 */ /* 0x000fea0003800000 */
.L_x_3116:
[----:B------:R-:W-:Y:S01]  /*1140*/  @!P3 ISETP.NE.U32.AND P1, PT, R96, RZ, PT ;  /* 0x000000ff6000b20c */ /* 0x000fe20003f25070 */
[----:B------:R-:W-:Y:S03]  /*1150*/  BSSY B2, `(.L_x_3118) ;  /* 0x000000c000027945 */ /* 0x000fe60003800000 */
[----:B------:R-:W-:-:S04]  /*1160*/  @!P3 ISETP.NE.AND.EX P1, PT, R97, RZ, PT, P1 ;  /* 0x000000ff6100b20c */ /* 0x000fc80003f25310 */
[----:B------:R-:W-:Y:S01]  /*1170*/  @!P3 FSEL R106, R21, RZ, P1 ;  /* 0x000000ff156ab208 */ /* 0x000fe20000800000 */
[----:B------:R-:W-:Y:S08]  /*1180*/  @!P3 BRA `(.L_x_3119) ;  /* 0x000000000020b947 */ /* 0x000ff00003800000 */
        /* <DEDUP_REMOVED lines=8> */
.L_x_3119:
[----:B------:R-:W-:Y:S05]  /*1210*/  BSYNC B2 ;  /* 0x0000000000027941 */ /* 0x000fea0003800000 */
.L_x_3118:
[----:B------:R-:W-:Y:S04]  /*1220*/  BSSY B2, `(.L_x_3120) ;  /* 0x000000e000027945 */ /* 0x000fe80003800000 */
[----:B------:R-:W-:Y:S05]  /*1230*/  @!P4 BRA `(.L_x_3121) ;  /* 0x000000000030c947 */ /* 0x000fea0003800000 */
[----:B------:R-:W-:Y:S01]  /*1240*/  LOP3.LUT P1, RZ, R74, 0xff, RZ, 0xc0, !PT ;  /* 0x000000ff4aff7812 */ /* 0x000fe2000782c0ff */
[----:B------:R-:W-:-:S04]  /*1250*/  FMUL.FTZ R108, R106, UR11 ;  /* 0x0000000b6a6c7c20 */ /* 0x000fc80008410000 */
[----:B------:R-:W-:Y:S01]  /*1260*/  FMUL.FTZ R112, R108, UR10 ;  /* 0x0000000a6c707c20 */ /* 0x000fe20008410000 */
[----:B------:R-:W-:-:S03]  /*1270*/  MOV R108, RZ ;  /* 0x000000ff006c7202 */ /* 0x000fc60000000f00 */
[----:B------:R-:W-:-:S04]  /*1280*/  FMUL.FTZ R110, R17, R112 ;  /* 0x00000070116e7220 */ /* 0x000fc80000410000 */
[----:B------:R-:W-:Y:S02]  /*1290*/  @P1 PRMT R109, R64, 0x7632, R109 ;  /* 0x00007632406d1816 */ /* 0x000fe4000000006d */
[----:B------:R-:W-:-:S03]  /*12a0*/  FSEL R110, R110, RZ, P1 ;  /* 0x000000ff6e6e7208 */ /* 0x000fc60000800000 */
[----:B------:R-:W-:Y:S01]  /*12b0*/  @P1 IMAD.U32 R109, R109, 0x10000, RZ ;  /* 0x000100006d6d1824 */ /* 0x000fe200078e00ff */
[----:B------:R-:W-:-:S03]  /*12c0*/  F2FP.BF16.F32.PACK_AB R110, RZ, R110 ;  /* 0x0000006eff6e723e */ /* 0x000fc600000010ff */
[----:B------:R-:W-:Y:S01]  /*12d0*/  @P1 FMUL.FTZ R108, R112, R109 ;  /* 0x0000006d706c1220 */ /* 0x000fe20000410000 */
[----:B------:R-:W-:-:S03]  /*12e0*/  PRMT R52, R52, 0x5410, R110 ;  /* 0x0000541034347816 */ /* 0x000fc6000000006e */
[----:B------:R-:W-:-:S07]  /*12f0*/  FADD.FTZ R45, R45, R108 ;  /* 0x0000006c2d2d7221 */ /* 0x000fce0000010000 */
.L_x_3121:
[----:B------:R-:W-:Y:S05]  /*1300*/  BSYNC B2 ;  /* 0x0000000000027941 */ /* 0x000fea0003800000 */
.L_x_3120:
        /* <DEDUP_REMOVED lines=13> */
.L_x_3123:
[----:B------:R-:W-:Y:S05]  /*13e0*/  BSYNC B2 ;  /* 0x0000000000027941 */ /* 0x000fea0003800000 */
.L_x_3122:
        /* <DEDUP_REMOVED lines=13> */
.L_x_3125:
[----:B------:R-:W-:Y:S05]  /*14c0*/  BSYNC B2 ;  /* 0x0000000000027941 */ /* 0x000fea0003800000 */
.L_x_3124:
        /* <DEDUP_REMOVED lines=13> */
.L_x_3127:
[----:B------:R-:W-:Y:S05]  /*15a0*/  BSYNC B2 ;  /* 0x0000000000027941 */ /* 0x000fea0003800000 */
.L_x_3126:
        /* <DEDUP_REMOVED lines=14> */
.L_x_3129:
[----:B------:R-:W-:Y:S05]  /*1690*/  BSYNC B2 ;  /* 0x0000000000027941 */ /* 0x000fea0003800000 */
.L_x_3128:
        /* <DEDUP_REMOVED lines=13> */
.L_x_3131:
[----:B------:R-:W-:Y:S05]  /*1770*/  BSYNC B2 ;  /* 0x0000000000027941 */ /* 0x000fea0003800000 */
.L_x_3130:
        /* <DEDUP_REMOVED lines=13> */
.L_x_3133:
[----:B------:R-:W-:Y:S05]  /*1850*/  BSYNC B2 ;  /* 0x0000000000027941 */ /* 0x000fea0003800000 */
.L_x_3132:
        /* <DEDUP_REMOVED lines=13> */
.L_x_3135:
[----:B------:R-:W-:Y:S05]  /*1930*/  BSYNC B2 ;  /* 0x0000000000027941 */ /* 0x000fea0003800000 */
.L_x_3134:
[----:B------:R-:W-:Y:S04]  /*1940*/  BSSY B2, `(.L_x_3136) ;  /* 0x000000e000027945 */ /* 0x000fe80003800000 */
[----:B------:R-:W-:Y:S05]  /*1950*/  @!P4 BRA `(.L_x_3137) ;  /* 0x000000000030c947 */ /* 0x000fea0003800000 */
[----:B------:R-:W-:Y:S01]  /*1960*/  LOP3.LUT P1, RZ, R77, 0xff, RZ, 0xc0, !PT ;  /* 0x000000ff4dff7812 */ /* 0x000fe2000782c0ff */
[----:B------:R-:W-:-:S04]  /*1970*/  FMUL.FTZ R112, R110, UR11 ;  /* 0x0000000b6e707c20 */ /* 0x000fc80008410000 */
[----:B------:R-:W-:Y:S01]  /*1980*/  FMUL.FTZ R116, R112, UR10 ;  /* 0x0000000a70747c20 */ /* 0x000fe20008410000 */
[----:B------:R-:W-:-:S03]  /*1990*/  IMAD.MOV.U32 R112, RZ, RZ, RZ ;  /* 0x000000ffff707224 */ /* 0x000fc600078e00ff */
[----:B------:R-:W-:-:S04]  /*19a0*/  FMUL.FTZ R114, R13, R116 ;  /* 0x000000740d727220 */ /* 0x000fc80000410000 */
[----:B------:R-:W-:Y:S02]  /*19b0*/  @P1 PRMT R113, R66, 0x7632, R113 ;  /* 0x0000763242711816 */ /* 0x000fe40000000071 */
[----:B------:R-:W-:Y:S02]  /*19c0*/  FSEL R114, R114, RZ, P1 ;  /* 0x000000ff72727208 */ /* 0x000fe40000800000 */
[----:B------:R-:W-:Y:S02]  /*19d0*/  @P1 SHF.L.U32 R113, R113, 0x10, RZ ;  /* 0x0000001071711819 */ /* 0x000fe400000006ff */
[----:B------:R-:W-:-:S03]  /*19e0*/  F2FP.BF16.F32.PACK_AB R114, RZ, R114 ;  /* 0x00000072ff72723e */ /* 0x000fc600000010ff */
[----:B------:R-:W-:Y:S01]  /*19f0*/  @P1 FMUL.FTZ R112, R116, R113 ;  /* 0x0000007174701220 */ /* 0x000fe20000410000 */
[----:B------:R-:W-:-:S03]  /*1a00*/  PRMT R54, R54, 0x5410, R114 ;  /* 0x0000541036367816 */ /* 0x000fc60000000072 */
[----:B------:R-:W-:-:S07]  /*1a10*/  FADD.FTZ R41, R41, R112 ;  /* 0x0000007029297221 */ /* 0x000fce0000010000 */
.L_x_3137:
[----:B------:R-:W-:Y:S05]  /*1a20*/  BSYNC B2 ;  /* 0x0000000000027941 */ /* 0x000fea0003800000 */
.L_x_3136:
[----:B------:R-:W-:Y:S01]  /*1a30*/  @!P3 ISETP.NE.U32.AND P5, PT, R96, RZ, PT ;  /* 0x000000ff6000b20c */ /* 0x000fe20003fa5070 */
[----:B------:R-:W-:Y:S01]  /*1a40*/  BSSY B2, `(.L_x_3138) ;  /* 0x000000d000027945 */ /* 0x000fe20003800000 */
[----:B------:R-:W-:Y:S02]  /*1a50*/  ISETP.NE.U32.AND P1, PT, R94, RZ, PT ;  /* 0x000000ff5e00720c */ /* 0x000fe40003f25070 */
        /* <DEDUP_REMOVED lines=11> */
.L_x_3139:
[----:B------:R-:W-:Y:S05]  /*1b10*/  BSYNC B2 ;  /* 0x0000000000027941 */ /* 0x000fea0003800000 */
.L_x_3138:
[----:B------:R-:W-:Y:S04]  /*1b20*/  BSSY B2, `(.L_x_3140) ;  /* 0x000000d000027945 */ /* 0x000fe80003800000 */
[----:B------:R-:W-:Y:S05]  /*1b30*/  @!P4 BRA `(.L_x_3141) ;  /* 0x00000000002cc947 */ /* 0x000fea0003800000 */
[----:B------:R-:W-:Y:S01]  /*1b40*/  LOP3.LUT P5, RZ, R78, 0xff, RZ, 0xc0, !PT ;  /* 0x000000ff4eff7812 */ /* 0x000fe200078ac0ff */
[----:B------:R-:W-:Y:S01]  /*1b50*/  FMUL.FTZ R94, R113, UR11 ;  /* 0x0000000b715e7c20 */ /* 0x000fe20008410000 */
[----:B------:R-:W-:-:S03]  /*1b60*/  MOV R115, RZ ;  /* 0x000000ff00737202 */ /* 0x000fc60000000f00 */
        /* <DEDUP_REMOVED lines=8> */
.L_x_3141:
[----:B------:R-:W-:Y:S05]  /*1bf0*/  BSYNC B2 ;  /* 0x0000000000027941 */ /* 0x000fea0003800000 */
.L_x_3140:
[----:B------:R-:W-:Y:S01]  /*1c00*/  @!P3 ISETP.NE.U32.AND P5, PT, R96, RZ, PT ;  /* 0x000000ff6000b20c */ /* 0x000fe20003fa5070 */
[----:B------:R-:W-:Y:S01]  /*1c10*/  BSSY B2, `(.L_x_3142) ;  /* 0x000000d000027945 */ /* 0x000fe20003800000 */
[----:B------:R-:W-:Y:S02]  /*1c20*/  ISETP.NE.AND.EX P1, PT, R95, RZ, PT, P1 ;  /* 0x000000ff5f00720c */ /* 0x000fe40003f25310 */
        /* <DEDUP_REMOVED lines=11> */
.L_x_3143:
[----:B------:R-:W-:Y:S05]  /*1ce0*/  BSYNC B2 ;  /* 0x0000000000027941 */ /* 0x000fea0003800000 */
.L_x_3142:
[----:B------:R-:W-:Y:S01]  /*1cf0*/  BSSY B2, `(.L_x_3144) ;  /* 0x0000018000027945 */ /* 0x000fe20003800000 */
[----:B0-----:R-:W-:Y:S01]  /*1d00*/  @P0 IMAD.WIDE.U32 R70, R101, 0x20, R70 ;  /* 0x0000002065460825 */ /* 0x001fe200078e0046 */
        /* <DEDUP_REMOVED lines=11> */
[----:B------:R-:W-:-:S04]  /*1dc0*/  FMUL.FTZ R94, R94, UR11 ;  /* 0x0000000b5e5e7c20 */ /* 0x000fc80008410000 */
[----:B------:R-:W-:Y:S01]  /*1dd0*/  FMUL.FTZ R104, R94, UR10 ;  /* 0x0000000a5e687c20 */ /* 0x000fe20008410000 */
[----:B------:R-:W-:-:S03]  /*1de0*/  HFMA2.MMA R94, -RZ, RZ, 0, 0 ;  /* 0x00000000ff5e7435 */ /* 0x000fc600000001ff */
        /* <DEDUP_REMOVED lines=8> */
.L_x_3145:
[----:B------:R-:W-:Y:S05]  /*1e70*/  BSYNC B2 ;  /* 0x0000000000027941 */ /* 0x000fea0003800000 */
.L_x_3144:
[----:B------:R1:W-:Y:S04]  /*1e80*/  @P0 STG.E.128 desc[UR4][R70.64], R56 ;  /* 0x0000003846000986 */ /* 0x0003e8000c101d04 */
[----:B------:R1:W-:Y:S04]  /*1e90*/  @P0 STG.E.128 desc[UR4][R70.64+0x10], R60 ;  /* 0x0000103c46000986 */ /* 0x0003e8000c101d04 */
[----:B------:R1:W-:Y:S02]  /*1ea0*/  @P4 STG.E.128 desc[UR4][R68.64], R52 ;  /* 0x0000003444004986 */ /* 0x0003e4000c101d04 */
.L_x_3111:
[----:B------:R-:W-:Y:S05]  /*1eb0*/  BSYNC B1 ;  /* 0x0000000000017941 */ /* 0x000fea0003800000 */
.L_x_3110:
[----:B-1----:R-:W1:Y:S02]  /*1ec0*/  LDC.64 R68, c[0x0][0x210] ;  /* 0x00008400ff447b82 */ /* 0x002e640000000a00 */
[----:B-1----:R-:W-:-:S04]  /*1ed0*/  LEA R73, R68, R73, 0x2 ;  /* 0x0000004944497211 */ /* 0x002fc800078e10ff */
[----:B------:R-:W-:-:S13]  /*1ee0*/  ISETP.GE.AND P0, PT, R73, R69, PT ;  /* 0x000000454900720c */ /* 0x000fda0003f06270 */
[----:B------:R-:W-:Y:S05]  /*1ef0*/  @!P0 BRA `(.L_x_3146) ;  /* 0xffffffe000f08947 */ /* 0x000fea000383ffff */
.L_x_3105:
[----:B------:R-:W-:Y:S05]  /*1f00*/  BSYNC B0 ;  /* 0x0000000000007941 */ /* 0x000fea0003800000 */
.L_x_3104:
[----:B------:R-:W1:Y:S01]  /*1f10*/  S2R R3, SR_CgaCtaId ;  /* 0x0000000000037919 */ /* 0x000e620000008800 */
[----:B------:R-:W-:Y:S01]  /*1f20*/  MOV R0, 0x400 ;  /* 0x0000040000007802 */ /* 0x000fe20000000f00 */
[----:B------:R-:W-:Y:S05]  /*1f30*/  WARPSYNC.ALL ;  /* 0x0000000000007948 */ /* 0x000fea0003800000 */
[----:B------:R-:W3:Y:S01]  /*1f40*/  S2R R55, SR_TID.X ;  /* 0x0000000000377919 */ /* 0x000ee20000002100 */
        /* <DEDUP_REMOVED lines=8> */
[----:B----45:R-:W-:-:S03]  /*1fd0*/  IMAD R20, R53, R100, RZ ;  /* 0x0000006435147224 */ /* 0x030fc600078e02ff */
        /* <DEDUP_REMOVED lines=85> */
.L_x_3148:
[----:B------:R-:W-:Y:S05]  /*2530*/  BSYNC B0 ;  /* 0x0000000000007941 */ /* 0x000fea0003800000 */
.L_x_3147:
        /* <DEDUP_REMOVED lines=10> */
.L_x_3109:
[----:B------:R-:W-:Y:S01]  /*25e0*/  HFMA2.MMA R108, -RZ, RZ, 0, 1.847743988037109375e-06 ;  /* 0x0000001fff6c7435 */ /* 0x000fe200000001ff */
[----:B------:R-:W-:Y:S01]  /*25f0*/  BSSY B1, `(.L_x_3149) ;  /* 0x0000007000017945 */ /* 0x000fe20003800000 */
[----:B------:R-:W-:Y:S01]  /*2600*/  MOV R106, R95 ;  /* 0x0000005f006a7202 */ /* 0x000fe20000000f00 */
[----:B------:R-:W-:Y:S02]  /*2610*/  IMAD.MOV.U32 R107, RZ, RZ, 0x1 ;  /* 0x00000001ff6b7424 */ /* 0x000fe400078e00ff */
[----:B------:R-:W-:-:S07]  /*2620*/  IMAD.MOV.U32 R103, RZ, RZ, -0x1 ;  /* 0xffffffffff677424 */ /* 0x000fce00078e00ff */
[----:B-----5:R-:W-:Y:S05]  /*2630*/  WARPSYNC.COLLECTIVE R103, `(.L_x_3150) ;  /* 0x0000000067087348 */ /* 0x020fea0003c00000 */
[----:B------:R0:W1:Y:S02]  /*2640*/  SHFL.BFLY P0, R105, R106, R107, R108 ;  /* 0x0c00006b6a697389 */ /* 0x000064000000006c */
[----:B01---5:R-:W-:Y:S01]  /*2650*/  ENDCOLLECTIVE ;  /* 0x000000000000791b */ /* 0x023fe20003800000 */
.L_x_3150:
[----:B------:R-:W-:Y:S05]  /*2660*/  BSYNC B1 ;  /* 0x0000000000017941 */ /* 0x000fea0003800000 */
.L_x_3149:
        /* <DEDUP_REMOVED lines=8> */
.L_x_3151:
[----:B------:R-:W-:-:S05]  /*26f0*/  FADD.FTZ R68, R68, R95 ;  /* 0x0000005f44447221 */ /* 0x000fca0000010000 */
[----:B------:R-:W-:Y:S01]  /*2700*/  MOV R106, R68 ;  /* 0x00000044006a7202 */ /* 0x000fe20000000f00 */
[----:B------:R-:W-:Y:S02]  /*2710*/  IMAD.MOV.U32 R107, RZ, RZ, 0x2 ;  /* 0x00000002ff6b7424 */ /* 0x000fe400078e00ff */
[----:B------:R-:W-:-:S07]  /*2720*/  IMAD.MOV.U32 R70, RZ, RZ, R105 ;  /* 0x000000ffff467224 */ /* 0x000fce00078e0069 */
[----:B------:R-:W-:Y:S05]  /*2730*/  WARPSYNC.COLLECTIVE R103, `(.L_x_3152) ;  /* 0x0000000067087348 */ /* 0x000fea0003c00000 */
[----:B------:R0:W1:Y:S02]  /*2740*/  SHFL.BFLY P0, R105, R106, R107, R108 ;  /* 0x0c00006b6a697389 */ /* 0x000064000000006c */
[----:B01----:R-:W-:Y:S01]  /*2750*/  ENDCOLLECTIVE ;  /* 0x000000000000791b */ /* 0x003fe20003800000 */
.L_x_3152:
[----:B------:R-:W-:-:S04]  /*2760*/  FADD.FTZ R70, R70, R97 ;  /* 0x0000006146467221 */ /* 0x000fc80000010000 */
[----:B------:R-:W-:Y:S01]  /*2770*/  IMAD.MOV.U32 R106, RZ, RZ, R70 ;  /* 0x000000ffff6a7224 */ /* 0x000fe200078e0046 */
[----:B------:R-:W-:-:S07]  /*2780*/  MOV R69, R105 ;  /* 0x0000006900457202 */ /* 0x000fce0000000f00 */
[----:B------:R-:W-:Y:S05]  /*2790*/  WARPSYNC.COLLECTIVE R103, `(.L_x_3153) ;  /* 0x0000000067087348 */ /* 0x000fea0003c00000 */
[----:B------:R0:W1:Y:S02]  /*27a0*/  SHFL.BFLY P0, R105, R106, R107, R108 ;  /* 0x0c00006b6a697389 */ /* 0x000064000000006c */
[----:B01----:R-:W-:Y:S01]  /*27b0*/  ENDCOLLECTIVE ;  /* 0x000000000000791b */ /* 0x003fe20003800000 */
.L_x_3153:
[----:B------:R-:W-:Y:S01]  /*27c0*/  FADD.FTZ R69, R68, R69 ;  /* 0x0000004544457221 */ /* 0x000fe20000010000 */
[----:B------:R-:W-:-:S03]  /*27d0*/  HFMA2.MMA R107, -RZ, RZ, 0, 2.384185791015625e-07 ;  /* 0x00000004ff6b7435 */ /* 0x000fc600000001ff */
[----:B------:R-:W-:Y:S01]  /*27e0*/  IMAD.MOV.U32 R106, RZ, RZ, R69 ;  /* 0x000000ffff6a7224 */ /* 0x000fe200078e0045 */
[----:B------:R-:W-:-:S07]  /*27f0*/  MOV R71, R105 ;  /* 0x0000006900477202 */ /* 0x000fce0000000f00 */
[----:B------:R-:W-:Y:S05]  /*2800*/  WARPSYNC.COLLECTIVE R103, `(.L_x_3154) ;  /* 0x0000000067087348 */ /* 0x000fea0003c00000 */
[----:B------:R0:W1:Y:S02]  /*2810*/  SHFL.BFLY P0, R105, R106, R107, R108 ;  /* 0x0c00006b6a697389 */ /* 0x000064000000006c */
[----:B01----:R-:W-:Y:S01]  /*2820*/  ENDCOLLECTIVE ;  /* 0x000000000000791b */ /* 0x003fe20003800000 */
.L_x_3154:
[----:B------:R-:W-:-:S04]  /*2830*/  FADD.FTZ R71, R70, R71 ;  /* 0x0000004746477221 */ /* 0x000fc80000010000 */
[----:B------:R-:W-:Y:S01]  /*2840*/  IMAD.MOV.U32 R106, RZ, RZ, R71 ;  /* 0x000000ffff6a7224 */ /* 0x000fe200078e0047 */
[----:B------:R-:W-:-:S07]  /*2850*/  MOV R94, R105 ;  /* 0x00000069005e7202 */ /* 0x000fce0000000f00 */
[----:B------:R-:W-:Y:S05]  /*2860*/  WARPSYNC.COLLECTIVE R103, `(.L_x_3155) ;  /* 0x0000000067087348 */ /* 0x000fea0003c00000 */
[----:B------:R0:W1:Y:S02]  /*2870*/  SHFL.BFLY P0, R105, R106, R107, R108 ;  /* 0x0c00006b6a697389 */ /* 0x000064000000006c */
[----:B01----:R-:W-:Y:S01]  /*2880*/  ENDCOLLECTIVE ;  /* 0x000000000000791b */ /* 0x003fe20003800000 */
.L_x_3155:
[----:B------:R-:W-:-:S05]  /*2890*/  FADD.FTZ R94, R69, R94 ;  /* 0x0000005e455e7221 */ /* 0x000fca0000010000 */
[----:B------:R-:W-:Y:S01]  /*28a0*/  MOV R106, R94 ;  /* 0x0000005e006a7202 */ /* 0x000fe20000000f00 */
[----:B------:R-:W-:Y:S01]  /*28b0*/  IMAD.MOV.U32 R107, RZ, RZ, 0x8 ;  /* 0x00000008ff6b7424 */ /* 0x000fe200078e00ff */
[----:B------:R-:W-:-:S07]  /*28c0*/  MOV R104, R105 ;  /* 0x0000006900687202 */ /* 0x000fce0000000f00 */
[----:B------:R-:W-:Y:S05]  /*28d0*/  WARPSYNC.COLLECTIVE R103, `(.L_x_3156) ;  /* 0x0000000067087348 */ /* 0x000fea0003c00000 */
[----:B------:R0:W1:Y:S02]  /*28e0*/  SHFL.BFLY P0, R105, R106, R107, R108 ;  /* 0x0c00006b6a697389 */ /* 0x000064000000006c */
[----:B01----:R-:W-:Y:S01]  /*28f0*/  ENDCOLLECTIVE ;  /* 0x000000000000791b */ /* 0x003fe20003800000 */
.L_x_3156:
[----:B------:R-:W-:-:S05]  /*2900*/  FADD.FTZ R104, R71, R104 ;  /* 0x0000006847687221 */ /* 0x000fca0000010000 */
[----:B------:R-:W-:Y:S02]  /*2910*/  MOV R106, R104 ;  /* 0x00000068006a7202 */ /* 0x000fe40000000f00 */
[----:B------:R-:W-:-:S07]  /*2920*/  MOV R95, R105 ;  /* 0x00000069005f7202 */ /* 0x000fce0000000f00 */
[----:B------:R-:W-:Y:S05]  /*2930*/  WARPSYNC.COLLECTIVE R103, `(.L_x_3157) ;  /* 0x0000000067087348 */ /* 0x000fea0003c00000 */
[----:B------:R0:W1:Y:S02]  /*2940*/  SHFL.BFLY P0, R105, R106, R107, R108 ;  /* 0x0c00006b6a697389 */ /* 0x000064000000006c */
[----:B01----:R-:W-:Y:S01]  /*2950*/  ENDCOLLECTIVE ;  /* 0x000000000000791b */ /* 0x003fe20003800000 */
.L_x_3157:
[----:B------:R-:W-:Y:S01]  /*2960*/  FADD.FTZ R95, R94, R95 ;  /* 0x0000005f5e5f7221 */ /* 0x000fe20000010000 */
[----:B------:R-:W-:-:S04]  /*2970*/  HFMA2.MMA R107, -RZ, RZ, 0, 9.5367431640625e-07 ;  /* 0x00000010ff6b7435 */ /* 0x000fc800000001ff */
[----:B------:R-:W-:Y:S01]  /*2980*/  MOV R106, R95 ;  /* 0x0000005f006a7202 */ /* 0x000fe20000000f00 */
[----:B------:R-:W-:-:S07]  /*2990*/  IMAD.MOV.U32 R97, RZ, RZ, R105 ;  /* 0x000000ffff617224 */ /* 0x000fce00078e0069 */
[----:B------:R-:W-:Y:S05]  /*29a0*/  WARPSYNC.COLLECTIVE R103, `(.L_x_3158) ;  /* 0x0000000067087348 */ /* 0x000fea0003c00000 */
[----:B------:R0:W1:Y:S02]  /*29b0*/  SHFL.BFLY P0, R105, R106, R107, R108 ;  /* 0x0c00006b6a697389 */ /* 0x000064000000006c */
[----:B01----:R-:W-:Y:S01]  /*29c0*/  ENDCOLLECTIVE ;  /* 0x000000000000791b */ /* 0x003fe20003800000 */
.L_x_3158:
[----:B------:R-:W-:-:S05]  /*29d0*/  FADD.FTZ R97, R104, R97 ;  /* 0x0000006168617221 */ /* 0x000fca0000010000 */
[----:B------:R-:W-:Y:S01]  /*29e0*/  MOV R106, R97 ;  /* 0x00000061006a7202 */ /* 0x000fe20000000f00 */
[----:B------:R-:W-:-:S07]  /*29f0*/  IMAD.MOV.U32 R68, RZ, RZ, R105 ;  /* 0x000000ffff447224 */ /* 0x000fce00078e0069 */
[----:B------:R-:W-:Y:S05]  /*2a00*/  WARPSYNC.COLLECTIVE R103, `(.L_x_3159) ;  /* 0x0000000067087348 */ /* 0x000fea0003c00000 */
[----:B------:R0:W1:Y:S02]  /*2a10*/  SHFL.BFLY P0, R105, R106, R107, R108 ;  /* 0x0c00006b6a697389 */ /* 0x000064000000006c */
[----:B01----:R-:W-:Y:S01]  /*2a20*/  ENDCOLLECTIVE ;  /* 0x000000000000791b */ /* 0x003fe20003800000 */
.L_x_3159:
[----:B------:R-:W-:Y:S01]  /*2a30*/  MOV R70, R105 ;  /* 0x0000006900467202 */ /* 0x000fe20000000f00 */
[----:B------:R-:W-:Y:S06]  /*2a40*/  BRA `(.L_x_3160) ;  /* 0xffffffe000e07947 */ /* 0x000fec000383ffff */
.L_x_3161:
        /* <DEDUP_REMOVED lines=11> */
.L_x_6561:


//--------------------- .text._ZN10layer_norm22ln_bwd_finalize_kernelINS_22Kernel_traits_finalizeILj256Ef13__nv_bfloat16fS2_fjLb1ELj1024ELj4ENS_18Kernel_traits_baseILj256EfS2_fS2_fjLj1024EEEEELb1ELb1EEEvNS_9BwdParamsE --------------------------
	.section	.text._ZN10layer_norm22ln_bwd_finalize_kernelINS_22Kernel_traits_finalizeILj256Ef13__nv_bfloat16fS2_fjLb1ELj1024ELj4ENS_18Kernel_traits_baseILj256EfS2_fS2_fjLj1024EEEEELb1ELb1EEEvNS_9BwdParamsE,"ax",@progbits
	.align	128
        .global         _ZN10layer_norm22ln_bwd_finalize_kernelINS_22Kernel_traits_finalizeILj256Ef13__nv_bfloat16fS2_fjLb1ELj1024ELj4ENS_18Kernel_traits_baseILj256EfS2_fS2_fjLj1024EEEEELb1ELb1EEEvNS_9BwdParamsE
        .type           _ZN10layer_norm22ln_bwd_finalize_kernelINS_22Kernel_traits_finalizeILj256Ef13__nv_bfloat16fS2_fjLb1ELj1024ELj4ENS_18Kernel_traits_baseILj256EfS2_fS2_fjLj1024EEEEELb1ELb1EEEvNS_9BwdParamsE,@function
        .size           _ZN10layer_norm22ln_bwd_finalize_kernelINS_22Kernel_traits_finalizeILj256Ef13__nv_bfloat16fS2_fjLb1ELj1024ELj4ENS_18Kernel_traits_baseILj256EfS2_fS2_fjLj1024EEEEELb1ELb1EEEvNS_9BwdParamsE,(.L_x_6562 - _ZN10layer_norm22ln_bwd_finalize_kernelINS_22Kernel_traits_finalizeILj256Ef13__nv_bfloat16fS2_fjLb1ELj1024ELj4ENS_18Kernel_traits_baseILj256EfS2_fS2_fjLj1024EEEEELb1ELb1EEEvNS_9BwdParamsE)
        .other          _ZN10layer_norm22ln_bwd_finalize_kernelINS_22Kernel_traits_finalizeILj256Ef13__nv_bfloat16fS2_fjLb1ELj1024ELj4ENS_18Kernel_traits_baseILj256EfS2_fS2_fjLj1024EEEEELb1ELb1EEEvNS_9BwdParamsE,@"STO_CUDA_ENTRY STV_DEFAULT"
_ZN10layer_norm22ln_bwd_finalize_kernelINS_22Kernel_traits_finalizeILj256Ef13__nv_bfloat16fS2_fjLb1ELj1024ELj4ENS_18Kernel_traits_baseILj256EfS2_fS2_fjLj1024EEEEELb1ELb1EEEvNS_9BwdParamsE:
.text._ZN10layer_norm22ln_bwd_finalize_kernelINS_22Kernel_traits_finalizeILj256Ef13__nv_bfloat16fS2_fjLb1ELj1024ELj4ENS_18Kernel_traits_baseILj256EfS2_fS2_fjLj1024EEEEELb1ELb1EEEvNS_9BwdParamsE:
        /* <DEDUP_REMOVED lines=25> */
.L_x_3173:
        /* <DEDUP_REMOVED lines=33> */
.L_x_3166:
        /* <DEDUP_REMOVED lines=49> */
.L_x_3165:
[----:B------:R-:W-:Y:S05]  /*06b0*/  BSYNC B1 ;  /* 0x0000000000017941 */ /* 0x000fea0003800000 */
.L_x_3164:
        /* <DEDUP_REMOVED lines=32> */
.L_x_3168:
[----:B------:R-:W-:Y:S05]  /*08c0*/  BSYNC B1 ;  /* 0x0000000000017941 */ /* 0x000fea0003800000 */
.L_x_3167:
        /* <DEDUP_REMOVED lines=16> */
.L_x_3163:
[----:B------:R-:W-:Y:S05]  /*09d0*/  BSYNC B0 ;  /* 0x0000000000007941 */ /* 0x000fea0003800000 */
.L_x_3162:
        /* <DEDUP_REMOVED lines=40> */
.L_x_3189:
        /* <DEDUP_REMOVED lines=8> */
.L_x_3169:
        /* <DEDUP_REMOVED lines=18> */
.L_x_3172:
[----:B------:R-:W-:Y:S05]  /*0e00*/  BSYNC B0 ;  /* 0x0000000000007941 */ /* 0x000fea0003800000 */
.L_x_3171:
[C---:B------:R-:W-:Y:S01]  /*0e10*/  ISETP.GT.U32.AND P1, PT, R4.reuse, -0x101, PT ;  /* 0xfffffeff0400780c */ /* 0x040fe20003f24070 */
[----:B------:R-:W-:Y:S01]  /*0e20*/  VIADD R4, R4, 0x100 ;  /* 0x0000010004047836 */ /* 0x000fe20000000000 */
[----:B------:R-:W-:-:S11]  /*0e30*/  IADD3 R5, R5, 0x80, RZ ;  /* 0x0000008005057810 */ /* 0x000fd60007ffe0ff */
[----:B------:R-:W-:Y:S05]  /*0e40*/  @P1 BRA `(.L_x_3173) ;  /* 0xfffffff000d01947 */ /* 0x000fea000383ffff */
[----:B------:R-:W-:Y:S05]  /*0e50*/  EXIT ;  /* 0x000000000000794d */ /* 0x000fea0003800000 */
.L_x_3170:
[----:B------:R-:W-:Y:S01]  /*0e60*/  HFMA2.MMA R22, -RZ, RZ, 0, 5.9604644775390625e-08 ;  /* 0x00000001ff167435 */ /* 0x000fe200000001ff */
[----:B---3--:R-:W-:Y:S02]  /*0e70*/  MOV R23, R8 ;  /* 0x0000000800177202 */ /* 0x008fe40000000f00 */
[----:B------:R-:W-:Y:S02]  /*0e80*/  MOV R25, 0x1f ;  /* 0x0000001f00197802 */ /* 0x000fe40000000f00 */
[----:B------:R-:W-:-:S07]  /*0e90*/  MOV R20, 0xffffffff ;  /* 0xffffffff00147802 */ /* 0x000fce0000000f00 */
[----:B012---:R-:W-:Y:S05]  /*0ea0*/  WARPSYNC.COLLECTIVE R20, `(.L_x_3174) ;  /* 0x0000000014087348 */ /* 0x007fea0003c00000 */
[----:B------:R3:W4:Y:S02]  /*0eb0*/  SHFL.BFLY P2, R21, R23, R22, R25 ;  /* 0x0c00001617157389 */ /* 0x0007240000040019 */
[----:B01234-:R-:W-:Y:S01]  /*0ec0*/  ENDCOLLECTIVE ;  /* 0x000000000000791b */ /* 0x01ffe20003800000 */
.L_x_3174:
[----:B------:R-:W-:Y:S01]  /*0ed0*/  HFMA2.MMA R22, -RZ, RZ, 0, 1.1920928955078125e-07 ;  /* 0x00000002ff167435 */ /* 0x000fe200000001ff */
[----:B------:R-:W-:-:S05]  /*0ee0*/  MOV R9, R21 ;  /* 0x0000001500097202 */ /* 0x000fca0000000f00 */
[----:B------:R-:W-:-:S05]  /*0ef0*/  FADD.FTZ R9, R8, R9 ;  /* 0x0000000908097221 */ /* 0x000fca0000010000 */
[----:B------:R-:W-:-:S07]  /*0f00*/  MOV R23, R9 ;  /* 0x0000000900177202 */ /* 0x000fce0000000f00 */
[----:B------:R-:W-:Y:S05]  /*0f10*/  WARPSYNC.COLLECTIVE R20, `(.L_x_3175) ;  /* 0x0000000014087348 */ /* 0x000fea0003c00000 */
[----:B------:R0:W1:Y:S02]  /*0f20*/  SHFL.BFLY P2, R21, R23, R22, R25 ;  /* 0x0c00001617157389 */ /* 0x0000640000040019 */
[----:B01----:R-:W-:Y:S01]  /*0f30*/  ENDCOLLECTIVE ;  /* 0x000000000000791b */ /* 0x003fe20003800000 */
.L_x_3175:
[----:B------:R-:W-:Y:S01]  /*0f40*/  HFMA2.MMA R22, -RZ, RZ, 0, 2.384185791015625e-07 ;  /* 0x00000004ff167435 */ /* 0x000fe200000001ff */
[----:B------:R-:W-:-:S04]  /*0f50*/  IMAD.MOV.U32 R12, RZ, RZ, R21 ;  /* 0x000000ffff0c7224 */ /* 0x000fc800078e0015 */
[----:B------:R-:W-:-:S05]  /*0f60*/  FADD.FTZ R12, R9, R12 ;  /* 0x0000000c090c7221 */ /* 0x000fca0000010000 */
[----:B------:R-:W-:-:S07]  /*0f70*/  MOV R23, R12 ;  /* 0x0000000c00177202 */ /* 0x000fce0000000f00 */
[----:B------:R-:W-:Y:S05]  /*0f80*/  WARPSYNC.COLLECTIVE R20, `(.L_x_3176) ;  /* 0x0000000014087348 */ /* 0x000fea0003c00000 */
[----:B------:R0:W1:Y:S02]  /*0f90*/  SHFL.BFLY P2, R21, R23, R22, R25 ;  /* 0x0c00001617157389 */ /* 0x0000640000040019 */
[----:B01----:R-:W-:Y:S01]  /*0fa0*/  ENDCOLLECTIVE ;  /* 0x000000000000791b */ /* 0x003fe20003800000 */
.L_x_3176:
[----:B------:R-:W-:Y:S01]  /*0fb0*/  HFMA2.MMA R22, -RZ, RZ, 0, 4.76837158203125e-07 ;  /* 0x00000008ff167435 */ /* 0x000fe200000001ff */
[----:B------:R-:W-:-:S05]  /*0fc0*/  MOV R13, R21 ;  /* 0x00000015000d7202 */ /* 0x000fca0000000f00 */
[----:B------:R-:W-:-:S05]  /*0fd0*/  FADD.FTZ R13, R12, R13 ;  /* 0x0000000d0c0d7221 */ /* 0x000fca0000010000 */
[----:B------:R-:W-:-:S07]  /*0fe0*/  MOV R23, R13 ;  /* 0x0000000d00177202 */ /* 0x000fce0000000f00 */
[----:B------:R-:W-:Y:S05]  /*0ff0*/  WARPSYNC.COLLECTIVE R20, `(.L_x_3177) ;  /* 0x0000000014087348 */ /* 0x000fea0003c00000 */
[----:B------:R0:W1:Y:S02]  /*1000*/  SHFL.BFLY P2, R21, R23, R22, R25 ;  /* 0x0c00001617157389 */ /* 0x0000640000040019 */
[----:B01----:R-:W-:Y:S01]  /*1010*/  ENDCOLLECTIVE ;  /* 0x000000000000791b */ /* 0x003fe20003800000 */
.L_x_3177:
[----:B------:R-:W-:Y:S01]  /*1020*/  HFMA2.MMA R22, -RZ, RZ, 0, 9.5367431640625e-07 ;  /* 0x00000010ff167435 */ /* 0x000fe200000001ff */
[----:B------:R-:W-:-:S05]  /*1030*/  MOV R8, R21 ;  /* 0x0000001500087202 */ /* 0x000fca0000000f00 */
[----:B------:R-:W-:-:S05]  /*1040*/  FADD.FTZ R9, R13, R8 ;  /* 0x000000080d097221 */ /* 0x000fca0000010000 */
[----:B------:R-:W-:-:S07]  /*1050*/  MOV R23, R9 ;  /* 0x0000000900177202 */ /* 0x000fce0000000f00 */
[----:B------:R-:W-:Y:S05]  /*1060*/  WARPSYNC.COLLECTIVE R20, `(.L_x_3178) ;  /* 0x0000000014087348 */ /* 0x000fea0003c00000 */
[----:B------:R0:W1:Y:S02]  /*1070*/  SHFL.BFLY P2, R21, R23, R22, R25 ;  /* 0x0c00001617157389 */ /* 0x0000640000040019 */
[----:B01----:R-:W-:Y:S01]  /*1080*/  ENDCOLLECTIVE ;  /* 0x000000000000791b */ /* 0x003fe20003800000 */
.L_x_3178:
[----:B------:R-:W-:Y:S01]  /*1090*/  HFMA2.MMA R22, -RZ, RZ, 0, 5.9604644775390625e-08 ;  /* 0x00000001ff167435 */ /* 0x000fe200000001ff */
[----:B------:R-:W-:Y:S01]  /*10a0*/  IMAD.MOV.U32 R23, RZ, RZ, R11 ;  /* 0x000000ffff177224 */ /* 0x000fe200078e000b */
[----:B------:R-:W-:-:S09]  /*10b0*/  MOV R8, R21 ;  /* 0x0000001500087202 */ /* 0x000fd20000000f00 */
[----:B------:R-:W-:Y:S05]  /*10c0*/  WARPSYNC.COLLECTIVE R20, `(.L_x_3179) ;  /* 0x0000000014087348 */ /* 0x000fea0003c00000 */
[----:B------:R0:W1:Y:S02]  /*10d0*/  SHFL.BFLY P2, R21, R23, R22, R25 ;  /* 0x0c00001617157389 */ /* 0x0000640000040019 */
[----:B01----:R-:W-:Y:S01]  /*10e0*/  ENDCOLLECTIVE ;  /* 0x000000000000791b */ /* 0x003fe20003800000 */
.L_x_3179:
[----:B------:R-:W-:Y:S01]  /*10f0*/  HFMA2.MMA R22, -RZ, RZ, 0, 1.1920928955078125e-07 ;  /* 0x00000002ff167435 */ /* 0x000fe200000001ff */
[----:B------:R-:W-:-:S05]  /*1100*/  MOV R12, R21 ;  /* 0x00000015000c7202 */ /* 0x000fca0000000f00 */
[----:B------:R-:W-:-:S05]  /*1110*/  FADD.FTZ R14, R11, R12 ;  /* 0x0000000c0b0e7221 */ /* 0x000fca0000010000 */
[----:B------:R-:W-:-:S07]  /*1120*/  MOV R23, R14 ;  /* 0x0000000e00177202 */ /* 0x000fce0000000f00 */
[----:B------:R-:W-:Y:S05]  /*1130*/  WARPSYNC.COLLECTIVE R20, `(.L_x_3180) ;  /* 0x0000000014087348 */ /* 0x000fea0003c00000 */
[----:B------:R0:W1:Y:S02]  /*1140*/  SHFL.BFLY P2, R21, R23, R22, R25 ;  /* 0x0c00001617157389 */ /* 0x0000640000040019 */
[----:B01----:R-:W-:Y:S01]  /*1150*/  ENDCOLLECTIVE ;  /* 0x000000000000791b */ /* 0x003fe20003800000 */
.L_x_3180:
[----:B------:R-:W-:Y:S01]  /*1160*/  HFMA2.MMA R22, -RZ, RZ, 0, 2.384185791015625e-07 ;  /* 0x00000004ff167435 */ /* 0x000fe200000001ff */
[----:B------:R-:W-:-:S05]  /*1170*/  MOV R13, R21 ;  /* 0x00000015000d7202 */ /* 0x000fca0000000f00 */
[----:B------:R-:W-:-:S05]  /*1180*/  FADD.FTZ R15, R14, R13 ;  /* 0x0000000d0e0f7221 */ /* 0x000fca0000010000 */
[----:B------:R-:W-:-:S07]  /*1190*/  MOV R23, R15 ;  /* 0x0000000f00177202 */ /* 0x000fce0000000f00 */
[----:B------:R-:W-:Y:S05]  /*11a0*/  WARPSYNC.COLLECTIVE R20, `(.L_x_3181) ;  /* 0x0000000014087348 */ /* 0x000fea0003c00000 */
[----:B------:R0:W1:Y:S02]  /*11b0*/  SHFL.BFLY P2, R21, R23, R22, R25 ;  /* 0x0c00001617157389 */ /* 0x0000640000040019 */
[----:B01----:R-:W-:Y:S01]  /*11c0*/  ENDCOLLECTIVE ;  /* 0x000000000000791b */ /* 0x003fe20003800000 */
.L_x_3181:
[----:B------:R-:W-:Y:S01]  /*11d0*/  IMAD.MOV.U32 R22, RZ, RZ, 0x8 ;  /* 0x00000008ff167424 */ /* 0x000fe200078e00ff */
[----:B------:R-:W-:-:S05]  /*11e0*/  MOV R16, R21 ;  /* 0x0000001500107202 */ /* 0x000fca0000000f00 */
[----:B------:R-:W-:-:S05]  /*11f0*/  FADD.FTZ R16, R15, R16 ;  /* 0x000000100f107221 */ /* 0x000fca0000010000 */
[----:B------:R-:W-:-:S07]  /*1200*/  MOV R23, R16 ;  /* 0x0000001000177202 */ /* 0x000fce0000000f00 */
[----:B------:R-:W-:Y:S05]  /*1210*/  WARPSYNC.COLLECTIVE R20, `(.L_x_3182) ;  /* 0x0000000014087348 */ /* 0x000fea0003c00000 */
[----:B------:R0:W1:Y:S02]  /*1220*/  SHFL.BFLY P2, R21, R23, R22, R25 ;  /* 0x0c00001617157389 */ /* 0x0000640000040019 */
[----:B01----:R-:W-:Y:S01]  /*1230*/  ENDCOLLECTIVE ;  /* 0x000000000000791b */ /* 0x003fe20003800000 */
.L_x_3182:
[----:B------:R-:W-:Y:S01]  /*1240*/  HFMA2.MMA R22, -RZ, RZ, 0, 9.5367431640625e-07 ;  /* 0x00000010ff167435 */ /* 0x000fe200000001ff */
[----:B------:R-:W-:-:S05]  /*1250*/  MOV R11, R21 ;  /* 0x00000015000b7202 */ /* 0x000fca0000000f00 */
[----:B------:R-:W-:-:S05]  /*1260*/  FADD.FTZ R11, R16, R11 ;  /* 0x0000000b100b7221 */ /* 0x000fca0000010000 */
[----:B------:R-:W-:-:S07]  /*1270*/  MOV R23, R11 ;  /* 0x0000000b00177202 */ /* 0x000fce0000000f00 */
[----:B------:R-:W-:Y:S05]  /*1280*/  WARPSYNC.COLLECTIVE R20, `(.L_x_3183) ;  /* 0x0000000014087348 */ /* 0x000fea0003c00000 */
[----:B------:R0:W1:Y:S02]  /*1290*/  SHFL.BFLY P2, R21, R23, R22, R25 ;  /* 0x0c00001617157389 */ /* 0x0000640000040019 */
[----:B01----:R-:W-:Y:S01]  /*12a0*/  ENDCOLLECTIVE ;  /* 0x000000000000791b */ /* 0x003fe20003800000 */
.L_x_3183:
[----:B------:R-:W-:Y:S01]  /*12b0*/  HFMA2.MMA R22, -RZ, RZ, 0, 5.9604644775390625e-08 ;  /* 0x00000001ff167435 */ /* 0x000fe200000001ff */
[----:B------:R-:W-:Y:S02]  /*12c0*/  MOV R23, R10 ;  /* 0x0000000a00177202 */ /* 0x000fe40000000f00 */
[----:B------:R-:W-:-:S08]  /*12d0*/  MOV R12, R21 ;  /* 0x00000015000c7202 */ /* 0x000fd00000000f00 */
[----:B------:R-:W-:Y:S05]  /*12e0*/  WARPSYNC.COLLECTIVE R20, `(.L_x_3184) ;  /* 0x0000000014087348 */ /* 0x000fea0003c00000 */
[----:B------:R0:W1:Y:S02]  /*12f0*/  SHFL.BFLY P2, R21, R23, R22, R25 ;  /* 0x0c00001617157389 */ /* 0x0000640000040019 */
[----:B01----:R-:W-:Y:S01]  /*1300*/  ENDCOLLECTIVE ;  /* 0x000000000000791b */ /* 0x003fe20003800000 */
.L_x_3184:
[----:B------:R-:W-:Y:S01]  /*1310*/  HFMA2.MMA R22, -RZ, RZ, 0, 1.1920928955078125e-07 ;  /* 0x00000002ff167435 */ /* 0x000fe200000001ff */
[----:B------:R-:W-:-:S05]  /*1320*/  MOV R13, R21 ;  /* 0x00000015000d7202 */ /* 0x000fca0000000f00 */
[----:B------:R-:W-:-:S05]  /*1330*/  FADD.FTZ R17, R10, R13 ;  /* 0x0000000d0a117221 */ /* 0x000fca0000010000 */
[----:B------:R-:W-:-:S07]  /*1340*/  MOV R23, R17 ;  /* 0x0000001100177202 */ /* 0x000fce0000000f00 */
[----:B------:R-:W-:Y:S05]  /*1350*/  WARPSYNC.COLLECTIVE R20, `(.L_x_3185) ;  /* 0x0000000014087348 */ /* 0x000fea0003c00000 */
[----:B------:R0:W1:Y:S02]  /*1360*/  SHFL.BFLY P2, R21, R23, R22, R25 ;  /* 0x0c00001617157389 */ /* 0x0000640000040019 */
[----:B01----:R-:W-:Y:S01]  /*1370*/  ENDCOLLECTIVE ;  /* 0x000000000000791b */ /* 0x003fe20003800000 */
.L_x_3185:
[----:B------:R-:W-:Y:S01]  /*1380*/  HFMA2.MMA R22, -RZ, RZ, 0, 2.384185791015625e-07 ;  /* 0x00000004ff167435 */ /* 0x000fe200000001ff */
[----:B------:R-:W-:-:S04]  /*1390*/  IMAD.MOV.U32 R16, RZ, RZ, R21 ;  /* 0x000000ffff107224 */ /* 0x000fc800078e0015 */
[----:B------:R-:W-:-:S05]  /*13a0*/  FADD.FTZ R18, R17, R16 ;  /* 0x0000001011127221 */ /* 0x000fca0000010000 */
[----:B------:R-:W-:-:S07]  /*13b0*/  MOV R23, R18 ;  /* 0x0000001200177202 */ /* 0x000fce0000000f00 */
[----:B------:R-:W-:Y:S05]  /*13c0*/  WARPSYNC.COLLECTIVE R20, `(.L_x_3186) ;  /* 0x0000000014087348 */ /* 0x000fea0003c00000 */
[----:B------:R0:W1:Y:S02]  /*13d0*/  SHFL.BFLY P2, R21, R23, R22, R25 ;  /* 0x0c00001617157389 */ /* 0x0000640000040019 */
[----:B01----:R-:W-:Y:S01]  /*13e0*/  ENDCOLLECTIVE ;  /* 0x000000000000791b */ /* 0x003fe20003800000 */
.L_x_3186:
[----:B------:R-:W-:Y:S01]  /*13f0*/  HFMA2.MMA R22, -RZ, RZ, 0, 4.76837158203125e-07 ;  /* 0x00000008ff167435 */ /* 0x000fe200000001ff */
[----:B------:R-:W-:-:S05]  /*1400*/  MOV R19, R21 ;  /* 0x0000001500137202 */ /* 0x000fca0000000f00 */
[----:B------:R-:W-:-:S05]  /*1410*/  FADD.FTZ R19, R18, R19 ;  /* 0x0000001312137221 */ /* 0x000fca0000010000 */
[----:B------:R-:W-:-:S07]  /*1420*/  MOV R23, R19 ;  /* 0x0000001300177202 */ /* 0x000fce0000000f00 */
[----:B------:R-:W-:Y:S05]  /*1430*/  WARPSYNC.COLLECTIVE R20, `(.L_x_3187) ;  /* 0x0000000014087348 */ /* 0x000fea0003c00000 */
[----:B------:R0:W1:Y:S02]  /*1440*/  SHFL.BFLY P2, R21, R23, R22, R25 ;  /* 0x0c00001617157389 */ /* 0x0000640000040019 */
[----:B01----:R-:W-:Y:S01]  /*1450*/  ENDCOLLECTIVE ;  /* 0x000000000000791b */ /* 0x003fe20003800000 */
.L_x_3187:
[----:B------:R-:W-:Y:S01]  /*1460*/  HFMA2.MMA R22, -RZ, RZ, 0, 9.5367431640625e-07 ;  /* 0x00000010ff167435 */ /* 0x000fe200000001ff */
[----:B------:R-:W-:-:S05]  /*1470*/  MOV R10, R21 ;  /* 0x00000015000a7202 */ /* 0x000fca0000000f00 */
[----:B------:R-:W-:-:S05]  /*1480*/  FADD.FTZ R10, R19, R10 ;  /* 0x0000000a130a7221 */ /* 0x000fca0000010000 */
[----:B------:R-:W-:-:S07]  /*1490*/  MOV R23, R10 ;  /* 0x0000000a00177202 */ /* 0x000fce0000000f00 */
[----:B------:R-:W-:Y:S05]  /*14a0*/  WARPSYNC.COLLECTIVE R20, `(.L_x_3188) ;  /* 0x0000000014087348 */ /* 0x000fea0003c00000 */
[----:B------:R0:W1:Y:S02]  /*14b0*/  SHFL.BFLY P2, R21, R23, R22, R25 ;  /* 0x0c00001617157389 */ /* 0x0000640000040019 */
[----:B01----:R-:W-:Y:S01]  /*14c0*/  ENDCOLLECTIVE ;  /* 0x000000000000791b */ /* 0x003fe20003800000 */
.L_x_3188:
[----:B------:R-:W-:Y:S01]  /*14d0*/  MOV R15, R21 ;  /* 0x00000015000f7202 */ /* 0x000fe20000000f00 */
[----:B------:R-:W-:Y:S06]  /*14e0*/  BRA `(.L_x_3189) ;  /* 0xfffffff400dc7947 */ /* 0x000fec000383ffff */
.L_x_3190:
        /* <DEDUP_REMOVED lines=9> */
.L_x_6562:


//--------------------- .text._ZN10layer_norm13ln_bwd_kernelINS_13Kernel_traitsIf13__nv_bfloat16fS2_fjLj256ELj1ELj4ELj1ELj16ENS_18Kernel_traits_baseILj256EfS2_fS2_fjLj128EEEEELb1ELb1ELb1ELb1EEEvNS_9BwdParamsE --------------------------
	.section	.text._ZN10layer_norm13ln_bwd_kernelINS_13Kernel_traitsIf13__nv_bfloat16fS2_fjLj256ELj1ELj4ELj1ELj16ENS_18Kernel_traits_baseILj256EfS2_fS2_fjLj128EEEEELb1ELb1ELb1ELb1EEEvNS_9BwdParamsE,"ax",@progbits
	.align	128
        .global         _ZN10layer_norm13ln_bwd_kernelINS_13Kernel_traitsIf13__nv_bfloat16fS2_fjLj256ELj1ELj4ELj1ELj16ENS_18Kernel_traits_baseILj256EfS2_fS2_fjLj128EEEEELb1ELb1ELb1ELb1EEEvNS_9BwdParamsE
        .type           _ZN10layer_norm13ln_bwd_kernelINS_13Kernel_traitsIf13__nv_bfloat16fS2_fjLj256ELj1ELj4ELj1ELj16ENS_18Kernel_traits_baseILj256EfS2_fS2_fjLj128EEEEELb1ELb1ELb1ELb1EEEvNS_9BwdParamsE,@function
        .size           _ZN10layer_norm13ln_bwd_kernelINS_13Kernel_traitsIf13__nv_bfloat16fS2_fjLj256ELj1ELj4ELj1ELj16ENS_18Kernel_traits_baseILj256EfS2_fS2_fjLj128EEEEELb1ELb1ELb1ELb1EEEvNS_9BwdParamsE,(.L_x_6563 - _ZN10layer_norm13ln_bwd_kernelINS_13Kernel_traitsIf13__nv_bfloat16fS2_fjLj256ELj1ELj4ELj1ELj16ENS_18Kernel_traits_baseILj256EfS2_fS2_fjLj128EEEEELb1ELb1ELb1ELb1EEEvNS_9BwdParamsE)
        .other          _ZN10layer_norm13ln_bwd_kernelINS_13Kernel_traitsIf13__nv_bfloat16fS2_fjLj256ELj1ELj4ELj1ELj16ENS_18Kernel_traits_baseILj256EfS2_fS2_fjLj128EEEEELb1ELb1ELb1ELb1EEEvNS_9BwdParamsE,@"STO_CUDA_ENTRY STV_DEFAULT"
_ZN10layer_norm13ln_bwd_kernelINS_13Kernel_traitsIf13__nv_bfloat16fS2_fjLj256ELj1ELj4ELj1ELj16ENS_18Kernel_traits_baseILj256EfS2_fS2_fjLj128EEEEELb1ELb1ELb1ELb1EEEvNS_9BwdParamsE:
.text._ZN10layer_norm13ln_bwd_kernelINS_13Kernel_traitsIf13__nv_bfloat16fS2_fjLj256ELj1ELj4ELj1ELj16ENS_18Kernel_traits_baseILj256EfS2_fS2_fjLj128EEEEELb1ELb1ELb1ELb1EEEvNS_9BwdParamsE:
        /* <DEDUP_REMOVED lines=26> */
.L_x_3192:
[----:B------:R-:W-:Y:S01]  /*01a0*/  IMAD.SHL.U32 R0, R2, 0x20, RZ ;  /* 0x0000002002007824 */ /* 0x000fe200078e00ff */
[----:B------:R-:W0:Y:S01]  /*01b0*/  LDC.U8 R81, c[0x0][0x2a0] ;  /* 0x0000a800ff517b82 */ /* 0x000e220000000000 */
[----:B------:R-:W-:Y:S01]  /*01c0*/  ULDC.64 UR8, c[0x0][0x278] ;  /* 0x00009e0000087ab9 */ /* 0x000fe20000000a00 */
[----:B------:R-:W-:Y:S02]  /*01d0*/  ULDC.64 UR6, c[0x0][0x260] ;  /* 0x0000980000067ab9 */ /* 0x000fe40000000a00 */
[----:B------:R-:W-:-:S04]  /*01e0*/  LOP3.LUT R0, R0, 0x3e0, RZ, 0xc0, !PT ;  /* 0x000003e000007812 */ /* 0x000fc800078ec0ff */
[C---:B------:R-:W-:Y:S02]  /*01f0*/  IADD3 R22, P1, R0.reuse, UR8, RZ ;  /* 0x0000000800167c10 */ /* 0x040fe4000ff3e0ff */
[----:B------:R-:W-:-:S03]  /*0200*/  IADD3 R20, P0, R0, UR6, RZ ;  /* 0x0000000600147c10 */ /* 0x000fc6000ff1e0ff */
[----:B------:R-:W-:Y:S01]  /*0210*/  IMAD.X R23, RZ, RZ, UR9, P1 ;  /* 0x00000009ff177e24 */ /* 0x000fe200088e06ff */
[----:B------:R-:W-:Y:S02]  /*0220*/  IADD3.X R21, RZ, UR7, RZ, P0, !PT ;  /* 0x00000007ff157c10 */ /* 0x000fe400087fe4ff */
[----:B------:R-:W-:Y:S02]  /*0230*/  CS2R R42, SRZ ;  /* 0x00000000002a7805 */ /* 0x000fe4000001ff00 */
[----:B------:R-:W-:Y:S02]  /*0240*/  LOP3.LUT R82, R2, 0x1f, RZ, 0xc0, !PT ;  /* 0x0000001f02527812 */ /* 0x000fe400078ec0ff */
[----:B------:R-:W-:Y:S01]  /*0250*/  CS2R R40, SRZ ;  /* 0x0000000000287805 */ /* 0x000fe2000001ff00 */
[----:B------:R-:W5:Y:S01]  /*0260*/  LDG.E.128 R8, desc[UR4][R22.64] ;  /* 0x0000000416087981 */ /* 0x000f62000c1e1d00 */
[----:B------:R-:W-:Y:S02]  /*0270*/  CS2R R38, SRZ ;  /* 0x0000000000267805 */ /* 0x000fe4000001ff00 */
[----:B------:R-:W-:-:S02]  /*0280*/  CS2R R36, SRZ ;  /* 0x0000000000247805 */ /* 0x000fc4000001ff00 */
[----:B------:R-:W-:Y:S01]  /*0290*/  CS2R R34, SRZ ;  /* 0x0000000000227805 */ /* 0x000fe2000001ff00 */
[----:B------:R-:W5:Y:S01]  /*02a0*/  LDG.E.128 R16, desc[UR4][R20.64] ;  /* 0x0000000414107981 */ /* 0x000f62000c1e1d00 */
[----:B------:R-:W-:Y:S02]  /*02b0*/  CS2R R32, SRZ ;  /* 0x0000000000207805 */ /* 0x000fe4000001ff00 */
[----:B------:R-:W-:Y:S02]  /*02c0*/  CS2R R30, SRZ ;  /* 0x00000000001e7805 */ /* 0x000fe4000001ff00 */
[----:B------:R-:W-:Y:S01]  /*02d0*/  CS2R R28, SRZ ;  /* 0x00000000001c7805 */ /* 0x000fe2000001ff00 */
[----:B------:R1:W5:Y:S01]  /*02e0*/  LDG.E.128 R12, desc[UR4][R20.64+0x10] ;  /* 0x00001004140c7981 */ /* 0x000362000c1e1d00 */
[----:B------:R-:W-:Y:S02]  /*02f0*/  CS2R R26, SRZ ;  /* 0x00000000001a7805 */ /* 0x000fe4000001ff00 */
[----:B------:R-:W-:Y:S01]  /*0300*/  CS2R R24, SRZ ;  /* 0x0000000000187805 */ /* 0x000fe2000001ff00 */
[----:B------:R2:W5:Y:S01]  /*0310*/  LDG.E.128 R4, desc[UR4][R22.64+0x10] ;  /* 0x0000100416047981 */ /* 0x000562000c1e1d00 */
[----:B-1----:R-:W-:-:S02]  /*0320*/  CS2R R20, SRZ ;  /* 0x0000000000147805 */ /* 0x002fc4000001ff00 */
[----:B--2---:R-:W-:-:S07]  /*0330*/  CS2R R22, SRZ ;  /* 0x0000000000167805 */ /* 0x004fce000001ff00 */
.L_x_3230:
[----:B-1----:R-:W1:Y:S08]  /*0340*/  LDC.64 R64, c[0x0][0x288] ;  /* 0x0000a200ff407b82 */ /* 0x002e700000000a00 */
[----:B------:R-:W2:Y:S08]  /*0350*/  LDC.64 R94, c[0x0][0x280] ;  /* 0x0000a000ff5e7b82 */ /* 0x000eb00000000a00 */
[----:B------:R-:W3:Y:S01]  /*0360*/  LDC.64 R84, c[0x0][0x258] ;  /* 0x00009600ff547b82 */ /* 0x000ee20000000a00 */
[----:B-1----:R-:W-:-:S07]  /*0370*/  IMAD.WIDE R64, R80, 0x4, R64 ;  /* 0x0000000450407825 */ /* 0x002fce00078e0240 */
[----:B------:R-:W1:Y:S01]  /*0380*/  LDC R93, c[0x0][0x218] ;  /* 0x00008600ff5d7b82 */ /* 0x000e620000000800 */
[----:B------:R4:W4:Y:S01]  /*0390*/  LDG.E R98, desc[UR4][R64.64] ;  /* 0x0000000440627981 */ /* 0x000922000c1e1900 */
[----:B--2---:R-:W-:-:S06]  /*03a0*/  IMAD.WIDE R94, R80, 0x4, R94 ;  /* 0x00000004505e7825 */ /* 0x004fcc00078e025e */
[----:B------:R-:W4:Y:S01]  /*03b0*/  LDC.64 R96, c[0x0][0x250] ;  /* 0x00009400ff607b82 */ /* 0x000f220000000a00 */
[----:B-----5:R2:W5:Y:S01]  /*03c0*/  LDG.E R94, desc[UR4][R94.64] ;  /* 0x000000045e5e7981 */ /* 0x020562000c1e1900 */
[----:B---3--:R-:W-:-:S06]  /*03d0*/  IMAD.WIDE R84, R80, 0x4, R84 ;  /* 0x0000000450547825 */ /* 0x008fcc00078e0254 */
[----:B------:R-:W3:Y:S01]  /*03e0*/  LDC.64 R66, c[0x0][0x2c8] ;  /* 0x0000b200ff427b82 */ /* 0x000ee20000000a00 */
[----:B------:R2:W5:Y:S01]  /*03f0*/  LDG.E R83, desc[UR4][R84.64] ;  /* 0x0000000454537981 */ /* 0x000562000c1e1900 */
[----:B-1----:R-:W-:-:S05]  /*0400*/  IMAD R0, R80, R93, RZ ;  /* 0x0000005d50007224 */ /* 0x002fca00078e02ff */
[----:B------:R-:W-:-:S04]  /*0410*/  SHF.R.S32.HI R99, RZ, 0x1f, R0 ;  /* 0x0000001fff637819 */ /* 0x000fc80000011400 */
[----:B------:R-:W-:Y:S01]  /*0420*/  LEA.HI R99, R99, R0, RZ, 0x3 ;  /* 0x0000000063637211 */ /* 0x000fe200078f18ff */
[----:B------:R-:W-:Y:S03]  /*0430*/  BSSY B1, `(.L_x_3194) ;  /* 0x000007e000017945 */ /* 0x000fe60003800000 */
[----:B------:R-:W-:Y:S01]  /*0440*/  LEA.HI.SX32 R0, R99, R82, 0x1d ;  /* 0x0000005263007211 */ /* 0x000fe200078feaff */
[----:B----4-:R-:W-:-:S04]  /*0450*/  IMAD.WIDE R64, R80, 0x4, R96 ;  /* 0x0000000450407825 */ /* 0x010fc800078e0260 */
[----:B---3--:R-:W-:Y:S01]  /*0460*/  IMAD.WIDE.U32 R66, R0, 0x20, R66 ;  /* 0x0000002000427825 */ /* 0x008fe200078e0042 */
[----:B------:R-:W-:-:S13]  /*0470*/  ISETP.GT.AND P5, PT, R98, RZ, PT ;  /* 0x000000ff6200720c */ /* 0x000fda0003fa4270 */
[----:B--2---:R-:W-:Y:S05]  /*0480*/  @P5 BRA `(.L_x_3195) ;  /* 0x0000000000505947 */ /* 0x004fea0003800000 */
[----:B-----5:R-:W-:Y:S01]  /*0490*/  ISETP.GE.AND P6, PT, R94, 0x1, PT ;  /* 0x000000015e00780c */ /* 0x020fe20003fc6270 */
[----:B------:R-:W1:Y:S01]  /*04a0*/  LDC.64 R64, c[0x0][0x240] ;  /* 0x00009000ff407b82 */ /* 0x000e620000000a00 */
[----:B------:R-:W-:-:S11]  /*04b0*/  MOV R85, UR15 ;  /* 0x0000000f00557c02 */ /* 0x000fd60008000f00 */
[----:B------:R-:W-:Y:S02]  /*04c0*/  @P6 IADD3 R84, R94, -0x1, RZ ;  /* 0xffffffff5e546810 */ /* 0x000fe40007ffe0ff */
[----:B------:R-:W-:-:S03]  /*04d0*/  @P6 LOP3.LUT R82, R2, 0x1f, RZ, 0xc0, !PT ;  /* 0x0000001f02526812 */ /* 0x000fc600078ec0ff */
        /* <DEDUP_REMOVED lines=8> */
[----:B-1----:R-:W-:-:S06]  /*0560*/  IMAD.WIDE.U32 R64, R95, 0x8, R64 ;  /* 0x000000085f407825 */ /* 0x002fcc00078e0040 */
[----:B------:R1:W5:Y:S04]  /*0570*/  @P0 LDG.E.128 R44, desc[UR4][R66.64] ;  /* 0x00000004422c0981 */ /* 0x000368000c1e1d00 */
[----:B------:R1:W5:Y:S04]  /*0580*/  @P0 LDG.E.128 R48, desc[UR4][R66.64+0x10] ;  /* 0x0000100442300981 */ /* 0x000368000c1e1d00 */
[----:B------:R-:W5:Y:S01]  /*0590*/  LDG.E.64 R64, desc[UR4][R64.64] ;  /* 0x0000000440407981 */ /* 0x000f62000c1e1b00 */
[----:B------:R-:W-:Y:S01]  /*05a0*/  HFMA2.MMA R96, -RZ, RZ, 0, 0 ;  /* 0x00000000ff607435 */ /* 0x000fe200000001ff */
[----:B------:R-:W-:Y:S01]  /*05b0*/  IMAD.MOV.U32 R95, RZ, RZ, RZ ;  /* 0x000000ffff5f7224 */ /* 0x000fe200078e00ff */
[----:B------:R-:W-:Y:S09]  /*05c0*/  BRA `(.L_x_3196) ;  /* 0x0000000400907947 */ /* 0x000ff20003800000 */
.L_x_3195:
[----:B------:R-:W1:Y:S01]  /*05d0*/  LDC.64 R72, c[0x0][0x2b8] ;  /* 0x0000ae00ff487b82 */ /* 0x000e620000000a00 */
[----:B------:R-:W-:Y:S01]  /*05e0*/  IADD3 R68, R98, -0x1, RZ ;  /* 0xffffffff62447810 */ /* 0x000fe20007ffe0ff */
[----:B------:R2:W3:Y:S01]  /*05f0*/  LDG.E R92, desc[UR4][R64.64] ;  /* 0x00000004405c7981 */ /* 0x0004e2000c1e1900 */
[----:B------:R-:W-:-:S03]  /*0600*/  LOP3.LUT R82, R2, 0x1f, RZ, 0xc0, !PT ;  /* 0x0000001f02527812 */ /* 0x000fc600078ec0ff */
[----:B------:R-:W-:Y:S02]  /*0610*/  IMAD R68, R68, R93, RZ ;  /* 0x0000005d44447224 */ /* 0x000fe400078e02ff */
[----:B------:R-:W4:Y:S03]  /*0620*/  LDC.64 R86, c[0x0][0x238] ;  /* 0x00008e00ff567b82 */ /* 0x000f260000000a00 */
[----:B------:R-:W-:-:S04]  /*0630*/  SHF.R.S32.HI R3, RZ, 0x1f, R68 ;  /* 0x0000001fff037819 */ /* 0x000fc80000011444 */
[----:B------:R-:W-:Y:S01]  /*0640*/  LEA.HI R3, R3, R68, RZ, 0x3 ;  /* 0x0000004403037211 */ /* 0x000fe200078f18ff */
[----:B------:R-:W0:Y:S03]  /*0650*/  LDC.64 R96, c[0x0][0x240] ;  /* 0x00009000ff607b82 */ /* 0x000e260000000a00 */
[----:B------:R-:W-:-:S05]  /*0660*/  LEA.HI.SX32 R3, R3, R82, 0x1d ;  /* 0x0000005203037211 */ /* 0x000fca00078feaff */
[----:B-1----:R-:W-:Y:S01]  /*0670*/  IMAD.WIDE.U32 R72, R3, 0x10, R72 ;  /* 0x0000001003487825 */ /* 0x002fe200078e0048 */
[----:B-----5:R-:W-:-:S05]  /*0680*/  ISETP.GE.AND P6, PT, R94, 0x1, PT ;  /* 0x000000015e00780c */ /* 0x020fca0003fc6270 */
[----:B------:R-:W3:Y:S01]  /*0690*/  LDG.E.128 R72, desc[UR4][R72.64] ;  /* 0x0000000448487981 */ /* 0x000ee2000c1e1d00 */
[----:B----4-:R-:W-:-:S05]  /*06a0*/  IMAD.WIDE.U32 R86, R0, 0x20, R86 ;  /* 0x0000002000567825 */ /* 0x010fca00078e0056 */
[----:B------:R-:W4:Y:S04]  /*06b0*/  LDG.E.128 R68, desc[UR4][R86.64] ;  /* 0x0000000456447981 */ /* 0x000f28000c1e1d00 */
[----:B------:R1:W4:Y:S01]  /*06c0*/  LDG.E.128 R76, desc[UR4][R86.64+0x10] ;  /* 0x00001004564c7981 */ /* 0x000322000c1e1d00 */
[----:B------:R-:W-:-:S04]  /*06d0*/  @P6 VIADD R84, R94, 0xffffffff ;  /* 0xffffffff5e546836 */ /* 0x000fc80000000000 */
[----:B------:R-:W-:-:S05]  /*06e0*/  @P6 IMAD R3, R84, R93, RZ ;  /* 0x0000005d54036224 */ /* 0x000fca00078e02ff */
[----:B--2---:R-:W-:-:S04]  /*06f0*/  @P6 SHF.R.S32.HI R64, RZ, 0x1f, R3 ;  /* 0x0000001fff406819 */ /* 0x004fc80000011403 */
[----:B------:R-:W-:Y:S02]  /*0700*/  @P6 LEA.HI R3, R64, R3, RZ, 0x3 ;  /* 0x0000000340036211 */ /* 0x000fe400078f18ff */
[----:B------:R-:W-:Y:S02]  /*0710*/  MOV R65, RZ ;  /* 0x000000ff00417202 */ /* 0x000fe40000000f00 */
[----:B------:R-:W-:-:S05]  /*0720*/  @P6 LEA.HI.SX32 R65, R3, R82, 0x1d ;  /* 0x0000005203416211 */ /* 0x000fca00078feaff */
[----:B0-----:R-:W-:-:S06]  /*0730*/  IMAD.WIDE.U32 R64, R65, 0x8, R96 ;  /* 0x0000000841407825 */ /* 0x001fcc00078e0060 */
[----:B------:R-:W5:Y:S01]  /*0740*/  LDG.E.64 R64, desc[UR4][R64.64] ;  /* 0x0000000440407981 */ /* 0x000f62000c1e1b00 */
[----:B------:R-:W-:Y:S01]  /*0750*/  MOV R84, UR14 ;  /* 0x0000000e00547c02 */ /* 0x000fe20008000f00 */
[----:B------:R-:W-:-:S03]  /*0760*/  IMAD.U32 R85, RZ, RZ, UR15 ;  /* 0x0000000fff557e24 */ /* 0x000fc6000f8e00ff */
[----:B------:R-:W-:-:S04]  /*0770*/  ISETP.NE.U32.AND P0, PT, R84, RZ, PT ;  /* 0x000000ff5400720c */ /* 0x000fc80003f05070 */
[----:B------:R-:W-:-:S13]  /*0780*/  ISETP.NE.AND.EX P0, PT, R85, RZ, PT, P0 ;  /* 0x000000ff5500720c */ /* 0x000fda0003f05300 */
[----:B------:R-:W5:Y:S04]  /*0790*/  @P0 LDG.E.128 R44, desc[UR4][R66.64] ;  /* 0x00000004422c0981 */ /* 0x000f68000c1e1d00 */
[----:B------:R0:W5:Y:S01]  /*07a0*/  @P0 LDG.E.128 R48, desc[UR4][R66.64+0x10] ;  /* 0x0000100442300981 */ /* 0x000162000c1e1d00 */
[----:B------:R-:W-:-:S04]  /*07b0*/  ISETP.NE.AND P0, PT, R81, RZ, PT ;  /* 0x000000ff5100720c */ /* 0x000fc80003f05270 */
[----:B---3--:R-:W-:Y:S02]  /*07c0*/  FSEL R3, R92, RZ, !P0 ;  /* 0x000000ff5c037208 */ /* 0x008fe40004000000 */
[C---:B-1----:R-:W-:Y:S01]  /*07d0*/  PRMT R86, R72.reuse, 0x7632, R86 ;  /* 0x0000763248567816 */ /* 0x042fe20000000056 */
[----:B------:R-:W-:Y:S01]  /*07e0*/  IMAD.U32 R87, R72, 0x10000, RZ ;  /* 0x0001000048577824 */ /* 0x000fe200078e00ff */
[C---:B0-----:R-:W-:Y:S01]  /*07f0*/  PRMT R66, R74.reuse, 0x7632, R66 ;  /* 0x000076324a427816 */ /* 0x041fe20000000042 */
[----:B------:R-:W-:Y:S01]  /*0800*/  IMAD.U32 R97, R74, 0x10000, RZ ;  /* 0x000100004a617824 */ /* 0x000fe200078e00ff */
[----:B------:R-:W-:Y:S01]  /*0810*/  SHF.L.U32 R67, R73, 0x10, RZ ;  /* 0x0000001049437819 */ /* 0x000fe200000006ff */
[C---:B----4-:R-:W-:Y:S01]  /*0820*/  FADD.FTZ R70, -R3.reuse, R70 ;  /* 0x0000004603467221 */ /* 0x050fe20000010100 */
[C---:B------:R-:W-:Y:S01]  /*0830*/  FADD.FTZ R68, -R3.reuse, R68 ;  /* 0x0000004403447221 */ /* 0x040fe20000010100 */
[C---:B------:R-:W-:Y:S01]  /*0840*/  FADD.FTZ R96, -R3.reuse, R71 ;  /* 0x0000004703607221 */ /* 0x040fe20000010100 */
[C---:B------:R-:W-:Y:S01]  /*0850*/  FADD.FTZ R92, -R3.reuse, R69 ;  /* 0x00000045035c7221 */ /* 0x040fe20000010100 */
[C---:B------:R-:W-:Y:S01]  /*0860*/  FADD.FTZ R76, -R3.reuse, R76 ;  /* 0x0000004c034c7221 */ /* 0x040fe20000010100 */
[C---:B------:R-:W-:Y:S01]  /*0870*/  FADD.FTZ R72, -R3.reuse, R77 ;  /* 0x0000004d03487221 */ /* 0x040fe20000010100 */
[C---:B------:R-:W-:Y:S01]  /*0880*/  FADD.FTZ R78, -R3.reuse, R78 ;  /* 0x0000004e034e7221 */ /* 0x040fe20000010100 */
[----:B------:R-:W-:Y:S01]  /*0890*/  FADD.FTZ R100, -R3, R79 ;  /* 0x0000004f03647221 */ /* 0x000fe20000010100 */
[----:B------:R-:W-:Y:S01]  /*08a0*/  FMUL.FTZ R69, R83, R70 ;  /* 0x0000004653457220 */ /* 0x000fe20000410000 */
[----:B------:R-:W-:-:S02]  /*08b0*/  IMAD.U32 R86, R86, 0x10000, RZ ;  /* 0x0001000056567824 */ /* 0x000fc400078e00ff */
[----:B------:R-:W-:Y:S01]  /*08c0*/  FMUL.FTZ R74, R16, R87 ;  /* 0x00000057104a7220 */ /* 0x000fe20000410000 */
[C---:B------:R-:W-:Y:S01]  /*08d0*/  FMUL.FTZ R3, R83.reuse, R68 ;  /* 0x0000004453037220 */ /* 0x040fe20000410000 */
[----:B------:R-:W-:Y:S01]  /*08e0*/  FMUL.FTZ R70, R83, R96 ;  /* 0x0000006053467220 */ /* 0x000fe20000410000 */
[----:B------:R-:W-:Y:S01]  /*08f0*/  PRMT R98, R75, 0x7632, R98 ;  /* 0x000076324b627816 */ /* 0x000fe20000000062 */
[----:B------:R-:W-:Y:S01]  /*0900*/  FMUL.FTZ R71, R83, R76 ;  /* 0x0000004c53477220 */ /* 0x000fe20000410000 */
[----:B------:R-:W-:Y:S01]  /*0910*/  SHF.L.U32 R99, R75, 0x10, RZ ;  /* 0x000000104b637819 */ /* 0x000fe200000006ff */
[----:B------:R-:W-:Y:S01]  /*0920*/  IMAD.U32 R96, R66, 0x10000, RZ ;  /* 0x0001000042607824 */ /* 0x000fe200078e00ff */
[----:B------:R-:W-:Y:S01]  /*0930*/  PRMT R95, R73, 0x7632, R95 ;  /* 0x00007632495f7816 */ /* 0x000fe2000000005f */
[-C--:B------:R-:W-:Y:S01]  /*0940*/  FFMA.FTZ R22, R69, R67.reuse, R22 ;  /* 0x0000004345167223 */ /* 0x080fe20000010016 */
[----:B------:R-:W-:Y:S01]  /*0950*/  FADD.FTZ R30, R30, R67 ;  /* 0x000000431e1e7221 */ /* 0x000fe20000010000 */
[----:B------:R-:W-:Y:S01]  /*0960*/  FMUL.FTZ R76, R18, R67 ;  /* 0x00000043124c7220 */ /* 0x000fe20000410000 */
[----:B------:R-:W-:Y:S01]  /*0970*/  FMUL.FTZ R75, R17, R86 ;  /* 0x00000056114b7220 */ /* 0x000fe20000410000 */
[----:B------:R-:W-:Y:S01]  /*0980*/  FADD.FTZ R66, RZ, R74 ;  /* 0x0000004aff427221 */ /* 0x000fe20000010000 */
[----:B------:R-:W-:Y:S01]  /*0990*/  FMUL.FTZ R68, R83, R92 ;  /* 0x0000005c53447220 */ /* 0x000fe20000410000 */
[----:B------:R-:W-:Y:S01]  /*09a0*/  FFMA.FTZ R67, R3, R74, RZ ;  /* 0x0000004a03437223 */ /* 0x000fe200000100ff */
[----:B------:R-:W-:Y:S01]  /*09b0*/  SHF.L.U32 R92, R95, 0x10, RZ ;  /* 0x000000105f5c7819 */ /* 0x000fe200000006ff */
[----:B------:R-:W-:-:S02]  /*09c0*/  FADD.FTZ R79, R66, R75 ;  /* 0x0000004b424f7221 */ /* 0x000fc40000010000 */
[C---:B------:R-:W-:Y:S01]  /*09d0*/  FFMA.FTZ R66, R68.reuse, R75, R67 ;  /* 0x0000004b44427223 */ /* 0x040fe20000010043 */
[----:B------:R-:W-:Y:S01]  /*09e0*/  FFMA.FTZ R21, R68, R86, R21 ;  /* 0x0000005644157223 */ /* 0x000fe20000010015 */
[----:B------:R-:W-:Y:S01]  /*09f0*/  FADD.FTZ R29, R29, R86 ;  /* 0x000000561d1d7221 */ /* 0x000fe20000010000 */
[----:B------:R-:W-:Y:S01]  /*0a00*/  FMUL.FTZ R77, R19, R92 ;  /* 0x0000005c134d7220 */ /* 0x000fe20000410000 */
[----:B------:R-:W-:Y:S01]  /*0a10*/  FADD.FTZ R86, R79, R76 ;  /* 0x0000004c4f567221 */ /* 0x000fe20000010000 */
[----:B------:R-:W-:Y:S01]  /*0a20*/  FFMA.FTZ R67, R69, R76, R66 ;  /* 0x0000004c45437223 */ /* 0x000fe20000010042 */
[----:B------:R-:W-:Y:S01]  /*0a30*/  FMUL.FTZ R73, R83, R78 ;  /* 0x0000004e53497220 */ /* 0x000fe20000410000 */
[----:B------:R-:W-:Y:S01]  /*0a40*/  FFMA.FTZ R20, R3, R87, R20 ;  /* 0x0000005703147223 */ /* 0x000fe20000010014 */
        /* <DEDUP_REMOVED lines=28> */
.L_x_3196:
[----:B------:R-:W-:Y:S05]  /*0c10*/  BSYNC B1 ;  /* 0x0000000000017941 */ /* 0x000fea0003800000 */
.L_x_3194:
[----:B-1---5:R-:W-:Y:S01]  /*0c20*/  IMAD.MOV.U32 R66, RZ, RZ, R64 ;  /* 0x000000ffff427224 */ /* 0x022fe200078e0040 */
[----:B------:R-:W-:-:S04]  /*0c30*/  UMOV UR6, 0xffffffff ;  /* 0xffffffff00067882 */ /* 0x000fc80000000000 */
[----:B------:R-:W-:Y:S01]  /*0c40*/  PRMT R104, R66, 0x7610, R104 ;  /* 0x0000761042687816 */ /* 0x000fe20000000068 */
[----:B------:R-:W-:Y:S06]  /*0c50*/  BRA.DIV UR6, `(.L_x_3197) ;  /* 0x0000001606d47947 */ /* 0x000fec000b800000 */
        /* <DEDUP_REMOVED lines=18> */
.L_x_3242:
[----:B------:R-:W4:Y:S01]  /*0d80*/  @P6 LDC.64 R66, c[0x0][0x220] ;  /* 0x00008800ff426b82 */ /* 0x000f220000000a00 */
[----:B------:R-:W-:Y:S02]  /*0d90*/  @P6 IADD3 R94, R94, -0x1, RZ ;  /* 0xffffffff5e5e6810 */ /* 0x000fe40007ffe0ff */
[----:B------:R-:W-:-:S03]  /*0da0*/  @P6 LOP3.LUT R82, R2, 0x1f, RZ, 0xc0, !PT ;  /* 0x0000001f02526812 */ /* 0x000fc600078ec0ff */
[----:B------:R-:W-:-:S05]  /*0db0*/  @P6 IMAD R94, R94, R93, RZ ;  /* 0x0000005d5e5e6224 */ /* 0x000fca00078e02ff */
[----:B------:R-:W-:-:S04]  /*0dc0*/  @P6 SHF.R.S32.HI R93, RZ, 0x1f, R94 ;  /* 0x0000001fff5d6819 */ /* 0x000fc8000001145e */
[----:B------:R-:W-:Y:S01]  /*0dd0*/  @P6 LEA.HI R95, R93, R94, RZ, 0x3 ;  /* 0x0000005e5d5f6211 */ /* 0x000fe200078f18ff */
[----:B------:R-:W-:-:S03]  /*0de0*/  IMAD.MOV.U32 R93, RZ, RZ, RZ ;  /* 0x000000ffff5d7224 */ /* 0x000fc600078e00ff */
[----:B------:R-:W-:-:S05]  /*0df0*/  @P6 LEA.HI.SX32 R93, R95, R82, 0x1d ;  /* 0x000000525f5d6211 */ /* 0x000fca00078feaff */
[----:B----4-:R-:W-:Y:S02]  /*0e00*/  @P6 IMAD.WIDE.U32 R94, R93, 0x10, R66 ;  /* 0x000000105d5e6825 */ /* 0x010fe400078e0042 */
[----:B------:R-:W4:Y:S01]  /*0e10*/  LDC.64 R66, c[0x0][0x308] ;  /* 0x0000c200ff427b82 */ /* 0x000f220000000a00 */
[----:B------:R-:W-:Y:S01]  /*0e20*/  @!P5 ISETP.NE.U32.AND P3, PT, R84, RZ, PT ;  /* 0x000000ff5400d20c */ /* 0x000fe20003f65070 */
[----:B-12---:R-:W-:Y:S01]  /*0e30*/  FADD.FTZ R96, R96, R103 ;  /* 0x0000006760607221 */ /* 0x006fe20000010000 */
[----:B---3--:R-:W-:Y:S01]  /*0e40*/  FADD.FTZ R97, R101, R102 ;  /* 0x0000006665617221 */ /* 0x008fe20000010000 */
[----:B------:R-:W-:Y:S01]  /*0e50*/  BSSY B1, `(.L_x_3198) ;  /* 0x0000012000017945 */ /* 0x000fe20003800000 */
[----:B------:R-:W-:Y:S01]  /*0e60*/  @!P5 ISETP.NE.AND.EX P3, PT, R85, RZ, PT, P3 ;  /* 0x000000ff5500d20c */ /* 0x000fe20003f65330 */
[----:B------:R1:W5:Y:S01]  /*0e70*/  @P6 LDG.E.128 R88, desc[UR4][R94.64] ;  /* 0x000000045e586981 */ /* 0x000362000c1e1d00 */
[----:B------:R-:W-:Y:S01]  /*0e80*/  @!P5 ISETP.NE.U32.AND P1, PT, R84, RZ, PT ;  /* 0x000000ff5400d20c */ /* 0x000fe20003f25070 */
[----:B------:R-:W-:Y:S01]  /*0e90*/  FMUL.FTZ R96, R96, UR10 ;  /* 0x0000000a60607c20 */ /* 0x000fe20008410000 */
[----:B------:R-:W-:Y:S01]  /*0ea0*/  @!P5 ISETP.NE.U32.AND P2, PT, R84, RZ, PT ;  /* 0x000000ff5400d20c */ /* 0x000fe20003f45070 */
[----:B------:R-:W-:Y:S01]  /*0eb0*/  FMUL.FTZ R97, R97, UR10 ;  /* 0x0000000a61617c20 */ /* 0x000fe20008410000 */
[----:B-1----:R-:W-:-:S02]  /*0ec0*/  @!P5 FSEL R95, R44, RZ, P3 ;  /* 0x000000ff2c5fd208 */ /* 0x002fc40001800000 */
[----:B----4-:R-:W-:Y:S01]  /*0ed0*/  ISETP.NE.U32.AND P0, PT, R66, RZ, PT ;  /* 0x000000ff4200720c */ /* 0x010fe20003f05070 */
[----:B------:R-:W-:-:S12]  /*0ee0*/  @!P5 BRA `(.L_x_3199) ;  /* 0x000000000020d947 */ /* 0x000fd80003800000 */
        /* <DEDUP_REMOVED lines=8> */
.L_x_3199:
[----:B------:R-:W-:Y:S05]  /*0f70*/  BSYNC B1 ;  /* 0x0000000000017941 */ /* 0x000fea0003800000 */
.L_x_3198:
[----:B------:R-:W-:Y:S01]  /*0f80*/  BSSY B1, `(.L_x_3200) ;  /* 0x0000010000017945 */ /* 0x000fe20003800000 */
[----:B------:R-:W-:Y:S02]  /*0f90*/  @!P5 ISETP.NE.U32.AND P4, PT, R84, RZ, PT ;  /* 0x000000ff5400d20c */ /* 0x000fe40003f85070 */
[----:B------:R-:W-:Y:S02]  /*0fa0*/  @!P5 ISETP.NE.AND.EX P1, PT, R85, RZ, PT, P1 ;  /* 0x000000ff5500d20c */ /* 0x000fe40003f25310 */
[----:B------:R-:W-:Y:S01]  /*0fb0*/  ISETP.NE.AND.EX P0, PT, R67, RZ, PT, P0 ;  /* 0x000000ff4300720c */ /* 0x000fe20003f05300 */
[----:B------:R-:W-:-:S12]  /*0fc0*/  @!P6 BRA `(.L_x_3201) ;  /* 0x00000000002ce947 */ /* 0x000fd80003800000 */
[----:B------:R-:W-:Y:S01]  /*0fd0*/  LOP3.LUT P3, RZ, R104, 0xff, RZ, 0xc0, !PT ;  /* 0x000000ff68ff7812 */ /* 0x000fe2000786c0ff */
[----:B------:R-:W-:Y:S01]  /*0fe0*/  FMUL.FTZ R94, R95, UR13 ;  /* 0x0000000d5f5e7c20 */ /* 0x000fe20008410000 */
[----:B------:R-:W-:-:S03]  /*0ff0*/  HFMA2.MMA R99, -RZ, RZ, 0, 0 ;  /* 0x00000000ff637435 */ /* 0x000fc600000001ff */
[----:B------:R-:W-:-:S04]  /*1000*/  FMUL.FTZ R101, R94, UR12 ;  /* 0x0000000c5e657c20 */ /* 0x000fc80008410000 */
[----:B------:R-:W-:-:S04]  /*1010*/  FMUL.FTZ R98, R8, R101 ;  /* 0x0000006508627220 */ /* 0x000fc80000410000 */
[----:B-----5:R-:W-:Y:S01]  /*1020*/  @P3 IMAD.U32 R94, R88, 0x10000, RZ ;  /* 0x00010000585e3824 */ /* 0x020fe200078e00ff */
[----:B------:R-:W-:-:S03]  /*1030*/  FSEL R98, R98, RZ, P3 ;  /* 0x000000ff62627208 */ /* 0x000fc60001800000 */
[----:B------:R-:W-:Y:S01]  /*1040*/  @P3 FMUL.FTZ R99, R101, R94 ;  /* 0x0000005e65633220 */ /* 0x000fe20000410000 */
[----:B------:R-:W-:-:S03]  /*1050*/  F2FP.BF16.F32.PACK_AB R98, RZ, R98 ;  /* 0x00000062ff62723e */ /* 0x000fc600000010ff */
[----:B------:R-:W-:Y:S01]  /*1060*/  FADD.FTZ R36, R36, R99 ;  /* 0x0000006324247221 */ /* 0x000fe20000010000 */
[----:B------:R-:W-:-:S07]  /*1070*/  PRMT R52, R98, 0x7610, R52 ;  /* 0x0000761062347816 */ /* 0x000fce0000000034 */
.L_x_3201:
[----:B------:R-:W-:Y:S05]  /*1080*/  BSYNC B1 ;  /* 0x0000000000017941 */ /* 0x000fea0003800000 */
.L_x_3200:
[----:B------:R-:W-:Y:S01]  /*1090*/  BSSY B1, `(.L_x_3202) ;  /* 0x000000c000017945 */ /* 0x000fe20003800000 */
[----:B------:R-:W-:Y:S02]  /*10a0*/  SEL R56, R95, R56, P0 ;  /* 0x000000385f387207 */ /* 0x000fe40000000000 */
[----:B------:R-:W-:Y:S01]  /*10b0*/  @!P5 FSEL R94, R45, RZ, P1 ;  /* 0x000000ff2d5ed208 */ /* 0x000fe20000800000 */
[----:B------:R-:W-:Y:S06]  /*10c0*/  @!P5 BRA `(.L_x_3203) ;  /* 0x000000000020d947 */ /* 0x000fec0003800000 */
        /* <DEDUP_REMOVED lines=8> */
.L_x_3203:
[----:B------:R-:W-:Y:S05]  /*1150*/  BSYNC B1 ;  /* 0x0000000000017941 */ /* 0x000fea0003800000 */
.L_x_3202:
[----:B------:R-:W-:Y:S04]  /*1160*/  BSSY B1, `(.L_x_3204) ;  /* 0x000000e000017945 */ /* 0x000fe80003800000 */
[----:B------:R-:W-:Y:S05]  /*1170*/  @!P6 BRA `(.L_x_3205) ;  /* 0x000000000030e947 */ /* 0x000fea0003800000 */
[----:B------:R-:W-:Y:S01]  /*1180*/  LOP3.LUT P1, RZ, R64, 0xff00, RZ, 0xc0, !PT ;  /* 0x0000ff0040ff7812 */ /* 0x000fe2000782c0ff */
[----:B------:R-:W-:Y:S01]  /*1190*/  FMUL.FTZ R95, R94, UR13 ;  /* 0x0000000d5e5f7c20 */ /* 0x000fe20008410000 */
[----:B------:R-:W-:-:S03]  /*11a0*/  MOV R98, RZ ;  /* 0x000000ff00627202 */ /* 0x000fc60000000f00 */
        /* <DEDUP_REMOVED lines=9> */
.L_x_3205:
[----:B------:R-:W-:Y:S05]  /*1240*/  BSYNC B1 ;  /* 0x0000000000017941 */ /* 0x000fea0003800000 */
.L_x_3204:
[C---:B------:R-:W-:Y:S01]  /*1250*/  @!P5 ISETP.NE.AND.EX P2, PT, R85.reuse, RZ, PT, P2 ;  /* 0x000000ff5500d20c */ /* 0x040fe20003f45320 */
[----:B------:R-:W-:Y:S01]  /*1260*/  BSSY B1, `(.L_x_3206) ;  /* 0x000001a000017945 */ /* 0x000fe20003800000 */
[----:B------:R-:W-:Y:S02]  /*1270*/  @!P5 ISETP.NE.AND.EX P4, PT, R85, RZ, PT, P4 ;  /* 0x000000ff5500d20c */ /* 0x000fe40003f85340 */
[----:B------:R-:W-:Y:S02]  /*1280*/  @!P5 FSEL R100, R47, RZ, P2 ;  /* 0x000000ff2f64d208 */ /* 0x000fe40001000000 */
[----:B------:R-:W-:Y:S02]  /*1290*/  @!P5 FSEL R99, R48, RZ, P4 ;  /* 0x000000ff3063d208 */ /* 0x000fe40002000000 */
[C---:B------:R-:W-:Y:S02]  /*12a0*/  @!P5 ISETP.NE.U32.AND P3, PT, R84.reuse, RZ, PT ;  /* 0x000000ff5400d20c */ /* 0x040fe40003f65070 */
[----:B------:R-:W-:-:S02]  /*12b0*/  @!P5 ISETP.NE.U32.AND P1, PT, R84, RZ, PT ;  /* 0x000000ff5400d20c */ /* 0x000fc40003f25070 */
[C---:B------:R-:W-:Y:S02]  /*12c0*/  @!P5 ISETP.NE.U32.AND P2, PT, R84.reuse, RZ, PT ;  /* 0x000000ff5400d20c */ /* 0x040fe40003f45070 */
[----:B------:R-:W-:Y:S02]  /*12d0*/  @!P5 ISETP.NE.U32.AND P4, PT, R84, RZ, PT ;  /* 0x000000ff5400d20c */ /* 0x000fe40003f85070 */
[C---:B------:R-:W-:Y:S02]  /*12e0*/  @!P5 ISETP.NE.AND.EX P3, PT, R85.reuse, RZ, PT, P3 ;  /* 0x000000ff5500d20c */ /* 0x040fe40003f65330 */
[C---:B------:R-:W-:Y:S02]  /*12f0*/  @!P5 ISETP.NE.AND.EX P1, PT, R85.reuse, RZ, PT, P1 ;  /* 0x000000ff5500d20c */ /* 0x040fe40003f25310 */
[C---:B------:R-:W-:Y:S02]  /*1300*/  @!P5 ISETP.NE.AND.EX P2, PT, R85.reuse, RZ, PT, P2 ;  /* 0x000000ff5500d20c */ /* 0x040fe40003f45320 */
[----:B------:R-:W-:-:S02]  /*1310*/  @!P5 ISETP.NE.AND.EX P4, PT, R85, RZ, PT, P4 ;  /* 0x000000ff5500d20c */ /* 0x000fc40003f85340 */
[----:B------:R-:W-:Y:S02]  /*1320*/  SEL R57, R94, R57, P0 ;  /* 0x000000395e397207 */ /* 0x000fe40000000000 */
[----:B------:R-:W-:Y:S02]  /*1330*/  @!P5 FSEL R94, R49, RZ, P3 ;  /* 0x000000ff315ed208 */ /* 0x000fe40001800000 */
[----:B------:R-:W-:Y:S02]  /*1340*/  @!P5 FSEL R95, R50, RZ, P1 ;  /* 0x000000ff325fd208 */ /* 0x000fe40000800000 */
[----:B------:R-:W-:Y:S02]  /*1350*/  @!P5 FSEL R98, R51, RZ, P2 ;  /* 0x000000ff3362d208 */ /* 0x000fe40001000000 */
        /* <DEDUP_REMOVED lines=10> */
.L_x_3207:
[----:B------:R-:W-:Y:S05]  /*1400*/  BSYNC B1 ;  /* 0x0000000000017941 */ /* 0x000fea0003800000 */
.L_x_3206:
[----:B------:R-:W-:Y:S04]  /*1410*/  BSSY B1, `(.L_x_3208) ;  /* 0x000000d000017945 */ /* 0x000fe80003800000 */
[----:B------:R-:W-:Y:S05]  /*1420*/  @!P6 BRA `(.L_x_3209) ;  /* 0x00000000002ce947 */ /* 0x000fea0003800000 */
        /* <DEDUP_REMOVED lines=11> */
.L_x_3209:
[----:B------:R-:W-:Y:S05]  /*14e0*/  BSYNC B1 ;  /* 0x0000000000017941 */ /* 0x000fea0003800000 */
.L_x_3208:
[----:B------:R-:W-:Y:S04]  /*14f0*/  BSSY B1, `(.L_x_3210) ;  /* 0x000000a000017945 */ /* 0x000fe80003800000 */
[----:B------:R-:W-:Y:S05]  /*1500*/  @!P5 BRA `(.L_x_3211) ;  /* 0x000000000020d947 */ /* 0x000fea0003800000 */
        /* <DEDUP_REMOVED lines=8> */
.L_x_3211:
[----:B------:R-:W-:Y:S05]  /*1590*/  BSYNC B1 ;  /* 0x0000000000017941 */ /* 0x000fea0003800000 */
.L_x_3210:
[----:B------:R-:W-:Y:S04]  /*15a0*/  BSSY B1, `(.L_x_3212) ;  /* 0x000000e000017945 */ /* 0x000fe80003800000 */
[----:B------:R-:W-:Y:S05]  /*15b0*/  @!P6 BRA `(.L_x_3213) ;  /* 0x000000000030e947 */ /* 0x000fea0003800000 */
[----:B------:R-:W-:Y:S01]  /*15c0*/  LOP3.LUT P1, RZ, R64, 0xff000000, RZ, 0xc0, !PT ;  /* 0xff00000040ff7812 */ /* 0x000fe2000782c0ff */
[----:B------:R-:W-:-:S04]  /*15d0*/  FMUL.FTZ R102, R100, UR13 ;  /* 0x0000000d64667c20 */ /* 0x000fc80008410000 */
[----:B------:R-:W-:Y:S01]  /*15e0*/  FMUL.FTZ R106, R102, UR12 ;  /* 0x0000000c666a7c20 */ /* 0x000fe20008410000 */
[----:B------:R-:W-:-:S03]  /*15f0*/  MOV R102, RZ ;  /* 0x000000ff00667202 */ /* 0x000fc60000000f00 */
        /* <DEDUP_REMOVED lines=8> */
.L_x_3213:
[----:B------:R-:W-:Y:S05]  /*1680*/  BSYNC B1 ;  /* 0x0000000000017941 */ /* 0x000fea0003800000 */
.L_x_3212:
        /* <DEDUP_REMOVED lines=10> */
.L_x_3215:
[----:B------:R-:W-:Y:S05]  /*1730*/  BSYNC B1 ;  /* 0x0000000000017941 */ /* 0x000fea0003800000 */
.L_x_3214:
        /* <DEDUP_REMOVED lines=13> */
.L_x_3217:
[----:B------:R-:W-:Y:S05]  /*1810*/  BSYNC B1 ;  /* 0x0000000000017941 */ /* 0x000fea0003800000 */
.L_x_3216:
        /* <DEDUP_REMOVED lines=10> */
.L_x_3219:
[----:B------:R-:W-:Y:S05]  /*18c0*/  BSYNC B1 ;  /* 0x0000000000017941 */ /* 0x000fea0003800000 */
.L_x_3218:
        /* <DEDUP_REMOVED lines=14> */
.L_x_3221:
[----:B------:R-:W-:Y:S05]  /*19b0*/  BSYNC B1 ;  /* 0x0000000000017941 */ /* 0x000fea0003800000 */
.L_x_3220:
        /* <DEDUP_REMOVED lines=10> */
.L_x_3223:
[----:B------:R-:W-:Y:S05]  /*1a60*/  BSYNC B1 ;  /* 0x0000000000017941 */ /* 0x000fea0003800000 */
.L_x_3222:
[----:B------:R-:W-:Y:S04]  /*1a70*/  BSSY B1, `(.L_x_3224) ;  /* 0x000000d000017945 */ /* 0x000fe80003800000 */
[----:B------:R-:W-:Y:S05]  /*1a80*/  @!P6 BRA `(.L_x_3225) ;  /* 0x00000000002ce947 */ /* 0x000fea0003800000 */
[----:B------:R-:W-:Y:S01]  /*1a90*/  LOP3.LUT P1, RZ, R65, 0xff0000, RZ, 0xc0, !PT ;  /* 0x00ff000041ff7812 */ /* 0x000fe2000782c0ff */
[----:B------:R-:W-:Y:S01]  /*1aa0*/  FMUL.FTZ R102, R95, UR13 ;  /* 0x0000000d5f667c20 */ /* 0x000fe20008410000 */
[----:B------:R-:W-:-:S03]  /*1ab0*/  HFMA2.MMA R103, -RZ, RZ, 0, 0 ;  /* 0x00000000ff677435 */ /* 0x000fc600000001ff */
[----:B------:R-:W-:-:S04]  /*1ac0*/  FMUL.FTZ R105, R102, UR12 ;  /* 0x0000000c66697c20 */ /* 0x000fc80008410000 */
[----:B------:R-:W-:-:S04]  /*1ad0*/  FMUL.FTZ R104, R6, R105 ;  /* 0x0000006906687220 */ /* 0x000fc80000410000 */
[----:B-----5:R-:W-:Y:S02]  /*1ae0*/  @P1 SHF.L.U32 R102, R91, 0x10, RZ ;  /* 0x000000105b661819 */ /* 0x020fe400000006ff */
[----:B------:R-:W-:-:S03]  /*1af0*/  FSEL R104, R104, RZ, P1 ;  /* 0x000000ff68687208 */ /* 0x000fc60000800000 */
[----:B------:R-:W-:Y:S01]  /*1b00*/  @P1 FMUL.FTZ R103, R105, R102 ;  /* 0x0000006669671220 */ /* 0x000fe20000410000 */
[----:B------:R-:W-:-:S03]  /*1b10*/  F2FP.BF16.F32.PACK_AB R104, RZ, R104 ;  /* 0x00000068ff68723e */ /* 0x000fc600000010ff */
[----:B------:R-:W-:Y:S01]  /*1b20*/  FADD.FTZ R42, R42, R103 ;  /* 0x000000672a2a7221 */ /* 0x000fe20000010000 */
[----:B------:R-:W-:-:S07]  /*1b30*/  PRMT R55, R104, 0x7610, R55 ;  /* 0x0000761068377816 */ /* 0x000fce0000000037 */
.L_x_3225:
[----:B------:R-:W-:Y:S05]  /*1b40*/  BSYNC B1 ;  /* 0x0000000000017941 */ /* 0x000fea0003800000 */
.L_x_3224:
        /* <DEDUP_REMOVED lines=10> */
.L_x_3227:
[----:B------:R-:W-:Y:S05]  /*1bf0*/  BSYNC B1 ;  /* 0x0000000000017941 */ /* 0x000fea0003800000 */
.L_x_3226:
[----:B------:R-:W-:Y:S01]  /*1c00*/  BSSY B1, `(.L_x_3228) ;  /* 0x0000014000017945 */ /* 0x000fe20003800000 */
[----:B------:R-:W-:Y:S02]  /*1c10*/  SEL R58, R101, R58, P0 ;  /* 0x0000003a653a7207 */ /* 0x000fe40000000000 */
[----:B------:R-:W-:Y:S02]  /*1c20*/  SEL R59, R100, R59, P0 ;  /* 0x0000003b643b7207 */ /* 0x000fe40000000000 */
[----:B------:R-:W-:Y:S02]  /*1c30*/  SEL R60, R99, R60, P0 ;  /* 0x0000003c633c7207 */ /* 0x000fe40000000000 */
[----:B------:R-:W-:Y:S02]  /*1c40*/  SEL R61, R94, R61, P0 ;  /* 0x0000003d5e3d7207 */ /* 0x000fe40000000000 */
[----:B------:R-:W-:Y:S02]  /*1c50*/  SEL R62, R95, R62, P0 ;  /* 0x0000003e5f3e7207 */ /* 0x000fe40000000000 */
[----:B------:R-:W-:Y:S01]  /*1c60*/  SEL R63, R98, R63, P0 ;  /* 0x0000003f623f7207 */ /* 0x000fe20000000000 */
        /* <DEDUP_REMOVED lines=13> */
.L_x_3229:
[----:B------:R-:W-:Y:S05]  /*1d40*/  BSYNC B1 ;  /* 0x0000000000017941 */ /* 0x000fea0003800000 */
.L_x_3228:
[----:B------:R-:W-:Y:S01]  /*1d50*/  ISETP.NE.U32.AND P0, PT, R66, RZ, PT ;  /* 0x000000ff4200720c */ /* 0x000fe20003f05070 */
[----:B------:R-:W1:Y:S03]  /*1d60*/  LDC.64 R84, c[0x0][0x210] ;  /* 0x00008400ff547b82 */ /* 0x000e660000000a00 */
[----:B------:R-:W-:-:S05]  /*1d70*/  ISETP.NE.AND.EX P0, PT, R67, RZ, PT, P0 ;  /* 0x000000ff4300720c */ /* 0x000fca0003f05300 */
[----:B------:R-:W2:Y:S08]  /*1d80*/  @P6 LDC.64 R66, c[0x0][0x2f8] ;  /* 0x0000be00ff426b82 */ /* 0x000eb00000000a00 */
[----:B------:R-:W3:Y:S01]  /*1d90*/  @P0 LDC.64 R64, c[0x0][0x308] ;  /* 0x0000c200ff400b82 */ /* 0x000ee20000000a00 */
[----:B-1----:R-:W-:Y:S01]  /*1da0*/  LEA R80, R84, R80, 0x2 ;  /* 0x0000005054507211 */ /* 0x002fe200078e10ff */
[----:B--2---:R-:W-:-:S04]  /*1db0*/  @P6 IMAD.WIDE.U32 R66, R93, 0x10, R66 ;  /* 0x000000105d426825 */ /* 0x004fc800078e0042 */
[----:B---3--:R-:W-:-:S05]  /*1dc0*/  @P0 IMAD.WIDE.U32 R64, R0, 0x20, R64 ;  /* 0x0000002000400825 */ /* 0x008fca00078e0040 */
[----:B------:R1:W-:Y:S04]  /*1dd0*/  @P0 STG.E.128 desc[UR4][R64.64], R56 ;  /* 0x0000003840000986 */ /* 0x0003e8000c101d04 */
[----:B------:R1:W-:Y:S01]  /*1de0*/  @P0 STG.E.128 desc[UR4][R64.64+0x10], R60 ;  /* 0x0000103c40000986 */ /* 0x0003e2000c101d04 */
[----:B------:R-:W-:-:S03]  /*1df0*/  ISETP.GE.AND P0, PT, R80, R85, PT ;  /* 0x000000555000720c */ /* 0x000fc60003f06270 */
[----:B------:R1:W-:Y:S10]  /*1e00*/  @P6 STG.E.128 desc[UR4][R66.64], R52 ;  /* 0x0000003442006986 */ /* 0x0003f4000c101d04 */
[----:B------:R-:W-:Y:S05]  /*1e10*/  @!P0 BRA `(.L_x_3230) ;  /* 0xffffffe400488947 */ /* 0x000fea000383ffff */
.L_x_3193:
[----:B------:R-:W-:Y:S05]  /*1e20*/  BSYNC B0 ;  /* 0x0000000000007941 */ /* 0x000fea0003800000 */
.L_x_3191:
[----:B------:R-:W2:Y:S01]  /*1e30*/  S2R R3, SR_CgaCtaId ;  /* 0x0000000000037919 */ /* 0x000ea20000008800 */
[----:B------:R-:W-:Y:S01]  /*1e40*/  MOV R0, 0x400 ;  /* 0x0000040000007802 */ /* 0x000fe20000000f00 */
[----:B------:R-:W-:Y:S05]  /*1e50*/  WARPSYNC.ALL ;  /* 0x0000000000007948 */ /* 0x000fea0003800000 */
[----:B------:R-:W3:Y:S01]  /*1e60*/  S2R R44, SR_CTAID.X ;  /* 0x00000000002c7919 */ /* 0x000ee20000002500 */
[----:B------:R-:W-:Y:S01]  /*1e70*/  ULDC UR6, c[0x0][0x218] ;  /* 0x0000860000067ab9 */ /* 0x000fe20000000800 */
[----:B------:R-:W-:Y:S01]  /*1e80*/  ULDC.64 UR8, c[0x0][0x2d0] ;  /* 0x0000b40000087ab9 */ /* 0x000fe20000000a00 */
[----:B--2---:R-:W-:-:S05]  /*1e90*/  LEA R3, R3, R0, 0x18 ;  /* 0x0000000003037211 */ /* 0x004fca00078ec0ff */
[C---:B------:R-:W-:Y:S01]  /*1ea0*/  IMAD R0, R2.reuse, 0x20, R3 ;  /* 0x0000002002007824 */ /* 0x040fe200078e0203 */
[----:B------:R-:W-:-:S04]  /*1eb0*/  LEA R3, R2, R3, 0x2 ;  /* 0x0000000302037211 */ /* 0x000fc800078e10ff */
[----:B------:R3:W-:Y:S04]  /*1ec0*/  STS.128 [R0], R28 ;  /* 0x0000001c00007388 */ /* 0x0007e80000000c00 */
[----:B------:R-:W-:Y:S01]  /*1ed0*/  STS.128 [R0+0x10], R32 ;  /* 0x0000102000007388 */ /* 0x000fe20000000c00 */
[----:B------:R-:W-:Y:S01]  /*1ee0*/  BAR.SYNC.DEFER_BLOCKING 0x0 ;  /* 0x0000000000007b1d */ /* 0x000fe20000010000 */
[----:B---3--:R-:W-:-:S05]  /*1ef0*/  IMAD R29, R44, UR6, RZ ;  /* 0x000000062c1d7c24 */ /* 0x008fca000f8e02ff */
[----:B------:R-:W-:Y:S01]  /*1f00*/  ULDC.64 UR6, c[0x0][0x2d8] ;  /* 0x0000b60000067ab9 */ /* 0x000fe20000000a00 */
[----:B------:R-:W-:Y:S01]  /*1f10*/  IADD3 R2, P0, R29, R2, RZ ;  /* 0x000000021d027210 */ /* 0x000fe20007f1e0ff */
[----:B------:R-:W2:Y:S04]  /*1f20*/  LDS R4, [R3] ;  /* 0x0000000003047984 */ /* 0x000ea80000000800 */
[----:B------:R-:W3:Y:S04]  /*1f30*/  LDS R7, [R3+0x400] ;  /* 0x0004000003077984 */ /* 0x000ee80000000800 */
[----:B------:R-:W4:Y:S04]  /*1f40*/  LDS R5, [R3+0x200] ;  /* 0x0002000003057984 */ /* 0x000f280000000800 */
[----:B------:R-:W0:Y:S04]  /*1f50*/  LDS R6, [R3+0x600] ;  /* 0x0006000003067984 */ /* 0x000e280000000800 */
[----:B------:R-:W1:Y:S04]  /*1f60*/  LDS R9, [R3+0x800] ;  /* 0x0008000003097984 */ /* 0x000e680000000800 */
[----:B------:R-:W1:Y:S04]  /*1f70*/  LDS R8, [R3+0xa00] ;  /* 0x000a000003087984 */ /* 0x000e680000000800 */
[----:B------:R-:W1:Y:S04]  /*1f80*/  LDS R11, [R3+0xc00] ;  /* 0x000c0000030b7984 */ /* 0x000e680000000800 */
[----:B------:R-:W1:Y:S01]  /*1f90*/  LDS R10, [R3+0xe00] ;  /* 0x000e0000030a7984 */ /* 0x000e620000000800 */
[----:B------:R-:W-:Y:S01]  /*1fa0*/  BAR.SYNC.DEFER_BLOCKING 0x0 ;  /* 0x0000000000007b1d */ /* 0x000fe20000010000 */
[----:B--2---:R-:W-:-:S04]  /*1fb0*/  FADD.FTZ R4, RZ, R4 ;  /* 0x00000004ff047221 */ /* 0x004fc80000010000 */
[----:B---3--:R-:W-:Y:S01]  /*1fc0*/  FADD.FTZ R4, R4, R7 ;  /* 0x0000000704047221 */ /* 0x008fe20000010000 */
[----:B------:R-:W-:Y:S01]  /*1fd0*/  IADD3.X R7, RZ, RZ, RZ, P0, !PT ;  /* 0x000000ffff077210 */ /* 0x000fe200007fe4ff */
[----:B----4-:R-:W-:-:S03]  /*1fe0*/  FADD.FTZ R5, RZ, R5 ;  /* 0x00000005ff057221 */ /* 0x010fc60000010000 */
[C---:B------:R-:W-:Y:S01]  /*1ff0*/  SHF.L.U64.HI R7, R2.reuse, 0x2, R7 ;  /* 0x0000000202077819 */ /* 0x040fe20000010207 */
[----:B0-----:R-:W-:Y:S01]  /*2000*/  FADD.FTZ R5, R5, R6 ;  /* 0x0000000605057221 */ /* 0x001fe20000010000 */
[----:B------:R-:W-:Y:S01]  /*2010*/  IMAD.SHL.U32 R6, R2, 0x4, RZ ;  /* 0x0000000402067824 */ /* 0x000fe200078e00ff */
[----:B------:R-:W-:Y:S01]  /*2020*/  STS.128 [R0], R20 ;  /* 0x0000001400007388 */ /* 0x000fe20000000c00 */
[----:B-1----:R-:W-:-:S03]  /*2030*/  FADD.FTZ R4, R4, R9 ;  /* 0x0000000904047221 */ /* 0x002fc60000010000 */
[----:B------:R-:W-:Y:S01]  /*2040*/  IADD3 R2, P0, R6, UR6, RZ ;  /* 0x0000000606027c10 */ /* 0x000fe2000ff1e0ff */
[----:B------:R-:W-:Y:S01]  /*2050*/  STS.128 [R0+0x10], R24 ;  /* 0x0000101800007388 */ /* 0x000fe20000000c00 */
[----:B------:R-:W-:Y:S01]  /*2060*/  FADD.FTZ R5, R5, R8 ;  /* 0x0000000805057221 */ /* 0x000fe20000010000 */
[----:B------:R-:W-:Y:S01]  /*2070*/  BAR.SYNC.DEFER_BLOCKING 0x0 ;  /* 0x0000000000007b1d */ /* 0x000fe20000010000 */
[----:B------:R-:W-:Y:S01]  /*2080*/  FADD.FTZ R11, R4, R11 ;  /* 0x0000000b040b7221 */ /* 0x000fe20000010000 */
[----:B------:R-:W-:Y:S01]  /*2090*/  IADD3 R4, P1, R6, UR8, RZ ;  /* 0x0000000806047c10 */ /* 0x000fe2000ff3e0ff */
[----:B------:R-:W-:-:S03]  /*20a0*/  FADD.FTZ R9, R5, R10 ;  /* 0x0000000a05097221 */ /* 0x000fc60000010000 */
[----:B------:R-:W-:Y:S01]  /*20b0*/  IADD3.X R5, R7, UR9, RZ, P1, !PT ;  /* 0x0000000907057c10 */ /* 0x000fe20008ffe4ff */
        /* <DEDUP_REMOVED lines=47> */
.L_x_3197:
        /* <DEDUP_REMOVED lines=8> */
.L_x_3232:
[----:B------:R-:W-:Y:S05]  /*2430*/  BSYNC B1 ;  /* 0x0000000000017941 */ /* 0x000fea0003800000 */
.L_x_3231:
        /* <DEDUP_REMOVED lines=8> */
.L_x_3233:
[----:B------:R-:W-:-:S05]  /*24c0*/  FADD.FTZ R67, R67, R96 ;  /* 0x0000006043437221 */ /* 0x000fca0000010000 */
[----:B------:R-:W-:Y:S01]  /*24d0*/  MOV R106, R67 ;  /* 0x00000043006a7202 */ /* 0x000fe20000000f00 */
[----:B------:R-:W-:Y:S01]  /*24e0*/  IMAD.MOV.U32 R107, RZ, RZ, 0x2 ;  /* 0x00000002ff6b7424 */ /* 0x000fe200078e00ff */
[----:B------:R-:W-:-:S07]  /*24f0*/  MOV R66, R102 ;  /* 0x0000006600427202 */ /* 0x000fce0000000f00 */
[----:B------:R-:W-:Y:S05]  /*2500*/  WARPSYNC.COLLECTIVE R105, `(.L_x_3234) ;  /* 0x0000000069087348 */ /* 0x000fea0003c00000 */
[----:B------:R0:W1:Y:S02]  /*2510*/  SHFL.BFLY P0, R102, R106, R107, R108 ;  /* 0x0c00006b6a667389 */ /* 0x000064000000006c */
[----:B01----:R-:W-:Y:S01]  /*2520*/  ENDCOLLECTIVE ;  /* 0x000000000000791b */ /* 0x003fe20003800000 */
.L_x_3234:
[----:B------:R-:W-:-:S05]  /*2530*/  FADD.FTZ R66, R66, R95 ;  /* 0x0000005f42427221 */ /* 0x000fca0000010000 */
[----:B------:R-:W-:Y:S02]  /*2540*/  MOV R106, R66 ;  /* 0x00000042006a7202 */ /* 0x000fe40000000f00 */
[----:B------:R-:W-:-:S07]  /*2550*/  MOV R98, R102 ;  /* 0x0000006600627202 */ /* 0x000fce0000000f00 */
[----:B------:R-:W-:Y:S05]  /*2560*/  WARPSYNC.COLLECTIVE R105, `(.L_x_3235) ;  /* 0x0000000069087348 */ /* 0x000fea0003c00000 */
[----:B------:R0:W1:Y:S02]  /*2570*/  SHFL.BFLY P0, R102, R106, R107, R108 ;  /* 0x0c00006b6a667389 */ /* 0x000064000000006c */
[----:B01----:R-:W-:Y:S01]  /*2580*/  ENDCOLLECTIVE ;  /* 0x000000000000791b */ /* 0x003fe20003800000 */
.L_x_3235:
[----:B------:R-:W-:Y:S01]  /*2590*/  FADD.FTZ R98, R67, R98 ;  /* 0x0000006243627221 */ /* 0x000fe20000010000 */
[----:B------:R-:W-:-:S04]  /*25a0*/  HFMA2.MMA R107, -RZ, RZ, 0, 2.384185791015625e-07 ;  /* 0x00000004ff6b7435 */ /* 0x000fc800000001ff */
[----:B------:R-:W-:Y:S01]  /*25b0*/  MOV R106, R98 ;  /* 0x00000062006a7202 */ /* 0x000fe20000000f00 */
[----:B------:R-:W-:-:S07]  /*25c0*/  IMAD.MOV.U32 R97, RZ, RZ, R102 ;  /* 0x000000ffff617224 */ /* 0x000fce00078e0066 */
[----:B------:R-:W-:Y:S05]  /*25d0*/  WARPSYNC.COLLECTIVE R105, `(.L_x_3236) ;  /* 0x0000000069087348 */ /* 0x000fea0003c00000 */
[----:B------:R0:W1:Y:S02]  /*25e0*/  SHFL.BFLY P0, R102, R106, R107, R108 ;  /* 0x0c00006b6a667389 */ /* 0x000064000000006c */
[----:B01----:R-:W-:Y:S01]  /*25f0*/  ENDCOLLECTIVE ;  /* 0x000000000000791b */ /* 0x003fe20003800000 */
.L_x_3236:
[----:B------:R-:W-:-:S05]  /*2600*/  FADD.FTZ R97, R66, R97 ;  /* 0x0000006142617221 */ /* 0x000fca0000010000 */
[----:B------:R-:W-:Y:S01]  /*2610*/  MOV R106, R97 ;  /* 0x00000061006a7202 */ /* 0x000fe20000000f00 */
[----:B------:R-:W-:-:S07]  /*2620*/  IMAD.MOV.U32 R99, RZ, RZ, R102 ;  /* 0x000000ffff637224 */ /* 0x000fce00078e0066 */
[----:B------:R-:W-:Y:S05]  /*2630*/  WARPSYNC.COLLECTIVE R105, `(.L_x_3237) ;  /* 0x0000000069087348 */ /* 0x000fea0003c00000 */
[----:B------:R0:W1:Y:S02]  /*2640*/  SHFL.BFLY P0, R102, R106, R107, R108 ;  /* 0x0c00006b6a667389 */ /* 0x000064000000006c */
[----:B01----:R-:W-:Y:S01]  /*2650*/  ENDCOLLECTIVE ;  /* 0x000000000000791b */ /* 0x003fe20003800000 */
.L_x_3237:
[----:B------:R-:W-:Y:S01]  /*2660*/  FADD.FTZ R99, R98, R99 ;  /* 0x0000006362637221 */ /* 0x000fe20000010000 */
[----:B------:R-:W-:-:S03]  /*2670*/  HFMA2.MMA R107, -RZ, RZ, 0, 4.76837158203125e-07 ;  /* 0x00000008ff6b7435 */ /* 0x000fc600000001ff */
[----:B------:R-:W-:Y:S01]  /*2680*/  IMAD.MOV.U32 R106, RZ, RZ, R99 ;  /* 0x000000ffff6a7224 */ /* 0x000fe200078e0063 */
[----:B------:R-:W-:-:S07]  /*2690*/  MOV R100, R102 ;  /* 0x0000006600647202 */ /* 0x000fce0000000f00 */
[----:B------:R-:W-:Y:S05]  /*26a0*/  WARPSYNC.COLLECTIVE R105, `(.L_x_3238) ;  /* 0x0000000069087348 */ /* 0x000fea0003c00000 */
[----:B------:R0:W1:Y:S02]  /*26b0*/  SHFL.BFLY P0, R102, R106, R107, R108 ;  /* 0x0c00006b6a667389 */ /* 0x000064000000006c */
[----:B01----:R-:W-:Y:S01]  /*26c0*/  ENDCOLLECTIVE ;  /* 0x000000000000791b */ /* 0x003fe20003800000 */
.L_x_3238:
[----:B------:R-:W-:-:S04]  /*26d0*/  FADD.FTZ R100, R97, R100 ;  /* 0x0000006461647221 */ /* 0x000fc80000010000 */
[----:B------:R-:W-:Y:S01]  /*26e0*/  IMAD.MOV.U32 R106, RZ, RZ, R100 ;  /* 0x000000ffff6a7224 */ /* 0x000fe200078e0064 */
[----:B------:R-:W-:-:S07]  /*26f0*/  MOV R96, R102 ;  /* 0x0000006600607202 */ /* 0x000fce0000000f00 */
[----:B------:R-:W-:Y:S05]  /*2700*/  WARPSYNC.COLLECTIVE R105, `(.L_x_3239) ;  /* 0x0000000069087348 */ /* 0x000fea0003c00000 */
[----:B------:R0:W1:Y:S02]  /*2710*/  SHFL.BFLY P0, R102, R106, R107, R108 ;  /* 0x0c00006b6a667389 */ /* 0x000064000000006c */
[----:B01----:R-:W-:Y:S01]  /*2720*/  ENDCOLLECTIVE ;  /* 0x000000000000791b */ /* 0x003fe20003800000 */
.L_x_3239:
[----:B------:R-:W-:-:S05]  /*2730*/  FADD.FTZ R96, R99, R96 ;  /* 0x0000006063607221 */ /* 0x000fca0000010000 */
[----:B------:R-:W-:Y:S01]  /*2740*/  MOV R106, R96 ;  /* 0x00000060006a7202 */ /* 0x000fe20000000f00 */
[----:B------:R-:W-:Y:S01]  /*2750*/  IMAD.MOV.U32 R107, RZ, RZ, 0x10 ;  /* 0x00000010ff6b7424 */ /* 0x000fe200078e00ff */
[----:B------:R-:W-:-:S07]  /*2760*/  MOV R95, R102 ;  /* 0x00000066005f7202 */ /* 0x000fce0000000f00 */
[----:B------:R-:W-:Y:S05]  /*2770*/  WARPSYNC.COLLECTIVE R105, `(.L_x_3240) ;  /* 0x0000000069087348 */ /* 0x000fea0003c00000 */
[----:B------:R0:W1:Y:S02]  /*2780*/  SHFL.BFLY P0, R102, R106, R107, R108 ;  /* 0x0c00006b6a667389 */ /* 0x000064000000006c */
[----:B01----:R-:W-:Y:S01]  /*2790*/  ENDCOLLECTIVE ;  /* 0x000000000000791b */ /* 0x003fe20003800000 */
.L_x_3240:
[----:B------:R-:W-:-:S05]  /*27a0*/  FADD.FTZ R101, R100, R95 ;  /* 0x0000005f64657221 */ /* 0x000fca0000010000 */
[----:B------:R-:W-:Y:S02]  /*27b0*/  MOV R106, R101 ;  /* 0x00000065006a7202 */ /* 0x000fe40000000f00 */
[----:B------:R-:W-:-:S07]  /*27c0*/  MOV R103, R102 ;  /* 0x0000006600677202 */ /* 0x000fce0000000f00 */
[----:B------:R-:W-:Y:S05]  /*27d0*/  WARPSYNC.COLLECTIVE R105, `(.L_x_3241) ;  /* 0x0000000069087348 */ /* 0x000fea0003c00000 */
[----:B------:R0:W1:Y:S02]  /*27e0*/  SHFL.BFLY P0, R102, R106, R107, R108 ;  /* 0x0c00006b6a667389 */ /* 0x000064000000006c */
[----:B01----:R-:W-:Y:S01]  /*27f0*/  ENDCOLLECTIVE ;  /* 0x000000000000791b */ /* 0x003fe20003800000 */
.L_x_3241:
[----:B------:R-:W-:Y:S05]  /*2800*/  BRA `(.L_x_3242) ;  /* 0xffffffe4005c7947 */ /* 0x000fea000383ffff */
.L_x_3243:
        /* <DEDUP_REMOVED lines=15> */
.L_x_6563:


//--------------------- .text._ZN10layer_norm13ln_bwd_kernelINS_13Kernel_traitsIf6__halfS2_S2_fjLj256ELj1ELj4ELj1ELj16ENS_18Kernel_traits_baseILj256EfS2_S2_S2_fjLj128EEEEELb0ELb0ELb0ELb0EEEvNS_9BwdParamsE --------------------------
	.section	.text._ZN10layer_norm13ln_bwd_kernelINS_13Kernel_traitsIf6__halfS2_S2_fjLj256ELj1ELj4ELj1ELj16ENS_18Kernel_traits_baseILj256EfS2_S2_S2_fjLj128EEEEELb0ELb0ELb0ELb0EEEvNS_9BwdParamsE,"ax",@progbits
	.align	128
        .global         _ZN10layer_norm13ln_bwd_kernelINS_13Kernel_traitsIf6__halfS2_S2_fjLj256ELj1ELj4ELj1ELj16ENS_18Kernel_traits_baseILj256EfS2_S2_S2_fjLj128EEEEELb0ELb0ELb0ELb0EEEvNS_9BwdParamsE
        .type           _ZN10layer_norm13ln_bwd_kernelINS_13Kernel_traitsIf6__halfS2_S2_fjLj256ELj1ELj4ELj1ELj16ENS_18Kernel_traits_baseILj256EfS2_S2_S2_fjLj128EEEEELb0ELb0ELb0ELb0EEEvNS_9BwdParamsE,@function
        .size           _ZN10layer_norm13ln_bwd_kernelINS_13Kernel_traitsIf6__halfS2_S2_fjLj256ELj1ELj4ELj1ELj16ENS_18Kernel_traits_baseILj256EfS2_S2_S2_fjLj128EEEEELb0ELb0ELb0ELb0EEEvNS_9BwdParamsE,(.L_x_6564 - _ZN10layer_norm13ln_bwd_kernelINS_13Kernel_traitsIf6__halfS2_S2_fjLj256ELj1ELj4ELj1ELj16ENS_18Kernel_traits_baseILj256EfS2_S2_S2_fjLj128EEEEELb0ELb0ELb0ELb0EEEvNS_9BwdParamsE)
        .other          _ZN10layer_norm13ln_bwd_kernelINS_13Kernel_traitsIf6__halfS2_S2_fjLj256ELj1ELj4ELj1ELj16ENS_18Kernel_traits_baseILj256EfS2_S2_S2_fjLj128EEEEELb0ELb0ELb0ELb0EEEvNS_9BwdParamsE,@"STO_CUDA_ENTRY STV_DEFAULT"
_ZN10layer_norm13ln_bwd_kernelINS_13Kernel_traitsIf6__halfS2_S2_fjLj256ELj1ELj4ELj1ELj16ENS_18Kernel_traits_baseILj256EfS2_S2_S2_fjLj128EEEEELb0ELb0ELb0ELb0EEEvNS_9BwdParamsE:
.text._ZN10layer_norm13ln_bwd_kernelINS_13Kernel_traitsIf6__halfS2_S2_fjLj256ELj1ELj4ELj1ELj16ENS_18Kernel_traits_baseILj256EfS2_S2_S2_fjLj128EEEEELb0ELb0ELb0ELb0EEEvNS_9BwdParamsE:
        /* <DEDUP_REMOVED lines=39> */
.L_x_3251:
        /* <DEDUP_REMOVED lines=36> */
[----:B------:R-:W-:Y:S02]  /*04b0*/  HADD2.F32 R41, -RZ, R41.H1_H1 ;  /* 0x30000029ff297230 */ /* 0x000fe40000004100 */
[--C-:B0-----:R-:W-:Y:S02]  /*04c0*/  HADD2.F32 R45, -RZ, R40.reuse.H0_H0 ;  /* 0x20000028ff2d7230 */ /* 0x101fe40000004100 */
[----:B------:R-:W-:Y:S02]  /*04d0*/  HADD2.F32 R57, -RZ, R43.H0_H0 ;  /* 0x2000002bff397230 */ /* 0x000fe40000004100 */
[----:B------:R-:W-:-:S02]  /*04e0*/  HADD2.F32 R49, -RZ, R40.H1_H1 ;  /* 0x30000028ff317230 */ /* 0x000fc40000004100 */
[--C-:B------:R-:W-:Y:S02]  /*04f0*/  HADD2.F32 R53, -RZ, R42.reuse.H0_H0 ;  /* 0x2000002aff357230 */ /* 0x100fe40000004100 */
[----:B------:R-:W-:Y:S02]  /*0500*/  HADD2.F32 R55, -RZ, R42.H1_H1 ;  /* 0x3000002aff377230 */ /* 0x000fe40000004100 */
[----:B------:R-:W-:Y:S01]  /*0510*/  HADD2.F32 R43, -RZ, R43.H1_H1 ;  /* 0x3000002bff2b7230 */ /* 0x000fe20000004100 */
[----:B----4-:R-:W-:-:S05]  /*0520*/  FSEL R0, R0, RZ, !P1 ;  /* 0x000000ff00007208 */ /* 0x010fca0004800000 */
[C---:B------:R-:W-:Y:S01]  /*0530*/  FADD.FTZ R58, -R0.reuse, R41 ;  /* 0x00000029003a7221 */ /* 0x040fe20000010100 */
[C---:B------:R-:W-:Y:S01]  /*0540*/  FADD.FTZ R42, -R0.reuse, R45 ;  /* 0x0000002d002a7221 */ /* 0x040fe20000010100 */
[--C-:B------:R-:W-:Y:S02]  /*0550*/  HADD2.F32 R41, -RZ, R4.reuse.H0_H0 ;  /* 0x20000004ff297230 */ /* 0x100fe40000004100 */
[C---:B------:R-:W-:Y:S01]  /*0560*/  FADD.FTZ R44, -R0.reuse, R49 ;  /* 0x00000031002c7221 */ /* 0x040fe20000010100 */
[C---:B------:R-:W-:Y:S01]  /*0570*/  FADD.FTZ R54, -R0.reuse, R51 ;  /* 0x0000003300367221 */ /* 0x040fe20000010100 */
[C---:B------:R-:W-:Y:S01]  /*0580*/  FADD.FTZ R48, -R0.reuse, R53 ;  /* 0x0000003500307221 */ /* 0x040fe20000010100 */
[C---:B------:R-:W-:Y:S01]  /*0590*/  FADD.FTZ R50, -R0.reuse, R55 ;  /* 0x0000003700327221 */ /* 0x040fe20000010100 */
[C---:B------:R-:W-:Y:S01]  /*05a0*/  FADD.FTZ R56, -R0.reuse, R57 ;  /* 0x0000003900387221 */ /* 0x040fe20000010100 */
[----:B------:R-:W-:Y:S01]  /*05b0*/  FADD.FTZ R40, -R0, R43 ;  /* 0x0000002b00287221 */ /* 0x000fe20000010100 */
[----:B-1----:R-:W-:-:S02]  /*05c0*/  HADD2.F32 R46, -RZ, R4.H1_H1 ;  /* 0x30000004ff2e7230 */ /* 0x002fc40000004100 */
[C---:B-----5:R-:W-:Y:S01]  /*05d0*/  FMUL.FTZ R0, R69.reuse, R42 ;  /* 0x0000002a45007220 */ /* 0x060fe20000410000 */
[--C-:B------:R-:W-:Y:S02]  /*05e0*/  HADD2.F32 R49, -RZ, R6.reuse.H0_H0 ;  /* 0x20000006ff317230 */ /* 0x100fe40000004100 */
[----:B------:R-:W-:Y:S02]  /*05f0*/  HADD2.F32 R4, -RZ, R6.H1_H1 ;  /* 0x30000006ff047230 */ /* 0x000fe40000004100 */
[----:B------:R-:W-:Y:S01]  /*0600*/  FMUL.FTZ R6, R32, R41 ;  /* 0x0000002920067220 */ /* 0x000fe20000410000 */
[--C-:B------:R-:W-:Y:S02]  /*0610*/  HADD2.F32 R43, -RZ, R5.reuse.H0_H0 ;  /* 0x20000005ff2b7230 */ /* 0x100fe40000004100 */
[----:B------:R-:W-:Y:S01]  /*0620*/  FADD.FTZ R24, R24, R41 ;  /* 0x0000002918187221 */ /* 0x000fe20000010000 */
[----:B------:R-:W-:Y:S02]  /*0630*/  HADD2.F32 R60, -RZ, R5.H1_H1 ;  /* 0x30000005ff3c7230 */ /* 0x000fe40000004100 */
[----:B------:R-:W-:Y:S01]  /*0640*/  FMUL.FTZ R5, R69, R44 ;  /* 0x0000002c45057220 */ /* 0x000fe20000410000 */
[----:B------:R-:W-:-:S02]  /*0650*/  HADD2.F32 R57, -RZ, R7.H0_H0 ;  /* 0x20000007ff397230 */ /* 0x000fc40000004100 */
[C---:B------:R-:W-:Y:S01]  /*0660*/  FFMA.FTZ R12, R0.reuse, R41, R12 ;  /* 0x00000029000c7223 */ /* 0x040fe2000001000c */
[----:B------:R-:W-:Y:S02]  /*0670*/  HADD2.F32 R42, -RZ, R7.H1_H1 ;  /* 0x30000007ff2a7230 */ /* 0x000fe40000004100 */
[----:B------:R-:W-:Y:S01]  /*0680*/  FMUL.FTZ R7, R69, R54 ;  /* 0x0000003645077220 */ /* 0x000fe20000410000 */
[----:B------:R-:W-:Y:S01]  /*0690*/  FMUL.FTZ R44, R33, R46 ;  /* 0x0000002e212c7220 */ /* 0x000fe20000410000 */
[----:B------:R-:W-:Y:S01]  /*06a0*/  FADD.FTZ R41, RZ, R6 ;  /* 0x00000006ff297221 */ /* 0x000fe20000010000 */
[----:B------:R-:W-:Y:S01]  /*06b0*/  FFMA.FTZ R54, R0, R6, RZ ;  /* 0x0000000600367223 */ /* 0x000fe200000100ff */
[----:B------:R-:W-:Y:S01]  /*06c0*/  FADD.FTZ R25, R25, R46 ;  /* 0x0000002e19197221 */ /* 0x000fe20000010000 */
[----:B------:R-:W-:Y:S01]  /*06d0*/  FFMA.FTZ R13, R5, R46, R13 ;  /* 0x0000002e050d7223 */ /* 0x000fe2000001000d */
[----:B------:R-:W-:Y:S01]  /*06e0*/  FMUL.FTZ R46, R34, R43 ;  /* 0x0000002b222e7220 */ /* 0x000fe20000410000 */
        /* <DEDUP_REMOVED lines=12> */
[C---:B------:R-:W-:Y:S01]  /*07b0*/  FMUL.FTZ R56, R69.reuse, R56 ;  /* 0x0000003845387220 */ /* 0x040fe20000410000 */
[----:B------:R-:W-:Y:S01]  /*07c0*/  FMUL.FTZ R50, R69, R50 ;  /* 0x0000003245327220 */ /* 0x000fe20000410000 */
[-C--:B------:R-:W-:Y:S01]  /*07d0*/  FMUL.FTZ R51, R29, R4.reuse ;  /* 0x000000041d337220 */ /* 0x080fe20000410000 */
        /* <DEDUP_REMOVED lines=21> */
.L_x_3247:
[----:B------:R-:W-:Y:S05]  /*0930*/  BSYNC B1 ;  /* 0x0000000000017941 */ /* 0x000fea0003800000 */
.L_x_3246:
        /* <DEDUP_REMOVED lines=20> */
.L_x_3263:
        /* <DEDUP_REMOVED lines=10> */
[----:B------:R-:W-:Y:S02]  /*0b20*/  @P2 HADD2.F32 R61, -RZ, R10.H0_H0 ;  /* 0x2000000aff3d2230 */ /* 0x000fe40000004100 */
[----:B------:R-:W-:Y:S01]  /*0b30*/  @P2 HADD2.F32 R63, -RZ, R11.H1_H1 ;  /* 0x3000000bff3f2230 */ /* 0x000fe20000004100 */
[----:B-1----:R-:W-:-:S04]  /*0b40*/  ISETP.NE.AND P1, PT, R40, RZ, PT ;  /* 0x000000ff2800720c */ /* 0x002fc80003f25270 */
[----:B------:R-:W-:Y:S02]  /*0b50*/  FSEL R40, R43, RZ, !P1 ;  /* 0x000000ff2b287208 */ /* 0x000fe40004800000 */
[----:B------:R-:W-:-:S03]  /*0b60*/  ISETP.NE.U32.AND P1, PT, RZ, UR14, PT ;  /* 0x0000000eff007c0c */ /* 0x000fc6000bf25070 */
[-CC-:B------:R-:W-:Y:S01]  /*0b70*/  FFMA.FTZ R43, R0, R41.reuse, R40.reuse ;  /* 0x00000029002b7223 */ /* 0x180fe20000010028 */
[-CC-:B------:R-:W-:Y:S01]  /*0b80*/  FFMA.FTZ R53, R5, R41.reuse, R40.reuse ;  /* 0x0000002905357223 */ /* 0x180fe20000010028 */
[-CC-:B------:R-:W-:Y:S01]  /*0b90*/  FFMA.FTZ R42, R45, R41.reuse, R40.reuse ;  /* 0x000000292d2a7223 */ /* 0x180fe20000010028 */
[-CC-:B------:R-:W-:Y:S01]  /*0ba0*/  FFMA.FTZ R55, R7, R41.reuse, R40.reuse ;  /* 0x0000002907377223 */ /* 0x180fe20000010028 */
[-CC-:B------:R-:W-:Y:S01]  /*0bb0*/  FFMA.FTZ R62, R48, R41.reuse, R40.reuse ;  /* 0x00000029303e7223 */ /* 0x180fe20000010028 */
[-CC-:B0-----:R-:W-:Y:S01]  /*0bc0*/  FFMA.FTZ R66, R50, R41.reuse, R40.reuse ;  /* 0x0000002932427223 */ /* 0x181fe20000010028 */
        /* <DEDUP_REMOVED lines=10> */
[----:B------:R-:W-:Y:S01]  /*0c70*/  FMUL.FTZ R43, R69, R60 ;  /* 0x0000003c452b7220 */ /* 0x000fe20000410000 */
[----:B------:R-:W-:Y:S01]  /*0c80*/  FADD.FTZ R68, R46, -R55 ;  /* 0x800000372e447221 */ /* 0x000fe20000010000 */
[----:B------:R-:W-:-:S02]  /*0c90*/  @P2 HADD2.F32 R60, -RZ, R10.H1_H1 ;  /* 0x3000000aff3c2230 */ /* 0x000fc40000004100 */
[C---:B------:R-:W-:Y:S01]  /*0ca0*/  FMUL.FTZ R42, R69.reuse, R42 ;  /* 0x0000002a452a7220 */ /* 0x040fe20000410000 */
[C---:B------:R-:W-:Y:S01]  /*0cb0*/  FMUL.FTZ R55, R69.reuse, R66 ;  /* 0x0000004245377220 */ /* 0x040fe20000410000 */
[----:B------:R-:W-:Y:S01]  /*0cc0*/  FADD.FTZ R62, R58, -R41 ;  /* 0x800000293a3e7221 */ /* 0x000fe20000010000 */
[----:B------:R-:W-:Y:S01]  /*0cd0*/  FMUL.FTZ R41, R69, R68 ;  /* 0x0000004445297220 */ /* 0x000fe20000410000 */
[----:B------:R-:W-:Y:S01]  /*0ce0*/  @P2 FADD.FTZ R42, R42, R61 ;  /* 0x0000003d2a2a2221 */ /* 0x000fe20000010000 */
[----:B------:R-:W-:Y:S01]  /*0cf0*/  @P2 FADD.FTZ R55, R55, R60 ;  /* 0x0000003c37372221 */ /* 0x000fe20000010000 */
[--C-:B------:R-:W-:Y:S02]  /*0d00*/  @P2 HADD2.F32 R60, -RZ, R9.reuse.H0_H0 ;  /* 0x20000009ff3c2230 */ /* 0x100fe40000004100 */
[C---:B------:R-:W-:Y:S01]  /*0d10*/  FMUL.FTZ R40, R69.reuse, R40 ;  /* 0x0000002845287220 */ /* 0x040fe20000410000 */
[----:B------:R-:W-:Y:S02]  /*0d20*/  @P2 HADD2.F32 R61, -RZ, R9.H1_H1 ;  /* 0x30000009ff3d2230 */ /* 0x000fe40000004100 */
[----:B------:R-:W-:Y:S01]  /*0d30*/  FMUL.FTZ R69, R69, R62 ;  /* 0x0000003e45457220 */ /* 0x000fe20000410000 */
[----:B------:R-:W-:-:S02]  /*0d40*/  @P2 HADD2.F32 R68, -RZ, R11.H0_H0 ;  /* 0x2000000bff442230 */ /* 0x000fc40000004100 */
[----:B------:R-:W-:Y:S01]  /*0d50*/  @P2 FADD.FTZ R41, R41, R60 ;  /* 0x0000003c29292221 */ /* 0x000fe20000010000 */
[--C-:B------:R-:W-:Y:S02]  /*0d60*/  @P2 HADD2.F32 R60, -RZ, R8.reuse.H1_H1 ;  /* 0x30000008ff3c2230 */ /* 0x100fe40000004100 */
[----:B------:R-:W-:Y:S01]  /*0d70*/  @P2 FADD.FTZ R54, R54, R61 ;  /* 0x0000003d36362221 */ /* 0x000fe20000010000 */
        /* <DEDUP_REMOVED lines=42> */
.L_x_3250:
[----:B------:R-:W-:Y:S05]  /*1020*/  BSYNC B1 ;  /* 0x0000000000017941 */ /* 0x000fea0003800000 */
.L_x_3249:
[----:B--2---:R-:W2:Y:S02]  /*1030*/  LDC.64 R40, c[0x0][0x210] ;  /* 0x00008400ff287b82 */ /* 0x004ea40000000a00 */
[----:B--2---:R-:W-:-:S04]  /*1040*/  LEA R3, R40, R3, 0x2 ;  /* 0x0000000328037211 */ /* 0x004fc800078e10ff */
[----:B------:R-:W-:-:S13]  /*1050*/  ISETP.GE.AND P1, PT, R3, R41, PT ;  /* 0x000000290300720c */ /* 0x000fda0003f26270 */
[----:B------:R-:W-:Y:S05]  /*1060*/  @!P1 BRA `(.L_x_3251) ;  /* 0xfffffff000809947 */ /* 0x000fea000383ffff */
.L_x_3245:
[----:B------:R-:W-:Y:S05]  /*1070*/  BSYNC B0 ;  /* 0x0000000000007941 */ /* 0x000fea0003800000 */
.L_x_3244:
        /* <DEDUP_REMOVED lines=79> */
.L_x_3248:
        /* <DEDUP_REMOVED lines=8> */
.L_x_3253:
[----:B------:R-:W-:Y:S05]  /*15f0*/  BSYNC B1 ;  /* 0x0000000000017941 */ /* 0x000fea0003800000 */
.L_x_3252:
        /* <DEDUP_REMOVED lines=9> */
.L_x_3254:
[----:B------:R-:W-:Y:S01]  /*1690*/  HFMA2.MMA R40, -RZ, RZ, 0, 1.1920928955078125e-07 ;  /* 0x00000002ff287435 */ /* 0x000fe200000001ff */
[----:B------:R-:W-:Y:S02]  /*16a0*/  MOV R67, R55 ;  /* 0x0000003700437202 */ /* 0x000fe40000000f00 */
[----:B------:R-:W-:-:S08]  /*16b0*/  MOV R43, R65 ;  /* 0x00000041002b7202 */ /* 0x000fd00000000f00 */
[----:B------:R-:W-:Y:S05]  /*16c0*/  WARPSYNC.COLLECTIVE R42, `(.L_x_3255) ;  /* 0x000000002a087348 */ /* 0x000fea0003c00000 */
[----:B------:R0:W1:Y:S02]  /*16d0*/  SHFL.BFLY P1, R65, R67, R40, R41 ;  /* 0x0c00002843417389 */ /* 0x0000640000020029 */
[----:B01----:R-:W-:Y:S01]  /*16e0*/  ENDCOLLECTIVE ;  /* 0x000000000000791b */ /* 0x003fe20003800000 */
.L_x_3255:
[----:B------:R-:W-:-:S05]  /*16f0*/  FADD.FTZ R43, R43, R54 ;  /* 0x000000362b2b7221 */ /* 0x000fca0000010000 */
[----:B------:R-:W-:Y:S02]  /*1700*/  MOV R67, R43 ;  /* 0x0000002b00437202 */ /* 0x000fe40000000f00 */
[----:B------:R-:W-:-:S07]  /*1710*/  MOV R60, R65 ;  /* 0x00000041003c7202 */ /* 0x000fce0000000f00 */
[----:B------:R-:W-:Y:S05]  /*1720*/  WARPSYNC.COLLECTIVE R42, `(.L_x_3256) ;  /* 0x000000002a087348 */ /* 0x000fea0003c00000 */
[----:B------:R0:W1:Y:S02]  /*1730*/  SHFL.BFLY P1, R65, R67, R40, R41 ;  /* 0x0c00002843417389 */ /* 0x0000640000020029 */
[----:B01----:R-:W-:Y:S01]  /*1740*/  ENDCOLLECTIVE ;  /* 0x000000000000791b */ /* 0x003fe20003800000 */
.L_x_3256:
[----:B------:R-:W-:Y:S01]  /*1750*/  FADD.FTZ R60, R55, R60 ;  /* 0x0000003c373c7221 */ /* 0x000fe20000010000 */
[----:B------:R-:W-:-:S04]  /*1760*/  HFMA2.MMA R40, -RZ, RZ, 0, 2.384185791015625e-07 ;  /* 0x00000004ff287435 */ /* 0x000fc800000001ff */
[----:B------:R-:W-:Y:S02]  /*1770*/  MOV R67, R60 ;  /* 0x0000003c00437202 */ /* 0x000fe40000000f00 */
[----:B------:R-:W-:-:S07]  /*1780*/  MOV R62, R65 ;  /* 0x00000041003e7202 */ /* 0x000fce0000000f00 */
[----:B------:R-:W-:Y:S05]  /*1790*/  WARPSYNC.COLLECTIVE R42, `(.L_x_3257) ;  /* 0x000000002a087348 */ /* 0x000fea0003c00000 */
[----:B------:R0:W1:Y:S02]  /*17a0*/  SHFL.BFLY P1, R65, R67, R40, R41 ;  /* 0x0c00002843417389 */ /* 0x0000640000020029 */
[----:B01----:R-:W-:Y:S01]  /*17b0*/  ENDCOLLECTIVE ;  /* 0x000000000000791b */ /* 0x003fe20003800000 */
.L_x_3257:
[----:B------:R-:W-:-:S05]  /*17c0*/  FADD.FTZ R62, R43, R62 ;  /* 0x0000003e2b3e7221 */ /* 0x000fca0000010000 */
[----:B------:R-:W-:Y:S02]  /*17d0*/  MOV R67, R62 ;  /* 0x0000003e00437202 */ /* 0x000fe40000000f00 */
[----:B------:R-:W-:-:S07]  /*17e0*/  MOV R61, R65 ;  /* 0x00000041003d7202 */ /* 0x000fce0000000f00 */
[----:B------:R-:W-:Y:S05]  /*17f0*/  WARPSYNC.COLLECTIVE R42, `(.L_x_3258) ;  /* 0x000000002a087348 */ /* 0x000fea0003c00000 */
[----:B------:R0:W1:Y:S02]  /*1800*/  SHFL.BFLY P1, R65, R67, R40, R41 ;  /* 0x0c00002843417389 */ /* 0x0000640000020029 */
[----:B01----:R-:W-:Y:S01]  /*1810*/  ENDCOLLECTIVE ;  /* 0x000000000000791b */ /* 0x003fe20003800000 */
.L_x_3258:
[----:B------:R-:W-:Y:S01]  /*1820*/  FADD.FTZ R61, R60, R61 ;  /* 0x0000003d3c3d7221 */ /* 0x000fe20000010000 */
[----:B------:R-:W-:-:S04]  /*1830*/  HFMA2.MMA R40, -RZ, RZ, 0, 4.76837158203125e-07 ;  /* 0x00000008ff287435 */ /* 0x000fc800000001ff */
[----:B------:R-:W-:Y:S02]  /*1840*/  MOV R67, R61 ;  /* 0x0000003d00437202 */ /* 0x000fe40000000f00 */
[----:B------:R-:W-:-:S07]  /*1850*/  MOV R63, R65 ;  /* 0x00000041003f7202 */ /* 0x000fce0000000f00 */
[----:B------:R-:W-:Y:S05]  /*1860*/  WARPSYNC.COLLECTIVE R42, `(.L_x_3259) ;  /* 0x000000002a087348 */ /* 0x000fea0003c00000 */
[----:B------:R0:W1:Y:S02]  /*1870*/  SHFL.BFLY P1, R65, R67, R40, R41 ;  /* 0x0c00002843417389 */ /* 0x0000640000020029 */
[----:B01----:R-:W-:Y:S01]  /*1880*/  ENDCOLLECTIVE ;  /* 0x000000000000791b */ /* 0x003fe20003800000 */
.L_x_3259:
[----:B------:R-:W-:-:S05]  /*1890*/  FADD.FTZ R63, R62, R63 ;  /* 0x0000003f3e3f7221 */ /* 0x000fca0000010000 */
[----:B------:R-:W-:Y:S02]  /*18a0*/  MOV R67, R63 ;  /* 0x0000003f00437202 */ /* 0x000fe40000000f00 */
[----:B------:R-:W-:-:S07]  /*18b0*/  MOV R54, R65 ;  /* 0x0000004100367202 */ /* 0x000fce0000000f00 */
[----:B------:R-:W-:Y:S05]  /*18c0*/  WARPSYNC.COLLECTIVE R42, `(.L_x_3260) ;  /* 0x000000002a087348 */ /* 0x000fea0003c00000 */
[----:B------:R0:W1:Y:S02]  /*18d0*/  SHFL.BFLY P1, R65, R67, R40, R41 ;  /* 0x0c00002843417389 */ /* 0x0000640000020029 */
[----:B01----:R-:W-:Y:S01]  /*18e0*/  ENDCOLLECTIVE ;  /* 0x000000000000791b */ /* 0x003fe20003800000 */
.L_x_3260:
[----:B------:R-:W-:Y:S01]  /*18f0*/  FADD.FTZ R54, R61, R54 ;  /* 0x000000363d367221 */ /* 0x000fe20000010000 */
[----:B------:R-:W-:-:S04]  /*1900*/  HFMA2.MMA R40, -RZ, RZ, 0, 9.5367431640625e-07 ;  /* 0x00000010ff287435 */ /* 0x000fc800000001ff */
[----:B------:R-:W-:Y:S02]  /*1910*/  MOV R67, R54 ;  /* 0x0000003600437202 */ /* 0x000fe40000000f00 */
[----:B------:R-:W-:-:S07]  /*1920*/  MOV R66, R65 ;  /* 0x0000004100427202 */ /* 0x000fce0000000f00 */
[----:B------:R-:W-:Y:S05]  /*1930*/  WARPSYNC.COLLECTIVE R42, `(.L_x_3261) ;  /* 0x000000002a087348 */ /* 0x000fea0003c00000 */
[----:B------:R0:W1:Y:S02]  /*1940*/  SHFL.BFLY P1, R65, R67, R40, R41 ;  /* 0x0c00002843417389 */ /* 0x0000640000020029 */
[----:B01----:R-:W-:Y:S01]  /*1950*/  ENDCOLLECTIVE ;  /* 0x000000000000791b */ /* 0x003fe20003800000 */
.L_x_3261:
[----:B------:R-:W-:-:S05]  /*1960*/  FADD.FTZ R66, R63, R66 ;  /* 0x000000423f427221 */ /* 0x000fca0000010000 */
[----:B------:R-:W-:Y:S02]  /*1970*/  MOV R67, R66 ;  /* 0x0000004200437202 */ /* 0x000fe40000000f00 */
[----:B------:R-:W-:-:S07]  /*1980*/  MOV R43, R65 ;  /* 0x00000041002b7202 */ /* 0x000fce0000000f00 */
[----:B------:R-:W-:Y:S05]  /*1990*/  WARPSYNC.COLLECTIVE R42, `(.L_x_3262) ;  /* 0x000000002a087348 */ /* 0x000fea0003c00000 */
[----:B------:R0:W1:Y:S02]  /*19a0*/  SHFL.BFLY P1, R65, R67, R40, R41 ;  /* 0x0c00002843417389 */ /* 0x0000640000020029 */
[----:B01----:R-:W-:Y:S01]  /*19b0*/  ENDCOLLECTIVE ;  /* 0x000000000000791b */ /* 0x003fe20003800000 */
.L_x_3262:
[----:B------:R-:W-:Y:S01]  /*19c0*/  MOV R53, R65 ;  /* 0x0000004100357202 */ /* 0x000fe20000000f00 */
[----:B------:R-:W-:Y:S06]  /*19d0*/  BRA `(.L_x_3263) ;  /* 0xfffffff000287947 */ /* 0x000fec000383ffff */
.L_x_3264:
        /* <DEDUP_REMOVED lines=10> */
.L_x_6564:


//--------------------- .text._ZN10layer_norm13ln_bwd_kernelINS_13Kernel_traitsIf6__halfS2_S2_fjLj256ELj1ELj4ELj1ELj16ENS_18Kernel_traits_baseILj256EfS2_S2_S2_fjLj128EEEEELb0ELb0ELb0ELb1EEEvNS_9BwdParamsE --------------------------
	.section	.text._ZN10layer_norm13ln_bwd_kernelINS_13Kernel_traitsIf6__halfS2_S2_fjLj256ELj1ELj4ELj1ELj16ENS_18Kernel_traits_baseILj256EfS2_S2_S2_fjLj128EEEEELb0ELb0ELb0ELb1EEEvNS_9BwdParamsE,"ax",@progbits
	.align	128
        .global         _ZN10layer_norm13ln_bwd_kernelINS_13Kernel_traitsIf6__halfS2_S2_fjLj256ELj1ELj4ELj1ELj16ENS_18Kernel_traits_baseILj256EfS2_S2_S2_fjLj128EEEEELb0ELb0ELb0ELb1EEEvNS_9BwdParamsE
        .type           _ZN10layer_norm13ln_bwd_kernelINS_13Kernel_traitsIf6__halfS2_S2_fjLj256ELj1ELj4ELj1ELj16ENS_18Kernel_traits_baseILj256EfS2_S2_S2_fjLj128EEEEELb0ELb0ELb0ELb1EEEvNS_9BwdParamsE,@function
        .size           _ZN10layer_norm13ln_bwd_kernelINS_13Kernel_traitsIf6__halfS2_S2_fjLj256ELj1ELj4ELj1ELj16ENS_18Kernel_traits_baseILj256EfS2_S2_S2_fjLj128EEEEELb0ELb0ELb0ELb1EEEvNS_9BwdParamsE,(.L_x_6565 - _ZN10layer_norm13ln_bwd_kernelINS_13Kernel_traitsIf6__halfS2_S2_fjLj256ELj1ELj4ELj1ELj16ENS_18Kernel_traits_baseILj256EfS2_S2_S2_fjLj128EEEEELb0ELb0ELb0ELb1EEEvNS_9BwdParamsE)
        .other          _ZN10layer_norm13ln_bwd_kernelINS_13Kernel_traitsIf6__halfS2_S2_fjLj256ELj1ELj4ELj1ELj16ENS_18Kernel_traits_baseILj256EfS2_S2_S2_fjLj128EEEEELb0ELb0ELb0ELb1EEEvNS_9BwdParamsE,@"STO_CUDA_ENTRY STV_DEFAULT"
_ZN10layer_norm13ln_bwd_kernelINS_13Kernel_traitsIf6__halfS2_S2_fjLj256ELj1ELj4ELj1ELj16ENS_18Kernel_traits_baseILj256EfS2_S2_S2_fjLj128EEEEELb0ELb0ELb0ELb1EEEvNS_9BwdParamsE:
.text._ZN10layer_norm13ln_bwd_kernelINS_13Kernel_traitsIf6__halfS2_S2_fjLj256ELj1ELj4ELj1ELj16ENS_18Kernel_traits_baseILj256EfS2_S2_S2_fjLj128EEEEELb0ELb0ELb0ELb1EEEvNS_9BwdParamsE:
        /* <DEDUP_REMOVED lines=26> */
.L_x_3266:
        /* <DEDUP_REMOVED lines=18> */
.L_x_3270:
[----:B-1----:R-:W0:Y:S01]  /*02c0*/  S2R R28, SR_TID.X ;  /* 0x00000000001c7919 */ /* 0x002e220000002100 */
[----:B------:R-:W-:Y:S01]  /*02d0*/  IMAD R0, R45, UR8, RZ ;  /* 0x000000082d007c24 */ /* 0x000fe2000f8e02ff */
[----:B------:R-:W1:Y:S04]  /*02e0*/  LDC.64 R32, c[0x0][0x250] ;  /* 0x00009400ff207b82 */ /* 0x000e680000000a00 */
[----:B------:R-:W-:-:S04]  /*02f0*/  SHF.R.S32.HI R29, RZ, 0x1f, R0 ;  /* 0x0000001fff1d7819 */ /* 0x000fc80000011400 */
[----:B------:R-:W-:Y:S01]  /*0300*/  LEA.HI R29, R29, R0, RZ, 0x3 ;  /* 0x000000001d1d7211 */ /* 0x000fe200078f18ff */
[----:B------:R-:W2:Y:S01]  /*0310*/  @P0 LDC.64 R30, c[0x0][0x270] ;  /* 0x00009c00ff1e0b82 */ /* 0x000ea20000000a00 */
[----:B------:R-:W-:-:S07]  /*0320*/  SHF.R.S32.HI R0, RZ, 0x1f, R45 ;  /* 0x0000001fff007819 */ /* 0x000fce000001142d */
[----:B------:R-:W3:Y:S01]  /*0330*/  LDC.64 R46, c[0x0][0x258] ;  /* 0x00009600ff2e7b82 */ /* 0x000ee20000000a00 */
[----:B-1----:R-:W-:Y:S01]  /*0340*/  IMAD.WIDE R54, R45, 0x4, R32 ;  /* 0x000000042d367825 */ /* 0x002fe200078e0220 */
[----:B0-----:R-:W-:-:S05]  /*0350*/  LOP3.LUT R28, R28, 0x1f, RZ, 0xc0, !PT ;  /* 0x0000001f1c1c7812 */ /* 0x001fca00078ec0ff */
[----:B------:R-:W4:Y:S01]  /*0360*/  LDG.E R54, desc[UR4][R54.64] ;  /* 0x0000000436367981 */ /* 0x000f22000c1e1900 */
[----:B--2---:R-:W-:Y:S02]  /*0370*/  @P0 LEA R50, P1, R45, R30, 0x1 ;  /* 0x0000001e2d320211 */ /* 0x004fe400078208ff */
[----:B------:R-:W-:Y:S02]  /*0380*/  LEA.HI.SX32 R49, R29, R28, 0x1d ;  /* 0x0000001c1d317211 */ /* 0x000fe400078feaff */
[----:B------:R-:W0:Y:S01]  /*0390*/  LDC.64 R28, c[0x0][0x2b8] ;  /* 0x0000ae00ff1c7b82 */ /* 0x000e220000000a00 */
[----:B------:R-:W-:Y:S02]  /*03a0*/  @P0 LEA.HI.X R51, R45, R31, R0, 0x1, P1 ;  /* 0x0000001f2d330211 */ /* 0x000fe400008f0c00 */
[----:B------:R-:W-:Y:S02]  /*03b0*/  SHF.L.U32 R42, R49, 0x4, RZ ;  /* 0x00000004312a7819 */ /* 0x000fe400000006ff */
[----:B------:R-:W-:Y:S01]  /*03c0*/  SHF.R.U32.HI R41, RZ, 0x1c, R49 ;  /* 0x0000001cff297819 */ /* 0x000fe20000011631 */
[----:B---3--:R-:W-:Y:S01]  /*03d0*/  IMAD.WIDE R52, R45, 0x4, R46 ;  /* 0x000000042d347825 */ /* 0x008fe200078e022e */
[----:B------:R-:W-:Y:S01]  /*03e0*/  IADD3 R34, P2, R42, UR12, RZ ;  /* 0x0000000c2a227c10 */ /* 0x000fe2000ff5e0ff */
[----:B------:R-:W2:Y:S03]  /*03f0*/  @P0 LDG.E.U16 R50, desc[UR4][R50.64] ;  /* 0x0000000432320981 */ /* 0x000ea6000c1e1500 */
[----:B------:R-:W-:Y:S01]  /*0400*/  IADD3.X R35, R41, UR13, RZ, P2, !PT ;  /* 0x0000000d29237c10 */ /* 0x000fe200097fe4ff */
[----:B------:R1:W3:Y:S05]  /*0410*/  LDG.E R47, desc[UR4][R52.64] ;  /* 0x00000004342f7981 */ /* 0x0002ea000c1e1900 */
[----:B------:R-:W3:Y:S01]  /*0420*/  LDG.E.128 R32, desc[UR4][R34.64] ;  /* 0x0000000422207981 */ /* 0x000ee2000c1e1d00 */
[----:B0-----:R-:W-:-:S06]  /*0430*/  IMAD.WIDE.U32 R28, R49, 0x10, R28 ;  /* 0x00000010311c7825 */ /* 0x001fcc00078e001c */
[----:B------:R-:W3:Y:S01]  /*0440*/  LDG.E.128 R28, desc[UR4][R28.64] ;  /* 0x000000041c1c7981 */ /* 0x000ee2000c1e1d00 */
[----:B------:R-:W-:-:S04]  /*0450*/  ISETP.NE.U32.AND P1, PT, RZ, UR10, PT ;  /* 0x0000000aff007c0c */ /* 0x000fc8000bf25070 */
[----:B------:R-:W-:-:S13]  /*0460*/  ISETP.NE.AND.EX P1, PT, RZ, UR11, PT, P1 ;  /* 0x0000000bff007c0c */ /* 0x000fda000bf25310 */
[----:B------:R-:W-:-:S04]  /*0470*/  @P1 LEA R48, P2, R49, UR10, 0x4 ;  /* 0x0000000a31301c11 */ /* 0x000fc8000f8420ff */
[----:B------:R-:W-:Y:S02]  /*0480*/  @P1 LEA.HI.X R49, R49, UR11, RZ, 0x4, P2 ;  /* 0x0000000b31311c11 */ /* 0x000fe400090f24ff */
[----:B------:R-:W-:-:S03]  /*0490*/  ISETP.NE.AND P2, PT, R44, RZ, PT ;  /* 0x000000ff2c00720c */ /* 0x000fc60003f45270 */
[----:B-----5:R0:W5:Y:S01]  /*04a0*/  @P1 LDG.E.128 R12, desc[UR4][R48.64] ;  /* 0x00000004300c1981 */ /* 0x020162000c1e1d00 */
[----:B------:R-:W-:Y:S01]  /*04b0*/  MOV R46, 0x3f800000 ;  /* 0x3f800000002e7802 */ /* 0x000fe20000000f00 */
[----:B------:R-:W-:Y:S01]  /*04c0*/  UMOV UR6, 0xffffffff ;  /* 0xffffffff00067882 */ /* 0x000fe20000000000 */
[----:B----4-:R-:W-:Y:S01]  /*04d0*/  FSEL R56, R54, RZ, !P2 ;  /* 0x000000ff36387208 */ /* 0x010fe20005000000 */
[----:B--2---:R-:W-:Y:S02]  /*04e0*/  @P0 HADD2.F32 R46, -RZ, R50.H0_H0 ;  /* 0x20000032ff2e0230 */ /* 0x004fe40000004100 */
[--C-:B---3--:R-:W-:Y:S02]  /*04f0*/  HADD2.F32 R51, -RZ, R32.reuse.H0_H0 ;  /* 0x20000020ff337230 */ /* 0x108fe40000004100 */
[----:B------:R-:W-:Y:S02]  /*0500*/  HADD2.F32 R55, -RZ, R33.H0_H0 ;  /* 0x20000021ff377230 */ /* 0x000fe40000004100 */
[----:B-1----:R-:W-:-:S02]  /*0510*/  HADD2.F32 R53, -RZ, R32.H1_H1 ;  /* 0x30000020ff357230 */ /* 0x002fc40000004100 */
[C---:B------:R-:W-:Y:S01]  /*0520*/  FADD.FTZ R0, -R56.reuse, R51 ;  /* 0x0000003338007221 */ /* 0x040fe20000010100 */
[----:B------:R-:W-:Y:S02]  /*0530*/  HADD2.F32 R33, -RZ, R33.H1_H1 ;  /* 0x30000021ff217230 */ /* 0x000fe40000004100 */
[--C-:B------:R-:W-:Y:S02]  /*0540*/  HADD2.F32 R57, -RZ, R34.reuse.H0_H0 ;  /* 0x20000022ff397230 */ /* 0x100fe40000004100 */
[----:B------:R-:W-:Y:S02]  /*0550*/  HADD2.F32 R59, -RZ, R34.H1_H1 ;  /* 0x30000022ff3b7230 */ /* 0x000fe40000004100 */
[--C-:B0-----:R-:W-:Y:S02]  /*0560*/  HADD2.F32 R49, -RZ, R35.reuse.H0_H0 ;  /* 0x20000023ff317230 */ /* 0x101fe40000004100 */
[----:B------:R-:W-:Y:S02]  /*0570*/  HADD2.F32 R35, -RZ, R35.H1_H1 ;  /* 0x30000023ff237230 */ /* 0x000fe40000004100 */
[----:B------:R-:W-:Y:S01]  /*0580*/  FADD.FTZ R54, -R56, R53 ;  /* 0x0000003538367221 */ /* 0x000fe20000010100 */
[----:B------:R-:W-:-:S02]  /*0590*/  HADD2.F32 R51, -RZ, R28.H0_H0 ;  /* 0x2000001cff337230 */ /* 0x000fc40000004100 */
[C---:B------:R-:W-:Y:S01]  /*05a0*/  FADD.FTZ R52, -R56.reuse, R55 ;  /* 0x0000003738347221 */ /* 0x040fe20000010100 */
[C---:B------:R-:W-:Y:S01]  /*05b0*/  FADD.FTZ R50, -R56.reuse, R33 ;  /* 0x0000002138327221 */ /* 0x040fe20000010100 */
[C---:B------:R-:W-:Y:S01]  /*05c0*/  FADD.FTZ R48, -R56.reuse, R57 ;  /* 0x0000003938307221 */ /* 0x040fe20000010100 */
[C---:B------:R-:W-:Y:S01]  /*05d0*/  FADD.FTZ R60, -R56.reuse, R59 ;  /* 0x0000003b383c7221 */ /* 0x040fe20000010100 */
[C---:B------:R-:W-:Y:S01]  /*05e0*/  FADD.FTZ R58, -R56.reuse, R49 ;  /* 0x00000031383a7221 */ /* 0x040fe20000010100 */
[----:B------:R-:W-:Y:S01]  /*05f0*/  FMUL.FTZ R0, R47, R0 ;  /* 0x000000002f007220 */ /* 0x000fe20000410000 */
[----:B------:R-:W-:Y:S01]  /*0600*/  FADD.FTZ R56, -R56, R35 ;  /* 0x0000002338387221 */ /* 0x000fe20000010100 */
[----:B------:R-:W-:Y:S02]  /*0610*/  HADD2.F32 R35, -RZ, R29.H0_H0 ;  /* 0x2000001dff237230 */ /* 0x000fe40000004100 */
[----:B------:R-:W-:Y:S01]  /*0620*/  FADD.FTZ R40, R51, R40 ;  /* 0x0000002833287221 */ /* 0x000fe20000010000 */
[----:B------:R-:W-:-:S02]  /*0630*/  HADD2.F32 R49, -RZ, R28.H1_H1 ;  /* 0x3000001cff317230 */ /* 0x000fc40000004100 */
[C---:B------:R-:W-:Y:S01]  /*0640*/  FMUL.FTZ R54, R47.reuse, R54 ;  /* 0x000000362f367220 */ /* 0x040fe20000410000 */
[----:B------:R-:W-:Y:S02]  /*0650*/  HADD2.F32 R29, -RZ, R29.H1_H1 ;  /* 0x3000001dff1d7230 */ /* 0x000fe40000004100 */
[-C--:B------:R-:W-:Y:S01]  /*0660*/  FFMA.FTZ R43, R0, R51.reuse, R43 ;  /* 0x00000033002b7223 */ /* 0x080fe2000001002b */
[----:B------:R-:W-:Y:S01]  /*0670*/  FMUL.FTZ R50, R47, R50 ;  /* 0x000000322f327220 */ /* 0x000fe20000410000 */
[----:B------:R-:W-:Y:S01]  /*0680*/  FMUL.FTZ R51, R16, R51 ;  /* 0x0000003310337220 */ /* 0x000fe20000410000 */
[----:B------:R-:W-:Y:S01]  /*0690*/  FADD.FTZ R38, R49, R38 ;  /* 0x0000002631267221 */ /* 0x000fe20000010000 */
        /* <DEDUP_REMOVED lines=14> */
[----:B------:R-:W-:-:S02]  /*0780*/  HADD2.F32 R32, -RZ, R30.H0_H0 ;  /* 0x2000001eff207230 */ /* 0x000fc40000004100 */
[----:B------:R-:W-:Y:S01]  /*0790*/  FMUL.FTZ R48, R47, R48 ;  /* 0x000000302f307220 */ /* 0x000fe20000410000 */
[----:B------:R-:W-:Y:S01]  /*07a0*/  FADD.FTZ R55, R60, R35 ;  /* 0x000000233c377221 */ /* 0x000fe20000010000 */
[----:B------:R-:W-:Y:S01]  /*07b0*/  FFMA.FTZ R29, R52, R35, R29 ;  /* 0x00000023341d7223 */ /* 0x000fe2000001001d */
[----:B------:R-:W-:Y:S02]  /*07c0*/  HADD2.F32 R30, -RZ, R30.H1_H1 ;  /* 0x3000001eff1e7230 */ /* 0x000fe40000004100 */
[----:B------:R-:W-:Y:S01]  /*07d0*/  FADD.FTZ R7, R32, R7 ;  /* 0x0000000720077221 */ /* 0x000fe20000010000 */
[-C--:B------:R-:W-:Y:S01]  /*07e0*/  FFMA.FTZ R3, R48, R32.reuse, R3 ;  /* 0x0000002030037223 */ /* 0x080fe20000010003 */
[----:B------:R-:W-:Y:S01]  /*07f0*/  FMUL.FTZ R32, R20, R32 ;  /* 0x0000002014207220 */ /* 0x000fe20000410000 */
        /* <DEDUP_REMOVED lines=42> */
.L_x_3282:
        /* <DEDUP_REMOVED lines=9> */
[-CC-:B------:R-:W-:Y:S01]  /*0b30*/  FFMA.FTZ R48, R33, R58.reuse, R53.reuse ;  /* 0x0000003a21307223 */ /* 0x180fe20000010035 */
[-CC-:B------:R-:W-:Y:S01]  /*0b40*/  FFMA.FTZ R33, R30, R58.reuse, R53.reuse ;  /* 0x0000003a1e217223 */ /* 0x180fe20000010035 */
[-CC-:B------:R-:W-:Y:S01]  /*0b50*/  FFMA.FTZ R52, R52, R58.reuse, R53.reuse ;  /* 0x0000003a34347223 */ /* 0x180fe20000010035 */
[-CC-:B------:R-:W-:Y:S01]  /*0b60*/  FFMA.FTZ R29, R29, R58.reuse, R53.reuse ;  /* 0x0000003a1d1d7223 */ /* 0x180fe20000010035 */
[----:B------:R-:W-:Y:S01]  /*0b70*/  FADD.FTZ R0, R51, -R0 ;  /* 0x8000000033007221 */ /* 0x000fe20000010000 */
[----:B------:R-:W-:Y:S01]  /*0b80*/  FADD.FTZ R54, R49, -R54 ;  /* 0x8000003631367221 */ /* 0x000fe20000010000 */
[----:B------:R-:W-:Y:S01]  /*0b90*/  FFMA.FTZ R55, R50, R58, R53 ;  /* 0x0000003a32377223 */ /* 0x000fe20000010035 */
[----:B------:R-:W-:Y:S01]  /*0ba0*/  FADD.FTZ R58, R28, -R33 ;  /* 0x800000211c3a7221 */ /* 0x000fe20000010000 */
[----:B------:R-:W-:Y:S01]  /*0bb0*/  FADD.FTZ R52, R35, -R52 ;  /* 0x8000003423347221 */ /* 0x000fe20000010000 */
[----:B------:R-:W-:Y:S01]  /*0bc0*/  FADD.FTZ R56, R56, -R29 ;  /* 0x8000001d38387221 */ /* 0x000fe20000010000 */
[----:B-----5:R-:W-:-:S02]  /*0bd0*/  @P1 HADD2.F32 R28, -RZ, R12.H0_H0 ;  /* 0x2000000cff1c1230 */ /* 0x020fc40000004100 */
[C---:B------:R-:W-:Y:S01]  /*0be0*/  FMUL.FTZ R33, R47.reuse, R0 ;  /* 0x000000002f217220 */ /* 0x040fe20000410000 */
[----:B------:R-:W-:Y:S02]  /*0bf0*/  @P1 HADD2.F32 R30, -RZ, R12.H1_H1 ;  /* 0x3000000cff1e1230 */ /* 0x000fe40000004100 */
[----:B------:R-:W-:Y:S01]  /*0c00*/  FMUL.FTZ R29, R47, R54 ;  /* 0x000000362f1d7220 */ /* 0x000fe20000410000 */
[----:B------:R-:W-:Y:S01]  /*0c10*/  ISETP.NE.AND.EX P2, PT, RZ, UR15, PT, P2 ;  /* 0x0000000fff007c0c */ /* 0x000fe2000bf45320 */
[----:B------:R-:W-:Y:S01]  /*0c20*/  FADD.FTZ R50, R32, -R57 ;  /* 0x8000003920327221 */ /* 0x000fe20000010000 */
[----:B------:R-:W-:Y:S01]  /*0c30*/  FADD.FTZ R34, R34, -R55 ;  /* 0x8000003722227221 */ /* 0x000fe20000010000 */
[----:B------:R-:W-:Y:S01]  /*0c40*/  FADD.FTZ R48, R31, -R48 ;  /* 0x800000301f307221 */ /* 0x000fe20000010000 */
[--C-:B------:R-:W-:Y:S02]  /*0c50*/  @P1 HADD2.F32 R32, -RZ, R13.reuse.H0_H0 ;  /* 0x2000000dff201230 */ /* 0x100fe40000004100 */
[----:B------:R-:W-:Y:S01]  /*0c60*/  FMUL.FTZ R31, R47, R52 ;  /* 0x000000342f1f7220 */ /* 0x000fe20000410000 */
[----:B------:R-:W-:Y:S01]  /*0c70*/  @P1 FADD.FTZ R33, R33, R28 ;  /* 0x0000001c21211221 */ /* 0x000fe20000010000 */
[----:B------:R-:W-:Y:S01]  /*0c80*/  @P1 FADD.FTZ R29, R29, R30 ;  /* 0x0000001e1d1d1221 */ /* 0x000fe20000010000 */
[----:B------:R-:W-:-:S02]  /*0c90*/  @P1 HADD2.F32 R0, -RZ, R13.H1_H1 ;  /* 0x3000000dff001230 */ /* 0x000fc40000004100 */
[C---:B------:R-:W-:Y:S01]  /*0ca0*/  FMUL.FTZ R35, R47.reuse, R34 ;  /* 0x000000222f237220 */ /* 0x040fe20000410000 */
[--C-:B------:R-:W-:Y:S02]  /*0cb0*/  @P1 HADD2.F32 R28, -RZ, R14.reuse.H0_H0 ;  /* 0x2000000eff1c1230 */ /* 0x100fe40000004100 */
[C---:B------:R-:W-:Y:S01]  /*0cc0*/  FMUL.FTZ R49, R47.reuse, R50 ;  /* 0x000000322f317220 */ /* 0x040fe20000410000 */
[----:B------:R-:W-:Y:S02]  /*0cd0*/  @P1 HADD2.F32 R30, -RZ, R14.H1_H1 ;  /* 0x3000000eff1e1230 */ /* 0x000fe40000004100 */
[----:B------:R-:W-:Y:S01]  /*0ce0*/  FMUL.FTZ R51, R47, R48 ;  /* 0x000000302f337220 */ /* 0x000fe20000410000 */
[----:B------:R-:W-:Y:S01]  /*0cf0*/  @P1 FADD.FTZ R31, R31, R32 ;  /* 0x000000201f1f1221 */ /* 0x000fe20000010000 */
[--C-:B------:R-:W-:Y:S02]  /*0d00*/  @P1 HADD2.F32 R34, -RZ, R15.reuse.H1_H1 ;  /* 0x3000000fff221230 */ /* 0x100fe40000004100 */
[----:B------:R-:W-:Y:S01]  /*0d10*/  FMUL.FTZ R55, R47, R56 ;  /* 0x000000382f377220 */ /* 0x000fe20000410000 */
[----:B------:R-:W-:-:S02]  /*0d20*/  @P1 HADD2.F32 R32, -RZ, R15.H0_H0 ;  /* 0x2000000fff201230 */ /* 0x000fc40000004100 */
[----:B------:R-:W-:Y:S01]  /*0d30*/  FMUL.FTZ R53, R47, R58 ;  /* 0x0000003a2f357220 */ /* 0x000fe20000410000 */
[----:B------:R-:W-:Y:S01]  /*0d40*/  @P1 FADD.FTZ R35, R35, R0 ;  /* 0x0000000023231221 */ /* 0x000fe20000010000 */
[----:B------:R-:W-:Y:S01]  /*0d50*/  @P1 FADD.FTZ R49, R49, R28 ;  /* 0x0000001c31311221 */ /* 0x000fe20000010000 */
[----:B------:R-:W-:Y:S01]  /*0d60*/  @P1 FADD.FTZ R51, R51, R30 ;  /* 0x0000001e33331221 */ /* 0x000fe20000010000 */
[----:B------:R-:W-:Y:S01]  /*0d70*/  @P1 FADD.FTZ R55, R55, R34 ;  /* 0x0000002237371221 */ /* 0x000fe20000010000 */
[----:B------:R-:W-:Y:S01]  /*0d80*/  @P1 FADD.FTZ R53, R53, R32 ;  /* 0x0000002035351221 */ /* 0x000fe20000010000 */
[----:B------:R-:W-:Y:S01]  /*0d90*/  @P2 F2FP.F16.F32.PACK_AB R34, RZ, R33 ;  /* 0x00000021ff22223e */ /* 0x000fe200000000ff */
[-C--:B------:R-:W-:Y:S01]  /*0da0*/  FMUL.FTZ R28, R33, R46.reuse ;  /* 0x0000002e211c7220 */ /* 0x080fe20000410000 */
[----:B------:R-:W-:Y:S01]  /*0db0*/  @P2 F2FP.F16.F32.PACK_AB R0, RZ, R29 ;  /* 0x0000001dff00223e */ /* 0x000fe200000000ff */
[-C--:B------:R-:W-:Y:S01]  /*0dc0*/  FMUL.FTZ R57, R29, R46.reuse ;  /* 0x0000002e1d397220 */ /* 0x080fe20000410000 */
[-C--:B------:R-:W-:Y:S01]  /*0dd0*/  FMUL.FTZ R29, R31, R46.reuse ;  /* 0x0000002e1f1d7220 */ /* 0x080fe20000410000 */
[-C--:B------:R-:W-:Y:S01]  /*0de0*/  FMUL.FTZ R32, R35, R46.reuse ;  /* 0x0000002e23207220 */ /* 0x080fe20000410000 */
[-C--:B------:R-:W-:Y:S01]  /*0df0*/  FMUL.FTZ R30, R49, R46.reuse ;  /* 0x0000002e311e7220 */ /* 0x080fe20000410000 */
[-C--:B------:R-:W-:Y:S01]  /*0e00*/  FMUL.FTZ R33, R51, R46.reuse ;  /* 0x0000002e33217220 */ /* 0x080fe20000410000 */
[----:B------:R-:W-:Y:S01]  /*0e10*/  @P2 F2FP.F16.F32.PACK_AB R48, RZ, R31 ;  /* 0x0000001fff30223e */ /* 0x000fe200000000ff */
[-C--:B------:R-:W-:Y:S01]  /*0e20*/  FMUL.FTZ R31, R53, R46.reuse ;  /* 0x0000002e351f7220 */ /* 0x080fe20000410000 */
[----:B------:R-:W-:Y:S01]  /*0e30*/  F2FP.F16.F32.PACK_AB R29, R32, R29 ;  /* 0x0000001d201d723e */ /* 0x000fe200000000ff */
[----:B------:R-:W-:Y:S01]  /*0e40*/  FMUL.FTZ R52, R55, R46 ;  /* 0x0000002e37347220 */ /* 0x000fe20000410000 */
[----:B------:R-:W-:-:S02]  /*0e50*/  F2FP.F16.F32.PACK_AB R30, R33, R30 ;  /* 0x0000001e211e723e */ /* 0x000fc400000000ff */
[----:B------:R-:W0:Y:S01]  /*0e60*/  LDC.64 R32, c[0x0][0x210] ;  /* 0x00008400ff207b82 */ /* 0x000e220000000a00 */
[----:B------:R-:W-:Y:S02]  /*0e70*/  @P2 F2FP.F16.F32.PACK_AB R50, RZ, R49 ;  /* 0x00000031ff32223e */ /* 0x000fe400000000ff */
[----:B------:R-:W-:Y:S02]  /*0e80*/  @P2 F2FP.F16.F32.PACK_AB R53, RZ, R53 ;  /* 0x00000035ff35223e */ /* 0x000fe400000000ff */
[----:B------:R-:W-:Y:S02]  /*0e90*/  @P2 PRMT R24, R34, 0x7610, R24 ;  /* 0x0000761022182816 */ /* 0x000fe40000000018 */
[----:B------:R-:W-:Y:S02]  /*0ea0*/  @P2 F2FP.F16.F32.PACK_AB R47, RZ, R35 ;  /* 0x00000023ff2f223e */ /* 0x000fe400000000ff */
[----:B------:R-:W-:Y:S02]  /*0eb0*/  @P2 F2FP.F16.F32.PACK_AB R51, RZ, R51 ;  /* 0x00000033ff33223e */ /* 0x000fe400000000ff */
[----:B------:R-:W-:-:S02]  /*0ec0*/  @P2 F2FP.F16.F32.PACK_AB R55, RZ, R55 ;  /* 0x00000037ff37223e */ /* 0x000fc400000000ff */
[----:B------:R-:W-:Y:S02]  /*0ed0*/  @P2 PRMT R25, R48, 0x7610, R25 ;  /* 0x0000761030192816 */ /* 0x000fe40000000019 */
[----:B------:R-:W-:Y:S02]  /*0ee0*/  @P2 PRMT R26, R50, 0x7610, R26 ;  /* 0x00007610321a2816 */ /* 0x000fe4000000001a */
[C---:B------:R-:W-:Y:S02]  /*0ef0*/  @P2 IADD3 R34, P1, R42.reuse, UR14, RZ ;  /* 0x0000000e2a222c10 */ /* 0x040fe4000ff3e0ff */
[----:B------:R-:W-:Y:S02]  /*0f00*/  @P2 PRMT R27, R53, 0x7610, R27 ;  /* 0x00007610351b2816 */ /* 0x000fe4000000001b */
[----:B------:R-:W-:Y:S02]  /*0f10*/  IADD3 R46, P3, R42, UR16, RZ ;  /* 0x000000102a2e7c10 */ /* 0x000fe4000ff7e0ff */
[----:B------:R-:W-:-:S02]  /*0f20*/  @P2 PRMT R24, R24, 0x5410, R0 ;  /* 0x0000541018182816 */ /* 0x000fc40000000000 */
[----:B------:R-:W-:Y:S02]  /*0f30*/  @P2 IADD3.X R35, R41, UR15, RZ, P1, !PT ;  /* 0x0000000f29232c10 */ /* 0x000fe40008ffe4ff */
[----:B------:R-:W-:Y:S02]  /*0f40*/  @P2 PRMT R25, R25, 0x5410, R47 ;  /* 0x0000541019192816 */ /* 0x000fe4000000002f */
[----:B------:R-:W-:Y:S02]  /*0f50*/  @P2 PRMT R26, R26, 0x5410, R51 ;  /* 0x000054101a1a2816 */ /* 0x000fe40000000033 */
[----:B------:R-:W-:Y:S02]  /*0f60*/  @P2 PRMT R27, R27, 0x5410, R55 ;  /* 0x000054101b1b2816 */ /* 0x000fe40000000037 */
[----:B------:R-:W-:Y:S02]  /*0f70*/  F2FP.F16.F32.PACK_AB R31, R52, R31 ;  /* 0x0000001f341f723e */ /* 0x000fe400000000ff */
[----:B------:R-:W-:Y:S01]  /*0f80*/  F2FP.F16.F32.PACK_AB R28, R57, R28 ;  /* 0x0000001c391c723e */ /* 0x000fe200000000ff */
[----:B------:R1:W-:Y:S01]  /*0f90*/  @P2 STG.E.128 desc[UR4][R34.64], R24 ;  /* 0x0000001822002986 */ /* 0x0003e2000c101d04 */
[----:B------:R-:W-:-:S02]  /*0fa0*/  IADD3.X R47, R41, UR17, RZ, P3, !PT ;  /* 0x00000011292f7c10 */ /* 0x000fc40009ffe4ff */
[----:B0-----:R-:W-:-:S03]  /*0fb0*/  LEA R45, R32, R45, 0x2 ;  /* 0x0000002d202d7211 */ /* 0x001fc600078e10ff */
[----:B------:R1:W-:Y:S01]  /*0fc0*/  STG.E.128 desc[UR4][R46.64], R28 ;  /* 0x0000001c2e007986 */ /* 0x0003e2000c101d04 */
[----:B------:R-:W-:-:S13]  /*0fd0*/  ISETP.GE.AND P1, PT, R45, R33, PT ;  /* 0x000000212d00720c */ /* 0x000fda0003f26270 */
[----:B------:R-:W-:Y:S05]  /*0fe0*/  @!P1 BRA `(.L_x_3270) ;  /* 0xfffffff000b49947 */ /* 0x000fea000383ffff */
[----:B------:R-:W-:Y:S05]  /*0ff0*/  BSYNC B1 ;  /* 0x0000000000017941 */ /* 0x000fea0003800000 */
.L_x_3268:
        /* <DEDUP_REMOVED lines=9> */
[----:B-1----:R-:W-:Y:S02]  /*1090*/  MOV R24, R7 ;  /* 0x0000000700187202 */ /* 0x002fe40000000f00 */
[----:B------:R-:W-:Y:S02]  /*10a0*/  MOV R21, R2 ;  /* 0x0000000200157202 */ /* 0x000fe40000000f00 */
[----:B------:R-:W-:-:S02]  /*10b0*/  MOV R25, R6 ;  /* 0x0000000600197202 */ /* 0x000fc40000000f00 */
[----:B------:R-:W-:Y:S02]  /*10c0*/  MOV R22, R5 ;  /* 0x0000000500167202 */ /* 0x000fe40000000f00 */
[----:B------:R-:W-:Y:S02]  /*10d0*/  MOV R26, R9 ;  /* 0x00000009001a7202 */ /* 0x000fe40000000f00 */
[----:B------:R-:W-:Y:S02]  /*10e0*/  MOV R23, R4 ;  /* 0x0000000400177202 */ /* 0x000fe40000000f00 */
[----:B------:R-:W-:-:S07]  /*10f0*/  MOV R27, R8 ;  /* 0x00000008001b7202 */ /* 0x000fce0000000f00 */
.L_x_3267:
[----:B------:R-:W-:Y:S05]  /*1100*/  BSYNC B0 ;  /* 0x0000000000007941 */ /* 0x000fea0003800000 */
.L_x_3265:
        /* <DEDUP_REMOVED lines=39> */
[----:B-1----:R-:W-:Y:S02]  /*1380*/  IADD3.X R0, RZ, RZ, RZ, P0, !PT ;  /* 0x000000ffff007210 */ /* 0x002fe400007fe4ff */
[C---:B------:R-:W-:Y:S02]  /*1390*/  SHF.L.U32 R4, R5.reuse, 0x2, RZ ;  /* 0x0000000205047819 */ /* 0x040fe400000006ff */
[----:B------:R-:W-:Y:S02]  /*13a0*/  SHF.L.U64.HI R0, R5, 0x2, R0 ;  /* 0x0000000205007819 */ /* 0x000fe40000010200 */
        /* <DEDUP_REMOVED lines=25> */
.L_x_3269:
[----:B------:R-:W-:Y:S01]  /*1540*/  HFMA2.MMA R60, -RZ, RZ, 0, 5.9604644775390625e-08 ;  /* 0x00000001ff3c7435 */ /* 0x000fe200000001ff */
[----:B------:R-:W-:Y:S01]  /*1550*/  BSSY B2, `(.L_x_3271) ;  /* 0x0000006000027945 */ /* 0x000fe20003800000 */
[----:B------:R-:W-:Y:S02]  /*1560*/  MOV R59, 0x1f ;  /* 0x0000001f003b7802 */ /* 0x000fe40000000f00 */
[----:B------:R-:W-:-:S07]  /*1570*/  MOV R57, 0xffffffff ;  /* 0xffffffff00397802 */ /* 0x000fce0000000f00 */
[----:B-----5:R-:W-:Y:S05]  /*1580*/  WARPSYNC.COLLECTIVE R57, `(.L_x_3272) ;  /* 0x0000000039087348 */ /* 0x020fea0003c00000 */
[----:B------:R0:W1:Y:S02]  /*1590*/  SHFL.BFLY P3, R60, R61, R60, R59 ;  /* 0x0c00003c3d3c7389 */ /* 0x000064000006003b */
[----:B01---5:R-:W-:Y:S01]  /*15a0*/  ENDCOLLECTIVE ;  /* 0x000000000000791b */ /* 0x023fe20003800000 */
.L_x_3272:
[----:B------:R-:W-:Y:S05]  /*15b0*/  BSYNC B2 ;  /* 0x0000000000027941 */ /* 0x000fea0003800000 */
.L_x_3271:
[----:B------:R-:W-:Y:S01]  /*15c0*/  FADD.FTZ R55, R61, R60 ;  /* 0x0000003c3d377221 */ /* 0x000fe20000010000 */
[----:B------:R-:W-:Y:S01]  /*15d0*/  HFMA2.MMA R60, -RZ, RZ, 0, 5.9604644775390625e-08 ;  /* 0x00000001ff3c7435 */ /* 0x000fe200000001ff */
[----:B------:R-:W-:Y:S02]  /*15e0*/  MOV R61, R58 ;  /* 0x0000003a003d7202 */ /* 0x000fe40000000f00 */
[----:B------:R-:W-:Y:S02]  /*15f0*/  MOV R59, 0x1f ;  /* 0x0000001f003b7802 */ /* 0x000fe40000000f00 */
[----:B------:R-:W-:-:S07]  /*1600*/  MOV R57, 0xffffffff ;  /* 0xffffffff00397802 */ /* 0x000fce0000000f00 */
[----:B------:R-:W-:Y:S05]  /*1610*/  WARPSYNC.COLLECTIVE R57, `(.L_x_3273) ;  /* 0x0000000039087348 */ /* 0x000fea0003c00000 */
[----:B------:R0:W1:Y:S02]  /*1620*/  SHFL.BFLY P3, R60, R61, R60, R59 ;  /* 0x0c00003c3d3c7389 */ /* 0x000064000006003b */
[----:B01----:R-:W-:Y:S01]  /*1630*/  ENDCOLLECTIVE ;  /* 0x000000000000791b */ /* 0x003fe20003800000 */
.L_x_3273:
[----:B------:R-:W-:Y:S02]  /*1640*/  MOV R61, R55 ;  /* 0x00000037003d7202 */ /* 0x000fe40000000f00 */
[----:B------:R-:W-:Y:S01]  /*1650*/  MOV R53, R60 ;  /* 0x0000003c00357202 */ /* 0x000fe20000000f00 */
[----:B------:R-:W-:-:S04]  /*1660*/  HFMA2.MMA R60, -RZ, RZ, 0, 1.1920928955078125e-07 ;  /* 0x00000002ff3c7435 */ /* 0x000fc800000001ff */
[----:B------:R-:W-:-:S07]  /*1670*/  FADD.FTZ R58, R58, R53 ;  /* 0x000000353a3a7221 */ /* 0x000fce0000010000 */
[----:B------:R-:W-:Y:S05]  /*1680*/  WARPSYNC.COLLECTIVE R57, `(.L_x_3274) ;  /* 0x0000000039087348 */ /* 0x000fea0003c00000 */
[----:B------:R0:W1:Y:S02]  /*1690*/  SHFL.BFLY P3, R60, R61, R60, R59 ;  /* 0x0c00003c3d3c7389 */ /* 0x000064000006003b */
[----:B01----:R-:W-:Y:S01]  /*16a0*/  ENDCOLLECTIVE ;  /* 0x000000000000791b */ /* 0x003fe20003800000 */
.L_x_3274:
[----:B------:R-:W-:Y:S02]  /*16b0*/  MOV R61, R58 ;  /* 0x0000003a003d7202 */ /* 0x000fe40000000f00 */
[----:B------:R-:W-:Y:S01]  /*16c0*/  MOV R53, R60 ;  /* 0x0000003c00357202 */ /* 0x000fe20000000f00 */
[----:B------:R-:W-:-:S04]  /*16d0*/  HFMA2.MMA R60, -RZ, RZ, 0, 1.1920928955078125e-07 ;  /* 0x00000002ff3c7435 */ /* 0x000fc800000001ff */
[----:B------:R-:W-:-:S07]  /*16e0*/  FADD.FTZ R53, R55, R53 ;  /* 0x0000003537357221 */ /* 0x000fce0000010000 */
[----:B------:R-:W-:Y:S05]  /*16f0*/  WARPSYNC.COLLECTIVE R57, `(.L_x_3275) ;  /* 0x0000000039087348 */ /* 0x000fea0003c00000 */
[----:B------:R0:W1:Y:S02]  /*1700*/  SHFL.BFLY P3, R60, R61, R60, R59 ;  /* 0x0c00003c3d3c7389 */ /* 0x000064000006003b */
[----:B01----:R-:W-:Y:S01]  /*1710*/  ENDCOLLECTIVE ;  /* 0x000000000000791b */ /* 0x003fe20003800000 */
.L_x_3275:
[----:B------:R-:W-:Y:S01]  /*1720*/  MOV R61, R53 ;  /* 0x00000035003d7202 */ /* 0x000fe20000000f00 */
[----:B------:R-:W-:Y:S01]  /*1730*/  FADD.FTZ R58, R58, R60 ;  /* 0x0000003c3a3a7221 */ /* 0x000fe20000010000 */
[----:B------:R-:W-:-:S11]  /*1740*/  HFMA2.MMA R60, -RZ, RZ, 0, 2.384185791015625e-07 ;  /* 0x00000004ff3c7435 */ /* 0x000fd600000001ff */
[----:B------:R-:W-:Y:S05]  /*1750*/  WARPSYNC.COLLECTIVE R57, `(.L_x_3276) ;  /* 0x0000000039087348 */ /* 0x000fea0003c00000 */
[----:B------:R0:W1:Y:S02]  /*1760*/  SHFL.BFLY P3, R60, R61, R60, R59 ;  /* 0x0c00003c3d3c7389 */ /* 0x000064000006003b */
[----:B01----:R-:W-:Y:S01]  /*1770*/  ENDCOLLECTIVE ;  /* 0x000000000000791b */ /* 0x003fe20003800000 */
.L_x_3276:
[----:B------:R-:W-:Y:S02]  /*1780*/  MOV R61, R58 ;  /* 0x0000003a003d7202 */ /* 0x000fe40000000f00 */
[----:B------:R-:W-:Y:S01]  /*1790*/  MOV R55, R60 ;  /* 0x0000003c00377202 */ /* 0x000fe20000000f00 */
[----:B------:R-:W-:-:S04]  /*17a0*/  HFMA2.MMA R60, -RZ, RZ, 0, 2.384185791015625e-07 ;  /* 0x00000004ff3c7435 */ /* 0x000fc800000001ff */
[----:B------:R-:W-:-:S07]  /*17b0*/  FADD.FTZ R53, R53, R55 ;  /* 0x0000003735357221 */ /* 0x000fce0000010000 */
[----:B------:R-:W-:Y:S05]  /*17c0*/  WARPSYNC.COLLECTIVE R57, `(.L_x_3277) ;  /* 0x0000000039087348 */ /* 0x000fea0003c00000 */
[----:B------:R0:W1:Y:S02]  /*17d0*/  SHFL.BFLY P3, R60, R61, R60, R59 ;  /* 0x0c00003c3d3c7389 */ /* 0x000064000006003b */
[----:B01----:R-:W-:Y:S01]  /*17e0*/  ENDCOLLECTIVE ;  /* 0x000000000000791b */ /* 0x003fe20003800000 */
.L_x_3277:
[----:B------:R-:W-:Y:S01]  /*17f0*/  MOV R61, R53 ;  /* 0x00000035003d7202 */ /* 0x000fe20000000f00 */
[----:B------:R-:W-:Y:S01]  /*1800*/  FADD.FTZ R55, R58, R60 ;  /* 0x0000003c3a377221 */ /* 0x000fe20000010000 */
[----:B------:R-:W-:-:S11]  /*1810*/  HFMA2.MMA R60, -RZ, RZ, 0, 4.76837158203125e-07 ;  /* 0x00000008ff3c7435 */ /* 0x000fd600000001ff */
[----:B------:R-:W-:Y:S05]  /*1820*/  WARPSYNC.COLLECTIVE R57, `(.L_x_3278) ;  /* 0x0000000039087348 */ /* 0x000fea0003c00000 */
[----:B------:R0:W1:Y:S02]  /*1830*/  SHFL.BFLY P3, R60, R61, R60, R59 ;  /* 0x0c00003c3d3c7389 */ /* 0x000064000006003b */
[----:B01----:R-:W-:Y:S01]  /*1840*/  ENDCOLLECTIVE ;  /* 0x000000000000791b */ /* 0x003fe20003800000 */
.L_x_3278:
[----:B------:R-:W-:Y:S01]  /*1850*/  MOV R61, R55 ;  /* 0x00000037003d7202 */ /* 0x000fe20000000f00 */
[----:B------:R-:W-:Y:S01]  /*1860*/  FADD.FTZ R53, R53, R60 ;  /* 0x0000003c35357221 */ /* 0x000fe20000010000 */
[----:B------:R-:W-:-:S11]  /*1870*/  HFMA2.MMA R60, -RZ, RZ, 0, 4.76837158203125e-07 ;  /* 0x00000008ff3c7435 */ /* 0x000fd600000001ff */
[----:B------:R-:W-:Y:S05]  /*1880*/  WARPSYNC.COLLECTIVE R57, `(.L_x_3279) ;  /* 0x0000000039087348 */ /* 0x000fea0003c00000 */
[----:B------:R0:W1:Y:S02]  /*1890*/  SHFL.BFLY P3, R60, R61, R60, R59 ;  /* 0x0c00003c3d3c7389 */ /* 0x000064000006003b */
[----:B01----:R-:W-:Y:S01]  /*18a0*/  ENDCOLLECTIVE ;  /* 0x000000000000791b */ /* 0x003fe20003800000 */
.L_x_3279:
[----:B------:R-:W-:Y:S02]  /*18b0*/  MOV R61, R53 ;  /* 0x00000035003d7202 */ /* 0x000fe40000000f00 */
[----:B------:R-:W-:Y:S01]  /*18c0*/  MOV R58, R60 ;  /* 0x0000003c003a7202 */ /* 0x000fe20000000f00 */
[----:B------:R-:W-:-:S04]  /*18d0*/  HFMA2.MMA R60, -RZ, RZ, 0, 9.5367431640625e-07 ;  /* 0x00000010ff3c7435 */ /* 0x000fc800000001ff */
[----:B------:R-:W-:-:S07]  /*18e0*/  FADD.FTZ R55, R55, R58 ;  /* 0x0000003a37377221 */ /* 0x000fce0000010000 */
[----:B------:R-:W-:Y:S05]  /*18f0*/  WARPSYNC.COLLECTIVE R57, `(.L_x_3280) ;  /* 0x0000000039087348 */ /* 0x000fea0003c00000 */
[----:B------:R0:W1:Y:S02]  /*1900*/  SHFL.BFLY P3, R60, R61, R60, R59 ;  /* 0x0c00003c3d3c7389 */ /* 0x000064000006003b */
[----:B01----:R-:W-:Y:S01]  /*1910*/  ENDCOLLECTIVE ;  /* 0x000000000000791b */ /* 0x003fe20003800000 */
.L_x_3280:
[----:B------:R-:W-:Y:S02]  /*1920*/  MOV R61, R55 ;  /* 0x00000037003d7202 */ /* 0x000fe40000000f00 */
[----:B------:R-:W-:Y:S01]  /*1930*/  MOV R58, R60 ;  /* 0x0000003c003a7202 */ /* 0x000fe20000000f00 */
[----:B------:R-:W-:-:S11]  /*1940*/  HFMA2.MMA R60, -RZ, RZ, 0, 9.5367431640625e-07 ;  /* 0x00000010ff3c7435 */ /* 0x000fd600000001ff */
[----:B------:R-:W-:Y:S05]  /*1950*/  WARPSYNC.COLLECTIVE R57, `(.L_x_3281) ;  /* 0x0000000039087348 */ /* 0x000fea0003c00000 */
[----:B------:R0:W1:Y:S02]  /*1960*/  SHFL.BFLY P3, R60, R61, R60, R59 ;  /* 0x0c00003c3d3c7389 */ /* 0x000064000006003b */
[----:B01----:R-:W-:Y:S01]  /*1970*/  ENDCOLLECTIVE ;  /* 0x000000000000791b */ /* 0x003fe20003800000 */
.L_x_3281:
[----:B------:R-:W-:Y:S05]  /*1980*/  BRA `(.L_x_3282) ;  /* 0xfffffff000447947 */ /* 0x000fea000383ffff */
.L_x_3283:
        /* <DEDUP_REMOVED lines=15> */
.L_x_6565:


//--------------------- .text._ZN10layer_norm13ln_bwd_kernelINS_13Kernel_traitsIf6__halfS2_S2_fjLj256ELj1ELj4ELj1ELj16ENS_18Kernel_traits_baseILj256EfS2_S2_S2_fjLj128EEEEELb0ELb0ELb1ELb0EEEvNS_9BwdParamsE --------------------------
	.section	.text._ZN10layer_norm13ln_bwd_kernelINS_13Kernel_traitsIf6__halfS2_S2_fjLj256ELj1ELj4ELj1ELj16ENS_18Kernel_traits_baseILj256EfS2_S2_S2_fjLj128EEEEELb0ELb0ELb1ELb0EEEvNS_9BwdParamsE,"ax",@progbits
	.align	128
        .global         _ZN10layer_norm13ln_bwd_kernelINS_13Kernel_traitsIf6__halfS2_S2_fjLj256ELj1ELj4ELj1ELj16ENS_18Kernel_traits_baseILj256EfS2_S2_S2_fjLj128EEEEELb0ELb0ELb1ELb0EEEvNS_9BwdParamsE
        .type           _ZN10layer_norm13ln_bwd_kernelINS_13Kernel_traitsIf6__halfS2_S2_fjLj256ELj1ELj4ELj1ELj16ENS_18Kernel_traits_baseILj256EfS2_S2_S2_fjLj128EEEEELb0ELb0ELb1ELb0EEEvNS_9BwdParamsE,@function
        .size           _ZN10layer_norm13ln_bwd_kernelINS_13Kernel_traitsIf6__halfS2_S2_fjLj256ELj1ELj4ELj1ELj16ENS_18Kernel_traits_baseILj256EfS2_S2_S2_fjLj128EEEEELb0ELb0ELb1ELb0EEEvNS_9BwdParamsE,(.L_x_6566 - _ZN10layer_norm13ln_bwd_kernelINS_13Kernel_traitsIf6__halfS2_S2_fjLj256ELj1ELj4ELj1ELj16ENS_18Kernel_traits_baseILj256EfS2_S2_S2_fjLj128EEEEELb0ELb0ELb1ELb0EEEvNS_9BwdParamsE)
        .other          _ZN10layer_norm13ln_bwd_kernelINS_13Kernel_traitsIf6__halfS2_S2_fjLj256ELj1ELj4ELj1ELj16ENS_18Kernel_traits_baseILj256EfS2_S2_S2_fjLj128EEEEELb0ELb0ELb1ELb0EEEvNS_9BwdParamsE,@"STO_CUDA_ENTRY STV_DEFAULT"
_ZN10layer_norm13ln_bwd_kernelINS_13Kernel_traitsIf6__halfS2_S2_fjLj256ELj1ELj4ELj1ELj16ENS_18Kernel_traits_baseILj256EfS2_S2_S2_fjLj128EEEEELb0ELb0ELb1ELb0EEEvNS_9BwdParamsE:
.text._ZN10layer_norm13ln_bwd_kernelINS_13Kernel_traitsIf6__halfS2_S2_fjLj256ELj1ELj4ELj1ELj16ENS_18Kernel_traits_baseILj256EfS2_S2_S2_fjLj128EEEEELb0ELb0ELb1ELb0EEEvNS_9BwdParamsE:
        /* <DEDUP_REMOVED lines=36> */
.L_x_3316:
[----:B------:R-:W1:Y:S08]  /*0240*/  LDC.64 R54, c[0x0][0x288] ;  /* 0x0000a200ff367b82 */ /* 0x000e700000000a00 */
[----:B--2---:R-:W2:Y:S01]  /*0250*/  LDC.64 R68, c[0x0][0x258] ;  /* 0x00009600ff447b82 */ /* 0x004ea20000000a00 */
[----:B------:R-:W-:-:S07]  /*0260*/  MOV R53, UR9 ;  /* 0x0000000900357c02 */ /* 0x000fce0008000f00 */
[----:B---34-:R-:W3:Y:S01]  /*0270*/  LDC.64 R66, c[0x0][0x280] ;  /* 0x0000a000ff427b82 */ /* 0x018ee20000000a00 */
[----:B-1----:R-:W-:-:S07]  /*0280*/  IMAD.WIDE R64, R6, 0x4, R54 ;  /* 0x0000000406407825 */ /* 0x002fce00078e0236 */
[----:B------:R-:W1:Y:S01]  /*0290*/  LDC.64 R56, c[0x0][0x250] ;  /* 0x00009400ff387b82 */ /* 0x000e620000000a00 */
[----:B------:R4:W4:Y:S01]  /*02a0*/  LDG.E R64, desc[UR4][R64.64] ;  /* 0x0000000440407981 */ /* 0x000922000c1e1900 */
[----:B--2---:R-:W-:-:S06]  /*02b0*/  IMAD.WIDE R68, R6, 0x4, R68 ;  /* 0x0000000406447825 */ /* 0x004fcc00078e0244 */
[----:B------:R-:W2:Y:S01]  /*02c0*/  LDC.64 R54, c[0x0][0x2c8] ;  /* 0x0000b200ff367b82 */ /* 0x000ea20000000a00 */
[----:B-----5:R-:W5:Y:S01]  /*02d0*/  LDG.E R4, desc[UR4][R68.64] ;  /* 0x0000000444047981 */ /* 0x020f62000c1e1900 */
[C---:B------:R-:W-:Y:S02]  /*02e0*/  IMAD R0, R6.reuse, R53, RZ ;  /* 0x0000003506007224 */ /* 0x040fe400078e02ff */
[----:B---3--:R-:W-:-:S03]  /*02f0*/  IMAD.WIDE R66, R6, 0x4, R66 ;  /* 0x0000000406427825 */ /* 0x008fc600078e0242 */
[----:B----4-:R-:W-:Y:S01]  /*0300*/  SHF.R.S32.HI R65, RZ, 0x1f, R0 ;  /* 0x0000001fff417819 */ /* 0x010fe20000011400 */
[----:B------:R-:W-:Y:S01]  /*0310*/  BSSY B1, `(.L_x_3286) ;  /* 0x0000069000017945 */ /* 0x000fe20003800000 */
[----:B------:R3:W5:Y:S02]  /*0320*/  LDG.E R2, desc[UR4][R66.64] ;  /* 0x0000000442027981 */ /* 0x000764000c1e1900 */
[----:B------:R-:W-:-:S04]  /*0330*/  LEA.HI R0, R65, R0, RZ, 0x3 ;  /* 0x0000000041007211 */ /* 0x000fc800078f18ff */
[----:B------:R-:W-:Y:S01]  /*0340*/  LEA.HI.SX32 R0, R0, R7, 0x1d ;  /* 0x0000000700007211 */ /* 0x000fe200078feaff */
[----:B-1----:R-:W-:Y:S01]  /*0350*/  IMAD.WIDE R56, R6, 0x4, R56 ;  /* 0x0000000406387825 */ /* 0x002fe200078e0238 */
[----:B------:R-:W-:Y:S02]  /*0360*/  MOV R65, RZ ;  /* 0x000000ff00417202 */ /* 0x000fe40000000f00 */
[----:B---3--:R-:W-:Y:S01]  /*0370*/  MOV R66, RZ ;  /* 0x000000ff00427202 */ /* 0x008fe20000000f00 */
        /* <DEDUP_REMOVED lines=8> */
.L_x_3287:
        /* <DEDUP_REMOVED lines=19> */
[----:B------:R-:W-:Y:S02]  /*0530*/  HADD2.F32 R44, -RZ, R44.H1_H1 ;  /* 0x3000002cff2c7230 */ /* 0x000fe40000004100 */
[--C-:B------:R-:W-:Y:S02]  /*0540*/  HADD2.F32 R56, -RZ, R45.reuse.H0_H0 ;  /* 0x2000002dff387230 */ /* 0x100fe40000004100 */
[--C-:B------:R-:W-:Y:S02]  /*0550*/  HADD2.F32 R60, -RZ, R46.reuse.H0_H0 ;  /* 0x2000002eff3c7230 */ /* 0x100fe40000004100 */
[----:B------:R-:W-:Y:S02]  /*0560*/  HADD2.F32 R58, -RZ, R45.H1_H1 ;  /* 0x3000002dff3a7230 */ /* 0x000fe40000004100 */
[----:B------:R-:W-:-:S02]  /*0570*/  HADD2.F32 R46, -RZ, R46.H1_H1 ;  /* 0x3000002eff2e7230 */ /* 0x000fc40000004100 */
[C---:B------:R-:W-:Y:S01]  /*0580*/  FADD.FTZ R45, -R63.reuse, R44 ;  /* 0x0000002c3f2d7221 */ /* 0x040fe20000010100 */
[--C-:B------:R-:W-:Y:S02]  /*0590*/  HADD2.F32 R62, -RZ, R47.reuse.H0_H0 ;  /* 0x2000002fff3e7230 */ /* 0x100fe40000004100 */
[C---:B------:R-:W-:Y:S01]  /*05a0*/  FADD.FTZ R3, -R63.reuse, R52 ;  /* 0x000000343f037221 */ /* 0x040fe20000010100 */
[----:B------:R-:W-:Y:S02]  /*05b0*/  HADD2.F32 R64, -RZ, R47.H1_H1 ;  /* 0x3000002fff407230 */ /* 0x000fe40000004100 */
[C---:B------:R-:W-:Y:S01]  /*05c0*/  FADD.FTZ R47, -R63.reuse, R56 ;  /* 0x000000383f2f7221 */ /* 0x040fe20000010100 */
[C---:B------:R-:W-:Y:S01]  /*05d0*/  FADD.FTZ R67, -R63.reuse, R58 ;  /* 0x0000003a3f437221 */ /* 0x040fe20000010100 */
[C---:B------:R-:W-:Y:S01]  /*05e0*/  FADD.FTZ R52, -R63.reuse, R46 ;  /* 0x0000002e3f347221 */ /* 0x040fe20000010100 */
[--C-:B---3--:R-:W-:Y:S02]  /*05f0*/  HADD2.F32 R61, -RZ, R48.reuse.H0_H0 ;  /* 0x20000030ff3d7230 */ /* 0x108fe40000004100 */
[----:B------:R-:W-:Y:S01]  /*0600*/  FADD.FTZ R69, -R63, R60 ;  /* 0x0000003c3f457221 */ /* 0x000fe20000010100 */
[----:B------:R-:W-:-:S02]  /*0610*/  HADD2.F32 R58, -RZ, R48.H1_H1 ;  /* 0x30000030ff3a7230 */ /* 0x000fc40000004100 */
[C---:B-----5:R-:W-:Y:S01]  /*0620*/  FMUL.FTZ R44, R4.reuse, R45 ;  /* 0x0000002d042c7220 */ /* 0x060fe20000410000 */
[--C-:B------:R-:W-:Y:S02]  /*0630*/  HADD2.F32 R59, -RZ, R49.reuse.H0_H0 ;  /* 0x20000031ff3b7230 */ /* 0x100fe40000004100 */
[C---:B------:R-:W-:Y:S01]  /*0640*/  FMUL.FTZ R45, R4.reuse, R47 ;  /* 0x0000002f042d7220 */ /* 0x040fe20000410000 */
[----:B------:R-:W-:Y:S02]  /*0650*/  HADD2.F32 R60, -RZ, R49.H1_H1 ;  /* 0x30000031ff3c7230 */ /* 0x000fe40000004100 */
[C---:B------:R-:W-:Y:S01]  /*0660*/  FMUL.FTZ R3, R4.reuse, R3 ;  /* 0x0000000304037220 */ /* 0x040fe20000410000 */
[C---:B------:R-:W-:Y:S01]  /*0670*/  FMUL.FTZ R46, R4.reuse, R67 ;  /* 0x00000043042e7220 */ /* 0x040fe20000410000 */
[----:B------:R-:W-:Y:S01]  /*0680*/  FMUL.FTZ R48, R4, R52 ;  /* 0x0000003404307220 */ /* 0x000fe20000410000 */
[--C-:B-1----:R-:W-:Y:S02]  /*0690*/  HADD2.F32 R55, -RZ, R51.reuse.H0_H0 ;  /* 0x20000033ff377230 */ /* 0x102fe40000004100 */
[----:B------:R-:W-:Y:S01]  /*06a0*/  FMUL.FTZ R52, R12, R61 ;  /* 0x0000003d0c347220 */ /* 0x000fe20000410000 */
[----:B------:R-:W-:-:S02]  /*06b0*/  HADD2.F32 R54, -RZ, R51.H1_H1 ;  /* 0x30000033ff367230 */ /* 0x000fc40000004100 */
[-C--:B------:R-:W-:Y:S01]  /*06c0*/  FFMA.FTZ R41, R44, R58.reuse, R41 ;  /* 0x0000003a2c297223 */ /* 0x080fe20000010029 */
[----:B------:R-:W-:Y:S01]  /*06d0*/  FADD.FTZ R29, R29, R58 ;  /* 0x0000003a1d1d7221 */ /* 0x000fe20000010000 */
[----:B------:R-:W-:Y:S01]  /*06e0*/  FMUL.FTZ R51, R13, R58 ;  /* 0x0000003a0d337220 */ /* 0x000fe20000410000 */
[----:B------:R-:W-:Y:S01]  /*06f0*/  FADD.FTZ R65, -R63, R62 ;  /* 0x0000003e3f417221 */ /* 0x000fe20000010100 */
[-C--:B------:R-:W-:Y:S01]  /*0700*/  FFMA.FTZ R42, R45, R59.reuse, R42 ;  /* 0x0000003b2d2a7223 */ /* 0x080fe2000001002a */
[----:B------:R-:W-:Y:S01]  /*0710*/  FADD.FTZ R30, R30, R59 ;  /* 0x0000003b1e1e7221 */ /* 0x000fe20000010000 */
[----:B------:R-:W-:Y:S01]  /*0720*/  FMUL.FTZ R58, R14, R59 ;  /* 0x0000003b0e3a7220 */ /* 0x000fe20000410000 */
[----:B------:R-:W-:Y:S01]  /*0730*/  FADD.FTZ R63, -R63, R64 ;  /* 0x000000403f3f7221 */ /* 0x000fe20000010100 */
[----:B------:R-:W-:Y:S01]  /*0740*/  FFMA.FTZ R40, R3, R61, R40 ;  /* 0x0000003d03287223 */ /* 0x000fe20000010028 */
[----:B------:R-:W-:Y:S01]  /*0750*/  FADD.FTZ R28, R28, R61 ;  /* 0x0000003d1c1c7221 */ /* 0x000fe20000010000 */
[-C--:B------:R-:W-:Y:S01]  /*0760*/  FFMA.FTZ R43, R46, R60.reuse, R43 ;  /* 0x0000003c2e2b7223 */ /* 0x080fe2000001002b */
[----:B------:R-:W-:Y:S01]  /*0770*/  FADD.FTZ R31, R31, R60 ;  /* 0x0000003c1f1f7221 */ /* 0x000fe20000010000 */
[----:B------:R-:W-:Y:S01]  /*0780*/  FMUL.FTZ R59, R15, R60 ;  /* 0x0000003c0f3b7220 */ /* 0x000fe20000410000 */
[----:B------:R-:W-:Y:S01]  /*0790*/  FADD.FTZ R60, RZ, R52 ;  /* 0x00000034ff3c7221 */ /* 0x000fe20000010000 */
[----:B------:R-:W-:Y:S01]  /*07a0*/  FFMA.FTZ R61, R3, R52, RZ ;  /* 0x00000034033d7223 */ /* 0x000fe200000100ff */
[----:B------:R-:W-:-:S02]  /*07b0*/  HADD2.F32 R57, -RZ, R50.H0_H0 ;  /* 0x20000032ff397230 */ /* 0x000fc40000004100 */
[C---:B------:R-:W-:Y:S01]  /*07c0*/  FMUL.FTZ R47, R4.reuse, R69 ;  /* 0x00000045042f7220 */ /* 0x040fe20000410000 */
[----:B------:R-:W-:Y:S02]  /*07d0*/  HADD2.F32 R56, -RZ, R50.H1_H1 ;  /* 0x30000032ff387230 */ /* 0x000fe40000004100 */
        /* <DEDUP_REMOVED lines=16> */
[-C--:B------:R-:W-:Y:S01]  /*08e0*/  FFMA.FTZ R26, R49, R55.reuse, R26 ;  /* 0x00000037311a7223 */ /* 0x080fe2000001001a */
[----:B------:R-:W-:Y:S01]  /*08f0*/  FADD.FTZ R22, R22, R55 ;  /* 0x0000003716167221 */ /* 0x000fe20000010000 */
[----:B------:R-:W-:Y:S01]  /*0900*/  FMUL.FTZ R62, R18, R55 ;  /* 0x00000037123e7220 */ /* 0x000fe20000410000 */
[----:B------:R-:W-:Y:S01]  /*0910*/  FADD.FTZ R55, R64, R61 ;  /* 0x0000003d40377221 */ /* 0x000fe20000010000 */
[----:B------:R-:W-:Y:S01]  /*0920*/  FFMA.FTZ R56, R48, R61, R57 ;  /* 0x0000003d30387223 */ /* 0x000fe20000010039 */
[----:B------:R-:W-:Y:S02]  /*0930*/  FMUL.FTZ R63, R19, R54 ;  /* 0x00000036133f7220 */ /* 0x000fe40000410000 */
[----:B------:R-:W-:Y:S01]  /*0940*/  FADD.FTZ R66, R55, R62 ;  /* 0x0000003e37427221 */ /* 0x000fe20000010000 */
[----:B------:R-:W-:Y:S01]  /*0950*/  FFMA.FTZ R65, R49, R62, R56 ;  /* 0x0000003e31417223 */ /* 0x000fe20000010038 */
[----:B------:R-:W-:Y:S01]  /*0960*/  FFMA.FTZ R27, R50, R54, R27 ;  /* 0x00000036321b7223 */ /* 0x000fe2000001001b */
[----:B------:R-:W-:Y:S01]  /*0970*/  FADD.FTZ R23, R23, R54 ;  /* 0x0000003617177221 */ /* 0x000fe20000010000 */
[----:B------:R-:W-:Y:S01]  /*0980*/  FADD.FTZ R66, R66, R63 ;  /* 0x0000003f42427221 */ /* 0x000fe20000010000 */
[----:B------:R-:W-:-:S07]  /*0990*/  FFMA.FTZ R65, R50, R63, R65 ;  /* 0x0000003f32417223 */ /* 0x000fce0000010041 */
.L_x_3288:
[----:B------:R-:W-:Y:S05]  /*09a0*/  BSYNC B1 ;  /* 0x0000000000017941 */ /* 0x000fea0003800000 */
.L_x_3286:
        /* <DEDUP_REMOVED lines=20> */
.L_x_3328:
        /* <DEDUP_REMOVED lines=25> */
.L_x_3293:
        /* <DEDUP_REMOVED lines=8> */
.L_x_3294:
[----:B------:R-:W-:Y:S05]  /*0d00*/  BSYNC B2 ;  /* 0x0000000000027941 */ /* 0x000fea0003800000 */
.L_x_3292:
        /* <DEDUP_REMOVED lines=14> */
.L_x_3296:
[----:B------:R-:W-:-:S04]  /*0df0*/  FFMA.FTZ R54, R44, R55, R2 ;  /* 0x000000372c367223 */ /* 0x000fc80000010002 */
[----:B------:R-:W-:Y:S01]  /*0e00*/  FADD.FTZ R57, R51, -R54 ;  /* 0x8000003633397221 */ /* 0x000fe20000010000 */
[----:B------:R-:W-:-:S03]  /*0e10*/  @P4 HADD2.F32 R54, -RZ, R8.H1_H1 ;  /* 0x30000008ff364230 */ /* 0x000fc60000004100 */
[----:B------:R-:W-:-:S04]  /*0e20*/  FMUL.FTZ R57, R4, R57 ;  /* 0x0000003904397220 */ /* 0x000fc80000410000 */
[----:B------:R-:W-:-:S07]  /*0e30*/  @P4 FADD.FTZ R57, R57, R54 ;  /* 0x0000003639394221 */ /* 0x000fce0000010000 */
.L_x_3297:
[----:B------:R-:W-:Y:S05]  /*0e40*/  BSYNC B2 ;  /* 0x0000000000027941 */ /* 0x000fea0003800000 */
.L_x_3295:
        /* <DEDUP_REMOVED lines=12> */
.L_x_3299:
[----:B------:R-:W-:Y:S01]  /*0f10*/  FFMA.FTZ R57, R45, R55, R2 ;  /* 0x000000372d397223 */ /* 0x000fe20000010002 */
[----:B------:R-:W-:-:S03]  /*0f20*/  @P4 HADD2.F32 R54, -RZ, R9.H0_H0 ;  /* 0x20000009ff364230 */ /* 0x000fc60000004100 */
[----:B------:R-:W-:-:S04]  /*0f30*/  FADD.FTZ R57, R58, -R57 ;  /* 0x800000393a397221 */ /* 0x000fc80000010000 */
[----:B------:R-:W-:-:S04]  /*0f40*/  FMUL.FTZ R57, R4, R57 ;  /* 0x0000003904397220 */ /* 0x000fc80000410000 */
[----:B------:R-:W-:-:S07]  /*0f50*/  @P4 FADD.FTZ R57, R57, R54 ;  /* 0x0000003639394221 */ /* 0x000fce0000010000 */
.L_x_3300:
[----:B------:R-:W-:Y:S05]  /*0f60*/  BSYNC B2 ;  /* 0x0000000000027941 */ /* 0x000fea0003800000 */
.L_x_3298:
        /* <DEDUP_REMOVED lines=12> */
.L_x_3302:
[----:B------:R-:W-:-:S04]  /*1030*/  FFMA.FTZ R54, R46, R55, R2 ;  /* 0x000000372e367223 */ /* 0x000fc80000010002 */
[----:B------:R-:W-:Y:S01]  /*1040*/  FADD.FTZ R57, R59, -R54 ;  /* 0x800000363b397221 */ /* 0x000fe20000010000 */
[----:B------:R-:W-:-:S03]  /*1050*/  @P4 HADD2.F32 R54, -RZ, R9.H1_H1 ;  /* 0x30000009ff364230 */ /* 0x000fc60000004100 */
[----:B------:R-:W-:-:S04]  /*1060*/  FMUL.FTZ R57, R4, R57 ;  /* 0x0000003904397220 */ /* 0x000fc80000410000 */
[----:B------:R-:W-:-:S07]  /*1070*/  @P4 FADD.FTZ R57, R57, R54 ;  /* 0x0000003639394221 */ /* 0x000fce0000010000 */
.L_x_3303:
[----:B------:R-:W-:Y:S05]  /*1080*/  BSYNC B2 ;  /* 0x0000000000027941 */ /* 0x000fea0003800000 */
.L_x_3301:
        /* <DEDUP_REMOVED lines=12> */
.L_x_3305:
[----:B------:R-:W-:Y:S01]  /*1150*/  FFMA.FTZ R57, R47, R55, R2 ;  /* 0x000000372f397223 */ /* 0x000fe20000010002 */
[----:B------:R-:W-:-:S03]  /*1160*/  @P4 HADD2.F32 R54, -RZ, R10.H0_H0 ;  /* 0x2000000aff364230 */ /* 0x000fc60000004100 */
[----:B------:R-:W-:-:S04]  /*1170*/  FADD.FTZ R57, R60, -R57 ;  /* 0x800000393c397221 */ /* 0x000fc80000010000 */
[----:B------:R-:W-:-:S04]  /*1180*/  FMUL.FTZ R57, R4, R57 ;  /* 0x0000003904397220 */ /* 0x000fc80000410000 */
[----:B------:R-:W-:-:S07]  /*1190*/  @P4 FADD.FTZ R57, R57, R54 ;  /* 0x0000003639394221 */ /* 0x000fce0000010000 */
.L_x_3306:
[----:B------:R-:W-:Y:S05]  /*11a0*/  BSYNC B2 ;  /* 0x0000000000027941 */ /* 0x000fea0003800000 */
.L_x_3304:
        /* <DEDUP_REMOVED lines=12> */
.L_x_3308:
[----:B------:R-:W-:-:S04]  /*1270*/  FFMA.FTZ R54, R48, R55, R2 ;  /* 0x0000003730367223 */ /* 0x000fc80000010002 */
[----:B------:R-:W-:Y:S01]  /*1280*/  FADD.FTZ R57, R61, -R54 ;  /* 0x800000363d397221 */ /* 0x000fe20000010000 */
[----:B------:R-:W-:-:S03]  /*1290*/  @P4 HADD2.F32 R54, -RZ, R10.H1_H1 ;  /* 0x3000000aff364230 */ /* 0x000fc60000004100 */
[----:B------:R-:W-:-:S04]  /*12a0*/  FMUL.FTZ R57, R4, R57 ;  /* 0x0000003904397220 */ /* 0x000fc80000410000 */
[----:B------:R-:W-:-:S07]  /*12b0*/  @P4 FADD.FTZ R57, R57, R54 ;  /* 0x0000003639394221 */ /* 0x000fce0000010000 */
.L_x_3309:
[----:B------:R-:W-:Y:S05]  /*12c0*/  BSYNC B2 ;  /* 0x0000000000027941 */ /* 0x000fea0003800000 */
.L_x_3307:
        /* <DEDUP_REMOVED lines=12> */
.L_x_3311:
[----:B------:R-:W-:Y:S01]  /*1390*/  FFMA.FTZ R57, R49, R55, R2 ;  /* 0x0000003731397223 */ /* 0x000fe20000010002 */
[----:B------:R-:W-:-:S03]  /*13a0*/  @P4 HADD2.F32 R54, -RZ, R11.H0_H0 ;  /* 0x2000000bff364230 */ /* 0x000fc60000004100 */
[----:B------:R-:W-:-:S04]  /*13b0*/  FADD.FTZ R57, R62, -R57 ;  /* 0x800000393e397221 */ /* 0x000fc80000010000 */
[----:B------:R-:W-:-:S04]  /*13c0*/  FMUL.FTZ R57, R4, R57 ;  /* 0x0000003904397220 */ /* 0x000fc80000410000 */
[----:B------:R-:W-:-:S07]  /*13d0*/  @P4 FADD.FTZ R57, R57, R54 ;  /* 0x0000003639394221 */ /* 0x000fce0000010000 */
.L_x_3312:
[----:B------:R-:W-:Y:S05]  /*13e0*/  BSYNC B2 ;  /* 0x0000000000027941 */ /* 0x000fea0003800000 */
.L_x_3310:
        /* <DEDUP_REMOVED lines=12> */
.L_x_3314:
[----:B------:R-:W-:-:S04]  /*14b0*/  FFMA.FTZ R2, R50, R55, R2 ;  /* 0x0000003732027223 */ /* 0x000fc80000010002 */
[----:B------:R-:W-:-:S04]  /*14c0*/  FADD.FTZ R55, R63, -R2 ;  /* 0x800000023f377221 */ /* 0x000fc80000010000 */
[----:B------:R-:W-:Y:S01]  /*14d0*/  FMUL.FTZ R4, R4, R55 ;  /* 0x0000003704047220 */ /* 0x000fe20000410000 */
[----:B------:R-:W-:-:S05]  /*14e0*/  @P4 HADD2.F32 R55, -RZ, R11.H1_H1 ;  /* 0x3000000bff374230 */ /* 0x000fca0000004100 */
[----:B------:R-:W-:-:S07]  /*14f0*/  @P4 FADD.FTZ R4, R4, R55 ;  /* 0x0000003704044221 */ /* 0x000fce0000010000 */
.L_x_3315:
[----:B------:R-:W-:Y:S05]  /*1500*/  BSYNC B2 ;  /* 0x0000000000027941 */ /* 0x000fea0003800000 */
.L_x_3313:
        /* <DEDUP_REMOVED lines=12> */
.L_x_3291:
[----:B------:R-:W-:Y:S05]  /*15d0*/  BSYNC B1 ;  /* 0x0000000000017941 */ /* 0x000fea0003800000 */
.L_x_3290:
[----:B-1----:R-:W1:Y:S02]  /*15e0*/  LDC.64 R54, c[0x0][0x210] ;  /* 0x00008400ff367b82 */ /* 0x002e640000000a00 */
[----:B-1----:R-:W-:-:S04]  /*15f0*/  LEA R6, R54, R6, 0x2 ;  /* 0x0000000636067211 */ /* 0x002fc800078e10ff */
[----:B------:R-:W-:-:S13]  /*1600*/  ISETP.GE.AND P0, PT, R6, R55, PT ;  /* 0x000000370600720c */ /* 0x000fda0003f06270 */
[----:B------:R-:W-:Y:S05]  /*1610*/  @!P0 BRA `(.L_x_3316) ;  /* 0xffffffec00088947 */ /* 0x000fea000383ffff */
.L_x_3285:
[----:B------:R-:W-:Y:S05]  /*1620*/  BSYNC B0 ;  /* 0x0000000000007941 */ /* 0x000fea0003800000 */
.L_x_3284:
        /* <DEDUP_REMOVED lines=79> */
.L_x_3289:
[----:B------:R-:W-:Y:S01]  /*1b20*/  HFMA2.MMA R56, -RZ, RZ, 0, 5.9604644775390625e-08 ;  /* 0x00000001ff387435 */ /* 0x000fe200000001ff */
[----:B------:R-:W-:Y:S01]  /*1b30*/  BSSY B1, `(.L_x_3317) ;  /* 0x0000007000017945 */ /* 0x000fe20003800000 */
[----:B------:R-:W-:Y:S02]  /*1b40*/  MOV R57, R66 ;  /* 0x0000004200397202 */ /* 0x000fe40000000f00 */
[----:B-1----:R-:W-:Y:S02]  /*1b50*/  MOV R55, 0x1f ;  /* 0x0000001f00377802 */ /* 0x002fe40000000f00 */
[----:B------:R-:W-:-:S07]  /*1b60*/  MOV R54, 0xffffffff ;  /* 0xffffffff00367802 */ /* 0x000fce0000000f00 */
[----:B0----5:R-:W-:Y:S05]  /*1b70*/  WARPSYNC.COLLECTIVE R54, `(.L_x_3318) ;  /* 0x0000000036087348 */ /* 0x021fea0003c00000 */
[----:B------:R1:W2:Y:S02]  /*1b80*/  SHFL.BFLY P0, R67, R57, R56, R55 ;  /* 0x0c00003839437389 */ /* 0x0002a40000000037 */
[----:B012--5:R-:W-:Y:S01]  /*1b90*/  ENDCOLLECTIVE ;  /* 0x000000000000791b */ /* 0x027fe20003800000 */
.L_x_3318:
[----:B------:R-:W-:Y:S05]  /*1ba0*/  BSYNC B1 ;  /* 0x0000000000017941 */ /* 0x000fea0003800000 */
.L_x_3317:
        /* <DEDUP_REMOVED lines=8> */
.L_x_3319:
[----:B------:R-:W-:Y:S01]  /*1c30*/  HFMA2.MMA R56, -RZ, RZ, 0, 1.1920928955078125e-07 ;  /* 0x00000002ff387435 */ /* 0x000fe200000001ff */
[----:B------:R-:W-:Y:S02]  /*1c40*/  MOV R57, R64 ;  /* 0x0000004000397202 */ /* 0x000fe40000000f00 */
[----:B------:R-:W-:-:S08]  /*1c50*/  MOV R68, R67 ;  /* 0x0000004300447202 */ /* 0x000fd00000000f00 */
[----:B------:R-:W-:Y:S05]  /*1c60*/  WARPSYNC.COLLECTIVE R54, `(.L_x_3320) ;  /* 0x0000000036087348 */ /* 0x000fea0003c00000 */
[----:B------:R0:W1:Y:S02]  /*1c70*/  SHFL.BFLY P0, R67, R57, R56, R55 ;  /* 0x0c00003839437389 */ /* 0x0000640000000037 */
[----:B01----:R-:W-:Y:S01]  /*1c80*/  ENDCOLLECTIVE ;  /* 0x000000000000791b */ /* 0x003fe20003800000 */
.L_x_3320:
[----:B------:R-:W-:-:S05]  /*1c90*/  FADD.FTZ R66, R68, R65 ;  /* 0x0000004144427221 */ /* 0x000fca0000010000 */
[----:B------:R-:W-:Y:S01]  /*1ca0*/  MOV R57, R66 ;  /* 0x0000004200397202 */ /* 0x000fe20000000f00 */
[----:B------:R-:W-:-:S07]  /*1cb0*/  FADD.FTZ R68, R64, R67 ;  /* 0x0000004340447221 */ /* 0x000fce0000010000 */
[----:B------:R-:W-:Y:S05]  /*1cc0*/  WARPSYNC.COLLECTIVE R54, `(.L_x_3321) ;  /* 0x0000000036087348 */ /* 0x000fea0003c00000 */
[----:B------:R0:W1:Y:S02]  /*1cd0*/  SHFL.BFLY P0, R67, R57, R56, R55 ;  /* 0x0c00003839437389 */ /* 0x0000640000000037 */
[----:B01----:R-:W-:Y:S01]  /*1ce0*/  ENDCOLLECTIVE ;  /* 0x000000000000791b */ /* 0x003fe20003800000 */
.L_x_3321:
[----:B------:R-:W-:Y:S01]  /*1cf0*/  HFMA2.MMA R56, -RZ, RZ, 0, 2.384185791015625e-07 ;  /* 0x00000004ff387435 */ /* 0x000fe200000001ff */
[----:B------:R-:W-:Y:S02]  /*1d00*/  MOV R57, R68 ;  /* 0x0000004400397202 */ /* 0x000fe40000000f00 */
[----:B------:R-:W-:-:S08]  /*1d10*/  MOV R69, R67 ;  /* 0x0000004300457202 */ /* 0x000fd00000000f00 */
[----:B------:R-:W-:Y:S05]  /*1d20*/  WARPSYNC.COLLECTIVE R54, `(.L_x_3322) ;  /* 0x0000000036087348 */ /* 0x000fea0003c00000 */
[----:B------:R0:W1:Y:S02]  /*1d30*/  SHFL.BFLY P0, R67, R57, R56, R55 ;  /* 0x0c00003839437389 */ /* 0x0000640000000037 */
[----:B01----:R-:W-:Y:S01]  /*1d40*/  ENDCOLLECTIVE ;  /* 0x000000000000791b */ /* 0x003fe20003800000 */
.L_x_3322:
[----:B------:R-:W-:-:S05]  /*1d50*/  FADD.FTZ R64, R66, R69 ;  /* 0x0000004542407221 */ /* 0x000fca0000010000 */
[----:B------:R-:W-:Y:S01]  /*1d60*/  MOV R57, R64 ;  /* 0x0000004000397202 */ /* 0x000fe20000000f00 */
[----:B------:R-:W-:-:S07]  /*1d70*/  FADD.FTZ R69, R68, R67 ;  /* 0x0000004344457221 */ /* 0x000fce0000010000 */
[----:B------:R-:W-:Y:S05]  /*1d80*/  WARPSYNC.COLLECTIVE R54, `(.L_x_3323) ;  /* 0x0000000036087348 */ /* 0x000fea0003c00000 */
[----:B------:R0:W1:Y:S02]  /*1d90*/  SHFL.BFLY P0, R67, R57, R56, R55 ;  /* 0x0c00003839437389 */ /* 0x0000640000000037 */
[----:B01----:R-:W-:Y:S01]  /*1da0*/  ENDCOLLECTIVE ;  /* 0x000000000000791b */ /* 0x003fe20003800000 */
.L_x_3323:
[----:B------:R-:W-:Y:S01]  /*1db0*/  HFMA2.MMA R56, -RZ, RZ, 0, 4.76837158203125e-07 ;  /* 0x00000008ff387435 */ /* 0x000fe200000001ff */
[----:B------:R-:W-:Y:S02]  /*1dc0*/  MOV R57, R69 ;  /* 0x0000004500397202 */ /* 0x000fe40000000f00 */
[----:B------:R-:W-:-:S08]  /*1dd0*/  MOV R65, R67 ;  /* 0x0000004300417202 */ /* 0x000fd00000000f00 */
[----:B------:R-:W-:Y:S05]  /*1de0*/  WARPSYNC.COLLECTIVE R54, `(.L_x_3324) ;  /* 0x0000000036087348 */ /* 0x000fea0003c00000 */
[----:B------:R0:W1:Y:S02]  /*1df0*/  SHFL.BFLY P0, R67, R57, R56, R55 ;  /* 0x0c00003839437389 */ /* 0x0000640000000037 */
[----:B01----:R-:W-:Y:S01]  /*1e00*/  ENDCOLLECTIVE ;  /* 0x000000000000791b */ /* 0x003fe20003800000 */
.L_x_3324:
[----:B------:R-:W-:-:S05]  /*1e10*/  FADD.FTZ R68, R64, R65 ;  /* 0x0000004140447221 */ /* 0x000fca0000010000 */
[----:B------:R-:W-:Y:S01]  /*1e20*/  MOV R57, R68 ;  /* 0x0000004400397202 */ /* 0x000fe20000000f00 */
[----:B------:R-:W-:-:S07]  /*1e30*/  FADD.FTZ R65, R69, R67 ;  /* 0x0000004345417221 */ /* 0x000fce0000010000 */
[----:B------:R-:W-:Y:S05]  /*1e40*/  WARPSYNC.COLLECTIVE R54, `(.L_x_3325) ;  /* 0x0000000036087348 */ /* 0x000fea0003c00000 */
[----:B------:R0:W1:Y:S02]  /*1e50*/  SHFL.BFLY P0, R67, R57, R56, R55 ;  /* 0x0c00003839437389 */ /* 0x0000640000000037 */
[----:B01----:R-:W-:Y:S01]  /*1e60*/  ENDCOLLECTIVE ;  /* 0x000000000000791b */ /* 0x003fe20003800000 */
.L_x_3325:
[----:B------:R-:W-:Y:S01]  /*1e70*/  HFMA2.MMA R56, -RZ, RZ, 0, 9.5367431640625e-07 ;  /* 0x00000010ff387435 */ /* 0x000fe200000001ff */
[----:B------:R-:W-:Y:S02]  /*1e80*/  MOV R57, R65 ;  /* 0x0000004100397202 */ /* 0x000fe40000000f00 */
[----:B------:R-:W-:-:S08]  /*1e90*/  MOV R66, R67 ;  /* 0x0000004300427202 */ /* 0x000fd00000000f00 */
[----:B------:R-:W-:Y:S05]  /*1ea0*/  WARPSYNC.COLLECTIVE R54, `(.L_x_3326) ;  /* 0x0000000036087348 */ /* 0x000fea0003c00000 */
[----:B------:R0:W1:Y:S02]  /*1eb0*/  SHFL.BFLY P0, R67, R57, R56, R55 ;  /* 0x0c00003839437389 */ /* 0x0000640000000037 */
[----:B01----:R-:W-:Y:S01]  /*1ec0*/  ENDCOLLECTIVE ;  /* 0x000000000000791b */ /* 0x003fe20003800000 */
.L_x_3326:
[----:B------:R-:W-:-:S05]  /*1ed0*/  FADD.FTZ R64, R68, R66 ;  /* 0x0000004244407221 */ /* 0x000fca0000010000 */
[----:B------:R-:W-:Y:S02]  /*1ee0*/  MOV R57, R64 ;  /* 0x0000004000397202 */ /* 0x000fe40000000f00 */
[----:B------:R-:W-:-:S07]  /*1ef0*/  MOV R66, R67 ;  /* 0x0000004300427202 */ /* 0x000fce0000000f00 */
[----:B------:R-:W-:Y:S05]  /*1f00*/  WARPSYNC.COLLECTIVE R54, `(.L_x_3327) ;  /* 0x0000000036087348 */ /* 0x000fea0003c00000 */
[----:B------:R0:W1:Y:S02]  /*1f10*/  SHFL.BFLY P0, R67, R57, R56, R55 ;  /* 0x0c00003839437389 */ /* 0x0000640000000037 */
[----:B01----:R-:W-:Y:S01]  /*1f20*/  ENDCOLLECTIVE ;  /* 0x000000000000791b */ /* 0x003fe20003800000 */
.L_x_3327:
[----:B------:R-:W-:Y:S05]  /*1f30*/  BRA `(.L_x_3328) ;  /* 0xffffffe800ec7947 */ /* 0x000fea000383ffff */
.L_x_3329:
        /* <DEDUP_REMOVED lines=12> */
.L_x_6566:


//--------------------- .text._ZN10layer_norm13ln_bwd_kernelINS_13Kernel_traitsIf6__halfS2_S2_fjLj256ELj1ELj4ELj1ELj16ENS_18Kernel_traits_baseILj256EfS2_S2_S2_fjLj128EEEEELb0ELb0ELb1ELb1EEEvNS_9BwdParamsE --------------------------
	.section	.text._ZN10layer_norm13ln_bwd_kernelINS_13Kernel_traitsIf6__halfS2_S2_fjLj256ELj1ELj4ELj1ELj16ENS_18Kernel_traits_baseILj256EfS2_S2_S2_fjLj128EEEEELb0ELb0ELb1ELb1EEEvNS_9BwdParamsE,"ax",@progbits
	.align	128
        .global         _ZN10layer_norm13ln_bwd_kernelINS_13Kernel_traitsIf6__halfS2_S2_fjLj256ELj1ELj4ELj1ELj16ENS_18Kernel_traits_baseILj256EfS2_S2_S2_fjLj128EEEEELb0ELb0ELb1ELb1EEEvNS_9BwdParamsE
        .type           _ZN10layer_norm13ln_bwd_kernelINS_13Kernel_traitsIf6__halfS2_S2_fjLj256ELj1ELj4ELj1ELj16ENS_18Kernel_traits_baseILj256EfS2_S2_S2_fjLj128EEEEELb0ELb0ELb1ELb1EEEvNS_9BwdParamsE,@function
        .size           _ZN10layer_norm13ln_bwd_kernelINS_13Kernel_traitsIf6__halfS2_S2_fjLj256ELj1ELj4ELj1ELj16ENS_18Kernel_traits_baseILj256EfS2_S2_S2_fjLj128EEEEELb0ELb0ELb1ELb1EEEvNS_9BwdParamsE,(.L_x_6567 - _ZN10layer_norm13ln_bwd_kernelINS_13Kernel_traitsIf6__halfS2_S2_fjLj256ELj1ELj4ELj1ELj16ENS_18Kernel_traits_baseILj256EfS2_S2_S2_fjLj128EEEEELb0ELb0ELb1ELb1EEEvNS_9BwdParamsE)
        .other          _ZN10layer_norm13ln_bwd_kernelINS_13Kernel_traitsIf6__halfS2_S2_fjLj256ELj1ELj4ELj1ELj16ENS_18Kernel_traits_baseILj256EfS2_S2_S2_fjLj128EEEEELb0ELb0ELb1ELb1EEEvNS_9BwdParamsE,@"STO_CUDA_ENTRY STV_DEFAULT"
_ZN10layer_norm13ln_bwd_kernelINS_13Kernel_traitsIf6__halfS2_S2_fjLj256ELj1ELj4ELj1ELj16ENS_18Kernel_traits_baseILj256EfS2_S2_S2_fjLj128EEEEELb0ELb0ELb1ELb1EEEvNS_9BwdParamsE:
.text._ZN10layer_norm13ln_bwd_kernelINS_13Kernel_traitsIf6__halfS2_S2_fjLj256ELj1ELj4ELj1ELj16ENS_18Kernel_traits_baseILj256EfS2_S2_S2_fjLj128EEEEELb0ELb0ELb1ELb1EEEvNS_9BwdParamsE:
        /* <DEDUP_REMOVED lines=22> */
.L_x_3331:
[----:B------:R-:W-:Y:S01]  /*0160*/  SHF.L.U32 R0, R5, 0x5, RZ ;  /* 0x0000000505007819 */ /* 0x000fe200000006ff */
[----:B------:R-:W-:Y:S01]  /*0170*/  ULDC.64 UR6, c[0x0][0x260] ;  /* 0x0000980000067ab9 */ /* 0x000fe20000000a00 */
[----:B------:R-:W0:Y:S02]  /*0180*/  LDC.U8 R2, c[0x0][0x2a0] ;  /* 0x0000a800ff027b82 */ /* 0x000e240000000000 */
        /* <DEDUP_REMOVED lines=14> */
.L_x_3361:
        /* <DEDUP_REMOVED lines=29> */
.L_x_3334:
[----:B------:R-:W1:Y:S01]  /*0440*/  LDC.64 R44, c[0x0][0x238] ;  /* 0x00008e00ff2c7b82 */ /* 0x000e620000000a00 */
[----:B------:R-:W-:Y:S01]  /*0450*/  IADD3 R0, R6, -0x1, RZ ;  /* 0xffffffff06007810 */ /* 0x000fe20007ffe0ff */
[----:B------:R-:W2:Y:S04]  /*0460*/  LDG.E R58, desc[UR4][R68.64] ;  /* 0x00000004443a7981 */ /* 0x000ea8000c1e1900 */
[----:B------:R-:W-:Y:S02]  /*0470*/  IMAD R0, R0, R53, RZ ;  /* 0x0000003500007224 */ /* 0x000fe400078e02ff */
[----:B------:R-:W3:Y:S03]  /*0480*/  LDC.64 R6, c[0x0][0x2b8] ;  /* 0x0000ae00ff067b82 */ /* 0x000ee60000000a00 */
        /* <DEDUP_REMOVED lines=14> */
[----:B--2---:R-:W-:Y:S01]  /*0570*/  FSEL R58, R58, RZ, !P0 ;  /* 0x000000ff3a3a7208 */ /* 0x004fe20004000000 */
[----:B----4-:R-:W-:Y:S02]  /*0580*/  HADD2.F32 R63, -RZ, R46.H1_H1 ;  /* 0x3000002eff3f7230 */ /* 0x010fe40000004100 */
[----:B------:R-:W-:Y:S02]  /*0590*/  HADD2.F32 R3, -RZ, R44.H0_H0 ;  /* 0x2000002cff037230 */ /* 0x000fe40000004100 */
[----:B------:R-:W-:Y:S02]  /*05a0*/  HADD2.F32 R59, -RZ, R45.H0_H0 ;  /* 0x2000002dff3b7230 */ /* 0x000fe40000004100 */
[----:B------:R-:W-:Y:S02]  /*05b0*/  HADD2.F32 R65, -RZ, R47.H0_H0 ;  /* 0x2000002fff417230 */ /* 0x000fe40000004100 */
[----:B------:R-:W-:Y:S02]  /*05c0*/  HADD2.F32 R45, -RZ, R45.H1_H1 ;  /* 0x3000002dff2d7230 */ /* 0x000fe40000004100 */
[----:B------:R-:W-:-:S02]  /*05d0*/  HADD2.F32 R61, -RZ, R46.H0_H0 ;  /* 0x2000002eff3d7230 */ /* 0x000fc40000004100 */
[C---:B------:R-:W-:Y:S01]  /*05e0*/  FADD.FTZ R60, -R58.reuse, R63 ;  /* 0x0000003f3a3c7221 */ /* 0x040fe20000010100 */
[----:B------:R-:W-:Y:S02]  /*05f0*/  HADD2.F32 R57, -RZ, R44.H1_H1 ;  /* 0x3000002cff397230 */ /* 0x000fe40000004100 */
[C---:B------:R-:W-:Y:S01]  /*0600*/  FADD.FTZ R64, -R58.reuse, R3 ;  /* 0x000000033a407221 */ /* 0x040fe20000010100 */
[C---:B------:R-:W-:Y:S01]  /*0610*/  FADD.FTZ R59, -R58.reuse, R59 ;  /* 0x0000003b3a3b7221 */ /* 0x040fe20000010100 */
[C---:B------:R-:W-:Y:S01]  /*0620*/  FADD.FTZ R56, -R58.reuse, R65 ;  /* 0x000000413a387221 */ /* 0x040fe20000010100 */
[----:B---3--:R-:W-:Y:S02]  /*0630*/  HADD2.F32 R63, -RZ, R48.H0_H0 ;  /* 0x20000030ff3f7230 */ /* 0x008fe40000004100 */
[C---:B------:R-:W-:Y:S01]  /*0640*/  FADD.FTZ R62, -R58.reuse, R45 ;  /* 0x0000002d3a3e7221 */ /* 0x040fe20000010100 */
[----:B------:R-:W-:Y:S02]  /*0650*/  HADD2.F32 R47, -RZ, R47.H1_H1 ;  /* 0x3000002fff2f7230 */ /* 0x000fe40000004100 */
[----:B------:R-:W-:Y:S01]  /*0660*/  FADD.FTZ R68, -R58, R61 ;  /* 0x0000003d3a447221 */ /* 0x000fe20000010100 */
[----:B------:R-:W-:-:S02]  /*0670*/  HADD2.F32 R61, -RZ, R49.H0_H0 ;  /* 0x20000031ff3d7230 */ /* 0x000fc40000004100 */
[----:B------:R-:W-:Y:S01]  /*0680*/  FADD.FTZ R57, -R58, R57 ;  /* 0x000000393a397221 */ /* 0x000fe20000010100 */
[--C-:B------:R-:W-:Y:S02]  /*0690*/  HADD2.F32 R45, -RZ, R51.reuse.H0_H0 ;  /* 0x20000033ff2d7230 */ /* 0x100fe40000004100 */
[C---:B-----5:R-:W-:Y:S01]  /*06a0*/  FMUL.FTZ R3, R55.reuse, R64 ;  /* 0x0000004037037220 */ /* 0x060fe20000410000 */
[----:B------:R-:W-:Y:S02]  /*06b0*/  HADD2.F32 R44, -RZ, R51.H1_H1 ;  /* 0x30000033ff2c7230 */ /* 0x000fe40000004100 */
[C---:B------:R-:W-:Y:S01]  /*06c0*/  FMUL.FTZ R59, R55.reuse, R59 ;  /* 0x0000003b373b7220 */ /* 0x040fe20000410000 */
[----:B-1----:R-:W-:Y:S02]  /*06d0*/  HADD2.F32 R66, -RZ, R48.H1_H1 ;  /* 0x30000030ff427230 */ /* 0x002fe40000004100 */
[----:B------:R-:W-:Y:S01]  /*06e0*/  FMUL.FTZ R51, R55, R56 ;  /* 0x0000003837337220 */ /* 0x000fe20000410000 */
[----:B------:R-:W-:Y:S01]  /*06f0*/  FMUL.FTZ R56, R20, R63 ;  /* 0x0000003f14387220 */ /* 0x000fe20000410000 */
[----:B------:R-:W-:Y:S01]  /*0700*/  FADD.FTZ R58, -R58, R47 ;  /* 0x0000002f3a3a7221 */ /* 0x000fe20000010100 */
[----:B------:R-:W-:-:S02]  /*0710*/  HADD2.F32 R48, -RZ, R49.H1_H1 ;  /* 0x30000031ff307230 */ /* 0x000fc40000004100 */
[----:B------:R-:W-:Y:S01]  /*0720*/  FMUL.FTZ R64, R55, R57 ;  /* 0x0000003937407220 */ /* 0x000fe20000410000 */
[--C-:B------:R-:W-:Y:S02]  /*0730*/  HADD2.F32 R47, -RZ, R50.reuse.H0_H0 ;  /* 0x20000032ff2f7230 */ /* 0x100fe40000004100 */
[----:B------:R-:W-:Y:S01]  /*0740*/  FFMA.FTZ R36, R3, R63, R36 ;  /* 0x0000003f03247223 */ /* 0x000fe20000010024 */
[----:B------:R-:W-:Y:S02]  /*0750*/  HADD2.F32 R46, -RZ, R50.H1_H1 ;  /* 0x30000032ff2e7230 */ /* 0x000fe40000004100 */
[----:B------:R-:W-:Y:S01]  /*0760*/  FADD.FTZ R16, R16, R63 ;  /* 0x0000003f10107221 */ /* 0x000fe20000010000 */
[-C--:B------:R-:W-:Y:S01]  /*0770*/  FFMA.FTZ R38, R59, R61.reuse, R38 ;  /* 0x0000003d3b267223 */ /* 0x080fe20000010026 */
[----:B------:R-:W-:Y:S01]  /*0780*/  FADD.FTZ R18, R18, R61 ;  /* 0x0000003d12127221 */ /* 0x000fe20000010000 */
[----:B------:R-:W-:Y:S01]  /*0790*/  FMUL.FTZ R49, R22, R61 ;  /* 0x0000003d16317220 */ /* 0x000fe20000410000 */
[----:B------:R-:W-:Y:S01]  /*07a0*/  FMUL.FTZ R50, R21, R66 ;  /* 0x0000004215327220 */ /* 0x000fe20000410000 */
[----:B------:R-:W-:Y:S01]  /*07b0*/  FADD.FTZ R61, RZ, R56 ;  /* 0x00000038ff3d7221 */ /* 0x000fe20000010000 */
[----:B------:R-:W-:Y:S01]  /*07c0*/  FFMA.FTZ R63, R3, R56, RZ ;  /* 0x00000038033f7223 */ /* 0x000fe200000100ff */
[C---:B------:R-:W-:Y:S01]  /*07d0*/  FMUL.FTZ R62, R55.reuse, R62 ;  /* 0x0000003e373e7220 */ /* 0x040fe20000410000 */
        /* <DEDUP_REMOVED lines=34> */
.L_x_3335:
[----:B------:R-:W-:Y:S05]  /*0a00*/  BSYNC B1 ;  /* 0x0000000000017941 */ /* 0x000fea0003800000 */
.L_x_3333:
        /* <DEDUP_REMOVED lines=20> */
.L_x_3373:
        /* <DEDUP_REMOVED lines=17> */
[----:B------:R-:W-:Y:S02]  /*0c60*/  ISETP.NE.AND.EX P0, PT, R6, RZ, PT, P0 ;  /* 0x000000ff0600720c */ /* 0x000fe40003f05300 */
[----:B------:R-:W-:-:S11]  /*0c70*/  MOV R6, RZ ;  /* 0x000000ff00067202 */ /* 0x000fd60000000f00 */
[----:B------:R-:W-:Y:S05]  /*0c80*/  @!P0 BRA `(.L_x_3339) ;  /* 0x0000000000248947 */ /* 0x000fea0003800000 */
[----:B------:R-:W-:Y:S01]  /*0c90*/  HADD2.F32 R6, -RZ, R8.H0_H0 ;  /* 0x20000008ff067230 */ /* 0x000fe20000004100 */
[----:B------:R-:W-:Y:S06]  /*0ca0*/  BRA `(.L_x_3339) ;  /* 0x00000000001c7947 */ /* 0x000fec0003800000 */
.L_x_3338:
[----:B------:R-:W-:Y:S01]  /*0cb0*/  ISETP.NE.U32.AND P0, PT, R7, RZ, PT ;  /* 0x000000ff0700720c */ /* 0x000fe20003f05070 */
[----:B------:R-:W-:-:S03]  /*0cc0*/  FFMA.FTZ R7, R3, R53, R54 ;  /* 0x0000003503077223 */ /* 0x000fc60000010036 */
[----:B------:R-:W-:Y:S01]  /*0cd0*/  ISETP.NE.AND.EX P0, PT, R6, RZ, PT, P0 ;  /* 0x000000ff0600720c */ /* 0x000fe20003f05300 */
[----:B------:R-:W-:-:S04]  /*0ce0*/  FADD.FTZ R6, R56, -R7 ;  /* 0x8000000738067221 */ /* 0x000fc80000010000 */
[----:B------:R-:W-:-:S08]  /*0cf0*/  FMUL.FTZ R6, R55, R6 ;  /* 0x0000000637067220 */ /* 0x000fd00000410000 */
[----:B------:R-:W-:-:S05]  /*0d00*/  @P0 HADD2.F32 R7, -RZ, R8.H0_H0 ;  /* 0x20000008ff070230 */ /* 0x000fca0000004100 */
[----:B------:R-:W-:-:S07]  /*0d10*/  @P0 FADD.FTZ R6, R6, R7 ;  /* 0x0000000706060221 */ /* 0x000fce0000010000 */
.L_x_3339:
[----:B------:R-:W-:Y:S05]  /*0d20*/  BSYNC B1 ;  /* 0x0000000000017941 */ /* 0x000fea0003800000 */
.L_x_3337:
        /* <DEDUP_REMOVED lines=14> */
.L_x_3341:
[----:B------:R-:W-:-:S04]  /*0e10*/  FFMA.FTZ R7, R64, R53, R54 ;  /* 0x0000003540077223 */ /* 0x000fc80000010036 */
[----:B------:R-:W-:Y:S01]  /*0e20*/  FADD.FTZ R6, R50, -R7 ;  /* 0x8000000732067221 */ /* 0x000fe20000010000 */
[----:B------:R-:W-:-:S03]  /*0e30*/  @P0 HADD2.F32 R7, -RZ, R8.H1_H1 ;  /* 0x30000008ff070230 */ /* 0x000fc60000004100 */
[----:B------:R-:W-:-:S04]  /*0e40*/  FMUL.FTZ R6, R55, R6 ;  /* 0x0000000637067220 */ /* 0x000fc80000410000 */
[----:B------:R-:W-:-:S07]  /*0e50*/  @P0 FADD.FTZ R6, R6, R7 ;  /* 0x0000000706060221 */ /* 0x000fce0000010000 */
.L_x_3342:
[----:B------:R-:W-:Y:S05]  /*0e60*/  BSYNC B1 ;  /* 0x0000000000017941 */ /* 0x000fea0003800000 */
.L_x_3340:
        /* <DEDUP_REMOVED lines=12> */
.L_x_3344:
[----:B------:R-:W-:Y:S01]  /*0f30*/  FFMA.FTZ R6, R59, R53, R54 ;  /* 0x000000353b067223 */ /* 0x000fe20000010036 */
[----:B------:R-:W-:-:S03]  /*0f40*/  @P0 HADD2.F32 R7, -RZ, R9.H0_H0 ;  /* 0x20000009ff070230 */ /* 0x000fc60000004100 */
[----:B------:R-:W-:-:S04]  /*0f50*/  FADD.FTZ R6, R49, -R6 ;  /* 0x8000000631067221 */ /* 0x000fc80000010000 */
[----:B------:R-:W-:-:S04]  /*0f60*/  FMUL.FTZ R6, R55, R6 ;  /* 0x0000000637067220 */ /* 0x000fc80000410000 */
[----:B------:R-:W-:-:S07]  /*0f70*/  @P0 FADD.FTZ R6, R6, R7 ;  /* 0x0000000706060221 */ /* 0x000fce0000010000 */
.L_x_3345:
[----:B------:R-:W-:Y:S05]  /*0f80*/  BSYNC B1 ;  /* 0x0000000000017941 */ /* 0x000fea0003800000 */
.L_x_3343:
        /* <DEDUP_REMOVED lines=12> */
.L_x_3347:
[----:B------:R-:W-:-:S04]  /*1050*/  FFMA.FTZ R7, R62, R53, R54 ;  /* 0x000000353e077223 */ /* 0x000fc80000010036 */
[----:B------:R-:W-:Y:S01]  /*1060*/  FADD.FTZ R6, R48, -R7 ;  /* 0x8000000730067221 */ /* 0x000fe20000010000 */
[----:B------:R-:W-:-:S03]  /*1070*/  @P0 HADD2.F32 R7, -RZ, R9.H1_H1 ;  /* 0x30000009ff070230 */ /* 0x000fc60000004100 */
[----:B------:R-:W-:-:S04]  /*1080*/  FMUL.FTZ R6, R55, R6 ;  /* 0x0000000637067220 */ /* 0x000fc80000410000 */
[----:B------:R-:W-:-:S07]  /*1090*/  @P0 FADD.FTZ R6, R6, R7 ;  /* 0x0000000706060221 */ /* 0x000fce0000010000 */
.L_x_3348:
[----:B------:R-:W-:Y:S05]  /*10a0*/  BSYNC B1 ;  /* 0x0000000000017941 */ /* 0x000fea0003800000 */
.L_x_3346:
        /* <DEDUP_REMOVED lines=12> */
.L_x_3350:
[----:B------:R-:W-:Y:S01]  /*1170*/  FFMA.FTZ R6, R57, R53, R54 ;  /* 0x0000003539067223 */ /* 0x000fe20000010036 */
[----:B------:R-:W-:-:S03]  /*1180*/  @P0 HADD2.F32 R7, -RZ, R10.H0_H0 ;  /* 0x2000000aff070230 */ /* 0x000fc60000004100 */
[----:B------:R-:W-:-:S04]  /*1190*/  FADD.FTZ R6, R47, -R6 ;  /* 0x800000062f067221 */ /* 0x000fc80000010000 */
[----:B------:R-:W-:-:S04]  /*11a0*/  FMUL.FTZ R6, R55, R6 ;  /* 0x0000000637067220 */ /* 0x000fc80000410000 */
[----:B------:R-:W-:-:S07]  /*11b0*/  @P0 FADD.FTZ R6, R6, R7 ;  /* 0x0000000706060221 */ /* 0x000fce0000010000 */
.L_x_3351:
[----:B------:R-:W-:Y:S05]  /*11c0*/  BSYNC B1 ;  /* 0x0000000000017941 */ /* 0x000fea0003800000 */
.L_x_3349:
        /* <DEDUP_REMOVED lines=12> */
.L_x_3353:
[----:B------:R-:W-:-:S04]  /*1290*/  FFMA.FTZ R7, R60, R53, R54 ;  /* 0x000000353c077223 */ /* 0x000fc80000010036 */
[----:B------:R-:W-:Y:S01]  /*12a0*/  FADD.FTZ R6, R46, -R7 ;  /* 0x800000072e067221 */ /* 0x000fe20000010000 */
[----:B------:R-:W-:-:S03]  /*12b0*/  @P0 HADD2.F32 R7, -RZ, R10.H1_H1 ;  /* 0x3000000aff070230 */ /* 0x000fc60000004100 */
[----:B------:R-:W-:-:S04]  /*12c0*/  FMUL.FTZ R6, R55, R6 ;  /* 0x0000000637067220 */ /* 0x000fc80000410000 */
[----:B------:R-:W-:-:S07]  /*12d0*/  @P0 FADD.FTZ R6, R6, R7 ;  /* 0x0000000706060221 */ /* 0x000fce0000010000 */
.L_x_3354:
[----:B------:R-:W-:Y:S05]  /*12e0*/  BSYNC B1 ;  /* 0x0000000000017941 */ /* 0x000fea0003800000 */
.L_x_3352:
        /* <DEDUP_REMOVED lines=12> */
.L_x_3356:
[----:B------:R-:W-:Y:S01]  /*13b0*/  FFMA.FTZ R6, R51, R53, R54 ;  /* 0x0000003533067223 */ /* 0x000fe20000010036 */
[----:B------:R-:W-:-:S03]  /*13c0*/  @P0 HADD2.F32 R7, -RZ, R11.H0_H0 ;  /* 0x2000000bff070230 */ /* 0x000fc60000004100 */
[----:B------:R-:W-:-:S04]  /*13d0*/  FADD.FTZ R6, R45, -R6 ;  /* 0x800000062d067221 */ /* 0x000fc80000010000 */
[----:B------:R-:W-:-:S04]  /*13e0*/  FMUL.FTZ R6, R55, R6 ;  /* 0x0000000637067220 */ /* 0x000fc80000410000 */
[----:B------:R-:W-:-:S07]  /*13f0*/  @P0 FADD.FTZ R6, R6, R7 ;  /* 0x0000000706060221 */ /* 0x000fce0000010000 */
.L_x_3357:
[----:B------:R-:W-:Y:S05]  /*1400*/  BSYNC B1 ;  /* 0x0000000000017941 */ /* 0x000fea0003800000 */
.L_x_3355:
        /* <DEDUP_REMOVED lines=12> */
.L_x_3359:
[----:B------:R-:W-:-:S04]  /*14d0*/  FFMA.FTZ R53, R58, R53, R54 ;  /* 0x000000353a357223 */ /* 0x000fc80000010036 */
[----:B------:R-:W-:-:S04]  /*14e0*/  FADD.FTZ R6, R44, -R53 ;  /* 0x800000352c067221 */ /* 0x000fc80000010000 */
[----:B------:R-:W-:Y:S01]  /*14f0*/  FMUL.FTZ R63, R55, R6 ;  /* 0x00000006373f7220 */ /* 0x000fe20000410000 */
[----:B------:R-:W-:-:S05]  /*1500*/  @P0 HADD2.F32 R6, -RZ, R11.H1_H1 ;  /* 0x3000000bff060230 */ /* 0x000fca0000004100 */
[----:B------:R-:W-:-:S07]  /*1510*/  @P0 FADD.FTZ R63, R63, R6 ;  /* 0x000000063f3f0221 */ /* 0x000fce0000010000 */
.L_x_3360:
[----:B------:R-:W-:Y:S05]  /*1520*/  BSYNC B1 ;  /* 0x0000000000017941 */ /* 0x000fea0003800000 */
.L_x_3358:
[----:B------:R-:W0:Y:S08]  /*1530*/  @P2 LDC.64 R6, c[0x0][0x308] ;  /* 0x0000c200ff062b82 */ /* 0x000e300000000a00 */
[----:B------:R-:W2:Y:S08]  /*1540*/  @P3 LDC R66, c[0x0][0x29c] ;  /* 0x0000a700ff423b82 */ /* 0x000eb00000000800 */
[----:B------:R-:W1:Y:S01]  /*1550*/  @P3 LDC.64 R54, c[0x0][0x2f8] ;  /* 0x0000be00ff363b82 */ /* 0x000e620000000a00 */
[----:B0-----:R-:W-:-:S07]  /*1560*/  @P2 IMAD.WIDE.U32 R52, R52, 0x10, R6 ;  /* 0x0000001034342825 */ /* 0x001fce00078e0006 */
[----:B------:R-:W0:Y:S01]  /*1570*/  LDC.64 R6, c[0x0][0x210] ;  /* 0x00008400ff067b82 */ /* 0x000e220000000a00 */
[----:B--2---:R-:W-:Y:S01]  /*1580*/  @P3 FMUL.FTZ R65, R63, R66 ;  /* 0x000000423f413220 */ /* 0x004fe20000410000 */
[----:B------:R-:W-:-:S04]  /*1590*/  @P2 F2FP.F16.F32.PACK_AB R63, RZ, R63 ;  /* 0x0000003fff3f223e */ /* 0x000fc800000000ff */
[----:B------:R-:W-:Y:S02]  /*15a0*/  @P3 F2FP.F16.F32.PACK_AB R65, RZ, R65 ;  /* 0x00000041ff41323e */ /* 0x000fe400000000ff */
        /* <DEDUP_REMOVED lines=8> */
.L_x_3332:
[----:B------:R-:W-:Y:S05]  /*1630*/  BSYNC B0 ;  /* 0x0000000000007941 */ /* 0x000fea0003800000 */
.L_x_3330:
        /* <DEDUP_REMOVED lines=63> */
.L_x_3336:
[----:B------:R-:W-:Y:S01]  /*1a30*/  HFMA2.MMA R63, -RZ, RZ, 0, 5.9604644775390625e-08 ;  /* 0x00000001ff3f7435 */ /* 0x000fe200000001ff */
[----:B------:R-:W-:Y:S01]  /*1a40*/  BSSY B1, `(.L_x_3362) ;  /* 0x0000006000017945 */ /* 0x000fe20003800000 */
[----:B-1----:R-:W-:Y:S02]  /*1a50*/  MOV R66, 0x1f ;  /* 0x0000001f00427802 */ /* 0x002fe40000000f00 */
[----:B------:R-:W-:-:S07]  /*1a60*/  MOV R61, 0xffffffff ;  /* 0xffffffff003d7802 */ /* 0x000fce0000000f00 */
[----:B0----5:R-:W-:Y:S05]  /*1a70*/  WARPSYNC.COLLECTIVE R61, `(.L_x_3363) ;  /* 0x000000003d087348 */ /* 0x021fea0003c00000 */
[----:B------:R1:W2:Y:S02]  /*1a80*/  SHFL.BFLY P0, R61, R68, R63, R66 ;  /* 0x0c00003f443d7389 */ /* 0x0002a40000000042 */
[----:B012--5:R-:W-:Y:S01]  /*1a90*/  ENDCOLLECTIVE ;  /* 0x000000000000791b */ /* 0x027fe20003800000 */
.L_x_3363:
[----:B------:R-:W-:Y:S05]  /*1aa0*/  BSYNC B1 ;  /* 0x0000000000017941 */ /* 0x000fea0003800000 */
.L_x_3362:
        /* <DEDUP_REMOVED lines=8> */
.L_x_3364:
        /* <DEDUP_REMOVED lines=8> */
.L_x_3365:
[----:B------:R-:W-:Y:S02]  /*1bb0*/  MOV R68, R69 ;  /* 0x0000004500447202 */ /* 0x000fe40000000f00 */
[----:B------:R-:W-:Y:S02]  /*1bc0*/  MOV R65, R61 ;  /* 0x0000003d00417202 */ /* 0x000fe40000000f00 */
[----:B------:R-:W-:-:S03]  /*1bd0*/  MOV R61, 0xffffffff ;  /* 0xffffffff003d7802 */ /* 0x000fc60000000f00 */
[----:B------:R-:W-:-:S07]  /*1be0*/  FADD.FTZ R65, R67, R65 ;  /* 0x0000004143417221 */ /* 0x000fce0000010000 */
[----:B------:R-:W-:Y:S05]  /*1bf0*/  WARPSYNC.COLLECTIVE R61, `(.L_x_3366) ;  /* 0x000000003d087348 */ /* 0x000fea0003c00000 */
[----:B------:R0:W1:Y:S02]  /*1c00*/  SHFL.BFLY P0, R61, R68, R63, R66 ;  /* 0x0c00003f443d7389 */ /* 0x0000640000000042 */
[----:B01----:R-:W-:Y:S01]  /*1c10*/  ENDCOLLECTIVE ;  /* 0x000000000000791b */ /* 0x003fe20003800000 */
.L_x_3366:
        /* <DEDUP_REMOVED lines=8> */
.L_x_3367:
[----:B------:R-:W-:Y:S02]  /*1ca0*/  MOV R68, R69 ;  /* 0x0000004500447202 */ /* 0x000fe40000000f00 */
[----:B------:R-:W-:Y:S02]  /*1cb0*/  MOV R67, R61 ;  /* 0x0000003d00437202 */ /* 0x000fe40000000f00 */
[----:B------:R-:W-:-:S03]  /*1cc0*/  MOV R61, 0xffffffff ;  /* 0xffffffff003d7802 */ /* 0x000fc60000000f00 */
[----:B------:R-:W-:-:S07]  /*1cd0*/  FADD.FTZ R65, R65, R67 ;  /* 0x0000004341417221 */ /* 0x000fce0000010000 */
[----:B------:R-:W-:Y:S05]  /*1ce0*/  WARPSYNC.COLLECTIVE R61, `(.L_x_3368) ;  /* 0x000000003d087348 */ /* 0x000fea0003c00000 */
[----:B------:R0:W1:Y:S02]  /*1cf0*/  SHFL.BFLY P0, R61, R68, R63, R66 ;  /* 0x0c00003f443d7389 */ /* 0x0000640000000042 */
[----:B01----:R-:W-:Y:S01]  /*1d00*/  ENDCOLLECTIVE ;  /* 0x000000000000791b */ /* 0x003fe20003800000 */
.L_x_3368:
        /* <DEDUP_REMOVED lines=8> */
.L_x_3369:
[----:B------:R-:W-:Y:S01]  /*1d90*/  MOV R68, R67 ;  /* 0x0000004300447202 */ /* 0x000fe20000000f00 */
[----:B------:R-:W-:Y:S01]  /*1da0*/  FADD.FTZ R65, R65, R61 ;  /* 0x0000003d41417221 */ /* 0x000fe20000010000 */
[----:B------:R-:W-:-:S07]  /*1db0*/  MOV R61, 0xffffffff ;  /* 0xffffffff003d7802 */ /* 0x000fce0000000f00 */
[----:B------:R-:W-:Y:S05]  /*1dc0*/  WARPSYNC.COLLECTIVE R61, `(.L_x_3370) ;  /* 0x000000003d087348 */ /* 0x000fea0003c00000 */
[----:B------:R0:W1:Y:S02]  /*1dd0*/  SHFL.BFLY P0, R61, R68, R63, R66 ;  /* 0x0c00003f443d7389 */ /* 0x0000640000000042 */
[----:B01----:R-:W-:Y:S01]  /*1de0*/  ENDCOLLECTIVE ;  /* 0x000000000000791b */ /* 0x003fe20003800000 */
.L_x_3370:
[----:B------:R-:W-:Y:S01]  /*1df0*/  HFMA2.MMA R63, -RZ, RZ, 0, 9.5367431640625e-07 ;  /* 0x00000010ff3f7435 */ /* 0x000fe200000001ff */
[----:B------:R-:W-:Y:S01]  /*1e00*/  MOV R68, R65 ;  /* 0x0000004100447202 */ /* 0x000fe20000000f00 */
[----:B------:R-:W-:Y:S01]  /*1e10*/  FADD.FTZ R67, R67, R61 ;  /* 0x0000003d43437221 */ /* 0x000fe20000010000 */
[----:B------:R-:W-:-:S08]  /*1e20*/  MOV R61, 0xffffffff ;  /* 0xffffffff003d7802 */ /* 0x000fd00000000f00 */
[----:B------:R-:W-:Y:S05]  /*1e30*/  WARPSYNC.COLLECTIVE R61, `(.L_x_3371) ;  /* 0x000000003d087348 */ /* 0x000fea0003c00000 */
[----:B------:R0:W1:Y:S02]  /*1e40*/  SHFL.BFLY P0, R61, R68, R63, R66 ;  /* 0x0c00003f443d7389 */ /* 0x0000640000000042 */
[----:B01----:R-:W-:Y:S01]  /*1e50*/  ENDCOLLECTIVE ;  /* 0x000000000000791b */ /* 0x003fe20003800000 */
.L_x_3371:
[----:B------:R-:W-:Y:S02]  /*1e60*/  MOV R68, R67 ;  /* 0x0000004300447202 */ /* 0x000fe40000000f00 */
[----:B------:R-:W-:Y:S02]  /*1e70*/  MOV R69, R61 ;  /* 0x0000003d00457202 */ /* 0x000fe40000000f00 */
[----:B------:R-:W-:-:S07]  /*1e80*/  MOV R61, 0xffffffff ;  /* 0xffffffff003d7802 */ /* 0x000fce0000000f00 */
[----:B------:R-:W-:Y:S05]  /*1e90*/  WARPSYNC.COLLECTIVE R61, `(.L_x_3372) ;  /* 0x000000003d087348 */ /* 0x000fea0003c00000 */
[----:B------:R0:W1:Y:S02]  /*1ea0*/  SHFL.BFLY P0, R61, R68, R63, R66 ;  /* 0x0c00003f443d7389 */ /* 0x0000640000000042 */
[----:B01----:R-:W-:Y:S01]  /*1eb0*/  ENDCOLLECTIVE ;  /* 0x000000000000791b */ /* 0x003fe20003800000 */
.L_x_3372:
[----:B------:R-:W-:Y:S05]  /*1ec0*/  BRA `(.L_x_3373) ;  /* 0xffffffec00207947 */ /* 0x000fea000383ffff */
.L_x_3374:
        /* <DEDUP_REMOVED lines=11> */
.L_x_6567:


//--------------------- .text._ZN10layer_norm13ln_bwd_kernelINS_13Kernel_traitsIf6__halfS2_S2_fjLj256ELj1ELj4ELj1ELj16ENS_18Kernel_traits_baseILj256EfS2_S2_S2_fjLj128EEEEELb0ELb1ELb0ELb0EEEvNS_9BwdParamsE --------------------------
	.section	.text._ZN10layer_norm13ln_bwd_kernelINS_13Kernel_traitsIf6__halfS2_S2_fjLj256ELj1ELj4ELj1ELj16ENS_18Kernel_traits_baseILj256EfS2_S2_S2_fjLj128EEEEELb0ELb1ELb0ELb0EEEvNS_9BwdParamsE,"ax",@progbits
	.align	128
        .global         _ZN10layer_norm13ln_bwd_kernelINS_13Kernel_traitsIf6__halfS2_S2_fjLj256ELj1ELj4ELj1ELj16ENS_18Kernel_traits_baseILj256EfS2_S2_S2_fjLj128EEEEELb0ELb1ELb0ELb0EEEvNS_9BwdParamsE
        .type           _ZN10layer_norm13ln_bwd_kernelINS_13Kernel_traitsIf6__halfS2_S2_fjLj256ELj1ELj4ELj1ELj16ENS_18Kernel_traits_baseILj256EfS2_S2_S2_fjLj128EEEEELb0ELb1ELb0ELb0EEEvNS_9BwdParamsE,@function
        .size           _ZN10layer_norm13ln_bwd_kernelINS_13Kernel_traitsIf6__halfS2_S2_fjLj256ELj1ELj4ELj1ELj16ENS_18Kernel_traits_baseILj256EfS2_S2_S2_fjLj128EEEEELb0ELb1ELb0ELb0EEEvNS_9BwdParamsE,(.L_x_6568 - _ZN10layer_norm13ln_bwd_kernelINS_13Kernel_traitsIf6__halfS2_S2_fjLj256ELj1ELj4ELj1ELj16ENS_18Kernel_traits_baseILj256EfS2_S2_S2_fjLj128EEEEELb0ELb1ELb0ELb0EEEvNS_9BwdParamsE)
        .other          _ZN10layer_norm13ln_bwd_kernelINS_13Kernel_traitsIf6__halfS2_S2_fjLj256ELj1ELj4ELj1ELj16ENS_18Kernel_traits_baseILj256EfS2_S2_S2_fjLj128EEEEELb0ELb1ELb0ELb0EEEvNS_9BwdParamsE,@"STO_CUDA_ENTRY STV_DEFAULT"
_ZN10layer_norm13ln_bwd_kernelINS_13Kernel_traitsIf6__halfS2_S2_fjLj256ELj1ELj4ELj1ELj16ENS_18Kernel_traits_baseILj256EfS2_S2_S2_fjLj128EEEEELb0ELb1ELb0ELb0EEEvNS_9BwdParamsE:
.text._ZN10layer_norm13ln_bwd_kernelINS_13Kernel_traitsIf6__halfS2_S2_fjLj256ELj1ELj4ELj1ELj16ENS_18Kernel_traits_baseILj256EfS2_S2_S2_fjLj128EEEEELb0ELb1ELb0ELb0EEEvNS_9BwdParamsE:
        /* <DEDUP_REMOVED lines=49> */
.L_x_3382:
        /* <DEDUP_REMOVED lines=35> */
[--C-:B-1----:R-:W-:Y:S02]  /*0540*/  HADD2.F32 R61, -RZ, R65.reuse.H0_H0 ;  /* 0x20000041ff3d7230 */ /* 0x102fe40000004100 */
[----:B------:R-:W-:Y:S02]  /*0550*/  HADD2.F32 R65, -RZ, R65.H1_H1 ;  /* 0x30000041ff417230 */ /* 0x000fe40000004100 */
[----:B------:R-:W-:-:S02]  /*0560*/  HADD2.F32 R71, -RZ, R66.H0_H0 ;  /* 0x20000042ff477230 */ /* 0x000fc40000004100 */
[----:B------:R-:W-:Y:S01]  /*0570*/  HADD2.F32 R73, -RZ, R66.H1_H1 ;  /* 0x30000042ff497230 */ /* 0x000fe20000004100 */
[----:B----4-:R-:W-:Y:S01]  /*0580*/  FSEL R78, R60, RZ, !P1 ;  /* 0x000000ff3c4e7208 */ /* 0x010fe20004800000 */
[----:B------:R-:W-:-:S04]  /*0590*/  HADD2.F32 R75, -RZ, R67.H0_H0 ;  /* 0x20000043ff4b7230 */ /* 0x000fc80000004100 */
[C---:B------:R-:W-:Y:S01]  /*05a0*/  FADD.FTZ R62, -R78.reuse, R3 ;  /* 0x000000034e3e7221 */ /* 0x040fe20000010100 */
[----:B------:R-:W-:Y:S01]  /*05b0*/  FADD.FTZ R64, -R78, R59 ;  /* 0x0000003b4e407221 */ /* 0x000fe20000010100 */
[--C-:B--2---:R-:W-:Y:S02]  /*05c0*/  HADD2.F32 R59, -RZ, R52.reuse.H0_H0 ;  /* 0x20000034ff3b7230 */ /* 0x104fe40000004100 */
[C---:B-----5:R-:W-:Y:S01]  /*05d0*/  FMUL.FTZ R3, R57.reuse, R62 ;  /* 0x0000003e39037220 */ /* 0x060fe20000410000 */
[----:B------:R-:W-:Y:S02]  /*05e0*/  HADD2.F32 R67, -RZ, R67.H1_H1 ;  /* 0x30000043ff437230 */ /* 0x000fe40000004100 */
[----:B------:R-:W-:Y:S01]  /*05f0*/  FMUL.FTZ R62, R57, R64 ;  /* 0x00000040393e7220 */ /* 0x000fe20000410000 */
[----:B------:R-:W-:Y:S02]  /*0600*/  HADD2.F32 R66, -RZ, R52.H1_H1 ;  /* 0x30000034ff427230 */ /* 0x000fe40000004100 */
[----:B------:R-:W-:Y:S01]  /*0610*/  FMUL.FTZ R64, R44, R59 ;  /* 0x0000003b2c407220 */ /* 0x000fe20000410000 */
[C---:B------:R-:W-:Y:S01]  /*0620*/  FADD.FTZ R68, -R78.reuse, R61 ;  /* 0x0000003d4e447221 */ /* 0x040fe20000010100 */
[C---:B------:R-:W-:Y:S01]  /*0630*/  FADD.FTZ R70, -R78.reuse, R65 ;  /* 0x000000414e467221 */ /* 0x040fe20000010100 */
[C---:B------:R-:W-:Y:S01]  /*0640*/  FADD.FTZ R74, -R78.reuse, R71 ;  /* 0x000000474e4a7221 */ /* 0x040fe20000010100 */
[C---:B------:R-:W-:Y:S01]  /*0650*/  FADD.FTZ R76, -R78.reuse, R73 ;  /* 0x000000494e4c7221 */ /* 0x040fe20000010100 */
[C---:B------:R-:W-:Y:S01]  /*0660*/  FADD.FTZ R60, -R78.reuse, R75 ;  /* 0x0000004b4e3c7221 */ /* 0x040fe20000010100 */
[----:B------:R-:W-:Y:S01]  /*0670*/  FADD.FTZ R78, -R78, R67 ;  /* 0x000000434e4e7221 */ /* 0x000fe20000010100 */
[----:B------:R-:W-:-:S02]  /*0680*/  HADD2.F32 R61, -RZ, R53.H0_H0 ;  /* 0x20000035ff3d7230 */ /* 0x000fc40000004100 */
[----:B------:R-:W-:Y:S01]  /*0690*/  FMUL.FTZ R67, R45, R66 ;  /* 0x000000422d437220 */ /* 0x000fe20000410000 */
[----:B------:R-:W-:Y:S02]  /*06a0*/  HADD2.F32 R72, -RZ, R53.H1_H1 ;  /* 0x30000035ff487230 */ /* 0x000fe40000004100 */
[--C-:B------:R-:W-:Y:S02]  /*06b0*/  HADD2.F32 R73, -RZ, R54.reuse.H0_H0 ;  /* 0x20000036ff497230 */ /* 0x100fe40000004100 */
[----:B------:R-:W-:Y:S02]  /*06c0*/  HADD2.F32 R80, -RZ, R54.H1_H1 ;  /* 0x30000036ff507230 */ /* 0x000fe40000004100 */
[----:B------:R-:W-:Y:S01]  /*06d0*/  FADD.FTZ R54, RZ, R64 ;  /* 0x00000040ff367221 */ /* 0x000fe20000010000 */
[--C-:B------:R-:W-:Y:S02]  /*06e0*/  HADD2.F32 R53, -RZ, R55.reuse.H0_H0 ;  /* 0x20000037ff357230 */ /* 0x100fe40000004100 */
[----:B------:R-:W-:-:S02]  /*06f0*/  HADD2.F32 R52, -RZ, R55.H1_H1 ;  /* 0x30000037ff347230 */ /* 0x000fc40000004100 */
[C---:B------:R-:W-:Y:S01]  /*0700*/  FFMA.FTZ R55, R3.reuse, R64, RZ ;  /* 0x0000004003377223 */ /* 0x040fe200000100ff */
        /* <DEDUP_REMOVED lines=8> */
[C---:B------:R-:W-:Y:S01]  /*0790*/  FMUL.FTZ R71, R57.reuse, R74 ;  /* 0x0000004a39477220 */ /* 0x040fe20000410000 */
[----:B------:R-:W-:Y:S01]  /*07a0*/  FMUL.FTZ R66, R57, R70 ;  /* 0x0000004639427220 */ /* 0x000fe20000410000 */
[----:B------:R-:W-:Y:S01]  /*07b0*/  FMUL.FTZ R69, R47, R72 ;  /* 0x000000482f457220 */ /* 0x000fe20000410000 */
[----:B------:R-:W-:Y:S01]  /*07c0*/  FADD.FTZ R74, R59, R68 ;  /* 0x000000443b4a7221 */ /* 0x000fe20000010000 */
[----:B------:R-:W-:Y:S01]  /*07d0*/  FFMA.FTZ R55, R65, R68, R54 ;  /* 0x0000004441377223 */ /* 0x000fe20000010036 */
[----:B------:R-:W-:-:S02]  /*07e0*/  FMUL.FTZ R70, R40, R73 ;  /* 0x0000004928467220 */ /* 0x000fc40000410000 */
[----:B------:R-:W-:Y:S01]  /*07f0*/  FADD.FTZ R59, R74, R69 ;  /* 0x000000454a3b7221 */ /* 0x000fe20000010000 */
[C---:B------:R-:W-:Y:S01]  /*0800*/  FFMA.FTZ R54, R66.reuse, R69, R55 ;  /* 0x0000004542367223 */ /* 0x040fe20000010037 */
        /* <DEDUP_REMOVED lines=26> */
.L_x_3378:
[----:B------:R-:W-:Y:S05]  /*09b0*/  BSYNC B1 ;  /* 0x0000000000017941 */ /* 0x000fea0003800000 */
.L_x_3377:
        /* <DEDUP_REMOVED lines=21> */
.L_x_3396:
        /* <DEDUP_REMOVED lines=27> */
[----:B------:R-:W-:-:S02]  /*0cc0*/  @P3 HADD2.F32 R58, -RZ, R4.H0_H0 ;  /* 0x20000004ff3a3230 */ /* 0x000fc40000004100 */
[----:B------:R-:W-:Y:S01]  /*0cd0*/  FADD.FTZ R82, R68, -R61 ;  /* 0x8000003d44527221 */ /* 0x000fe20000010000 */
[----:B------:R-:W-:Y:S01]  /*0ce0*/  FMUL.FTZ R80, R57, R60 ;  /* 0x0000003c39507220 */ /* 0x000fe20000410000 */
[----:B------:R-:W-:Y:S01]  /*0cf0*/  ISETP.NE.U32.AND P1, PT, RZ, UR14, PT ;  /* 0x0000000eff007c0c */ /* 0x000fe2000bf25070 */
[----:B------:R-:W-:Y:S01]  /*0d00*/  FADD.FTZ R92, R74, -R81 ;  /* 0x800000514a5c7221 */ /* 0x000fe20000010000 */
[--C-:B------:R-:W-:Y:S02]  /*0d10*/  @P3 HADD2.F32 R60, -RZ, R6.reuse.H0_H0 ;  /* 0x20000006ff3c3230 */ /* 0x100fe40000004100 */
[----:B------:R-:W-:Y:S01]  /*0d20*/  FADD.FTZ R90, R73, -R90 ;  /* 0x8000005a495a7221 */ /* 0x000fe20000010000 */
[C---:B------:R-:W-:Y:S01]  /*0d30*/  FMUL.FTZ R81, R57.reuse, R88 ;  /* 0x0000005839517220 */ /* 0x040fe20000410000 */
[----:B------:R-:W-:Y:S01]  /*0d40*/  FADD.FTZ R61, R76, -R83 ;  /* 0x800000534c3d7221 */ /* 0x000fe20000010000 */
[----:B------:R-:W-:Y:S01]  /*0d50*/  FMUL.FTZ R83, R57, R82 ;  /* 0x0000005239537220 */ /* 0x000fe20000410000 */
[----:B------:R-:W-:Y:S01]  /*0d60*/  @P3 FADD.FTZ R79, R79, R58 ;  /* 0x0000003a4f4f3221 */ /* 0x000fe20000010000 */
[----:B------:R-:W-:Y:S01]  /*0d70*/  ISETP.NE.AND.EX P1, PT, RZ, UR15, PT, P1 ;  /* 0x0000000fff007c0c */ /* 0x000fe2000bf25310 */
[----:B------:R-:W-:-:S02]  /*0d80*/  @P3 HADD2.F32 R82, -RZ, R6.H1_H1 ;  /* 0x30000006ff523230 */ /* 0x000fc40000004100 */
[----:B------:R-:W-:Y:S01]  /*0d90*/  FMUL.FTZ R93, R57, R90 ;  /* 0x0000005a395d7220 */ /* 0x000fe20000410000 */
[----:B------:R-:W-:Y:S02]  /*0da0*/  @P3 HADD2.F32 R58, -RZ, R5.H0_H0 ;  /* 0x20000005ff3a3230 */ /* 0x000fe40000004100 */
[----:B------:R-:W-:Y:S01]  /*0db0*/  @P3 FADD.FTZ R81, R81, R60 ;  /* 0x0000003c51513221 */ /* 0x000fe20000010000 */
[----:B------:R-:W-:Y:S02]  /*0dc0*/  @P3 HADD2.F32 R60, -RZ, R7.H0_H0 ;  /* 0x20000007ff3c3230 */ /* 0x000fe40000004100 */
[C---:B------:R-:W-:Y:S01]  /*0dd0*/  FMUL.FTZ R91, R57.reuse, R84 ;  /* 0x00000054395b7220 */ /* 0x040fe20000410000 */
[C---:B------:R-:W-:Y:S01]  /*0de0*/  FMUL.FTZ R85, R57.reuse, R92 ;  /* 0x0000005c39557220 */ /* 0x040fe20000410000 */
[----:B------:R-:W-:Y:S01]  /*0df0*/  FMUL.FTZ R61, R57, R61 ;  /* 0x0000003d393d7220 */ /* 0x000fe20000410000 */
[----:B------:R-:W-:Y:S02]  /*0e00*/  @P3 HADD2.F32 R57, -RZ, R4.H1_H1 ;  /* 0x30000004ff393230 */ /* 0x000fe40000004100 */
[----:B------:R-:W-:Y:S01]  /*0e10*/  @P3 FADD.FTZ R93, R93, R82 ;  /* 0x000000525d5d3221 */ /* 0x000fe20000010000 */
        /* <DEDUP_REMOVED lines=15> */
[-C--:B------:R-:W-:Y:S01]  /*0f10*/  FMUL.FTZ R82, R93, R56.reuse ;  /* 0x000000385d527220 */ /* 0x080fe20000410000 */
[-C--:B------:R-:W-:Y:S01]  /*0f20*/  FMUL.FTZ R83, R83, R56.reuse ;  /* 0x0000003853537220 */ /* 0x080fe20000410000 */
[-C--:B------:R-:W-:Y:S01]  /*0f30*/  FMUL.FTZ R84, R91, R56.reuse ;  /* 0x000000385b547220 */ /* 0x080fe20000410000 */
[-C--:B------:R-:W-:Y:S01]  /*0f40*/  FMUL.FTZ R85, R85, R56.reuse ;  /* 0x0000003855557220 */ /* 0x080fe20000410000 */
[----:B------:R-:W-:Y:S01]  /*0f50*/  FMUL.FTZ R88, R61, R56 ;  /* 0x000000383d587220 */ /* 0x000fe20000410000 */
[----:B------:R-:W-:-:S02]  /*0f60*/  @P1 F2FP.F16.F32.PACK_AB R58, RZ, R93 ;  /* 0x0000005dff3a123e */ /* 0x000fc400000000ff */
[----:B------:R-:W-:Y:S02]  /*0f70*/  @P1 F2FP.F16.F32.PACK_AB R59, RZ, R91 ;  /* 0x0000005bff3b123e */ /* 0x000fe400000000ff */
[----:B------:R-:W-:Y:S02]  /*0f80*/  @P1 F2FP.F16.F32.PACK_AB R56, RZ, R61 ;  /* 0x0000003dff38123e */ /* 0x000fe400000000ff */
[----:B------:R-:W-:Y:S02]  /*0f90*/  @P1 PRMT R48, R60, 0x7610, R48 ;  /* 0x000076103c301816 */ /* 0x000fe40000000030 */
        /* <DEDUP_REMOVED lines=14> */
[----:B------:R-:W-:Y:S02]  /*1080*/  @P1 LEA.HI.X R61, R77, UR15, RZ, 0x4, P3 ;  /* 0x0000000f4d3d1c11 */ /* 0x000fe400098f24ff */
[----:B------:R-:W-:Y:S01]  /*1090*/  F2FP.F16.F32.PACK_AB R58, R59, R58 ;  /* 0x0000003a3b3a723e */ /* 0x000fe200000000ff */
[----:B------:R-:W-:Y:S01]  /*10a0*/  FMUL.FTZ R59, R37, R80 ;  /* 0x00000050253b7220 */ /* 0x000fe20000410000 */
[----:B------:R-:W-:Y:S01]  /*10b0*/  F2FP.F16.F32.PACK_AB R57, R56, R57 ;  /* 0x000000393839723e */ /* 0x000fe200000000ff */
[----:B------:R-:W-:Y:S01]  /*10c0*/  FMUL.FTZ R56, R36, R79 ;  /* 0x0000004f24387220 */ /* 0x000fe20000410000 */
[----:B------:R0:W-:Y:S04]  /*10d0*/  @P1 STG.E.128 desc[UR4][R60.64], R48 ;  /* 0x000000303c001986 */ /* 0x0001e8000c101d04 */
[----:B------:R-:W-:-:S02]  /*10e0*/  F2FP.F16.F32.PACK_AB R56, R59, R56 ;  /* 0x000000383b38723e */ /* 0x000fc400000000ff */
[----:B------:R-:W-:Y:S02]  /*10f0*/  F2FP.F16.F32.PACK_AB R59, R90, R87 ;  /* 0x000000575a3b723e */ /* 0x000fe400000000ff */
[----:B0-----:R-:W-:-:S04]  /*1100*/  LEA R60, P1, R77, UR16, 0x4 ;  /* 0x000000104d3c7c11 */ /* 0x001fc8000f8220ff */
[----:B------:R-:W-:-:S05]  /*1110*/  LEA.HI.X R61, R77, UR17, RZ, 0x4, P1 ;  /* 0x000000114d3d7c11 */ /* 0x000fca00088f24ff */
[----:B------:R3:W-:Y:S01]  /*1120*/  STG.E.128 desc[UR4][R60.64], R56 ;  /* 0x000000383c007986 */ /* 0x0007e2000c101d04 */
[----:B--2---:R-:W-:Y:S02]  /*1130*/  HADD2.F32 R77, -RZ, R52.H0_H0 ;  /* 0x20000034ff4d7230 */ /* 0x004fe40000004100 */
[----:B------:R-:W-:Y:S02]  /*1140*/  HADD2.F32 R90, -RZ, R54.H1_H1 ;  /* 0x30000036ff5a7230 */ /* 0x000fe40000004100 */
[----:B------:R-:W-:Y:S02]  /*1150*/  HADD2.F32 R52, -RZ, R52.H1_H1 ;  /* 0x30000034ff347230 */ /* 0x000fe40000004100 */
[----:B------:R-:W-:Y:S01]  /*1160*/  FFMA.FTZ R24, R77, R79, R24 ;  /* 0x0000004f4d187223 */ /* 0x000fe20000010018 */
[----:B------:R-:W-:Y:S02]  /*1170*/  HADD2.F32 R79, -RZ, R54.H0_H0 ;  /* 0x20000036ff4f7230 */ /* 0x000fe40000004100 */
        /* <DEDUP_REMOVED lines=10> */
[----:B---3--:R-:W-:-:S07]  /*1220*/  FFMA.FTZ R23, R92, R88, R23 ;  /* 0x000000585c177223 */ /* 0x008fce0000010017 */
.L_x_3381:
[----:B------:R-:W-:Y:S05]  /*1230*/  BSYNC B1 ;  /* 0x0000000000017941 */ /* 0x000fea0003800000 */
.L_x_3380:
[----:B--2---:R-:W2:Y:S02]  /*1240*/  LDC.64 R52, c[0x0][0x210] ;  /* 0x00008400ff347b82 */ /* 0x004ea40000000a00 */
[----:B--2---:R-:W-:-:S04]  /*1250*/  LEA R63, R52, R63, 0x2 ;  /* 0x0000003f343f7211 */ /* 0x004fc800078e10ff */
[----:B------:R-:W-:-:S13]  /*1260*/  ISETP.GE.AND P1, PT, R63, R53, PT ;  /* 0x000000353f00720c */ /* 0x000fda0003f26270 */
[----:B------:R-:W-:Y:S05]  /*1270*/  @!P1 BRA `(.L_x_3382) ;  /* 0xfffffff000249947 */ /* 0x000fea000383ffff */
.L_x_3376:
[----:B------:R-:W-:Y:S05]  /*1280*/  BSYNC B0 ;  /* 0x0000000000007941 */ /* 0x000fea0003800000 */
.L_x_3375:
        /* <DEDUP_REMOVED lines=98> */
.L_x_3384:
[----:B------:R-:W-:Y:S05]  /*18b0*/  BSYNC B0 ;  /* 0x0000000000007941 */ /* 0x000fea0003800000 */
.L_x_3383:
        /* <DEDUP_REMOVED lines=10> */
.L_x_3379:
        /* <DEDUP_REMOVED lines=8> */
.L_x_3386:
[----:B------:R-:W-:Y:S05]  /*19e0*/  BSYNC B1 ;  /* 0x0000000000017941 */ /* 0x000fea0003800000 */
.L_x_3385:
        /* <DEDUP_REMOVED lines=8> */
.L_x_3387:
[----:B------:R-:W-:Y:S01]  /*1a70*/  FADD.FTZ R53, R53, R54 ;  /* 0x0000003635357221 */ /* 0x000fe20000010000 */
[----:B------:R-:W-:-:S04]  /*1a80*/  HFMA2.MMA R81, -RZ, RZ, 0, 1.1920928955078125e-07 ;  /* 0x00000002ff517435 */ /* 0x000fc800000001ff */
[----:B------:R-:W-:Y:S02]  /*1a90*/  MOV R82, R53 ;  /* 0x0000003500527202 */ /* 0x000fe40000000f00 */
[----:B------:R-:W-:-:S07]  /*1aa0*/  MOV R55, R80 ;  /* 0x0000005000377202 */ /* 0x000fce0000000f00 */
[----:B------:R-:W-:Y:S05]  /*1ab0*/  WARPSYNC.COLLECTIVE R79, `(.L_x_3388) ;  /* 0x000000004f087348 */ /* 0x000fea0003c00000 */
[----:B------:R0:W1:Y:S02]  /*1ac0*/  SHFL.BFLY P1, R80, R82, R81, R84 ;  /* 0x0c00005152507389 */ /* 0x0000640000020054 */
[----:B01----:R-:W-:Y:S01]  /*1ad0*/  ENDCOLLECTIVE ;  /* 0x000000000000791b */ /* 0x003fe20003800000 */
.L_x_3388:
[----:B------:R-:W-:-:S05]  /*1ae0*/  FADD.FTZ R55, R55, R60 ;  /* 0x0000003c37377221 */ /* 0x000fca0000010000 */
[----:B------:R-:W-:Y:S02]  /*1af0*/  MOV R82, R55 ;  /* 0x0000003700527202 */ /* 0x000fe40000000f00 */
[----:B------:R-:W-:-:S07]  /*1b00*/  MOV R52, R80 ;  /* 0x0000005000347202 */ /* 0x000fce0000000f00 */
[----:B------:R-:W-:Y:S05]  /*1b10*/  WARPSYNC.COLLECTIVE R79, `(.L_x_3389) ;  /* 0x000000004f087348 */ /* 0x000fea0003c00000 */
[----:B------:R0:W1:Y:S02]  /*1b20*/  SHFL.BFLY P1, R80, R82, R81, R84 ;  /* 0x0c00005152507389 */ /* 0x0000640000020054 */
[----:B01----:R-:W-:Y:S01]  /*1b30*/  ENDCOLLECTIVE ;  /* 0x000000000000791b */ /* 0x003fe20003800000 */
.L_x_3389:
[----:B------:R-:W-:Y:S01]  /*1b40*/  FADD.FTZ R52, R53, R52 ;  /* 0x0000003435347221 */ /* 0x000fe20000010000 */
[----:B------:R-:W-:-:S04]  /*1b50*/  HFMA2.MMA R81, -RZ, RZ, 0, 2.384185791015625e-07 ;  /* 0x00000004ff517435 */ /* 0x000fc800000001ff */
[----:B------:R-:W-:Y:S02]  /*1b60*/  MOV R82, R52 ;  /* 0x0000003400527202 */ /* 0x000fe40000000f00 */
[----:B------:R-:W-:-:S07]  /*1b70*/  MOV R58, R80 ;  /* 0x00000050003a7202 */ /* 0x000fce0000000f00 */
[----:B------:R-:W-:Y:S05]  /*1b80*/  WARPSYNC.COLLECTIVE R79, `(.L_x_3390) ;  /* 0x000000004f087348 */ /* 0x000fea0003c00000 */
[----:B------:R0:W1:Y:S02]  /*1b90*/  SHFL.BFLY P1, R80, R82, R81, R84 ;  /* 0x0c00005152507389 */ /* 0x0000640000020054 */
[----:B01----:R-:W-:Y:S01]  /*1ba0*/  ENDCOLLECTIVE ;  /* 0x000000000000791b */ /* 0x003fe20003800000 */
.L_x_3390:
[----:B------:R-:W-:-:S05]  /*1bb0*/  FADD.FTZ R58, R55, R58 ;  /* 0x0000003a373a7221 */ /* 0x000fca0000010000 */
[----:B------:R-:W-:Y:S02]  /*1bc0*/  MOV R82, R58 ;  /* 0x0000003a00527202 */ /* 0x000fe40000000f00 */
[----:B------:R-:W-:-:S07]  /*1bd0*/  MOV R59, R80 ;  /* 0x00000050003b7202 */ /* 0x000fce0000000f00 */
[----:B------:R-:W-:Y:S05]  /*1be0*/  WARPSYNC.COLLECTIVE R79, `(.L_x_3391) ;  /* 0x000000004f087348 */ /* 0x000fea0003c00000 */
[----:B------:R0:W1:Y:S02]  /*1bf0*/  SHFL.BFLY P1, R80, R82, R81, R84 ;  /* 0x0c00005152507389 */ /* 0x0000640000020054 */
[----:B01----:R-:W-:Y:S01]  /*1c00*/  ENDCOLLECTIVE ;  /* 0x000000000000791b */ /* 0x003fe20003800000 */
.L_x_3391:
[----:B------:R-:W-:Y:S01]  /*1c10*/  FADD.FTZ R59, R52, R59 ;  /* 0x0000003b343b7221 */ /* 0x000fe20000010000 */
[----:B------:R-:W-:-:S04]  /*1c20*/  HFMA2.MMA R81, -RZ, RZ, 0, 4.76837158203125e-07 ;  /* 0x00000008ff517435 */ /* 0x000fc800000001ff */
[----:B------:R-:W-:Y:S02]  /*1c30*/  MOV R82, R59 ;  /* 0x0000003b00527202 */ /* 0x000fe40000000f00 */
[----:B------:R-:W-:-:S07]  /*1c40*/  MOV R61, R80 ;  /* 0x00000050003d7202 */ /* 0x000fce0000000f00 */
[----:B------:R-:W-:Y:S05]  /*1c50*/  WARPSYNC.COLLECTIVE R79, `(.L_x_3392) ;  /* 0x000000004f087348 */ /* 0x000fea0003c00000 */
[----:B------:R0:W1:Y:S02]  /*1c60*/  SHFL.BFLY P1, R80, R82, R81, R84 ;  /* 0x0c00005152507389 */ /* 0x0000640000020054 */
[----:B01----:R-:W-:Y:S01]  /*1c70*/  ENDCOLLECTIVE ;  /* 0x000000000000791b */ /* 0x003fe20003800000 */
.L_x_3392:
[----:B------:R-:W-:-:S05]  /*1c80*/  FADD.FTZ R61, R58, R61 ;  /* 0x0000003d3a3d7221 */ /* 0x000fca0000010000 */
[----:B------:R-:W-:Y:S02]  /*1c90*/  MOV R82, R61 ;  /* 0x0000003d00527202 */ /* 0x000fe40000000f00 */
[----:B------:R-:W-:-:S07]  /*1ca0*/  MOV R54, R80 ;  /* 0x0000005000367202 */ /* 0x000fce0000000f00 */
[----:B------:R-:W-:Y:S05]  /*1cb0*/  WARPSYNC.COLLECTIVE R79, `(.L_x_3393) ;  /* 0x000000004f087348 */ /* 0x000fea0003c00000 */
[----:B------:R0:W1:Y:S02]  /*1cc0*/  SHFL.BFLY P1, R80, R82, R81, R84 ;  /* 0x0c00005152507389 */ /* 0x0000640000020054 */
[----:B01----:R-:W-:Y:S01]  /*1cd0*/  ENDCOLLECTIVE ;  /* 0x000000000000791b */ /* 0x003fe20003800000 */
.L_x_3393:
[----:B------:R-:W-:Y:S01]  /*1ce0*/  FADD.FTZ R54, R59, R54 ;  /* 0x000000363b367221 */ /* 0x000fe20000010000 */
[----:B------:R-:W-:-:S04]  /*1cf0*/  HFMA2.MMA R81, -RZ, RZ, 0, 9.5367431640625e-07 ;  /* 0x00000010ff517435 */ /* 0x000fc800000001ff */
[----:B------:R-:W-:Y:S02]  /*1d00*/  MOV R82, R54 ;  /* 0x0000003600527202 */ /* 0x000fe40000000f00 */
[----:B------:R-:W-:-:S07]  /*1d10*/  MOV R60, R80 ;  /* 0x00000050003c7202 */ /* 0x000fce0000000f00 */
[----:B------:R-:W-:Y:S05]  /*1d20*/  WARPSYNC.COLLECTIVE R79, `(.L_x_3394) ;  /* 0x000000004f087348 */ /* 0x000fea0003c00000 */
[----:B------:R0:W1:Y:S02]  /*1d30*/  SHFL.BFLY P1, R80, R82, R81, R84 ;  /* 0x0c00005152507389 */ /* 0x0000640000020054 */
[----:B01----:R-:W-:Y:S01]  /*1d40*/  ENDCOLLECTIVE ;  /* 0x000000000000791b */ /* 0x003fe20003800000 */
.L_x_3394:
[----:B------:R-:W-:-:S05]  /*1d50*/  FADD.FTZ R60, R61, R60 ;  /* 0x0000003c3d3c7221 */ /* 0x000fca0000010000 */
[----:B------:R-:W-:Y:S02]  /*1d60*/  MOV R82, R60 ;  /* 0x0000003c00527202 */ /* 0x000fe40000000f00 */
[----:B------:R-:W-:-:S07]  /*1d70*/  MOV R53, R80 ;  /* 0x0000005000357202 */ /* 0x000fce0000000f00 */
[----:B------:R-:W-:Y:S05]  /*1d80*/  WARPSYNC.COLLECTIVE R79, `(.L_x_3395) ;  /* 0x000000004f087348 */ /* 0x000fea0003c00000 */
[----:B------:R0:W1:Y:S02]  /*1d90*/  SHFL.BFLY P1, R80, R82, R81, R84 ;  /* 0x0c00005152507389 */ /* 0x0000640000020054 */
[----:B01----:R-:W-:Y:S01]  /*1da0*/  ENDCOLLECTIVE ;  /* 0x000000000000791b */ /* 0x003fe20003800000 */
.L_x_3395:
[----:B------:R-:W-:Y:S01]  /*1db0*/  MOV R55, R80 ;  /* 0x0000005000377202 */ /* 0x000fe20000000f00 */
[----:B------:R-:W-:Y:S06]  /*1dc0*/  BRA `(.L_x_3396) ;  /* 0xffffffec00507947 */ /* 0x000fec000383ffff */
.L_x_3397:
        /* <DEDUP_REMOVED lines=11> */
.L_x_6568:


//--------------------- .text._ZN10layer_norm13ln_bwd_kernelINS_13Kernel_traitsIf6__halfS2_S2_fjLj256ELj1ELj4ELj1ELj16ENS_18Kernel_traits_baseILj256EfS2_S2_S2_fjLj128EEEEELb0ELb1ELb0ELb1EEEvNS_9BwdParamsE --------------------------
	.section	.text._ZN10layer_norm13ln_bwd_kernelINS_13Kernel_traitsIf6__halfS2_S2_fjLj256ELj1ELj4ELj1ELj16ENS_18Kernel_traits_baseILj256EfS2_S2_S2_fjLj128EEEEELb0ELb1ELb0ELb1EEEvNS_9BwdParamsE,"ax",@progbits
	.align	128
        .global         _ZN10layer_norm13ln_bwd_kernelINS_13Kernel_traitsIf6__halfS2_S2_fjLj256ELj1ELj4ELj1ELj16ENS_18Kernel_traits_baseILj256EfS2_S2_S2_fjLj128EEEEELb0ELb1ELb0ELb1EEEvNS_9BwdParamsE
        .type           _ZN10layer_norm13ln_bwd_kernelINS_13Kernel_traitsIf6__halfS2_S2_fjLj256ELj1ELj4ELj1ELj16ENS_18Kernel_traits_baseILj256EfS2_S2_S2_fjLj128EEEEELb0ELb1ELb0ELb1EEEvNS_9BwdParamsE,@function
        .size           _ZN10layer_norm13ln_bwd_kernelINS_13Kernel_traitsIf6__halfS2_S2_fjLj256ELj1ELj4ELj1ELj16ENS_18Kernel_traits_baseILj256EfS2_S2_S2_fjLj128EEEEELb0ELb1ELb0ELb1EEEvNS_9BwdParamsE,(.L_x_6569 - _ZN10layer_norm13ln_bwd_kernelINS_13Kernel_traitsIf6__halfS2_S2_fjLj256ELj1ELj4ELj1ELj16ENS_18Kernel_traits_baseILj256EfS2_S2_S2_fjLj128EEEEELb0ELb1ELb0ELb1EEEvNS_9BwdParamsE)
        .other          _ZN10layer_norm13ln_bwd_kernelINS_13Kernel_traitsIf6__halfS2_S2_fjLj256ELj1ELj4ELj1ELj16ENS_18Kernel_traits_baseILj256EfS2_S2_S2_fjLj128EEEEELb0ELb1ELb0ELb1EEEvNS_9BwdParamsE,@"STO_CUDA_ENTRY STV_DEFAULT"
_ZN10layer_norm13ln_bwd_kernelINS_13Kernel_traitsIf6__halfS2_S2_fjLj256ELj1ELj4ELj1ELj16ENS_18Kernel_traits_baseILj256EfS2_S2_S2_fjLj128EEEEELb0ELb1ELb0ELb1EEEvNS_9BwdParamsE:
.text._ZN10layer_norm13ln_bwd_kernelINS_13Kernel_traitsIf6__halfS2_S2_fjLj256ELj1ELj4ELj1ELj16ENS_18Kernel_traits_baseILj256EfS2_S2_S2_fjLj128EEEEELb0ELb1ELb0ELb1EEEvNS_9BwdParamsE:
        /* <DEDUP_REMOVED lines=30> */
.L_x_3399:
        /* <DEDUP_REMOVED lines=26> */
[----:B------:R-:W-:Y:S02]  /*0380*/  CS2R R6, SRZ ;  /* 0x0000000000067805 */ /* 0x000fe4000001ff00 */
[----:B0-----:R-:W-:Y:S02]  /*0390*/  MOV R3, RZ ;  /* 0x000000ff00037202 */ /* 0x001fe40000000f00 */
[----:B-1----:R-:W-:-:S07]  /*03a0*/  CS2R R4, SRZ ;  /* 0x0000000000047805 */ /* 0x002fce000001ff00 */
.L_x_3403:
        /* <DEDUP_REMOVED lines=17> */
[----:B------:R-:W0:Y:S01]  /*04c0*/  LDC.U8 R56, c[0x0][0x2a0] ;  /* 0x0000a800ff387b82 */ /* 0x000e220000000000 */
[----:B------:R2:W4:Y:S04]  /*04d0*/  @P0 LDG.E.U16 R54, desc[UR4][R36.64] ;  /* 0x0000000424360981 */ /* 0x000528000c1e1500 */
[----:B------:R-:W4:Y:S04]  /*04e0*/  LDG.E.128 R40, desc[UR4][R40.64] ;  /* 0x0000000428287981 */ /* 0x000f28000c1e1d00 */
[----:B------:R-:W4:Y:S01]  /*04f0*/  LDG.E R55, desc[UR4][R38.64] ;  /* 0x0000000426377981 */ /* 0x000f22000c1e1900 */
[----:B--2---:R-:W-:-:S04]  /*0500*/  IMAD.WIDE.U32 R36, R0, 0x10, R50 ;  /* 0x0000001000247825 */ /* 0x004fc800078e0032 */
[----:B---3--:R-:W-:Y:S02]  /*0510*/  IMAD.WIDE R50, R46, 0x4, R52 ;  /* 0x000000042e327825 */ /* 0x008fe400078e0234 */
[----:B------:R-:W2:Y:S04]  /*0520*/  LDG.E.128 R36, desc[UR4][R36.64] ;  /* 0x0000000424247981 */ /* 0x000ea8000c1e1d00 */
[----:B------:R-:W3:Y:S01]  /*0530*/  LDG.E R50, desc[UR4][R50.64] ;  /* 0x0000000432327981 */ /* 0x000ee2000c1e1900 */
[----:B------:R-:W-:-:S04]  /*0540*/  ISETP.NE.U32.AND P1, PT, RZ, UR12, PT ;  /* 0x0000000cff007c0c */ /* 0x000fc8000bf25070 */
[----:B------:R-:W-:Y:S02]  /*0550*/  ISETP.NE.AND.EX P1, PT, RZ, UR13, PT, P1 ;  /* 0x0000000dff007c0c */ /* 0x000fe4000bf25310 */
[----:B------:R-:W-:-:S11]  /*0560*/  MOV R49, 0x3f800000 ;  /* 0x3f80000000317802 */ /* 0x000fd60000000f00 */
[----:B------:R-:W-:-:S04]  /*0570*/  @P1 LEA R52, P2, R0, UR12, 0x4 ;  /* 0x0000000c00341c11 */ /* 0x000fc8000f8420ff */
[----:B------:R-:W-:Y:S02]  /*0580*/  @P1 LEA.HI.X R53, R0, UR13, RZ, 0x4, P2 ;  /* 0x0000000d00351c11 */ /* 0x000fe400090f24ff */
[----:B0-----:R-:W-:-:S03]  /*0590*/  ISETP.NE.AND P2, PT, R56, RZ, PT ;  /* 0x000000ff3800720c */ /* 0x001fc60003f45270 */
[----:B-----5:R0:W5:Y:S01]  /*05a0*/  @P1 LDG.E.128 R16, desc[UR4][R52.64] ;  /* 0x0000000434101981 */ /* 0x020162000c1e1d00 */
[----:B------:R-:W-:Y:S01]  /*05b0*/  UMOV UR6, 0xffffffff ;  /* 0xffffffff00067882 */ /* 0x000fe20000000000 */
[----:B----4-:R-:W-:Y:S02]  /*05c0*/  @P0 HADD2.F32 R49, -RZ, R54.H0_H0 ;  /* 0x20000036ff310230 */ /* 0x010fe40000004100 */
[--C-:B------:R-:W-:Y:S02]  /*05d0*/  HADD2.F32 R0, -RZ, R40.reuse.H0_H0 ;  /* 0x20000028ff007230 */ /* 0x100fe40000004100 */
[----:B------:R-:W-:Y:S01]  /*05e0*/  HADD2.F32 R40, -RZ, R40.H1_H1 ;  /* 0x30000028ff287230 */ /* 0x000fe20000004100 */
[----:B------:R-:W-:Y:S01]  /*05f0*/  FSEL R57, R55, RZ, !P2 ;  /* 0x000000ff37397208 */ /* 0x000fe20005000000 */
[----:B------:R-:W-:Y:S02]  /*0600*/  HADD2.F32 R54, -RZ, R41.H0_H0 ;  /* 0x20000029ff367230 */ /* 0x000fe40000004100 */
[----:B------:R-:W-:-:S02]  /*0610*/  HADD2.F32 R58, -RZ, R42.H0_H0 ;  /* 0x2000002aff3a7230 */ /* 0x000fc40000004100 */
[----:B------:R-:W-:Y:S02]  /*0620*/  HADD2.F32 R56, -RZ, R41.H1_H1 ;  /* 0x30000029ff387230 */ /* 0x000fe40000004100 */
[C---:B------:R-:W-:Y:S01]  /*0630*/  FADD.FTZ R75, -R57.reuse, R40 ;  /* 0x00000028394b7221 */ /* 0x040fe20000010100 */
[----:B------:R-:W-:Y:S02]  /*0640*/  HADD2.F32 R42, -RZ, R42.H1_H1 ;  /* 0x3000002aff2a7230 */ /* 0x000fe40000004100 */
[C---:B------:R-:W-:Y:S01]  /*0650*/  FADD.FTZ R59, -R57.reuse, R54 ;  /* 0x00000036393b7221 */ /* 0x040fe20000010100 */
[----:B0-----:R-:W-:Y:S02]  /*0660*/  HADD2.F32 R52, -RZ, R43.H0_H0 ;  /* 0x2000002bff347230 */ /* 0x001fe40000004100 */
[--C-:B--2---:R-:W-:Y:S02]  /*0670*/  HADD2.F32 R61, -RZ, R36.reuse.H0_H0 ;  /* 0x20000024ff3d7230 */ /* 0x104fe40000004100 */
[C---:B------:R-:W-:Y:S01]  /*0680*/  FADD.FTZ R51, -R57.reuse, R0 ;  /* 0x0000000039337221 */ /* 0x040fe20000010100 */
[----:B------:R-:W-:Y:S01]  /*0690*/  FADD.FTZ R54, -R57, R58 ;  /* 0x0000003a39367221 */ /* 0x000fe20000010100 */
[----:B------:R-:W-:-:S02]  /*06a0*/  HADD2.F32 R58, -RZ, R36.H1_H1 ;  /* 0x30000024ff3a7230 */ /* 0x000fc40000004100 */
[----:B---3--:R-:W-:Y:S01]  /*06b0*/  FMUL.FTZ R36, R50, R75 ;  /* 0x0000004b32247220 */ /* 0x008fe20000410000 */
[--C-:B------:R-:W-:Y:S02]  /*06c0*/  HADD2.F32 R41, -RZ, R37.reuse.H0_H0 ;  /* 0x20000025ff297230 */ /* 0x100fe40000004100 */
[C---:B------:R-:W-:Y:S01]  /*06d0*/  FADD.FTZ R53, -R57.reuse, R56 ;  /* 0x0000003839357221 */ /* 0x040fe20000010100 */
[----:B------:R-:W-:Y:S02]  /*06e0*/  HADD2.F32 R40, -RZ, R37.H1_H1 ;  /* 0x30000025ff287230 */ /* 0x000fe40000004100 */
[----:B------:R-:W-:Y:S01]  /*06f0*/  FMUL.FTZ R37, R64, R61 ;  /* 0x0000003d40257220 */ /* 0x000fe20000410000 */
[----:B------:R-:W-:Y:S02]  /*0700*/  HADD2.F32 R60, -RZ, R43.H1_H1 ;  /* 0x3000002bff3c7230 */ /* 0x000fe40000004100 */
[C---:B------:R-:W-:Y:S01]  /*0710*/  FADD.FTZ R55, -R57.reuse, R42 ;  /* 0x0000002a39377221 */ /* 0x040fe20000010100 */
[----:B------:R-:W-:Y:S01]  /*0720*/  FADD.FTZ R56, -R57, R52 ;  /* 0x0000003439387221 */ /* 0x000fe20000010100 */
[----:B------:R-:W-:Y:S01]  /*0730*/  FMUL.FTZ R0, R50, R51 ;  /* 0x0000003332007220 */ /* 0x000fe20000410000 */
[----:B------:R-:W-:-:S02]  /*0740*/  HADD2.F32 R42, -RZ, R38.H0_H0 ;  /* 0x20000026ff2a7230 */ /* 0x000fc40000004100 */
[----:B------:R-:W-:Y:S01]  /*0750*/  FADD.FTZ R11, R58, R11 ;  /* 0x0000000b3a0b7221 */ /* 0x000fe20000010000 */
[----:B------:R-:W-:Y:S02]  /*0760*/  HADD2.F32 R43, -RZ, R38.H1_H1 ;  /* 0x30000026ff2b7230 */ /* 0x000fe40000004100 */
[----:B------:R-:W-:Y:S01]  /*0770*/  FMUL.FTZ R38, R50, R59 ;  /* 0x0000003b32267220 */ /* 0x000fe20000410000 */
[--C-:B------:R-:W-:Y:S02]  /*0780*/  HADD2.F32 R51, -RZ, R39.reuse.H0_H0 ;  /* 0x20000027ff337230 */ /* 0x100fe40000004100 */
[-C--:B------:R-:W-:Y:S01]  /*0790*/  FFMA.FTZ R3, R36, R58.reuse, R3 ;  /* 0x0000003a24037223 */ /* 0x080fe20000010003 */
[----:B------:R-:W-:Y:S02]  /*07a0*/  HADD2.F32 R52, -RZ, R39.H1_H1 ;  /* 0x30000027ff347230 */ /* 0x000fe40000004100 */
[----:B------:R-:W-:Y:S01]  /*07b0*/  FMUL.FTZ R39, R65, R58 ;  /* 0x0000003a41277220 */ /* 0x000fe20000410000 */
[----:B------:R-:W-:Y:S01]  /*07c0*/  FADD.FTZ R58, RZ, R37 ;  /* 0x00000025ff3a7221 */ /* 0x000fe20000010000 */
[----:B------:R-:W-:Y:S01]  /*07d0*/  FFMA.FTZ R59, R0, R37, RZ ;  /* 0x00000025003b7223 */ /* 0x000fe200000100ff */
[----:B------:R-:W-:Y:S01]  /*07e0*/  FADD.FTZ R13, R41, R13 ;  /* 0x0000000d290d7221 */ /* 0x000fe20000010000 */
[----:B------:R-:W-:Y:S01]  /*07f0*/  FMUL.FTZ R53, R50, R53 ;  /* 0x0000003532357220 */ /* 0x000fe20000410000 */
[-C--:B------:R-:W-:Y:S01]  /*0800*/  FFMA.FTZ R6, R38, R41.reuse, R6 ;  /* 0x0000002926067223 */ /* 0x080fe20000010006 */
[----:B------:R-:W-:Y:S01]  /*0810*/  FMUL.FTZ R41, R66, R41 ;  /* 0x0000002942297220 */ /* 0x000fe20000410000 */
[----:B------:R-:W-:Y:S01]  /*0820*/  FADD.FTZ R58, R58, R39 ;  /* 0x000000273a3a7221 */ /* 0x000fe20000010000 */
[----:B------:R-:W-:Y:S01]  /*0830*/  FFMA.FTZ R59, R36, R39, R59 ;  /* 0x00000027243b7223 */ /* 0x000fe2000001003b */
[----:B------:R-:W-:Y:S01]  /*0840*/  FADD.FTZ R47, R61, R47 ;  /* 0x0000002f3d2f7221 */ /* 0x000fe20000010000 */
[----:B------:R-:W-:Y:S01]  /*0850*/  FFMA.FTZ R4, R0, R61, R4 ;  /* 0x0000003d00047223 */ /* 0x000fe20000010004 */
        /* <DEDUP_REMOVED lines=51> */
.L_x_3415:
        /* <DEDUP_REMOVED lines=9> */
[----:B------:R-:W-:Y:S01]  /*0c20*/  FADD.FTZ R61, R39, -R36 ;  /* 0x80000024273d7221 */ /* 0x000fe20000010000 */
[----:B------:R-:W-:Y:S01]  /*0c30*/  IADD3 R36, P2, R48, UR16, RZ ;  /* 0x0000001030247c10 */ /* 0x000fe2000ff5e0ff */
[-CC-:B------:R-:W-:Y:S01]  /*0c40*/  FFMA.FTZ R54, R54, R58.reuse, R59.reuse ;  /* 0x0000003a36367223 */ /* 0x180fe2000001003b */
[-CC-:B------:R-:W-:Y:S01]  /*0c50*/  FFMA.FTZ R55, R55, R58.reuse, R59.reuse ;  /* 0x0000003a37377223 */ /* 0x180fe2000001003b */
[-CC-:B------:R-:W-:Y:S01]  /*0c60*/  FFMA.FTZ R56, R56, R58.reuse, R59.reuse ;  /* 0x0000003a38387223 */ /* 0x180fe2000001003b */
[----:B------:R-:W-:Y:S01]  /*0c70*/  FFMA.FTZ R57, R57, R58, R59 ;  /* 0x0000003a39397223 */ /* 0x000fe2000001003b */
[----:B------:R-:W-:Y:S01]  /*0c80*/  FADD.FTZ R59, R37, -R60 ;  /* 0x8000003c253b7221 */ /* 0x000fe20000010000 */
[----:B------:R-:W-:-:S06]  /*0c90*/  IADD3.X R37, R2, UR17, RZ, P2, !PT ;  /* 0x0000001102257c10 */ /* 0x000fcc00097fe4ff */
[----:B------:R-:W2:Y:S01]  /*0ca0*/  LDG.E.128 R36, desc[UR4][R36.64] ;  /* 0x0000000424247981 */ /* 0x000ea2000c1e1d00 */
[----:B------:R-:W-:Y:S01]  /*0cb0*/  FADD.FTZ R41, R41, -R0 ;  /* 0x8000000029297221 */ /* 0x000fe20000010000 */
[----:B------:R-:W-:Y:S01]  /*0cc0*/  FADD.FTZ R51, R51, -R56 ;  /* 0x8000003833337221 */ /* 0x000fe20000010000 */
[----:B------:R-:W-:Y:S01]  /*0cd0*/  FADD.FTZ R53, R40, -R53 ;  /* 0x8000003528357221 */ /* 0x000fe20000010000 */
[----:B------:R-:W-:Y:S01]  /*0ce0*/  FADD.FTZ R75, R42, -R54 ;  /* 0x800000362a4b7221 */ /* 0x000fe20000010000 */
[----:B------:R-:W-:Y:S01]  /*0cf0*/  FMUL.FTZ R60, R50, R41 ;  /* 0x00000029323c7220 */ /* 0x000fe20000410000 */
[----:B------:R-:W-:Y:S01]  /*0d00*/  FADD.FTZ R57, R52, -R57 ;  /* 0x8000003934397221 */ /* 0x000fe20000010000 */
[C---:B------:R-:W-:Y:S01]  /*0d10*/  FMUL.FTZ R42, R50.reuse, R51 ;  /* 0x00000033322a7220 */ /* 0x040fe20000410000 */
[----:B------:R-:W-:Y:S01]  /*0d20*/  ISETP.NE.U32.AND P2, PT, RZ, UR18, PT ;  /* 0x00000012ff007c0c */ /* 0x000fe2000bf45070 */
[----:B-----5:R-:W-:Y:S02]  /*0d30*/  @P1 HADD2.F32 R41, -RZ, R16.H1_H1 ;  /* 0x30000010ff291230 */ /* 0x020fe40000004100 */
[----:B------:R-:W-:Y:S01]  /*0d40*/  FMUL.FTZ R52, R50, R61 ;  /* 0x0000003d32347220 */ /* 0x000fe20000410000 */
[----:B------:R-:W-:-:S02]  /*0d50*/  @P1 HADD2.F32 R51, -RZ, R17.H1_H1 ;  /* 0x30000011ff331230 */ /* 0x000fc40000004100 */
[----:B------:R-:W-:Y:S01]  /*0d60*/  FMUL.FTZ R54, R50, R53 ;  /* 0x0000003532367220 */ /* 0x000fe20000410000 */
[----:B------:R-:W-:Y:S01]  /*0d70*/  FADD.FTZ R55, R43, -R55 ;  /* 0x800000372b377221 */ /* 0x000fe20000010000 */
[----:B------:R-:W-:Y:S01]  /*0d80*/  ISETP.NE.AND.EX P2, PT, RZ, UR19, PT, P2 ;  /* 0x00000013ff007c0c */ /* 0x000fe2000bf45320 */
[----:B------:R-:W-:Y:S02]  /*0d90*/  @P1 HADD2.F32 R43, -RZ, R16.H0_H0 ;  /* 0x20000010ff2b1230 */ /* 0x000fe40000004100 */
[----:B------:R-:W-:Y:S01]  /*0da0*/  @P1 FADD.FTZ R52, R52, R41 ;  /* 0x0000002934341221 */ /* 0x000fe20000010000 */
[----:B------:R-:W-:Y:S01]  /*0db0*/  FMUL.FTZ R0, R50, R59 ;  /* 0x0000003b32007220 */ /* 0x000fe20000410000 */
[----:B------:R-:W-:Y:S02]  /*0dc0*/  @P1 HADD2.F32 R41, -RZ, R18.H0_H0 ;  /* 0x20000012ff291230 */ /* 0x000fe40000004100 */
[----:B------:R-:W-:Y:S01]  /*0dd0*/  @P1 FADD.FTZ R54, R54, R51 ;  /* 0x0000003336361221 */ /* 0x000fe20000010000 */
[----:B------:R-:W-:Y:S01]  /*0de0*/  FMUL.FTZ R58, R50, R75 ;  /* 0x0000004b323a7220 */ /* 0x000fe20000410000 */
[----:B------:R-:W-:-:S02]  /*0df0*/  @P1 HADD2.F32 R51, -RZ, R19.H0_H0 ;  /* 0x20000013ff331230 */ /* 0x000fc40000004100 */
[----:B------:R-:W-:Y:S01]  /*0e00*/  @P1 FADD.FTZ R0, R0, R43 ;  /* 0x0000002b00001221 */ /* 0x000fe20000010000 */
[----:B------:R-:W-:Y:S02]  /*0e10*/  @P1 HADD2.F32 R43, -RZ, R17.H0_H0 ;  /* 0x20000011ff2b1230 */ /* 0x000fe40000004100 */
[----:B------:R-:W-:Y:S01]  /*0e20*/  @P1 FADD.FTZ R58, R58, R41 ;  /* 0x000000293a3a1221 */ /* 0x000fe20000010000 */
[----:B------:R-:W-:Y:S01]  /*0e30*/  FMUL.FTZ R56, R50, R55 ;  /* 0x0000003732387220 */ /* 0x000fe20000410000 */
[----:B------:R-:W-:Y:S02]  /*0e40*/  @P1 HADD2.F32 R41, -RZ, R19.H1_H1 ;  /* 0x30000013ff291230 */ /* 0x000fe40000004100 */
[----:B------:R-:W-:Y:S01]  /*0e50*/  @P1 FADD.FTZ R42, R42, R51 ;  /* 0x000000332a2a1221 */ /* 0x000fe20000010000 */
[----:B------:R-:W-:Y:S01]  /*0e60*/  FMUL.FTZ R50, R50, R57 ;  /* 0x0000003932327220 */ /* 0x000fe20000410000 */
[----:B------:R-:W-:Y:S01]  /*0e70*/  @P1 FADD.FTZ R60, R60, R43 ;  /* 0x0000002b3c3c1221 */ /* 0x000fe20000010000 */
[----:B------:R-:W-:Y:S01]  /*0e80*/  @P1 HADD2.F32 R43, -RZ, R18.H1_H1 ;  /* 0x30000012ff2b1230 */ /* 0x000fe20000004100 */
[----:B------:R-:W-:Y:S01]  /*0e90*/  @P2 F2FP.F16.F32.PACK_AB R40, RZ, R0 ;  /* 0x00000000ff28223e */ /* 0x000fe200000000ff */
[----:B------:R-:W-:Y:S01]  /*0ea0*/  @P1 FADD.FTZ R50, R50, R41 ;  /* 0x0000002932321221 */ /* 0x000fe20000010000 */
[----:B------:R-:W-:Y:S01]  /*0eb0*/  @P2 F2FP.F16.F32.PACK_AB R51, RZ, R42 ;  /* 0x0000002aff33223e */ /* 0x000fe200000000ff */
[-C--:B------:R-:W-:Y:S01]  /*0ec0*/  FMUL.FTZ R55, R58, R49.reuse ;  /* 0x000000313a377220 */ /* 0x080fe20000410000 */
[----:B------:R-:W-:Y:S01]  /*0ed0*/  @P1 FADD.FTZ R56, R56, R43 ;  /* 0x0000002b38381221 */ /* 0x000fe20000010000 */
[----:B------:R-:W-:Y:S01]  /*0ee0*/  @P2 F2FP.F16.F32.PACK_AB R41, RZ, R60 ;  /* 0x0000003cff29223e */ /* 0x000fe200000000ff */
[-C--:B------:R-:W-:Y:S01]  /*0ef0*/  FMUL.FTZ R0, R0, R49.reuse ;  /* 0x0000003100007220 */ /* 0x080fe20000410000 */
[----:B------:R-:W-:Y:S01]  /*0f00*/  @P2 PRMT R35, R51, 0x7610, R35 ;  /* 0x0000761033232816 */ /* 0x000fe20000000023 */
[-C--:B------:R-:W-:Y:S01]  /*0f10*/  FMUL.FTZ R53, R60, R49.reuse ;  /* 0x000000313c357220 */ /* 0x080fe20000410000 */
[----:B------:R-:W-:Y:S01]  /*0f20*/  @P2 PRMT R32, R40, 0x7610, R32 ;  /* 0x0000761028202816 */ /* 0x000fe20000000020 */
[----:B------:R-:W-:Y:S01]  /*0f30*/  FMUL.FTZ R57, R42, R49 ;  /* 0x000000312a397220 */ /* 0x000fe20000410000 */
[----:B------:R-:W-:Y:S01]  /*0f40*/  @P2 F2FP.F16.F32.PACK_AB R51, RZ, R50 ;  /* 0x00000032ff33223e */ /* 0x000fe200000000ff */
[----:B------:R-:W-:Y:S01]  /*0f50*/  FMUL.FTZ R42, R26, R53 ;  /* 0x000000351a2a7220 */ /* 0x000fe20000410000 */
[----:B------:R-:W-:Y:S01]  /*0f60*/  @P2 F2FP.F16.F32.PACK_AB R43, RZ, R58 ;  /* 0x0000003aff2b223e */ /* 0x000fe200000000ff */
[-C--:B------:R-:W-:Y:S01]  /*0f70*/  FMUL.FTZ R58, R50, R49.reuse ;  /* 0x00000031323a7220 */ /* 0x080fe20000410000 */
[----:B------:R-:W-:Y:S01]  /*0f80*/  @P2 F2FP.F16.F32.PACK_AB R40, RZ, R52 ;  /* 0x00000034ff28223e */ /* 0x000fe200000000ff */
[----:B------:R-:W-:Y:S01]  /*0f90*/  FMUL.FTZ R52, R52, R49 ;  /* 0x0000003134347220 */ /* 0x000fe20000410000 */
[----:B------:R-:W-:-:S02]  /*0fa0*/  @P2 PRMT R33, R41, 0x7610, R33 ;  /* 0x0000761029212816 */ /* 0x000fc40000000021 */
[----:B------:R-:W-:Y:S01]  /*0fb0*/  @P2 F2FP.F16.F32.PACK_AB R41, RZ, R54 ;  /* 0x00000036ff29223e */ /* 0x000fe200000000ff */
[-C--:B------:R-:W-:Y:S01]  /*0fc0*/  FMUL.FTZ R54, R54, R49.reuse ;  /* 0x0000003136367220 */ /* 0x080fe20000410000 */
[----:B------:R-:W-:Y:S01]  /*0fd0*/  @P2 PRMT R34, R43, 0x7610, R34 ;  /* 0x000076102b222816 */ /* 0x000fe20000000022 */
[----:B------:R-:W-:Y:S01]  /*0fe0*/  FMUL.FTZ R60, R25, R52 ;  /* 0x00000034193c7220 */ /* 0x000fe20000410000 */
[----:B------:R-:W-:Y:S02]  /*0ff0*/  @P2 PRMT R32, R32, 0x5410, R40 ;  /* 0x0000541020202816 */ /* 0x000fe40000000028 */
[----:B------:R-:W-:Y:S02]  /*1000*/  @P2 PRMT R35, R35, 0x5410, R51 ;  /* 0x0000541023232816 */ /* 0x000fe40000000033 */
[----:B------:R-:W-:Y:S01]  /*1010*/  @P2 IADD3 R40, P1, R48, UR18, RZ ;  /* 0x0000001230282c10 */ /* 0x000fe2000ff3e0ff */
[----:B------:R-:W0:Y:S01]  /*1020*/  LDC.64 R50, c[0x0][0x210] ;  /* 0x00008400ff327b82 */ /* 0x000e220000000a00 */
[----:B------:R-:W-:Y:S01]  /*1030*/  @P2 F2FP.F16.F32.PACK_AB R43, RZ, R56 ;  /* 0x00000038ff2b223e */ /* 0x000fe200000000ff */
[----:B------:R-:W-:Y:S01]  /*1040*/  FMUL.FTZ R56, R56, R49 ;  /* 0x0000003138387220 */ /* 0x000fe20000410000 */
[----:B------:R-:W-:Y:S01]  /*1050*/  @P2 PRMT R33, R33, 0x5410, R41 ;  /* 0x0000541021212816 */ /* 0x000fe20000000029 */
[----:B------:R-:W-:Y:S01]  /*1060*/  FMUL.FTZ R49, R27, R54 ;  /* 0x000000361b317220 */ /* 0x000fe20000410000 */
[----:B------:R-:W-:-:S02]  /*1070*/  @P2 IADD3.X R41, R2, UR19, RZ, P1, !PT ;  /* 0x0000001302292c10 */ /* 0x000fc40008ffe4ff */
[----:B------:R-:W-:Y:S01]  /*1080*/  @P2 PRMT R34, R34, 0x5410, R43 ;  /* 0x0000541022222816 */ /* 0x000fe2000000002b */
[----:B------:R-:W-:Y:S01]  /*1090*/  FMUL.FTZ R43, R24, R0 ;  /* 0x00000000182b7220 */ /* 0x000fe20000410000 */
[----:B------:R-:W-:-:S03]  /*10a0*/  IADD3 R48, P1, R48, UR20, RZ ;  /* 0x0000001430307c10 */ /* 0x000fc6000ff3e0ff */
[----:B------:R1:W-:Y:S01]  /*10b0*/  @P2 STG.E.128 desc[UR4][R40.64], R32 ;  /* 0x0000002028002986 */ /* 0x0003e2000c101d04 */
[----:B0-----:R-:W-:Y:S02]  /*10c0*/  LEA R46, R50, R46, 0x2 ;  /* 0x0000002e322e7211 */ /* 0x001fe400078e10ff */
        /* <DEDUP_REMOVED lines=8> */
[----:B------:R-:W-:Y:S02]  /*1150*/  IADD3.X R49, R2, UR21, RZ, P1, !PT ;  /* 0x0000001502317c10 */ /* 0x000fe40008ffe4ff */
[----:B------:R-:W-:-:S03]  /*1160*/  ISETP.GE.AND P1, PT, R46, R51, PT ;  /* 0x000000332e00720c */ /* 0x000fc60003f26270 */
[----:B------:R0:W-:Y:S01]  /*1170*/  STG.E.128 desc[UR4][R48.64], R40 ;  /* 0x0000002830007986 */ /* 0x0001e2000c101d04 */
[--C-:B--2---:R-:W-:Y:S02]  /*1180*/  HADD2.F32 R2, -RZ, R36.reuse.H0_H0 ;  /* 0x20000024ff027230 */ /* 0x104fe40000004100 */
[----:B------:R-:W-:Y:S02]  /*1190*/  HADD2.F32 R59, -RZ, R36.H1_H1 ;  /* 0x30000024ff3b7230 */ /* 0x000fe40000004100 */
[----:B------:R-:W-:Y:S02]  /*11a0*/  HADD2.F32 R36, -RZ, R39.H0_H0 ;  /* 0x20000027ff247230 */ /* 0x000fe40000004100 */
[----:B------:R-:W-:Y:S01]  /*11b0*/  FFMA.FTZ R63, R2, R0, R63 ;  /* 0x00000000023f7223 */ /* 0x000fe2000001003f */
[--C-:B------:R-:W-:Y:S02]  /*11c0*/  HADD2.F32 R0, -RZ, R37.reuse.H0_H0 ;  /* 0x20000025ff007230 */ /* 0x100fe40000004100 */
[----:B------:R-:W-:Y:S01]  /*11d0*/  FFMA.FTZ R62, R59, R52, R62 ;  /* 0x000000343b3e7223 */ /* 0x000fe2000001003e */
[----:B------:R-:W-:-:S02]  /*11e0*/  HADD2.F32 R37, -RZ, R37.H1_H1 ;  /* 0x30000025ff257230 */ /* 0x000fc40000004100 */
[----:B------:R-:W-:Y:S01]  /*11f0*/  FFMA.FTZ R73, R36, R57, R73 ;  /* 0x0000003924497223 */ /* 0x000fe20000010049 */
[--C-:B------:R-:W-:Y:S02]  /*1200*/  HADD2.F32 R2, -RZ, R38.reuse.H0_H0 ;  /* 0x20000026ff027230 */ /* 0x100fe40000004100 */
[----:B------:R-:W-:Y:S01]  /*1210*/  FFMA.FTZ R69, R0, R53, R69 ;  /* 0x0000003500457223 */ /* 0x000fe20000010045 */
[----:B------:R-:W-:Y:S02]  /*1220*/  HADD2.F32 R61, -RZ, R38.H1_H1 ;  /* 0x30000026ff3d7230 */ /* 0x000fe40000004100 */
[----:B------:R-:W-:Y:S01]  /*1230*/  FFMA.FTZ R68, R37, R54, R68 ;  /* 0x0000003625447223 */ /* 0x000fe20000010044 */
[----:B------:R-:W-:Y:S02]  /*1240*/  HADD2.F32 R39, -RZ, R39.H1_H1 ;  /* 0x30000027ff277230 */ /* 0x000fe40000004100 */
[----:B------:R-:W-:Y:S01]  /*1250*/  FFMA.FTZ R71, R2, R55, R71 ;  /* 0x0000003702477223 */ /* 0x000fe20000010047 */
[----:B------:R-:W-:-:S02]  /*1260*/  FFMA.FTZ R70, R61, R56, R70 ;  /* 0x000000383d467223 */ /* 0x000fc40000010046 */
[----:B------:R-:W-:Y:S01]  /*1270*/  FFMA.FTZ R72, R39, R58, R72 ;  /* 0x0000003a27487223 */ /* 0x000fe20000010048 */
[----:B0-----:R-:W-:Y:S06]  /*1280*/  @!P1 BRA `(.L_x_3403) ;  /* 0xfffffff000489947 */ /* 0x001fec000383ffff */
[----:B------:R-:W-:Y:S05]  /*1290*/  BSYNC B1 ;  /* 0x0000000000017941 */ /* 0x000fea0003800000 */
.L_x_3401:
        /* <DEDUP_REMOVED lines=24> */
.L_x_3400:
[----:B------:R-:W-:Y:S05]  /*1420*/  BSYNC B0 ;  /* 0x0000000000007941 */ /* 0x000fea0003800000 */
.L_x_3398:
        /* <DEDUP_REMOVED lines=68> */
[----:B------:R-:W-:Y:S01]  /*1870*/  ULDC.64 UR6, c[0x0][0x2f0] ;  /* 0x0000bc0000067ab9 */ /* 0x000fe20000000a00 */
[----:B------:R-:W-:-:S03]  /*1880*/  FADD.FTZ R4, RZ, R4 ;  /* 0x00000004ff047221 */ /* 0x000fc60000010000 */
[----:B------:R-:W-:Y:S01]  /*1890*/  STG.E desc[UR4][R2.64], R41 ;  /* 0x0000002902007986 */ /* 0x000fe2000c101904 */
[----:B-1----:R-:W-:Y:S01]  /*18a0*/  FADD.FTZ R4, R4, R7 ;  /* 0x0000000704047221 */ /* 0x002fe20000010000 */
[----:B--2---:R-:W-:-:S03]  /*18b0*/  FADD.FTZ R5, RZ, R5 ;  /* 0x00000005ff057221 */ /* 0x004fc60000010000 */
[----:B---3--:R-:W-:Y:S01]  /*18c0*/  FADD.FTZ R17, R4, R17 ;  /* 0x0000001104117221 */ /* 0x008fe20000010000 */
[C---:B------:R-:W-:Y:S01]  /*18d0*/  IADD3 R4, P1, R10.reuse, UR8, RZ ;  /* 0x000000080a047c10 */ /* 0x040fe2000ff3e0ff */
[----:B----4-:R-:W-:Y:S01]  /*18e0*/  FADD.FTZ R0, R5, R6 ;  /* 0x0000000605007221 */ /* 0x010fe20000010000 */
[----:B------:R-:W-:Y:S02]  /*18f0*/  IADD3 R6, P0, R10, UR6, RZ ;  /* 0x000000060a067c10 */ /* 0x000fe4000ff1e0ff */
[C---:B------:R-:W-:Y:S01]  /*1900*/  IADD3.X R5, R11.reuse, UR9, RZ, P1, !PT ;  /* 0x000000090b057c10 */ /* 0x040fe20008ffe4ff */
        /* <DEDUP_REMOVED lines=10> */
.L_x_3402:
[----:B------:R-:W-:Y:S01]  /*19b0*/  HFMA2.MMA R76, -RZ, RZ, 0, 5.9604644775390625e-08 ;  /* 0x00000001ff4c7435 */ /* 0x000fe200000001ff */
[----:B------:R-:W-:Y:S01]  /*19c0*/  BSSY B2, `(.L_x_3404) ;  /* 0x0000006000027945 */ /* 0x000fe20003800000 */
[----:B------:R-:W-:Y:S02]  /*19d0*/  MOV R75, 0x1f ;  /* 0x0000001f004b7802 */ /* 0x000fe40000000f00 */
[----:B------:R-:W-:-:S07]  /*19e0*/  MOV R61, 0xffffffff ;  /* 0xffffffff003d7802 */ /* 0x000fce0000000f00 */
[----:B-----5:R-:W-:Y:S05]  /*19f0*/  WARPSYNC.COLLECTIVE R61, `(.L_x_3405) ;  /* 0x000000003d087348 */ /* 0x020fea0003c00000 */
[----:B------:R0:W1:Y:S02]  /*1a00*/  SHFL.BFLY P3, R61, R77, R76, R75 ;  /* 0x0c00004c4d3d7389 */ /* 0x000064000006004b */
[----:B01---5:R-:W-:Y:S01]  /*1a10*/  ENDCOLLECTIVE ;  /* 0x000000000000791b */ /* 0x023fe20003800000 */
.L_x_3405:
[----:B------:R-:W-:Y:S05]  /*1a20*/  BSYNC B2 ;  /* 0x0000000000027941 */ /* 0x000fea0003800000 */
.L_x_3404:
        /* <DEDUP_REMOVED lines=8> */
.L_x_3406:
        /* <DEDUP_REMOVED lines=8> */
.L_x_3407:
[----:B------:R-:W-:Y:S02]  /*1b30*/  MOV R77, R59 ;  /* 0x0000003b004d7202 */ /* 0x000fe40000000f00 */
[----:B------:R-:W-:Y:S02]  /*1b40*/  MOV R60, R61 ;  /* 0x0000003d003c7202 */ /* 0x000fe40000000f00 */
[----:B------:R-:W-:-:S03]  /*1b50*/  MOV R61, 0xffffffff ;  /* 0xffffffff003d7802 */ /* 0x000fc60000000f00 */
[----:B------:R-:W-:-:S07]  /*1b60*/  FADD.FTZ R58, R58, R60 ;  /* 0x0000003c3a3a7221 */ /* 0x000fce0000010000 */
[----:B------:R-:W-:Y:S05]  /*1b70*/  WARPSYNC.COLLECTIVE R61, `(.L_x_3408) ;  /* 0x000000003d087348 */ /* 0x000fea0003c00000 */
[----:B------:R0:W1:Y:S02]  /*1b80*/  SHFL.BFLY P3, R61, R77, R76, R75 ;  /* 0x0c00004c4d3d7389 */ /* 0x000064000006004b */
[----:B01----:R-:W-:Y:S01]  /*1b90*/  ENDCOLLECTIVE ;  /* 0x000000000000791b */ /* 0x003fe20003800000 */
.L_x_3408:
        /* <DEDUP_REMOVED lines=8> */
.L_x_3409:
[----:B------:R-:W-:Y:S02]  /*1c20*/  MOV R77, R59 ;  /* 0x0000003b004d7202 */ /* 0x000fe40000000f00 */
[----:B------:R-:W-:Y:S02]  /*1c30*/  MOV R60, R61 ;  /* 0x0000003d003c7202 */ /* 0x000fe40000000f00 */
[----:B------:R-:W-:-:S03]  /*1c40*/  MOV R61, 0xffffffff ;  /* 0xffffffff003d7802 */ /* 0x000fc60000000f00 */
[----:B------:R-:W-:-:S07]  /*1c50*/  FADD.FTZ R58, R58, R60 ;  /* 0x0000003c3a3a7221 */ /* 0x000fce0000010000 */
[----:B------:R-:W-:Y:S05]  /*1c60*/  WARPSYNC.COLLECTIVE R61, `(.L_x_3410) ;  /* 0x000000003d087348 */ /* 0x000fea0003c00000 */
[----:B------:R0:W1:Y:S02]  /*1c70*/  SHFL.BFLY P3, R61, R77, R76, R75 ;  /* 0x0c00004c4d3d7389 */ /* 0x000064000006004b */
[----:B01----:R-:W-:Y:S01]  /*1c80*/  ENDCOLLECTIVE ;  /* 0x000000000000791b */ /* 0x003fe20003800000 */
.L_x_3410:
        /* <DEDUP_REMOVED lines=8> */
.L_x_3411:
[----:B------:R-:W-:Y:S02]  /*1d10*/  MOV R77, R59 ;  /* 0x0000003b004d7202 */ /* 0x000fe40000000f00 */
[----:B------:R-:W-:Y:S02]  /*1d20*/  MOV R60, R61 ;  /* 0x0000003d003c7202 */ /* 0x000fe40000000f00 */
[----:B------:R-:W-:-:S03]  /*1d30*/  MOV R61, 0xffffffff ;  /* 0xffffffff003d7802 */ /* 0x000fc60000000f00 */
[----:B------:R-:W-:-:S07]  /*1d40*/  FADD.FTZ R58, R58, R60 ;  /* 0x0000003c3a3a7221 */ /* 0x000fce0000010000 */
[----:B------:R-:W-:Y:S05]  /*1d50*/  WARPSYNC.COLLECTIVE R61, `(.L_x_3412) ;  /* 0x000000003d087348 */ /* 0x000fea0003c00000 */
[----:B------:R0:W1:Y:S02]  /*1d60*/  SHFL.BFLY P3, R61, R77, R76, R75 ;  /* 0x0c00004c4d3d7389 */ /* 0x000064000006004b */
[----:B01----:R-:W-:Y:S01]  /*1d70*/  ENDCOLLECTIVE ;  /* 0x000000000000791b */ /* 0x003fe20003800000 */
.L_x_3412:
        /* <DEDUP_REMOVED lines=8> */
.L_x_3413:
[----:B------:R-:W-:Y:S02]  /*1e00*/  MOV R77, R59 ;  /* 0x0000003b004d7202 */ /* 0x000fe40000000f00 */
[----:B------:R-:W-:Y:S02]  /*1e10*/  MOV R60, R61 ;  /* 0x0000003d003c7202 */ /* 0x000fe40000000f00 */
[----:B------:R-:W-:-:S07]  /*1e20*/  MOV R61, 0xffffffff ;  /* 0xffffffff003d7802 */ /* 0x000fce0000000f00 */
[----:B------:R-:W-:Y:S05]  /*1e30*/  WARPSYNC.COLLECTIVE R61, `(.L_x_3414) ;  /* 0x000000003d087348 */ /* 0x000fea0003c00000 */
[----:B------:R0:W1:Y:S02]  /*1e40*/  SHFL.BFLY P3, R61, R77, R76, R75 ;  /* 0x0c00004c4d3d7389 */ /* 0x000064000006004b */
[----:B01----:R-:W-:Y:S01]  /*1e50*/  ENDCOLLECTIVE ;  /* 0x000000000000791b */ /* 0x003fe20003800000 */
.L_x_3414:
[----:B------:R-:W-:Y:S05]  /*1e60*/  BRA `(.L_x_3415) ;  /* 0xffffffec00487947 */ /* 0x000fea000383ffff */
.L_x_3416:
        /* <DEDUP_REMOVED lines=9> */
.L_x_6569:


//--------------------- .text._ZN10layer_norm13ln_bwd_kernelINS_13Kernel_traitsIf6__halfS2_S2_fjLj256ELj1ELj4ELj1ELj16ENS_18Kernel_traits_baseILj256EfS2_S2_S2_fjLj128EEEEELb0ELb1ELb1ELb0EEEvNS_9BwdParamsE --------------------------
	.section	.text._ZN10layer_norm13ln_bwd_kernelINS_13Kernel_traitsIf6__halfS2_S2_fjLj256ELj1ELj4ELj1ELj16ENS_18Kernel_traits_baseILj256EfS2_S2_S2_fjLj128EEEEELb0ELb1ELb1ELb0EEEvNS_9BwdParamsE,"ax",@progbits
	.align	128
        .global         _ZN10layer_norm13ln_bwd_kernelINS_13Kernel_traitsIf6__halfS2_S2_fjLj256ELj1ELj4ELj1ELj16ENS_18Kernel_traits_baseILj256EfS2_S2_S2_fjLj128EEEEELb0ELb1ELb1ELb0EEEvNS_9BwdParamsE
        .type           _ZN10layer_norm13ln_bwd_kernelINS_13Kernel_traitsIf6__halfS2_S2_fjLj256ELj1ELj4ELj1ELj16ENS_18Kernel_traits_baseILj256EfS2_S2_S2_fjLj128EEEEELb0ELb1ELb1ELb0EEEvNS_9BwdParamsE,@function
        .size           _ZN10layer_norm13ln_bwd_kernelINS_13Kernel_traitsIf6__halfS2_S2_fjLj256ELj1ELj4ELj1ELj16ENS_18Kernel_traits_baseILj256EfS2_S2_S2_fjLj128EEEEELb0ELb1ELb1ELb0EEEvNS_9BwdParamsE,(.L_x_6570 - _ZN10layer_norm13ln_bwd_kernelINS_13Kernel_traitsIf6__halfS2_S2_fjLj256ELj1ELj4ELj1ELj16ENS_18Kernel_traits_baseILj256EfS2_S2_S2_fjLj128EEEEELb0ELb1ELb1ELb0EEEvNS_9BwdParamsE)
        .other          _ZN10layer_norm13ln_bwd_kernelINS_13Kernel_traitsIf6__halfS2_S2_fjLj256ELj1ELj4ELj1ELj16ENS_18Kernel_traits_baseILj256EfS2_S2_S2_fjLj128EEEEELb0ELb1ELb1ELb0EEEvNS_9BwdParamsE,@"STO_CUDA_ENTRY STV_DEFAULT"
_ZN10layer_norm13ln_bwd_kernelINS_13Kernel_traitsIf6__halfS2_S2_fjLj256ELj1ELj4ELj1ELj16ENS_18Kernel_traits_baseILj256EfS2_S2_S2_fjLj128EEEEELb0ELb1ELb1ELb0EEEvNS_9BwdParamsE:
.text._ZN10layer_norm13ln_bwd_kernelINS_13Kernel_traitsIf6__halfS2_S2_fjLj256ELj1ELj4ELj1ELj16ENS_18Kernel_traits_baseILj256EfS2_S2_S2_fjLj128EEEEELb0ELb1ELb1ELb0EEEvNS_9BwdParamsE:
        /* <DEDUP_REMOVED lines=44> */
.L_x_3451:
[----:B-1----:R-:W1:Y:S08]  /*02c0*/  LDC.64 R6, c[0x0][0x288] ;  /* 0x0000a200ff067b82 */ /* 0x002e700000000a00 */
[----:B--23--:R-:W2:Y:S08]  /*02d0*/  LDC.64 R88, c[0x0][0x258] ;  /* 0x00009600ff587b82 */ /* 0x00ceb00000000a00 */
        /* <DEDUP_REMOVED lines=16> */
[----:B---3--:R-:W-:Y:S02]  /*03e0*/  MOV R86, RZ ;  /* 0x000000ff00567202 */ /* 0x008fe40000000f00 */
        /* <DEDUP_REMOVED lines=9> */
.L_x_3420:
        /* <DEDUP_REMOVED lines=24> */
[--C-:B------:R-:W-:Y:S02]  /*0600*/  HADD2.F32 R84, -RZ, R67.reuse.H0_H0 ;  /* 0x20000043ff547230 */ /* 0x100fe40000004100 */
[----:B------:R-:W-:Y:S02]  /*0610*/  HADD2.F32 R86, -RZ, R67.H1_H1 ;  /* 0x30000043ff567230 */ /* 0x000fe40000004100 */
[--C-:B---3--:R-:W-:Y:S02]  /*0620*/  HADD2.F32 R73, -RZ, R68.reuse.H0_H0 ;  /* 0x20000044ff497230 */ /* 0x108fe40000004100 */
        /* <DEDUP_REMOVED lines=10> */
[----:B-1----:R-:W-:Y:S01]  /*06d0*/  FADD.FTZ R75, -R3, R86 ;  /* 0x00000056034b7221 */ /* 0x002fe20000010100 */
        /* <DEDUP_REMOVED lines=52> */
.L_x_3421:
[----:B------:R-:W-:Y:S05]  /*0a20*/  BSYNC B1 ;  /* 0x0000000000017941 */ /* 0x000fea0003800000 */
.L_x_3419:
        /* <DEDUP_REMOVED lines=20> */
.L_x_3465:
[----:B------:R-:W-:Y:S05]  /*0b70*/  @!P1 BRA.U `(.L_x_3423) ;  /* 0x0000000d00309947 */ /* 0x000fea0003800000 */
[----:B-----5:R-:W-:Y:S01]  /*0b80*/  ISETP.GE.AND P3, PT, R7, 0x1, PT ;  /* 0x000000010700780c */ /* 0x020fe20003f66270 */
[----:B--2---:R-:W-:Y:S01]  /*0b90*/  FADD.FTZ R77, R86, R77 ;  /* 0x0000004d564d7221 */ /* 0x004fe20000010000 */
[----:B---3--:R-:W-:Y:S01]  /*0ba0*/  FADD.FTZ R74, R85, R88 ;  /* 0x00000058554a7221 */ /* 0x008fe20000010000 */
[----:B------:R-:W-:Y:S02]  /*0bb0*/  BSSY B1, `(.L_x_3423) ;  /* 0x00000c8000017945 */ /* 0x000fe40003800000 */
[----:B------:R-:W-:Y:S01]  /*0bc0*/  FMUL.FTZ R77, R77, UR8 ;  /* 0x000000084d4d7c20 */ /* 0x000fe20008410000 */
        /* <DEDUP_REMOVED lines=8> */
[----:B------:R-:W-:Y:S01]  /*0c50*/  BSSY B2, `(.L_x_3425) ;  /* 0x0000006000027945 */ /* 0x000fe20003800000 */
[----:B0-----:R-:W-:-:S03]  /*0c60*/  ISETP.NE.AND P0, PT, R4, RZ, PT ;  /* 0x000000ff0400720c */ /* 0x001fc60003f05270 */
[----:B------:R-:W-:Y:S10]  /*0c70*/  @!P3 BRA `(.L_x_3426) ;  /* 0x00000000000cb947 */ /* 0x000ff40003800000 */
[----:B------:R-:W0:Y:S02]  /*0c80*/  LDC.64 R60, c[0x0][0x220] ;  /* 0x00008800ff3c7b82 */ /* 0x000e240000000a00 */
[----:B0-----:R-:W-:-:S06]  /*0c90*/  IMAD.WIDE.U32 R60, R7, 0x10, R60 ;  /* 0x00000010073c7825 */ /* 0x001fcc00078e003c */
[----:B------:R-:W5:Y:S02]  /*0ca0*/  LDG.E.128 R60, desc[UR4][R60.64] ;  /* 0x000000043c3c7981 */ /* 0x000f64000c1e1d00 */
.L_x_3426:
[----:B------:R-:W-:Y:S05]  /*0cb0*/  BSYNC B2 ;  /* 0x0000000000027941 */ /* 0x000fea0003800000 */
.L_x_3425:
        /* <DEDUP_REMOVED lines=10> */
.L_x_3428:
        /* <DEDUP_REMOVED lines=8> */
.L_x_3429:
[----:B------:R-:W-:Y:S05]  /*0de0*/  BSYNC B2 ;  /* 0x0000000000027941 */ /* 0x000fea0003800000 */
.L_x_3427:
[----:B------:R-:W0:Y:S01]  /*0df0*/  @P3 LDC R76, c[0x0][0x29c] ;  /* 0x0000a700ff4c3b82 */ /* 0x000e220000000800 */
[----:B------:R-:W-:Y:S01]  /*0e00*/  ISETP.NE.U32.AND P0, PT, RZ, UR10, PT ;  /* 0x0000000aff007c0c */ /* 0x000fe2000bf05070 */
[----:B------:R-:W-:Y:S03]  /*0e10*/  BSSY B2, `(.L_x_3430) ;  /* 0x0000014000027945 */ /* 0x000fe60003800000 */
[----:B------:R-:W-:Y:S01]  /*0e20*/  ISETP.NE.AND.EX P0, PT, RZ, UR11, PT, P0 ;  /* 0x0000000bff007c0c */ /* 0x000fe2000bf05300 */
[----:B0-----:R-:W-:-:S12]  /*0e30*/  @P3 FMUL.FTZ R83, R77, R76 ;  /* 0x0000004c4d533220 */ /* 0x001fd80000410000 */
[----:B------:R-:W-:Y:S01]  /*0e40*/  @P0 F2FP.F16.F32.PACK_AB R77, RZ, R77 ;  /* 0x0000004dff4d023e */ /* 0x000fe200000000ff */
[----:B------:R-:W-:-:S03]  /*0e50*/  @P3 FMUL.FTZ R76, R24, R83 ;  /* 0x00000053184c3220 */ /* 0x000fc60000410000 */
[----:B------:R-:W-:Y:S02]  /*0e60*/  @P0 PRMT R48, R77, 0x7610, R48 ;  /* 0x000076104d300816 */ /* 0x000fe40000000030 */
[----:B-1----:R-:W-:Y:S01]  /*0e70*/  @P3 F2FP.F16.F32.PACK_AB R85, RZ, R76 ;  /* 0x0000004cff55323e */ /* 0x002fe200000000ff */
        /* <DEDUP_REMOVED lines=8> */
.L_x_3431:
[----:B------:R-:W-:-:S04]  /*0f00*/  FFMA.FTZ R76, R64, R74, R75 ;  /* 0x0000004a404c7223 */ /* 0x000fc8000001004b */
[----:B------:R-:W-:Y:S01]  /*0f10*/  FADD.FTZ R77, R71, -R76 ;  /* 0x8000004c474d7221 */ /* 0x000fe20000010000 */
[----:B------:R-:W-:-:S03]  /*0f20*/  @P4 HADD2.F32 R76, -RZ, R8.H1_H1 ;  /* 0x30000008ff4c4230 */ /* 0x000fc60000004100 */
[----:B------:R-:W-:-:S04]  /*0f30*/  FMUL.FTZ R77, R72, R77 ;  /* 0x0000004d484d7220 */ /* 0x000fc80000410000 */
[----:B------:R-:W-:-:S07]  /*0f40*/  @P4 FADD.FTZ R77, R77, R76 ;  /* 0x0000004c4d4d4221 */ /* 0x000fce0000010000 */
.L_x_3432:
[----:B------:R-:W-:Y:S05]  /*0f50*/  BSYNC B2 ;  /* 0x0000000000027941 */ /* 0x000fea0003800000 */
.L_x_3430:
[----:B------:R-:W0:Y:S01]  /*0f60*/  @P3 LDC R76, c[0x0][0x29c] ;  /* 0x0000a700ff4c3b82 */ /* 0x000e220000000800 */
[----:B------:R-:W-:Y:S01]  /*0f70*/  BSSY B2, `(.L_x_3433) ;  /* 0x0000013000027945 */ /* 0x000fe20003800000 */
[----:B0-----:R-:W-:Y:S01]  /*0f80*/  @P3 FMUL.FTZ R76, R77, R76 ;  /* 0x0000004c4d4c3220 */ /* 0x001fe20000410000 */
        /* <DEDUP_REMOVED lines=12> */
.L_x_3434:
[----:B------:R-:W-:Y:S01]  /*1050*/  FFMA.FTZ R77, R65, R74, R75 ;  /* 0x0000004a414d7223 */ /* 0x000fe2000001004b */
[----:B------:R-:W-:-:S03]  /*1060*/  @P4 HADD2.F32 R76, -RZ, R9.H0_H0 ;  /* 0x20000009ff4c4230 */ /* 0x000fc60000004100 */
[----:B------:R-:W-:-:S04]  /*1070*/  FADD.FTZ R77, R78, -R77 ;  /* 0x8000004d4e4d7221 */ /* 0x000fc80000010000 */
[----:B------:R-:W-:-:S04]  /*1080*/  FMUL.FTZ R77, R72, R77 ;  /* 0x0000004d484d7220 */ /* 0x000fc80000410000 */
[----:B------:R-:W-:-:S07]  /*1090*/  @P4 FADD.FTZ R77, R77, R76 ;  /* 0x0000004c4d4d4221 */ /* 0x000fce0000010000 */
.L_x_3435:
[----:B------:R-:W-:Y:S05]  /*10a0*/  BSYNC B2 ;  /* 0x0000000000027941 */ /* 0x000fea0003800000 */
.L_x_3433:
[----:B------:R-:W0:Y:S01]  /*10b0*/  @P3 LDC R76, c[0x0][0x29c] ;  /* 0x0000a700ff4c3b82 */ /* 0x000e220000000800 */
[----:B------:R-:W-:Y:S01]  /*10c0*/  BSSY B2, `(.L_x_3436) ;  /* 0x0000013000027945 */ /* 0x000fe20003800000 */
[----:B0-----:R-:W-:Y:S01]  /*10d0*/  @P3 FMUL.FTZ R83, R77, R76 ;  /* 0x0000004c4d533220 */ /* 0x001fe20000410000 */
        /* <DEDUP_REMOVED lines=12> */
.L_x_3437:
[----:B------:R-:W-:-:S04]  /*11a0*/  FFMA.FTZ R76, R66, R74, R75 ;  /* 0x0000004a424c7223 */ /* 0x000fc8000001004b */
[----:B------:R-:W-:Y:S01]  /*11b0*/  FADD.FTZ R77, R73, -R76 ;  /* 0x8000004c494d7221 */ /* 0x000fe20000010000 */
[----:B------:R-:W-:-:S03]  /*11c0*/  @P4 HADD2.F32 R76, -RZ, R9.H1_H1 ;  /* 0x30000009ff4c4230 */ /* 0x000fc60000004100 */
[----:B------:R-:W-:-:S04]  /*11d0*/  FMUL.FTZ R77, R72, R77 ;  /* 0x0000004d484d7220 */ /* 0x000fc80000410000 */
[----:B------:R-:W-:-:S07]  /*11e0*/  @P4 FADD.FTZ R77, R77, R76 ;  /* 0x0000004c4d4d4221 */ /* 0x000fce0000010000 */
.L_x_3438:
[----:B------:R-:W-:Y:S05]  /*11f0*/  BSYNC B2 ;  /* 0x0000000000027941 */ /* 0x000fea0003800000 */
.L_x_3436:
        /* <DEDUP_REMOVED lines=15> */
.L_x_3440:
[----:B------:R-:W-:Y:S01]  /*12f0*/  FFMA.FTZ R77, R67, R74, R75 ;  /* 0x0000004a434d7223 */ /* 0x000fe2000001004b */
[----:B------:R-:W-:-:S03]  /*1300*/  @P4 HADD2.F32 R76, -RZ, R10.H0_H0 ;  /* 0x2000000aff4c4230 */ /* 0x000fc60000004100 */
[----:B------:R-:W-:-:S04]  /*1310*/  FADD.FTZ R77, R80, -R77 ;  /* 0x8000004d504d7221 */ /* 0x000fc80000010000 */
[----:B------:R-:W-:-:S04]  /*1320*/  FMUL.FTZ R77, R72, R77 ;  /* 0x0000004d484d7220 */ /* 0x000fc80000410000 */
[----:B------:R-:W-:-:S07]  /*1330*/  @P4 FADD.FTZ R77, R77, R76 ;  /* 0x0000004c4d4d4221 */ /* 0x000fce0000010000 */
.L_x_3441:
[----:B------:R-:W-:Y:S05]  /*1340*/  BSYNC B2 ;  /* 0x0000000000027941 */ /* 0x000fea0003800000 */
.L_x_3439:
        /* <DEDUP_REMOVED lines=15> */
.L_x_3443:
[----:B------:R-:W-:-:S04]  /*1440*/  FFMA.FTZ R76, R68, R74, R75 ;  /* 0x0000004a444c7223 */ /* 0x000fc8000001004b */
[----:B------:R-:W-:Y:S01]  /*1450*/  FADD.FTZ R77, R79, -R76 ;  /* 0x8000004c4f4d7221 */ /* 0x000fe20000010000 */
[----:B------:R-:W-:-:S03]  /*1460*/  @P4 HADD2.F32 R76, -RZ, R10.H1_H1 ;  /* 0x3000000aff4c4230 */ /* 0x000fc60000004100 */
[----:B------:R-:W-:-:S04]  /*1470*/  FMUL.FTZ R77, R72, R77 ;  /* 0x0000004d484d7220 */ /* 0x000fc80000410000 */
[----:B------:R-:W-:-:S07]  /*1480*/  @P4 FADD.FTZ R77, R77, R76 ;  /* 0x0000004c4d4d4221 */ /* 0x000fce0000010000 */
.L_x_3444:
[----:B------:R-:W-:Y:S05]  /*1490*/  BSYNC B2 ;  /* 0x0000000000027941 */ /* 0x000fea0003800000 */
.L_x_3442:
        /* <DEDUP_REMOVED lines=15> */
.L_x_3446:
[----:B------:R-:W-:Y:S01]  /*1590*/  FFMA.FTZ R77, R69, R74, R75 ;  /* 0x0000004a454d7223 */ /* 0x000fe2000001004b */
[----:B------:R-:W-:-:S03]  /*15a0*/  @P4 HADD2.F32 R76, -RZ, R11.H0_H0 ;  /* 0x2000000bff4c4230 */ /* 0x000fc60000004100 */
[----:B------:R-:W-:-:S04]  /*15b0*/  FADD.FTZ R77, R82, -R77 ;  /* 0x8000004d524d7221 */ /* 0x000fc80000010000 */
[----:B------:R-:W-:-:S04]  /*15c0*/  FMUL.FTZ R77, R72, R77 ;  /* 0x0000004d484d7220 */ /* 0x000fc80000410000 */
[----:B------:R-:W-:-:S07]  /*15d0*/  @P4 FADD.FTZ R77, R77, R76 ;  /* 0x0000004c4d4d4221 */ /* 0x000fce0000010000 */
.L_x_3447:
[----:B------:R-:W-:Y:S05]  /*15e0*/  BSYNC B2 ;  /* 0x0000000000027941 */ /* 0x000fea0003800000 */
.L_x_3445:
        /* <DEDUP_REMOVED lines=15> */
.L_x_3449:
[----:B------:R-:W-:Y:S01]  /*16e0*/  FFMA.FTZ R74, R84, R74, R75 ;  /* 0x0000004a544a7223 */ /* 0x000fe2000001004b */
[----:B------:R-:W-:-:S03]  /*16f0*/  @P4 HADD2.F32 R77, -RZ, R11.H1_H1 ;  /* 0x3000000bff4d4230 */ /* 0x000fc60000004100 */
[----:B------:R-:W-:-:S04]  /*1700*/  FADD.FTZ R75, R81, -R74 ;  /* 0x8000004a514b7221 */ /* 0x000fc80000010000 */
[----:B------:R-:W-:-:S04]  /*1710*/  FMUL.FTZ R72, R72, R75 ;  /* 0x0000004b48487220 */ /* 0x000fc80000410000 */
[----:B------:R-:W-:-:S07]  /*1720*/  @P4 FADD.FTZ R72, R72, R77 ;  /* 0x0000004d48484221 */ /* 0x000fce0000010000 */
.L_x_3450:
[----:B------:R-:W-:Y:S05]  /*1730*/  BSYNC B2 ;  /* 0x0000000000027941 */ /* 0x000fea0003800000 */
.L_x_3448:
[----:B------:R-:W0:Y:S08]  /*1740*/  @P3 LDC R83, c[0x0][0x29c] ;  /* 0x0000a700ff533b82 */ /* 0x000e300000000800 */
[----:B------:R-:W1:Y:S08]  /*1750*/  @P0 LDC.64 R74, c[0x0][0x308] ;  /* 0x0000c200ff4a0b82 */ /* 0x000e700000000a00 */
[----:B------:R-:W2:Y:S01]  /*1760*/  @P3 LDC.64 R76, c[0x0][0x2f8] ;  /* 0x0000be00ff4c3b82 */ /* 0x000ea20000000a00 */
[----:B0-----:R-:W-:Y:S01]  /*1770*/  @P3 FMUL.FTZ R86, R72, R83 ;  /* 0x0000005348563220 */ /* 0x001fe20000410000 */
[----:B------:R-:W-:-:S03]  /*1780*/  @P0 F2FP.F16.F32.PACK_AB R72, RZ, R72 ;  /* 0x00000048ff48023e */ /* 0x000fc600000000ff */
[----:B------:R-:W-:Y:S01]  /*1790*/  @P3 FMUL.FTZ R83, R23, R86 ;  /* 0x0000005617533220 */ /* 0x000fe20000410000 */
[----:B------:R-:W-:Y:S01]  /*17a0*/  @P0 PRMT R51, R51, 0x5410, R72 ;  /* 0x0000541033330816 */ /* 0x000fe20000000048 */
[----:B-1----:R-:W-:-:S03]  /*17b0*/  @P0 IMAD.WIDE.U32 R74, R6, 0x10, R74 ;  /* 0x00000010064a0825 */ /* 0x002fc600078e004a */
[----:B------:R-:W-:Y:S01]  /*17c0*/  @P3 F2FP.F16.F32.PACK_AB R83, RZ, R83 ;  /* 0x00000053ff53323e */ /* 0x000fe200000000ff */
[----:B------:R-:W-:-:S03]  /*17d0*/  @P3 HADD2.F32 R6, -RZ, R63.H1_H1 ;  /* 0x3000003fff063230 */ /* 0x000fc60000004100 */
[----:B------:R-:W-:Y:S01]  /*17e0*/  @P3 PRMT R35, R35, 0x5410, R83 ;  /* 0x0000541023233816 */ /* 0x000fe20000000053 */
[----:B------:R3:W-:Y:S01]  /*17f0*/  @P0 STG.E.128 desc[UR4][R74.64], R48 ;  /* 0x000000304a000986 */ /* 0x0007e2000c101d04 */
[----:B--2---:R-:W-:-:S04]  /*1800*/  @P3 IMAD.WIDE.U32 R76, R7, 0x10, R76 ;  /* 0x00000010074c3825 */ /* 0x004fc800078e004c */
[----:B------:R-:W-:Y:S01]  /*1810*/  @P3 FFMA.FTZ R43, R86, R6, R43 ;  /* 0x00000006562b3223 */ /* 0x000fe2000001002b */
[----:B------:R3:W-:Y:S06]  /*1820*/  @P3 STG.E.128 desc[UR4][R76.64], R32 ;  /* 0x000000204c003986 */ /* 0x0007ec000c101d04 */
.L_x_3424:
[----:B------:R-:W-:Y:S05]  /*1830*/  BSYNC B1 ;  /* 0x0000000000017941 */ /* 0x000fea0003800000 */
.L_x_3423:
[----:B-----5:R-:W4:Y:S02]  /*1840*/  LDC.64 R6, c[0x0][0x210] ;  /* 0x00008400ff067b82 */ /* 0x020f240000000a00 */
[----:B----4-:R-:W-:-:S04]  /*1850*/  LEA R5, R6, R5, 0x2 ;  /* 0x0000000506057211 */ /* 0x010fc800078e10ff */
[----:B------:R-:W-:-:S13]  /*1860*/  ISETP.GE.AND P0, PT, R5, R7, PT ;  /* 0x000000070500720c */ /* 0x000fda0003f06270 */
[----:B------:R-:W-:Y:S05]  /*1870*/  @!P0 BRA `(.L_x_3451) ;  /* 0xffffffe800908947 */ /* 0x000fea000383ffff */
.L_x_3418:
[----:B------:R-:W-:Y:S05]  /*1880*/  BSYNC B0 ;  /* 0x0000000000007941 */ /* 0x000fea0003800000 */
.L_x_3417:
[----:B------:R-:W4:Y:S01]  /*1890*/  S2R R3, SR_CgaCtaId ;  /* 0x0000000000037919 */ /* 0x000f220000008800 */
[----:B------:R-:W-:Y:S01]  /*18a0*/  MOV R2, 0x400 ;  /* 0x0000040000027802 */ /* 0x000fe20000000f00 */
[----:B------:R-:W-:Y:S05]  /*18b0*/  WARPSYNC.ALL ;  /* 0x0000000000007948 */ /* 0x000fea0003800000 */
[----:B---3--:R-:W3:Y:S01]  /*18c0*/  S2R R35, SR_TID.X ;  /* 0x0000000000237919 */ /* 0x008ee20000002100 */
[----:B------:R-:W-:Y:S01]  /*18d0*/  ULDC.64 UR12, c[0x0][0x2d8] ;  /* 0x0000b600000c7ab9 */ /* 0x000fe20000000a00 */
[----:B------:R-:W-:Y:S01]  /*18e0*/  ULDC.64 UR14, c[0x0][0x2d0] ;  /* 0x0000b400000e7ab9 */ /* 0x000fe20000000a00 */
[----:B------:R-:W-:Y:S01]  /*18f0*/  ULDC.64 UR16, c[0x0][0x2f0] ;  /* 0x0000bc0000107ab9 */ /* 0x000fe20000000a00 */
[----:B------:R-:W0:Y:S01]  /*1900*/  S2R R33, SR_CTAID.X ;  /* 0x0000000000217919 */ /* 0x000e220000002500 */
[----:B------:R-:W-:Y:S01]  /*1910*/  BSSY B0, `(.L_x_3452) ;  /* 0x000005a000007945 */ /* 0x000fe20003800000 */
[----:B----4-:R-:W-:-:S04]  /*1920*/  LEA R2, R3, R2, 0x18 ;  /* 0x0000000203027211 */ /* 0x010fc800078ec0ff */
[CC--:B---3--:R-:W-:Y:S02]  /*1930*/  LEA R3, R35.reuse, R2.reuse, 0x5 ;  /* 0x0000000223037211 */ /* 0x0c8fe400078e28ff */
[----:B------:R-:W-:Y:S01]  /*1940*/  LEA R2, R35, R2, 0x2 ;  /* 0x0000000223027211 */ /* 0x000fe200078e10ff */
[----:B0----5:R-:W-:Y:S02]  /*1950*/  IMAD R26, R33, R0, RZ ;  /* 0x00000000211a7224 */ /* 0x021fe400078e02ff */
        /* <DEDUP_REMOVED lines=85> */
.L_x_3453:
[----:B------:R-:W-:Y:S05]  /*1eb0*/  BSYNC B0 ;  /* 0x0000000000007941 */ /* 0x000fea0003800000 */
.L_x_3452:
        /* <DEDUP_REMOVED lines=10> */
.L_x_3422:
[----:B-1----:R-:W-:Y:S01]  /*1f60*/  HFMA2.MMA R74, -RZ, RZ, 0, 5.9604644775390625e-08 ;  /* 0x00000001ff4a7435 */ /* 0x002fe200000001ff */
[----:B------:R-:W-:Y:S01]  /*1f70*/  BSSY B1, `(.L_x_3454) ;  /* 0x0000007000017945 */ /* 0x000fe20003800000 */
[----:B------:R-:W-:Y:S02]  /*1f80*/  MOV R91, R86 ;  /* 0x00000056005b7202 */ /* 0x000fe40000000f00 */
[----:B------:R-:W-:Y:S02]  /*1f90*/  MOV R75, 0x1f ;  /* 0x0000001f004b7802 */ /* 0x000fe40000000f00 */
[----:B------:R-:W-:-:S07]  /*1fa0*/  MOV R76, 0xffffffff ;  /* 0xffffffff004c7802 */ /* 0x000fce0000000f00 */
[----:B0----5:R-:W-:Y:S05]  /*1fb0*/  WARPSYNC.COLLECTIVE R76, `(.L_x_3455) ;  /* 0x000000004c087348 */ /* 0x021fea0003c00000 */
[----:B------:R1:W2:Y:S02]  /*1fc0*/  SHFL.BFLY P0, R89, R91, R74, R75 ;  /* 0x0c00004a5b597389 */ /* 0x0002a4000000004b */
[----:B012--5:R-:W-:Y:S01]  /*1fd0*/  ENDCOLLECTIVE ;  /* 0x000000000000791b */ /* 0x027fe20003800000 */
.L_x_3455:
[----:B------:R-:W-:Y:S05]  /*1fe0*/  BSYNC B1 ;  /* 0x0000000000017941 */ /* 0x000fea0003800000 */
.L_x_3454:
        /* <DEDUP_REMOVED lines=9> */
.L_x_3456:
[----:B------:R-:W-:Y:S01]  /*2080*/  HFMA2.MMA R74, -RZ, RZ, 0, 1.1920928955078125e-07 ;  /* 0x00000002ff4a7435 */ /* 0x000fe200000001ff */
[----:B------:R-:W-:Y:S02]  /*2090*/  MOV R91, R77 ;  /* 0x0000004d005b7202 */ /* 0x000fe40000000f00 */
[----:B------:R-:W-:-:S08]  /*20a0*/  MOV R88, R89 ;  /* 0x0000005900587202 */ /* 0x000fd00000000f00 */
[----:B------:R-:W-:Y:S05]  /*20b0*/  WARPSYNC.COLLECTIVE R76, `(.L_x_3457) ;  /* 0x000000004c087348 */ /* 0x000fea0003c00000 */
[----:B------:R0:W1:Y:S02]  /*20c0*/  SHFL.BFLY P0, R89, R91, R74, R75 ;  /* 0x0c00004a5b597389 */ /* 0x000064000000004b */
[----:B01----:R-:W-:Y:S01]  /*20d0*/  ENDCOLLECTIVE ;  /* 0x000000000000791b */ /* 0x003fe20003800000 */
.L_x_3457:
[----:B------:R-:W-:-:S05]  /*20e0*/  FADD.FTZ R88, R88, R85 ;  /* 0x0000005558587221 */ /* 0x000fca0000010000 */
[----:B------:R-:W-:Y:S02]  /*20f0*/  MOV R91, R88 ;  /* 0x00000058005b7202 */ /* 0x000fe40000000f00 */
[----:B------:R-:W-:-:S07]  /*2100*/  MOV R90, R89 ;  /* 0x00000059005a7202 */ /* 0x000fce0000000f00 */
[----:B------:R-:W-:Y:S05]  /*2110*/  WARPSYNC.COLLECTIVE R76, `(.L_x_3458) ;  /* 0x000000004c087348 */ /* 0x000fea0003c00000 */
[----:B------:R0:W1:Y:S02]  /*2120*/  SHFL.BFLY P0, R89, R91, R74, R75 ;  /* 0x0c00004a5b597389 */ /* 0x000064000000004b */
[----:B01----:R-:W-:Y:S01]  /*2130*/  ENDCOLLECTIVE ;  /* 0x000000000000791b */ /* 0x003fe20003800000 */
.L_x_3458:
[----:B------:R-:W-:Y:S01]  /*2140*/  FADD.FTZ R90, R77, R90 ;  /* 0x0000005a4d5a7221 */ /* 0x000fe20000010000 */
[----:B------:R-:W-:-:S04]  /*2150*/  HFMA2.MMA R74, -RZ, RZ, 0, 2.384185791015625e-07 ;  /* 0x00000004ff4a7435 */ /* 0x000fc800000001ff */
[----:B------:R-:W-:Y:S02]  /*2160*/  MOV R91, R90 ;  /* 0x0000005a005b7202 */ /* 0x000fe40000000f00 */
[----:B------:R-:W-:-:S07]  /*2170*/  MOV R83, R89 ;  /* 0x0000005900537202 */ /* 0x000fce0000000f00 */
[----:B------:R-:W-:Y:S05]  /*2180*/  WARPSYNC.COLLECTIVE R76, `(.L_x_3459) ;  /* 0x000000004c087348 */ /* 0x000fea0003c00000 */
[----:B------:R0:W1:Y:S02]  /*2190*/  SHFL.BFLY P0, R89, R91, R74, R75 ;  /* 0x0c00004a5b597389 */ /* 0x000064000000004b */
[----:B01----:R-:W-:Y:S01]  /*21a0*/  ENDCOLLECTIVE ;  /* 0x000000000000791b */ /* 0x003fe20003800000 */
.L_x_3459:
[----:B------:R-:W-:-:S05]  /*21b0*/  FADD.FTZ R83, R88, R83 ;  /* 0x0000005358537221 */ /* 0x000fca0000010000 */
[----:B------:R-:W-:Y:S02]  /*21c0*/  MOV R91, R83 ;  /* 0x00000053005b7202 */ /* 0x000fe40000000f00 */
[----:B------:R-:W-:-:S07]  /*21d0*/  MOV R87, R89 ;  /* 0x0000005900577202 */ /* 0x000fce0000000f00 */
[----:B------:R-:W-:Y:S05]  /*21e0*/  WARPSYNC.COLLECTIVE R76, `(.L_x_3460) ;  /* 0x000000004c087348 */ /* 0x000fea0003c00000 */
[----:B------:R0:W1:Y:S02]  /*21f0*/  SHFL.BFLY P0, R89, R91, R74, R75 ;  /* 0x0c00004a5b597389 */ /* 0x000064000000004b */
[----:B01----:R-:W-:Y:S01]  /*2200*/  ENDCOLLECTIVE ;  /* 0x000000000000791b */ /* 0x003fe20003800000 */
.L_x_3460:
[----:B------:R-:W-:Y:S01]  /*2210*/  FADD.FTZ R87, R90, R87 ;  /* 0x000000575a577221 */ /* 0x000fe20000010000 */
[----:B------:R-:W-:-:S04]  /*2220*/  HFMA2.MMA R74, -RZ, RZ, 0, 4.76837158203125e-07 ;  /* 0x00000008ff4a7435 */ /* 0x000fc800000001ff */
[----:B------:R-:W-:Y:S02]  /*2230*/  MOV R91, R87 ;  /* 0x00000057005b7202 */ /* 0x000fe40000000f00 */
[----:B------:R-:W-:-:S07]  /*2240*/  MOV R92, R89 ;  /* 0x00000059005c7202 */ /* 0x000fce0000000f00 */
[----:B------:R-:W-:Y:S05]  /*2250*/  WARPSYNC.COLLECTIVE R76, `(.L_x_3461) ;  /* 0x000000004c087348 */ /* 0x000fea0003c00000 */
[----:B------:R0:W1:Y:S02]  /*2260*/  SHFL.BFLY P0, R89, R91, R74, R75 ;  /* 0x0c00004a5b597389 */ /* 0x000064000000004b */
[----:B01----:R-:W-:Y:S01]  /*2270*/  ENDCOLLECTIVE ;  /* 0x000000000000791b */ /* 0x003fe20003800000 */
.L_x_3461:
[----:B------:R-:W-:-:S05]  /*2280*/  FADD.FTZ R92, R83, R92 ;  /* 0x0000005c535c7221 */ /* 0x000fca0000010000 */
[----:B------:R-:W-:Y:S02]  /*2290*/  MOV R91, R92 ;  /* 0x0000005c005b7202 */ /* 0x000fe40000000f00 */
[----:B------:R-:W-:-:S07]  /*22a0*/  MOV R86, R89 ;  /* 0x0000005900567202 */ /* 0x000fce0000000f00 */
[----:B------:R-:W-:Y:S05]  /*22b0*/  WARPSYNC.COLLECTIVE R76, `(.L_x_3462) ;  /* 0x000000004c087348 */ /* 0x000fea0003c00000 */
[----:B------:R0:W1:Y:S02]  /*22c0*/  SHFL.BFLY P0, R89, R91, R74, R75 ;  /* 0x0c00004a5b597389 */ /* 0x000064000000004b */
[----:B01----:R-:W-:Y:S01]  /*22d0*/  ENDCOLLECTIVE ;  /* 0x000000000000791b */ /* 0x003fe20003800000 */
.L_x_3462:
[----:B------:R-:W-:Y:S01]  /*22e0*/  FADD.FTZ R86, R87, R86 ;  /* 0x0000005657567221 */ /* 0x000fe20000010000 */
[----:B------:R-:W-:-:S04]  /*22f0*/  HFMA2.MMA R74, -RZ, RZ, 0, 9.5367431640625e-07 ;  /* 0x00000010ff4a7435 */ /* 0x000fc800000001ff */
[----:B------:R-:W-:Y:S02]  /*2300*/  MOV R91, R86 ;  /* 0x00000056005b7202 */ /* 0x000fe40000000f00 */
[----:B------:R-:W-:-:S07]  /*2310*/  MOV R85, R89 ;  /* 0x0000005900557202 */ /* 0x000fce0000000f00 */
[----:B------:R-:W-:Y:S05]  /*2320*/  WARPSYNC.COLLECTIVE R76, `(.L_x_3463) ;  /* 0x000000004c087348 */ /* 0x000fea0003c00000 */
[----:B------:R0:W1:Y:S02]  /*2330*/  SHFL.BFLY P0, R89, R91, R74, R75 ;  /* 0x0c00004a5b597389 */ /* 0x000064000000004b */
[----:B01----:R-:W-:Y:S01]  /*2340*/  ENDCOLLECTIVE ;  /* 0x000000000000791b */ /* 0x003fe20003800000 */
.L_x_3463:
[----:B------:R-:W-:-:S05]  /*2350*/  FADD.FTZ R85, R92, R85 ;  /* 0x000000555c557221 */ /* 0x000fca0000010000 */
[----:B------:R-:W-:Y:S02]  /*2360*/  MOV R91, R85 ;  /* 0x00000055005b7202 */ /* 0x000fe40000000f00 */
[----:B------:R-:W-:-:S07]  /*2370*/  MOV R77, R89 ;  /* 0x00000059004d7202 */ /* 0x000fce0000000f00 */
[----:B------:R-:W-:Y:S05]  /*2380*/  WARPSYNC.COLLECTIVE R76, `(.L_x_3464) ;  /* 0x000000004c087348 */ /* 0x000fea0003c00000 */
[----:B------:R0:W1:Y:S02]  /*2390*/  SHFL.BFLY P0, R89, R91, R74, R75 ;  /* 0x0c00004a5b597389 */ /* 0x000064000000004b */
[----:B01----:R-:W-:Y:S01]  /*23a0*/  ENDCOLLECTIVE ;  /* 0x000000000000791b */ /* 0x003fe20003800000 */
.L_x_3464:
[----:B------:R-:W-:Y:S01]  /*23b0*/  MOV R88, R89 ;  /* 0x0000005900587202 */ /* 0x000fe20000000f00 */
[----:B------:R-:W-:Y:S06]  /*23c0*/  BRA `(.L_x_3465) ;  /* 0xffffffe400e87947 */ /* 0x000fec000383ffff */
.L_x_3466:
        /* <DEDUP_REMOVED lines=11> */
.L_x_6570:


//--------------------- .text._ZN10layer_norm13ln_bwd_kernelINS_13Kernel_traitsIf6__halfS2_S2_fjLj256ELj1ELj4ELj1ELj16ENS_18Kernel_traits_baseILj256EfS2_S2_S2_fjLj128EEEEELb0ELb1ELb1ELb1EEEvNS_9BwdParamsE --------------------------
	.section	.text._ZN10layer_norm13ln_bwd_kernelINS_13Kernel_traitsIf6__halfS2_S2_fjLj256ELj1ELj4ELj1ELj16ENS_18Kernel_traits_baseILj256EfS2_S2_S2_fjLj128EEEEELb0ELb1ELb1ELb1EEEvNS_9BwdParamsE,"ax",@progbits
	.align	128
        .global         _ZN10layer_norm13ln_bwd_kernelINS_13Kernel_traitsIf6__halfS2_S2_fjLj256ELj1ELj4ELj1ELj16ENS_18Kernel_traits_baseILj256EfS2_S2_S2_fjLj128EEEEELb0ELb1ELb1ELb1EEEvNS_9BwdParamsE
        .type           _ZN10layer_norm13ln_bwd_kernelINS_13Kernel_traitsIf6__halfS2_S2_fjLj256ELj1ELj4ELj1ELj16ENS_18Kernel_traits_baseILj256EfS2_S2_S2_fjLj128EEEEELb0ELb1ELb1ELb1EEEvNS_9BwdParamsE,@function
        .size           _ZN10layer_norm13ln_bwd_kernelINS_13Kernel_traitsIf6__halfS2_S2_fjLj256ELj1ELj4ELj1ELj16ENS_18Kernel_traits_baseILj256EfS2_S2_S2_fjLj128EEEEELb0ELb1ELb1ELb1EEEvNS_9BwdParamsE,(.L_x_6571 - _ZN10layer_norm13ln_bwd_kernelINS_13Kernel_traitsIf6__halfS2_S2_fjLj256ELj1ELj4ELj1ELj16ENS_18Kernel_traits_baseILj256EfS2_S2_S2_fjLj128EEEEELb0ELb1ELb1ELb1EEEvNS_9BwdParamsE)
        .other          _ZN10layer_norm13ln_bwd_kernelINS_13Kernel_traitsIf6__halfS2_S2_fjLj256ELj1ELj4ELj1ELj16ENS_18Kernel_traits_baseILj256EfS2_S2_S2_fjLj128EEEEELb0ELb1ELb1ELb1EEEvNS_9BwdParamsE,@"STO_CUDA_ENTRY STV_DEFAULT"
_ZN10layer_norm13ln_bwd_kernelINS_13Kernel_traitsIf6__halfS2_S2_fjLj256ELj1ELj4ELj1ELj16ENS_18Kernel_traits_baseILj256EfS2_S2_S2_fjLj128EEEEELb0ELb1ELb1ELb1EEEvNS_9BwdParamsE:
.text._ZN10layer_norm13ln_bwd_kernelINS_13Kernel_traitsIf6__halfS2_S2_fjLj256ELj1ELj4ELj1ELj16ENS_18Kernel_traits_baseILj256EfS2_S2_S2_fjLj128EEEEELb0ELb1ELb1ELb1EEEvNS_9BwdParamsE:
        /* <DEDUP_REMOVED lines=26> */
.L_x_3468:
[----:B------:R-:W-:Y:S01]  /*01a0*/  SHF.L.U32 R0, R72, 0x5, RZ ;  /* 0x0000000548007819 */ /* 0x000fe200000006ff */
[----:B------:R-:W-:Y:S01]  /*01b0*/  ULDC.64 UR6, c[0x0][0x260] ;  /* 0x0000980000067ab9 */ /* 0x000fe20000000a00 */
[----:B------:R-:W-:Y:S01]  /*01c0*/  ULDC.64 UR8, c[0x0][0x278] ;  /* 0x00009e0000087ab9 */ /* 0x000fe20000000a00 */
[----:B------:R-:W0:Y:S01]  /*01d0*/  LDC.U8 R7, c[0x0][0x2a0] ;  /* 0x0000a800ff077b82 */ /* 0x000e220000000000 */
[----:B------:R-:W-:-:S04]  /*01e0*/  LOP3.LUT R0, R0, 0x3e0, RZ, 0xc0, !PT ;  /* 0x000003e000007812 */ /* 0x000fc800078ec0ff */
[C---:B------:R-:W-:Y:S02]  /*01f0*/  IADD3 R2, P0, R0.reuse, UR6, RZ ;  /* 0x0000000600027c10 */ /* 0x040fe4000ff1e0ff */
[----:B------:R-:W-:Y:S02]  /*0200*/  IADD3 R4, P1, R0, UR8, RZ ;  /* 0x0000000800047c10 */ /* 0x000fe4000ff3e0ff */
[----:B------:R-:W-:Y:S02]  /*0210*/  IADD3.X R3, RZ, UR7, RZ, P0, !PT ;  /* 0x00000007ff037c10 */ /* 0x000fe400087fe4ff */
[----:B------:R-:W-:-:S03]  /*0220*/  IADD3.X R5, RZ, UR9, RZ, P1, !PT ;  /* 0x00000009ff057c10 */ /* 0x000fc60008ffe4ff */
        /* <DEDUP_REMOVED lines=17> */
.L_x_3498:
        /* <DEDUP_REMOVED lines=23> */
[----:B------:R-:W-:Y:S02]  /*04b0*/  MOV R75, UR15 ;  /* 0x0000000f004b7c02 */ /* 0x000fe40008000f00 */
[----:B------:R-:W-:Y:S02]  /*04c0*/  ISETP.NE.U32.AND P0, PT, R74, RZ, PT ;  /* 0x000000ff4a00720c */ /* 0x000fe40003f05070 */
[----:B------:R-:W-:Y:S02]  /*04d0*/  MOV R78, RZ ;  /* 0x000000ff004e7202 */ /* 0x000fe40000000f00 */
[----:B------:R-:W-:-:S13]  /*04e0*/  ISETP.NE.AND.EX P0, PT, R75, RZ, PT, P0 ;  /* 0x000000ff4b00720c */ /* 0x000fda0003f05300 */
[----:B------:R-:W-:Y:S05]  /*04f0*/  @!P0 BRA `(.L_x_3472) ;  /* 0x0000000400788947 */ /* 0x000fea0003800000 */
[----:B------:R0:W5:Y:S01]  /*0500*/  LDG.E.128 R8, desc[UR4][R76.64] ;  /* 0x000000044c087981 */ /* 0x000162000c1e1d00 */
[----:B------:R-:W-:Y:S05]  /*0510*/  BRA `(.L_x_3472) ;  /* 0x0000000400707947 */ /* 0x000fea0003800000 */
.L_x_3471:
[----:B------:R-:W0:Y:S01]  /*0520*/  LDC.64 R64, c[0x0][0x238] ;  /* 0x00008e00ff407b82 */ /* 0x000e220000000a00 */
[----:B------:R-:W-:Y:S01]  /*0530*/  IADD3 R87, R87, -0x1, RZ ;  /* 0xffffffff57577810 */ /* 0x000fe20007ffe0ff */
[----:B------:R-:W2:Y:S04]  /*0540*/  LDG.E R3, desc[UR4][R78.64] ;  /* 0x000000044e037981 */ /* 0x000ea8000c1e1900 */
[----:B------:R-:W-:Y:S02]  /*0550*/  IMAD R87, R87, R2, RZ ;  /* 0x0000000257577224 */ /* 0x000fe400078e02ff */
[----:B------:R-:W1:Y:S03]  /*0560*/  LDC.64 R68, c[0x0][0x2b8] ;  /* 0x0000ae00ff447b82 */ /* 0x000e660000000a00 */
[----:B------:R-:W-:-:S04]  /*0570*/  SHF.R.S32.HI R6, RZ, 0x1f, R87 ;  /* 0x0000001fff067819 */ /* 0x000fc80000011457 */
[----:B------:R-:W-:Y:S02]  /*0580*/  LEA.HI R87, R6, R87, RZ, 0x3 ;  /* 0x0000005706577211 */ /* 0x000fe400078f18ff */
[----:B------:R-:W-:-:S04]  /*0590*/  LOP3.LUT R6, R72, 0x1f, RZ, 0xc0, !PT ;  /* 0x0000001f48067812 */ /* 0x000fc800078ec0ff */
        /* <DEDUP_REMOVED lines=15> */
[----:B------:R-:W-:Y:S02]  /*0690*/  HADD2.F32 R84, -RZ, R65.H1_H1 ;  /* 0x30000041ff547230 */ /* 0x000fe40000004100 */
[--C-:B------:R-:W-:Y:S02]  /*06a0*/  HADD2.F32 R86, -RZ, R66.reuse.H0_H0 ;  /* 0x20000042ff567230 */ /* 0x100fe40000004100 */
[----:B------:R-:W-:-:S02]  /*06b0*/  HADD2.F32 R88, -RZ, R66.H1_H1 ;  /* 0x30000042ff587230 */ /* 0x000fc40000004100 */
[--C-:B------:R-:W-:Y:S02]  /*06c0*/  HADD2.F32 R90, -RZ, R67.reuse.H0_H0 ;  /* 0x20000043ff5a7230 */ /* 0x100fe40000004100 */
[----:B------:R-:W-:Y:S02]  /*06d0*/  HADD2.F32 R92, -RZ, R67.H1_H1 ;  /* 0x30000043ff5c7230 */ /* 0x000fe40000004100 */
[C---:B------:R-:W-:Y:S01]  /*06e0*/  FADD.FTZ R64, -R3.reuse, R78 ;  /* 0x0000004e03407221 */ /* 0x040fe20000010100 */
[C---:B------:R-:W-:Y:S01]  /*06f0*/  FADD.FTZ R66, -R3.reuse, R80 ;  /* 0x0000005003427221 */ /* 0x040fe20000010100 */
[C---:B------:R-:W-:Y:S01]  /*0700*/  FADD.FTZ R80, -R3.reuse, R82 ;  /* 0x0000005203507221 */ /* 0x040fe20000010100 */
[C---:B------:R-:W-:Y:S01]  /*0710*/  FADD.FTZ R82, -R3.reuse, R84 ;  /* 0x0000005403527221 */ /* 0x040fe20000010100 */
[----:B----4-:R-:W-:Y:S02]  /*0720*/  HADD2.F32 R83, -RZ, R68.H0_H0 ;  /* 0x20000044ff537230 */ /* 0x010fe40000004100 */
        /* <DEDUP_REMOVED lines=8> */
[C---:B------:R-:W-:Y:S01]  /*07b0*/  FMUL.FTZ R65, R5.reuse, R80 ;  /* 0x0000005005417220 */ /* 0x040fe20000410000 */
[----:B------:R-:W-:Y:S02]  /*07c0*/  HADD2.F32 R92, -RZ, R68.H1_H1 ;  /* 0x30000044ff5c7230 */ /* 0x000fe40000004100 */
[----:B------:R-:W-:Y:S01]  /*07d0*/  FMUL.FTZ R66, R5, R82 ;  /* 0x0000005205427220 */ /* 0x000fe20000410000 */
[----:B------:R-:W-:Y:S01]  /*07e0*/  FMUL.FTZ R80, R32, R83 ;  /* 0x0000005320507220 */ /* 0x000fe20000410000 */
[-C--:B------:R-:W-:Y:S01]  /*07f0*/  FFMA.FTZ R58, R65, R81.reuse, R58 ;  /* 0x00000051413a7223 */ /* 0x080fe2000001003a */
[----:B------:R-:W-:Y:S01]  /*0800*/  FADD.FTZ R30, R30, R81 ;  /* 0x000000511e1e7221 */ /* 0x000fe20000010000 */
[----:B------:R-:W-:Y:S01]  /*0810*/  FMUL.FTZ R82, R34, R81 ;  /* 0x0000005122527220 */ /* 0x000fe20000410000 */
[----:B0-----:R-:W-:-:S02]  /*0820*/  HADD2.F32 R77, -RZ, R71.H0_H0 ;  /* 0x20000047ff4d7230 */ /* 0x001fc40000004100 */
[-C--:B------:R-:W-:Y:S01]  /*0830*/  FFMA.FTZ R59, R66, R84.reuse, R59 ;  /* 0x00000054423b7223 */ /* 0x080fe2000001003b */
[----:B------:R-:W-:Y:S02]  /*0840*/  HADD2.F32 R76, -RZ, R71.H1_H1 ;  /* 0x30000047ff4c7230 */ /* 0x000fe40000004100 */
[----:B------:R-:W-:Y:S01]  /*0850*/  FADD.FTZ R31, R31, R84 ;  /* 0x000000541f1f7221 */ /* 0x000fe20000010000 */
[----:B------:R-:W-:Y:S01]  /*0860*/  FMUL.FTZ R81, R35, R84 ;  /* 0x0000005423517220 */ /* 0x000fe20000410000 */
[----:B------:R-:W-:Y:S01]  /*0870*/  FFMA.FTZ R56, R3, R83, R56 ;  /* 0x0000005303387223 */ /* 0x000fe20000010038 */
[----:B------:R-:W-:Y:S01]  /*0880*/  FADD.FTZ R28, R28, R83 ;  /* 0x000000531c1c7221 */ /* 0x000fe20000010000 */
[----:B------:R-:W-:Y:S01]  /*0890*/  FMUL.FTZ R71, R33, R92 ;  /* 0x0000005c21477220 */ /* 0x000fe20000410000 */
[----:B------:R-:W-:Y:S01]  /*08a0*/  FADD.FTZ R84, RZ, R80 ;  /* 0x00000050ff547221 */ /* 0x000fe20000010000 */
[----:B------:R-:W-:Y:S01]  /*08b0*/  FFMA.FTZ R83, R3, R80, RZ ;  /* 0x0000005003537223 */ /* 0x000fe200000100ff */
[----:B------:R-:W-:-:S02]  /*08c0*/  HADD2.F32 R79, -RZ, R70.H0_H0 ;  /* 0x20000046ff4f7230 */ /* 0x000fc40000004100 */
[----:B------:R-:W-:Y:S02]  /*08d0*/  HADD2.F32 R78, -RZ, R70.H1_H1 ;  /* 0x30000046ff4e7230 */ /* 0x000fe40000004100 */
[C---:B------:R-:W-:Y:S01]  /*08e0*/  FMUL.FTZ R70, R5.reuse, R85 ;  /* 0x0000005505467220 */ /* 0x040fe20000410000 */
[C---:B------:R-:W-:Y:S01]  /*08f0*/  FMUL.FTZ R67, R5.reuse, R86 ;  /* 0x0000005605437220 */ /* 0x040fe20000410000 */
        /* <DEDUP_REMOVED lines=30> */
.L_x_3472:
[----:B------:R-:W-:Y:S05]  /*0ae0*/  BSYNC B1 ;  /* 0x0000000000017941 */ /* 0x000fea0003800000 */
.L_x_3470:
        /* <DEDUP_REMOVED lines=20> */
.L_x_3510:
[----:B-----5:R-:W-:-:S13]  /*0c30*/  ISETP.GE.AND P3, PT, R4, 0x1, PT ;  /* 0x000000010400780c */ /* 0x020fda0003f66270 */
[----:B0-----:R-:W-:Y:S02]  /*0c40*/  @P3 IADD3 R77, R4, -0x1, RZ ;  /* 0xffffffff044d3810 */ /* 0x001fe40007ffe0ff */
        /* <DEDUP_REMOVED lines=21> */
[----:B------:R-:W-:Y:S01]  /*0da0*/  HADD2.F32 R4, -RZ, R8.H0_H0 ;  /* 0x20000008ff047230 */ /* 0x000fe20000004100 */
[----:B------:R-:W-:Y:S06]  /*0db0*/  BRA `(.L_x_3476) ;  /* 0x00000000001c7947 */ /* 0x000fec0003800000 */
.L_x_3475:
[----:B------:R-:W-:-:S04]  /*0dc0*/  ISETP.NE.U32.AND P0, PT, R74, RZ, PT ;  /* 0x000000ff4a00720c */ /* 0x000fc80003f05070 */
[----:B------:R-:W-:Y:S01]  /*0dd0*/  ISETP.NE.AND.EX P0, PT, R75, RZ, PT, P0 ;  /* 0x000000ff4b00720c */ /* 0x000fe20003f05300 */
[----:B------:R-:W-:-:S04]  /*0de0*/  FFMA.FTZ R75, R3, R87, R2 ;  /* 0x00000057034b7223 */ /* 0x000fc80000010002 */
[----:B------:R-:W-:-:S04]  /*0df0*/  FADD.FTZ R4, R80, -R75 ;  /* 0x8000004b50047221 */ /* 0x000fc80000010000 */
[----:B------:R-:W-:-:S04]  /*0e00*/  FMUL.FTZ R4, R5, R4 ;  /* 0x0000000405047220 */ /* 0x000fc80000410000 */
[----:B------:R-:W-:-:S05]  /*0e10*/  @P0 HADD2.F32 R75, -RZ, R8.H0_H0 ;  /* 0x20000008ff4b0230 */ /* 0x000fca0000004100 */
[----:B------:R-:W-:-:S07]  /*0e20*/  @P0 FADD.FTZ R4, R4, R75 ;  /* 0x0000004b04040221 */ /* 0x000fce0000010000 */
.L_x_3476:
[----:B------:R-:W-:Y:S05]  /*0e30*/  BSYNC B1 ;  /* 0x0000000000017941 */ /* 0x000fea0003800000 */
.L_x_3474:
        /* <DEDUP_REMOVED lines=13> */
[----:B------:R-:W-:Y:S01]  /*0f10*/  MOV R4, RZ ;  /* 0x000000ff00047202 */ /* 0x000fe20000000f00 */
[----:B------:R-:W-:Y:S06]  /*0f20*/  @!P0 BRA `(.L_x_3479) ;  /* 0x00000000001c8947 */ /* 0x000fec0003800000 */
[----:B------:R-:W-:Y:S01]  /*0f30*/  HADD2.F32 R4, -RZ, R8.H1_H1 ;  /* 0x30000008ff047230 */ /* 0x000fe20000004100 */
[----:B------:R-:W-:Y:S06]  /*0f40*/  BRA `(.L_x_3479) ;  /* 0x0000000000147947 */ /* 0x000fec0003800000 */
.L_x_3478:
[----:B------:R-:W-:Y:S01]  /*0f50*/  FFMA.FTZ R4, R64, R87, R2 ;  /* 0x0000005740047223 */ /* 0x000fe20000010002 */
[----:B------:R-:W-:-:S03]  /*0f60*/  @P0 HADD2.F32 R75, -RZ, R8.H1_H1 ;  /* 0x30000008ff4b0230 */ /* 0x000fc60000004100 */
[----:B------:R-:W-:-:S04]  /*0f70*/  FADD.FTZ R4, R71, -R4 ;  /* 0x8000000447047221 */ /* 0x000fc80000010000 */
[----:B------:R-:W-:-:S04]  /*0f80*/  FMUL.FTZ R4, R5, R4 ;  /* 0x0000000405047220 */ /* 0x000fc80000410000 */
[----:B------:R-:W-:-:S07]  /*0f90*/  @P0 FADD.FTZ R4, R4, R75 ;  /* 0x0000004b04040221 */ /* 0x000fce0000010000 */
.L_x_3479:
[----:B------:R-:W-:Y:S05]  /*0fa0*/  BSYNC B1 ;  /* 0x0000000000017941 */ /* 0x000fea0003800000 */
.L_x_3477:
        /* <DEDUP_REMOVED lines=11> */
[----:B------:R-:W-:Y:S01]  /*1060*/  HFMA2.MMA R4, -RZ, RZ, 0, 0 ;  /* 0x00000000ff047435 */ /* 0x000fe200000001ff */
[----:B------:R-:W-:Y:S10]  /*1070*/  @!P0 BRA `(.L_x_3482) ;  /* 0x00000000001c8947 */ /* 0x000ff40003800000 */
[----:B------:R-:W-:Y:S01]  /*1080*/  HADD2.F32 R4, -RZ, R9.H0_H0 ;  /* 0x20000009ff047230 */ /* 0x000fe20000004100 */
[----:B------:R-:W-:Y:S06]  /*1090*/  BRA `(.L_x_3482) ;  /* 0x0000000000147947 */ /* 0x000fec0003800000 */
.L_x_3481:
[----:B------:R-:W-:-:S04]  /*10a0*/  FFMA.FTZ R75, R65, R87, R2 ;  /* 0x00000057414b7223 */ /* 0x000fc80000010002 */
[----:B------:R-:W-:Y:S01]  /*10b0*/  FADD.FTZ R4, R82, -R75 ;  /* 0x8000004b52047221 */ /* 0x000fe20000010000 */
[----:B------:R-:W-:-:S03]  /*10c0*/  @P0 HADD2.F32 R75, -RZ, R9.H0_H0 ;  /* 0x20000009ff4b0230 */ /* 0x000fc60000004100 */
[----:B------:R-:W-:-:S04]  /*10d0*/  FMUL.FTZ R4, R5, R4 ;  /* 0x0000000405047220 */ /* 0x000fc80000410000 */
[----:B------:R-:W-:-:S07]  /*10e0*/  @P0 FADD.FTZ R4, R4, R75 ;  /* 0x0000004b04040221 */ /* 0x000fce0000010000 */
.L_x_3482:
[----:B------:R-:W-:Y:S05]  /*10f0*/  BSYNC B1 ;  /* 0x0000000000017941 */ /* 0x000fea0003800000 */
.L_x_3480:
        /* <DEDUP_REMOVED lines=11> */
[----:B------:R-:W-:Y:S01]  /*11b0*/  MOV R4, RZ ;  /* 0x000000ff00047202 */ /* 0x000fe20000000f00 */
[----:B------:R-:W-:Y:S06]  /*11c0*/  @!P0 BRA `(.L_x_3485) ;  /* 0x00000000001c8947 */ /* 0x000fec0003800000 */
[----:B------:R-:W-:Y:S01]  /*11d0*/  HADD2.F32 R4, -RZ, R9.H1_H1 ;  /* 0x30000009ff047230 */ /* 0x000fe20000004100 */
[----:B------:R-:W-:Y:S06]  /*11e0*/  BRA `(.L_x_3485) ;  /* 0x0000000000147947 */ /* 0x000fec0003800000 */
.L_x_3484:
[----:B------:R-:W-:Y:S01]  /*11f0*/  FFMA.FTZ R4, R66, R87, R2 ;  /* 0x0000005742047223 */ /* 0x000fe20000010002 */
[----:B------:R-:W-:-:S03]  /*1200*/  @P0 HADD2.F32 R75, -RZ, R9.H1_H1 ;  /* 0x30000009ff4b0230 */ /* 0x000fc60000004100 */
[----:B------:R-:W-:-:S04]  /*1210*/  FADD.FTZ R4, R81, -R4 ;  /* 0x8000000451047221 */ /* 0x000fc80000010000 */
[----:B------:R-:W-:-:S04]  /*1220*/  FMUL.FTZ R4, R5, R4 ;  /* 0x0000000405047220 */ /* 0x000fc80000410000 */
[----:B------:R-:W-:-:S07]  /*1230*/  @P0 FADD.FTZ R4, R4, R75 ;  /* 0x0000004b04040221 */ /* 0x000fce0000010000 */
.L_x_3485:
[----:B------:R-:W-:Y:S05]  /*1240*/  BSYNC B1 ;  /* 0x0000000000017941 */ /* 0x000fea0003800000 */
.L_x_3483:
        /* <DEDUP_REMOVED lines=15> */
.L_x_3487:
[----:B------:R-:W-:-:S04]  /*1340*/  FFMA.FTZ R75, R67, R87, R2 ;  /* 0x00000057434b7223 */ /* 0x000fc80000010002 */
[----:B------:R-:W-:Y:S01]  /*1350*/  FADD.FTZ R4, R84, -R75 ;  /* 0x8000004b54047221 */ /* 0x000fe20000010000 */
[----:B------:R-:W-:-:S03]  /*1360*/  @P0 HADD2.F32 R75, -RZ, R10.H0_H0 ;  /* 0x2000000aff4b0230 */ /* 0x000fc60000004100 */
[----:B------:R-:W-:-:S04]  /*1370*/  FMUL.FTZ R4, R5, R4 ;  /* 0x0000000405047220 */ /* 0x000fc80000410000 */
[----:B------:R-:W-:-:S07]  /*1380*/  @P0 FADD.FTZ R4, R4, R75 ;  /* 0x0000004b04040221 */ /* 0x000fce0000010000 */
.L_x_3488:
[----:B------:R-:W-:Y:S05]  /*1390*/  BSYNC B1 ;  /* 0x0000000000017941 */ /* 0x000fea0003800000 */
.L_x_3486:
        /* <DEDUP_REMOVED lines=15> */
.L_x_3490:
[----:B------:R-:W-:Y:S01]  /*1490*/  FFMA.FTZ R4, R68, R87, R2 ;  /* 0x0000005744047223 */ /* 0x000fe20000010002 */
[----:B------:R-:W-:-:S03]  /*14a0*/  @P0 HADD2.F32 R75, -RZ, R10.H1_H1 ;  /* 0x3000000aff4b0230 */ /* 0x000fc60000004100 */
[----:B------:R-:W-:-:S04]  /*14b0*/  FADD.FTZ R4, R83, -R4 ;  /* 0x8000000453047221 */ /* 0x000fc80000010000 */
[----:B------:R-:W-:-:S04]  /*14c0*/  FMUL.FTZ R4, R5, R4 ;  /* 0x0000000405047220 */ /* 0x000fc80000410000 */
[----:B------:R-:W-:-:S07]  /*14d0*/  @P0 FADD.FTZ R4, R4, R75 ;  /* 0x0000004b04040221 */ /* 0x000fce0000010000 */
.L_x_3491:
[----:B------:R-:W-:Y:S05]  /*14e0*/  BSYNC B1 ;  /* 0x0000000000017941 */ /* 0x000fea0003800000 */
.L_x_3489:
        /* <DEDUP_REMOVED lines=15> */
.L_x_3493:
[----:B------:R-:W-:-:S04]  /*15e0*/  FFMA.FTZ R75, R69, R87, R2 ;  /* 0x00000057454b7223 */ /* 0x000fc80000010002 */
[----:B------:R-:W-:Y:S01]  /*15f0*/  FADD.FTZ R4, R86, -R75 ;  /* 0x8000004b56047221 */ /* 0x000fe20000010000 */
[----:B------:R-:W-:-:S03]  /*1600*/  @P0 HADD2.F32 R75, -RZ, R11.H0_H0 ;  /* 0x2000000bff4b0230 */ /* 0x000fc60000004100 */
[----:B------:R-:W-:-:S04]  /*1610*/  FMUL.FTZ R4, R5, R4 ;  /* 0x0000000405047220 */ /* 0x000fc80000410000 */
[----:B------:R-:W-:-:S07]  /*1620*/  @P0 FADD.FTZ R4, R4, R75 ;  /* 0x0000004b04040221 */ /* 0x000fce0000010000 */
.L_x_3494:
[----:B------:R-:W-:Y:S05]  /*1630*/  BSYNC B1 ;  /* 0x0000000000017941 */ /* 0x000fea0003800000 */
.L_x_3492:
        /* <DEDUP_REMOVED lines=15> */
.L_x_3496:
[----:B------:R-:W-:Y:S01]  /*1730*/  FFMA.FTZ R2, R70, R87, R2 ;  /* 0x0000005746027223 */ /* 0x000fe20000010002 */
[----:B------:R-:W-:-:S03]  /*1740*/  @P0 HADD2.F32 R75, -RZ, R11.H1_H1 ;  /* 0x3000000bff4b0230 */ /* 0x000fc60000004100 */
[----:B------:R-:W-:-:S04]  /*1750*/  FADD.FTZ R2, R85, -R2 ;  /* 0x8000000255027221 */ /* 0x000fc80000010000 */
[----:B------:R-:W-:-:S04]  /*1760*/  FMUL.FTZ R78, R5, R2 ;  /* 0x00000002054e7220 */ /* 0x000fc80000410000 */
[----:B------:R-:W-:-:S07]  /*1770*/  @P0 FADD.FTZ R78, R78, R75 ;  /* 0x0000004b4e4e0221 */ /* 0x000fce0000010000 */
.L_x_3497:
[----:B------:R-:W-:Y:S05]  /*1780*/  BSYNC B1 ;  /* 0x0000000000017941 */ /* 0x000fea0003800000 */
.L_x_3495:
[----:B------:R-:W0:Y:S08]  /*1790*/  @P3 LDC R5, c[0x0][0x29c] ;  /* 0x0000a700ff053b82 */ /* 0x000e300000000800 */
[----:B------:R-:W1:Y:S08]  /*17a0*/  @P2 LDC.64 R76, c[0x0][0x308] ;  /* 0x0000c200ff4c2b82 */ /* 0x000e700000000a00 */
[----:B------:R-:W2:Y:S01]  /*17b0*/  @P3 LDC.64 R74, c[0x0][0x2f8] ;  /* 0x0000be00ff4a3b82 */ /* 0x000ea20000000a00 */
[----:B0-----:R-:W-:Y:S01]  /*17c0*/  @P3 FMUL.FTZ R2, R78, R5 ;  /* 0x000000054e023220 */ /* 0x001fe20000410000 */
[----:B------:R-:W-:-:S06]  /*17d0*/  @P2 F2FP.F16.F32.PACK_AB R78, RZ, R78 ;  /* 0x0000004eff4e223e */ /* 0x000fcc00000000ff */
[----:B------:R-:W0:Y:S01]  /*17e0*/  LDC.64 R4, c[0x0][0x210] ;  /* 0x00008400ff047b82 */ /* 0x000e220000000a00 */
        /* <DEDUP_REMOVED lines=9> */
[----:B------:R1:W-:Y:S01]  /*1880*/  @P3 STG.E.128 desc[UR4][R74.64], R52 ;  /* 0x000000344a003986 */ /* 0x0003e2000c101d04 */
[----:B0-----:R-:W-:-:S04]  /*1890*/  LEA R73, R4, R73, 0x2 ;  /* 0x0000004904497211 */ /* 0x001fc800078e10ff */
[----:B------:R-:W-:-:S13]  /*18a0*/  ISETP.GE.AND P0, PT, R73, R5, PT ;  /* 0x000000054900720c */ /* 0x000fda0003f06270 */
[----:B-1----:R-:W-:Y:S05]  /*18b0*/  @!P0 BRA `(.L_x_3498) ;  /* 0xffffffe800a08947 */ /* 0x002fea000383ffff */
.L_x_3469:
[----:B------:R-:W-:Y:S05]  /*18c0*/  BSYNC B0 ;  /* 0x0000000000007941 */ /* 0x000fea0003800000 */
.L_x_3467:
        /* <DEDUP_REMOVED lines=88> */
.L_x_3473:
[----:B------:R-:W-:Y:S01]  /*1e50*/  HFMA2.MMA R79, -RZ, RZ, 0, 5.9604644775390625e-08 ;  /* 0x00000001ff4f7435 */ /* 0x000fe200000001ff */
[----:B------:R-:W-:Y:S01]  /*1e60*/  BSSY B1, `(.L_x_3499) ;  /* 0x0000006000017945 */ /* 0x000fe20003800000 */
[----:B0-----:R-:W-:Y:S02]  /*1e70*/  MOV R77, 0x1f ;  /* 0x0000001f004d7802 */ /* 0x001fe40000000f00 */
[----:B------:R-:W-:-:S07]  /*1e80*/  MOV R76, 0xffffffff ;  /* 0xffffffff004c7802 */ /* 0x000fce0000000f00 */
[----:B-----5:R-:W-:Y:S05]  /*1e90*/  WARPSYNC.COLLECTIVE R76, `(.L_x_3500) ;  /* 0x000000004c087348 */ /* 0x020fea0003c00000 */
[----:B------:R0:W1:Y:S02]  /*1ea0*/  SHFL.BFLY P0, R90, R88, R79, R77 ;  /* 0x0c00004f585a7389 */ /* 0x000064000000004d */
[----:B01---5:R-:W-:Y:S01]  /*1eb0*/  ENDCOLLECTIVE ;  /* 0x000000000000791b */ /* 0x023fe20003800000 */
.L_x_3500:
[----:B------:R-:W-:Y:S05]  /*1ec0*/  BSYNC B1 ;  /* 0x0000000000017941 */ /* 0x000fea0003800000 */
.L_x_3499:
        /* <DEDUP_REMOVED lines=8> */
.L_x_3501:
[----:B------:R-:W-:Y:S01]  /*1f50*/  HFMA2.MMA R79, -RZ, RZ, 0, 1.1920928955078125e-07 ;  /* 0x00000002ff4f7435 */ /* 0x000fe200000001ff */
[----:B------:R-:W-:Y:S02]  /*1f60*/  MOV R88, R89 ;  /* 0x0000005900587202 */ /* 0x000fe40000000f00 */
[----:B------:R-:W-:-:S08]  /*1f70*/  MOV R87, R90 ;  /* 0x0000005a00577202 */ /* 0x000fd00000000f00 */
[----:B------:R-:W-:Y:S05]  /*1f80*/  WARPSYNC.COLLECTIVE R76, `(.L_x_3502) ;  /* 0x000000004c087348 */ /* 0x000fea0003c00000 */
[----:B------:R0:W1:Y:S02]  /*1f90*/  SHFL.BFLY P0, R90, R88, R79, R77 ;  /* 0x0c00004f585a7389 */ /* 0x000064000000004d */
[----:B01----:R-:W-:Y:S01]  /*1fa0*/  ENDCOLLECTIVE ;  /* 0x000000000000791b */ /* 0x003fe20003800000 */
.L_x_3502:
[----:B------:R-:W-:-:S05]  /*1fb0*/  FADD.FTZ R91, R87, R78 ;  /* 0x0000004e575b7221 */ /* 0x000fca0000010000 */
[----:B------:R-:W-:Y:S01]  /*1fc0*/  MOV R88, R91 ;  /* 0x0000005b00587202 */ /* 0x000fe20000000f00 */
[----:B------:R-:W-:-:S07]  /*1fd0*/  FADD.FTZ R93, R89, R90 ;  /* 0x0000005a595d7221 */ /* 0x000fce0000010000 */
[----:B------:R-:W-:Y:S05]  /*1fe0*/  WARPSYNC.COLLECTIVE R76, `(.L_x_3503) ;  /* 0x000000004c087348 */ /* 0x000fea0003c00000 */
[----:B------:R0:W1:Y:S02]  /*1ff0*/  SHFL.BFLY P0, R90, R88, R79, R77 ;  /* 0x0c00004f585a7389 */ /* 0x000064000000004d */
[----:B01----:R-:W-:Y:S01]  /*2000*/  ENDCOLLECTIVE ;  /* 0x000000000000791b */ /* 0x003fe20003800000 */
.L_x_3503:
[----:B------:R-:W-:Y:S01]  /*2010*/  HFMA2.MMA R79, -RZ, RZ, 0, 2.384185791015625e-07 ;  /* 0x00000004ff4f7435 */ /* 0x000fe200000001ff */
[----:B------:R-:W-:Y:S02]  /*2020*/  MOV R88, R93 ;  /* 0x0000005d00587202 */ /* 0x000fe40000000f00 */
[----:B------:R-:W-:-:S08]  /*2030*/  MOV R92, R90 ;  /* 0x0000005a005c7202 */ /* 0x000fd00000000f00 */
[----:B------:R-:W-:Y:S05]  /*2040*/  WARPSYNC.COLLECTIVE R76, `(.L_x_3504) ;  /* 0x000000004c087348 */ /* 0x000fea0003c00000 */
[----:B------:R0:W1:Y:S02]  /*2050*/  SHFL.BFLY P0, R90, R88, R79, R77 ;  /* 0x0c00004f585a7389 */ /* 0x000064000000004d */
[----:B01----:R-:W-:Y:S01]  /*2060*/  ENDCOLLECTIVE ;  /* 0x000000000000791b */ /* 0x003fe20003800000 */
.L_x_3504:
[----:B------:R-:W-:-:S05]  /*2070*/  FADD.FTZ R92, R91, R92 ;  /* 0x0000005c5b5c7221 */ /* 0x000fca0000010000 */
[----:B------:R-:W-:Y:S01]  /*2080*/  MOV R88, R92 ;  /* 0x0000005c00587202 */ /* 0x000fe20000000f00 */
[----:B------:R-:W-:-:S07]  /*2090*/  FADD.FTZ R93, R93, R90 ;  /* 0x0000005a5d5d7221 */ /* 0x000fce0000010000 */
[----:B------:R-:W-:Y:S05]  /*20a0*/  WARPSYNC.COLLECTIVE R76, `(.L_x_3505) ;  /* 0x000000004c087348 */ /* 0x000fea0003c00000 */
[----:B------:R0:W1:Y:S02]  /*20b0*/  SHFL.BFLY P0, R90, R88, R79, R77 ;  /* 0x0c00004f585a7389 */ /* 0x000064000000004d */
[----:B01----:R-:W-:Y:S01]  /*20c0*/  ENDCOLLECTIVE ;  /* 0x000000000000791b */ /* 0x003fe20003800000 */
.L_x_3505:
[----:B------:R-:W-:Y:S01]  /*20d0*/  HFMA2.MMA R79, -RZ, RZ, 0, 4.76837158203125e-07 ;  /* 0x00000008ff4f7435 */ /* 0x000fe200000001ff */
[----:B------:R-:W-:Y:S02]  /*20e0*/  MOV R88, R93 ;  /* 0x0000005d00587202 */ /* 0x000fe40000000f00 */
[----:B------:R-:W-:-:S08]  /*20f0*/  MOV R87, R90 ;  /* 0x0000005a00577202 */ /* 0x000fd00000000f00 */
[----:B------:R-:W-:Y:S05]  /*2100*/  WARPSYNC.COLLECTIVE R76, `(.L_x_3506) ;  /* 0x000000004c087348 */ /* 0x000fea0003c00000 */
[----:B------:R0:W1:Y:S02]  /*2110*/  SHFL.BFLY P0, R90, R88, R79, R77 ;  /* 0x0c00004f585a7389 */ /* 0x000064000000004d */
[----:B01----:R-:W-:Y:S01]  /*2120*/  ENDCOLLECTIVE ;  /* 0x000000000000791b */ /* 0x003fe20003800000 */
.L_x_3506:
[----:B------:R-:W-:-:S05]  /*2130*/  FADD.FTZ R87, R92, R87 ;  /* 0x000000575c577221 */ /* 0x000fca0000010000 */
[----:B------:R-:W-:Y:S01]  /*2140*/  MOV R88, R87 ;  /* 0x0000005700587202 */ /* 0x000fe20000000f00 */
[----:B------:R-:W-:-:S07]  /*2150*/  FADD.FTZ R78, R93, R90 ;  /* 0x0000005a5d4e7221 */ /* 0x000fce0000010000 */
[----:B------:R-:W-:Y:S05]  /*2160*/  WARPSYNC.COLLECTIVE R76, `(.L_x_3507) ;  /* 0x000000004c087348 */ /* 0x000fea0003c00000 */
[----:B------:R0:W1:Y:S02]  /*2170*/  SHFL.BFLY P0, R90, R88, R79, R77 ;  /* 0x0c00004f585a7389 */ /* 0x000064000000004d */
[----:B01----:R-:W-:Y:S01]  /*2180*/  ENDCOLLECTIVE ;  /* 0x000000000000791b */ /* 0x003fe20003800000 */
.L_x_3507:
[----:B------:R-:W-:Y:S01]  /*2190*/  HFMA2.MMA R79, -RZ, RZ, 0, 9.5367431640625e-07 ;  /* 0x00000010ff4f7435 */ /* 0x000fe200000001ff */
[----:B------:R-:W-:Y:S02]  /*21a0*/  MOV R88, R78 ;  /* 0x0000004e00587202 */ /* 0x000fe40000000f00 */
[----:B------:R-:W-:-:S08]  /*21b0*/  MOV R92, R90 ;  /* 0x0000005a005c7202 */ /* 0x000fd00000000f00 */
[----:B------:R-:W-:Y:S05]  /*21c0*/  WARPSYNC.COLLECTIVE R76, `(.L_x_3508) ;  /* 0x000000004c087348 */ /* 0x000fea0003c00000 */
[----:B------:R0:W1:Y:S02]  /*21d0*/  SHFL.BFLY P0, R90, R88, R79, R77 ;  /* 0x0c00004f585a7389 */ /* 0x000064000000004d */
[----:B01----:R-:W-:Y:S01]  /*21e0*/  ENDCOLLECTIVE ;  /* 0x000000000000791b */ /* 0x003fe20003800000 */
.L_x_3508:
[----:B------:R-:W-:-:S05]  /*21f0*/  FADD.FTZ R87, R87, R92 ;  /* 0x0000005c57577221 */ /* 0x000fca0000010000 */
[----:B------:R-:W-:Y:S02]  /*2200*/  MOV R88, R87 ;  /* 0x0000005700587202 */ /* 0x000fe40000000f00 */
[----:B------:R-:W-:-:S07]  /*2210*/  MOV R89, R90 ;  /* 0x0000005a00597202 */ /* 0x000fce0000000f00 */
[----:B------:R-:W-:Y:S05]  /*2220*/  WARPSYNC.COLLECTIVE R76, `(.L_x_3509) ;  /* 0x000000004c087348 */ /* 0x000fea0003c00000 */
[----:B------:R0:W1:Y:S02]  /*2230*/  SHFL.BFLY P0, R90, R88, R79, R77 ;  /* 0x0c00004f585a7389 */ /* 0x000064000000004d */
[----:B01----:R-:W-:Y:S01]  /*2240*/  ENDCOLLECTIVE ;  /* 0x000000000000791b */ /* 0x003fe20003800000 */
.L_x_3509:
[----:B------:R-:W-:Y:S05]  /*2250*/  BRA `(.L_x_3510) ;  /* 0xffffffe800747947 */ /* 0x000fea000383ffff */
.L_x_3511:
        /* <DEDUP_REMOVED lines=10> */
.L_x_6571:


//--------------------- .text._ZN10layer_norm13ln_bwd_kernelINS_13Kernel_traitsIf6__halfS2_S2_fjLj256ELj1ELj4ELj1ELj16ENS_18Kernel_traits_baseILj256EfS2_S2_S2_fjLj128EEEEELb1ELb0ELb0ELb0EEEvNS_9BwdParamsE --------------------------
	.section	.text._ZN10layer_norm13ln_bwd_kernelINS_13Kernel_traitsIf6__halfS2_S2_fjLj256ELj1ELj4ELj1ELj16ENS_18Kernel_traits_baseILj256EfS2_S2_S2_fjLj128EEEEELb1ELb0ELb0ELb0EEEvNS_9BwdParamsE,"ax",@progbits
	.align	128
        .global         _ZN10layer_norm13ln_bwd_kernelINS_13Kernel_traitsIf6__halfS2_S2_fjLj256ELj1ELj4ELj1ELj16ENS_18Kernel_traits_baseILj256EfS2_S2_S2_fjLj128EEEEELb1ELb0ELb0ELb0EEEvNS_9BwdParamsE
        .type           _ZN10layer_norm13ln_bwd_kernelINS_13Kernel_traitsIf6__halfS2_S2_fjLj256ELj1ELj4ELj1ELj16ENS_18Kernel_traits_baseILj256EfS2_S2_S2_fjLj128EEEEELb1ELb0ELb0ELb0EEEvNS_9BwdParamsE,@function
        .size           _ZN10layer_norm13ln_bwd_kernelINS_13Kernel_traitsIf6__halfS2_S2_fjLj256ELj1ELj4ELj1ELj16ENS_18Kernel_traits_baseILj256EfS2_S2_S2_fjLj128EEEEELb1ELb0ELb0ELb0EEEvNS_9BwdParamsE,(.L_x_6572 - _ZN10layer_norm13ln_bwd_kernelINS_13Kernel_traitsIf6__halfS2_S2_fjLj256ELj1ELj4ELj1ELj16ENS_18Kernel_traits_baseILj256EfS2_S2_S2_fjLj128EEEEELb1ELb0ELb0ELb0EEEvNS_9BwdParamsE)
        .other          _ZN10layer_norm13ln_bwd_kernelINS_13Kernel_traitsIf6__halfS2_S2_fjLj256ELj1ELj4ELj1ELj16ENS_18Kernel_traits_baseILj256EfS2_S2_S2_fjLj128EEEEELb1ELb0ELb0ELb0EEEvNS_9BwdParamsE,@"STO_CUDA_ENTRY STV_DEFAULT"
_ZN10layer_norm13ln_bwd_kernelINS_13Kernel_traitsIf6__halfS2_S2_fjLj256ELj1ELj4ELj1ELj16ENS_18Kernel_traits_baseILj256EfS2_S2_S2_fjLj128EEEEELb1ELb0ELb0ELb0EEEvNS_9BwdParamsE:
.text._ZN10layer_norm13ln_bwd_kernelINS_13Kernel_traitsIf6__halfS2_S2_fjLj256ELj1ELj4ELj1ELj16ENS_18Kernel_traits_baseILj256EfS2_S2_S2_fjLj128EEEEELb1ELb0ELb0ELb0EEEvNS_9BwdParamsE:
        /* <DEDUP_REMOVED lines=41> */
.L_x_3519:
        /* <DEDUP_REMOVED lines=13> */
[----:B------:R-:W-:-:S04]  /*0360*/  LEA.HI R47, R47, R46, RZ, 0x3 ;  /* 0x0000002e2f2f7211 */ /* 0x000fc800078f18ff */
[----:B------:R-:W-:Y:S01]  /*0370*/  LEA.HI.SX32 R58, R47, R2, 0x1d ;  /* 0x000000022f3a7211 */ /* 0x000fe200078feaff */
[----:B--2---:R-:W-:Y:S01]  /*0380*/  @P0 HADD2.F32 R72, -RZ, R56.H0_H0 ;  /* 0x20000038ff480230 */ /* 0x004fe20000004100 */
        /* <DEDUP_REMOVED lines=21> */
[----:B--2---:R-:W-:Y:S02]  /*04e0*/  HADD2.F32 R51, -RZ, R9.H0_H0 ;  /* 0x20000009ff337230 */ /* 0x004fe40000004100 */
[--C-:B------:R-:W-:Y:S02]  /*04f0*/  HADD2.F32 R59, -RZ, R11.reuse.H0_H0 ;  /* 0x2000000bff3b7230 */ /* 0x100fe40000004100 */
[----:B------:R-:W-:Y:S02]  /*0500*/  HADD2.F32 R53, -RZ, R10.H0_H0 ;  /* 0x2000000aff357230 */ /* 0x000fe40000004100 */
[----:B------:R-:W-:Y:S02]  /*0510*/  HADD2.F32 R11, -RZ, R11.H1_H1 ;  /* 0x3000000bff0b7230 */ /* 0x000fe40000004100 */
[----:B------:R-:W-:-:S02]  /*0520*/  HADD2.F32 R49, -RZ, R8.H1_H1 ;  /* 0x30000008ff317230 */ /* 0x000fc40000004100 */
[----:B------:R-:W-:Y:S02]  /*0530*/  HADD2.F32 R9, -RZ, R9.H1_H1 ;  /* 0x30000009ff097230 */ /* 0x000fe40000004100 */
[----:B0-----:R-:W-:Y:S01]  /*0540*/  HADD2.F32 R45, -RZ, R8.H0_H0 ;  /* 0x20000008ff2d7230 */ /* 0x001fe20000004100 */
[----:B----4-:R-:W-:Y:S01]  /*0550*/  FSEL R0, R0, RZ, !P1 ;  /* 0x000000ff00007208 */ /* 0x010fe20004800000 */
[----:B------:R-:W-:-:S04]  /*0560*/  HADD2.F32 R57, -RZ, R10.H1_H1 ;  /* 0x3000000aff397230 */ /* 0x000fc80000004100 */
[C---:B------:R-:W-:Y:S01]  /*0570*/  FADD.FTZ R44, -R0.reuse, R51 ;  /* 0x00000033002c7221 */ /* 0x040fe20000010100 */
[C---:B------:R-:W-:Y:S01]  /*0580*/  FADD.FTZ R50, -R0.reuse, R53 ;  /* 0x0000003500327221 */ /* 0x040fe20000010100 */
[C---:B------:R-:W-:Y:S01]  /*0590*/  FADD.FTZ R62, -R0.reuse, R11 ;  /* 0x0000000b003e7221 */ /* 0x040fe20000010100 */
[C---:B------:R-:W-:Y:S01]  /*05a0*/  FADD.FTZ R10, -R0.reuse, R49 ;  /* 0x00000031000a7221 */ /* 0x040fe20000010100 */
[----:B------:R-:W-:Y:S02]  /*05b0*/  HADD2.F32 R11, -RZ, R5.H0_H0 ;  /* 0x20000005ff0b7230 */ /* 0x000fe40000004100 */
[----:B-1----:R-:W-:Y:S01]  /*05c0*/  FADD.FTZ R46, -R0, R9 ;  /* 0x00000009002e7221 */ /* 0x002fe20000010100 */
[--C-:B------:R-:W-:Y:S02]  /*05d0*/  HADD2.F32 R53, -RZ, R7.reuse.H0_H0 ;  /* 0x20000007ff357230 */ /* 0x100fe40000004100 */
[----:B------:R-:W-:Y:S02]  /*05e0*/  HADD2.F32 R64, -RZ, R7.H1_H1 ;  /* 0x30000007ff407230 */ /* 0x000fe40000004100 */
[----:B-----5:R-:W-:Y:S01]  /*05f0*/  FMUL.FTZ R7, R77, R44 ;  /* 0x0000002c4d077220 */ /* 0x020fe20000410000 */
[----:B------:R-:W-:-:S02]  /*0600*/  HADD2.F32 R9, -RZ, R4.H0_H0 ;  /* 0x20000004ff097230 */ /* 0x000fc40000004100 */
[----:B------:R-:W-:Y:S01]  /*0610*/  FADD.FTZ R8, -R0, R45 ;  /* 0x0000002d00087221 */ /* 0x000fe20000010100 */
[----:B------:R-:W-:Y:S02]  /*0620*/  HADD2.F32 R48, -RZ, R5.H1_H1 ;  /* 0x30000005ff307230 */ /* 0x000fe40000004100 */
[----:B------:R-:W-:Y:S01]  /*0630*/  FMUL.FTZ R5, R77, R10 ;  /* 0x0000000a4d057220 */ /* 0x000fe20000410000 */
[----:B------:R-:W-:Y:S02]  /*0640*/  HADD2.F32 R4, -RZ, R4.H1_H1 ;  /* 0x30000004ff047230 */ /* 0x000fe40000004100 */
[----:B------:R-:W-:Y:S01]  /*0650*/  FADD.FTZ R30, R30, R11 ;  /* 0x0000000b1e1e7221 */ /* 0x000fe20000010000 */
[--C-:B------:R-:W-:Y:S02]  /*0660*/  HADD2.F32 R45, -RZ, R6.reuse.H0_H0 ;  /* 0x20000006ff2d7230 */ /* 0x100fe40000004100 */
[-C--:B------:R-:W-:Y:S01]  /*0670*/  FFMA.FTZ R18, R7, R11.reuse, R18 ;  /* 0x0000000b07127223 */ /* 0x080fe20000010012 */
[----:B------:R-:W-:Y:S01]  /*0680*/  FMUL.FTZ R10, R38, R11 ;  /* 0x0000000b260a7220 */ /* 0x000fe20000410000 */
[C---:B------:R-:W-:Y:S01]  /*0690*/  FADD.FTZ R52, -R0.reuse, R57 ;  /* 0x0000003900347221 */ /* 0x040fe20000010100 */
[----:B------:R-:W-:Y:S01]  /*06a0*/  FADD.FTZ R60, -R0, R59 ;  /* 0x0000003b003c7221 */ /* 0x000fe20000010100 */
[----:B------:R-:W-:-:S02]  /*06b0*/  HADD2.F32 R56, -RZ, R6.H1_H1 ;  /* 0x30000006ff387230 */ /* 0x000fc40000004100 */
        /* <DEDUP_REMOVED lines=35> */
[----:B------:R-:W-:Y:S01]  /*08f0*/  SHF.R.U32.HI R46, RZ, 0x18, R55 ;  /* 0x00000018ff2e7819 */ /* 0x000fe20000011637 */
        /* <DEDUP_REMOVED lines=12> */
[----:B------:R-:W-:Y:S02]  /*09c0*/  SHF.R.U32.HI R66, RZ, 0x10, R55 ;  /* 0x00000010ff427819 */ /* 0x000fe40000011637 */
[----:B------:R-:W-:-:S07]  /*09d0*/  PRMT R4, R46, 0x7610, R4 ;  /* 0x000076102e047816 */ /* 0x000fce0000000004 */
.L_x_3515:
[----:B------:R-:W-:Y:S05]  /*09e0*/  BSYNC B1 ;  /* 0x0000000000017941 */ /* 0x000fea0003800000 */
.L_x_3514:
        /* <DEDUP_REMOVED lines=20> */
.L_x_3531:
        /* <DEDUP_REMOVED lines=19> */
[-C--:B------:R-:W-:Y:S01]  /*0c60*/  FFMA.FTZ R69, R9, R68.reuse, R56 ;  /* 0x0000004409457223 */ /* 0x080fe20000010038 */
[----:B------:R-:W-:Y:S01]  /*0c70*/  FADD.FTZ R46, R53, -R46 ;  /* 0x8000002e352e7221 */ /* 0x000fe20000010000 */
[----:B------:R-:W-:Y:S01]  /*0c80*/  FFMA.FTZ R47, R49, R68, R56 ;  /* 0x00000044312f7223 */ /* 0x000fe20000010038 */
[----:B------:R-:W-:Y:S01]  /*0c90*/  FADD.FTZ R44, R6, -R45 ;  /* 0x8000002d062c7221 */ /* 0x000fe20000010000 */
[----:B------:R-:W-:Y:S01]  /*0ca0*/  FADD.FTZ R70, R8, -R57 ;  /* 0x8000003908467221 */ /* 0x000fe20000010000 */
[----:B------:R-:W-:Y:S01]  /*0cb0*/  FADD.FTZ R76, R10, -R59 ;  /* 0x8000003b0a4c7221 */ /* 0x000fe20000010000 */
[----:B------:R-:W-:Y:S01]  /*0cc0*/  FADD.FTZ R45, R48, -R69 ;  /* 0x80000045302d7221 */ /* 0x000fe20000010000 */
[----:B-----5:R-:W-:Y:S01]  /*0cd0*/  FMUL.FTZ R59, R77, R46 ;  /* 0x0000002e4d3b7220 */ /* 0x020fe20000410000 */
[----:B------:R-:W-:Y:S01]  /*0ce0*/  FADD.FTZ R74, R52, -R47 ;  /* 0x8000002f344a7221 */ /* 0x000fe20000010000 */
[----:B------:R-:W-:-:S02]  /*0cf0*/  @P2 HADD2.F32 R46, -RZ, R12.H1_H1 ;  /* 0x3000000cff2e2230 */ /* 0x000fc40000004100 */
[C---:B------:R-:W-:Y:S01]  /*0d00*/  FMUL.FTZ R47, R77.reuse, R70 ;  /* 0x000000464d2f7220 */ /* 0x040fe20000410000 */
[C---:B------:R-:W-:Y:S01]  /*0d10*/  FMUL.FTZ R75, R77.reuse, R76 ;  /* 0x0000004c4d4b7220 */ /* 0x040fe20000410000 */
[C---:B------:R-:W-:Y:S01]  /*0d20*/  FMUL.FTZ R76, R77.reuse, R45 ;  /* 0x0000002d4d4c7220 */ /* 0x040fe20000410000 */
[----:B------:R-:W-:Y:S02]  /*0d30*/  @P2 HADD2.F32 R45, -RZ, R12.H0_H0 ;  /* 0x2000000cff2d2230 */ /* 0x000fe40000004100 */
[----:B------:R-:W-:Y:S01]  /*0d40*/  FMUL.FTZ R44, R77, R44 ;  /* 0x0000002c4d2c7220 */ /* 0x000fe20000410000 */
[-C--:B------:R-:W-:Y:S01]  /*0d50*/  FFMA.FTZ R71, R11, R68.reuse, R56 ;  /* 0x000000440b477223 */ /* 0x080fe20000010038 */
[----:B------:R-:W-:Y:S01]  /*0d60*/  @P2 FADD.FTZ R47, R47, R46 ;  /* 0x0000002e2f2f2221 */ /* 0x000fe20000010000 */
[--C-:B------:R-:W-:Y:S02]  /*0d70*/  @P2 HADD2.F32 R46, -RZ, R13.reuse.H0_H0 ;  /* 0x2000000dff2e2230 */ /* 0x100fe40000004100 */
[----:B------:R-:W-:Y:S01]  /*0d80*/  FFMA.FTZ R56, R60, R68, R56 ;  /* 0x000000443c387223 */ /* 0x000fe20000010038 */
[----:B------:R-:W-:Y:S01]  /*0d90*/  @P2 FADD.FTZ R44, R44, R45 ;  /* 0x0000002d2c2c2221 */ /* 0x000fe20000010000 */
[----:B------:R-:W-:Y:S01]  /*0da0*/  ISETP.NE.U32.AND P1, PT, RZ, UR16, PT ;  /* 0x00000010ff007c0c */ /* 0x000fe2000bf25070 */
[----:B------:R-:W-:Y:S01]  /*0db0*/  FADD.FTZ R68, R50, -R71 ;  /* 0x8000004732447221 */ /* 0x000fe20000010000 */
[----:B------:R-:W-:-:S02]  /*0dc0*/  @P2 HADD2.F32 R45, -RZ, R13.H1_H1 ;  /* 0x3000000dff2d2230 */ /* 0x000fc40000004100 */
[----:B------:R-:W-:Y:S01]  /*0dd0*/  @P2 FADD.FTZ R75, R75, R46 ;  /* 0x0000002e4b4b2221 */ /* 0x000fe20000010000 */
[----:B------:R-:W-:Y:S01]  /*0de0*/  ISETP.NE.AND.EX P1, PT, RZ, UR17, PT, P1 ;  /* 0x00000011ff007c0c */ /* 0x000fe2000bf25310 */
[--C-:B------:R-:W-:Y:S02]  /*0df0*/  @P2 HADD2.F32 R46, -RZ, R14.reuse.H0_H0 ;  /* 0x2000000eff2e2230 */ /* 0x100fe40000004100 */
[----:B------:R-:W-:Y:S01]  /*0e00*/  FADD.FTZ R56, R61, -R56 ;  /* 0x800000383d387221 */ /* 0x000fe20000010000 */
[C---:B------:R-:W-:Y:S01]  /*0e10*/  FMUL.FTZ R73, R77.reuse, R68 ;  /* 0x000000444d497220 */ /* 0x040fe20000410000 */
[----:B------:R-:W-:Y:S01]  /*0e20*/  @P2 FADD.FTZ R76, R76, R45 ;  /* 0x0000002d4c4c2221 */ /* 0x000fe20000010000 */
[----:B------:R-:W-:Y:S02]  /*0e30*/  @P2 HADD2.F32 R45, -RZ, R14.H1_H1 ;  /* 0x3000000eff2d2230 */ /* 0x000fe40000004100 */
[C---:B------:R-:W-:Y:S01]  /*0e40*/  FMUL.FTZ R74, R77.reuse, R74 ;  /* 0x0000004a4d4a7220 */ /* 0x040fe20000410000 */
[----:B------:R-:W-:Y:S01]  /*0e50*/  FMUL.FTZ R77, R77, R56 ;  /* 0x000000384d4d7220 */ /* 0x000fe20000410000 */
[----:B------:R-:W-:Y:S01]  /*0e60*/  @P2 FADD.FTZ R73, R73, R46 ;  /* 0x0000002e49492221 */ /* 0x000fe20000010000 */
[----:B------:R-:W-:-:S02]  /*0e70*/  @P2 HADD2.F32 R46, -RZ, R15.H0_H0 ;  /* 0x2000000fff2e2230 */ /* 0x000fc40000004100 */
[----:B------:R-:W-:Y:S01]  /*0e80*/  @P2 FADD.FTZ R74, R74, R45 ;  /* 0x0000002d4a4a2221 */ /* 0x000fe20000010000 */
[----:B------:R-:W-:Y:S01]  /*0e90*/  @P2 HADD2.F32 R56, -RZ, R15.H1_H1 ;  /* 0x3000000fff382230 */ /* 0x000fe20000004100 */
[----:B------:R-:W-:Y:S01]  /*0ea0*/  @P1 F2FP.F16.F32.PACK_AB R45, RZ, R73 ;  /* 0x00000049ff2d123e */ /* 0x000fe200000000ff */
[----:B------:R-:W-:Y:S02]  /*0eb0*/  @P2 FADD.FTZ R59, R59, R46 ;  /* 0x0000002e3b3b2221 */ /* 0x000fe40000010000 */
[----:B------:R-:W-:Y:S01]  /*0ec0*/  @P1 F2FP.F16.F32.PACK_AB R68, RZ, R74 ;  /* 0x0000004aff44123e */ /* 0x000fe200000000ff */
[----:B------:R-:W-:Y:S01]  /*0ed0*/  @P2 FADD.FTZ R77, R77, R56 ;  /* 0x000000384d4d2221 */ /* 0x000fe20000010000 */
[----:B------:R-:W-:Y:S01]  /*0ee0*/  ISETP.NE.U32.AND P2, PT, RZ, UR16, PT ;  /* 0x00000010ff007c0c */ /* 0x000fe2000bf45070 */
[-C--:B------:R-:W-:Y:S01]  /*0ef0*/  FMUL.FTZ R74, R74, R72.reuse ;  /* 0x000000484a4a7220 */ /* 0x080fe20000410000 */
[-C--:B------:R-:W-:Y:S01]  /*0f00*/  FMUL.FTZ R73, R73, R72.reuse ;  /* 0x0000004849497220 */ /* 0x080fe20000410000 */
[----:B------:R-:W-:Y:S01]  /*0f10*/  @P1 F2FP.F16.F32.PACK_AB R57, RZ, R59 ;  /* 0x0000003bff39123e */ /* 0x000fe200000000ff */
[-C--:B------:R-:W-:Y:S01]  /*0f20*/  FMUL.FTZ R59, R59, R72.reuse ;  /* 0x000000483b3b7220 */ /* 0x080fe20000410000 */
[----:B------:R-:W-:Y:S01]  /*0f30*/  ISETP.NE.AND.EX P2, PT, RZ, UR17, PT, P2 ;  /* 0x00000011ff007c0c */ /* 0x000fe2000bf45320 */
[----:B------:R-:W-:Y:S01]  /*0f40*/  FMUL.FTZ R74, R74, UR15 ;  /* 0x0000000f4a4a7c20 */ /* 0x000fe20008410000 */
[----:B------:R-:W-:Y:S01]  /*0f50*/  @P1 F2FP.F16.F32.PACK_AB R46, RZ, R75 ;  /* 0x0000004bff2e123e */ /* 0x000fe200000000ff */
[----:B------:R-:W-:Y:S01]  /*0f60*/  FMUL.FTZ R73, R73, UR15 ;  /* 0x0000000f49497c20 */ /* 0x000fe20008410000 */
[----:B------:R-:W-:Y:S01]  /*0f70*/  FMUL.FTZ R75, R75, R72 ;  /* 0x000000484b4b7220 */ /* 0x000fe20000410000 */
[----:B------:R-:W-:Y:S01]  /*0f80*/  @P1 PRMT R43, R57, 0x7610, R43 ;  /* 0x00007610392b1816 */ /* 0x000fe2000000002b */
[----:B------:R-:W-:Y:S01]  /*0f90*/  FMUL.FTZ R59, R59, UR15 ;  /* 0x0000000f3b3b7c20 */ /* 0x000fe20008410000 */
[----:B------:R-:W-:Y:S01]  /*0fa0*/  @P1 F2FP.F16.F32.PACK_AB R56, RZ, R44 ;  /* 0x0000002cff38123e */ /* 0x000fe200000000ff */
[----:B------:R-:W-:Y:S01]  /*0fb0*/  FMUL.FTZ R75, R75, UR15 ;  /* 0x0000000f4b4b7c20 */ /* 0x000fe20008410000 */
[----:B------:R-:W-:Y:S01]  /*0fc0*/  @P1 PRMT R41, R46, 0x7610, R41 ;  /* 0x000076102e291816 */ /* 0x000fe20000000029 */
[----:B------:R-:W-:Y:S01]  /*0fd0*/  FMUL.FTZ R44, R44, R72 ;  /* 0x000000482c2c7220 */ /* 0x000fe20000410000 */
[----:B------:R-:W-:-:S02]  /*0fe0*/  FSEL R57, R74, RZ, P5 ;  /* 0x000000ff4a397208 */ /* 0x000fc40002800000 */
[----:B------:R-:W-:Y:S01]  /*0ff0*/  FSEL R46, R73, RZ, P4 ;  /* 0x000000ff492e7208 */ /* 0x000fe20002000000 */
[----:B------:R-:W-:Y:S01]  /*1000*/  FMUL.FTZ R44, R44, UR15 ;  /* 0x0000000f2c2c7c20 */ /* 0x000fe20008410000 */
[----:B------:R-:W-:Y:S02]  /*1010*/  @P1 PRMT R42, R45, 0x7610, R42 ;  /* 0x000076102d2a1816 */ /* 0x000fe4000000002a */
[----:B------:R-:W-:Y:S02]  /*1020*/  @P1 PRMT R40, R56, 0x7610, R40 ;  /* 0x0000761038281816 */ /* 0x000fe40000000028 */
[----:B------:R-:W-:Y:S02]  /*1030*/  F2FP.F16.F32.PACK_AB R46, R57, R46 ;  /* 0x0000002e392e723e */ /* 0x000fe400000000ff */
[----:B------:R-:W-:Y:S01]  /*1040*/  FSEL R45, R75, RZ, P6 ;  /* 0x000000ff4b2d7208 */ /* 0x000fe20003000000 */
[----:B------:R-:W0:Y:S01]  /*1050*/  @P2 LDC.64 R56, c[0x0][0x308] ;  /* 0x0000c200ff382b82 */ /* 0x000e220000000a00 */
[----:B------:R-:W-:Y:S01]  /*1060*/  @P1 F2FP.F16.F32.PACK_AB R71, RZ, R76 ;  /* 0x0000004cff47123e */ /* 0x000fe200000000ff */
[-C--:B------:R-:W-:Y:S01]  /*1070*/  FMUL.FTZ R76, R76, R72.reuse ;  /* 0x000000484c4c7220 */ /* 0x080fe20000410000 */
[----:B------:R-:W-:Y:S01]  /*1080*/  @P1 F2FP.F16.F32.PACK_AB R70, RZ, R47 ;  /* 0x0000002fff46123e */ /* 0x000fe200000000ff */
        /* <DEDUP_REMOVED lines=14> */
[----:B------:R-:W-:Y:S01]  /*1170*/  @P1 F2FP.F16.F32.PACK_AB R69, RZ, R77 ;  /* 0x0000004dff45123e */ /* 0x000fe200000000ff */
[----:B0-----:R-:W-:Y:S01]  /*1180*/  @P2 IMAD.WIDE.U32 R56, R58, 0x10, R56 ;  /* 0x000000103a382825 */ /* 0x001fe200078e0038 */
[----:B------:R-:W-:-:S02]  /*1190*/  FSEL R59, R59, RZ, P4 ;  /* 0x000000ff3b3b7208 */ /* 0x000fc40002000000 */
[----:B------:R-:W-:Y:S02]  /*11a0*/  FSEL R72, R72, RZ, P6 ;  /* 0x000000ff48487208 */ /* 0x000fe40003000000 */
[----:B------:R-:W-:Y:S02]  /*11b0*/  F2FP.F16.F32.PACK_AB R44, R47, R44 ;  /* 0x0000002c2f2c723e */ /* 0x000fe400000000ff */
[----:B------:R-:W-:Y:S01]  /*11c0*/  F2FP.F16.F32.PACK_AB R47, R72, R59 ;  /* 0x0000003b482f723e */ /* 0x000fe200000000ff */
[----:B-1----:R-:W-:Y:S01]  /*11d0*/  IMAD.WIDE.U32 R58, R58, 0x10, R74 ;  /* 0x000000103a3a7825 */ /* 0x002fe200078e004a */
[----:B------:R-:W-:Y:S02]  /*11e0*/  @P1 PRMT R42, R42, 0x5410, R68 ;  /* 0x000054102a2a1816 */ /* 0x000fe40000000044 */
[----:B------:R-:W-:Y:S02]  /*11f0*/  @P1 PRMT R41, R41, 0x5410, R71 ;  /* 0x0000541029291816 */ /* 0x000fe40000000047 */
[----:B------:R-:W-:-:S02]  /*1200*/  @P1 PRMT R40, R40, 0x5410, R70 ;  /* 0x0000541028281816 */ /* 0x000fc40000000046 */
[----:B------:R-:W-:Y:S02]  /*1210*/  @P1 PRMT R43, R43, 0x5410, R69 ;  /* 0x000054102b2b1816 */ /* 0x000fe40000000045 */
[----:B------:R-:W-:-:S03]  /*1220*/  F2FP.F16.F32.PACK_AB R45, R76, R45 ;  /* 0x0000002d4c2d723e */ /* 0x000fc600000000ff */
[----:B------:R1:W-:Y:S04]  /*1230*/  @P2 STG.E.128 desc[UR4][R56.64], R40 ;  /* 0x0000002838002986 */ /* 0x0003e8000c101d04 */
[----:B------:R1:W-:Y:S02]  /*1240*/  STG.E.128 desc[UR4][R58.64], R44 ;  /* 0x0000002c3a007986 */ /* 0x0003e4000c101d04 */
.L_x_3518:
[----:B------:R-:W-:Y:S05]  /*1250*/  BSYNC B1 ;  /* 0x0000000000017941 */ /* 0x000fea0003800000 */
.L_x_3517:
[----:B-1----:R-:W1:Y:S02]  /*1260*/  LDC.64 R44, c[0x0][0x210] ;  /* 0x00008400ff2c7b82 */ /* 0x002e640000000a00 */
[----:B-1----:R-:W-:-:S04]  /*1270*/  LEA R3, R44, R3, 0x2 ;  /* 0x000000032c037211 */ /* 0x002fc800078e10ff */
[----:B------:R-:W-:-:S13]  /*1280*/  ISETP.GE.AND P1, PT, R3, R45, PT ;  /* 0x0000002d0300720c */ /* 0x000fda0003f26270 */
[----:B------:R-:W-:Y:S05]  /*1290*/  @!P1 BRA `(.L_x_3519) ;  /* 0xffffffec00fc9947 */ /* 0x000fea000383ffff */
.L_x_3513:
[----:B------:R-:W-:Y:S05]  /*12a0*/  BSYNC B0 ;  /* 0x0000000000007941 */ /* 0x000fea0003800000 */
.L_x_3512:
        /* <DEDUP_REMOVED lines=79> */
.L_x_3516:
        /* <DEDUP_REMOVED lines=8> */
.L_x_3521:
[----:B------:R-:W-:Y:S05]  /*1820*/  BSYNC B1 ;  /* 0x0000000000017941 */ /* 0x000fea0003800000 */
.L_x_3520:
        /* <DEDUP_REMOVED lines=9> */
.L_x_3522:
[----:B------:R-:W-:Y:S01]  /*18c0*/  HFMA2.MMA R44, -RZ, RZ, 0, 1.1920928955078125e-07 ;  /* 0x00000002ff2c7435 */ /* 0x000fe200000001ff */
[----:B------:R-:W-:Y:S02]  /*18d0*/  MOV R73, R47 ;  /* 0x0000002f00497202 */ /* 0x000fe40000000f00 */
[----:B------:R-:W-:-:S08]  /*18e0*/  MOV R68, R71 ;  /* 0x0000004700447202 */ /* 0x000fd00000000f00 */
[----:B------:R-:W-:Y:S05]  /*18f0*/  WARPSYNC.COLLECTIVE R46, `(.L_x_3523) ;  /* 0x000000002e087348 */ /* 0x000fea0003c00000 */
[----:B------:R0:W1:Y:S02]  /*1900*/  SHFL.BFLY P1, R71, R73, R44, R45 ;  /* 0x0c00002c49477389 */ /* 0x000064000002002d */
[----:B01----:R-:W-:Y:S01]  /*1910*/  ENDCOLLECTIVE ;  /* 0x000000000000791b */ /* 0x003fe20003800000 */
.L_x_3523:
[----:B------:R-:W-:-:S05]  /*1920*/  FADD.FTZ R68, R68, R57 ;  /* 0x0000003944447221 */ /* 0x000fca0000010000 */
[----:B------:R-:W-:Y:S02]  /*1930*/  MOV R73, R68 ;  /* 0x0000004400497202 */ /* 0x000fe40000000f00 */
[----:B------:R-:W-:-:S07]  /*1940*/  MOV R70, R71 ;  /* 0x0000004700467202 */ /* 0x000fce0000000f00 */
[----:B------:R-:W-:Y:S05]  /*1950*/  WARPSYNC.COLLECTIVE R46, `(.L_x_3524) ;  /* 0x000000002e087348 */ /* 0x000fea0003c00000 */
[----:B------:R0:W1:Y:S02]  /*1960*/  SHFL.BFLY P1, R71, R73, R44, R45 ;  /* 0x0c00002c49477389 */ /* 0x000064000002002d */
[----:B01----:R-:W-:Y:S01]  /*1970*/  ENDCOLLECTIVE ;  /* 0x000000000000791b */ /* 0x003fe20003800000 */
.L_x_3524:
[----:B------:R-:W-:Y:S01]  /*1980*/  FADD.FTZ R70, R47, R70 ;  /* 0x000000462f467221 */ /* 0x000fe20000010000 */
[----:B------:R-:W-:-:S04]  /*1990*/  HFMA2.MMA R44, -RZ, RZ, 0, 2.384185791015625e-07 ;  /* 0x00000004ff2c7435 */ /* 0x000fc800000001ff */
[----:B------:R-:W-:Y:S02]  /*19a0*/  MOV R73, R70 ;  /* 0x0000004600497202 */ /* 0x000fe40000000f00 */
[----:B------:R-:W-:-:S07]  /*19b0*/  MOV R59, R71 ;  /* 0x00000047003b7202 */ /* 0x000fce0000000f00 */
[----:B------:R-:W-:Y:S05]  /*19c0*/  WARPSYNC.COLLECTIVE R46, `(.L_x_3525) ;  /* 0x000000002e087348 */ /* 0x000fea0003c00000 */
[----:B------:R0:W1:Y:S02]  /*19d0*/  SHFL.BFLY P1, R71, R73, R44, R45 ;  /* 0x0c00002c49477389 */ /* 0x000064000002002d */
[----:B01----:R-:W-:Y:S01]  /*19e0*/  ENDCOLLECTIVE ;  /* 0x000000000000791b */ /* 0x003fe20003800000 */
.L_x_3525:
[----:B------:R-:W-:-:S05]  /*19f0*/  FADD.FTZ R59, R68, R59 ;  /* 0x0000003b443b7221 */ /* 0x000fca0000010000 */
[----:B------:R-:W-:Y:S02]  /*1a00*/  MOV R73, R59 ;  /* 0x0000003b00497202 */ /* 0x000fe40000000f00 */
[----:B------:R-:W-:-:S07]  /*1a10*/  MOV R69, R71 ;  /* 0x0000004700457202 */ /* 0x000fce0000000f00 */
[----:B------:R-:W-:Y:S05]  /*1a20*/  WARPSYNC.COLLECTIVE R46, `(.L_x_3526) ;  /* 0x000000002e087348 */ /* 0x000fea0003c00000 */
[----:B------:R0:W1:Y:S02]  /*1a30*/  SHFL.BFLY P1, R71, R73, R44, R45 ;  /* 0x0c00002c49477389 */ /* 0x000064000002002d */
[----:B01----:R-:W-:Y:S01]  /*1a40*/  ENDCOLLECTIVE ;  /* 0x000000000000791b */ /* 0x003fe20003800000 */
.L_x_3526:
[----:B------:R-:W-:Y:S01]  /*1a50*/  FADD.FTZ R69, R70, R69 ;  /* 0x0000004546457221 */ /* 0x000fe20000010000 */
[----:B------:R-:W-:-:S04]  /*1a60*/  HFMA2.MMA R44, -RZ, RZ, 0, 4.76837158203125e-07 ;  /* 0x00000008ff2c7435 */ /* 0x000fc800000001ff */
[----:B------:R-:W-:Y:S02]  /*1a70*/  MOV R73, R69 ;  /* 0x0000004500497202 */ /* 0x000fe40000000f00 */
[----:B------:R-:W-:-:S07]  /*1a80*/  MOV R74, R71 ;  /* 0x00000047004a7202 */ /* 0x000fce0000000f00 */
[----:B------:R-:W-:Y:S05]  /*1a90*/  WARPSYNC.COLLECTIVE R46, `(.L_x_3527) ;  /* 0x000000002e087348 */ /* 0x000fea0003c00000 */
[----:B------:R0:W1:Y:S02]  /*1aa0*/  SHFL.BFLY P1, R71, R73, R44, R45 ;  /* 0x0c00002c49477389 */ /* 0x000064000002002d */
[----:B01----:R-:W-:Y:S01]  /*1ab0*/  ENDCOLLECTIVE ;  /* 0x000000000000791b */ /* 0x003fe20003800000 */
.L_x_3527:
[----:B------:R-:W-:-:S05]  /*1ac0*/  FADD.FTZ R74, R59, R74 ;  /* 0x0000004a3b4a7221 */ /* 0x000fca0000010000 */
[----:B------:R-:W-:Y:S02]  /*1ad0*/  MOV R73, R74 ;  /* 0x0000004a00497202 */ /* 0x000fe40000000f00 */
[----:B------:R-:W-:-:S07]  /*1ae0*/  MOV R56, R71 ;  /* 0x0000004700387202 */ /* 0x000fce0000000f00 */
[----:B------:R-:W-:Y:S05]  /*1af0*/  WARPSYNC.COLLECTIVE R46, `(.L_x_3528) ;  /* 0x000000002e087348 */ /* 0x000fea0003c00000 */
[----:B------:R0:W1:Y:S02]  /*1b00*/  SHFL.BFLY P1, R71, R73, R44, R45 ;  /* 0x0c00002c49477389 */ /* 0x000064000002002d */
[----:B01----:R-:W-:Y:S01]  /*1b10*/  ENDCOLLECTIVE ;  /* 0x000000000000791b */ /* 0x003fe20003800000 */
.L_x_3528:
[----:B------:R-:W-:Y:S01]  /*1b20*/  FADD.FTZ R56, R69, R56 ;  /* 0x0000003845387221 */ /* 0x000fe20000010000 */
[----:B------:R-:W-:-:S04]  /*1b30*/  HFMA2.MMA R44, -RZ, RZ, 0, 9.5367431640625e-07 ;  /* 0x00000010ff2c7435 */ /* 0x000fc800000001ff */
[----:B------:R-:W-:Y:S02]  /*1b40*/  MOV R73, R56 ;  /* 0x0000003800497202 */ /* 0x000fe40000000f00 */
[----:B------:R-:W-:-:S07]  /*1b50*/  MOV R57, R71 ;  /* 0x0000004700397202 */ /* 0x000fce0000000f00 */
[----:B------:R-:W-:Y:S05]  /*1b60*/  WARPSYNC.COLLECTIVE R46, `(.L_x_3529) ;  /* 0x000000002e087348 */ /* 0x000fea0003c00000 */
[----:B------:R0:W1:Y:S02]  /*1b70*/  SHFL.BFLY P1, R71, R73, R44, R45 ;  /* 0x0c00002c49477389 */ /* 0x000064000002002d */
[----:B01----:R-:W-:Y:S01]  /*1b80*/  ENDCOLLECTIVE ;  /* 0x000000000000791b */ /* 0x003fe20003800000 */
.L_x_3529:
[----:B------:R-:W-:-:S05]  /*1b90*/  FADD.FTZ R57, R74, R57 ;  /* 0x000000394a397221 */ /* 0x000fca0000010000 */
[----:B------:R-:W-:Y:S02]  /*1ba0*/  MOV R73, R57 ;  /* 0x0000003900497202 */ /* 0x000fe40000000f00 */
[----:B------:R-:W-:-:S07]  /*1bb0*/  MOV R47, R71 ;  /* 0x00000047002f7202 */ /* 0x000fce0000000f00 */
[----:B------:R-:W-:Y:S05]  /*1bc0*/  WARPSYNC.COLLECTIVE R46, `(.L_x_3530) ;  /* 0x000000002e087348 */ /* 0x000fea0003c00000 */
[----:B------:R0:W1:Y:S02]  /*1bd0*/  SHFL.BFLY P1, R71, R73, R44, R45 ;  /* 0x0c00002c49477389 */ /* 0x000064000002002d */
[----:B01----:R-:W-:Y:S01]  /*1be0*/  ENDCOLLECTIVE ;  /* 0x000000000000791b */ /* 0x003fe20003800000 */
.L_x_3530:
[----:B------:R-:W-:Y:S01]  /*1bf0*/  MOV R68, R71 ;  /* 0x0000004700447202 */ /* 0x000fe20000000f00 */
[----:B------:R-:W-:Y:S06]  /*1c00*/  BRA `(.L_x_3531) ;  /* 0xffffffec00c87947 */ /* 0x000fec000383ffff */
.L_x_3532:
        /* <DEDUP_REMOVED lines=15> */
.L_x_6572:


//--------------------- .text._ZN10layer_norm13ln_bwd_kernelINS_13Kernel_traitsIf6__halfS2_S2_fjLj256ELj1ELj4ELj1ELj16ENS_18Kernel_traits_baseILj256EfS2_S2_S2_fjLj128EEEEELb1ELb0ELb0ELb1EEEvNS_9BwdParamsE --------------------------
	.section	.text._ZN10layer_norm13ln_bwd_kernelINS_13Kernel_traitsIf6__halfS2_S2_fjLj256ELj1ELj4ELj1ELj16ENS_18Kernel_traits_baseILj256EfS2_S2_S2_fjLj128EEEEELb1ELb0ELb0ELb1EEEvNS_9BwdParamsE,"ax",@progbits
	.align	128
        .global         _ZN10layer_norm13ln_bwd_kernelINS_13Kernel_traitsIf6__halfS2_S2_fjLj256ELj1ELj4ELj1ELj16ENS_18Kernel_traits_baseILj256EfS2_S2_S2_fjLj128EEEEELb1ELb0ELb0ELb1EEEvNS_9BwdParamsE
        .type           _ZN10layer_norm13ln_bwd_kernelINS_13Kernel_traitsIf6__halfS2_S2_fjLj256ELj1ELj4ELj1ELj16ENS_18Kernel_traits_baseILj256EfS2_S2_S2_fjLj128EEEEELb1ELb0ELb0ELb1EEEvNS_9BwdParamsE,@function
        .size           _ZN10layer_norm13ln_bwd_kernelINS_13Kernel_traitsIf6__halfS2_S2_fjLj256ELj1ELj4ELj1ELj16ENS_18Kernel_traits_baseILj256EfS2_S2_S2_fjLj128EEEEELb1ELb0ELb0ELb1EEEvNS_9BwdParamsE,(.L_x_6573 - _ZN10layer_norm13ln_bwd_kernelINS_13Kernel_traitsIf6__halfS2_S2_fjLj256ELj1ELj4ELj1ELj16ENS_18Kernel_traits_baseILj256EfS2_S2_S2_fjLj128EEEEELb1ELb0ELb0ELb1EEEvNS_9BwdParamsE)
        .other          _ZN10layer_norm13ln_bwd_kernelINS_13Kernel_traitsIf6__halfS2_S2_fjLj256ELj1ELj4ELj1ELj16ENS_18Kernel_traits_baseILj256EfS2_S2_S2_fjLj128EEEEELb1ELb0ELb0ELb1EEEvNS_9BwdParamsE,@"STO_CUDA_ENTRY STV_DEFAULT"
_ZN10layer_norm13ln_bwd_kernelINS_13Kernel_traitsIf6__halfS2_S2_fjLj256ELj1ELj4ELj1ELj16ENS_18Kernel_traits_baseILj256EfS2_S2_S2_fjLj128EEEEELb1ELb0ELb0ELb1EEEvNS_9BwdParamsE:
.text._ZN10layer_norm13ln_bwd_kernelINS_13Kernel_traitsIf6__halfS2_S2_fjLj256ELj1ELj4ELj1ELj16ENS_18Kernel_traits_baseILj256EfS2_S2_S2_fjLj128EEEEELb1ELb0ELb0ELb1EEEvNS_9BwdParamsE:
        /* <DEDUP_REMOVED lines=27> */
.L_x_3534:
[----:B------:R-:W0:Y:S01]  /*01b0*/  LDC.U8 R42, c[0x0][0x2a0] ;  /* 0x0000a800ff2a7b82 */ /* 0x000e220000000000 */
[----:B------:R-:W-:Y:S01]  /*01c0*/  SHF.L.U32 R0, R10, 0x5, RZ ;  /* 0x000000050a007819 */ /* 0x000fe200000006ff */
[----:B------:R-:W-:-:S03]  /*01d0*/  ULDC.64 UR6, c[0x0][0x260] ;  /* 0x0000980000067ab9 */ /* 0x000fc60000000a00 */
[----:B------:R-:W-:-:S04]  /*01e0*/  LOP3.LUT R0, R0, 0x3e0, RZ, 0xc0, !PT ;  /* 0x000003e000007812 */ /* 0x000fc800078ec0ff */
[----:B------:R-:W-:-:S04]  /*01f0*/  IADD3 R2, P0, R0, UR6, RZ ;  /* 0x0000000600027c10 */ /* 0x000fc8000ff1e0ff */
[----:B------:R-:W-:Y:S01]  /*0200*/  IADD3.X R3, RZ, UR7, RZ, P0, !PT ;  /* 0x00000007ff037c10 */ /* 0x000fe200087fe4ff */
        /* <DEDUP_REMOVED lines=15> */
.L_x_3538:
[----:B------:R-:W-:Y:S01]  /*0300*/  IMAD R0, R44, UR8, RZ ;  /* 0x000000082c007c24 */ /* 0x000fe2000f8e02ff */
[----:B-1----:R-:W1:Y:S04]  /*0310*/  LDC.64 R30, c[0x0][0x250] ;  /* 0x00009400ff1e7b82 */ /* 0x002e680000000a00 */
[----:B------:R-:W-:-:S04]  /*0320*/  SHF.R.S32.HI R29, RZ, 0x1f, R0 ;  /* 0x0000001fff1d7819 */ /* 0x000fc80000011400 */
[----:B------:R-:W-:Y:S01]  /*0330*/  LEA.HI R29, R29, R0, RZ, 0x3 ;  /* 0x000000001d1d7211 */ /* 0x000fe200078f18ff */
[----:B------:R-:W2:Y:S01]  /*0340*/  @P0 LDC.64 R52, c[0x0][0x270] ;  /* 0x00009c00ff340b82 */ /* 0x000ea20000000a00 */
[----:B------:R-:W-:-:S04]  /*0350*/  LOP3.LUT R0, R10, 0x1f, RZ, 0xc0, !PT ;  /* 0x0000001f0a007812 */ /* 0x000fc800078ec0ff */
[----:B------:R-:W-:Y:S02]  /*0360*/  LEA.HI.SX32 R47, R29, R0, 0x1d ;  /* 0x000000001d2f7211 */ /* 0x000fe400078feaff */
[----:B------:R-:W-:Y:S01]  /*0370*/  SHF.R.S32.HI R0, RZ, 0x1f, R44 ;  /* 0x0000001fff007819 */ /* 0x000fe2000001142c */
[----:B------:R-:W3:Y:S01]  /*0380*/  LDC.64 R28, c[0x0][0x2b8] ;  /* 0x0000ae00ff1c7b82 */ /* 0x000ee20000000a00 */
[----:B------:R-:W-:Y:S02]  /*0390*/  SHF.L.U32 R46, R47, 0x4, RZ ;  /* 0x000000042f2e7819 */ /* 0x000fe400000006ff */
[----:B------:R-:W-:Y:S02]  /*03a0*/  SHF.R.U32.HI R45, RZ, 0x1c, R47 ;  /* 0x0000001cff2d7819 */ /* 0x000fe4000001162f */
[----:B------:R-:W-:Y:S01]  /*03b0*/  IADD3 R32, P2, R46, UR12, RZ ;  /* 0x0000000c2e207c10 */ /* 0x000fe2000ff5e0ff */
[----:B-1----:R-:W-:Y:S02]  /*03c0*/  IMAD.WIDE R54, R44, 0x4, R30 ;  /* 0x000000042c367825 */ /* 0x002fe400078e021e */
[----:B------:R-:W1:Y:S01]  /*03d0*/  LDC.64 R48, c[0x0][0x258] ;  /* 0x00009600ff307b82 */ /* 0x000e620000000a00 */
[----:B------:R-:W-:-:S03]  /*03e0*/  IADD3.X R33, R45, UR13, RZ, P2, !PT ;  /* 0x0000000d2d217c10 */ /* 0x000fc600097fe4ff */
[----:B------:R-:W4:Y:S01]  /*03f0*/  LDG.E R54, desc[UR4][R54.64] ;  /* 0x0000000436367981 */ /* 0x000f22000c1e1900 */
[----:B--2---:R-:W-:-:S03]  /*0400*/  @P0 LEA R52, P1, R44, R52, 0x1 ;  /* 0x000000342c340211 */ /* 0x004fc600078208ff */
[----:B------:R-:W2:Y:S01]  /*0410*/  LDG.E.128 R32, desc[UR4][R32.64] ;  /* 0x0000000420207981 */ /* 0x000ea2000c1e1d00 */
[----:B------:R-:W-:Y:S01]  /*0420*/  @P0 LEA.HI.X R53, R44, R53, R0, 0x1, P1 ;  /* 0x000000352c350211 */ /* 0x000fe200008f0c00 */
[----:B---3--:R-:W-:-:S04]  /*0430*/  IMAD.WIDE.U32 R28, R47, 0x10, R28 ;  /* 0x000000102f1c7825 */ /* 0x008fc800078e001c */
[----:B------:R-:W3:Y:S04]  /*0440*/  @P0 LDG.E.U16 R52, desc[UR4][R52.64] ;  /* 0x0000000434340981 */ /* 0x000ee8000c1e1500 */
[----:B------:R-:W3:Y:S01]  /*0450*/  LDG.E.128 R28, desc[UR4][R28.64] ;  /* 0x000000041c1c7981 */ /* 0x000ee2000c1e1d00 */
[----:B-1----:R-:W-:-:S06]  /*0460*/  IMAD.WIDE R48, R44, 0x4, R48 ;  /* 0x000000042c307825 */ /* 0x002fcc00078e0230 */
        /* <DEDUP_REMOVED lines=12> */
[----:B----4-:R-:W-:Y:S01]  /*0530*/  FSEL R59, R54, RZ, !P2 ;  /* 0x000000ff363b7208 */ /* 0x010fe20005000000 */
[--C-:B--2---:R-:W-:Y:S02]  /*0540*/  HADD2.F32 R0, -RZ, R32.reuse.H0_H0 ;  /* 0x20000020ff007230 */ /* 0x104fe40000004100 */
[----:B------:R-:W-:-:S02]  /*0550*/  HADD2.F32 R32, -RZ, R32.H1_H1 ;  /* 0x30000020ff207230 */ /* 0x000fc40000004100 */
[--C-:B------:R-:W-:Y:S02]  /*0560*/  HADD2.F32 R56, -RZ, R34.reuse.H0_H0 ;  /* 0x20000022ff387230 */ /* 0x100fe40000004100 */
[----:B------:R-:W-:Y:S02]  /*0570*/  HADD2.F32 R34, -RZ, R34.H1_H1 ;  /* 0x30000022ff227230 */ /* 0x000fe40000004100 */
[C---:B------:R-:W-:Y:S01]  /*0580*/  FADD.FTZ R55, -R59.reuse, R32 ;  /* 0x000000203b377221 */ /* 0x040fe20000010100 */
[C---:B-1----:R-:W-:Y:S01]  /*0590*/  FADD.FTZ R49, -R59.reuse, R0 ;  /* 0x000000003b317221 */ /* 0x042fe20000010100 */
[----:B---3--:R-:W-:Y:S02]  /*05a0*/  @P0 HADD2.F32 R47, -RZ, R52.H0_H0 ;  /* 0x20000034ff2f0230 */ /* 0x008fe40000004100 */
[----:B------:R-:W-:Y:S01]  /*05b0*/  FADD.FTZ R63, -R59, R34 ;  /* 0x000000223b3f7221 */ /* 0x000fe20000010100 */
[----:B------:R-:W-:Y:S02]  /*05c0*/  HADD2.F32 R52, -RZ, R33.H0_H0 ;  /* 0x20000021ff347230 */ /* 0x000fe40000004100 */
[----:B------:R-:W-:-:S02]  /*05d0*/  HADD2.F32 R34, -RZ, R28.H1_H1 ;  /* 0x3000001cff227230 */ /* 0x000fc40000004100 */
[----:B------:R-:W-:Y:S01]  /*05e0*/  FADD.FTZ R67, -R59, R56 ;  /* 0x000000383b437221 */ /* 0x000fe20000010100 */
[----:B------:R-:W-:Y:S02]  /*05f0*/  HADD2.F32 R53, -RZ, R28.H0_H0 ;  /* 0x2000001cff357230 */ /* 0x000fe40000004100 */
[C---:B------:R-:W-:Y:S01]  /*0600*/  FMUL.FTZ R55, R48.reuse, R55 ;  /* 0x0000003730377220 */ /* 0x040fe20000410000 */
[----:B------:R-:W-:Y:S01]  /*0610*/  FMUL.FTZ R0, R48, R49 ;  /* 0x0000003130007220 */ /* 0x000fe20000410000 */
[----:B------:R-:W-:Y:S02]  /*0620*/  HADD2.F32 R54, -RZ, R33.H1_H1 ;  /* 0x30000021ff367230 */ /* 0x000fe40000004100 */
[----:B------:R-:W-:Y:S01]  /*0630*/  FADD.FTZ R39, R34, R39 ;  /* 0x0000002722277221 */ /* 0x000fe20000010000 */
[----:B------:R-:W-:Y:S02]  /*0640*/  HADD2.F32 R28, -RZ, R30.H0_H0 ;  /* 0x2000001eff1c7230 */ /* 0x000fe40000004100 */
[-C--:B------:R-:W-:Y:S01]  /*0650*/  FFMA.FTZ R40, R55, R34.reuse, R40 ;  /* 0x0000002237287223 */ /* 0x080fe20000010028 */
[----:B------:R-:W-:Y:S01]  /*0660*/  FMUL.FTZ R49, R17, R34 ;  /* 0x0000002211317220 */ /* 0x000fe20000410000 */
[----:B0-----:R-:W-:Y:S01]  /*0670*/  FADD.FTZ R51, -R59, R52 ;  /* 0x000000343b337221 */ /* 0x001fe20000010100 */
[----:B------:R-:W-:Y:S01]  /*0680*/  FADD.FTZ R41, R53, R41 ;  /* 0x0000002935297221 */ /* 0x000fe20000010000 */
[----:B------:R-:W-:Y:S01]  /*0690*/  FFMA.FTZ R43, R0, R53, R43 ;  /* 0x00000035002b7223 */ /* 0x000fe2000001002b */
[----:B------:R-:W-:Y:S01]  /*06a0*/  FMUL.FTZ R34, R48, R67 ;  /* 0x0000004330227220 */ /* 0x000fe20000410000 */
[----:B------:R-:W-:Y:S01]  /*06b0*/  FMUL.FTZ R53, R16, R53 ;  /* 0x0000003510357220 */ /* 0x000fe20000410000 */
[----:B------:R-:W-:-:S02]  /*06c0*/  HADD2.F32 R33, -RZ, R29.H0_H0 ;  /* 0x2000001dff217230 */ /* 0x000fc40000004100 */
[----:B------:R-:W-:Y:S02]  /*06d0*/  HADD2.F32 R32, -RZ, R29.H1_H1 ;  /* 0x3000001dff207230 */ /* 0x000fe40000004100 */
[----:B------:R-:W-:Y:S01]  /*06e0*/  FMUL.FTZ R51, R48, R51 ;  /* 0x0000003330337220 */ /* 0x000fe20000410000 */
[--C-:B------:R-:W-:Y:S02]  /*06f0*/  HADD2.F32 R50, -RZ, R35.reuse.H0_H0 ;  /* 0x20000023ff327230 */ /* 0x100fe40000004100 */
[----:B------:R-:W-:Y:S01]  /*0700*/  FADD.FTZ R7, R28, R7 ;  /* 0x000000071c077221 */ /* 0x000fe20000010000 */
[----:B------:R-:W-:Y:S02]  /*0710*/  HADD2.F32 R58, -RZ, R35.H1_H1 ;  /* 0x30000023ff3a7230 */ /* 0x000fe40000004100 */
[----:B------:R-:W-:Y:S01]  /*0720*/  FADD.FTZ R35, -R59, R54 ;  /* 0x000000363b237221 */ /* 0x000fe20000010100 */
[----:B------:R-:W-:Y:S02]  /*0730*/  HADD2.F32 R29, -RZ, R30.H1_H1 ;  /* 0x3000001eff1d7230 */ /* 0x000fe40000004100 */
[-C--:B------:R-:W-:Y:S01]  /*0740*/  FFMA.FTZ R3, R34, R28.reuse, R3 ;  /* 0x0000001c22037223 */ /* 0x080fe20000010003 */
        /* <DEDUP_REMOVED lines=8> */
[----:B------:R-:W-:Y:S01]  /*07d0*/  FADD.FTZ R61, -R59, R50 ;  /* 0x000000323b3d7221 */ /* 0x000fe20000010100 */
        /* <DEDUP_REMOVED lines=50> */
.L_x_3550:
        /* <DEDUP_REMOVED lines=53> */
[----:B------:R-:W-:Y:S01]  /*0e50*/  FMUL.FTZ R29, R29, UR18 ;  /* 0x000000121d1d7c20 */ /* 0x000fe20008410000 */
[----:B------:R-:W-:Y:S01]  /*0e60*/  FMUL.FTZ R31, R50, R47 ;  /* 0x0000002f321f7220 */ /* 0x000fe20000410000 */
[----:B------:R-:W-:Y:S01]  /*0e70*/  ISETP.NE.AND.EX P1, PT, RZ, UR17, PT, P1 ;  /* 0x00000011ff007c0c */ /* 0x000fe2000bf25310 */
[----:B------:R-:W-:-:S02]  /*0e80*/  FMUL.FTZ R33, R33, UR18 ;  /* 0x0000001221217c20 */ /* 0x000fc40008410000 */
[----:B------:R-:W-:Y:S01]  /*0e90*/  FSEL R35, R29, RZ, P6 ;  /* 0x000000ff1d237208 */ /* 0x000fe20003000000 */
[----:B------:R-:W-:Y:S01]  /*0ea0*/  FMUL.FTZ R31, R31, UR18 ;  /* 0x000000121f1f7c20 */ /* 0x000fe20008410000 */
[----:B------:R-:W-:Y:S01]  /*0eb0*/  LOP3.LUT P6, RZ, R65, 0xff0000, RZ, 0xc0, !PT ;  /* 0x00ff000041ff7812 */ /* 0x000fe200078cc0ff */
[----:B------:R-:W-:-:S03]  /*0ec0*/  FMUL.FTZ R29, R30, R47 ;  /* 0x0000002f1e1d7220 */ /* 0x000fc60000410000 */
[----:B------:R-:W-:Y:S01]  /*0ed0*/  FSEL R55, R33, RZ, P6 ;  /* 0x000000ff21377208 */ /* 0x000fe20003000000 */
[-C--:B------:R-:W-:Y:S01]  /*0ee0*/  FMUL.FTZ R33, R32, R47.reuse ;  /* 0x0000002f20217220 */ /* 0x080fe20000410000 */
[----:B------:R-:W-:Y:S01]  /*0ef0*/  FSEL R54, R31, RZ, P5 ;  /* 0x000000ff1f367208 */ /* 0x000fe20002800000 */
[----:B------:R-:W-:Y:S01]  /*0f00*/  FMUL.FTZ R29, R29, UR18 ;  /* 0x000000121d1d7c20 */ /* 0x000fe20008410000 */
        /* <DEDUP_REMOVED lines=11> */
[----:B------:R-:W-:Y:S01]  /*0fc0*/  @P1 F2FP.F16.F32.PACK_AB R34, RZ, R34 ;  /* 0x00000022ff22123e */ /* 0x000fe200000000ff */
[----:B------:R-:W-:Y:S01]  /*0fd0*/  FMUL.FTZ R33, R33, UR18 ;  /* 0x0000001221217c20 */ /* 0x000fe20008410000 */
[----:B------:R-:W-:-:S02]  /*0fe0*/  FSEL R30, R47, RZ, P5 ;  /* 0x000000ff2f1e7208 */ /* 0x000fc40002800000 */
[----:B------:R-:W-:Y:S02]  /*0ff0*/  @P1 PRMT R24, R31, 0x7610, R24 ;  /* 0x000076101f181816 */ /* 0x000fe40000000018 */
[----:B------:R-:W-:Y:S02]  /*1000*/  F2FP.F16.F32.PACK_AB R31, R30, R55 ;  /* 0x000000371e1f723e */ /* 0x000fe400000000ff */
[----:B------:R-:W-:Y:S02]  /*1010*/  @P1 PRMT R27, R34, 0x7610, R27 ;  /* 0x00007610221b1816 */ /* 0x000fe4000000001b */
[----:B------:R-:W-:Y:S02]  /*1020*/  F2FP.F16.F32.PACK_AB R30, R54, R35 ;  /* 0x00000023361e723e */ /* 0x000fe400000000ff */
[----:B------:R-:W0:Y:S01]  /*1030*/  LDC.64 R34, c[0x0][0x210] ;  /* 0x00008400ff227b82 */ /* 0x000e220000000a00 */
[----:B------:R-:W-:Y:S02]  /*1040*/  @P1 F2FP.F16.F32.PACK_AB R52, RZ, R52 ;  /* 0x00000034ff34123e */ /* 0x000fe400000000ff */
[----:B------:R-:W-:-:S02]  /*1050*/  LOP3.LUT P6, RZ, R64, 0xff, RZ, 0xc0, !PT ;  /* 0x000000ff40ff7812 */ /* 0x000fc400078cc0ff */
[----:B------:R-:W-:Y:S02]  /*1060*/  @P1 PRMT R25, R51, 0x7610, R25 ;  /* 0x0000761033191816 */ /* 0x000fe40000000019 */
[----:B------:R-:W-:Y:S02]  /*1070*/  IADD3 R32, P5, R46, UR20, RZ ;  /* 0x000000142e207c10 */ /* 0x000fe4000ffbe0ff */
[----:B------:R-:W-:Y:S02]  /*1080*/  FSEL R0, R0, RZ, P2 ;  /* 0x000000ff00007208 */ /* 0x000fe40001000000 */
[----:B------:R-:W-:Y:S02]  /*1090*/  @P1 F2FP.F16.F32.PACK_AB R50, RZ, R50 ;  /* 0x00000032ff32123e */ /* 0x000fe400000000ff */
[----:B------:R-:W-:Y:S02]  /*10a0*/  @P1 F2FP.F16.F32.PACK_AB R48, RZ, R48 ;  /* 0x00000030ff30123e */ /* 0x000fe400000000ff */
[----:B------:R-:W-:-:S02]  /*10b0*/  @P1 PRMT R26, R52, 0x7610, R26 ;  /* 0x00007610341a1816 */ /* 0x000fc4000000001a */
[----:B------:R-:W-:Y:S02]  /*10c0*/  @P1 PRMT R24, R24, 0x5410, R49 ;  /* 0x0000541018181816 */ /* 0x000fe40000000031 */
[----:B------:R-:W-:Y:S02]  /*10d0*/  @P1 IADD3 R46, P2, R46, UR16, RZ ;  /* 0x000000102e2e1c10 */ /* 0x000fe4000ff5e0ff */
[----:B------:R-:W-:Y:S02]  /*10e0*/  FSEL R51, R28, RZ, P3 ;  /* 0x000000ff1c337208 */ /* 0x000fe40001800000 */
[----:B------:R-:W-:Y:S02]  /*10f0*/  FSEL R28, R33, RZ, P6 ;  /* 0x000000ff211c7208 */ /* 0x000fe40003000000 */
[----:B------:R-:W-:Y:S02]  /*1100*/  FSEL R49, R29, RZ, P4 ;  /* 0x000000ff1d317208 */ /* 0x000fe40002000000 */
[----:B------:R-:W-:-:S02]  /*1110*/  @P1 PRMT R25, R25, 0x5410, R53 ;  /* 0x0000541019191816 */ /* 0x000fc40000000035 */
[----:B------:R-:W-:Y:S02]  /*1120*/  @P1 PRMT R26, R26, 0x5410, R50 ;  /* 0x000054101a1a1816 */ /* 0x000fe40000000032 */
[----:B------:R-:W-:Y:S02]  /*1130*/  @P1 IADD3.X R47, R45, UR17, RZ, P2, !PT ;  /* 0x000000112d2f1c10 */ /* 0x000fe400097fe4ff */
[----:B------:R-:W-:Y:S02]  /*1140*/  @P1 PRMT R27, R27, 0x5410, R48 ;  /* 0x000054101b1b1816 */ /* 0x000fe40000000030 */
[----:B------:R-:W-:Y:S02]  /*1150*/  F2FP.F16.F32.PACK_AB R29, R51, R0 ;  /* 0x00000000331d723e */ /* 0x000fe400000000ff */
[----:B------:R-:W-:Y:S01]  /*1160*/  IADD3.X R33, R45, UR21, RZ, P5, !PT ;  /* 0x000000152d217c10 */ /* 0x000fe2000affe4ff */
[----:B------:R1:W-:Y:S01]  /*1170*/  @P1 STG.E.128 desc[UR4][R46.64], R24 ;  /* 0x000000182e001986 */ /* 0x0003e2000c101d04 */
[----:B------:R-:W-:-:S02]  /*1180*/  F2FP.F16.F32.PACK_AB R28, R49, R28 ;  /* 0x0000001c311c723e */ /* 0x000fc400000000ff */
[----:B0-----:R-:W-:-:S03]  /*1190*/  LEA R44, R34, R44, 0x2 ;  /* 0x0000002c222c7211 */ /* 0x001fc600078e10ff */
[----:B------:R1:W-:Y:S01]  /*11a0*/  STG.E.128 desc[UR4][R32.64], R28 ;  /* 0x0000001c20007986 */ /* 0x0003e2000c101d04 */
[----:B------:R-:W-:-:S13]  /*11b0*/  ISETP.GE.AND P1, PT, R44, R35, PT ;  /* 0x000000232c00720c */ /* 0x000fda0003f26270 */
[----:B------:R-:W-:Y:S05]  /*11c0*/  @!P1 BRA `(.L_x_3538) ;  /* 0xfffffff0004c9947 */ /* 0x000fea000383ffff */
[----:B------:R-:W-:Y:S05]  /*11d0*/  BSYNC B1 ;  /* 0x0000000000017941 */ /* 0x000fea0003800000 */
.L_x_3536:
        /* <DEDUP_REMOVED lines=16> */
.L_x_3535:
[----:B------:R-:W-:Y:S05]  /*12e0*/  BSYNC B0 ;  /* 0x0000000000007941 */ /* 0x000fea0003800000 */
.L_x_3533:
        /* <DEDUP_REMOVED lines=63> */
.L_x_3537:
[----:B------:R-:W-:Y:S01]  /*16e0*/  HFMA2.MMA R58, -RZ, RZ, 0, 5.9604644775390625e-08 ;  /* 0x00000001ff3a7435 */ /* 0x000fe200000001ff */
[----:B------:R-:W-:Y:S01]  /*16f0*/  BSSY B2, `(.L_x_3539) ;  /* 0x0000006000027945 */ /* 0x000fe20003800000 */
[----:B------:R-:W-:Y:S02]  /*1700*/  MOV R67, 0x1f ;  /* 0x0000001f00437802 */ /* 0x000fe40000000f00 */
[----:B------:R-:W-:-:S07]  /*1710*/  MOV R56, 0xffffffff ;  /* 0xffffffff00387802 */ /* 0x000fce0000000f00 */
[----:B-----5:R-:W-:Y:S05]  /*1720*/  WARPSYNC.COLLECTIVE R56, `(.L_x_3540) ;  /* 0x0000000038087348 */ /* 0x020fea0003c00000 */
[----:B------:R0:W1:Y:S02]  /*1730*/  SHFL.BFLY P3, R63, R69, R58, R67 ;  /* 0x0c00003a453f7389 */ /* 0x0000640000060043 */
[----:B01---5:R-:W-:Y:S01]  /*1740*/  ENDCOLLECTIVE ;  /* 0x000000000000791b */ /* 0x023fe20003800000 */
.L_x_3540:
[----:B------:R-:W-:Y:S05]  /*1750*/  BSYNC B2 ;  /* 0x0000000000027941 */ /* 0x000fea0003800000 */
.L_x_3539:
        /* <DEDUP_REMOVED lines=9> */
.L_x_3541:
[----:B------:R-:W-:Y:S01]  /*17f0*/  HFMA2.MMA R58, -RZ, RZ, 0, 1.1920928955078125e-07 ;  /* 0x00000002ff3a7435 */ /* 0x000fe200000001ff */
[----:B------:R-:W-:Y:S02]  /*1800*/  MOV R69, R54 ;  /* 0x0000003600457202 */ /* 0x000fe40000000f00 */
[----:B------:R-:W-:-:S08]  /*1810*/  MOV R61, R63 ;  /* 0x0000003f003d7202 */ /* 0x000fd00000000f00 */
[----:B------:R-:W-:Y:S05]  /*1820*/  WARPSYNC.COLLECTIVE R56, `(.L_x_3542) ;  /* 0x0000000038087348 */ /* 0x000fea0003c00000 */
[----:B------:R0:W1:Y:S02]  /*1830*/  SHFL.BFLY P3, R63, R69, R58, R67 ;  /* 0x0c00003a453f7389 */ /* 0x0000640000060043 */
[----:B01----:R-:W-:Y:S01]  /*1840*/  ENDCOLLECTIVE ;  /* 0x000000000000791b */ /* 0x003fe20003800000 */
.L_x_3542:
[----:B------:R-:W-:-:S05]  /*1850*/  FADD.FTZ R60, R52, R61 ;  /* 0x0000003d343c7221 */ /* 0x000fca0000010000 */
[----:B------:R-:W-:Y:S02]  /*1860*/  MOV R69, R60 ;  /* 0x0000003c00457202 */ /* 0x000fe40000000f00 */
[----:B------:R-:W-:-:S07]  /*1870*/  MOV R61, R63 ;  /* 0x0000003f003d7202 */ /* 0x000fce0000000f00 */
[----:B------:R-:W-:Y:S05]  /*1880*/  WARPSYNC.COLLECTIVE R56, `(.L_x_3543) ;  /* 0x0000000038087348 */ /* 0x000fea0003c00000 */
[----:B------:R0:W1:Y:S02]  /*1890*/  SHFL.BFLY P3, R63, R69, R58, R67 ;  /* 0x0c00003a453f7389 */ /* 0x0000640000060043 */
[----:B01----:R-:W-:Y:S01]  /*18a0*/  ENDCOLLECTIVE ;  /* 0x000000000000791b */ /* 0x003fe20003800000 */
.L_x_3543:
[----:B------:R-:W-:Y:S01]  /*18b0*/  FADD.FTZ R62, R54, R61 ;  /* 0x0000003d363e7221 */ /* 0x000fe20000010000 */
[----:B------:R-:W-:-:S04]  /*18c0*/  HFMA2.MMA R58, -RZ, RZ, 0, 2.384185791015625e-07 ;  /* 0x00000004ff3a7435 */ /* 0x000fc800000001ff */
[----:B------:R-:W-:Y:S02]  /*18d0*/  MOV R69, R62 ;  /* 0x0000003e00457202 */ /* 0x000fe40000000f00 */
[----:B------:R-:W-:-:S07]  /*18e0*/  MOV R61, R63 ;  /* 0x0000003f003d7202 */ /* 0x000fce0000000f00 */
[----:B------:R-:W-:Y:S05]  /*18f0*/  WARPSYNC.COLLECTIVE R56, `(.L_x_3544) ;  /* 0x0000000038087348 */ /* 0x000fea0003c00000 */
[----:B------:R0:W1:Y:S02]  /*1900*/  SHFL.BFLY P3, R63, R69, R58, R67 ;  /* 0x0c00003a453f7389 */ /* 0x0000640000060043 */
[----:B01----:R-:W-:Y:S01]  /*1910*/  ENDCOLLECTIVE ;  /* 0x000000000000791b */ /* 0x003fe20003800000 */
.L_x_3544:
[----:B------:R-:W-:-:S05]  /*1920*/  FADD.FTZ R66, R60, R61 ;  /* 0x0000003d3c427221 */ /* 0x000fca0000010000 */
[----:B------:R-:W-:Y:S02]  /*1930*/  MOV R69, R66 ;  /* 0x0000004200457202 */ /* 0x000fe40000000f00 */
[----:B------:R-:W-:-:S07]  /*1940*/  MOV R61, R63 ;  /* 0x0000003f003d7202 */ /* 0x000fce0000000f00 */
[----:B------:R-:W-:Y:S05]  /*1950*/  WARPSYNC.COLLECTIVE R56, `(.L_x_3545) ;  /* 0x0000000038087348 */ /* 0x000fea0003c00000 */
[----:B------:R0:W1:Y:S02]  /*1960*/  SHFL.BFLY P3, R63, R69, R58, R67 ;  /* 0x0c00003a453f7389 */ /* 0x0000640000060043 */
[----:B01----:R-:W-:Y:S01]  /*1970*/  ENDCOLLECTIVE ;  /* 0x000000000000791b */ /* 0x003fe20003800000 */
.L_x_3545:
[----:B------:R-:W-:Y:S01]  /*1980*/  FADD.FTZ R68, R62, R61 ;  /* 0x0000003d3e447221 */ /* 0x000fe20000010000 */
[----:B------:R-:W-:-:S04]  /*1990*/  HFMA2.MMA R58, -RZ, RZ, 0, 4.76837158203125e-07 ;  /* 0x00000008ff3a7435 */ /* 0x000fc800000001ff */
[----:B------:R-:W-:Y:S02]  /*19a0*/  MOV R69, R68 ;  /* 0x0000004400457202 */ /* 0x000fe40000000f00 */
[----:B------:R-:W-:-:S07]  /*19b0*/  MOV R61, R63 ;  /* 0x0000003f003d7202 */ /* 0x000fce0000000f00 */
[----:B------:R-:W-:Y:S05]  /*19c0*/  WARPSYNC.COLLECTIVE R56, `(.L_x_3546) ;  /* 0x0000000038087348 */ /* 0x000fea0003c00000 */
[----:B------:R0:W1:Y:S02]  /*19d0*/  SHFL.BFLY P3, R63, R69, R58, R67 ;  /* 0x0c00003a453f7389 */ /* 0x0000640000060043 */
[----:B01----:R-:W-:Y:S01]  /*19e0*/  ENDCOLLECTIVE ;  /* 0x000000000000791b */ /* 0x003fe20003800000 */
.L_x_3546:
[----:B------:R-:W-:-:S05]  /*19f0*/  FADD.FTZ R61, R66, R61 ;  /* 0x0000003d423d7221 */ /* 0x000fca0000010000 */
[----:B------:R-:W-:Y:S01]  /*1a00*/  MOV R69, R61 ;  /* 0x0000003d00457202 */ /* 0x000fe20000000f00 */
[----:B------:R-:W-:-:S07]  /*1a10*/  FADD.FTZ R52, R68, R63 ;  /* 0x0000003f44347221 */ /* 0x000fce0000010000 */
[----:B------:R-:W-:Y:S05]  /*1a20*/  WARPSYNC.COLLECTIVE R56, `(.L_x_3547) ;  /* 0x0000000038087348 */ /* 0x000fea0003c00000 */
[----:B------:R0:W1:Y:S02]  /*1a30*/  SHFL.BFLY P3, R63, R69, R58, R67 ;  /* 0x0c00003a453f7389 */ /* 0x0000640000060043 */
[----:B01----:R-:W-:Y:S01]  /*1a40*/  ENDCOLLECTIVE ;  /* 0x000000000000791b */ /* 0x003fe20003800000 */
.L_x_3547:
[----:B------:R-:W-:Y:S01]  /*1a50*/  HFMA2.MMA R58, -RZ, RZ, 0, 9.5367431640625e-07 ;  /* 0x00000010ff3a7435 */ /* 0x000fe200000001ff */
[----:B------:R-:W-:Y:S01]  /*1a60*/  MOV R69, R52 ;  /* 0x0000003400457202 */ /* 0x000fe20000000f00 */
[----:B------:R-:W-:-:S09]  /*1a70*/  FADD.FTZ R54, R61, R63 ;  /* 0x0000003f3d367221 */ /* 0x000fd20000010000 */
[----:B------:R-:W-:Y:S05]  /*1a80*/  WARPSYNC.COLLECTIVE R56, `(.L_x_3548) ;  /* 0x0000000038087348 */ /* 0x000fea0003c00000 */
[----:B------:R0:W1:Y:S02]  /*1a90*/  SHFL.BFLY P3, R63, R69, R58, R67 ;  /* 0x0c00003a453f7389 */ /* 0x0000640000060043 */
[----:B01----:R-:W-:Y:S01]  /*1aa0*/  ENDCOLLECTIVE ;  /* 0x000000000000791b */ /* 0x003fe20003800000 */
.L_x_3548:
[----:B------:R-:W-:Y:S02]  /*1ab0*/  MOV R69, R54 ;  /* 0x0000003600457202 */ /* 0x000fe40000000f00 */
[----:B------:R-:W-:-:S07]  /*1ac0*/  MOV R61, R63 ;  /* 0x0000003f003d7202 */ /* 0x000fce0000000f00 */
[----:B------:R-:W-:Y:S05]  /*1ad0*/  WARPSYNC.COLLECTIVE R56, `(.L_x_3549) ;  /* 0x0000000038087348 */ /* 0x000fea0003c00000 */
[----:B------:R0:W1:Y:S02]  /*1ae0*/  SHFL.BFLY P3, R63, R69, R58, R67 ;  /* 0x0c00003a453f7389 */ /* 0x0000640000060043 */
[----:B01----:R-:W-:Y:S01]  /*1af0*/  ENDCOLLECTIVE ;  /* 0x000000000000791b */ /* 0x003fe20003800000 */
.L_x_3549:
[----:B------:R-:W-:Y:S05]  /*1b00*/  BRA `(.L_x_3550) ;  /* 0xffffffec00fc7947 */ /* 0x000fea000383ffff */
.L_x_3551:
        /* <DEDUP_REMOVED lines=15> */
.L_x_6573:


//--------------------- .text._ZN10layer_norm22ln_bwd_finalize_kernelINS_22Kernel_traits_finalizeILj256Ef6__halfS2_S2_fjLb0ELj1024ELj4ENS_18Kernel_traits_baseILj256EfS2_S2_S2_fjLj1024EEEEELb0ELb0EEEvNS_9BwdParamsE --------------------------
	.section	.text._ZN10layer_norm22ln_bwd_finalize_kernelINS_22Kernel_traits_finalizeILj256Ef6__halfS2_S2_fjLb0ELj1024ELj4ENS_18Kernel_traits_baseILj256EfS2_S2_S2_fjLj1024EEEEELb0ELb0EEEvNS_9BwdParamsE,"ax",@progbits
	.align	128
        .global         _ZN10layer_norm22ln_bwd_finalize_kernelINS_22Kernel_traits_finalizeILj256Ef6__halfS2_S2_fjLb0ELj1024ELj4ENS_18Kernel_traits_baseILj256EfS2_S2_S2_fjLj1024EEEEELb0ELb0EEEvNS_9BwdParamsE
        .type           _ZN10layer_norm22ln_bwd_finalize_kernelINS_22Kernel_traits_finalizeILj256Ef6__halfS2_S2_fjLb0ELj1024ELj4ENS_18Kernel_traits_baseILj256EfS2_S2_S2_fjLj1024EEEEELb0ELb0EEEvNS_9BwdParamsE,@function
        .size           _ZN10layer_norm22ln_bwd_finalize_kernelINS_22Kernel_traits_finalizeILj256Ef6__halfS2_S2_fjLb0ELj1024ELj4ENS_18Kernel_traits_baseILj256EfS2_S2_S2_fjLj1024EEEEELb0ELb0EEEvNS_9BwdParamsE,(.L_x_6574 - _ZN10layer_norm22ln_bwd_finalize_kernelINS_22Kernel_traits_finalizeILj256Ef6__halfS2_S2_fjLb0ELj1024ELj4ENS_18Kernel_traits_baseILj256EfS2_S2_S2_fjLj1024EEEEELb0ELb0EEEvNS_9BwdParamsE)
        .other          _ZN10layer_norm22ln_bwd_finalize_kernelINS_22Kernel_traits_finalizeILj256Ef6__halfS2_S2_fjLb0ELj1024ELj4ENS_18Kernel_traits_baseILj256EfS2_S2_S2_fjLj1024EEEEELb0ELb0EEEvNS_9BwdParamsE,@"STO_CUDA_ENTRY STV_DEFAULT"
_ZN10layer_norm22ln_bwd_finalize_kernelINS_22Kernel_traits_finalizeILj256Ef6__halfS2_S2_fjLb0ELj1024ELj4ENS_18Kernel_traits_baseILj256EfS2_S2_S2_fjLj1024EEEEELb0ELb0EEEvNS_9BwdParamsE:
.text._ZN10layer_norm22ln_bwd_finalize_kernelINS_22Kernel_traits_finalizeILj256Ef6__halfS2_S2_fjLb0ELj1024ELj4ENS_18Kernel_traits_baseILj256EfS2_S2_S2_fjLj1024EEEEELb0ELb0EEEvNS_9BwdParamsE:
        /* <DEDUP_REMOVED lines=25> */
.L_x_3564:
        /* <DEDUP_REMOVED lines=30> */
.L_x_3556:
        /* <DEDUP_REMOVED lines=36> */
.L_x_3555:
[----:B------:R-:W-:Y:S05]  /*05b0*/  BSYNC B1 ;  /* 0x0000000000017941 */ /* 0x000fea0003800000 */
.L_x_3554:
        /* <DEDUP_REMOVED lines=24> */
.L_x_3558:
[----:B------:R-:W-:Y:S05]  /*0740*/  BSYNC B1 ;  /* 0x0000000000017941 */ /* 0x000fea0003800000 */
.L_x_3557:
        /* <DEDUP_REMOVED lines=12> */
.L_x_3559:
[----:B------:R-:W-:Y:S05]  /*0810*/  BSYNC B1 ;  /* 0x0000000000017941 */ /* 0x000fea0003800000 */
.L_x_3553:
[----:B------:R-:W-:Y:S05]  /*0820*/  BSYNC B0 ;  /* 0x0000000000007941 */ /* 0x000fea0003800000 */
.L_x_3552:
        /* <DEDUP_REMOVED lines=29> */
.L_x_3575:
[----:B---3--:R-:W-:Y:S01]  /*0a00*/  FADD.FTZ R9, R18, R9 ;  /* 0x0000000912097221 */ /* 0x008fe20000010000 */
[----:B--2---:R-:W-:-:S04]  /*0a10*/  FADD.FTZ R11, R10, R11 ;  /* 0x0000000b0a0b7221 */ /* 0x004fc80000010000 */
[----:B------:R2:W-:Y:S04]  /*0a20*/  @!P1 STS [R6+0x2000], R9 ;  /* 0x0020000906009388 */ /* 0x0005e80000000800 */
[----:B------:R2:W-:Y:S02]  /*0a30*/  @!P1 STS [R6+0x2080], R11 ;  /* 0x0020800b06009388 */ /* 0x0005e40000000800 */
.L_x_3560:
        /* <DEDUP_REMOVED lines=16> */
.L_x_3563:
[----:B------:R-:W-:Y:S05]  /*0b40*/  BSYNC B0 ;  /* 0x0000000000007941 */ /* 0x000fea0003800000 */
.L_x_3562:
[C---:B------:R-:W-:Y:S01]  /*0b50*/  ISETP.GT.U32.AND P1, PT, R3.reuse, -0x101, PT ;  /* 0xfffffeff0300780c */ /* 0x040fe20003f24070 */
[----:B------:R-:W-:Y:S01]  /*0b60*/  VIADD R4, R4, 0x80 ;  /* 0x0000008004047836 */ /* 0x000fe20000000000 */
[----:B------:R-:W-:-:S11]  /*0b70*/  IADD3 R3, R3, 0x100, RZ ;  /* 0x0000010003037810 */ /* 0x000fd60007ffe0ff */
[----:B------:R-:W-:Y:S05]  /*0b80*/  @P1 BRA `(.L_x_3564) ;  /* 0xfffffff400801947 */ /* 0x000fea000383ffff */
[----:B------:R-:W-:Y:S05]  /*0b90*/  EXIT ;  /* 0x000000000000794d */ /* 0x000fea0003800000 */
.L_x_3561:
[----:B------:R-:W-:Y:S01]  /*0ba0*/  HFMA2.MMA R21, -RZ, RZ, 0, 5.9604644775390625e-08 ;  /* 0x00000001ff157435 */ /* 0x000fe200000001ff */
[----:B0--3--:R-:W-:Y:S01]  /*0bb0*/  MOV R22, R10 ;  /* 0x0000000a00167202 */ /* 0x009fe20000000f00 */
[----:B------:R-:W-:Y:S01]  /*0bc0*/  IMAD.MOV.U32 R19, RZ, RZ, -0x1 ;  /* 0xffffffffff137424 */ /* 0x000fe200078e00ff */
[----:B------:R-:W-:-:S08]  /*0bd0*/  MOV R24, 0x1f ;  /* 0x0000001f00187802 */ /* 0x000fd00000000f00 */
[----:B-12---:R-:W-:Y:S05]  /*0be0*/  WARPSYNC.COLLECTIVE R19, `(.L_x_3565) ;  /* 0x0000000013087348 */ /* 0x006fea0003c00000 */
[----:B------:R0:W3:Y:S02]  /*0bf0*/  SHFL.BFLY P2, R20, R22, R21, R24 ;  /* 0x0c00001516147389 */ /* 0x0000e40000040018 */
[----:B0123--:R-:W-:Y:S01]  /*0c00*/  ENDCOLLECTIVE ;  /* 0x000000000000791b */ /* 0x00ffe20003800000 */
.L_x_3565:
[----:B------:R-:W-:Y:S01]  /*0c10*/  HFMA2.MMA R21, -RZ, RZ, 0, 1.1920928955078125e-07 ;  /* 0x00000002ff157435 */ /* 0x000fe200000001ff */
[----:B------:R-:W-:-:S05]  /*0c20*/  MOV R11, R20 ;  /* 0x00000014000b7202 */ /* 0x000fca0000000f00 */
[----:B------:R-:W-:-:S05]  /*0c30*/  FADD.FTZ R11, R10, R11 ;  /* 0x0000000b0a0b7221 */ /* 0x000fca0000010000 */
[----:B------:R-:W-:-:S07]  /*0c40*/  MOV R22, R11 ;  /* 0x0000000b00167202 */ /* 0x000fce0000000f00 */
[----:B------:R-:W-:Y:S05]  /*0c50*/  WARPSYNC.COLLECTIVE R19, `(.L_x_3566) ;  /* 0x0000000013087348 */ /* 0x000fea0003c00000 */
[----:B------:R0:W1:Y:S02]  /*0c60*/  SHFL.BFLY P2, R20, R22, R21, R24 ;  /* 0x0c00001516147389 */ /* 0x0000640000040018 */
[----:B01----:R-:W-:Y:S01]  /*0c70*/  ENDCOLLECTIVE ;  /* 0x000000000000791b */ /* 0x003fe20003800000 */
.L_x_3566:
[----:B------:R-:W-:Y:S01]  /*0c80*/  HFMA2.MMA R21, -RZ, RZ, 0, 2.384185791015625e-07 ;  /* 0x00000004ff157435 */ /* 0x000fe200000001ff */
[----:B------:R-:W-:-:S04]  /*0c90*/  IMAD.MOV.U32 R14, RZ, RZ, R20 ;  /* 0x000000ffff0e7224 */ /* 0x000fc800078e0014 */
[----:B------:R-:W-:-:S05]  /*0ca0*/  FADD.FTZ R14, R11, R14 ;  /* 0x0000000e0b0e7221 */ /* 0x000fca0000010000 */
[----:B------:R-:W-:-:S07]  /*0cb0*/  MOV R22, R14 ;  /* 0x0000000e00167202 */ /* 0x000fce0000000f00 */
[----:B------:R-:W-:Y:S05]  /*0cc0*/  WARPSYNC.COLLECTIVE R19, `(.L_x_3567) ;  /* 0x0000000013087348 */ /* 0x000fea0003c00000 */
[----:B------:R0:W1:Y:S02]  /*0cd0*/  SHFL.BFLY P2, R20, R22, R21, R24 ;  /* 0x0c00001516147389 */ /* 0x0000640000040018 */
[----:B01----:R-:W-:Y:S01]  /*0ce0*/  ENDCOLLECTIVE ;  /* 0x000000000000791b */ /* 0x003fe20003800000 */
.L_x_3567:
[----:B------:R-:W-:Y:S01]  /*0cf0*/  IMAD.MOV.U32 R21, RZ, RZ, 0x8 ;  /* 0x00000008ff157424 */ /* 0x000fe200078e00ff */
[----:B------:R-:W-:-:S05]  /*0d00*/  MOV R13, R20 ;  /* 0x00000014000d7202 */ /* 0x000fca0000000f00 */
[----:B------:R-:W-:-:S05]  /*0d10*/  FADD.FTZ R13, R14, R13 ;  /* 0x0000000d0e0d7221 */ /* 0x000fca0000010000 */
[----:B------:R-:W-:-:S07]  /*0d20*/  MOV R22, R13 ;  /* 0x0000000d00167202 */ /* 0x000fce0000000f00 */
[----:B------:R-:W-:Y:S05]  /*0d30*/  WARPSYNC.COLLECTIVE R19, `(.L_x_3568) ;  /* 0x0000000013087348 */ /* 0x000fea0003c00000 */
[----:B------:R0:W1:Y:S02]  /*0d40*/  SHFL.BFLY P2, R20, R22, R21, R24 ;  /* 0x0c00001516147389 */ /* 0x0000640000040018 */
[----:B01----:R-:W-:Y:S01]  /*0d50*/  ENDCOLLECTIVE ;  /* 0x000000000000791b */ /* 0x003fe20003800000 */
.L_x_3568:
[----:B------:R-:W-:Y:S01]  /*0d60*/  HFMA2.MMA R21, -RZ, RZ, 0, 9.5367431640625e-07 ;  /* 0x00000010ff157435 */ /* 0x000fe200000001ff */
[----:B------:R-:W-:-:S05]  /*0d70*/  MOV R10, R20 ;  /* 0x00000014000a7202 */ /* 0x000fca0000000f00 */
[----:B------:R-:W-:-:S05]  /*0d80*/  FADD.FTZ R10, R13, R10 ;  /* 0x0000000a0d0a7221 */ /* 0x000fca0000010000 */
[----:B------:R-:W-:-:S07]  /*0d90*/  MOV R22, R10 ;  /* 0x0000000a00167202 */ /* 0x000fce0000000f00 */
[----:B------:R-:W-:Y:S05]  /*0da0*/  WARPSYNC.COLLECTIVE R19, `(.L_x_3569) ;  /* 0x0000000013087348 */ /* 0x000fea0003c00000 */
[----:B------:R0:W1:Y:S02]  /*0db0*/  SHFL.BFLY P2, R20, R22, R21, R24 ;  /* 0x0c00001516147389 */ /* 0x0000640000040018 */
[----:B01----:R-:W-:Y:S01]  /*0dc0*/  ENDCOLLECTIVE ;  /* 0x000000000000791b */ /* 0x003fe20003800000 */
.L_x_3569:
[----:B------:R-:W-:Y:S01]  /*0dd0*/  HFMA2.MMA R21, -RZ, RZ, 0, 5.9604644775390625e-08 ;  /* 0x00000001ff157435 */ /* 0x000fe200000001ff */
[----:B------:R-:W-:Y:S01]  /*0de0*/  IMAD.MOV.U32 R22, RZ, RZ, R9 ;  /* 0x000000ffff167224 */ /* 0x000fe200078e0009 */
[----:B------:R-:W-:-:S09]  /*0df0*/  MOV R11, R20 ;  /* 0x00000014000b7202 */ /* 0x000fd20000000f00 */
[----:B------:R-:W-:Y:S05]  /*0e00*/  WARPSYNC.COLLECTIVE R19, `(.L_x_3570) ;  /* 0x0000000013087348 */ /* 0x000fea0003c00000 */
[----:B------:R0:W1:Y:S02]  /*0e10*/  SHFL.BFLY P2, R20, R22, R21, R24 ;  /* 0x0c00001516147389 */ /* 0x0000640000040018 */
[----:B01----:R-:W-:Y:S01]  /*0e20*/  ENDCOLLECTIVE ;  /* 0x000000000000791b */ /* 0x003fe20003800000 */
.L_x_3570:
[----:B------:R-:W-:Y:S01]  /*0e30*/  HFMA2.MMA R21, -RZ, RZ, 0, 1.1920928955078125e-07 ;  /* 0x00000002ff157435 */ /* 0x000fe200000001ff */
[----:B------:R-:W-:-:S05]  /*0e40*/  MOV R14, R20 ;  /* 0x00000014000e7202 */ /* 0x000fca0000000f00 */
[----:B------:R-:W-:-:S05]  /*0e50*/  FADD.FTZ R15, R9, R14 ;  /* 0x0000000e090f7221 */ /* 0x000fca0000010000 */
[----:B------:R-:W-:-:S07]  /*0e60*/  MOV R22, R15 ;  /* 0x0000000f00167202 */ /* 0x000fce0000000f00 */
[----:B------:R-:W-:Y:S05]  /*0e70*/  WARPSYNC.COLLECTIVE R19, `(.L_x_3571) ;  /* 0x0000000013087348 */ /* 0x000fea0003c00000 */
[----:B------:R0:W1:Y:S02]  /*0e80*/  SHFL.BFLY P2, R20, R22, R21, R24 ;  /* 0x0c00001516147389 */ /* 0x0000640000040018 */
[----:B01----:R-:W-:Y:S01]  /*0e90*/  ENDCOLLECTIVE ;  /* 0x000000000000791b */ /* 0x003fe20003800000 */
.L_x_3571:
[----:B------:R-:W-:Y:S01]  /*0ea0*/  HFMA2.MMA R21, -RZ, RZ, 0, 2.384185791015625e-07 ;  /* 0x00000004ff157435 */ /* 0x000fe200000001ff */
[----:B------:R-:W-:-:S04]  /*0eb0*/  IMAD.MOV.U32 R16, RZ, RZ, R20 ;  /* 0x000000ffff107224 */ /* 0x000fc800078e0014 */
[----:B------:R-:W-:-:S05]  /*0ec0*/  FADD.FTZ R16, R15, R16 ;  /* 0x000000100f107221 */ /* 0x000fca0000010000 */
[----:B------:R-:W-:-:S07]  /*0ed0*/  MOV R22, R16 ;  /* 0x0000001000167202 */ /* 0x000fce0000000f00 */
[----:B------:R-:W-:Y:S05]  /*0ee0*/  WARPSYNC.COLLECTIVE R19, `(.L_x_3572) ;  /* 0x0000000013087348 */ /* 0x000fea0003c00000 */
[----:B------:R0:W1:Y:S02]  /*0ef0*/  SHFL.BFLY P2, R20, R22, R21, R24 ;  /* 0x0c00001516147389 */ /* 0x0000640000040018 */
[----:B01----:R-:W-:Y:S01]  /*0f00*/  ENDCOLLECTIVE ;  /* 0x000000000000791b */ /* 0x003fe20003800000 */
.L_x_3572:
[----:B------:R-:W-:Y:S01]  /*0f10*/  IMAD.MOV.U32 R21, RZ, RZ, 0x8 ;  /* 0x00000008ff157424 */ /* 0x000fe200078e00ff */
[----:B------:R-:W-:-:S05]  /*0f20*/  MOV R17, R20 ;  /* 0x0000001400117202 */ /* 0x000fca0000000f00 */
[----:B------:R-:W-:-:S05]  /*0f30*/  FADD.FTZ R17, R16, R17 ;  /* 0x0000001110117221 */ /* 0x000fca0000010000 */
[----:B------:R-:W-:-:S07]  /*0f40*/  MOV R22, R17 ;  /* 0x0000001100167202 */ /* 0x000fce0000000f00 */
[----:B------:R-:W-:Y:S05]  /*0f50*/  WARPSYNC.COLLECTIVE R19, `(.L_x_3573) ;  /* 0x0000000013087348 */ /* 0x000fea0003c00000 */
[----:B------:R0:W1:Y:S02]  /*0f60*/  SHFL.BFLY P2, R20, R22, R21, R24 ;  /* 0x0c00001516147389 */ /* 0x0000640000040018 */
[----:B01----:R-:W-:Y:S01]  /*0f70*/  ENDCOLLECTIVE ;  /* 0x000000000000791b */ /* 0x003fe20003800000 */
.L_x_3573:
[----:B------:R-:W-:Y:S01]  /*0f80*/  HFMA2.MMA R21, -RZ, RZ, 0, 9.5367431640625e-07 ;  /* 0x00000010ff157435 */ /* 0x000fe200000001ff */
[----:B------:R-:W-:-:S05]  /*0f90*/  MOV R18, R20 ;  /* 0x0000001400127202 */ /* 0x000fca0000000f00 */
[----:B------:R-:W-:-:S05]  /*0fa0*/  FADD.FTZ R18, R17, R18 ;  /* 0x0000001211127221 */ /* 0x000fca0000010000 */
[----:B------:R-:W-:-:S07]  /*0fb0*/  MOV R22, R18 ;  /* 0x0000001200167202 */ /* 0x000fce0000000f00 */
[----:B------:R-:W-:Y:S05]  /*0fc0*/  WARPSYNC.COLLECTIVE R19, `(.L_x_3574) ;  /* 0x0000000013087348 */ /* 0x000fea0003c00000 */
[----:B------:R0:W1:Y:S02]  /*0fd0*/  SHFL.BFLY P2, R20, R22, R21, R24 ;  /* 0x0c00001516147389 */ /* 0x0000640000040018 */
[----:B01----:R-:W-:Y:S01]  /*0fe0*/  ENDCOLLECTIVE ;  /* 0x000000000000791b */ /* 0x003fe20003800000 */
.L_x_3574:
[----:B------:R-:W-:Y:S01]  /*0ff0*/  MOV R9, R20 ;  /* 0x0000001400097202 */ /* 0x000fe20000000f00 */
[----:B------:R-:W-:Y:S06]  /*1000*/  BRA `(.L_x_3575) ;  /* 0xfffffff8007c7947 */ /* 0x000fec000383ffff */
.L_x_3576:
        /* <DEDUP_REMOVED lines=15> */
.L_x_6574:


//--------------------- .text._ZN10layer_norm13ln_bwd_kernelINS_13Kernel_traitsIf6__halfS2_S2_fjLj256ELj1ELj4ELj1ELj16ENS_18Kernel_traits_baseILj256EfS2_S2_S2_fjLj128EEEEELb1ELb0ELb1ELb0EEEvNS_9BwdParamsE --------------------------
	.section	.text._ZN10layer_norm13ln_bwd_kernelINS_13Kernel_traitsIf6__halfS2_S2_fjLj256ELj1ELj4ELj1ELj16ENS_18Kernel_traits_baseILj256EfS2_S2_S2_fjLj128EEEEELb1ELb0ELb1ELb0EEEvNS_9BwdParamsE,"ax",@progbits
	.align	128
        .global         _ZN10layer_norm13ln_bwd_kernelINS_13Kernel_traitsIf6__halfS2_S2_fjLj256ELj1ELj4ELj1ELj16ENS_18Kernel_traits_baseILj256EfS2_S2_S2_fjLj128EEEEELb1ELb0ELb1ELb0EEEvNS_9BwdParamsE
        .type           _ZN10layer_norm13ln_bwd_kernelINS_13Kernel_traitsIf6__halfS2_S2_fjLj256ELj1ELj4ELj1ELj16ENS_18Kernel_traits_baseILj256EfS2_S2_S2_fjLj128EEEEELb1ELb0ELb1ELb0EEEvNS_9BwdParamsE,@function
        .size           _ZN10layer_norm13ln_bwd_kernelINS_13Kernel_traitsIf6__halfS2_S2_fjLj256ELj1ELj4ELj1ELj16ENS_18Kernel_traits_baseILj256EfS2_S2_S2_fjLj128EEEEELb1ELb0ELb1ELb0EEEvNS_9BwdParamsE,(.L_x_6575 - _ZN10layer_norm13ln_bwd_kernelINS_13Kernel_traitsIf6__halfS2_S2_fjLj256ELj1ELj4ELj1ELj16ENS_18Kernel_traits_baseILj256EfS2_S2_S2_fjLj128EEEEELb1ELb0ELb1ELb0EEEvNS_9BwdParamsE)
        .other          _ZN10layer_norm13ln_bwd_kernelINS_13Kernel_traitsIf6__halfS2_S2_fjLj256ELj1ELj4ELj1ELj16ENS_18Kernel_traits_baseILj256EfS2_S2_S2_fjLj128EEEEELb1ELb0ELb1ELb0EEEvNS_9BwdParamsE,@"STO_CUDA_ENTRY STV_DEFAULT"
_ZN10layer_norm13ln_bwd_kernelINS_13Kernel_traitsIf6__halfS2_S2_fjLj256ELj1ELj4ELj1ELj16ENS_18Kernel_traits_baseILj256EfS2_S2_S2_fjLj128EEEEELb1ELb0ELb1ELb0EEEvNS_9BwdParamsE:
.text._ZN10layer_norm13ln_bwd_kernelINS_13Kernel_traitsIf6__halfS2_S2_fjLj256ELj1ELj4ELj1ELj16ENS_18Kernel_traits_baseILj256EfS2_S2_S2_fjLj128EEEEELb1ELb0ELb1ELb0EEEvNS_9BwdParamsE:
        /* <DEDUP_REMOVED lines=35> */
[----:B------:R-:W-:-:S11]  /*0230*/  HFMA2.MMA R29, -RZ, RZ, 0, 0 ;  /* 0x00000000ff1d7435 */ /* 0x000fd600000001ff */
.L_x_3609:
        /* <DEDUP_REMOVED lines=46> */
.L_x_3580:
        /* <DEDUP_REMOVED lines=9> */
[----:B------:R-:W1:Y:S01]  /*05b0*/  LDC.64 R8, c[0x0][0x238] ;  /* 0x00008e00ff087b82 */ /* 0x000e620000000a00 */
[----:B------:R-:W-:Y:S01]  /*05c0*/  IADD3 R6, R59, -0x1, RZ ;  /* 0xffffffff3b067810 */ /* 0x000fe20007ffe0ff */
[----:B------:R-:W2:Y:S04]  /*05d0*/  LDG.E R73, desc[UR4][R72.64] ;  /* 0x0000000448497981 */ /* 0x000ea8000c1e1900 */
[----:B------:R-:W-:Y:S02]  /*05e0*/  IMAD R3, R6, R5, RZ ;  /* 0x0000000506037224 */ /* 0x000fe400078e02ff */
[----:B------:R-:W3:Y:S03]  /*05f0*/  LDC.64 R48, c[0x0][0x2b8] ;  /* 0x0000ae00ff307b82 */ /* 0x000ee60000000a00 */
[----:B------:R-:W-:-:S05]  /*0600*/  SHF.R.S32.HI R50, RZ, 0x1f, R3 ;  /* 0x0000001fff327819 */ /* 0x000fca0000011403 */
[----:B------:R-:W4:Y:S01]  /*0610*/  LDC.64 R6, c[0x0][0x240] ;  /* 0x00009000ff067b82 */ /* 0x000f220000000a00 */
[----:B------:R-:W-:-:S04]  /*0620*/  LEA.HI R3, R50, R3, RZ, 0x3 ;  /* 0x0000000332037211 */ /* 0x000fc800078f18ff */
[----:B------:R-:W-:Y:S01]  /*0630*/  LEA.HI.SX32 R3, R3, R4, 0x1d ;  /* 0x0000000403037211 */ /* 0x000fe200078feaff */
[----:B-1----:R-:W-:-:S06]  /*0640*/  IMAD.WIDE.U32 R8, R60, 0x10, R8 ;  /* 0x000000103c087825 */ /* 0x002fcc00078e0008 */
[----:B------:R-:W2:Y:S01]  /*0650*/  LDG.E.128 R8, desc[UR4][R8.64] ;  /* 0x0000000408087981 */ /* 0x000ea2000c1e1d00 */
        /* <DEDUP_REMOVED lines=8> */
[----:B--2---:R-:W-:Y:S01]  /*06e0*/  FSEL R73, R73, RZ, !P0 ;  /* 0x000000ff49497208 */ /* 0x004fe20004000000 */
        /* <DEDUP_REMOVED lines=14> */
[----:B------:R-:W-:Y:S01]  /*07d0*/  FADD.FTZ R11, -R73, R64 ;  /* 0x00000040490b7221 */ /* 0x000fe20000010100 */
[----:B---3--:R-:W-:-:S02]  /*07e0*/  HADD2.F32 R71, -RZ, R48.H0_H0 ;  /* 0x20000030ff477230 */ /* 0x008fc40000004100 */
[----:B------:R-:W-:Y:S01]  /*07f0*/  FADD.FTZ R73, -R73, R66 ;  /* 0x0000004249497221 */ /* 0x000fe20000010100 */
[C-C-:B----4-:R-:W-:Y:S01]  /*0800*/  SHF.R.U64 R67, R6.reuse, 0x8, R7.reuse ;  /* 0x0000000806437819 */ /* 0x150fe20000001207 */
[----:B------:R-:W-:Y:S01]  /*0810*/  HADD2.F32 R52, -RZ, R48.H1_H1 ;  /* 0x30000030ff347230 */ /* 0x000fe20000004100 */
[C-C-:B------:R-:W-:Y:S01]  /*0820*/  SHF.R.U64 R66, R6.reuse, 0x10, R7.reuse ;  /* 0x0000001006427819 */ /* 0x140fe20000001207 */
[----:B------:R-:W-:Y:S01]  /*0830*/  HADD2.F32 R54, -RZ, R49.H1_H1 ;  /* 0x30000031ff367230 */ /* 0x000fe20000004100 */
[--C-:B------:R-:W-:Y:S02]  /*0840*/  SHF.R.U64 R65, R6, 0x18, R7.reuse ;  /* 0x0000001806417819 */ /* 0x100fe40000001207 */
[--C-:B------:R-:W-:Y:S02]  /*0850*/  SHF.R.U32.HI R63, RZ, 0x8, R7.reuse ;  /* 0x00000008ff3f7819 */ /* 0x100fe40000011607 */
[--C-:B------:R-:W-:Y:S02]  /*0860*/  SHF.R.U32.HI R62, RZ, 0x10, R7.reuse ;  /* 0x00000010ff3e7819 */ /* 0x100fe40000011607 */
[----:B------:R-:W-:-:S02]  /*0870*/  SHF.R.U32.HI R61, RZ, 0x18, R7 ;  /* 0x00000018ff3d7819 */ /* 0x000fc40000011607 */
[----:B------:R-:W-:Y:S01]  /*0880*/  PRMT R64, R7, 0x7610, R64 ;  /* 0x0000761007407816 */ /* 0x000fe20000000040 */
[----:B------:R-:W-:Y:S01]  /*0890*/  FMUL.FTZ R7, R68, R8 ;  /* 0x0000000844077220 */ /* 0x000fe20000410000 */
[----:B------:R-:W-:Y:S01]  /*08a0*/  PRMT R57, R6, 0x7610, R57 ;  /* 0x0000761006397816 */ /* 0x000fe20000000039 */
[----:B------:R-:W-:Y:S02]  /*08b0*/  HADD2.F32 R59, -RZ, R49.H0_H0 ;  /* 0x20000031ff3b7230 */ /* 0x000fe40000004100 */
[C---:B------:R-:W-:Y:S01]  /*08c0*/  FMUL.FTZ R6, R68.reuse, R77 ;  /* 0x0000004d44067220 */ /* 0x040fe20000410000 */
[--C-:B------:R-:W-:Y:S02]  /*08d0*/  HADD2.F32 R53, -RZ, R50.reuse.H0_H0 ;  /* 0x20000032ff357230 */ /* 0x100fe40000004100 */
[----:B------:R-:W-:Y:S01]  /*08e0*/  FMUL.FTZ R8, R68, R10 ;  /* 0x0000000a44087220 */ /* 0x000fe20000410000 */
[----:B------:R-:W-:Y:S02]  /*08f0*/  HADD2.F32 R56, -RZ, R50.H1_H1 ;  /* 0x30000032ff387230 */ /* 0x000fe40000004100 */
[----:B------:R-:W-:Y:S01]  /*0900*/  FMUL.FTZ R50, R36, R71 ;  /* 0x0000004724327220 */ /* 0x000fe20000410000 */
[----:B------:R-:W-:Y:S01]  /*0910*/  FMUL.FTZ R3, R68, R3 ;  /* 0x0000000344037220 */ /* 0x000fe20000410000 */
[----:B------:R-:W-:-:S02]  /*0920*/  HADD2.F32 R55, -RZ, R51.H0_H0 ;  /* 0x20000033ff377230 */ /* 0x000fc40000004100 */
[-C--:B------:R-:W-:Y:S01]  /*0930*/  FFMA.FTZ R17, R6, R52.reuse, R17 ;  /* 0x0000003406117223 */ /* 0x080fe20000010011 */
[----:B------:R-:W-:Y:S02]  /*0940*/  HADD2.F32 R58, -RZ, R51.H1_H1 ;  /* 0x30000033ff3a7230 */ /* 0x000fe40000004100 */
        /* <DEDUP_REMOVED lines=12> */
[----:B------:R-:W-:Y:S01]  /*0a10*/  FADD.FTZ R71, R54, R49 ;  /* 0x0000003136477221 */ /* 0x000fe20000010000 */
[----:B------:R-:W-:Y:S01]  /*0a20*/  FFMA.FTZ R70, R6, R49, R59 ;  /* 0x0000003106467223 */ /* 0x000fe2000001003b */
[C---:B------:R-:W-:Y:S01]  /*0a30*/  FMUL.FTZ R9, R68.reuse, R9 ;  /* 0x0000000944097220 */ /* 0x040fe20000410000 */
        /* <DEDUP_REMOVED lines=27> */
.L_x_3581:
[----:B------:R-:W-:Y:S05]  /*0bf0*/  BSYNC B1 ;  /* 0x0000000000017941 */ /* 0x000fea0003800000 */
.L_x_3579:
        /* <DEDUP_REMOVED lines=20> */
.L_x_3621:
[----:B------:R-:W-:Y:S05]  /*0d40*/  @!P1 BRA.U `(.L_x_3583) ;  /* 0x0000000d00149947 */ /* 0x000fea0003800000 */
[----:B------:R-:W-:Y:S01]  /*0d50*/  @P3 IADD3 R58, R69, -0x1, RZ ;  /* 0xffffffff453a3810 */ /* 0x000fe20007ffe0ff */
[----:B------:R-:W-:Y:S01]  /*0d60*/  HFMA2.MMA R69, -RZ, RZ, 0, 0 ;  /* 0x00000000ff457435 */ /* 0x000fe200000001ff */
[----:B--2---:R-:W-:Y:S01]  /*0d70*/  FADD.FTZ R75, R74, R75 ;  /* 0x0000004b4a4b7221 */ /* 0x004fe20000010000 */
[----:B---3--:R-:W-:Y:S01]  /*0d80*/  FADD.FTZ R71, R72, R73 ;  /* 0x0000004948477221 */ /* 0x008fe20000010000 */
[----:B------:R-:W-:Y:S01]  /*0d90*/  BSSY B1, `(.L_x_3583) ;  /* 0x00000c0000017945 */ /* 0x000fe20003800000 */
[----:B------:R-:W-:Y:S02]  /*0da0*/  @P3 IMAD R58, R58, R5, RZ ;  /* 0x000000053a3a3224 */ /* 0x000fe400078e02ff */
[----:B------:R-:W-:Y:S01]  /*0db0*/  FMUL.FTZ R70, R75, UR8 ;  /* 0x000000084b467c20 */ /* 0x000fe20008410000 */
[----:B------:R-:W-:Y:S02]  /*0dc0*/  FMUL.FTZ R71, R71, UR8 ;  /* 0x0000000847477c20 */ /* 0x000fe40008410000 */
        /* <DEDUP_REMOVED lines=9> */
[----:B-1----:R-:W-:-:S03]  /*0e60*/  MOV R72, RZ ;  /* 0x000000ff00487202 */ /* 0x002fc60000000f00 */
[----:B------:R-:W-:-:S06]  /*0e70*/  UISETP.NE.AND.EX UP0, UPT, UR7, URZ, UPT, UP0 ;  /* 0x0000003f0700728c */ /* 0x000fcc000bf05300 */
[----:B------:R-:W-:-:S13]  /*0e80*/  PLOP3.LUT P4, PT, PT, PT, UP0, 0x80, 0x0 ;  /* 0x000000000000781c */ /* 0x000fda0003f8f008 */
[----:B------:R-:W-:Y:S05]  /*0e90*/  @!P4 BRA `(.L_x_3587) ;  /* 0x000000000028c947 */ /* 0x000fea0003800000 */
[----:B-----5:R-:W-:Y:S01]  /*0ea0*/  HADD2.F32 R72, -RZ, R12.H0_H0 ;  /* 0x2000000cff487230 */ /* 0x020fe20000004100 */
[----:B------:R-:W-:Y:S06]  /*0eb0*/  BRA `(.L_x_3587) ;  /* 0x0000000000207947 */ /* 0x000fec0003800000 */
.L_x_3586:
[----:B------:R-:W-:Y:S01]  /*0ec0*/  UISETP.NE.U32.AND UP0, UPT, UR6, URZ, UPT ;  /* 0x0000003f0600728c */ /* 0x000fe2000bf05070 */
[----:B------:R-:W-:-:S03]  /*0ed0*/  FFMA.FTZ R59, R3, R71, R70 ;  /* 0x00000047033b7223 */ /* 0x000fc60000010046 */
[----:B------:R-:W-:Y:S01]  /*0ee0*/  UISETP.NE.AND.EX UP0, UPT, UR7, URZ, UPT, UP0 ;  /* 0x0000003f0700728c */ /* 0x000fe2000bf05300 */
[----:B------:R-:W-:-:S04]  /*0ef0*/  FADD.FTZ R59, R50, -R59 ;  /* 0x8000003b323b7221 */ /* 0x000fc80000010000 */
[----:B-1----:R-:W-:Y:S01]  /*0f00*/  FMUL.FTZ R72, R68, R59 ;  /* 0x0000003b44487220 */ /* 0x002fe20000410000 */
[----:B------:R-:W-:-:S13]  /*0f10*/  PLOP3.LUT P4, PT, PT, PT, UP0, 0x80, 0x0 ;  /* 0x000000000000781c */ /* 0x000fda0003f8f008 */
[----:B-----5:R-:W-:-:S05]  /*0f20*/  @P4 HADD2.F32 R59, -RZ, R12.H0_H0 ;  /* 0x2000000cff3b4230 */ /* 0x020fca0000004100 */
[----:B------:R-:W-:-:S07]  /*0f30*/  @P4 FADD.FTZ R72, R72, R59 ;  /* 0x0000003b48484221 */ /* 0x000fce0000010000 */
.L_x_3587:
[----:B------:R-:W-:Y:S05]  /*0f40*/  BSYNC B2 ;  /* 0x0000000000027941 */ /* 0x000fea0003800000 */
.L_x_3585:
        /* <DEDUP_REMOVED lines=17> */
.L_x_3589:
[----:B------:R-:W-:-:S04]  /*1060*/  FFMA.FTZ R58, R6, R71, R70 ;  /* 0x00000047063a7223 */ /* 0x000fc80000010046 */
[----:B------:R-:W-:-:S04]  /*1070*/  FADD.FTZ R59, R49, -R58 ;  /* 0x8000003a313b7221 */ /* 0x000fc80000010000 */
[----:B------:R-:W-:Y:S01]  /*1080*/  FMUL.FTZ R72, R68, R59 ;  /* 0x0000003b44487220 */ /* 0x000fe20000410000 */
[----:B-----5:R-:W-:-:S05]  /*1090*/  @P4 HADD2.F32 R59, -RZ, R12.H1_H1 ;  /* 0x3000000cff3b4230 */ /* 0x020fca0000004100 */
[----:B------:R-:W-:-:S07]  /*10a0*/  @P4 FADD.FTZ R72, R72, R59 ;  /* 0x0000003b48484221 */ /* 0x000fce0000010000 */
.L_x_3590:
[----:B------:R-:W-:Y:S05]  /*10b0*/  BSYNC B2 ;  /* 0x0000000000027941 */ /* 0x000fea0003800000 */
.L_x_3588:
        /* <DEDUP_REMOVED lines=15> */
.L_x_3592:
[----:B------:R-:W-:-:S04]  /*11b0*/  FFMA.FTZ R59, R7, R71, R70 ;  /* 0x00000047073b7223 */ /* 0x000fc80000010046 */
[----:B------:R-:W-:-:S04]  /*11c0*/  FADD.FTZ R59, R52, -R59 ;  /* 0x8000003b343b7221 */ /* 0x000fc80000010000 */
[----:B------:R-:W-:Y:S01]  /*11d0*/  FMUL.FTZ R72, R68, R59 ;  /* 0x0000003b44487220 */ /* 0x000fe20000410000 */
[----:B-----5:R-:W-:-:S05]  /*11e0*/  @P4 HADD2.F32 R59, -RZ, R13.H0_H0 ;  /* 0x2000000dff3b4230 */ /* 0x020fca0000004100 */
[----:B------:R-:W-:-:S07]  /*11f0*/  @P4 FADD.FTZ R72, R72, R59 ;  /* 0x0000003b48484221 */ /* 0x000fce0000010000 */
.L_x_3593:
[----:B------:R-:W-:Y:S05]  /*1200*/  BSYNC B2 ;  /* 0x0000000000027941 */ /* 0x000fea0003800000 */
.L_x_3591:
        /* <DEDUP_REMOVED lines=15> */
.L_x_3595:
[----:B------:R-:W-:-:S04]  /*1300*/  FFMA.FTZ R58, R8, R71, R70 ;  /* 0x00000047083a7223 */ /* 0x000fc80000010046 */
[----:B------:R-:W-:-:S04]  /*1310*/  FADD.FTZ R59, R51, -R58 ;  /* 0x8000003a333b7221 */ /* 0x000fc80000010000 */
[----:B------:R-:W-:Y:S01]  /*1320*/  FMUL.FTZ R72, R68, R59 ;  /* 0x0000003b44487220 */ /* 0x000fe20000410000 */
[----:B-----5:R-:W-:-:S05]  /*1330*/  @P4 HADD2.F32 R59, -RZ, R13.H1_H1 ;  /* 0x3000000dff3b4230 */ /* 0x020fca0000004100 */
[----:B------:R-:W-:-:S07]  /*1340*/  @P4 FADD.FTZ R72, R72, R59 ;  /* 0x0000003b48484221 */ /* 0x000fce0000010000 */
.L_x_3596:
[----:B------:R-:W-:Y:S05]  /*1350*/  BSYNC B2 ;  /* 0x0000000000027941 */ /* 0x000fea0003800000 */
.L_x_3594:
        /* <DEDUP_REMOVED lines=15> */
.L_x_3598:
[----:B------:R-:W-:-:S04]  /*1450*/  FFMA.FTZ R59, R9, R71, R70 ;  /* 0x00000047093b7223 */ /* 0x000fc80000010046 */
[----:B------:R-:W-:-:S04]  /*1460*/  FADD.FTZ R59, R54, -R59 ;  /* 0x8000003b363b7221 */ /* 0x000fc80000010000 */
[----:B------:R-:W-:Y:S01]  /*1470*/  FMUL.FTZ R72, R68, R59 ;  /* 0x0000003b44487220 */ /* 0x000fe20000410000 */
[----:B-----5:R-:W-:-:S05]  /*1480*/  @P4 HADD2.F32 R59, -RZ, R14.H0_H0 ;  /* 0x2000000eff3b4230 */ /* 0x020fca0000004100 */
[----:B------:R-:W-:-:S07]  /*1490*/  @P4 FADD.FTZ R72, R72, R59 ;  /* 0x0000003b48484221 */ /* 0x000fce0000010000 */
.L_x_3599:
[----:B------:R-:W-:Y:S05]  /*14a0*/  BSYNC B2 ;  /* 0x0000000000027941 */ /* 0x000fea0003800000 */
.L_x_3597:
        /* <DEDUP_REMOVED lines=15> */
.L_x_3601:
[----:B------:R-:W-:-:S04]  /*15a0*/  FFMA.FTZ R58, R10, R71, R70 ;  /* 0x000000470a3a7223 */ /* 0x000fc80000010046 */
[----:B------:R-:W-:-:S04]  /*15b0*/  FADD.FTZ R59, R53, -R58 ;  /* 0x8000003a353b7221 */ /* 0x000fc80000010000 */
[----:B------:R-:W-:Y:S01]  /*15c0*/  FMUL.FTZ R72, R68, R59 ;  /* 0x0000003b44487220 */ /* 0x000fe20000410000 */
[----:B-----5:R-:W-:-:S05]  /*15d0*/  @P4 HADD2.F32 R59, -RZ, R14.H1_H1 ;  /* 0x3000000eff3b4230 */ /* 0x020fca0000004100 */
[----:B------:R-:W-:-:S07]  /*15e0*/  @P4 FADD.FTZ R72, R72, R59 ;  /* 0x0000003b48484221 */ /* 0x000fce0000010000 */
.L_x_3602:
[----:B------:R-:W-:Y:S05]  /*15f0*/  BSYNC B2 ;  /* 0x0000000000027941 */ /* 0x000fea0003800000 */
.L_x_3600:
        /* <DEDUP_REMOVED lines=15> */
.L_x_3604:
[----:B------:R-:W-:-:S04]  /*16f0*/  FFMA.FTZ R59, R11, R71, R70 ;  /* 0x000000470b3b7223 */ /* 0x000fc80000010046 */
[----:B------:R-:W-:-:S04]  /*1700*/  FADD.FTZ R59, R56, -R59 ;  /* 0x8000003b383b7221 */ /* 0x000fc80000010000 */
[----:B------:R-:W-:Y:S01]  /*1710*/  FMUL.FTZ R72, R68, R59 ;  /* 0x0000003b44487220 */ /* 0x000fe20000410000 */
[----:B-----5:R-:W-:-:S05]  /*1720*/  @P4 HADD2.F32 R59, -RZ, R15.H0_H0 ;  /* 0x2000000fff3b4230 */ /* 0x020fca0000004100 */
[----:B------:R-:W-:-:S07]  /*1730*/  @P4 FADD.FTZ R72, R72, R59 ;  /* 0x0000003b48484221 */ /* 0x000fce0000010000 */
.L_x_3605:
[----:B------:R-:W-:Y:S05]  /*1740*/  BSYNC B2 ;  /* 0x0000000000027941 */ /* 0x000fea0003800000 */
.L_x_3603:
        /* <DEDUP_REMOVED lines=15> */
.L_x_3607:
[----:B------:R-:W-:-:S04]  /*1840*/  FFMA.FTZ R70, R48, R71, R70 ;  /* 0x0000004730467223 */ /* 0x000fc80000010046 */
[----:B------:R-:W-:-:S04]  /*1850*/  FADD.FTZ R59, R55, -R70 ;  /* 0x80000046373b7221 */ /* 0x000fc80000010000 */
[----:B------:R-:W-:Y:S01]  /*1860*/  FMUL.FTZ R68, R68, R59 ;  /* 0x0000003b44447220 */ /* 0x000fe20000410000 */
[----:B-----5:R-:W-:-:S05]  /*1870*/  @P4 HADD2.F32 R59, -RZ, R15.H1_H1 ;  /* 0x3000000fff3b4230 */ /* 0x020fca0000004100 */
[----:B------:R-:W-:-:S07]  /*1880*/  @P4 FADD.FTZ R68, R68, R59 ;  /* 0x0000003b44444221 */ /* 0x000fce0000010000 */
.L_x_3608:
[----:B------:R-:W-:Y:S05]  /*1890*/  BSYNC B2 ;  /* 0x0000000000027941 */ /* 0x000fea0003800000 */
.L_x_3606:
        /* <DEDUP_REMOVED lines=15> */
.L_x_3584:
[----:B------:R-:W-:Y:S05]  /*1990*/  BSYNC B1 ;  /* 0x0000000000017941 */ /* 0x000fea0003800000 */
.L_x_3583:
[----:B------:R-:W4:Y:S02]  /*19a0*/  LDC.64 R58, c[0x0][0x210] ;  /* 0x00008400ff3a7b82 */ /* 0x000f240000000a00 */
[----:B----4-:R-:W-:-:S04]  /*19b0*/  LEA R2, R58, R2, 0x2 ;  /* 0x000000023a027211 */ /* 0x010fc800078e10ff */
[----:B------:R-:W-:-:S13]  /*19c0*/  ISETP.GE.AND P0, PT, R2, R59, PT ;  /* 0x0000003b0200720c */ /* 0x000fda0003f06270 */
[----:B------:R-:W-:Y:S05]  /*19d0*/  @!P0 BRA `(.L_x_3609) ;  /* 0xffffffe800188947 */ /* 0x000fea000383ffff */
.L_x_3578:
[----:B------:R-:W-:Y:S05]  /*19e0*/  BSYNC B0 ;  /* 0x0000000000007941 */ /* 0x000fea0003800000 */
.L_x_3577:
[----:B------:R-:W4:Y:S01]  /*19f0*/  S2R R3, SR_CgaCtaId ;  /* 0x0000000000037919 */ /* 0x000f220000008800 */
[----:B0-----:R-:W-:Y:S01]  /*1a00*/  MOV R0, 0x400 ;  /* 0x0000040000007802 */ /* 0x001fe20000000f00 */
[----:B------:R-:W-:Y:S05]  /*1a10*/  WARPSYNC.ALL ;  /* 0x0000000000007948 */ /* 0x000fea0003800000 */
[----:B-----5:R-:W0:Y:S01]  /*1a20*/  S2R R15, SR_TID.X ;  /* 0x00000000000f7919 */ /* 0x020e220000002100 */
[----:B------:R-:W-:Y:S01]  /*1a30*/  ULDC.64 UR12, c[0x0][0x2d8] ;  /* 0x0000b600000c7ab9 */ /* 0x000fe20000000a00 */
[----:B------:R-:W-:Y:S01]  /*1a40*/  ULDC.64 UR14, c[0x0][0x2d0] ;  /* 0x0000b400000e7ab9 */ /* 0x000fe20000000a00 */
[----:B------:R-:W1:Y:S01]  /*1a50*/  S2R R32, SR_CTAID.X ;  /* 0x0000000000207919 */ /* 0x000e620000002500 */
[----:B----4-:R-:W-:-:S04]  /*1a60*/  LEA R0, R3, R0, 0x18 ;  /* 0x0000000003007211 */ /* 0x010fc800078ec0ff */
[CC--:B0-----:R-:W-:Y:S02]  /*1a70*/  LEA R2, R15.reuse, R0.reuse, 0x5 ;  /* 0x000000000f027211 */ /* 0x0c1fe400078e28ff */
[----:B------:R-:W-:Y:S01]  /*1a80*/  LEA R0, R15, R0, 0x2 ;  /* 0x000000000f007211 */ /* 0x000fe200078e10ff */
[----:B-1----:R-:W-:Y:S02]  /*1a90*/  IMAD R32, R32, R5, RZ ;  /* 0x0000000520207224 */ /* 0x002fe400078e02ff */
        /* <DEDUP_REMOVED lines=68> */
.L_x_3582:
        /* <DEDUP_REMOVED lines=8> */
.L_x_3611:
[----:B------:R-:W-:Y:S05]  /*1f60*/  BSYNC B1 ;  /* 0x0000000000017941 */ /* 0x000fea0003800000 */
.L_x_3610:
        /* <DEDUP_REMOVED lines=8> */
.L_x_3612:
[----:B------:R-:W-:Y:S01]  /*1ff0*/  HFMA2.MMA R70, -RZ, RZ, 0, 1.1920928955078125e-07 ;  /* 0x00000002ff467435 */ /* 0x000fe200000001ff */
[----:B------:R-:W-:Y:S02]  /*2000*/  MOV R71, R72 ;  /* 0x0000004800477202 */ /* 0x000fe40000000f00 */
[----:B------:R-:W-:-:S08]  /*2010*/  MOV R76, R73 ;  /* 0x00000049004c7202 */ /* 0x000fd00000000f00 */
[----:B------:R-:W-:Y:S05]  /*2020*/  WARPSYNC.COLLECTIVE R58, `(.L_x_3613) ;  /* 0x000000003a087348 */ /* 0x000fea0003c00000 */
[----:B------:R0:W1:Y:S02]  /*2030*/  SHFL.BFLY P0, R73, R71, R70, R59 ;  /* 0x0c00004647497389 */ /* 0x000064000000003b */
[----:B01----:R-:W-:Y:S01]  /*2040*/  ENDCOLLECTIVE ;  /* 0x000000000000791b */ /* 0x003fe20003800000 */
.L_x_3613:
[----:B------:R-:W-:-:S05]  /*2050*/  FADD.FTZ R75, R76, R75 ;  /* 0x0000004b4c4b7221 */ /* 0x000fca0000010000 */
[----:B------:R-:W-:Y:S01]  /*2060*/  MOV R71, R75 ;  /* 0x0000004b00477202 */ /* 0x000fe20000000f00 */
[----:B------:R-:W-:-:S07]  /*2070*/  FADD.FTZ R76, R72, R73 ;  /* 0x00000049484c7221 */ /* 0x000fce0000010000 */
[----:B------:R-:W-:Y:S05]  /*2080*/  WARPSYNC.COLLECTIVE R58, `(.L_x_3614) ;  /* 0x000000003a087348 */ /* 0x000fea0003c00000 */
[----:B------:R0:W1:Y:S02]  /*2090*/  SHFL.BFLY P0, R73, R71, R70, R59 ;  /* 0x0c00004647497389 */ /* 0x000064000000003b */
[----:B01----:R-:W-:Y:S01]  /*20a0*/  ENDCOLLECTIVE ;  /* 0x000000000000791b */ /* 0x003fe20003800000 */
.L_x_3614:
[----:B------:R-:W-:Y:S01]  /*20b0*/  HFMA2.MMA R70, -RZ, RZ, 0, 2.384185791015625e-07 ;  /* 0x00000004ff467435 */ /* 0x000fe200000001ff */
[----:B------:R-:W-:Y:S02]  /*20c0*/  MOV R71, R76 ;  /* 0x0000004c00477202 */ /* 0x000fe40000000f00 */
[----:B------:R-:W-:-:S08]  /*20d0*/  MOV R77, R73 ;  /* 0x00000049004d7202 */ /* 0x000fd00000000f00 */
[----:B------:R-:W-:Y:S05]  /*20e0*/  WARPSYNC.COLLECTIVE R58, `(.L_x_3615) ;  /* 0x000000003a087348 */ /* 0x000fea0003c00000 */
[----:B------:R0:W1:Y:S02]  /*20f0*/  SHFL.BFLY P0, R73, R71, R70, R59 ;  /* 0x0c00004647497389 */ /* 0x000064000000003b */
[----:B01----:R-:W-:Y:S01]  /*2100*/  ENDCOLLECTIVE ;  /* 0x000000000000791b */ /* 0x003fe20003800000 */
.L_x_3615:
[----:B------:R-:W-:-:S05]  /*2110*/  FADD.FTZ R72, R75, R77 ;  /* 0x0000004d4b487221 */ /* 0x000fca0000010000 */
[----:B------:R-:W-:Y:S01]  /*2120*/  MOV R71, R72 ;  /* 0x0000004800477202 */ /* 0x000fe20000000f00 */
[----:B------:R-:W-:-:S07]  /*2130*/  FADD.FTZ R77, R76, R73 ;  /* 0x000000494c4d7221 */ /* 0x000fce0000010000 */
[----:B------:R-:W-:Y:S05]  /*2140*/  WARPSYNC.COLLECTIVE R58, `(.L_x_3616) ;  /* 0x000000003a087348 */ /* 0x000fea0003c00000 */
[----:B------:R0:W1:Y:S02]  /*2150*/  SHFL.BFLY P0, R73, R71, R70, R59 ;  /* 0x0c00004647497389 */ /* 0x000064000000003b */
[----:B01----:R-:W-:Y:S01]  /*2160*/  ENDCOLLECTIVE ;  /* 0x000000000000791b */ /* 0x003fe20003800000 */
.L_x_3616:
[----:B------:R-:W-:Y:S01]  /*2170*/  HFMA2.MMA R70, -RZ, RZ, 0, 4.76837158203125e-07 ;  /* 0x00000008ff467435 */ /* 0x000fe200000001ff */
[----:B------:R-:W-:Y:S02]  /*2180*/  MOV R71, R77 ;  /* 0x0000004d00477202 */ /* 0x000fe40000000f00 */
[----:B------:R-:W-:-:S08]  /*2190*/  MOV R74, R73 ;  /* 0x00000049004a7202 */ /* 0x000fd00000000f00 */
[----:B------:R-:W-:Y:S05]  /*21a0*/  WARPSYNC.COLLECTIVE R58, `(.L_x_3617) ;  /* 0x000000003a087348 */ /* 0x000fea0003c00000 */
[----:B------:R0:W1:Y:S02]  /*21b0*/  SHFL.BFLY P0, R73, R71, R70, R59 ;  /* 0x0c00004647497389 */ /* 0x000064000000003b */
[----:B01----:R-:W-:Y:S01]  /*21c0*/  ENDCOLLECTIVE ;  /* 0x000000000000791b */ /* 0x003fe20003800000 */
.L_x_3617:
[----:B------:R-:W-:-:S05]  /*21d0*/  FADD.FTZ R76, R72, R74 ;  /* 0x0000004a484c7221 */ /* 0x000fca0000010000 */
[----:B------:R-:W-:Y:S01]  /*21e0*/  MOV R71, R76 ;  /* 0x0000004c00477202 */ /* 0x000fe20000000f00 */
[----:B------:R-:W-:-:S07]  /*21f0*/  FADD.FTZ R74, R77, R73 ;  /* 0x000000494d4a7221 */ /* 0x000fce0000010000 */
[----:B------:R-:W-:Y:S05]  /*2200*/  WARPSYNC.COLLECTIVE R58, `(.L_x_3618) ;  /* 0x000000003a087348 */ /* 0x000fea0003c00000 */
[----:B------:R0:W1:Y:S02]  /*2210*/  SHFL.BFLY P0, R73, R71, R70, R59 ;  /* 0x0c00004647497389 */ /* 0x000064000000003b */
[----:B01----:R-:W-:Y:S01]  /*2220*/  ENDCOLLECTIVE ;  /* 0x000000000000791b */ /* 0x003fe20003800000 */
.L_x_3618:
[----:B------:R-:W-:Y:S01]  /*2230*/  HFMA2.MMA R70, -RZ, RZ, 0, 9.5367431640625e-07 ;  /* 0x00000010ff467435 */ /* 0x000fe200000001ff */
[----:B------:R-:W-:Y:S02]  /*2240*/  MOV R71, R74 ;  /* 0x0000004a00477202 */ /* 0x000fe40000000f00 */
[----:B------:R-:W-:-:S08]  /*2250*/  MOV R75, R73 ;  /* 0x00000049004b7202 */ /* 0x000fd00000000f00 */
[----:B------:R-:W-:Y:S05]  /*2260*/  WARPSYNC.COLLECTIVE R58, `(.L_x_3619) ;  /* 0x000000003a087348 */ /* 0x000fea0003c00000 */
[----:B------:R0:W1:Y:S02]  /*2270*/  SHFL.BFLY P0, R73, R71, R70, R59 ;  /* 0x0c00004647497389 */ /* 0x000064000000003b */
[----:B01----:R-:W-:Y:S01]  /*2280*/  ENDCOLLECTIVE ;  /* 0x000000000000791b */ /* 0x003fe20003800000 */
.L_x_3619:
[----:B------:R-:W-:-:S05]  /*2290*/  FADD.FTZ R72, R76, R75 ;  /* 0x0000004b4c487221 */ /* 0x000fca0000010000 */
[----:B------:R-:W-:Y:S02]  /*22a0*/  MOV R71, R72 ;  /* 0x0000004800477202 */ /* 0x000fe40000000f00 */
[----:B------:R-:W-:-:S07]  /*22b0*/  MOV R75, R73 ;  /* 0x00000049004b7202 */ /* 0x000fce0000000f00 */
[----:B------:R-:W-:Y:S05]  /*22c0*/  WARPSYNC.COLLECTIVE R58, `(.L_x_3620) ;  /* 0x000000003a087348 */ /* 0x000fea0003c00000 */
[----:B------:R0:W1:Y:S02]  /*22d0*/  SHFL.BFLY P0, R73, R71, R70, R59 ;  /* 0x0c00004647497389 */ /* 0x000064000000003b */
[----:B01----:R-:W-:Y:S01]  /*22e0*/  ENDCOLLECTIVE ;  /* 0x000000000000791b */ /* 0x003fe20003800000 */
.L_x_3620:
[----:B------:R-:W-:Y:S05]  /*22f0*/  BRA `(.L_x_3621) ;  /* 0xffffffe800907947 */ /* 0x000fea000383ffff */
.L_x_3622:
        /* <DEDUP_REMOVED lines=16> */
.L_x_6575:


//--------------------- .text._ZN10layer_norm22ln_bwd_finalize_kernelINS_22Kernel_traits_finalizeILj256Ef6__halfS2_S2_fjLb0ELj1024ELj4ENS_18Kernel_traits_baseILj256EfS2_S2_S2_fjLj1024EEEEELb0ELb1EEEvNS_9BwdParamsE --------------------------
	.section	.text._ZN10layer_norm22ln_bwd_finalize_kernelINS_22Kernel_traits_finalizeILj256Ef6__halfS2_S2_fjLb0ELj1024ELj4ENS_18Kernel_traits_baseILj256EfS2_S2_S2_fjLj1024EEEEELb0ELb1EEEvNS_9BwdParamsE,"ax",@progbits
	.align	128
        .global         _ZN10layer_norm22ln_bwd_finalize_kernelINS_22Kernel_traits_finalizeILj256Ef6__halfS2_S2_fjLb0ELj1024ELj4ENS_18Kernel_traits_baseILj256EfS2_S2_S2_fjLj1024EEEEELb0ELb1EEEvNS_9BwdParamsE
        .type           _ZN10layer_norm22ln_bwd_finalize_kernelINS_22Kernel_traits_finalizeILj256Ef6__halfS2_S2_fjLb0ELj1024ELj4ENS_18Kernel_traits_baseILj256EfS2_S2_S2_fjLj1024EEEEELb0ELb1EEEvNS_9BwdParamsE,@function
        .size           _ZN10layer_norm22ln_bwd_finalize_kernelINS_22Kernel_traits_finalizeILj256Ef6__halfS2_S2_fjLb0ELj1024ELj4ENS_18Kernel_traits_baseILj256EfS2_S2_S2_fjLj1024EEEEELb0ELb1EEEvNS_9BwdParamsE,(.L_x_6576 - _ZN10layer_norm22ln_bwd_finalize_kernelINS_22Kernel_traits_finalizeILj256Ef6__halfS2_S2_fjLb0ELj1024ELj4ENS_18Kernel_traits_baseILj256EfS2_S2_S2_fjLj1024EEEEELb0ELb1EEEvNS_9BwdParamsE)
        .other          _ZN10layer_norm22ln_bwd_finalize_kernelINS_22Kernel_traits_finalizeILj256Ef6__halfS2_S2_fjLb0ELj1024ELj4ENS_18Kernel_traits_baseILj256EfS2_S2_S2_fjLj1024EEEEELb0ELb1EEEvNS_9BwdParamsE,@"STO_CUDA_ENTRY STV_DEFAULT"
_ZN10layer_norm22ln_bwd_finalize_kernelINS_22Kernel_traits_finalizeILj256Ef6__halfS2_S2_fjLb0ELj1024ELj4ENS_18Kernel_traits_baseILj256EfS2_S2_S2_fjLj1024EEEEELb0ELb1EEEvNS_9BwdParamsE:
.text._ZN10layer_norm22ln_bwd_finalize_kernelINS_22Kernel_traits_finalizeILj256Ef6__halfS2_S2_fjLb0ELj1024ELj4ENS_18Kernel_traits_baseILj256EfS2_S2_S2_fjLj1024EEEEELb0ELb1EEEvNS_9BwdParamsE:
        /* <DEDUP_REMOVED lines=26> */
.L_x_3632:
        /* <DEDUP_REMOVED lines=31> */
.L_x_3627:
        /* <DEDUP_REMOVED lines=34> */
.L_x_3626:
[----:B------:R-:W-:Y:S05]  /*05b0*/  BSYNC B1 ;  /* 0x0000000000017941 */ /* 0x000fea0003800000 */
.L_x_3625:
        /* <DEDUP_REMOVED lines=25> */
.L_x_3629:
[----:B------:R-:W-:Y:S05]  /*0750*/  BSYNC B1 ;  /* 0x0000000000017941 */ /* 0x000fea0003800000 */
.L_x_3628:
        /* <DEDUP_REMOVED lines=12> */
.L_x_3624:
[----:B------:R-:W-:Y:S05]  /*0820*/  BSYNC B0 ;  /* 0x0000000000007941 */ /* 0x000fea0003800000 */
.L_x_3623:
        /* <DEDUP_REMOVED lines=29> */
.L_x_3643:
[----:B------:R-:W-:Y:S01]  /*0a00*/  @!P1 SHF.R.U32.HI R12, RZ, 0x3, R0 ;  /* 0x00000003ff0c9819 */ /* 0x000fe20000011600 */
[----:B----4-:R-:W-:Y:S01]  /*0a10*/  FADD.FTZ R14, R9, R14 ;  /* 0x0000000e090e7221 */ /* 0x010fe20000010000 */
[----:B---3--:R-:W-:Y:S02]  /*0a20*/  FADD.FTZ R11, R10, R11 ;  /* 0x0000000b0a0b7221 */ /* 0x008fe40000010000 */
[----:B------:R-:W-:-:S05]  /*0a30*/  @!P1 LOP3.LUT R12, R12, 0x1ffffffc, RZ, 0xc0, !PT ;  /* 0x1ffffffc0c0c9812 */ /* 0x000fca00078ec0ff */
[----:B------:R3:W-:Y:S04]  /*0a40*/  @!P1 STS [R12+UR4+0x2000], R14 ;  /* 0x0020000e0c009988 */ /* 0x0007e80008000804 */
[----:B------:R3:W-:Y:S02]  /*0a50*/  @!P1 STS [R12+UR4+0x2080], R11 ;  /* 0x0020800b0c009988 */ /* 0x0007e40008000804 */
.L_x_3630:
        /* <DEDUP_REMOVED lines=15> */
.L_x_3631:
[----:B------:R-:W-:Y:S01]  /*0b50*/  HFMA2.MMA R19, -RZ, RZ, 0, 5.9604644775390625e-08 ;  /* 0x00000001ff137435 */ /* 0x000fe200000001ff */
[----:B0--3--:R-:W-:Y:S01]  /*0b60*/  MOV R20, R10 ;  /* 0x0000000a00147202 */ /* 0x009fe20000000f00 */
[----:B------:R-:W-:Y:S01]  /*0b70*/  IMAD.MOV.U32 R22, RZ, RZ, 0x1f ;  /* 0x0000001fff167424 */ /* 0x000fe200078e00ff */
[----:B------:R-:W-:-:S08]  /*0b80*/  MOV R17, 0xffffffff ;  /* 0xffffffff00117802 */ /* 0x000fd00000000f00 */
[----:B-12---:R-:W-:Y:S05]  /*0b90*/  WARPSYNC.COLLECTIVE R17, `(.L_x_3633) ;  /* 0x0000000011087348 */ /* 0x006fea0003c00000 */
[----:B------:R0:W3:Y:S02]  /*0ba0*/  SHFL.BFLY P2, R18, R20, R19, R22 ;  /* 0x0c00001314127389 */ /* 0x0000e40000040016 */
[----:B0123--:R-:W-:Y:S01]  /*0bb0*/  ENDCOLLECTIVE ;  /* 0x000000000000791b */ /* 0x00ffe20003800000 */
.L_x_3633:
[----:B------:R-:W-:Y:S01]  /*0bc0*/  HFMA2.MMA R19, -RZ, RZ, 0, 1.1920928955078125e-07 ;  /* 0x00000002ff137435 */ /* 0x000fe200000001ff */
[----:B------:R-:W-:-:S05]  /*0bd0*/  MOV R11, R18 ;  /* 0x00000012000b7202 */ /* 0x000fca0000000f00 */
[----:B------:R-:W-:-:S05]  /*0be0*/  FADD.FTZ R11, R10, R11 ;  /* 0x0000000b0a0b7221 */ /* 0x000fca0000010000 */
[----:B------:R-:W-:-:S07]  /*0bf0*/  MOV R20, R11 ;  /* 0x0000000b00147202 */ /* 0x000fce0000000f00 */
[----:B------:R-:W-:Y:S05]  /*0c00*/  WARPSYNC.COLLECTIVE R17, `(.L_x_3634) ;  /* 0x0000000011087348 */ /* 0x000fea0003c00000 */
[----:B------:R0:W1:Y:S02]  /*0c10*/  SHFL.BFLY P2, R18, R20, R19, R22 ;  /* 0x0c00001314127389 */ /* 0x0000640000040016 */
[----:B01----:R-:W-:Y:S01]  /*0c20*/  ENDCOLLECTIVE ;  /* 0x000000000000791b */ /* 0x003fe20003800000 */
.L_x_3634:
[----:B------:R-:W-:Y:S01]  /*0c30*/  HFMA2.MMA R19, -RZ, RZ, 0, 2.384185791015625e-07 ;  /* 0x00000004ff137435 */ /* 0x000fe200000001ff */
[----:B------:R-:W-:-:S04]  /*0c40*/  IMAD.MOV.U32 R12, RZ, RZ, R18 ;  /* 0x000000ffff0c7224 */ /* 0x000fc800078e0012 */
[----:B------:R-:W-:-:S05]  /*0c50*/  FADD.FTZ R12, R11, R12 ;  /* 0x0000000c0b0c7221 */ /* 0x000fca0000010000 */
[----:B------:R-:W-:-:S07]  /*0c60*/  MOV R20, R12 ;  /* 0x0000000c00147202 */ /* 0x000fce0000000f00 */
[----:B------:R-:W-:Y:S05]  /*0c70*/  WARPSYNC.COLLECTIVE R17, `(.L_x_3635) ;  /* 0x0000000011087348 */ /* 0x000fea0003c00000 */
[----:B------:R0:W1:Y:S02]  /*0c80*/  SHFL.BFLY P2, R18, R20, R19, R22 ;  /* 0x0c00001314127389 */ /* 0x0000640000040016 */
[----:B01----:R-:W-:Y:S01]  /*0c90*/  ENDCOLLECTIVE ;  /* 0x000000000000791b */ /* 0x003fe20003800000 */
.L_x_3635:
[----:B------:R-:W-:Y:S01]  /*0ca0*/  IMAD.MOV.U32 R19, RZ, RZ, 0x8 ;  /* 0x00000008ff137424 */ /* 0x000fe200078e00ff */
[----:B------:R-:W-:-:S05]  /*0cb0*/  MOV R13, R18 ;  /* 0x00000012000d7202 */ /* 0x000fca0000000f00 */
[----:B------:R-:W-:-:S05]  /*0cc0*/  FADD.FTZ R13, R12, R13 ;  /* 0x0000000d0c0d7221 */ /* 0x000fca0000010000 */
[----:B------:R-:W-:-:S07]  /*0cd0*/  MOV R20, R13 ;  /* 0x0000000d00147202 */ /* 0x000fce0000000f00 */
[----:B------:R-:W-:Y:S05]  /*0ce0*/  WARPSYNC.COLLECTIVE R17, `(.L_x_3636) ;  /* 0x0000000011087348 */ /* 0x000fea0003c00000 */
[----:B------:R0:W1:Y:S02]  /*0cf0*/  SHFL.BFLY P2, R18, R20, R19, R22 ;  /* 0x0c00001314127389 */ /* 0x0000640000040016 */
[----:B01----:R-:W-:Y:S01]  /*0d00*/  ENDCOLLECTIVE ;  /* 0x000000000000791b */ /* 0x003fe20003800000 */
.L_x_3636:
[----:B------:R-:W-:Y:S01]  /*0d10*/  HFMA2.MMA R19, -RZ, RZ, 0, 9.5367431640625e-07 ;  /* 0x00000010ff137435 */ /* 0x000fe200000001ff */
[----:B------:R-:W-:-:S05]  /*0d20*/  MOV R10, R18 ;  /* 0x00000012000a7202 */ /* 0x000fca0000000f00 */
[----:B------:R-:W-:-:S05]  /*0d30*/  FADD.FTZ R10, R13, R10 ;  /* 0x0000000a0d0a7221 */ /* 0x000fca0000010000 */
[----:B------:R-:W-:-:S07]  /*0d40*/  MOV R20, R10 ;  /* 0x0000000a00147202 */ /* 0x000fce0000000f00 */
[----:B------:R-:W-:Y:S05]  /*0d50*/  WARPSYNC.COLLECTIVE R17, `(.L_x_3637) ;  /* 0x0000000011087348 */ /* 0x000fea0003c00000 */
[----:B------:R0:W1:Y:S02]  /*0d60*/  SHFL.BFLY P2, R18, R20, R19, R22 ;  /* 0x0c00001314127389 */ /* 0x0000640000040016 */
[----:B01----:R-:W-:Y:S01]  /*0d70*/  ENDCOLLECTIVE ;  /* 0x000000000000791b */ /* 0x003fe20003800000 */
.L_x_3637:
[----:B------:R-:W-:Y:S01]  /*0d80*/  HFMA2.MMA R19, -RZ, RZ, 0, 5.9604644775390625e-08 ;  /* 0x00000001ff137435 */ /* 0x000fe200000001ff */
[----:B------:R-:W-:Y:S01]  /*0d90*/  IMAD.MOV.U32 R20, RZ, RZ, R9 ;  /* 0x000000ffff147224 */ /* 0x000fe200078e0009 */
[----:B------:R-:W-:-:S09]  /*0da0*/  MOV R11, R18 ;  /* 0x00000012000b7202 */ /* 0x000fd20000000f00 */
[----:B------:R-:W-:Y:S05]  /*0db0*/  WARPSYNC.COLLECTIVE R17, `(.L_x_3638) ;  /* 0x0000000011087348 */ /* 0x000fea0003c00000 */
[----:B------:R0:W1:Y:S02]  /*0dc0*/  SHFL.BFLY P2, R18, R20, R19, R22 ;  /* 0x0c00001314127389 */ /* 0x0000640000040016 */
[----:B01----:R-:W-:Y:S01]  /*0dd0*/  ENDCOLLECTIVE ;  /* 0x000000000000791b */ /* 0x003fe20003800000 */
.L_x_3638:
[----:B------:R-:W-:Y:S01]  /*0de0*/  HFMA2.MMA R19, -RZ, RZ, 0, 1.1920928955078125e-07 ;  /* 0x00000002ff137435 */ /* 0x000fe200000001ff */
[----:B------:R-:W-:-:S05]  /*0df0*/  MOV R12, R18 ;  /* 0x00000012000c7202 */ /* 0x000fca0000000f00 */
[----:B------:R-:W-:-:S05]  /*0e00*/  FADD.FTZ R14, R9, R12 ;  /* 0x0000000c090e7221 */ /* 0x000fca0000010000 */
[----:B------:R-:W-:-:S07]  /*0e10*/  MOV R20, R14 ;  /* 0x0000000e00147202 */ /* 0x000fce0000000f00 */
[----:B------:R-:W-:Y:S05]  /*0e20*/  WARPSYNC.COLLECTIVE R17, `(.L_x_3639) ;  /* 0x0000000011087348 */ /* 0x000fea0003c00000 */
[----:B------:R0:W1:Y:S02]  /*0e30*/  SHFL.BFLY P2, R18, R20, R19, R22 ;  /* 0x0c00001314127389 */ /* 0x0000640000040016 */
[----:B01----:R-:W-:Y:S01]  /*0e40*/  ENDCOLLECTIVE ;  /* 0x000000000000791b */ /* 0x003fe20003800000 */
.L_x_3639:
[----:B------:R-:W-:Y:S01]  /*0e50*/  HFMA2.MMA R19, -RZ, RZ, 0, 2.384185791015625e-07 ;  /* 0x00000004ff137435 */ /* 0x000fe200000001ff */
[----:B------:R-:W-:-:S04]  /*0e60*/  IMAD.MOV.U32 R13, RZ, RZ, R18 ;  /* 0x000000ffff0d7224 */ /* 0x000fc800078e0012 */
[----:B------:R-:W-:-:S05]  /*0e70*/  FADD.FTZ R15, R14, R13 ;  /* 0x0000000d0e0f7221 */ /* 0x000fca0000010000 */
[----:B------:R-:W-:-:S07]  /*0e80*/  MOV R20, R15 ;  /* 0x0000000f00147202 */ /* 0x000fce0000000f00 */
[----:B------:R-:W-:Y:S05]  /*0e90*/  WARPSYNC.COLLECTIVE R17, `(.L_x_3640) ;  /* 0x0000000011087348 */ /* 0x000fea0003c00000 */
[----:B------:R0:W1:Y:S02]  /*0ea0*/  SHFL.BFLY P2, R18, R20, R19, R22 ;  /* 0x0c00001314127389 */ /* 0x0000640000040016 */
[----:B01----:R-:W-:Y:S01]  /*0eb0*/  ENDCOLLECTIVE ;  /* 0x000000000000791b */ /* 0x003fe20003800000 */
.L_x_3640:
[----:B------:R-:W-:Y:S01]  /*0ec0*/  IMAD.MOV.U32 R19, RZ, RZ, 0x8 ;  /* 0x00000008ff137424 */ /* 0x000fe200078e00ff */
[----:B------:R-:W-:-:S05]  /*0ed0*/  MOV R16, R18 ;  /* 0x0000001200107202 */ /* 0x000fca0000000f00 */
[----:B------:R-:W-:-:S05]  /*0ee0*/  FADD.FTZ R16, R15, R16 ;  /* 0x000000100f107221 */ /* 0x000fca0000010000 */
[----:B------:R-:W-:-:S07]  /*0ef0*/  MOV R20, R16 ;  /* 0x0000001000147202 */ /* 0x000fce0000000f00 */
[----:B------:R-:W-:Y:S05]  /*0f00*/  WARPSYNC.COLLECTIVE R17, `(.L_x_3641) ;  /* 0x0000000011087348 */ /* 0x000fea0003c00000 */
[----:B------:R0:W1:Y:S02]  /*0f10*/  SHFL.BFLY P2, R18, R20, R19, R22 ;  /* 0x0c00001314127389 */ /* 0x0000640000040016 */
[----:B01----:R-:W-:Y:S01]  /*0f20*/  ENDCOLLECTIVE ;  /* 0x000000000000791b */ /* 0x003fe20003800000 */
.L_x_3641:
[----:B------:R-:W-:Y:S01]  /*0f30*/  HFMA2.MMA R19, -RZ, RZ, 0, 9.5367431640625e-07 ;  /* 0x00000010ff137435 */ /* 0x000fe200000001ff */
[----:B------:R-:W-:-:S05]  /*0f40*/  MOV R9, R18 ;  /* 0x0000001200097202 */ /* 0x000fca0000000f00 */
[----:B------:R-:W-:-:S05]  /*0f50*/  FADD.FTZ R9, R16, R9 ;  /* 0x0000000910097221 */ /* 0x000fca0000010000 */
[----:B------:R-:W-:-:S07]  /*0f60*/  MOV R20, R9 ;  /* 0x0000000900147202 */ /* 0x000fce0000000f00 */
[----:B------:R-:W-:Y:S05]  /*0f70*/  WARPSYNC.COLLECTIVE R17, `(.L_x_3642) ;  /* 0x0000000011087348 */ /* 0x000fea0003c00000 */
[----:B------:R0:W1:Y:S02]  /*0f80*/  SHFL.BFLY P2, R18, R20, R19, R22 ;  /* 0x0c00001314127389 */ /* 0x0000640000040016 */
[----:B01----:R-:W-:Y:S01]  /*0f90*/  ENDCOLLECTIVE ;  /* 0x000000000000791b */ /* 0x003fe20003800000 */
.L_x_3642:
[----:B------:R-:W-:Y:S01]  /*0fa0*/  MOV R14, R18 ;  /* 0x00000012000e7202 */ /* 0x000fe20000000f00 */
[----:B------:R-:W-:Y:S06]  /*0fb0*/  BRA `(.L_x_3643) ;  /* 0xfffffff800907947 */ /* 0x000fec000383ffff */
.L_x_3644:
        /* <DEDUP_REMOVED lines=12> */
.L_x_6576:


//--------------------- .text._ZN10layer_norm13ln_bwd_kernelINS_13Kernel_traitsIf6__halfS2_S2_fjLj256ELj1ELj4ELj1ELj16ENS_18Kernel_traits_baseILj256EfS2_S2_S2_fjLj128EEEEELb1ELb0ELb1ELb1EEEvNS_9BwdParamsE --------------------------
	.section	.text._ZN10layer_norm13ln_bwd_kernelINS_13Kernel_traitsIf6__halfS2_S2_fjLj256ELj1ELj4ELj1ELj16ENS_18Kernel_traits_baseILj256EfS2_S2_S2_fjLj128EEEEELb1ELb0ELb1ELb1EEEvNS_9BwdParamsE,"ax",@progbits
	.align	128
        .global         _ZN10layer_norm13ln_bwd_kernelINS_13Kernel_traitsIf6__halfS2_S2_fjLj256ELj1ELj4ELj1ELj16ENS_18Kernel_traits_baseILj256EfS2_S2_S2_fjLj128EEEEELb1ELb0ELb1ELb1EEEvNS_9BwdParamsE
        .type           _ZN10layer_norm13ln_bwd_kernelINS_13Kernel_traitsIf6__halfS2_S2_fjLj256ELj1ELj4ELj1ELj16ENS_18Kernel_traits_baseILj256EfS2_S2_S2_fjLj128EEEEELb1ELb0ELb1ELb1EEEvNS_9BwdParamsE,@function
        .size           _ZN10layer_norm13ln_bwd_kernelINS_13Kernel_traitsIf6__halfS2_S2_fjLj256ELj1ELj4ELj1ELj16ENS_18Kernel_traits_baseILj256EfS2_S2_S2_fjLj128EEEEELb1ELb0ELb1ELb1EEEvNS_9BwdParamsE,(.L_x_6577 - _ZN10layer_norm13ln_bwd_kernelINS_13Kernel_traitsIf6__halfS2_S2_fjLj256ELj1ELj4ELj1ELj16ENS_18Kernel_traits_baseILj256EfS2_S2_S2_fjLj128EEEEELb1ELb0ELb1ELb1EEEvNS_9BwdParamsE)
        .other          _ZN10layer_norm13ln_bwd_kernelINS_13Kernel_traitsIf6__halfS2_S2_fjLj256ELj1ELj4ELj1ELj16ENS_18Kernel_traits_baseILj256EfS2_S2_S2_fjLj128EEEEELb1ELb0ELb1ELb1EEEvNS_9BwdParamsE,@"STO_CUDA_ENTRY STV_DEFAULT"
_ZN10layer_norm13ln_bwd_kernelINS_13Kernel_traitsIf6__halfS2_S2_fjLj256ELj1ELj4ELj1ELj16ENS_18Kernel_traits_baseILj256EfS2_S2_S2_fjLj128EEEEELb1ELb0ELb1ELb1EEEvNS_9BwdParamsE:
.text._ZN10layer_norm13ln_bwd_kernelINS_13Kernel_traitsIf6__halfS2_S2_fjLj256ELj1ELj4ELj1ELj16ENS_18Kernel_traits_baseILj256EfS2_S2_S2_fjLj128EEEEELb1ELb0ELb1ELb1EEEvNS_9BwdParamsE:
        /* <DEDUP_REMOVED lines=22> */
.L_x_3646:
        /* <DEDUP_REMOVED lines=16> */
.L_x_3676:
[----:B------:R-:W0:Y:S08]  /*0260*/  LDC.64 R52, c[0x0][0x288] ;  /* 0x0000a200ff347b82 */ /* 0x000e300000000a00 */
[----:B------:R-:W1:Y:S08]  /*0270*/  LDC.64 R54, c[0x0][0x258] ;  /* 0x00009600ff367b82 */ /* 0x000e700000000a00 */
[----:B------:R-:W2:Y:S01]  /*0280*/  LDC R63, c[0x0][0x218] ;  /* 0x00008600ff3f7b82 */ /* 0x000ea20000000800 */
[----:B0-----:R-:W-:-:S07]  /*0290*/  IMAD.WIDE R52, R4, 0x4, R52 ;  /* 0x0000000404347825 */ /* 0x001fce00078e0234 */
[----:B------:R-:W0:Y:S01]  /*02a0*/  LDC.64 R56, c[0x0][0x280] ;  /* 0x0000a000ff387b82 */ /* 0x000e220000000a00 */
[----:B------:R1:W3:Y:S02]  /*02b0*/  LDG.E R51, desc[UR4][R52.64] ;  /* 0x0000000434337981 */ /* 0x0002e4000c1e1900 */
[----:B-1----:R-:W-:-:S04]  /*02c0*/  IMAD.WIDE R52, R4, 0x4, R54 ;  /* 0x0000000404347825 */ /* 0x002fc800078e0236 */
[C---:B--2---:R-:W-:Y:S01]  /*02d0*/  IMAD R54, R4.reuse, R63, RZ ;  /* 0x0000003f04367224 */ /* 0x044fe200078e02ff */
[----:B-----5:R1:W5:Y:S04]  /*02e0*/  LDG.E R2, desc[UR4][R52.64] ;  /* 0x0000000434027981 */ /* 0x020368000c1e1900 */
[----:B------:R-:W-:Y:S01]  /*02f0*/  SHF.R.S32.HI R55, RZ, 0x1f, R54 ;  /* 0x0000001fff377819 */ /* 0x000fe20000011436 */
[----:B------:R-:W2:Y:S01]  /*0300*/  S2R R65, SR_TID.X ;  /* 0x0000000000417919 */ /* 0x000ea20000002100 */
[----:B0-----:R-:W-:Y:S02]  /*0310*/  IMAD.WIDE R56, R4, 0x4, R56 ;  /* 0x0000000404387825 */ /* 0x001fe400078e0238 */
[----:B------:R-:W-:Y:S02]  /*0320*/  LEA.HI R64, R55, R54, RZ, 0x3 ;  /* 0x0000003637407211 */ /* 0x000fe400078f18ff */
[----:B------:R-:W0:Y:S02]  /*0330*/  LDC.64 R54, c[0x0][0x250] ;  /* 0x00009400ff367b82 */ /* 0x000e240000000a00 */
[----:B------:R4:W5:Y:S06]  /*0340*/  LDG.E R56, desc[UR4][R56.64] ;  /* 0x0000000438387981 */ /* 0x00096c000c1e1900 */
[----:B-1----:R-:W1:Y:S01]  /*0350*/  LDC.64 R52, c[0x0][0x2c8] ;  /* 0x0000b200ff347b82 */ /* 0x002e620000000a00 */
[----:B------:R-:W-:Y:S01]  /*0360*/  BSSY B1, `(.L_x_3648) ;  /* 0x0000080000017945 */ /* 0x000fe20003800000 */
[----:B----4-:R-:W-:Y:S01]  /*0370*/  LEA.HI.SX32 R57, R64, R3, 0x1d ;  /* 0x0000000340397211 */ /* 0x010fe200078feaff */
[----:B0-----:R-:W-:-:S04]  /*0380*/  IMAD.WIDE R54, R4, 0x4, R54 ;  /* 0x0000000404367825 */ /* 0x001fc800078e0236 */
[----:B-1----:R-:W-:Y:S01]  /*0390*/  IMAD.WIDE.U32 R52, R57, 0x10, R52 ;  /* 0x0000001039347825 */ /* 0x002fe200078e0034 */
[----:B---3--:R-:W-:-:S13]  /*03a0*/  ISETP.GT.AND P2, PT, R51, RZ, PT ;  /* 0x000000ff3300720c */ /* 0x008fda0003f44270 */
[----:B--2---:R-:W-:Y:S05]  /*03b0*/  @P2 BRA `(.L_x_3649) ;  /* 0x00000000004c2947 */ /* 0x004fea0003800000 */
[----:B------:R-:W-:Y:S02]  /*03c0*/  MOV R55, UR14 ;  /* 0x0000000e00377c02 */ /* 0x000fe40008000f00 */
[----:B------:R-:W-:Y:S02]  /*03d0*/  MOV R54, UR15 ;  /* 0x0000000f00367c02 */ /* 0x000fe40008000f00 */
[----:B------:R-:W-:Y:S02]  /*03e0*/  ISETP.NE.U32.AND P0, PT, R55, RZ, PT ;  /* 0x000000ff3700720c */ /* 0x000fe40003f05070 */
[----:B-----5:R-:W-:Y:S02]  /*03f0*/  ISETP.GE.AND P3, PT, R56, 0x1, PT ;  /* 0x000000013800780c */ /* 0x020fe40003f66270 */
[----:B------:R-:W-:-:S11]  /*0400*/  ISETP.NE.AND.EX P0, PT, R54, RZ, PT, P0 ;  /* 0x000000ff3600720c */ /* 0x000fd60003f05300 */
[----:B------:R-:W-:Y:S02]  /*0410*/  @P3 IADD3 R51, R56, -0x1, RZ ;  /* 0xffffffff38333810 */ /* 0x000fe40007ffe0ff */
[----:B------:R0:W5:Y:S01]  /*0420*/  @P0 LDG.E.128 R8, desc[UR4][R52.64] ;  /* 0x0000000434080981 */ /* 0x000162000c1e1d00 */
[----:B------:R-:W-:Y:S02]  /*0430*/  @P3 LOP3.LUT R3, R65, 0x1f, RZ, 0xc0, !PT ;  /* 0x0000001f41033812 */ /* 0x000fe400078ec0ff */
[----:B------:R-:W-:-:S05]  /*0440*/  @P3 IMAD R51, R51, R63, RZ ;  /* 0x0000003f33333224 */ /* 0x000fca00078e02ff */
[----:B------:R-:W-:Y:S01]  /*0450*/  @P3 SHF.R.S32.HI R64, RZ, 0x1f, R51 ;  /* 0x0000001fff403819 */ /* 0x000fe20000011433 */
[----:B0-----:R-:W0:Y:S03]  /*0460*/  LDC.64 R52, c[0x0][0x240] ;  /* 0x00009000ff347b82 */ /* 0x001e260000000a00 */
[----:B------:R-:W-:Y:S01]  /*0470*/  @P3 LEA.HI R64, R64, R51, RZ, 0x3 ;  /* 0x0000003340403211 */ /* 0x000fe200078f18ff */
[----:B------:R-:W-:-:S06]  /*0480*/  HFMA2.MMA R51, -RZ, RZ, 0, 0 ;  /* 0x00000000ff337435 */ /* 0x000fcc00000001ff */
[----:B------:R-:W-:-:S05]  /*0490*/  @P3 LEA.HI.SX32 R51, R64, R3, 0x1d ;  /* 0x0000000340333211 */ /* 0x000fca00078feaff */
[----:B0-----:R-:W-:-:S06]  /*04a0*/  IMAD.WIDE.U32 R52, R51, 0x8, R52 ;  /* 0x0000000833347825 */ /* 0x001fcc00078e0034 */
[----:B------:R-:W5:Y:S01]  /*04b0*/  LDG.E.64 R52, desc[UR4][R52.64] ;  /* 0x0000000434347981 */ /* 0x000f62000c1e1b00 */
[----:B------:R-:W-:Y:S01]  /*04c0*/  HFMA2.MMA R68, -RZ, RZ, 0, 0 ;  /* 0x00000000ff447435 */ /* 0x000fe200000001ff */
[----:B------:R-:W-:Y:S01]  /*04d0*/  MOV R67, RZ ;  /* 0x000000ff00437202 */ /* 0x000fe20000000f00 */
[----:B------:R-:W-:Y:S09]  /*04e0*/  BRA `(.L_x_3650) ;  /* 0x00000004009c7947 */ /* 0x000ff20003800000 */
.L_x_3649:
[----:B------:R-:W0:Y:S01]  /*04f0*/  LDC.64 R44, c[0x0][0x238] ;  /* 0x00008e00ff2c7b82 */ /* 0x000e220000000a00 */
[----:B------:R-:W-:Y:S01]  /*0500*/  IADD3 R51, R51, -0x1, RZ ;  /* 0xffffffff33337810 */ /* 0x000fe20007ffe0ff */
[----:B------:R1:W2:Y:S04]  /*0510*/  LDG.E R0, desc[UR4][R54.64] ;  /* 0x0000000436007981 */ /* 0x0002a8000c1e1900 */
[----:B------:R-:W-:Y:S02]  /*0520*/  IMAD R51, R51, R63, RZ ;  /* 0x0000003f33337224 */ /* 0x000fe400078e02ff */
[----:B------:R-:W3:Y:S03]  /*0530*/  LDC.64 R6, c[0x0][0x2b8] ;  /* 0x0000ae00ff067b82 */ /* 0x000ee60000000a00 */
[----:B------:R-:W-:-:S02]  /*0540*/  SHF.R.S32.HI R48, RZ, 0x1f, R51 ;  /* 0x0000001fff307819 */ /* 0x000fc40000011433 */
[----:B------:R-:W-:Y:S02]  /*0550*/  LOP3.LUT R3, R65, 0x1f, RZ, 0xc0, !PT ;  /* 0x0000001f41037812 */ /* 0x000fe400078ec0ff */
[----:B------:R-:W-:-:S04]  /*0560*/  LEA.HI R48, R48, R51, RZ, 0x3 ;  /* 0x0000003330307211 */ /* 0x000fc800078f18ff */
[----:B------:R-:W-:Y:S01]  /*0570*/  LEA.HI.SX32 R49, R48, R3, 0x1d ;  /* 0x0000000330317211 */ /* 0x000fe200078feaff */
[----:B0-----:R-:W-:-:S06]  /*0580*/  IMAD.WIDE.U32 R44, R57, 0x10, R44 ;  /* 0x00000010392c7825 */ /* 0x001fcc00078e002c */
[----:B------:R-:W4:Y:S01]  /*0590*/  LDG.E.128 R44, desc[UR4][R44.64] ;  /* 0x000000042c2c7981 */ /* 0x000f22000c1e1d00 */
[----:B---3--:R-:W-:Y:S01]  /*05a0*/  IMAD.WIDE.U32 R48, R49, 0x10, R6 ;  /* 0x0000001031307825 */ /* 0x008fe200078e0006 */
[C---:B-----5:R-:W-:Y:S01]  /*05b0*/  ISETP.GE.AND P3, PT, R56.reuse, 0x1, PT ;  /* 0x000000013800780c */ /* 0x060fe20003f66270 */
[----:B------:R-:W0:Y:S04]  /*05c0*/  LDC.64 R6, c[0x0][0x240] ;  /* 0x00009000ff067b82 */ /* 0x000e280000000a00 */
[----:B------:R-:W3:Y:S08]  /*05d0*/  LDG.E.128 R48, desc[UR4][R48.64] ;  /* 0x0000000430307981 */ /* 0x000ef0000c1e1d00 */
[----:B------:R-:W-:-:S02]  /*05e0*/  @P3 IADD3 R5, R56, -0x1, RZ ;  /* 0xffffffff38053810 */ /* 0x000fc40007ffe0ff */
[----:B-1----:R-:W-:-:S03]  /*05f0*/  MOV R55, UR14 ;  /* 0x0000000e00377c02 */ /* 0x002fc60008000f00 */
[----:B------:R-:W-:Y:S02]  /*0600*/  @P3 IMAD R5, R5, R63, RZ ;  /* 0x0000003f05053224 */ /* 0x000fe400078e02ff */
[----:B------:R-:W1:Y:S01]  /*0610*/  LDC.U8 R63, c[0x0][0x2a0] ;  /* 0x0000a800ff3f7b82 */ /* 0x000e620000000000 */
[----:B------:R-:W-:Y:S02]  /*0620*/  ISETP.NE.U32.AND P0, PT, R55, RZ, PT ;  /* 0x000000ff3700720c */ /* 0x000fe40003f05070 */
[----:B------:R-:W-:-:S04]  /*0630*/  MOV R54, UR15 ;  /* 0x0000000f00367c02 */ /* 0x000fc80008000f00 */
[----:B------:R-:W-:Y:S02]  /*0640*/  ISETP.NE.AND.EX P0, PT, R54, RZ, PT, P0 ;  /* 0x000000ff3600720c */ /* 0x000fe40003f05300 */
[----:B------:R-:W-:-:S04]  /*0650*/  @P3 SHF.R.S32.HI R58, RZ, 0x1f, R5 ;  /* 0x0000001fff3a3819 */ /* 0x000fc80000011405 */
[----:B------:R-:W-:Y:S02]  /*0660*/  @P3 LEA.HI R58, R58, R5, RZ, 0x3 ;  /* 0x000000053a3a3211 */ /* 0x000fe400078f18ff */
[----:B------:R-:W-:Y:S02]  /*0670*/  MOV R5, RZ ;  /* 0x000000ff00057202 */ /* 0x000fe40000000f00 */
[----:B------:R-:W-:-:S03]  /*0680*/  @P3 LEA.HI.SX32 R5, R58, R3, 0x1d ;  /* 0x000000033a053211 */ /* 0x000fc600078feaff */
[----:B------:R-:W5:Y:S01]  /*0690*/  @P0 LDG.E.128 R8, desc[UR4][R52.64] ;  /* 0x0000000434080981 */ /* 0x000f62000c1e1d00 */
[----:B-1----:R-:W-:Y:S01]  /*06a0*/  ISETP.NE.AND P0, PT, R63, RZ, PT ;  /* 0x000000ff3f00720c */ /* 0x002fe20003f05270 */
[----:B0-----:R-:W-:-:S05]  /*06b0*/  IMAD.WIDE.U32 R6, R5, 0x8, R6 ;  /* 0x0000000805067825 */ /* 0x001fca00078e0006 */
[----:B------:R0:W5:Y:S01]  /*06c0*/  LDG.E.64 R52, desc[UR4][R6.64] ;  /* 0x0000000406347981 */ /* 0x000162000c1e1b00 */
[----:B--2---:R-:W-:Y:S01]  /*06d0*/  FSEL R58, R0, RZ, !P0 ;  /* 0x000000ff003a7208 */ /* 0x004fe20004000000 */
[--C-:B----4-:R-:W-:Y:S02]  /*06e0*/  HADD2.F32 R5, -RZ, R44.reuse.H0_H0 ;  /* 0x2000002cff057230 */ /* 0x110fe40000004100 */
[----:B------:R-:W-:Y:S02]  /*06f0*/  HADD2.F32 R59, -RZ, R44.H1_H1 ;  /* 0x3000002cff3b7230 */ /* 0x000fe40000004100 */
[--C-:B------:R-:W-:Y:S02]  /*0700*/  HADD2.F32 R69, -RZ, R45.reuse.H0_H0 ;  /* 0x2000002dff457230 */ /* 0x100fe40000004100 */
[C---:B------:R-:W-:Y:S01]  /*0710*/  FADD.FTZ R0, -R58.reuse, R5 ;  /* 0x000000053a007221 */ /* 0x040fe20000010100 */
[----:B------:R-:W-:Y:S02]  /*0720*/  HADD2.F32 R45, -RZ, R45.H1_H1 ;  /* 0x3000002dff2d7230 */ /* 0x000fe40000004100 */
[----:B------:R-:W-:Y:S01]  /*0730*/  FADD.FTZ R5, -R58, R59 ;  /* 0x0000003b3a057221 */ /* 0x000fe20000010100 */
[----:B------:R-:W-:-:S02]  /*0740*/  HADD2.F32 R65, -RZ, R47.H0_H0 ;  /* 0x2000002fff417230 */ /* 0x000fc40000004100 */
[----:B---3--:R-:W-:Y:S02]  /*0750*/  HADD2.F32 R63, -RZ, R48.H0_H0 ;  /* 0x20000030ff3f7230 */ /* 0x008fe40000004100 */
[--C-:B------:R-:W-:Y:S02]  /*0760*/  HADD2.F32 R67, -RZ, R46.reuse.H0_H0 ;  /* 0x2000002eff437230 */ /* 0x100fe40000004100 */
[----:B------:R-:W-:Y:S02]  /*0770*/  HADD2.F32 R61, -RZ, R46.H1_H1 ;  /* 0x3000002eff3d7230 */ /* 0x000fe40000004100 */
[----:B------:R-:W-:Y:S02]  /*0780*/  HADD2.F32 R47, -RZ, R47.H1_H1 ;  /* 0x3000002fff2f7230 */ /* 0x000fe40000004100 */
[----:B------:R-:W-:Y:S01]  /*0790*/  FMUL.FTZ R5, R2, R5 ;  /* 0x0000000502057220 */ /* 0x000fe20000410000 */
[----:B------:R-:W-:Y:S02]  /*07a0*/  HADD2.F32 R62, -RZ, R48.H1_H1 ;  /* 0x30000030ff3e7230 */ /* 0x000fe40000004100 */
[C---:B------:R-:W-:Y:S01]  /*07b0*/  FADD.FTZ R69, -R58.reuse, R69 ;  /* 0x000000453a457221 */ /* 0x040fe20000010100 */
[----:B0-----:R-:W-:Y:S01]  /*07c0*/  FADD.FTZ R7, -R58, R45 ;  /* 0x0000002d3a077221 */ /* 0x001fe20000010100 */
[----:B------:R-:W-:Y:S01]  /*07d0*/  FMUL.FTZ R48, R16, R63 ;  /* 0x0000003f10307220 */ /* 0x000fe20000410000 */
[C---:B------:R-:W-:Y:S01]  /*07e0*/  FADD.FTZ R67, -R58.reuse, R67 ;  /* 0x000000433a437221 */ /* 0x040fe20000010100 */
[C---:B------:R-:W-:Y:S01]  /*07f0*/  FADD.FTZ R45, -R58.reuse, R61 ;  /* 0x0000003d3a2d7221 */ /* 0x040fe20000010100 */
[C---:B------:R-:W-:Y:S01]  /*0800*/  FADD.FTZ R65, -R58.reuse, R65 ;  /* 0x000000413a417221 */ /* 0x040fe20000010100 */
[----:B------:R-:W-:Y:S01]  /*0810*/  FADD.FTZ R47, -R58, R47 ;  /* 0x0000002f3a2f7221 */ /* 0x000fe20000010100 */
[----:B------:R-:W-:Y:S01]  /*0820*/  FMUL.FTZ R0, R2, R0 ;  /* 0x0000000002007220 */ /* 0x000fe20000410000 */
[----:B------:R-:W-:-:S02]  /*0830*/  HADD2.F32 R61, -RZ, R49.H0_H0 ;  /* 0x20000031ff3d7230 */ /* 0x000fc40000004100 */
[-C--:B------:R-:W-:Y:S01]  /*0840*/  FFMA.FTZ R21, R5, R62.reuse, R21 ;  /* 0x0000003e05157223 */ /* 0x080fe20000010015 */
[----:B------:R-:W-:Y:S02]  /*0850*/  HADD2.F32 R60, -RZ, R49.H1_H1 ;  /* 0x30000031ff3c7230 */ /* 0x000fe40000004100 */
[----:B------:R-:W-:Y:S01]  /*0860*/  FADD.FTZ R29, R29, R62 ;  /* 0x0000003e1d1d7221 */ /* 0x000fe20000010000 */
[--C-:B------:R-:W-:Y:S02]  /*0870*/  HADD2.F32 R59, -RZ, R50.reuse.H0_H0 ;  /* 0x20000032ff3b7230 */ /* 0x100fe40000004100 */
[----:B------:R-:W-:Y:S02]  /*0880*/  HADD2.F32 R58, -RZ, R50.H1_H1 ;  /* 0x30000032ff3a7230 */ /* 0x000fe40000004100 */
[----:B------:R-:W-:Y:S01]  /*0890*/  FMUL.FTZ R6, R2, R69 ;  /* 0x0000004502067220 */ /* 0x000fe20000410000 */
[--C-:B------:R-:W-:Y:S02]  /*08a0*/  HADD2.F32 R49, -RZ, R51.reuse.H0_H0 ;  /* 0x20000033ff317230 */ /* 0x100fe40000004100 */
[----:B------:R-:W-:Y:S01]  /*08b0*/  FMUL.FTZ R62, R17, R62 ;  /* 0x0000003e113e7220 */ /* 0x000fe20000410000 */
[----:B------:R-:W-:-:S02]  /*08c0*/  HADD2.F32 R50, -RZ, R51.H1_H1 ;  /* 0x30000033ff327230 */ /* 0x000fc40000004100 */
[----:B------:R-:W-:Y:S01]  /*08d0*/  FADD.FTZ R51, RZ, R48 ;  /* 0x00000030ff337221 */ /* 0x000fe20000010000 */
[----:B------:R-:W-:Y:S01]  /*08e0*/  FFMA.FTZ R64, R0, R48, RZ ;  /* 0x0000003000407223 */ /* 0x000fe200000100ff */
[----:B------:R-:W-:Y:S01]  /*08f0*/  FMUL.FTZ R7, R2, R7 ;  /* 0x0000000702077220 */ /* 0x000fe20000410000 */
[-C--:B------:R-:W-:Y:S01]  /*0900*/  FFMA.FTZ R22, R6, R61.reuse, R22 ;  /* 0x0000003d06167223 */ /* 0x080fe20000010016 */
[----:B------:R-:W-:Y:S01]  /*0910*/  FADD.FTZ R30, R30, R61 ;  /* 0x0000003d1e1e7221 */ /* 0x000fe20000010000 */
[----:B------:R-:W-:Y:S01]  /*0920*/  FADD.FTZ R66, R51, R62 ;  /* 0x0000003e33427221 */ /* 0x000fe20000010000 */
[----:B------:R-:W-:Y:S01]  /*0930*/  FMUL.FTZ R61, R18, R61 ;  /* 0x0000003d123d7220 */ /* 0x000fe20000410000 */
        /* <DEDUP_REMOVED lines=34> */
.L_x_3650:
[----:B------:R-:W-:Y:S05]  /*0b60*/  BSYNC B1 ;  /* 0x0000000000017941 */ /* 0x000fea0003800000 */
.L_x_3648:
        /* <DEDUP_REMOVED lines=22> */
.L_x_3688:
[----:B------:R-:W3:Y:S01]  /*0cd0*/  LDC R63, c[0x0][0x218] ;  /* 0x00008600ff3f7b82 */ /* 0x000ee20000000800 */
[----:B-1----:R-:W-:Y:S01]  /*0ce0*/  FADD.FTZ R69, R67, R69 ;  /* 0x0000004543457221 */ /* 0x002fe20000010000 */
[----:B------:R-:W-:Y:S01]  /*0cf0*/  @P3 IADD3 R56, R56, -0x1, RZ ;  /* 0xffffffff38383810 */ /* 0x000fe20007ffe0ff */
[----:B0-----:R-:W0:Y:S01]  /*0d00*/  S2R R67, SR_TID.X ;  /* 0x0000000000437919 */ /* 0x001e220000002100 */
[----:B--2---:R-:W-:Y:S01]  /*0d10*/  FADD.FTZ R51, R68, R51 ;  /* 0x0000003344337221 */ /* 0x004fe20000010000 */
[----:B------:R-:W-:Y:S03]  /*0d20*/  BSSY B1, `(.L_x_3652) ;  /* 0x000001a000017945 */ /* 0x000fe60003800000 */
[----:B------:R-:W1:Y:S01]  /*0d30*/  LDC.U8 R65, c[0x0][0x2a0] ;  /* 0x0000a800ff417b82 */ /* 0x000e620000000000 */
[----:B------:R-:W-:Y:S01]  /*0d40*/  FMUL.FTZ R51, R51, UR8 ;  /* 0x0000000833337c20 */ /* 0x000fe20008410000 */
[----:B---3--:R-:W-:-:S05]  /*0d50*/  @P3 IMAD R56, R56, R63, RZ ;  /* 0x0000003f38383224 */ /* 0x008fca00078e02ff */
[----:B------:R-:W-:Y:S02]  /*0d60*/  @P3 SHF.R.S32.HI R63, RZ, 0x1f, R56 ;  /* 0x0000001fff3f3819 */ /* 0x000fe40000011438 */
[----:B-1----:R-:W-:Y:S02]  /*0d70*/  ISETP.NE.AND P0, PT, R65, RZ, PT ;  /* 0x000000ff4100720c */ /* 0x002fe40003f05270 */
[----:B------:R-:W-:Y:S01]  /*0d80*/  @P3 LEA.HI R66, R63, R56, RZ, 0x3 ;  /* 0x000000383f423211 */ /* 0x000fe200078f18ff */
[----:B------:R-:W-:Y:S01]  /*0d90*/  HFMA2.MMA R63, -RZ, RZ, 0, 0 ;  /* 0x00000000ff3f7435 */ /* 0x000fe200000001ff */
[----:B------:R-:W-:Y:S01]  /*0da0*/  FMUL.FTZ R56, R69, UR8 ;  /* 0x0000000845387c20 */ /* 0x000fe20008410000 */
[----:B0-----:R-:W-:-:S04]  /*0db0*/  @P3 LOP3.LUT R3, R67, 0x1f, RZ, 0xc0, !PT ;  /* 0x0000001f43033812 */ /* 0x001fc800078ec0ff */
[----:B------:R-:W-:Y:S02]  /*0dc0*/  @P3 LEA.HI.SX32 R63, R66, R3, 0x1d ;  /* 0x00000003423f3211 */ /* 0x000fe400078feaff */
[----:B------:R-:W-:Y:S01]  /*0dd0*/  FSEL R56, R56, RZ, !P0 ;  /* 0x000000ff38387208 */ /* 0x000fe20004000000 */
[----:B------:R-:W-:Y:S06]  /*0de0*/  @P2 BRA `(.L_x_3653) ;  /* 0x0000000000182947 */ /* 0x000fec0003800000 */
[----:B------:R-:W-:Y:S02]  /*0df0*/  ISETP.NE.U32.AND P0, PT, R55, RZ, PT ;  /* 0x000000ff3700720c */ /* 0x000fe40003f05070 */
[----:B------:R-:W-:Y:S02]  /*0e00*/  MOV R66, RZ ;  /* 0x000000ff00427202 */ /* 0x000fe40000000f00 */
[----:B------:R-:W-:-:S13]  /*0e10*/  ISETP.NE.AND.EX P0, PT, R54, RZ, PT, P0 ;  /* 0x000000ff3600720c */ /* 0x000fda0003f05300 */
[----:B------:R-:W-:Y:S05]  /*0e20*/  @!P0 BRA `(.L_x_3654) ;  /* 0x0000000000248947 */ /* 0x000fea0003800000 */
[----:B------:R-:W-:Y:S01]  /*0e30*/  HADD2.F32 R66, -RZ, R8.H0_H0 ;  /* 0x20000008ff427230 */ /* 0x000fe20000004100 */
[----:B------:R-:W-:Y:S06]  /*0e40*/  BRA `(.L_x_3654) ;  /* 0x00000000001c7947 */ /* 0x000fec0003800000 */
.L_x_3653:
[----:B------:R-:W-:Y:S01]  /*0e50*/  ISETP.NE.U32.AND P0, PT, R55, RZ, PT ;  /* 0x000000ff3700720c */ /* 0x000fe20003f05070 */
[----:B------:R-:W-:-:S03]  /*0e60*/  FFMA.FTZ R55, R0, R51, R56 ;  /* 0x0000003300377223 */ /* 0x000fc60000010038 */
[----:B------:R-:W-:Y:S01]  /*0e70*/  ISETP.NE.AND.EX P0, PT, R54, RZ, PT, P0 ;  /* 0x000000ff3600720c */ /* 0x000fe20003f05300 */
[----:B------:R-:W-:-:S04]  /*0e80*/  FADD.FTZ R55, R48, -R55 ;  /* 0x8000003730377221 */ /* 0x000fc80000010000 */
[----:B------:R-:W-:-:S08]  /*0e90*/  FMUL.FTZ R66, R2, R55 ;  /* 0x0000003702427220 */ /* 0x000fd00000410000 */
[----:B------:R-:W-:-:S05]  /*0ea0*/  @P0 HADD2.F32 R55, -RZ, R8.H0_H0 ;  /* 0x20000008ff370230 */ /* 0x000fca0000004100 */
[----:B------:R-:W-:-:S07]  /*0eb0*/  @P0 FADD.FTZ R66, R66, R55 ;  /* 0x0000003742420221 */ /* 0x000fce0000010000 */
.L_x_3654:
[----:B------:R-:W-:Y:S05]  /*0ec0*/  BSYNC B1 ;  /* 0x0000000000017941 */ /* 0x000fea0003800000 */
.L_x_3652:
        /* <DEDUP_REMOVED lines=17> */
.L_x_3656:
[----:B------:R-:W-:-:S04]  /*0fe0*/  FFMA.FTZ R55, R5, R51, R56 ;  /* 0x0000003305377223 */ /* 0x000fc80000010038 */
[----:B------:R-:W-:-:S04]  /*0ff0*/  FADD.FTZ R55, R62, -R55 ;  /* 0x800000373e377221 */ /* 0x000fc80000010000 */
[----:B------:R-:W-:Y:S01]  /*1000*/  FMUL.FTZ R64, R2, R55 ;  /* 0x0000003702407220 */ /* 0x000fe20000410000 */
[----:B------:R-:W-:-:S05]  /*1010*/  @P0 HADD2.F32 R55, -RZ, R8.H1_H1 ;  /* 0x30000008ff370230 */ /* 0x000fca0000004100 */
[----:B------:R-:W-:-:S07]  /*1020*/  @P0 FADD.FTZ R64, R64, R55 ;  /* 0x0000003740400221 */ /* 0x000fce0000010000 */
.L_x_3657:
[----:B------:R-:W-:Y:S05]  /*1030*/  BSYNC B1 ;  /* 0x0000000000017941 */ /* 0x000fea0003800000 */
.L_x_3655:
        /* <DEDUP_REMOVED lines=15> */
.L_x_3659:
[----:B------:R-:W-:-:S04]  /*1130*/  FFMA.FTZ R54, R6, R51, R56 ;  /* 0x0000003306367223 */ /* 0x000fc80000010038 */
[----:B------:R-:W-:-:S04]  /*1140*/  FADD.FTZ R55, R61, -R54 ;  /* 0x800000363d377221 */ /* 0x000fc80000010000 */
[----:B------:R-:W-:Y:S01]  /*1150*/  FMUL.FTZ R64, R2, R55 ;  /* 0x0000003702407220 */ /* 0x000fe20000410000 */
[----:B------:R-:W-:-:S05]  /*1160*/  @P0 HADD2.F32 R55, -RZ, R9.H0_H0 ;  /* 0x20000009ff370230 */ /* 0x000fca0000004100 */
[----:B------:R-:W-:-:S07]  /*1170*/  @P0 FADD.FTZ R64, R64, R55 ;  /* 0x0000003740400221 */ /* 0x000fce0000010000 */
.L_x_3660:
[----:B------:R-:W-:Y:S05]  /*1180*/  BSYNC B1 ;  /* 0x0000000000017941 */ /* 0x000fea0003800000 */
.L_x_3658:
        /* <DEDUP_REMOVED lines=15> */
.L_x_3662:
[----:B------:R-:W-:-:S04]  /*1280*/  FFMA.FTZ R55, R7, R51, R56 ;  /* 0x0000003307377223 */ /* 0x000fc80000010038 */
[----:B------:R-:W-:-:S04]  /*1290*/  FADD.FTZ R55, R60, -R55 ;  /* 0x800000373c377221 */ /* 0x000fc80000010000 */
[----:B------:R-:W-:Y:S01]  /*12a0*/  FMUL.FTZ R64, R2, R55 ;  /* 0x0000003702407220 */ /* 0x000fe20000410000 */
[----:B------:R-:W-:-:S05]  /*12b0*/  @P0 HADD2.F32 R55, -RZ, R9.H1_H1 ;  /* 0x30000009ff370230 */ /* 0x000fca0000004100 */
[----:B------:R-:W-:-:S07]  /*12c0*/  @P0 FADD.FTZ R64, R64, R55 ;  /* 0x0000003740400221 */ /* 0x000fce0000010000 */
.L_x_3663:
[----:B------:R-:W-:Y:S05]  /*12d0*/  BSYNC B1 ;  /* 0x0000000000017941 */ /* 0x000fea0003800000 */
.L_x_3661:
        /* <DEDUP_REMOVED lines=15> */
.L_x_3665:
[----:B------:R-:W-:-:S04]  /*13d0*/  FFMA.FTZ R54, R44, R51, R56 ;  /* 0x000000332c367223 */ /* 0x000fc80000010038 */
[----:B------:R-:W-:-:S04]  /*13e0*/  FADD.FTZ R55, R59, -R54 ;  /* 0x800000363b377221 */ /* 0x000fc80000010000 */
[----:B------:R-:W-:Y:S01]  /*13f0*/  FMUL.FTZ R64, R2, R55 ;  /* 0x0000003702407220 */ /* 0x000fe20000410000 */
[----:B------:R-:W-:-:S05]  /*1400*/  @P0 HADD2.F32 R55, -RZ, R10.H0_H0 ;  /* 0x2000000aff370230 */ /* 0x000fca0000004100 */
[----:B------:R-:W-:-:S07]  /*1410*/  @P0 FADD.FTZ R64, R64, R55 ;  /* 0x0000003740400221 */ /* 0x000fce0000010000 */
.L_x_3666:
[----:B------:R-:W-:Y:S05]  /*1420*/  BSYNC B1 ;  /* 0x0000000000017941 */ /* 0x000fea0003800000 */
.L_x_3664:
        /* <DEDUP_REMOVED lines=15> */
.L_x_3668:
[----:B------:R-:W-:-:S04]  /*1520*/  FFMA.FTZ R55, R45, R51, R56 ;  /* 0x000000332d377223 */ /* 0x000fc80000010038 */
[----:B------:R-:W-:-:S04]  /*1530*/  FADD.FTZ R55, R58, -R55 ;  /* 0x800000373a377221 */ /* 0x000fc80000010000 */
[----:B------:R-:W-:Y:S01]  /*1540*/  FMUL.FTZ R64, R2, R55 ;  /* 0x0000003702407220 */ /* 0x000fe20000410000 */
[----:B------:R-:W-:-:S05]  /*1550*/  @P0 HADD2.F32 R55, -RZ, R10.H1_H1 ;  /* 0x3000000aff370230 */ /* 0x000fca0000004100 */
[----:B------:R-:W-:-:S07]  /*1560*/  @P0 FADD.FTZ R64, R64, R55 ;  /* 0x0000003740400221 */ /* 0x000fce0000010000 */
.L_x_3669:
[----:B------:R-:W-:Y:S05]  /*1570*/  BSYNC B1 ;  /* 0x0000000000017941 */ /* 0x000fea0003800000 */
.L_x_3667:
        /* <DEDUP_REMOVED lines=15> */
.L_x_3671:
[----:B------:R-:W-:-:S04]  /*1670*/  FFMA.FTZ R54, R46, R51, R56 ;  /* 0x000000332e367223 */ /* 0x000fc80000010038 */
[----:B------:R-:W-:-:S04]  /*1680*/  FADD.FTZ R55, R49, -R54 ;  /* 0x8000003631377221 */ /* 0x000fc80000010000 */
[----:B------:R-:W-:Y:S01]  /*1690*/  FMUL.FTZ R64, R2, R55 ;  /* 0x0000003702407220 */ /* 0x000fe20000410000 */
[----:B------:R-:W-:-:S05]  /*16a0*/  @P0 HADD2.F32 R55, -RZ, R11.H0_H0 ;  /* 0x2000000bff370230 */ /* 0x000fca0000004100 */
[----:B------:R-:W-:-:S07]  /*16b0*/  @P0 FADD.FTZ R64, R64, R55 ;  /* 0x0000003740400221 */ /* 0x000fce0000010000 */
.L_x_3672:
[----:B------:R-:W-:Y:S05]  /*16c0*/  BSYNC B1 ;  /* 0x0000000000017941 */ /* 0x000fea0003800000 */
.L_x_3670:
        /* <DEDUP_REMOVED lines=15> */
.L_x_3674:
[----:B------:R-:W-:-:S04]  /*17c0*/  FFMA.FTZ R51, R47, R51, R56 ;  /* 0x000000332f337223 */ /* 0x000fc80000010038 */
[----:B------:R-:W-:-:S04]  /*17d0*/  FADD.FTZ R51, R50, -R51 ;  /* 0x8000003332337221 */ /* 0x000fc80000010000 */
[----:B------:R-:W-:Y:S01]  /*17e0*/  FMUL.FTZ R2, R2, R51 ;  /* 0x0000003302027220 */ /* 0x000fe20000410000 */
[----:B------:R-:W-:-:S05]  /*17f0*/  @P0 HADD2.F32 R51, -RZ, R11.H1_H1 ;  /* 0x3000000bff330230 */ /* 0x000fca0000004100 */
[----:B------:R-:W-:-:S07]  /*1800*/  @P0 FADD.FTZ R2, R2, R51 ;  /* 0x0000003302020221 */ /* 0x000fce0000010000 */
.L_x_3675:
[----:B------:R-:W-:Y:S05]  /*1810*/  BSYNC B1 ;  /* 0x0000000000017941 */ /* 0x000fea0003800000 */
.L_x_3673:
[----:B------:R-:W0:Y:S01]  /*1820*/  @P3 LDC.64 R54, c[0x0][0x298] ;  /* 0x0000a600ff363b82 */ /* 0x000e220000000a00 */
[----:B------:R-:W-:-:S07]  /*1830*/  @P3 LOP3.LUT P0, RZ, R53, 0xff000000, RZ, 0xc0, !PT ;  /* 0xff00000035ff3812 */ /* 0x000fce000780c0ff */
[----:B------:R-:W1:Y:S08]  /*1840*/  @P1 LDC.64 R64, c[0x0][0x308] ;  /* 0x0000c200ff401b82 */ /* 0x000e700000000a00 */
[----:B------:R-:W2:Y:S01]  /*1850*/  @P3 LDC.64 R52, c[0x0][0x2f8] ;  /* 0x0000be00ff343b82 */ /* 0x000ea20000000a00 */
[----:B0-----:R-:W-:Y:S01]  /*1860*/  @P3 FMUL.FTZ R55, R2, R55 ;  /* 0x0000003702373220 */ /* 0x001fe20000410000 */
[----:B------:R-:W-:-:S03]  /*1870*/  @P1 F2FP.F16.F32.PACK_AB R2, RZ, R2 ;  /* 0x00000002ff02123e */ /* 0x000fc600000000ff */
[----:B------:R-:W-:Y:S01]  /*1880*/  @P3 FMUL.FTZ R51, R55, R54 ;  /* 0x0000003637333220 */ /* 0x000fe20000410000 */
[----:B------:R-:W-:Y:S02]  /*1890*/  @P1 PRMT R39, R39, 0x5410, R2 ;  /* 0x0000541027271816 */ /* 0x000fe40000000002 */
[----:B------:R-:W0:Y:S01]  /*18a0*/  LDC.64 R54, c[0x0][0x210] ;  /* 0x00008400ff367b82 */ /* 0x000e220000000a00 */
[----:B-1----:R-:W-:Y:S01]  /*18b0*/  @P1 IMAD.WIDE.U32 R56, R57, 0x10, R64 ;  /* 0x0000001039381825 */ /* 0x002fe200078e0040 */
[----:B------:R-:W-:-:S04]  /*18c0*/  @P3 FSEL R51, R51, RZ, P0 ;  /* 0x000000ff33333208 */ /* 0x000fc80000000000 */
        /* <DEDUP_REMOVED lines=8> */
.L_x_3647:
[----:B------:R-:W-:Y:S05]  /*1950*/  BSYNC B0 ;  /* 0x0000000000007941 */ /* 0x000fea0003800000 */
.L_x_3645:
        /* <DEDUP_REMOVED lines=64> */
.L_x_3651:
        /* <DEDUP_REMOVED lines=8> */
.L_x_3678:
[----:B------:R-:W-:Y:S05]  /*1de0*/  BSYNC B1 ;  /* 0x0000000000017941 */ /* 0x000fea0003800000 */
.L_x_3677:
        /* <DEDUP_REMOVED lines=8> */
.L_x_3679:
        /* <DEDUP_REMOVED lines=8> */
.L_x_3680:
[----:B------:R-:W-:Y:S02]  /*1ef0*/  MOV R66, R68 ;  /* 0x0000004400427202 */ /* 0x000fe40000000f00 */
[----:B------:R-:W-:Y:S02]  /*1f00*/  MOV R69, R51 ;  /* 0x0000003300457202 */ /* 0x000fe40000000f00 */
[----:B------:R-:W-:-:S03]  /*1f10*/  MOV R51, 0xffffffff ;  /* 0xffffffff00337802 */ /* 0x000fc60000000f00 */
[----:B------:R-:W-:-:S07]  /*1f20*/  FADD.FTZ R67, R67, R69 ;  /* 0x0000004543437221 */ /* 0x000fce0000010000 */
[----:B------:R-:W-:Y:S05]  /*1f30*/  WARPSYNC.COLLECTIVE R51, `(.L_x_3681) ;  /* 0x0000000033087348 */ /* 0x000fea0003c00000 */
[----:B------:R0:W1:Y:S02]  /*1f40*/  SHFL.BFLY P0, R51, R66, R65, R63 ;  /* 0x0c00004142337389 */ /* 0x000064000000003f */
[----:B01----:R-:W-:Y:S01]  /*1f50*/  ENDCOLLECTIVE ;  /* 0x000000000000791b */ /* 0x003fe20003800000 */
.L_x_3681:
        /* <DEDUP_REMOVED lines=8> */
.L_x_3682:
[----:B------:R-:W-:Y:S02]  /*1fe0*/  MOV R66, R68 ;  /* 0x0000004400427202 */ /* 0x000fe40000000f00 */
[----:B------:R-:W-:Y:S02]  /*1ff0*/  MOV R69, R51 ;  /* 0x0000003300457202 */ /* 0x000fe40000000f00 */
[----:B------:R-:W-:-:S03]  /*2000*/  MOV R51, 0xffffffff ;  /* 0xffffffff00337802 */ /* 0x000fc60000000f00 */
[----:B------:R-:W-:-:S07]  /*2010*/  FADD.FTZ R67, R67, R69 ;  /* 0x0000004543437221 */ /* 0x000fce0000010000 */
[----:B------:R-:W-:Y:S05]  /*2020*/  WARPSYNC.COLLECTIVE R51, `(.L_x_3683) ;  /* 0x0000000033087348 */ /* 0x000fea0003c00000 */
[----:B------:R0:W1:Y:S02]  /*2030*/  SHFL.BFLY P0, R51, R66, R65, R63 ;  /* 0x0c00004142337389 */ /* 0x000064000000003f */
[----:B01----:R-:W-:Y:S01]  /*2040*/  ENDCOLLECTIVE ;  /* 0x000000000000791b */ /* 0x003fe20003800000 */
.L_x_3683:
        /* <DEDUP_REMOVED lines=8> */
.L_x_3684:
[----:B------:R-:W-:Y:S02]  /*20d0*/  MOV R66, R68 ;  /* 0x0000004400427202 */ /* 0x000fe40000000f00 */
[----:B------:R-:W-:Y:S02]  /*20e0*/  MOV R69, R51 ;  /* 0x0000003300457202 */ /* 0x000fe40000000f00 */
[----:B------:R-:W-:-:S03]  /*20f0*/  MOV R51, 0xffffffff ;  /* 0xffffffff00337802 */ /* 0x000fc60000000f00 */
[----:B------:R-:W-:-:S07]  /*2100*/  FADD.FTZ R67, R67, R69 ;  /* 0x0000004543437221 */ /* 0x000fce0000010000 */
[----:B------:R-:W-:Y:S05]  /*2110*/  WARPSYNC.COLLECTIVE R51, `(.L_x_3685) ;  /* 0x0000000033087348 */ /* 0x000fea0003c00000 */
[----:B------:R0:W1:Y:S02]  /*2120*/  SHFL.BFLY P0, R51, R66, R65, R63 ;  /* 0x0c00004142337389 */ /* 0x000064000000003f */
[----:B01----:R-:W-:Y:S01]  /*2130*/  ENDCOLLECTIVE ;  /* 0x000000000000791b */ /* 0x003fe20003800000 */
.L_x_3685:
        /* <DEDUP_REMOVED lines=8> */
.L_x_3686:
[----:B------:R-:W-:Y:S02]  /*21c0*/  MOV R66, R68 ;  /* 0x0000004400427202 */ /* 0x000fe40000000f00 */
[----:B------:R-:W-:Y:S02]  /*21d0*/  MOV R69, R51 ;  /* 0x0000003300457202 */ /* 0x000fe40000000f00 */
[----:B------:R-:W-:-:S07]  /*21e0*/  MOV R51, 0xffffffff ;  /* 0xffffffff00337802 */ /* 0x000fce0000000f00 */
[----:B------:R-:W-:Y:S05]  /*21f0*/  WARPSYNC.COLLECTIVE R51, `(.L_x_3687) ;  /* 0x0000000033087348 */ /* 0x000fea0003c00000 */
[----:B------:R0:W1:Y:S02]  /*2200*/  SHFL.BFLY P0, R51, R66, R65, R63 ;  /* 0x0c00004142337389 */ /* 0x000064000000003f */
[----:B01----:R-:W-:Y:S01]  /*2210*/  ENDCOLLECTIVE ;  /* 0x000000000000791b */ /* 0x003fe20003800000 */
.L_x_3687:
[----:B------:R-:W-:Y:S05]  /*2220*/  BRA `(.L_x_3688) ;  /* 0xffffffe800a87947 */ /* 0x000fea000383ffff */
.L_x_3689:
        /* <DEDUP_REMOVED lines=13> */
.L_x_6577:


//--------------------- .text._ZN10layer_norm13ln_bwd_kernelINS_13Kernel_traitsIf6__halfS2_S2_fjLj256ELj1ELj4ELj1ELj16ENS_18Kernel_traits_baseILj256EfS2_S2_S2_fjLj128EEEEELb1ELb1ELb0ELb0EEEvNS_9BwdParamsE --------------------------
	.section	.text._ZN10layer_norm13ln_bwd_kernelINS_13Kernel_traitsIf6__halfS2_S2_fjLj256ELj1ELj4ELj1ELj16ENS_18Kernel_traits_baseILj256EfS2_S2_S2_fjLj128EEEEELb1ELb1ELb0ELb0EEEvNS_9BwdParamsE,"ax",@progbits
	.align	128
        .global         _ZN10layer_norm13ln_bwd_kernelINS_13Kernel_traitsIf6__halfS2_S2_fjLj256ELj1ELj4ELj1ELj16ENS_18Kernel_traits_baseILj256EfS2_S2_S2_fjLj128EEEEELb1ELb1ELb0ELb0EEEvNS_9BwdParamsE
        .type           _ZN10layer_norm13ln_bwd_kernelINS_13Kernel_traitsIf6__halfS2_S2_fjLj256ELj1ELj4ELj1ELj16ENS_18Kernel_traits_baseILj256EfS2_S2_S2_fjLj128EEEEELb1ELb1ELb0ELb0EEEvNS_9BwdParamsE,@function
        .size           _ZN10layer_norm13ln_bwd_kernelINS_13Kernel_traitsIf6__halfS2_S2_fjLj256ELj1ELj4ELj1ELj16ENS_18Kernel_traits_baseILj256EfS2_S2_S2_fjLj128EEEEELb1ELb1ELb0ELb0EEEvNS_9BwdParamsE,(.L_x_6578 - _ZN10layer_norm13ln_bwd_kernelINS_13Kernel_traitsIf6__halfS2_S2_fjLj256ELj1ELj4ELj1ELj16ENS_18Kernel_traits_baseILj256EfS2_S2_S2_fjLj128EEEEELb1ELb1ELb0ELb0EEEvNS_9BwdParamsE)
        .other          _ZN10layer_norm13ln_bwd_kernelINS_13Kernel_traitsIf6__halfS2_S2_fjLj256ELj1ELj4ELj1ELj16ENS_18Kernel_traits_baseILj256EfS2_S2_S2_fjLj128EEEEELb1ELb1ELb0ELb0EEEvNS_9BwdParamsE,@"STO_CUDA_ENTRY STV_DEFAULT"
_ZN10layer_norm13ln_bwd_kernelINS_13Kernel_traitsIf6__halfS2_S2_fjLj256ELj1ELj4ELj1ELj16ENS_18Kernel_traits_baseILj256EfS2_S2_S2_fjLj128EEEEELb1ELb1ELb0ELb0EEEvNS_9BwdParamsE:
.text._ZN10layer_norm13ln_bwd_kernelINS_13Kernel_traitsIf6__halfS2_S2_fjLj256ELj1ELj4ELj1ELj16ENS_18Kernel_traits_baseILj256EfS2_S2_S2_fjLj128EEEEELb1ELb1ELb0ELb0EEEvNS_9BwdParamsE:
        /* <DEDUP_REMOVED lines=51> */
.L_x_3697:
        /* <DEDUP_REMOVED lines=17> */
[----:B--2---:R-:W-:Y:S01]  /*0440*/  @P0 HADD2.F32 R84, -RZ, R60.H0_H0 ;  /* 0x2000003cff540230 */ /* 0x004fe20000004100 */
        /* <DEDUP_REMOVED lines=20> */
[----:B------:R-:W-:Y:S02]  /*0590*/  HADD2.F32 R70, -RZ, R66.H0_H0 ;  /* 0x20000042ff467230 */ /* 0x000fe40000004100 */
[----:B------:R-:W-:Y:S02]  /*05a0*/  HADD2.F32 R64, -RZ, R64.H1_H1 ;  /* 0x30000040ff407230 */ /* 0x000fe40000004100 */
[--C-:B------:R-:W-:Y:S02]  /*05b0*/  HADD2.F32 R62, -RZ, R65.reuse.H0_H0 ;  /* 0x20000041ff3e7230 */ /* 0x100fe40000004100 */
[----:B------:R-:W-:-:S02]  /*05c0*/  HADD2.F32 R68, -RZ, R65.H1_H1 ;  /* 0x30000041ff447230 */ /* 0x000fc40000004100 */
        /* <DEDUP_REMOVED lines=12> */
[--C-:B--2---:R-:W-:Y:S02]  /*0690*/  HADD2.F32 R5, -RZ, R8.reuse.H0_H0 ;  /* 0x20000008ff057230 */ /* 0x104fe40000004100 */
[----:B-----5:R-:W-:Y:S01]  /*06a0*/  FMUL.FTZ R3, R63, R6 ;  /* 0x000000063f037220 */ /* 0x020fe20000410000 */
[----:B-1----:R-:W-:-:S02]  /*06b0*/  HADD2.F32 R60, -RZ, R8.H1_H1 ;  /* 0x30000008ff3c7230 */ /* 0x002fc40000004100 */
[----:B------:R-:W-:Y:S01]  /*06c0*/  FMUL.FTZ R6, R63, R64 ;  /* 0x000000403f067220 */ /* 0x000fe20000410000 */
[--C-:B------:R-:W-:Y:S02]  /*06d0*/  HADD2.F32 R61, -RZ, R9.reuse.H0_H0 ;  /* 0x20000009ff3d7230 */ /* 0x100fe40000004100 */
        /* <DEDUP_REMOVED lines=14> */
[----:B------:R-:W-:Y:S01]  /*07c0*/  FFMA.FTZ R60, R6, R7, R61 ;  /* 0x00000007063c7223 */ /* 0x000fe2000001003d */
[--C-:B------:R-:W-:Y:S02]  /*07d0*/  HADD2.F32 R65, -RZ, R10.reuse.H0_H0 ;  /* 0x2000000aff417230 */ /* 0x100fe40000004100 */
[----:B------:R-:W-:Y:S02]  /*07e0*/  HADD2.F32 R76, -RZ, R10.H1_H1 ;  /* 0x3000000aff4c7230 */ /* 0x000fe40000004100 */
[----:B------:R-:W-:Y:S01]  /*07f0*/  FMUL.FTZ R10, R63, R68 ;  /* 0x000000443f0a7220 */ /* 0x000fe20000410000 */
[--C-:B------:R-:W-:Y:S02]  /*0800*/  HADD2.F32 R69, -RZ, R11.reuse.H0_H0 ;  /* 0x2000000bff457230 */ /* 0x100fe40000004100 */
[----:B------:R-:W-:Y:S01]  /*0810*/  FADD.FTZ R62, R71, R64 ;  /* 0x00000040473e7221 */ /* 0x000fe20000010000 */
[----:B------:R-:W-:-:S02]  /*0820*/  HADD2.F32 R82, -RZ, R11.H1_H1 ;  /* 0x3000000bff527230 */ /* 0x000fc40000004100 */
[----:B------:R-:W-:Y:S01]  /*0830*/  FMUL.FTZ R11, R15, R66 ;  /* 0x000000420f0b7220 */ /* 0x000fe20000410000 */
[----:B------:R-:W-:Y:S01]  /*0840*/  FFMA.FTZ R61, R5, R64, R60 ;  /* 0x00000040053d7223 */ /* 0x000fe2000001003c */
[----:B------:R-:W-:Y:S01]  /*0850*/  FMUL.FTZ R9, R63, R70 ;  /* 0x000000463f097220 */ /* 0x000fe20000410000 */
        /* <DEDUP_REMOVED lines=8> */
[C---:B------:R-:W-:Y:S01]  /*08e0*/  FFMA.FTZ R61, R9.reuse, R68, R60 ;  /* 0x00000044093d7223 */ /* 0x040fe2000001003c */
[----:B------:R-:W-:Y:S01]  /*08f0*/  FADD.FTZ R28, R28, R65 ;  /* 0x000000411c1c7221 */ /* 0x000fe20000010000 */
[----:B------:R-:W-:Y:S01]  /*0900*/  FFMA.FTZ R40, R9, R65, R40 ;  /* 0x0000004109287223 */ /* 0x000fe20000010028 */
[----:B------:R-:W-:Y:S01]  /*0910*/  FADD.FTZ R29, R29, R76 ;  /* 0x0000004c1d1d7221 */ /* 0x000fe20000010000 */
[----:B------:R-:W-:Y:S01]  /*0920*/  FFMA.FTZ R41, R66, R76, R41 ;  /* 0x0000004c42297223 */ /* 0x000fe20000010029 */
[C-C-:B------:R-:W-:Y:S01]  /*0930*/  SHF.R.U64 R75, R72.reuse, 0x8, R73.reuse ;  /* 0x00000008484b7819 */ /* 0x140fe20000001249 */
        /* <DEDUP_REMOVED lines=8> */
[----:B------:R-:W-:Y:S01]  /*09c0*/  FMUL.FTZ R74, R63, R80 ;  /* 0x000000503f4a7220 */ /* 0x000fe20000410000 */
[----:B------:R-:W-:Y:S01]  /*09d0*/  PRMT R75, R76, 0x7610, R75 ;  /* 0x000076104c4b7816 */ /* 0x000fe2000000004b */
[----:B------:R-:W-:Y:S01]  /*09e0*/  FMUL.FTZ R69, R19, R82 ;  /* 0x0000005213457220 */ /* 0x000fe20000410000 */
[----:B------:R-:W-:Y:S01]  /*09f0*/  FADD.FTZ R76, R77, R70 ;  /* 0x000000464d4c7221 */ /* 0x000fe20000010000 */
[----:B------:R-:W-:Y:S01]  /*0a00*/  FFMA.FTZ R61, R65, R70, R60 ;  /* 0x00000046413d7223 */ /* 0x000fe2000001003c */
[----:B------:R-:W-:Y:S01]  /*0a10*/  FADD.FTZ R31, R31, R82 ;  /* 0x000000521f1f7221 */ /* 0x000fe20000010000 */
[----:B------:R-:W-:Y:S01]  /*0a20*/  FFMA.FTZ R43, R74, R82, R43 ;  /* 0x000000524a2b7223 */ /* 0x000fe2000001002b */
[----:B------:R-:W-:Y:S01]  /*0a30*/  SHF.R.U64 R78, R72, 0x18, R73 ;  /* 0x00000018484e7819 */ /* 0x000fe20000001249 */
[----:B------:R-:W-:Y:S01]  /*0a40*/  FADD.FTZ R76, R76, R69 ;  /* 0x000000454c4c7221 */ /* 0x000fe20000010000 */
[----:B------:R-:W-:Y:S01]  /*0a50*/  SHF.R.U32.HI R79, RZ, 0x8, R73 ;  /* 0x00000008ff4f7819 */ /* 0x000fe20000011649 */
[----:B------:R-:W-:Y:S01]  /*0a60*/  FFMA.FTZ R82, R74, R69, R61 ;  /* 0x000000454a527223 */ /* 0x000fe2000001003d */
[----:B------:R-:W-:-:S02]  /*0a70*/  SHF.R.U32.HI R80, RZ, 0x10, R73 ;  /* 0x00000010ff507819 */ /* 0x000fc40000011649 */
[----:B------:R-:W-:-:S07]  /*0a80*/  SHF.R.U32.HI R81, RZ, 0x18, R73 ;  /* 0x00000018ff517819 */ /* 0x000fce0000011649 */
.L_x_3693:
[----:B------:R-:W-:Y:S05]  /*0a90*/  BSYNC B1 ;  /* 0x0000000000017941 */ /* 0x000fea0003800000 */
.L_x_3692:
        /* <DEDUP_REMOVED lines=20> */
.L_x_3711:
        /* <DEDUP_REMOVED lines=10> */
[----:B------:R-:W-:Y:S02]  /*0c80*/  ISETP.NE.AND.EX P3, PT, RZ, UR9, PT, P1 ;  /* 0x00000009ff007c0c */ /* 0x000fe4000bf65310 */
[----:B------:R-:W-:Y:S01]  /*0c90*/  ISETP.NE.U32.AND P1, PT, RZ, UR16, PT ;  /* 0x00000010ff007c0c */ /* 0x000fe2000bf25070 */
[-CC-:B------:R-:W-:Y:S01]  /*0ca0*/  FFMA.FTZ R61, R3, R88.reuse, R89.reuse ;  /* 0x00000058033d7223 */ /* 0x180fe20000010059 */
[-CC-:B------:R-:W-:Y:S01]  /*0cb0*/  FFMA.FTZ R87, R5, R88.reuse, R89.reuse ;  /* 0x0000005805577223 */ /* 0x180fe20000010059 */
[-C--:B------:R-:W-:Y:S01]  /*0cc0*/  FFMA.FTZ R62, R6, R88.reuse, R89 ;  /* 0x00000058063e7223 */ /* 0x080fe20000010059 */
[----:B------:R-:W-:Y:S01]  /*0cd0*/  ISETP.NE.AND.EX P1, PT, RZ, UR17, PT, P1 ;  /* 0x00000011ff007c0c */ /* 0x000fe2000bf25310 */
[----:B------:R-:W-:Y:S01]  /*0ce0*/  FADD.FTZ R86, R8, -R61 ;  /* 0x8000003d08567221 */ /* 0x000fe20000010000 */
[-CC-:B-1----:R-:W-:Y:S01]  /*0cf0*/  FFMA.FTZ R76, R10, R88.reuse, R89.reuse ;  /* 0x000000580a4c7223 */ /* 0x182fe20000010059 */
[-CC-:B------:R-:W-:Y:S01]  /*0d00*/  FFMA.FTZ R77, R9, R88.reuse, R89.reuse ;  /* 0x00000058094d7223 */ /* 0x180fe20000010059 */
[-CC-:B------:R-:W-:Y:S01]  /*0d10*/  FFMA.FTZ R60, R66, R88.reuse, R89.reuse ;  /* 0x00000058423c7223 */ /* 0x180fe20000010059 */
[-CC-:B------:R-:W-:Y:S01]  /*0d20*/  FFMA.FTZ R61, R65, R88.reuse, R89.reuse ;  /* 0x00000058413d7223 */ /* 0x180fe20000010059 */
[----:B------:R-:W-:Y:S01]  /*0d30*/  FFMA.FTZ R82, R74, R88, R89 ;  /* 0x000000584a527223 */ /* 0x000fe20000010059 */
[----:B-----5:R-:W-:Y:S01]  /*0d40*/  FMUL.FTZ R89, R63, R86 ;  /* 0x000000563f597220 */ /* 0x020fe20000410000 */
[----:B------:R-:W-:-:S02]  /*0d50*/  @P3 HADD2.F32 R86, -RZ, R48.H0_H0 ;  /* 0x20000030ff563230 */ /* 0x000fc40000004100 */
[----:B------:R-:W-:Y:S01]  /*0d60*/  FADD.FTZ R88, R64, -R87 ;  /* 0x8000005740587221 */ /* 0x000fe20000010000 */
[----:B------:R-:W-:Y:S02]  /*0d70*/  @P3 HADD2.F32 R87, -RZ, R49.H0_H0 ;  /* 0x20000031ff573230 */ /* 0x000fe40000004100 */
[----:B------:R-:W-:Y:S01]  /*0d80*/  FADD.FTZ R60, R67, -R60 ;  /* 0x8000003c433c7221 */ /* 0x000fe20000010000 */
[----:B------:R-:W-:Y:S01]  /*0d90*/  FADD.FTZ R76, R11, -R76 ;  /* 0x8000004c0b4c7221 */ /* 0x000fe20000010000 */
[----:B------:R-:W-:Y:S01]  /*0da0*/  FMUL.FTZ R88, R63, R88 ;  /* 0x000000583f587220 */ /* 0x000fe20000410000 */
[----:B------:R-:W-:Y:S01]  /*0db0*/  @P3 FADD.FTZ R89, R89, R86 ;  /* 0x0000005659593221 */ /* 0x000fe20000010000 */
[----:B------:R-:W-:Y:S01]  /*0dc0*/  FADD.FTZ R86, R68, -R77 ;  /* 0x8000004d44567221 */ /* 0x000fe20000010000 */
[C---:B------:R-:W-:Y:S01]  /*0dd0*/  FMUL.FTZ R91, R63.reuse, R76 ;  /* 0x0000004c3f5b7220 */ /* 0x040fe20000410000 */
[----:B------:R-:W-:Y:S01]  /*0de0*/  @P3 FADD.FTZ R88, R88, R87 ;  /* 0x0000005758583221 */ /* 0x000fe20000010000 */
[C---:B------:R-:W-:Y:S01]  /*0df0*/  FMUL.FTZ R87, R63.reuse, R60 ;  /* 0x0000003c3f577220 */ /* 0x040fe20000410000 */
[----:B------:R-:W-:Y:S01]  /*0e00*/  @P1 F2FP.F16.F32.PACK_AB R60, RZ, R89 ;  /* 0x00000059ff3c123e */ /* 0x000fe200000000ff */
[----:B------:R-:W-:Y:S01]  /*0e10*/  FMUL.FTZ R93, R63, R86 ;  /* 0x000000563f5d7220 */ /* 0x000fe20000410000 */
[----:B------:R-:W-:-:S02]  /*0e20*/  @P3 HADD2.F32 R86, -RZ, R50.H0_H0 ;  /* 0x20000032ff563230 */ /* 0x000fc40000004100 */
[----:B------:R-:W-:Y:S01]  /*0e30*/  FADD.FTZ R62, R7, -R62 ;  /* 0x8000003e073e7221 */ /* 0x000fe20000010000 */
[----:B------:R-:W-:Y:S01]  /*0e40*/  @P1 PRMT R52, R60, 0x7610, R52 ;  /* 0x000076103c341816 */ /* 0x000fe20000000034 */
[----:B------:R-:W-:Y:S02]  /*0e50*/  @P3 HADD2.F32 R60, -RZ, R49.H1_H1 ;  /* 0x30000031ff3c3230 */ /* 0x000fe40000004100 */
[----:B------:R-:W-:Y:S01]  /*0e60*/  FADD.FTZ R82, R69, -R82 ;  /* 0x8000005245527221 */ /* 0x000fe20000010000 */
[----:B------:R-:W-:Y:S01]  /*0e70*/  @P3 FADD.FTZ R93, R93, R86 ;  /* 0x000000565d5d3221 */ /* 0x000fe20000010000 */
[----:B------:R-:W-:Y:S01]  /*0e80*/  FADD.FTZ R86, R70, -R61 ;  /* 0x8000003d46567221 */ /* 0x000fe20000010000 */
[----:B------:R-:W-:Y:S01]  /*0e90*/  FMUL.FTZ R90, R63, R62 ;  /* 0x0000003e3f5a7220 */ /* 0x000fe20000410000 */
[----:B------:R-:W-:Y:S01]  /*0ea0*/  @P3 FADD.FTZ R91, R91, R60 ;  /* 0x0000003c5b5b3221 */ /* 0x000fe20000010000 */
[----:B------:R-:W-:Y:S02]  /*0eb0*/  @P3 HADD2.F32 R60, -RZ, R51.H0_H0 ;  /* 0x20000033ff3c3230 */ /* 0x000fe40000004100 */
[C---:B------:R-:W-:Y:S01]  /*0ec0*/  FMUL.FTZ R61, R63.reuse, R86 ;  /* 0x000000563f3d7220 */ /* 0x040fe20000410000 */
[----:B------:R-:W-:Y:S01]  /*0ed0*/  FMUL.FTZ R63, R63, R82 ;  /* 0x000000523f3f7220 */ /* 0x000fe20000410000 */
[----:B------:R-:W-:Y:S01]  /*0ee0*/  @P1 F2FP.F16.F32.PACK_AB R62, RZ, R88 ;  /* 0x00000058ff3e123e */ /* 0x000fe200000000ff */
[----:B------:R-:W-:-:S02]  /*0ef0*/  @P3 HADD2.F32 R77, -RZ, R48.H1_H1 ;  /* 0x30000030ff4d3230 */ /* 0x000fc40000004100 */
[----:B------:R-:W-:Y:S01]  /*0f00*/  @P3 FADD.FTZ R61, R61, R60 ;  /* 0x0000003c3d3d3221 */ /* 0x000fe20000010000 */
[----:B------:R-:W-:Y:S01]  /*0f10*/  @P1 F2FP.F16.F32.PACK_AB R76, RZ, R93 ;  /* 0x0000005dff4c123e */ /* 0x000fe200000000ff */
[-C--:B------:R-:W-:Y:S01]  /*0f20*/  FMUL.FTZ R89, R89, R84.reuse ;  /* 0x0000005459597220 */ /* 0x080fe20000410000 */
[----:B------:R-:W-:Y:S01]  /*0f30*/  @P1 PRMT R53, R62, 0x7610, R53 ;  /* 0x000076103e351816 */ /* 0x000fe20000000035 */
[-C--:B------:R-:W-:Y:S01]  /*0f40*/  FMUL.FTZ R82, R61, R84.reuse ;  /* 0x000000543d527220 */ /* 0x080fe20000410000 */
[----:B------:R-:W-:Y:S01]  /*0f50*/  @P1 F2FP.F16.F32.PACK_AB R60, RZ, R61 ;  /* 0x0000003dff3c123e */ /* 0x000fe200000000ff */
[----:B------:R-:W-:Y:S02]  /*0f60*/  @P3 HADD2.F32 R62, -RZ, R50.H1_H1 ;  /* 0x30000032ff3e3230 */ /* 0x000fe40000004100 */
[----:B------:R-:W-:Y:S01]  /*0f70*/  @P3 FADD.FTZ R90, R90, R77 ;  /* 0x0000004d5a5a3221 */ /* 0x000fe20000010000 */
[----:B------:R-:W-:Y:S01]  /*0f80*/  @P1 PRMT R54, R76, 0x7610, R54 ;  /* 0x000076104c361816 */ /* 0x000fe20000000036 */
[----:B------:R-:W-:Y:S01]  /*0f90*/  FMUL.FTZ R88, R88, R84 ;  /* 0x0000005458587220 */ /* 0x000fe20000410000 */
[----:B------:R-:W-:Y:S01]  /*0fa0*/  @P1 PRMT R55, R60, 0x7610, R55 ;  /* 0x000076103c371816 */ /* 0x000fe20000000037 */
[----:B------:R-:W-:Y:S01]  /*0fb0*/  @P3 FADD.FTZ R87, R87, R62 ;  /* 0x0000003e57573221 */ /* 0x000fe20000010000 */
[----:B------:R-:W0:Y:S01]  /*0fc0*/  LDC.64 R60, c[0x0][0x220] ;  /* 0x00008800ff3c7b82 */ /* 0x000e220000000a00 */
[----:B------:R-:W-:Y:S01]  /*0fd0*/  @P3 HADD2.F32 R62, -RZ, R51.H1_H1 ;  /* 0x30000033ff3e3230 */ /* 0x000fe20000004100 */
[----:B------:R-:W-:Y:S01]  /*0fe0*/  @P1 F2FP.F16.F32.PACK_AB R76, RZ, R90 ;  /* 0x0000005aff4c123e */ /* 0x000fe200000000ff */
[-C--:B------:R-:W-:Y:S01]  /*0ff0*/  FMUL.FTZ R90, R90, R84.reuse ;  /* 0x000000545a5a7220 */ /* 0x080fe20000410000 */
[----:B------:R-:W-:Y:S01]  /*1000*/  @P1 F2FP.F16.F32.PACK_AB R77, RZ, R91 ;  /* 0x0000005bff4d123e */ /* 0x000fe200000000ff */
[-C--:B------:R-:W-:Y:S01]  /*1010*/  FMUL.FTZ R91, R91, R84.reuse ;  /* 0x000000545b5b7220 */ /* 0x080fe20000410000 */
[----:B------:R-:W-:Y:S01]  /*1020*/  @P3 FADD.FTZ R63, R63, R62 ;  /* 0x0000003e3f3f3221 */ /* 0x000fe20000010000 */
[----:B------:R-:W-:Y:S01]  /*1030*/  @P1 F2FP.F16.F32.PACK_AB R62, RZ, R87 ;  /* 0x00000057ff3e123e */ /* 0x000fe200000000ff */
[-C--:B------:R-:W-:Y:S01]  /*1040*/  FMUL.FTZ R86, R93, R84.reuse ;  /* 0x000000545d567220 */ /* 0x080fe20000410000 */
[-C--:B------:R-:W-:Y:S01]  /*1050*/  FMUL.FTZ R87, R87, R84.reuse ;  /* 0x0000005457577220 */ /* 0x080fe20000410000 */
[----:B------:R-:W-:Y:S01]  /*1060*/  FMUL.FTZ R84, R63, R84 ;  /* 0x000000543f547220 */ /* 0x000fe20000410000 */
[----:B------:R-:W-:-:S02]  /*1070*/  @P1 F2FP.F16.F32.PACK_AB R63, RZ, R63 ;  /* 0x0000003fff3f123e */ /* 0x000fc400000000ff */
[----:B------:R-:W-:Y:S02]  /*1080*/  @P1 PRMT R54, R54, 0x5410, R62 ;  /* 0x0000541036361816 */ /* 0x000fe4000000003e */
[----:B------:R-:W-:Y:S02]  /*1090*/  @P1 PRMT R55, R55, 0x5410, R63 ;  /* 0x0000541037371816 */ /* 0x000fe4000000003f */
[----:B------:R-:W-:Y:S02]  /*10a0*/  LOP3.LUT P5, RZ, R72, 0xff, RZ, 0xc0, !PT ;  /* 0x000000ff48ff7812 */ /* 0x000fe400078ac0ff */
[----:B------:R-:W-:Y:S01]  /*10b0*/  @P1 PRMT R52, R52, 0x5410, R76 ;  /* 0x0000541034341816 */ /* 0x000fe2000000004c */
[----:B0-----:R-:W-:Y:S01]  /*10c0*/  IMAD.WIDE.U32 R60, R85, 0x10, R60 ;  /* 0x00000010553c7825 */ /* 0x001fe200078e003c */
[----:B------:R-:W-:Y:S02]  /*10d0*/  LOP3.LUT P6, RZ, R71, 0xff, RZ, 0xc0, !PT ;  /* 0x000000ff47ff7812 */ /* 0x000fe400078cc0ff */
[----:B------:R-:W-:-:S03]  /*10e0*/  @P1 PRMT R53, R53, 0x5410, R77 ;  /* 0x0000541035351816 */ /* 0x000fc6000000004d */
[----:B------:R-:W2:Y:S01]  /*10f0*/  LDG.E.128 R60, desc[UR4][R60.64] ;  /* 0x000000043c3c7981 */ /* 0x000ea2000c1e1d00 */
[----:B------:R-:W-:Y:S01]  /*1100*/  @P1 LEA R76, P3, R85, UR16, 0x4 ;  /* 0x00000010554c1c11 */ /* 0x000fe2000f8620ff */
[----:B------:R-:W-:Y:S01]  /*1110*/  FMUL.FTZ R93, R89, UR15 ;  /* 0x0000000f595d7c20 */ /* 0x000fe20008410000 */
[----:B------:R-:W-:Y:S01]  /*1120*/  HFMA2.MMA R89, -RZ, RZ, 0, 0 ;  /* 0x00000000ff597435 */ /* 0x000fe200000001ff */
[----:B------:R-:W-:Y:S01]  /*1130*/  FMUL.FTZ R90, R90, UR15 ;  /* 0x0000000f5a5a7c20 */ /* 0x000fe20008410000 */
[----:B------:R-:W-:Y:S01]  /*1140*/  @P1 LEA.HI.X R77, R85, UR17, RZ, 0x4, P3 ;  /* 0x00000011554d1c11 */ /* 0x000fe200098f24ff */
[----:B------:R-:W-:Y:S01]  /*1150*/  FMUL.FTZ R84, R84, UR15 ;  /* 0x0000000f54547c20 */ /* 0x000fe20008410000 */
[----:B------:R-:W-:Y:S02]  /*1160*/  LOP3.LUT P3, RZ, R78, 0xff, RZ, 0xc0, !PT ;  /* 0x000000ff4eff7812 */ /* 0x000fe4000786c0ff */
[----:B------:R-:W-:Y:S01]  /*1170*/  LOP3.LUT P4, RZ, R73, 0xff, RZ, 0xc0, !PT ;  /* 0x000000ff49ff7812 */ /* 0x000fe2000788c0ff */
[----:B------:R0:W-:Y:S01]  /*1180*/  @P1 STG.E.128 desc[UR4][R76.64], R52 ;  /* 0x000000344c001986 */ /* 0x0001e2000c101d04 */
[----:B------:R-:W-:Y:S01]  /*1190*/  LOP3.LUT P1, RZ, R75, 0xff, RZ, 0xc0, !PT ;  /* 0x000000ff4bff7812 */ /* 0x000fe2000782c0ff */
[----:B0-----:R-:W-:Y:S01]  /*11a0*/  FMUL.FTZ R76, R91, UR15 ;  /* 0x0000000f5b4c7c20 */ /* 0x001fe20008410000 */
[----:B------:R-:W-:Y:S01]  /*11b0*/  FMUL.FTZ R77, R88, UR15 ;  /* 0x0000000f584d7c20 */ /* 0x000fe20008410000 */
[----:B------:R-:W-:Y:S01]  /*11c0*/  HFMA2.MMA R91, -RZ, RZ, 0, 0 ;  /* 0x00000000ff5b7435 */ /* 0x000fe200000001ff */
[----:B--2---:R-:W-:-:S05]  /*11d0*/  @P5 HADD2.F32 R92, -RZ, R60.H0_H0 ;  /* 0x2000003cff5c5230 */ /* 0x004fca0000004100 */
[----:B------:R-:W-:Y:S01]  /*11e0*/  @P5 FMUL.FTZ R89, R93, R92 ;  /* 0x0000005c5d595220 */ /* 0x000fe20000410000 */
[----:B------:R-:W-:-:S03]  /*11f0*/  FMUL.FTZ R93, R20, R93 ;  /* 0x0000005d145d7220 */ /* 0x000fc60000410000 */
[----:B------:R-:W-:Y:S01]  /*1200*/  FADD.FTZ R32, R32, R89 ;  /* 0x0000005920207221 */ /* 0x000fe20000010000 */
[----:B------:R-:W-:Y:S01]  /*1210*/  @P6 HADD2.F32 R89, -RZ, R60.H1_H1 ;  /* 0x3000003cff596230 */ /* 0x000fe20000004100 */
[----:B------:R-:W-:-:S04]  /*1220*/  MOV R60, RZ ;  /* 0x000000ff003c7202 */ /* 0x000fc80000000f00 */
[----:B------:R-:W-:Y:S01]  /*1230*/  @P6 FMUL.FTZ R60, R90, R89 ;  /* 0x000000595a3c6220 */ /* 0x000fe20000410000 */
[----:B------:R-:W-:Y:S01]  /*1240*/  FMUL.FTZ R90, R21, R90 ;  /* 0x0000005a155a7220 */ /* 0x000fe20000410000 */
[----:B------:R-:W-:Y:S02]  /*1250*/  CS2R R88, SRZ ;  /* 0x0000000000587805 */ /* 0x000fe4000001ff00 */
[----:B------:R-:W-:Y:S01]  /*1260*/  FADD.FTZ R33, R33, R60 ;  /* 0x0000003c21217221 */ /* 0x000fe20000010000 */
[--C-:B------:R-:W-:Y:S02]  /*1270*/  @P1 HADD2.F32 R60, -RZ, R61.reuse.H0_H0 ;  /* 0x2000003dff3c1230 */ /* 0x100fe40000004100 */
[----:B------:R-:W-:-:S03]  /*1280*/  @P3 HADD2.F32 R61, -RZ, R61.H1_H1 ;  /* 0x3000003dff3d3230 */ /* 0x000fc60000004100 */
[----:B------:R-:W-:Y:S01]  /*1290*/  @P1 FMUL.FTZ R89, R77, R60 ;  /* 0x0000003c4d591220 */ /* 0x000fe20000410000 */
[----:B------:R-:W-:Y:S01]  /*12a0*/  FSEL R60, R93, RZ, P5 ;  /* 0x000000ff5d3c7208 */ /* 0x000fe20002800000 */
[----:B------:R-:W-:Y:S01]  /*12b0*/  @P3 FMUL.FTZ R88, R76, R61 ;  /* 0x0000003d4c583220 */ /* 0x000fe20000410000 */
[----:B------:R-:W-:Y:S01]  /*12c0*/  FSEL R61, R90, RZ, P6 ;  /* 0x000000ff5a3d7208 */ /* 0x000fe20003000000 */
[----:B------:R-:W-:Y:S01]  /*12d0*/  FMUL.FTZ R93, R86, UR15 ;  /* 0x0000000f565d7c20 */ /* 0x000fe20008410000 */
[----:B------:R-:W-:Y:S01]  /*12e0*/  LOP3.LUT P6, RZ, R79, 0xff, RZ, 0xc0, !PT ;  /* 0x000000ff4fff7812 */ /* 0x000fe200078cc0ff */
[--C-:B------:R-:W-:Y:S01]  /*12f0*/  @P4 HADD2.F32 R86, -RZ, R62.reuse.H0_H0 ;  /* 0x2000003eff564230 */ /* 0x100fe20000004100 */
[----:B------:R-:W-:Y:S01]  /*1300*/  F2FP.F16.F32.PACK_AB R60, R61, R60 ;  /* 0x0000003c3d3c723e */ /* 0x000fe200000000ff */
[----:B------:R-:W-:Y:S01]  /*1310*/  FMUL.FTZ R77, R22, R77 ;  /* 0x0000004d164d7220 */ /* 0x000fe20000410000 */
[----:B------:R-:W-:Y:S01]  /*1320*/  LOP3.LUT P5, RZ, R80, 0xff, RZ, 0xc0, !PT ;  /* 0x000000ff50ff7812 */ /* 0x000fe200078ac0ff */
[----:B------:R-:W-:Y:S01]  /*1330*/  FMUL.FTZ R76, R23, R76 ;  /* 0x0000004c174c7220 */ /* 0x000fe20000410000 */
[----:B------:R-:W-:Y:S01]  /*1340*/  @P4 FMUL.FTZ R91, R93, R86 ;  /* 0x000000565d5b4220 */ /* 0x000fe20000410000 */
[----:B------:R-:W-:Y:S01]  /*1350*/  FMUL.FTZ R93, R24, R93 ;  /* 0x0000005d185d7220 */ /* 0x000fe20000410000 */
[----:B------:R-:W-:Y:S01]  /*1360*/  FADD.FTZ R34, R34, R89 ;  /* 0x0000005922227221 */ /* 0x000fe20000010000 */
[----:B------:R-:W-:Y:S01]  /*1370*/  FADD.FTZ R35, R35, R88 ;  /* 0x0000005823237221 */ /* 0x000fe20000010000 */
[----:B------:R-:W-:Y:S01]  /*1380*/  FSEL R76, R76, RZ, P3 ;  /* 0x000000ff4c4c7208 */ /* 0x000fe20001800000 */
[----:B------:R-:W-:Y:S01]  /*1390*/  FADD.FTZ R56, R56, R91 ;  /* 0x0000005b38387221 */ /* 0x000fe20000010000 */
[----:B------:R-:W-:Y:S01]  /*13a0*/  FSEL R93, R93, RZ, P4 ;  /* 0x000000ff5d5d7208 */ /* 0x000fe20002000000 */
[----:B------:R-:W-:-:S02]  /*13b0*/  @P6 HADD2.F32 R61, -RZ, R62.H1_H1 ;  /* 0x3000003eff3d6230 */ /* 0x000fc40000004100 */
[----:B------:R-:W-:Y:S01]  /*13c0*/  FMUL.FTZ R62, R87, UR15 ;  /* 0x0000000f573e7c20 */ /* 0x000fe20008410000 */
[----:B------:R-:W-:-:S03]  /*13d0*/  CS2R R86, SRZ ;  /* 0x0000000000567805 */ /* 0x000fc6000001ff00 */
[----:B------:R-:W-:Y:S01]  /*13e0*/  @P6 FMUL.FTZ R86, R62, R61 ;  /* 0x0000003d3e566220 */ /* 0x000fe20000410000 */
[----:B------:R-:W-:Y:S01]  /*13f0*/  FSEL R61, R77, RZ, P1 ;  /* 0x000000ff4d3d7208 */ /* 0x000fe20000800000 */
[----:B------:R-:W-:Y:S01]  /*1400*/  FMUL.FTZ R77, R82, UR15 ;  /* 0x0000000f524d7c20 */ /* 0x000fe20008410000 */
[----:B------:R-:W-:Y:S01]  /*1410*/  LOP3.LUT P1, RZ, R81, 0xff, RZ, 0xc0, !PT ;  /* 0x000000ff51ff7812 */ /* 0x000fe2000782c0ff */
[----:B------:R-:W-:Y:S01]  /*1420*/  FMUL.FTZ R62, R25, R62 ;  /* 0x0000003e193e7220 */ /* 0x000fe20000410000 */
[----:B------:R-:W-:Y:S01]  /*1430*/  F2FP.F16.F32.PACK_AB R61, R76, R61 ;  /* 0x0000003d4c3d723e */ /* 0x000fe200000000ff */
[----:B------:R-:W-:Y:S01]  /*1440*/  @P5 HADD2.F32 R76, -RZ, R63.H0_H0 ;  /* 0x2000003fff4c5230 */ /* 0x000fe20000004100 */
[----:B------:R-:W-:Y:S01]  /*1450*/  MOV R82, RZ ;  /* 0x000000ff00527202 */ /* 0x000fe20000000f00 */
[----:B------:R-:W-:Y:S01]  /*1460*/  FADD.FTZ R57, R57, R86 ;  /* 0x0000005639397221 */ /* 0x000fe20000010000 */
[----:B------:R-:W-:Y:S02]  /*1470*/  FSEL R62, R62, RZ, P6 ;  /* 0x000000ff3e3e7208 */ /* 0x000fe40003000000 */
[----:B------:R-:W-:Y:S01]  /*1480*/  @P5 FMUL.FTZ R87, R77, R76 ;  /* 0x0000004c4d575220 */ /* 0x000fe20000410000 */
[----:B------:R-:W-:Y:S01]  /*1490*/  FMUL.FTZ R77, R26, R77 ;  /* 0x0000004d1a4d7220 */ /* 0x000fe20000410000 */
[----:B------:R-:W-:-:S02]  /*14a0*/  F2FP.F16.F32.PACK_AB R62, R62, R93 ;  /* 0x0000005d3e3e723e */ /* 0x000fc400000000ff */
[----:B------:R-:W-:Y:S01]  /*14b0*/  FADD.FTZ R58, R58, R87 ;  /* 0x000000573a3a7221 */ /* 0x000fe20000010000 */
[----:B------:R-:W-:Y:S01]  /*14c0*/  @P1 HADD2.F32 R63, -RZ, R63.H1_H1 ;  /* 0x3000003fff3f1230 */ /* 0x000fe20000004100 */
[----:B------:R-:W-:-:S04]  /*14d0*/  FSEL R77, R77, RZ, P5 ;  /* 0x000000ff4d4d7208 */ /* 0x000fc80002800000 */
[----:B------:R-:W-:Y:S01]  /*14e0*/  @P1 FMUL.FTZ R82, R84, R63 ;  /* 0x0000003f54521220 */ /* 0x000fe20000410000 */
[----:B------:R-:W-:-:S03]  /*14f0*/  FMUL.FTZ R63, R27, R84 ;  /* 0x000000541b3f7220 */ /* 0x000fc60000410000 */
[----:B------:R-:W-:Y:S02]  /*1500*/  FADD.FTZ R59, R59, R82 ;  /* 0x000000523b3b7221 */ /* 0x000fe40000010000 */
[----:B------:R-:W-:-:S04]  /*1510*/  FSEL R76, R63, RZ, P1 ;  /* 0x000000ff3f4c7208 */ /* 0x000fc80000800000 */
[----:B------:R-:W-:Y:S02]  /*1520*/  F2FP.F16.F32.PACK_AB R63, R76, R77 ;  /* 0x0000004d4c3f723e */ /* 0x000fe400000000ff */
[----:B------:R-:W-:-:S04]  /*1530*/  LEA R76, P1, R85, UR18, 0x4 ;  /* 0x00000012554c7c11 */ /* 0x000fc8000f8220ff */
[----:B------:R-:W-:-:S05]  /*1540*/  LEA.HI.X R77, R85, UR19, RZ, 0x4, P1 ;  /* 0x00000013554d7c11 */ /* 0x000fca00088f24ff */
[----:B------:R2:W-:Y:S04]  /*1550*/  STG.E.128 desc[UR4][R76.64], R60 ;  /* 0x0000003c4c007986 */ /* 0x0005e8000c101d04 */
.L_x_3696:
[----:B------:R-:W-:Y:S05]  /*1560*/  BSYNC B1 ;  /* 0x0000000000017941 */ /* 0x000fea0003800000 */
.L_x_3695:
[----:B--2---:R-:W2:Y:S02]  /*1570*/  LDC.64 R60, c[0x0][0x210] ;  /* 0x00008400ff3c7b82 */ /* 0x004ea40000000a00 */
[----:B--2---:R-:W-:-:S04]  /*1580*/  LEA R2, R60, R2, 0x2 ;  /* 0x000000023c027211 */ /* 0x004fc800078e10ff */
[----:B------:R-:W-:-:S13]  /*1590*/  ISETP.GE.AND P1, PT, R2, R61, PT ;  /* 0x0000003d0200720c */ /* 0x000fda0003f26270 */
[----:B------:R-:W-:Y:S05]  /*15a0*/  @!P1 BRA `(.L_x_3697) ;  /* 0xffffffec00609947 */ /* 0x000fea000383ffff */
.L_x_3691:
[----:B------:R-:W-:Y:S05]  /*15b0*/  BSYNC B0 ;  /* 0x0000000000007941 */ /* 0x000fea0003800000 */
.L_x_3690:
        /* <DEDUP_REMOVED lines=98> */
.L_x_3699:
[----:B------:R-:W-:Y:S05]  /*1be0*/  BSYNC B0 ;  /* 0x0000000000007941 */ /* 0x000fea0003800000 */
.L_x_3698:
        /* <DEDUP_REMOVED lines=10> */
.L_x_3694:
        /* <DEDUP_REMOVED lines=8> */
.L_x_3701:
[----:B------:R-:W-:Y:S05]  /*1d10*/  BSYNC B1 ;  /* 0x0000000000017941 */ /* 0x000fea0003800000 */
.L_x_3700:
        /* <DEDUP_REMOVED lines=9> */
.L_x_3702:
[----:B------:R-:W-:Y:S01]  /*1db0*/  HFMA2.MMA R60, -RZ, RZ, 0, 1.1920928955078125e-07 ;  /* 0x00000002ff3c7435 */ /* 0x000fe200000001ff */
[----:B------:R-:W-:Y:S02]  /*1dc0*/  MOV R93, R86 ;  /* 0x00000056005d7202 */ /* 0x000fe40000000f00 */
[----:B------:R-:W-:-:S08]  /*1dd0*/  MOV R77, R92 ;  /* 0x0000005c004d7202 */ /* 0x000fd00000000f00 */
[----:B------:R-:W-:Y:S05]  /*1de0*/  WARPSYNC.COLLECTIVE R62, `(.L_x_3703) ;  /* 0x000000003e087348 */ /* 0x000fea0003c00000 */
[----:B------:R0:W1:Y:S02]  /*1df0*/  SHFL.BFLY P1, R92, R93, R60, R61 ;  /* 0x0c00003c5d5c7389 */ /* 0x000064000002003d */
[----:B01----:R-:W-:Y:S01]  /*1e00*/  ENDCOLLECTIVE ;  /* 0x000000000000791b */ /* 0x003fe20003800000 */
.L_x_3703:
[----:B------:R-:W-:-:S05]  /*1e10*/  FADD.FTZ R77, R77, R82 ;  /* 0x000000524d4d7221 */ /* 0x000fca0000010000 */
[----:B------:R-:W-:Y:S02]  /*1e20*/  MOV R93, R77 ;  /* 0x0000004d005d7202 */ /* 0x000fe40000000f00 */
[----:B------:R-:W-:-:S07]  /*1e30*/  MOV R87, R92 ;  /* 0x0000005c00577202 */ /* 0x000fce0000000f00 */
[----:B------:R-:W-:Y:S05]  /*1e40*/  WARPSYNC.COLLECTIVE R62, `(.L_x_3704) ;  /* 0x000000003e087348 */ /* 0x000fea0003c00000 */
[----:B------:R0:W1:Y:S02]  /*1e50*/  SHFL.BFLY P1, R92, R93, R60, R61 ;  /* 0x0c00003c5d5c7389 */ /* 0x000064000002003d */
[----:B01----:R-:W-:Y:S01]  /*1e60*/  ENDCOLLECTIVE ;  /* 0x000000000000791b */ /* 0x003fe20003800000 */
.L_x_3704:
[----:B------:R-:W-:Y:S01]  /*1e70*/  FADD.FTZ R87, R86, R87 ;  /* 0x0000005756577221 */ /* 0x000fe20000010000 */
[----:B------:R-:W-:-:S04]  /*1e80*/  HFMA2.MMA R60, -RZ, RZ, 0, 2.384185791015625e-07 ;  /* 0x00000004ff3c7435 */ /* 0x000fc800000001ff */
[----:B------:R-:W-:Y:S02]  /*1e90*/  MOV R93, R87 ;  /* 0x00000057005d7202 */ /* 0x000fe40000000f00 */
[----:B------:R-:W-:-:S07]  /*1ea0*/  MOV R88, R92 ;  /* 0x0000005c00587202 */ /* 0x000fce0000000f00 */
[----:B------:R-:W-:Y:S05]  /*1eb0*/  WARPSYNC.COLLECTIVE R62, `(.L_x_3705) ;  /* 0x000000003e087348 */ /* 0x000fea0003c00000 */
[----:B------:R0:W1:Y:S02]  /*1ec0*/  SHFL.BFLY P1, R92, R93, R60, R61 ;  /* 0x0c00003c5d5c7389 */ /* 0x000064000002003d */
[----:B01----:R-:W-:Y:S01]  /*1ed0*/  ENDCOLLECTIVE ;  /* 0x000000000000791b */ /* 0x003fe20003800000 */
.L_x_3705:
[----:B------:R-:W-:-:S05]  /*1ee0*/  FADD.FTZ R88, R77, R88 ;  /* 0x000000584d587221 */ /* 0x000fca0000010000 */
[----:B------:R-:W-:Y:S02]  /*1ef0*/  MOV R93, R88 ;  /* 0x00000058005d7202 */ /* 0x000fe40000000f00 */
[----:B------:R-:W-:-:S07]  /*1f00*/  MOV R90, R92 ;  /* 0x0000005c005a7202 */ /* 0x000fce0000000f00 */
[----:B------:R-:W-:Y:S05]  /*1f10*/  WARPSYNC.COLLECTIVE R62, `(.L_x_3706) ;  /* 0x000000003e087348 */ /* 0x000fea0003c00000 */
[----:B------:R0:W1:Y:S02]  /*1f20*/  SHFL.BFLY P1, R92, R93, R60, R61 ;  /* 0x0c00003c5d5c7389 */ /* 0x000064000002003d */
[----:B01----:R-:W-:Y:S01]  /*1f30*/  ENDCOLLECTIVE ;  /* 0x000000000000791b */ /* 0x003fe20003800000 */
.L_x_3706:
[----:B------:R-:W-:Y:S01]  /*1f40*/  FADD.FTZ R90, R87, R90 ;  /* 0x0000005a575a7221 */ /* 0x000fe20000010000 */
[----:B------:R-:W-:-:S04]  /*1f50*/  HFMA2.MMA R60, -RZ, RZ, 0, 4.76837158203125e-07 ;  /* 0x00000008ff3c7435 */ /* 0x000fc800000001ff */
[----:B------:R-:W-:Y:S02]  /*1f60*/  MOV R93, R90 ;  /* 0x0000005a005d7202 */ /* 0x000fe40000000f00 */
[----:B------:R-:W-:-:S07]  /*1f70*/  MOV R89, R92 ;  /* 0x0000005c00597202 */ /* 0x000fce0000000f00 */
[----:B------:R-:W-:Y:S05]  /*1f80*/  WARPSYNC.COLLECTIVE R62, `(.L_x_3707) ;  /* 0x000000003e087348 */ /* 0x000fea0003c00000 */
[----:B------:R0:W1:Y:S02]  /*1f90*/  SHFL.BFLY P1, R92, R93, R60, R61 ;  /* 0x0c00003c5d5c7389 */ /* 0x000064000002003d */
[----:B01----:R-:W-:Y:S01]  /*1fa0*/  ENDCOLLECTIVE ;  /* 0x000000000000791b */ /* 0x003fe20003800000 */
.L_x_3707:
[----:B------:R-:W-:-:S05]  /*1fb0*/  FADD.FTZ R89, R88, R89 ;  /* 0x0000005958597221 */ /* 0x000fca0000010000 */
[----:B------:R-:W-:Y:S02]  /*1fc0*/  MOV R93, R89 ;  /* 0x00000059005d7202 */ /* 0x000fe40000000f00 */
[----:B------:R-:W-:-:S07]  /*1fd0*/  MOV R91, R92 ;  /* 0x0000005c005b7202 */ /* 0x000fce0000000f00 */
[----:B------:R-:W-:Y:S05]  /*1fe0*/  WARPSYNC.COLLECTIVE R62, `(.L_x_3708) ;  /* 0x000000003e087348 */ /* 0x000fea0003c00000 */
[----:B------:R0:W1:Y:S02]  /*1ff0*/  SHFL.BFLY P1, R92, R93, R60, R61 ;  /* 0x0c00003c5d5c7389 */ /* 0x000064000002003d */
[----:B01----:R-:W-:Y:S01]  /*2000*/  ENDCOLLECTIVE ;  /* 0x000000000000791b */ /* 0x003fe20003800000 */
.L_x_3708:
[----:B------:R-:W-:Y:S01]  /*2010*/  FADD.FTZ R91, R90, R91 ;  /* 0x0000005b5a5b7221 */ /* 0x000fe20000010000 */
[----:B------:R-:W-:-:S04]  /*2020*/  HFMA2.MMA R60, -RZ, RZ, 0, 9.5367431640625e-07 ;  /* 0x00000010ff3c7435 */ /* 0x000fc800000001ff */
[----:B------:R-:W-:Y:S02]  /*2030*/  MOV R93, R91 ;  /* 0x0000005b005d7202 */ /* 0x000fe40000000f00 */
[----:B------:R-:W-:-:S07]  /*2040*/  MOV R76, R92 ;  /* 0x0000005c004c7202 */ /* 0x000fce0000000f00 */
[----:B------:R-:W-:Y:S05]  /*2050*/  WARPSYNC.COLLECTIVE R62, `(.L_x_3709) ;  /* 0x000000003e087348 */ /* 0x000fea0003c00000 */
[----:B------:R0:W1:Y:S02]  /*2060*/  SHFL.BFLY P1, R92, R93, R60, R61 ;  /* 0x0c00003c5d5c7389 */ /* 0x000064000002003d */
[----:B01----:R-:W-:Y:S01]  /*2070*/  ENDCOLLECTIVE ;  /* 0x000000000000791b */ /* 0x003fe20003800000 */
.L_x_3709:
[----:B------:R-:W-:-:S05]  /*2080*/  FADD.FTZ R76, R89, R76 ;  /* 0x0000004c594c7221 */ /* 0x000fca0000010000 */
[----:B------:R-:W-:Y:S02]  /*2090*/  MOV R93, R76 ;  /* 0x0000004c005d7202 */ /* 0x000fe40000000f00 */
[----:B------:R-:W-:-:S07]  /*20a0*/  MOV R82, R92 ;  /* 0x0000005c00527202 */ /* 0x000fce0000000f00 */
[----:B------:R-:W-:Y:S05]  /*20b0*/  WARPSYNC.COLLECTIVE R62, `(.L_x_3710) ;  /* 0x000000003e087348 */ /* 0x000fea0003c00000 */
[----:B------:R0:W1:Y:S02]  /*20c0*/  SHFL.BFLY P1, R92, R93, R60, R61 ;  /* 0x0c00003c5d5c7389 */ /* 0x000064000002003d */
[----:B01----:R-:W-:Y:S01]  /*20d0*/  ENDCOLLECTIVE ;  /* 0x000000000000791b */ /* 0x003fe20003800000 */
.L_x_3710:
[----:B------:R-:W-:Y:S01]  /*20e0*/  MOV R77, R92 ;  /* 0x0000005c004d7202 */ /* 0x000fe20000000f00 */
[----:B------:R-:W-:Y:S06]  /*20f0*/  BRA `(.L_x_3711) ;  /* 0xffffffe800b87947 */ /* 0x000fec000383ffff */
.L_x_3712:
        /* <DEDUP_REMOVED lines=16> */
.L_x_6578:


//--------------------- .text._ZN10layer_norm13ln_bwd_kernelINS_13Kernel_traitsIf6__halfS2_S2_fjLj256ELj1ELj4ELj1ELj16ENS_18Kernel_traits_baseILj256EfS2_S2_S2_fjLj128EEEEELb1ELb1ELb0ELb1EEEvNS_9BwdParamsE --------------------------
	.section	.text._ZN10layer_norm13ln_bwd_kernelINS_13Kernel_traitsIf6__halfS2_S2_fjLj256ELj1ELj4ELj1ELj16ENS_18Kernel_traits_baseILj256EfS2_S2_S2_fjLj128EEEEELb1ELb1ELb0ELb1EEEvNS_9BwdParamsE,"ax",@progbits
	.align	128
        .global         _ZN10layer_norm13ln_bwd_kernelINS_13Kernel_traitsIf6__halfS2_S2_fjLj256ELj1ELj4ELj1ELj16ENS_18Kernel_traits_baseILj256EfS2_S2_S2_fjLj128EEEEELb1ELb1ELb0ELb1EEEvNS_9BwdParamsE
        .type           _ZN10layer_norm13ln_bwd_kernelINS_13Kernel_traitsIf6__halfS2_S2_fjLj256ELj1ELj4ELj1ELj16ENS_18Kernel_traits_baseILj256EfS2_S2_S2_fjLj128EEEEELb1ELb1ELb0ELb1EEEvNS_9BwdParamsE,@function
        .size           _ZN10layer_norm13ln_bwd_kernelINS_13Kernel_traitsIf6__halfS2_S2_fjLj256ELj1ELj4ELj1ELj16ENS_18Kernel_traits_baseILj256EfS2_S2_S2_fjLj128EEEEELb1ELb1ELb0ELb1EEEvNS_9BwdParamsE,(.L_x_6579 - _ZN10layer_norm13ln_bwd_kernelINS_13Kernel_traitsIf6__halfS2_S2_fjLj256ELj1ELj4ELj1ELj16ENS_18Kernel_traits_baseILj256EfS2_S2_S2_fjLj128EEEEELb1ELb1ELb0ELb1EEEvNS_9BwdParamsE)
        .other          _ZN10layer_norm13ln_bwd_kernelINS_13Kernel_traitsIf6__halfS2_S2_fjLj256ELj1ELj4ELj1ELj16ENS_18Kernel_traits_baseILj256EfS2_S2_S2_fjLj128EEEEELb1ELb1ELb0ELb1EEEvNS_9BwdParamsE,@"STO_CUDA_ENTRY STV_DEFAULT"
_ZN10layer_norm13ln_bwd_kernelINS_13Kernel_traitsIf6__halfS2_S2_fjLj256ELj1ELj4ELj1ELj16ENS_18Kernel_traits_baseILj256EfS2_S2_S2_fjLj128EEEEELb1ELb1ELb0ELb1EEEvNS_9BwdParamsE:
.text._ZN10layer_norm13ln_bwd_kernelINS_13Kernel_traitsIf6__halfS2_S2_fjLj256ELj1ELj4ELj1ELj16ENS_18Kernel_traits_baseILj256EfS2_S2_S2_fjLj128EEEEELb1ELb1ELb0ELb1EEEvNS_9BwdParamsE:
        /* <DEDUP_REMOVED lines=32> */
.L_x_3714:
[----:B------:R-:W-:Y:S01]  /*0200*/  SHF.L.U32 R0, R54, 0x5, RZ ;  /* 0x0000000536007819 */ /* 0x000fe200000006ff */
[----:B------:R-:W-:Y:S01]  /*0210*/  ULDC.64 UR6, c[0x0][0x260] ;  /* 0x0000980000067ab9 */ /* 0x000fe20000000a00 */
[----:B------:R-:W-:Y:S01]  /*0220*/  ULDC.64 UR8, c[0x0][0x278] ;  /* 0x00009e0000087ab9 */ /* 0x000fe20000000a00 */
[----:B------:R-:W0:Y:S01]  /*0230*/  LDC.U8 R62, c[0x0][0x2a0] ;  /* 0x0000a800ff3e7b82 */ /* 0x000e220000000000 */
[----:B------:R-:W-:-:S04]  /*0240*/  LOP3.LUT R0, R0, 0x3e0, RZ, 0xc0, !PT ;  /* 0x000003e000007812 */ /* 0x000fc800078ec0ff */
[C---:B------:R-:W-:Y:S02]  /*0250*/  IADD3 R2, P0, R0.reuse, UR6, RZ ;  /* 0x0000000600027c10 */ /* 0x040fe4000ff1e0ff */
[----:B------:R-:W-:Y:S02]  /*0260*/  IADD3 R20, P1, R0, UR8, RZ ;  /* 0x0000000800147c10 */ /* 0x000fe4000ff3e0ff */
[----:B------:R-:W-:Y:S01]  /*0270*/  IADD3.X R3, RZ, UR7, RZ, P0, !PT ;  /* 0x00000007ff037c10 */ /* 0x000fe200087fe4ff */
[----:B------:R-:W-:Y:S01]  /*0280*/  ULDC.64 UR6, c[0x0][0x270] ;  /* 0x00009c0000067ab9 */ /* 0x000fe20000000a00 */
[----:B------:R-:W-:-:S03]  /*0290*/  IADD3.X R21, RZ, UR9, RZ, P1, !PT ;  /* 0x00000009ff157c10 */ /* 0x000fc60008ffe4ff */
        /* <DEDUP_REMOVED lines=20> */
.L_x_3718:
        /* <DEDUP_REMOVED lines=16> */
[----:B-1----:R-:W-:-:S03]  /*04e0*/  IMAD.WIDE R72, R64, 0x4, R30 ;  /* 0x0000000440487825 */ /* 0x002fc600078e021e */
[----:B------:R-:W4:Y:S04]  /*04f0*/  LDG.E.128 R32, desc[UR4][R32.64] ;  /* 0x0000000420207981 */ /* 0x000f28000c1e1d00 */
[----:B------:R-:W4:Y:S01]  /*0500*/  @P0 LDG.E.U16 R68, desc[UR4][R68.64] ;  /* 0x0000000444440981 */ /* 0x000f22000c1e1500 */
[----:B--2---:R-:W-:-:S03]  /*0510*/  IMAD.WIDE.U32 R28, R67, 0x10, R28 ;  /* 0x00000010431c7825 */ /* 0x004fc600078e001c */
[----:B------:R-:W2:Y:S04]  /*0520*/  LDG.E R73, desc[UR4][R72.64] ;  /* 0x0000000448497981 */ /* 0x000ea8000c1e1900 */
[----:B------:R-:W2:Y:S01]  /*0530*/  LDG.E.128 R28, desc[UR4][R28.64] ;  /* 0x000000041c1c7981 */ /* 0x000ea2000c1e1d00 */
[----:B---3--:R-:W-:-:S05]  /*0540*/  IMAD.WIDE R74, R64, 0x4, R2 ;  /* 0x00000004404a7825 */ /* 0x008fca00078e0202 */
[----:B------:R-:W3:Y:S01]  /*0550*/  LDG.E R66, desc[UR4][R74.64] ;  /* 0x000000044a427981 */ /* 0x000ee2000c1e1900 */
[----:B------:R-:W-:-:S04]  /*0560*/  LEA R2, P3, R67, UR16, 0x3 ;  /* 0x0000001043027c11 */ /* 0x000fc8000f8618ff */
[----:B------:R-:W-:-:S06]  /*0570*/  LEA.HI.X R3, R67, UR17, RZ, 0x3, P3 ;  /* 0x0000001143037c11 */ /* 0x000fcc00098f1cff */
[----:B-----5:R-:W5:Y:S01]  /*0580*/  LDG.E.64 R2, desc[UR4][R2.64] ;  /* 0x0000000402027981 */ /* 0x020f62000c1e1b00 */
        /* <DEDUP_REMOVED lines=8> */
[--C-:B----4-:R-:W-:Y:S02]  /*0610*/  HADD2.F32 R0, -RZ, R32.reuse.H0_H0 ;  /* 0x20000020ff007230 */ /* 0x110fe40000004100 */
[----:B------:R-:W-:Y:S02]  /*0620*/  HADD2.F32 R32, -RZ, R32.H1_H1 ;  /* 0x30000020ff207230 */ /* 0x000fe40000004100 */
[----:B------:R-:W-:-:S02]  /*0630*/  @P0 HADD2.F32 R67, -RZ, R68.H0_H0 ;  /* 0x20000044ff430230 */ /* 0x000fc40000004100 */
[----:B------:R-:W-:Y:S01]  /*0640*/  HADD2.F32 R68, -RZ, R33.H0_H0 ;  /* 0x20000021ff447230 */ /* 0x000fe20000004100 */
[----:B--2---:R-:W-:Y:S01]  /*0650*/  FSEL R73, R73, RZ, !P2 ;  /* 0x000000ff49497208 */ /* 0x004fe20005000000 */
[----:B0-----:R-:W-:Y:S02]  /*0660*/  HADD2.F32 R36, -RZ, R35.H0_H0 ;  /* 0x20000023ff247230 */ /* 0x001fe40000004100 */
[----:B------:R-:W-:Y:S02]  /*0670*/  HADD2.F32 R72, -RZ, R33.H1_H1 ;  /* 0x30000021ff487230 */ /* 0x000fe40000004100 */
[--C-:B------:R-:W-:Y:S02]  /*0680*/  HADD2.F32 R74, -RZ, R34.reuse.H0_H0 ;  /* 0x20000022ff4a7230 */ /* 0x100fe40000004100 */
[C---:B------:R-:W-:Y:S01]  /*0690*/  FADD.FTZ R37, -R73.reuse, R32 ;  /* 0x0000002049257221 */ /* 0x040fe20000010100 */
[----:B------:R-:W-:Y:S02]  /*06a0*/  HADD2.F32 R34, -RZ, R34.H1_H1 ;  /* 0x30000022ff227230 */ /* 0x000fe40000004100 */
[----:B------:R-:W-:Y:S01]  /*06b0*/  FADD.FTZ R69, -R73, R68 ;  /* 0x0000004449457221 */ /* 0x000fe20000010100 */
[----:B------:R-:W-:-:S02]  /*06c0*/  HADD2.F32 R76, -RZ, R35.H1_H1 ;  /* 0x30000023ff4c7230 */ /* 0x000fc40000004100 */
[C---:B------:R-:W-:Y:S01]  /*06d0*/  FADD.FTZ R35, -R73.reuse, R0 ;  /* 0x0000000049237221 */ /* 0x040fe20000010100 */
[C---:B------:R-:W-:Y:S01]  /*06e0*/  FADD.FTZ R75, -R73.reuse, R36 ;  /* 0x00000024494b7221 */ /* 0x040fe20000010100 */
[C---:B------:R-:W-:Y:S01]  /*06f0*/  FADD.FTZ R79, -R73.reuse, R72 ;  /* 0x00000048494f7221 */ /* 0x040fe20000010100 */
[--C-:B------:R-:W-:Y:S02]  /*0700*/  HADD2.F32 R36, -RZ, R28.reuse.H0_H0 ;  /* 0x2000001cff247230 */ /* 0x100fe40000004100 */
[--C-:B------:R-:W-:Y:S02]  /*0710*/  HADD2.F32 R68, -RZ, R29.reuse.H0_H0 ;  /* 0x2000001dff447230 */ /* 0x100fe40000004100 */
[----:B------:R-:W-:Y:S02]  /*0720*/  HADD2.F32 R72, -RZ, R29.H1_H1 ;  /* 0x3000001dff487230 */ /* 0x000fe40000004100 */
[----:B---3--:R-:W-:Y:S01]  /*0730*/  FMUL.FTZ R29, R66, R37 ;  /* 0x00000025421d7220 */ /* 0x008fe20000410000 */
[----:B------:R-:W-:Y:S01]  /*0740*/  FADD.FTZ R71, -R73, R34 ;  /* 0x0000002249477221 */ /* 0x000fe20000010100 */
[----:B------:R-:W-:-:S02]  /*0750*/  HADD2.F32 R28, -RZ, R28.H1_H1 ;  /* 0x3000001cff1c7230 */ /* 0x000fc40000004100 */
[C---:B------:R-:W-:Y:S01]  /*0760*/  FMUL.FTZ R0, R66.reuse, R35 ;  /* 0x0000002342007220 */ /* 0x040fe20000410000 */
[C---:B------:R-:W-:Y:S01]  /*0770*/  FMUL.FTZ R37, R66.reuse, R69 ;  /* 0x0000004542257220 */ /* 0x040fe20000410000 */
[----:B------:R-:W-:Y:S01]  /*0780*/  FADD.FTZ R77, -R73, R74 ;  /* 0x0000004a494d7221 */ /* 0x000fe20000010100 */
[--C-:B------:R-:W-:Y:S02]  /*0790*/  HADD2.F32 R34, -RZ, R31.reuse.H0_H0 ;  /* 0x2000001fff227230 */ /* 0x100fe40000004100 */
[----:B------:R-:W-:Y:S01]  /*07a0*/  FMUL.FTZ R69, R66, R79 ;  /* 0x0000004f42457220 */ /* 0x000fe20000410000 */
[----:B------:R-:W-:Y:S02]  /*07b0*/  HADD2.F32 R35, -RZ, R31.H1_H1 ;  /* 0x3000001fff237230 */ /* 0x000fe40000004100 */
[----:B------:R-:W-:Y:S01]  /*07c0*/  FMUL.FTZ R31, R16, R36 ;  /* 0x00000024101f7220 */ /* 0x000fe20000410000 */
[--C-:B------:R-:W-:Y:S02]  /*07d0*/  HADD2.F32 R33, -RZ, R30.reuse.H0_H0 ;  /* 0x2000001eff217230 */ /* 0x100fe40000004100 */
[----:B------:R-:W-:Y:S01]  /*07e0*/  FADD.FTZ R61, R36, R61 ;  /* 0x0000003d243d7221 */ /* 0x000fe20000010000 */
[----:B------:R-:W-:-:S02]  /*07f0*/  HADD2.F32 R32, -RZ, R30.H1_H1 ;  /* 0x3000001eff207230 */ /* 0x000fc40000004100 */
[----:B------:R-:W-:Y:S01]  /*0800*/  FFMA.FTZ R63, R0, R36, R63 ;  /* 0x00000024003f7223 */ /* 0x000fe2000001003f */
[----:B------:R-:W-:Y:S01]  /*0810*/  FADD.FTZ R57, R68, R57 ;  /* 0x0000003944397221 */ /* 0x000fe20000010000 */
[-C--:B------:R-:W-:Y:S01]  /*0820*/  FFMA.FTZ R58, R37, R68.reuse, R58 ;  /* 0x00000044253a7223 */ /* 0x080fe2000001003a */
[----:B------:R-:W-:Y:S01]  /*0830*/  FMUL.FTZ R30, R18, R68 ;  /* 0x00000044121e7220 */ /* 0x000fe20000410000 */
[----:B------:R-:W-:Y:S01]  /*0840*/  FADD.FTZ R59, R28, R59 ;  /* 0x0000003b1c3b7221 */ /* 0x000fe20000010000 */
[----:B------:R-:W-:Y:S01]  /*0850*/  FFMA.FTZ R60, R29, R28, R60 ;  /* 0x0000001c1d3c7223 */ /* 0x000fe2000001003c */
[----:B------:R-:W-:Y:S01]  /*0860*/  FADD.FTZ R55, R72, R55 ;  /* 0x0000003748377221 */ /* 0x000fe20000010000 */
[----:B------:R-:W-:Y:S01]  /*0870*/  FMUL.FTZ R36, R66, R77 ;  /* 0x0000004d42247220 */ /* 0x000fe20000410000 */
[-C--:B------:R-:W-:Y:S01]  /*0880*/  FFMA.FTZ R56, R69, R72.reuse, R56 ;  /* 0x0000004845387223 */ /* 0x080fe20000010038 */
[----:B------:R-:W-:Y:S01]  /*0890*/  FMUL.FTZ R68, R19, R72 ;  /* 0x0000004813447220 */ /* 0x000fe20000410000 */
[----:B------:R-:W-:Y:S01]  /*08a0*/  FMUL.FTZ R28, R17, R28 ;  /* 0x0000001c111c7220 */ /* 0x000fe20000410000 */
[----:B------:R-:W-:Y:S01]  /*08b0*/  FADD.FTZ R77, RZ, R31 ;  /* 0x0000001fff4d7221 */ /* 0x000fe20000010000 */
[----:B------:R-:W-:-:S03]  /*08c0*/  FFMA.FTZ R72, R0, R31, RZ ;  /* 0x0000001f00487223 */ /* 0x000fc600000100ff */
[----:B------:R-:W-:Y:S01]  /*08d0*/  FADD.FTZ R77, R77, R28 ;  /* 0x0000001c4d4d7221 */ /* 0x000fe20000010000 */
[----:B------:R-:W-:-:S03]  /*08e0*/  FFMA.FTZ R72, R29, R28, R72 ;  /* 0x0000001c1d487223 */ /* 0x000fc60000010048 */
[----:B------:R-:W-:Y:S01]  /*08f0*/  FADD.FTZ R77, R77, R30 ;  /* 0x0000001e4d4d7221 */ /* 0x000fe20000010000 */
[----:B------:R-:W-:Y:S01]  /*0900*/  FFMA.FTZ R74, R37, R30, R72 ;  /* 0x0000001e254a7223 */ /* 0x000fe20000010048 */
[----:B------:R-:W-:Y:S01]  /*0910*/  FADD.FTZ R73, -R73, R76 ;  /* 0x0000004c49497221 */ /* 0x000fe20000010100 */
        /* <DEDUP_REMOVED lines=44> */
.L_x_3730:
        /* <DEDUP_REMOVED lines=13> */
[-CC-:B-1----:R-:W-:Y:S01]  /*0cb0*/  FFMA.FTZ R79, R71, R80.reuse, R83.reuse ;  /* 0x00000050474f7223 */ /* 0x182fe20000010053 */
[----:B------:R-:W-:Y:S01]  /*0cc0*/  IADD3.X R29, R70, UR19, RZ, P2, !PT ;  /* 0x00000013461d7c10 */ /* 0x000fe200097fe4ff */
[-CC-:B------:R-:W-:Y:S01]  /*0cd0*/  FFMA.FTZ R81, R72, R80.reuse, R83.reuse ;  /* 0x0000005048517223 */ /* 0x180fe20000010053 */
[-CC-:B------:R-:W-:Y:S01]  /*0ce0*/  FFMA.FTZ R0, R73, R80.reuse, R83.reuse ;  /* 0x0000005049007223 */ /* 0x180fe20000010053 */
[----:B------:R-:W-:-:S03]  /*0cf0*/  FFMA.FTZ R69, R69, R80, R83 ;  /* 0x0000005045457223 */ /* 0x000fc60000010053 */
[----:B------:R-:W2:Y:S01]  /*0d00*/  LDG.E.128 R28, desc[UR4][R28.64] ;  /* 0x000000041c1c7981 */ /* 0x000ea2000c1e1d00 */
[----:B------:R-:W-:Y:S01]  /*0d10*/  FADD.FTZ R71, R33, -R36 ;  /* 0x8000002421477221 */ /* 0x000fe20000010000 */
[----:B-----5:R-:W-:Y:S02]  /*0d20*/  @P1 HADD2.F32 R33, -RZ, R20.H0_H0 ;  /* 0x20000014ff211230 */ /* 0x020fe40000004100 */
[C---:B------:R-:W-:Y:S01]  /*0d30*/  FMUL.FTZ R36, R66.reuse, R77 ;  /* 0x0000004d42247220 */ /* 0x040fe20000410000 */
[----:B------:R-:W-:Y:S01]  /*0d40*/  ISETP.NE.U32.AND P2, PT, RZ, UR20, PT ;  /* 0x00000014ff007c0c */ /* 0x000fe2000bf45070 */
[----:B------:R-:W-:Y:S01]  /*0d50*/  FMUL.FTZ R72, R66, R37 ;  /* 0x0000002542487220 */ /* 0x000fe20000410000 */
[----:B------:R-:W-:Y:S01]  /*0d60*/  FADD.FTZ R73, R35, -R0 ;  /* 0x8000000023497221 */ /* 0x000fe20000010000 */
[----:B------:R-:W-:Y:S01]  /*0d70*/  @P1 FADD.FTZ R36, R36, R33 ;  /* 0x0000002124241221 */ /* 0x000fe20000010000 */
[----:B------:R-:W-:Y:S01]  /*0d80*/  @P1 HADD2.F32 R33, -RZ, R21.H0_H0 ;  /* 0x20000015ff211230 */ /* 0x000fe20000004100 */
[----:B------:R-:W-:Y:S01]  /*0d90*/  ISETP.NE.AND.EX P2, PT, RZ, UR21, PT, P2 ;  /* 0x00000015ff007c0c */ /* 0x000fe2000bf45320 */
[----:B------:R-:W-:-:S02]  /*0da0*/  @P1 HADD2.F32 R35, -RZ, R22.H0_H0 ;  /* 0x20000016ff231230 */ /* 0x000fc40000004100 */
[C---:B------:R-:W-:Y:S01]  /*0db0*/  FMUL.FTZ R0, R66.reuse, R71 ;  /* 0x0000004742007220 */ /* 0x040fe20000410000 */
[----:B------:R-:W-:Y:S01]  /*0dc0*/  FMUL.FTZ R78, R66, R75 ;  /* 0x0000004b424e7220 */ /* 0x000fe20000410000 */
[----:B------:R-:W-:Y:S01]  /*0dd0*/  @P1 FADD.FTZ R72, R72, R33 ;  /* 0x0000002148481221 */ /* 0x000fe20000010000 */
[----:B------:R-:W-:Y:S02]  /*0de0*/  @P1 HADD2.F32 R33, -RZ, R20.H1_H1 ;  /* 0x30000014ff211230 */ /* 0x000fe40000004100 */
[----:B------:R-:W-:Y:S01]  /*0df0*/  FADD.FTZ R69, R68, -R69 ;  /* 0x8000004544457221 */ /* 0x000fe20000010000 */
[----:B------:R-:W-:Y:S02]  /*0e00*/  @P1 FADD.FTZ R0, R0, R35 ;  /* 0x0000002300001221 */ /* 0x000fe40000010000 */
[----:B------:R-:W-:Y:S01]  /*0e10*/  @P1 FADD.FTZ R78, R78, R33 ;  /* 0x000000214e4e1221 */ /* 0x000fe20000010000 */
[----:B------:R-:W-:Y:S02]  /*0e20*/  @P1 HADD2.F32 R33, -RZ, R21.H1_H1 ;  /* 0x30000015ff211230 */ /* 0x000fe40000004100 */
[----:B------:R-:W-:Y:S01]  /*0e30*/  FMUL.FTZ R76, R66, R69 ;  /* 0x00000045424c7220 */ /* 0x000fe20000410000 */
[----:B------:R-:W-:Y:S01]  /*0e40*/  FADD.FTZ R79, R32, -R79 ;  /* 0x8000004f204f7221 */ /* 0x000fe20000010000 */
[----:B------:R-:W-:-:S02]  /*0e50*/  @P2 F2FP.F16.F32.PACK_AB R32, RZ, R36 ;  /* 0x00000024ff20223e */ /* 0x000fc400000000ff */
[----:B------:R-:W-:Y:S01]  /*0e60*/  @P2 F2FP.F16.F32.PACK_AB R35, RZ, R0 ;  /* 0x00000000ff23223e */ /* 0x000fe200000000ff */
[----:B------:R-:W-:Y:S01]  /*0e70*/  @P1 FADD.FTZ R76, R76, R33 ;  /* 0x000000214c4c1221 */ /* 0x000fe20000010000 */
[----:B------:R-:W-:Y:S01]  /*0e80*/  FADD.FTZ R81, R34, -R81 ;  /* 0x8000005122517221 */ /* 0x000fe20000010000 */
[----:B------:R-:W-:Y:S02]  /*0e90*/  @P1 HADD2.F32 R33, -RZ, R22.H1_H1 ;  /* 0x30000016ff211230 */ /* 0x000fe40000004100 */
[----:B------:R-:W-:Y:S01]  /*0ea0*/  FMUL.FTZ R68, R66, R79 ;  /* 0x0000004f42447220 */ /* 0x000fe20000410000 */
[----:B------:R-:W-:Y:S02]  /*0eb0*/  @P2 PRMT R24, R32, 0x7610, R24 ;  /* 0x0000761020182816 */ /* 0x000fe40000000018 */
[----:B------:R-:W-:Y:S02]  /*0ec0*/  @P2 F2FP.F16.F32.PACK_AB R32, RZ, R72 ;  /* 0x00000048ff20223e */ /* 0x000fe400000000ff */
[----:B------:R-:W-:Y:S01]  /*0ed0*/  @P2 PRMT R26, R35, 0x7610, R26 ;  /* 0x00007610231a2816 */ /* 0x000fe2000000001a */
[----:B------:R-:W-:-:S02]  /*0ee0*/  @P1 HADD2.F32 R35, -RZ, R23.H0_H0 ;  /* 0x20000017ff231230 */ /* 0x000fc40000004100 */
[----:B------:R-:W-:Y:S01]  /*0ef0*/  FMUL.FTZ R34, R66, R81 ;  /* 0x0000005142227220 */ /* 0x000fe20000410000 */
[----:B------:R-:W-:Y:S01]  /*0f00*/  @P1 FADD.FTZ R68, R68, R33 ;  /* 0x0000002144441221 */ /* 0x000fe20000010000 */
[----:B------:R-:W-:Y:S02]  /*0f10*/  @P2 PRMT R25, R32, 0x7610, R25 ;  /* 0x0000761020192816 */ /* 0x000fe40000000019 */
[----:B------:R-:W-:Y:S01]  /*0f20*/  @P2 F2FP.F16.F32.PACK_AB R33, RZ, R76 ;  /* 0x0000004cff21223e */ /* 0x000fe200000000ff */
[----:B------:R-:W-:Y:S01]  /*0f30*/  @P1 FADD.FTZ R34, R34, R35 ;  /* 0x0000002322221221 */ /* 0x000fe20000010000 */
[----:B------:R-:W-:Y:S02]  /*0f40*/  @P1 HADD2.F32 R35, -RZ, R23.H1_H1 ;  /* 0x30000017ff231230 */ /* 0x000fe40000004100 */
[----:B------:R-:W-:Y:S01]  /*0f50*/  FMUL.FTZ R66, R66, R73 ;  /* 0x0000004942427220 */ /* 0x000fe20000410000 */
[----:B------:R-:W-:Y:S02]  /*0f60*/  @P2 PRMT R25, R25, 0x5410, R33 ;  /* 0x0000541019192816 */ /* 0x000fe40000000021 */
[----:B------:R-:W-:Y:S01]  /*0f70*/  MOV R33, R2 ;  /* 0x0000000200217202 */ /* 0x000fe20000000f00 */
[----:B------:R-:W-:Y:S01]  /*0f80*/  @P1 FADD.FTZ R66, R66, R35 ;  /* 0x0000002342421221 */ /* 0x000fe20000010000 */
[----:B------:R-:W-:-:S02]  /*0f90*/  LOP3.LUT P6, RZ, R2, 0xff00, RZ, 0xc0, !PT ;  /* 0x0000ff0002ff7812 */ /* 0x000fc400078cc0ff */
[----:B------:R-:W-:Y:S02]  /*0fa0*/  LOP3.LUT P1, RZ, R33, 0xff, RZ, 0xc0, !PT ;  /* 0x000000ff21ff7812 */ /* 0x000fe4000782c0ff */
[----:B------:R-:W-:Y:S02]  /*0fb0*/  @P2 F2FP.F16.F32.PACK_AB R35, RZ, R68 ;  /* 0x00000044ff23223e */ /* 0x000fe400000000ff */
[----:B------:R-:W-:Y:S02]  /*0fc0*/  @P2 F2FP.F16.F32.PACK_AB R37, RZ, R34 ;  /* 0x00000022ff25223e */ /* 0x000fe400000000ff */
[----:B------:R-:W-:Y:S01]  /*0fd0*/  @P2 F2FP.F16.F32.PACK_AB R32, RZ, R78 ;  /* 0x0000004eff20223e */ /* 0x000fe200000000ff */
[-C--:B------:R-:W-:Y:S01]  /*0fe0*/  FMUL.FTZ R78, R78, R67.reuse ;  /* 0x000000434e4e7220 */ /* 0x080fe20000410000 */
[----:B------:R-:W-:Y:S01]  /*0ff0*/  @P2 PRMT R26, R26, 0x5410, R35 ;  /* 0x000054101a1a2816 */ /* 0x000fe20000000023 */
[----:B------:R-:W-:Y:S01]  /*1000*/  FMUL.FTZ R36, R36, R67 ;  /* 0x0000004324247220 */ /* 0x000fe20000410000 */
[----:B------:R-:W-:-:S02]  /*1010*/  @P2 F2FP.F16.F32.PACK_AB R69, RZ, R66 ;  /* 0x00000042ff45223e */ /* 0x000fc400000000ff */
[----:B------:R-:W-:Y:S01]  /*1020*/  @P2 PRMT R27, R37, 0x7610, R27 ;  /* 0x00007610251b2816 */ /* 0x000fe2000000001b */
[----:B------:R-:W-:Y:S01]  /*1030*/  FMUL.FTZ R78, R78, UR22 ;  /* 0x000000164e4e7c20 */ /* 0x000fe20008410000 */
[----:B------:R-:W-:Y:S01]  /*1040*/  @P2 PRMT R24, R24, 0x5410, R32 ;  /* 0x0000541018182816 */ /* 0x000fe20000000020 */
[----:B------:R-:W-:Y:S01]  /*1050*/  FMUL.FTZ R36, R36, UR22 ;  /* 0x0000001624247c20 */ /* 0x000fe20008410000 */
[----:B------:R-:W-:Y:S02]  /*1060*/  @P2 IADD3 R32, P3, R65, UR20, RZ ;  /* 0x0000001441202c10 */ /* 0x000fe4000ff7e0ff */
[----:B------:R-:W-:Y:S01]  /*1070*/  @P2 PRMT R27, R27, 0x5410, R69 ;  /* 0x000054101b1b2816 */ /* 0x000fe20000000045 */
[----:B------:R-:W-:Y:S01]  /*1080*/  HFMA2.MMA R74, -RZ, RZ, 0, 0 ;  /* 0x00000000ff4a7435 */ /* 0x000fe200000001ff */
[----:B------:R-:W-:Y:S02]  /*1090*/  MOV R69, RZ ;  /* 0x000000ff00457202 */ /* 0x000fe40000000f00 */
[----:B------:R-:W-:-:S02]  /*10a0*/  @P2 IADD3.X R33, R70, UR21, RZ, P3, !PT ;  /* 0x0000001546212c10 */ /* 0x000fc40009ffe4ff */
[----:B------:R-:W-:-:S03]  /*10b0*/  LOP3.LUT P5, RZ, R2, 0xff000000, RZ, 0xc0, !PT ;  /* 0xff00000002ff7812 */ /* 0x000fc600078ac0ff */
[----:B------:R0:W-:Y:S01]  /*10c0*/  @P2 STG.E.128 desc[UR4][R32.64], R24 ;  /* 0x0000001820002986 */ /* 0x0001e2000c101d04 */
[----:B------:R-:W-:Y:S01]  /*10d0*/  LOP3.LUT P2, RZ, R2, 0xff0000, RZ, 0xc0, !PT ;  /* 0x00ff000002ff7812 */ /* 0x000fe2000784c0ff */
[----:B------:R-:W-:Y:S01]  /*10e0*/  FMUL.FTZ R2, R9, R78 ;  /* 0x0000004e09027220 */ /* 0x000fe20000410000 */
[C---:B------:R-:W-:Y:S02]  /*10f0*/  LOP3.LUT P4, RZ, R3.reuse, 0xff, RZ, 0xc0, !PT ;  /* 0x000000ff03ff7812 */ /* 0x040fe4000788c0ff */
[----:B------:R-:W-:Y:S01]  /*1100*/  LOP3.LUT P3, RZ, R3, 0xff00, RZ, 0xc0, !PT ;  /* 0x0000ff0003ff7812 */ /* 0x000fe2000786c0ff */
[-C--:B------:R-:W-:Y:S01]  /*1110*/  FMUL.FTZ R68, R68, R67.reuse ;  /* 0x0000004344447220 */ /* 0x080fe20000410000 */
[-C--:B------:R-:W-:Y:S01]  /*1120*/  FMUL.FTZ R0, R0, R67.reuse ;  /* 0x0000004300007220 */ /* 0x080fe20000410000 */
[-C--:B------:R-:W-:Y:S01]  /*1130*/  FMUL.FTZ R34, R34, R67.reuse ;  /* 0x0000004322227220 */ /* 0x080fe20000410000 */
[----:B------:R-:W-:Y:S01]  /*1140*/  FMUL.FTZ R66, R66, R67 ;  /* 0x0000004342427220 */ /* 0x000fe20000410000 */
[----:B------:R-:W-:Y:S01]  /*1150*/  FMUL.FTZ R71, R68, UR22 ;  /* 0x0000001644477c20 */ /* 0x000fe20008410000 */
[----:B0-----:R-:W-:Y:S01]  /*1160*/  FSEL R33, R2, RZ, P6 ;  /* 0x000000ff02217208 */ /* 0x001fe20003000000 */
[----:B------:R-:W-:Y:S01]  /*1170*/  FMUL.FTZ R73, R34, UR22 ;  /* 0x0000001622497c20 */ /* 0x000fe20008410000 */
[----:B--2---:R-:W-:-:S02]  /*1180*/  @P1 HADD2.F32 R35, -RZ, R28.H0_H0 ;  /* 0x2000001cff231230 */ /* 0x004fc40000004100 */
[----:B------:R-:W-:-:S05]  /*1190*/  @P6 HADD2.F32 R28, -RZ, R28.H1_H1 ;  /* 0x3000001cff1c6230 */ /* 0x000fca0000004100 */
        /* <DEDUP_REMOVED lines=13> */
[----:B------:R-:W-:Y:S01]  /*1270*/  FMUL.FTZ R3, R11, R28 ;  /* 0x0000001c0b037220 */ /* 0x000fe20000410000 */
[----:B------:R-:W-:-:S02]  /*1280*/  FMUL.FTZ R70, R0, UR22 ;  /* 0x0000001600467c20 */ /* 0x000fc40008410000 */
[----:B------:R-:W-:Y:S02]  /*1290*/  FSEL R2, R2, RZ, P2 ;  /* 0x000000ff02027208 */ /* 0x000fe40001000000 */
[----:B------:R-:W-:Y:S01]  /*12a0*/  FSEL R3, R3, RZ, P5 ;  /* 0x000000ff03037208 */ /* 0x000fe20002800000 */
[----:B------:R-:W-:Y:S01]  /*12b0*/  FMUL.FTZ R72, R66, UR22 ;  /* 0x0000001642487c20 */ /* 0x000fe20008410000 */
[----:B------:R-:W-:Y:S02]  /*12c0*/  F2FP.F16.F32.PACK_AB R32, R33, R32 ;  /* 0x000000202120723e */ /* 0x000fe400000000ff */
[----:B------:R-:W-:Y:S01]  /*12d0*/  F2FP.F16.F32.PACK_AB R33, R3, R2 ;  /* 0x000000020321723e */ /* 0x000fe200000000ff */
[----:B------:R-:W-:Y:S01]  /*12e0*/  FMUL.FTZ R2, R5, R71 ;  /* 0x0000004705027220 */ /* 0x000fe20000410000 */
[----:B------:R-:W-:Y:S01]  /*12f0*/  FMUL.FTZ R0, R4, R70 ;  /* 0x0000004604007220 */ /* 0x000fe20000410000 */
[----:B------:R-:W-:Y:S01]  /*1300*/  FMUL.FTZ R3, R6, R73 ;  /* 0x0000004906037220 */ /* 0x000fe20000410000 */
[----:B------:R-:W-:-:S02]  /*1310*/  FMUL.FTZ R34, R7, R72 ;  /* 0x0000004807227220 */ /* 0x000fc40000410000 */
[----:B------:R-:W-:Y:S02]  /*1320*/  FSEL R35, R2, RZ, P3 ;  /* 0x000000ff02237208 */ /* 0x000fe40001800000 */
[----:B------:R-:W-:Y:S02]  /*1330*/  FSEL R0, R0, RZ, P4 ;  /* 0x000000ff00007208 */ /* 0x000fe40002000000 */
[----:B------:R-:W-:Y:S02]  /*1340*/  FSEL R3, R3, RZ, P6 ;  /* 0x000000ff03037208 */ /* 0x000fe40003000000 */
[----:B------:R-:W-:Y:S02]  /*1350*/  FSEL R2, R34, RZ, P1 ;  /* 0x000000ff22027208 */ /* 0x000fe40000800000 */
[----:B------:R-:W-:Y:S02]  /*1360*/  F2FP.F16.F32.PACK_AB R34, R35, R0 ;  /* 0x000000002322723e */ /* 0x000fe400000000ff */
[----:B------:R-:W-:-:S02]  /*1370*/  F2FP.F16.F32.PACK_AB R35, R2, R3 ;  /* 0x000000030223723e */ /* 0x000fc400000000ff */
[----:B------:R-:W0:Y:S03]  /*1380*/  LDC.64 R2, c[0x0][0x210] ;  /* 0x00008400ff027b82 */ /* 0x000e260000000a00 */
[----:B------:R1:W-:Y:S01]  /*1390*/  STG.E.128 desc[UR4][R36.64], R32 ;  /* 0x0000002024007986 */ /* 0x0003e2000c101d04 */
[----:B------:R-:W-:Y:S01]  /*13a0*/  @P6 HADD2.F32 R68, -RZ, R31.H0_H0 ;  /* 0x2000001fff446230 */ /* 0x000fe20000004100 */
[----:B------:R-:W-:Y:S01]  /*13b0*/  HFMA2.MMA R0, -RZ, RZ, 0, 0 ;  /* 0x00000000ff007435 */ /* 0x000fe200000001ff */
[--C-:B------:R-:W-:Y:S02]  /*13c0*/  @P2 HADD2.F32 R66, -RZ, R29.reuse.H0_H0 ;  /* 0x2000001dff422230 */ /* 0x100fe40000004100 */
[----:B------:R-:W-:Y:S02]  /*13d0*/  @P5 HADD2.F32 R29, -RZ, R29.H1_H1 ;  /* 0x3000001dff1d5230 */ /* 0x000fe40000004100 */
[----:B------:R-:W-:-:S02]  /*13e0*/  @P4 HADD2.F32 R67, -RZ, R30.H0_H0 ;  /* 0x2000001eff434230 */ /* 0x000fc40000004100 */
[----:B------:R-:W-:Y:S01]  /*13f0*/  @P2 FMUL.FTZ R0, R65, R66 ;  /* 0x0000004241002220 */ /* 0x000fe20000410000 */
[----:B-1----:R-:W-:Y:S01]  /*1400*/  @P1 HADD2.F32 R32, -RZ, R31.H1_H1 ;  /* 0x3000001fff201230 */ /* 0x002fe20000004100 */
[----:B------:R-:W-:Y:S02]  /*1410*/  MOV R31, RZ ;  /* 0x000000ff001f7202 */ /* 0x000fe40000000f00 */
[----:B0-----:R-:W-:Y:S02]  /*1420*/  LEA R64, R2, R64, 0x2 ;  /* 0x0000004002407211 */ /* 0x001fe400078e10ff */
[----:B------:R-:W-:Y:S02]  /*1430*/  @P1 FMUL.FTZ R31, R72, R32 ;  /* 0x00000020481f1220 */ /* 0x000fe40000410000 */
[----:B------:R-:W-:Y:S01]  /*1440*/  ISETP.GE.AND P1, PT, R64, R3, PT ;  /* 0x000000034000720c */ /* 0x000fe20003f26270 */
[----:B------:R-:W-:Y:S01]  /*1450*/  HFMA2.MMA R66, -RZ, RZ, 0, 0 ;  /* 0x00000000ff427435 */ /* 0x000fe200000001ff */
[----:B------:R-:W-:Y:S01]  /*1460*/  @P3 HADD2.F32 R30, -RZ, R30.H1_H1 ;  /* 0x3000001eff1e3230 */ /* 0x000fe20000004100 */
[----:B------:R-:W-:Y:S01]  /*1470*/  MOV R65, RZ ;  /* 0x000000ff00417202 */ /* 0x000fe20000000f00 */
[----:B------:R-:W-:Y:S01]  /*1480*/  @P5 FMUL.FTZ R65, R28, R29 ;  /* 0x0000001d1c415220 */ /* 0x000fe20000410000 */
[----:B------:R-:W-:-:S02]  /*1490*/  CS2R R28, SRZ ;  /* 0x00000000001c7805 */ /* 0x000fc4000001ff00 */
        /* <DEDUP_REMOVED lines=13> */
.L_x_3716:
        /* <DEDUP_REMOVED lines=24> */
.L_x_3715:
[----:B------:R-:W-:Y:S05]  /*16f0*/  BSYNC B0 ;  /* 0x0000000000007941 */ /* 0x000fea0003800000 */
.L_x_3713:
        /* <DEDUP_REMOVED lines=88> */
.L_x_3717:
[----:B------:R-:W-:Y:S01]  /*1c80*/  HFMA2.MMA R75, -RZ, RZ, 0, 5.9604644775390625e-08 ;  /* 0x00000001ff4b7435 */ /* 0x000fe200000001ff */
[----:B------:R-:W-:Y:S01]  /*1c90*/  BSSY B2, `(.L_x_3719) ;  /* 0x0000006000027945 */ /* 0x000fe20003800000 */
[----:B------:R-:W-:Y:S02]  /*1ca0*/  MOV R76, 0x1f ;  /* 0x0000001f004c7802 */ /* 0x000fe40000000f00 */
[----:B------:R-:W-:-:S07]  /*1cb0*/  MOV R77, 0xffffffff ;  /* 0xffffffff004d7802 */ /* 0x000fce0000000f00 */
[----:B-----5:R-:W-:Y:S05]  /*1cc0*/  WARPSYNC.COLLECTIVE R77, `(.L_x_3720) ;  /* 0x000000004d087348 */ /* 0x020fea0003c00000 */
[----:B------:R0:W1:Y:S02]  /*1cd0*/  SHFL.BFLY P3, R80, R74, R75, R76 ;  /* 0x0c00004b4a507389 */ /* 0x000064000006004c */
[----:B01---5:R-:W-:Y:S01]  /*1ce0*/  ENDCOLLECTIVE ;  /* 0x000000000000791b */ /* 0x023fe20003800000 */
.L_x_3720:
[----:B------:R-:W-:Y:S05]  /*1cf0*/  BSYNC B2 ;  /* 0x0000000000027941 */ /* 0x000fea0003800000 */
.L_x_3719:
        /* <DEDUP_REMOVED lines=8> */
.L_x_3721:
[----:B------:R-:W-:Y:S01]  /*1d80*/  HFMA2.MMA R75, -RZ, RZ, 0, 1.1920928955078125e-07 ;  /* 0x00000002ff4b7435 */ /* 0x000fe200000001ff */
[----:B------:R-:W-:Y:S01]  /*1d90*/  MOV R74, R79 ;  /* 0x0000004f004a7202 */ /* 0x000fe20000000f00 */
[----:B------:R-:W-:-:S09]  /*1da0*/  FADD.FTZ R81, R78, R80 ;  /* 0x000000504e517221 */ /* 0x000fd20000010000 */
[----:B------:R-:W-:Y:S05]  /*1db0*/  WARPSYNC.COLLECTIVE R77, `(.L_x_3722) ;  /* 0x000000004d087348 */ /* 0x000fea0003c00000 */
[----:B------:R0:W1:Y:S02]  /*1dc0*/  SHFL.BFLY P3, R80, R74, R75, R76 ;  /* 0x0c00004b4a507389 */ /* 0x000064000006004c */
[----:B01----:R-:W-:Y:S01]  /*1dd0*/  ENDCOLLECTIVE ;  /* 0x000000000000791b */ /* 0x003fe20003800000 */
.L_x_3722:
[----:B------:R-:W-:Y:S01]  /*1de0*/  MOV R74, R81 ;  /* 0x00000051004a7202 */ /* 0x000fe20000000f00 */
[----:B------:R-:W-:-:S07]  /*1df0*/  FADD.FTZ R82, R79, R80 ;  /* 0x000000504f527221 */ /* 0x000fce0000010000 */
[----:B------:R-:W-:Y:S05]  /*1e00*/  WARPSYNC.COLLECTIVE R77, `(.L_x_3723) ;  /* 0x000000004d087348 */ /* 0x000fea0003c00000 */
[----:B------:R0:W1:Y:S02]  /*1e10*/  SHFL.BFLY P3, R80, R74, R75, R76 ;  /* 0x0c00004b4a507389 */ /* 0x000064000006004c */
[----:B01----:R-:W-:Y:S01]  /*1e20*/  ENDCOLLECTIVE ;  /* 0x000000000000791b */ /* 0x003fe20003800000 */
.L_x_3723:
[----:B------:R-:W-:Y:S01]  /*1e30*/  HFMA2.MMA R75, -RZ, RZ, 0, 2.384185791015625e-07 ;  /* 0x00000004ff4b7435 */ /* 0x000fe200000001ff */
[----:B------:R-:W-:Y:S01]  /*1e40*/  MOV R74, R82 ;  /* 0x00000052004a7202 */ /* 0x000fe20000000f00 */
[----:B------:R-:W-:-:S09]  /*1e50*/  FADD.FTZ R83, R81, R80 ;  /* 0x0000005051537221 */ /* 0x000fd20000010000 */
[----:B------:R-:W-:Y:S05]  /*1e60*/  WARPSYNC.COLLECTIVE R77, `(.L_x_3724) ;  /* 0x000000004d087348 */ /* 0x000fea0003c00000 */
[----:B------:R0:W1:Y:S02]  /*1e70*/  SHFL.BFLY P3, R80, R74, R75, R76 ;  /* 0x0c00004b4a507389 */ /* 0x000064000006004c */
[----:B01----:R-:W-:Y:S01]  /*1e80*/  ENDCOLLECTIVE ;  /* 0x000000000000791b */ /* 0x003fe20003800000 */
.L_x_3724:
[----:B------:R-:W-:Y:S01]  /*1e90*/  MOV R74, R83 ;  /* 0x00000053004a7202 */ /* 0x000fe20000000f00 */
[----:B------:R-:W-:-:S07]  /*1ea0*/  FADD.FTZ R84, R82, R80 ;  /* 0x0000005052547221 */ /* 0x000fce0000010000 */
[----:B------:R-:W-:Y:S05]  /*1eb0*/  WARPSYNC.COLLECTIVE R77, `(.L_x_3725) ;  /* 0x000000004d087348 */ /* 0x000fea0003c00000 */
[----:B------:R0:W1:Y:S02]  /*1ec0*/  SHFL.BFLY P3, R80, R74, R75, R76 ;  /* 0x0c00004b4a507389 */ /* 0x000064000006004c */
[----:B01----:R-:W-:Y:S01]  /*1ed0*/  ENDCOLLECTIVE ;  /* 0x000000000000791b */ /* 0x003fe20003800000 */
.L_x_3725:
[----:B------:R-:W-:Y:S01]  /*1ee0*/  HFMA2.MMA R75, -RZ, RZ, 0, 4.76837158203125e-07 ;  /* 0x00000008ff4b7435 */ /* 0x000fe200000001ff */
[----:B------:R-:W-:Y:S01]  /*1ef0*/  MOV R74, R84 ;  /* 0x00000054004a7202 */ /* 0x000fe20000000f00 */
[----:B------:R-:W-:-:S09]  /*1f00*/  FADD.FTZ R85, R83, R80 ;  /* 0x0000005053557221 */ /* 0x000fd20000010000 */
[----:B------:R-:W-:Y:S05]  /*1f10*/  WARPSYNC.COLLECTIVE R77, `(.L_x_3726) ;  /* 0x000000004d087348 */ /* 0x000fea0003c00000 */
[----:B------:R0:W1:Y:S02]  /*1f20*/  SHFL.BFLY P3, R80, R74, R75, R76 ;  /* 0x0c00004b4a507389 */ /* 0x000064000006004c */
[----:B01----:R-:W-:Y:S01]  /*1f30*/  ENDCOLLECTIVE ;  /* 0x000000000000791b */ /* 0x003fe20003800000 */
.L_x_3726:
[----:B------:R-:W-:Y:S01]  /*1f40*/  MOV R74, R85 ;  /* 0x00000055004a7202 */ /* 0x000fe20000000f00 */
[----:B------:R-:W-:-:S07]  /*1f50*/  FADD.FTZ R78, R84, R80 ;  /* 0x00000050544e7221 */ /* 0x000fce0000010000 */
[----:B------:R-:W-:Y:S05]  /*1f60*/  WARPSYNC.COLLECTIVE R77, `(.L_x_3727) ;  /* 0x000000004d087348 */ /* 0x000fea0003c00000 */
[----:B------:R0:W1:Y:S02]  /*1f70*/  SHFL.BFLY P3, R80, R74, R75, R76 ;  /* 0x0c00004b4a507389 */ /* 0x000064000006004c */
[----:B01----:R-:W-:Y:S01]  /*1f80*/  ENDCOLLECTIVE ;  /* 0x000000000000791b */ /* 0x003fe20003800000 */
.L_x_3727:
[----:B------:R-:W-:Y:S01]  /*1f90*/  HFMA2.MMA R75, -RZ, RZ, 0, 9.5367431640625e-07 ;  /* 0x00000010ff4b7435 */ /* 0x000fe200000001ff */
[----:B------:R-:W-:Y:S01]  /*1fa0*/  MOV R74, R78 ;  /* 0x0000004e004a7202 */ /* 0x000fe20000000f00 */
[----:B------:R-:W-:-:S09]  /*1fb0*/  FADD.FTZ R79, R85, R80 ;  /* 0x00000050554f7221 */ /* 0x000fd20000010000 */
[----:B------:R-:W-:Y:S05]  /*1fc0*/  WARPSYNC.COLLECTIVE R77, `(.L_x_3728) ;  /* 0x000000004d087348 */ /* 0x000fea0003c00000 */
[----:B------:R0:W1:Y:S02]  /*1fd0*/  SHFL.BFLY P3, R80, R74, R75, R76 ;  /* 0x0c00004b4a507389 */ /* 0x000064000006004c */
[----:B01----:R-:W-:Y:S01]  /*1fe0*/  ENDCOLLECTIVE ;  /* 0x000000000000791b */ /* 0x003fe20003800000 */
.L_x_3728:
[----:B------:R-:W-:Y:S02]  /*1ff0*/  MOV R74, R79 ;  /* 0x0000004f004a7202 */ /* 0x000fe40000000f00 */
[----:B------:R-:W-:-:S07]  /*2000*/  MOV R81, R80 ;  /* 0x0000005000517202 */ /* 0x000fce0000000f00 */
[----:B------:R-:W-:Y:S05]  /*2010*/  WARPSYNC.COLLECTIVE R77, `(.L_x_3729) ;  /* 0x000000004d087348 */ /* 0x000fea0003c00000 */
[----:B------:R0:W1:Y:S02]  /*2020*/  SHFL.BFLY P3, R80, R74, R75, R76 ;  /* 0x0c00004b4a507389 */ /* 0x000064000006004c */
[----:B01----:R-:W-:Y:S01]  /*2030*/  ENDCOLLECTIVE ;  /* 0x000000000000791b */ /* 0x003fe20003800000 */
.L_x_3729:
[----:B------:R-:W-:Y:S05]  /*2040*/  BRA `(.L_x_3730) ;  /* 0xffffffe800e47947 */ /* 0x000fea000383ffff */
.L_x_3731:
        /* <DEDUP_REMOVED lines=11> */
.L_x_6579:


//--------------------- .text._ZN10layer_norm22ln_bwd_finalize_kernelINS_22Kernel_traits_finalizeILj256Ef6__halfS2_S2_fjLb1ELj1024ELj4ENS_18Kernel_traits_baseILj256EfS2_S2_S2_fjLj1024EEEEELb1ELb0EEEvNS_9BwdParamsE --------------------------
	.section	.text._ZN10layer_norm22ln_bwd_finalize_kernelINS_22Kernel_traits_finalizeILj256Ef6__halfS2_S2_fjLb1ELj1024ELj4ENS_18Kernel_traits_baseILj256EfS2_S2_S2_fjLj1024EEEEELb1ELb0EEEvNS_9BwdParamsE,"ax",@progbits
	.align	128
        .global         _ZN10layer_norm22ln_bwd_finalize_kernelINS_22Kernel_traits_finalizeILj256Ef6__halfS2_S2_fjLb1ELj1024ELj4ENS_18Kernel_traits_baseILj256EfS2_S2_S2_fjLj1024EEEEELb1ELb0EEEvNS_9BwdParamsE
        .type           _ZN10layer_norm22ln_bwd_finalize_kernelINS_22Kernel_traits_finalizeILj256Ef6__halfS2_S2_fjLb1ELj1024ELj4ENS_18Kernel_traits_baseILj256EfS2_S2_S2_fjLj1024EEEEELb1ELb0EEEvNS_9BwdParamsE,@function
        .size           _ZN10layer_norm22ln_bwd_finalize_kernelINS_22Kernel_traits_finalizeILj256Ef6__halfS2_S2_fjLb1ELj1024ELj4ENS_18Kernel_traits_baseILj256EfS2_S2_S2_fjLj1024EEEEELb1ELb0EEEvNS_9BwdParamsE,(.L_x_6580 - _ZN10layer_norm22ln_bwd_finalize_kernelINS_22Kernel_traits_finalizeILj256Ef6__halfS2_S2_fjLb1ELj1024ELj4ENS_18Kernel_traits_baseILj256EfS2_S2_S2_fjLj1024EEEEELb1ELb0EEEvNS_9BwdParamsE)
        .other          _ZN10layer_norm22ln_bwd_finalize_kernelINS_22Kernel_traits_finalizeILj256Ef6__halfS2_S2_fjLb1ELj1024ELj4ENS_18Kernel_traits_baseILj256EfS2_S2_S2_fjLj1024EEEEELb1ELb0EEEvNS_9BwdParamsE,@"STO_CUDA_ENTRY STV_DEFAULT"
_ZN10layer_norm22ln_bwd_finalize_kernelINS_22Kernel_traits_finalizeILj256Ef6__halfS2_S2_fjLb1ELj1024ELj4ENS_18Kernel_traits_baseILj256EfS2_S2_S2_fjLj1024EEEEELb1ELb0EEEvNS_9BwdParamsE:
.text._ZN10layer_norm22ln_bwd_finalize_kernelINS_22Kernel_traits_finalizeILj256Ef6__halfS2_S2_fjLb1ELj1024ELj4ENS_18Kernel_traits_baseILj256EfS2_S2_S2_fjLj1024EEEEELb1ELb0EEEvNS_9BwdParamsE:
        /* <DEDUP_REMOVED lines=24> */
.L_x_3744:
        /* <DEDUP_REMOVED lines=36> */
.L_x_3736:
        /* <DEDUP_REMOVED lines=49> */
.L_x_3735:
[----:B------:R-:W-:Y:S05]  /*06d0*/  BSYNC B1 ;  /* 0x0000000000017941 */ /* 0x000fea0003800000 */
.L_x_3734:
        /* <DEDUP_REMOVED lines=31> */
.L_x_3738:
[----:B------:R-:W-:Y:S05]  /*08d0*/  BSYNC B1 ;  /* 0x0000000000017941 */ /* 0x000fea0003800000 */
.L_x_3737:
        /* <DEDUP_REMOVED lines=16> */
.L_x_3739:
[----:B------:R-:W-:Y:S05]  /*09e0*/  BSYNC B1 ;  /* 0x0000000000017941 */ /* 0x000fea0003800000 */
.L_x_3733:
[----:B------:R-:W-:Y:S05]  /*09f0*/  BSYNC B0 ;  /* 0x0000000000007941 */ /* 0x000fea0003800000 */
.L_x_3732:
        /* <DEDUP_REMOVED lines=40> */
.L_x_3760:
        /* <DEDUP_REMOVED lines=8> */
.L_x_3740:
        /* <DEDUP_REMOVED lines=20> */
.L_x_3743:
[----:B------:R-:W-:Y:S05]  /*0e40*/  BSYNC B0 ;  /* 0x0000000000007941 */ /* 0x000fea0003800000 */
.L_x_3742:
[C---:B------:R-:W-:Y:S01]  /*0e50*/  ISETP.GT.U32.AND P1, PT, R4.reuse, -0x101, PT ;  /* 0xfffffeff0400780c */ /* 0x040fe20003f24070 */
[----:B------:R-:W-:Y:S01]  /*0e60*/  VIADD R4, R4, 0x100 ;  /* 0x0000010004047836 */ /* 0x000fe20000000000 */
[----:B------:R-:W-:-:S11]  /*0e70*/  IADD3 R5, R5, 0x80, RZ ;  /* 0x0000008005057810 */ /* 0x000fd60007ffe0ff */
[----:B------:R-:W-:Y:S05]  /*0e80*/  @P1 BRA `(.L_x_3744) ;  /* 0xfffffff000bc1947 */ /* 0x000fea000383ffff */
[----:B------:R-:W-:Y:S05]  /*0e90*/  EXIT ;  /* 0x000000000000794d */ /* 0x000fea0003800000 */
.L_x_3741:
[----:B0-----:R-:W-:Y:S01]  /*0ea0*/  HFMA2.MMA R24, -RZ, RZ, 0, 5.9604644775390625e-08 ;  /* 0x00000001ff187435 */ /* 0x001fe200000001ff */
[----:B----4-:R-:W-:Y:S02]  /*0eb0*/  MOV R23, R10 ;  /* 0x0000000a00177202 */ /* 0x010fe40000000f00 */
[----:B------:R-:W-:Y:S02]  /*0ec0*/  MOV R25, 0x1f ;  /* 0x0000001f00197802 */ /* 0x000fe40000000f00 */
[----:B------:R-:W-:-:S07]  /*0ed0*/  MOV R20, 0xffffffff ;  /* 0xffffffff00147802 */ /* 0x000fce0000000f00 */
[----:B-123--:R-:W-:Y:S05]  /*0ee0*/  WARPSYNC.COLLECTIVE R20, `(.L_x_3745) ;  /* 0x0000000014087348 */ /* 0x00efea0003c00000 */
[----:B------:R0:W4:Y:S02]  /*0ef0*/  SHFL.BFLY P2, R22, R23, R24, R25 ;  /* 0x0c00001817167389 */ /* 0x0001240000040019 */
[----:B01234-:R-:W-:Y:S01]  /*0f00*/  ENDCOLLECTIVE ;  /* 0x000000000000791b */ /* 0x01ffe20003800000 */
.L_x_3745:
[----:B------:R-:W-:Y:S01]  /*0f10*/  IMAD.MOV.U32 R24, RZ, RZ, 0x2 ;  /* 0x00000002ff187424 */ /* 0x000fe200078e00ff */
[----:B------:R-:W-:-:S05]  /*0f20*/  MOV R11, R22 ;  /* 0x00000016000b7202 */ /* 0x000fca0000000f00 */
[----:B------:R-:W-:-:S05]  /*0f30*/  FADD.FTZ R11, R10, R11 ;  /* 0x0000000b0a0b7221 */ /* 0x000fca0000010000 */
[----:B------:R-:W-:-:S07]  /*0f40*/  MOV R23, R11 ;  /* 0x0000000b00177202 */ /* 0x000fce0000000f00 */
[----:B------:R-:W-:Y:S05]  /*0f50*/  WARPSYNC.COLLECTIVE R20, `(.L_x_3746) ;  /* 0x0000000014087348 */ /* 0x000fea0003c00000 */
[----:B------:R0:W1:Y:S02]  /*0f60*/  SHFL.BFLY P2, R22, R23, R24, R25 ;  /* 0x0c00001817167389 */ /* 0x0000640000040019 */
[----:B01----:R-:W-:Y:S01]  /*0f70*/  ENDCOLLECTIVE ;  /* 0x000000000000791b */ /* 0x003fe20003800000 */
.L_x_3746:
[----:B------:R-:W-:Y:S01]  /*0f80*/  HFMA2.MMA R24, -RZ, RZ, 0, 2.384185791015625e-07 ;  /* 0x00000004ff187435 */ /* 0x000fe200000001ff */
[----:B------:R-:W-:-:S05]  /*0f90*/  MOV R14, R22 ;  /* 0x00000016000e7202 */ /* 0x000fca0000000f00 */
[----:B------:R-:W-:-:S05]  /*0fa0*/  FADD.FTZ R14, R11, R14 ;  /* 0x0000000e0b0e7221 */ /* 0x000fca0000010000 */
[----:B------:R-:W-:-:S07]  /*0fb0*/  MOV R23, R14 ;  /* 0x0000000e00177202 */ /* 0x000fce0000000f00 */
[----:B------:R-:W-:Y:S05]  /*0fc0*/  WARPSYNC.COLLECTIVE R20, `(.L_x_3747) ;  /* 0x0000000014087348 */ /* 0x000fea0003c00000 */
[----:B------:R0:W1:Y:S02]  /*0fd0*/  SHFL.BFLY P2, R22, R23, R24, R25 ;  /* 0x0c00001817167389 */ /* 0x0000640000040019 */
[----:B01----:R-:W-:Y:S01]  /*0fe0*/  ENDCOLLECTIVE ;  /* 0x000000000000791b */ /* 0x003fe20003800000 */
.L_x_3747:
[----:B------:R-:W-:Y:S01]  /*0ff0*/  HFMA2.MMA R24, -RZ, RZ, 0, 4.76837158203125e-07 ;  /* 0x00000008ff187435 */ /* 0x000fe200000001ff */
[----:B------:R-:W-:-:S05]  /*1000*/  MOV R13, R22 ;  /* 0x00000016000d7202 */ /* 0x000fca0000000f00 */
[----:B------:R-:W-:-:S05]  /*1010*/  FADD.FTZ R13, R14, R13 ;  /* 0x0000000d0e0d7221 */ /* 0x000fca0000010000 */
[----:B------:R-:W-:-:S07]  /*1020*/  MOV R23, R13 ;  /* 0x0000000d00177202 */ /* 0x000fce0000000f00 */
[----:B------:R-:W-:Y:S05]  /*1030*/  WARPSYNC.COLLECTIVE R20, `(.L_x_3748) ;  /* 0x0000000014087348 */ /* 0x000fea0003c00000 */
[----:B------:R0:W1:Y:S02]  /*1040*/  SHFL.BFLY P2, R22, R23, R24, R25 ;  /* 0x0c00001817167389 */ /* 0x0000640000040019 */
[----:B01----:R-:W-:Y:S01]  /*1050*/  ENDCOLLECTIVE ;  /* 0x000000000000791b */ /* 0x003fe20003800000 */
.L_x_3748:
[----:B------:R-:W-:Y:S01]  /*1060*/  HFMA2.MMA R24, -RZ, RZ, 0, 9.5367431640625e-07 ;  /* 0x00000010ff187435 */ /* 0x000fe200000001ff */
[----:B------:R-:W-:-:S05]  /*1070*/  MOV R10, R22 ;  /* 0x00000016000a7202 */ /* 0x000fca0000000f00 */
[----:B------:R-:W-:-:S04]  /*1080*/  FADD.FTZ R11, R13, R10 ;  /* 0x0000000a0d0b7221 */ /* 0x000fc80000010000 */
[----:B------:R-:W-:-:S07]  /*1090*/  IMAD.MOV.U32 R23, RZ, RZ, R11 ;  /* 0x000000ffff177224 */ /* 0x000fce00078e000b */
[----:B------:R-:W-:Y:S05]  /*10a0*/  WARPSYNC.COLLECTIVE R20, `(.L_x_3749) ;  /* 0x0000000014087348 */ /* 0x000fea0003c00000 */
[----:B------:R0:W1:Y:S02]  /*10b0*/  SHFL.BFLY P2, R22, R23, R24, R25 ;  /* 0x0c00001817167389 */ /* 0x0000640000040019 */
[----:B01----:R-:W-:Y:S01]  /*10c0*/  ENDCOLLECTIVE ;  /* 0x000000000000791b */ /* 0x003fe20003800000 */
.L_x_3749:
[----:B------:R-:W-:Y:S01]  /*10d0*/  HFMA2.MMA R24, -RZ, RZ, 0, 5.9604644775390625e-08 ;  /* 0x00000001ff187435 */ /* 0x000fe200000001ff */
[----:B------:R-:W-:Y:S02]  /*10e0*/  MOV R23, R12 ;  /* 0x0000000c00177202 */ /* 0x000fe40000000f00 */
[----:B------:R-:W-:-:S08]  /*10f0*/  MOV R10, R22 ;  /* 0x00000016000a7202 */ /* 0x000fd00000000f00 */
[----:B------:R-:W-:Y:S05]  /*1100*/  WARPSYNC.COLLECTIVE R20, `(.L_x_3750) ;  /* 0x0000000014087348 */ /* 0x000fea0003c00000 */
[----:B------:R0:W1:Y:S02]  /*1110*/  SHFL.BFLY P2, R22, R23, R24, R25 ;  /* 0x0c00001817167389 */ /* 0x0000640000040019 */
[----:B01----:R-:W-:Y:S01]  /*1120*/  ENDCOLLECTIVE ;  /* 0x000000000000791b */ /* 0x003fe20003800000 */
.L_x_3750:
[----:B------:R-:W-:Y:S01]  /*1130*/  HFMA2.MMA R24, -RZ, RZ, 0, 1.1920928955078125e-07 ;  /* 0x00000002ff187435 */ /* 0x000fe200000001ff */
[----:B------:R-:W-:-:S05]  /*1140*/  MOV R13, R22 ;  /* 0x00000016000d7202 */ /* 0x000fca0000000f00 */
[----:B------:R-:W-:-:S05]  /*1150*/  FADD.FTZ R15, R12, R13 ;  /* 0x0000000d0c0f7221 */ /* 0x000fca0000010000 */
[----:B------:R-:W-:-:S07]  /*1160*/  MOV R23, R15 ;  /* 0x0000000f00177202 */ /* 0x000fce0000000f00 */
[----:B------:R-:W-:Y:S05]  /*1170*/  WARPSYNC.COLLECTIVE R20, `(.L_x_3751) ;  /* 0x0000000014087348 */ /* 0x000fea0003c00000 */
[----:B------:R0:W1:Y:S02]  /*1180*/  SHFL.BFLY P2, R22, R23, R24, R25 ;  /* 0x0c00001817167389 */ /* 0x0000640000040019 */
[----:B01----:R-:W-:Y:S01]  /*1190*/  ENDCOLLECTIVE ;  /* 0x000000000000791b */ /* 0x003fe20003800000 */
.L_x_3751:
[----:B------:R-:W-:Y:S01]  /*11a0*/  HFMA2.MMA R24, -RZ, RZ, 0, 2.384185791015625e-07 ;  /* 0x00000004ff187435 */ /* 0x000fe200000001ff */
[----:B------:R-:W-:-:S04]  /*11b0*/  IMAD.MOV.U32 R16, RZ, RZ, R22 ;  /* 0x000000ffff107224 */ /* 0x000fc800078e0016 */
[----:B------:R-:W-:-:S05]  /*11c0*/  FADD.FTZ R16, R15, R16 ;  /* 0x000000100f107221 */ /* 0x000fca0000010000 */
[----:B------:R-:W-:-:S07]  /*11d0*/  MOV R23, R16 ;  /* 0x0000001000177202 */ /* 0x000fce0000000f00 */
[----:B------:R-:W-:Y:S05]  /*11e0*/  WARPSYNC.COLLECTIVE R20, `(.L_x_3752) ;  /* 0x0000000014087348 */ /* 0x000fea0003c00000 */
[----:B------:R0:W1:Y:S02]  /*11f0*/  SHFL.BFLY P2, R22, R23, R24, R25 ;  /* 0x0c00001817167389 */ /* 0x0000640000040019 */
[----:B01----:R-:W-:Y:S01]  /*1200*/  ENDCOLLECTIVE ;  /* 0x000000000000791b */ /* 0x003fe20003800000 */
.L_x_3752:
[----:B------:R-:W-:Y:S01]  /*1210*/  HFMA2.MMA R24, -RZ, RZ, 0, 4.76837158203125e-07 ;  /* 0x00000008ff187435 */ /* 0x000fe200000001ff */
[----:B------:R-:W-:-:S05]  /*1220*/  MOV R17, R22 ;  /* 0x0000001600117202 */ /* 0x000fca0000000f00 */
[----:B------:R-:W-:-:S05]  /*1230*/  FADD.FTZ R17, R16, R17 ;  /* 0x0000001110117221 */ /* 0x000fca0000010000 */
[----:B------:R-:W-:-:S07]  /*1240*/  MOV R23, R17 ;  /* 0x0000001100177202 */ /* 0x000fce0000000f00 */
[----:B------:R-:W-:Y:S05]  /*1250*/  WARPSYNC.COLLECTIVE R20, `(.L_x_3753) ;  /* 0x0000000014087348 */ /* 0x000fea0003c00000 */
[----:B------:R0:W1:Y:S02]  /*1260*/  SHFL.BFLY P2, R22, R23, R24, R25 ;  /* 0x0c00001817167389 */ /* 0x0000640000040019 */
[----:B01----:R-:W-:Y:S01]  /*1270*/  ENDCOLLECTIVE ;  /* 0x000000000000791b */ /* 0x003fe20003800000 */
.L_x_3753:
[----:B------:R-:W-:Y:S01]  /*1280*/  IMAD.MOV.U32 R24, RZ, RZ, 0x10 ;  /* 0x00000010ff187424 */ /* 0x000fe200078e00ff */
[----:B------:R-:W-:-:S05]  /*1290*/  MOV R12, R22 ;  /* 0x00000016000c7202 */ /* 0x000fca0000000f00 */
[----:B------:R-:W-:-:S05]  /*12a0*/  FADD.FTZ R12, R17, R12 ;  /* 0x0000000c110c7221 */ /* 0x000fca0000010000 */
[----:B------:R-:W-:-:S07]  /*12b0*/  MOV R23, R12 ;  /* 0x0000000c00177202 */ /* 0x000fce0000000f00 */
[----:B------:R-:W-:Y:S05]  /*12c0*/  WARPSYNC.COLLECTIVE R20, `(.L_x_3754) ;  /* 0x0000000014087348 */ /* 0x000fea0003c00000 */
[----:B------:R0:W1:Y:S02]  /*12d0*/  SHFL.BFLY P2, R22, R23, R24, R25 ;  /* 0x0c00001817167389 */ /* 0x0000640000040019 */
[----:B01----:R-:W-:Y:S01]  /*12e0*/  ENDCOLLECTIVE ;  /* 0x000000000000791b */ /* 0x003fe20003800000 */
.L_x_3754:
[----:B------:R-:W-:Y:S01]  /*12f0*/  HFMA2.MMA R24, -RZ, RZ, 0, 5.9604644775390625e-08 ;  /* 0x00000001ff187435 */ /* 0x000fe200000001ff */
[----:B------:R-:W-:Y:S02]  /*1300*/  MOV R23, R8 ;  /* 0x0000000800177202 */ /* 0x000fe40000000f00 */
[----:B------:R-:W-:-:S08]  /*1310*/  MOV R15, R22 ;  /* 0x00000016000f7202 */ /* 0x000fd00000000f00 */
[----:B------:R-:W-:Y:S05]  /*1320*/  WARPSYNC.COLLECTIVE R20, `(.L_x_3755) ;  /* 0x0000000014087348 */ /* 0x000fea0003c00000 */
[----:B------:R0:W1:Y:S02]  /*1330*/  SHFL.BFLY P2, R22, R23, R24, R25 ;  /* 0x0c00001817167389 */ /* 0x0000640000040019 */
[----:B01----:R-:W-:Y:S01]  /*1340*/  ENDCOLLECTIVE ;  /* 0x000000000000791b */ /* 0x003fe20003800000 */
.L_x_3755:
[----:B------:R-:W-:Y:S01]  /*1350*/  HFMA2.MMA R24, -RZ, RZ, 0, 1.1920928955078125e-07 ;  /* 0x00000002ff187435 */ /* 0x000fe200000001ff */
[----:B------:R-:W-:-:S05]  /*1360*/  MOV R17, R22 ;  /* 0x0000001600117202 */ /* 0x000fca0000000f00 */
[----:B------:R-:W-:-:S05]  /*1370*/  FADD.FTZ R18, R8, R17 ;  /* 0x0000001108127221 */ /* 0x000fca0000010000 */
[----:B------:R-:W-:-:S07]  /*1380*/  MOV R23, R18 ;  /* 0x0000001200177202 */ /* 0x000fce0000000f00 */
[----:B------:R-:W-:Y:S05]  /*1390*/  WARPSYNC.COLLECTIVE R20, `(.L_x_3756) ;  /* 0x0000000014087348 */ /* 0x000fea0003c00000 */
[----:B------:R0:W1:Y:S02]  /*13a0*/  SHFL.BFLY P2, R22, R23, R24, R25 ;  /* 0x0c00001817167389 */ /* 0x0000640000040019 */
[----:B01----:R-:W-:Y:S01]  /*13b0*/  ENDCOLLECTIVE ;  /* 0x000000000000791b */ /* 0x003fe20003800000 */
.L_x_3756:
[----:B------:R-:W-:Y:S01]  /*13c0*/  HFMA2.MMA R24, -RZ, RZ, 0, 2.384185791015625e-07 ;  /* 0x00000004ff187435 */ /* 0x000fe200000001ff */
[----:B------:R-:W-:-:S05]  /*13d0*/  MOV R13, R22 ;  /* 0x00000016000d7202 */ /* 0x000fca0000000f00 */
[----:B------:R-:W-:-:S04]  /*13e0*/  FADD.FTZ R19, R18, R13 ;  /* 0x0000000d12137221 */ /* 0x000fc80000010000 */
[----:B------:R-:W-:-:S07]  /*13f0*/  IMAD.MOV.U32 R23, RZ, RZ, R19 ;  /* 0x000000ffff177224 */ /* 0x000fce00078e0013 */
[----:B------:R-:W-:Y:S05]  /*1400*/  WARPSYNC.COLLECTIVE R20, `(.L_x_3757) ;  /* 0x0000000014087348 */ /* 0x000fea0003c00000 */
[----:B------:R0:W1:Y:S02]  /*1410*/  SHFL.BFLY P2, R22, R23, R24, R25 ;  /* 0x0c00001817167389 */ /* 0x0000640000040019 */
[----:B01----:R-:W-:Y:S01]  /*1420*/  ENDCOLLECTIVE ;  /* 0x000000000000791b */ /* 0x003fe20003800000 */
.L_x_3757:
[----:B------:R-:W-:Y:S01]  /*1430*/  HFMA2.MMA R24, -RZ, RZ, 0, 4.76837158203125e-07 ;  /* 0x00000008ff187435 */ /* 0x000fe200000001ff */
[----:B------:R-:W-:-:S05]  /*1440*/  MOV R8, R22 ;  /* 0x0000001600087202 */ /* 0x000fca0000000f00 */
[----:B------:R-:W-:-:S05]  /*1450*/  FADD.FTZ R8, R19, R8 ;  /* 0x0000000813087221 */ /* 0x000fca0000010000 */
[----:B------:R-:W-:-:S07]  /*1460*/  MOV R23, R8 ;  /* 0x0000000800177202 */ /* 0x000fce0000000f00 */
[----:B------:R-:W-:Y:S05]  /*1470*/  WARPSYNC.COLLECTIVE R20, `(.L_x_3758) ;  /* 0x0000000014087348 */ /* 0x000fea0003c00000 */
[----:B------:R0:W1:Y:S02]  /*1480*/  SHFL.BFLY P2, R22, R23, R24, R25 ;  /* 0x0c00001817167389 */ /* 0x0000640000040019 */
[----:B01----:R-:W-:Y:S01]  /*1490*/  ENDCOLLECTIVE ;  /* 0x000000000000791b */ /* 0x003fe20003800000 */
.L_x_3758:
[----:B------:R-:W-:Y:S01]  /*14a0*/  HFMA2.MMA R24, -RZ, RZ, 0, 9.5367431640625e-07 ;  /* 0x00000010ff187435 */ /* 0x000fe200000001ff */
[----:B------:R-:W-:-:S05]  /*14b0*/  MOV R21, R22 ;  /* 0x0000001600157202 */ /* 0x000fca0000000f00 */
[----:B------:R-:W-:-:S05]  /*14c0*/  FADD.FTZ R21, R8, R21 ;  /* 0x0000001508157221 */ /* 0x000fca0000010000 */
[----:B------:R-:W-:-:S07]  /*14d0*/  MOV R23, R21 ;  /* 0x0000001500177202 */ /* 0x000fce0000000f00 */
[----:B------:R-:W-:Y:S05]  /*14e0*/  WARPSYNC.COLLECTIVE R20, `(.L_x_3759) ;  /* 0x0000000014087348 */ /* 0x000fea0003c00000 */
[----:B------:R0:W1:Y:S02]  /*14f0*/  SHFL.BFLY P2, R22, R23, R24, R25 ;  /* 0x0c00001817167389 */ /* 0x0000640000040019 */
[----:B01----:R-:W-:Y:S01]  /*1500*/  ENDCOLLECTIVE ;  /* 0x000000000000791b */ /* 0x003fe20003800000 */
.L_x_3759:
[----:B------:R-:W-:Y:S01]  /*1510*/  MOV R14, R22 ;  /* 0x00000016000e7202 */ /* 0x000fe20000000f00 */
[----:B------:R-:W-:Y:S06]  /*1520*/  BRA `(.L_x_3760) ;  /* 0xfffffff400d47947 */ /* 0x000fec000383ffff */
.L_x_3761:
        /* <DEDUP_REMOVED lines=13> */
.L_x_6580:


//--------------------- .text._ZN10layer_norm13ln_bwd_kernelINS_13Kernel_traitsIf6__halfS2_S2_fjLj256ELj1ELj4ELj1ELj16ENS_18Kernel_traits_baseILj256EfS2_S2_S2_fjLj128EEEEELb1ELb1ELb1ELb0EEEvNS_9BwdParamsE --------------------------
	.section	.text._ZN10layer_norm13ln_bwd_kernelINS_13Kernel_traitsIf6__halfS2_S2_fjLj256ELj1ELj4ELj1ELj16ENS_18Kernel_traits_baseILj256EfS2_S2_S2_fjLj128EEEEELb1ELb1ELb1ELb0EEEvNS_9BwdParamsE,"ax",@progbits
	.align	128
        .global         _ZN10layer_norm13ln_bwd_kernelINS_13Kernel_traitsIf6__halfS2_S2_fjLj256ELj1ELj4ELj1ELj16ENS_18Kernel_traits_baseILj256EfS2_S2_S2_fjLj128EEEEELb1ELb1ELb1ELb0EEEvNS_9BwdParamsE
        .type           _ZN10layer_norm13ln_bwd_kernelINS_13Kernel_traitsIf6__halfS2_S2_fjLj256ELj1ELj4ELj1ELj16ENS_18Kernel_traits_baseILj256EfS2_S2_S2_fjLj128EEEEELb1ELb1ELb1ELb0EEEvNS_9BwdParamsE,@function
        .size           _ZN10layer_norm13ln_bwd_kernelINS_13Kernel_traitsIf6__halfS2_S2_fjLj256ELj1ELj4ELj1ELj16ENS_18Kernel_traits_baseILj256EfS2_S2_S2_fjLj128EEEEELb1ELb1ELb1ELb0EEEvNS_9BwdParamsE,(.L_x_6581 - _ZN10layer_norm13ln_bwd_kernelINS_13Kernel_traitsIf6__halfS2_S2_fjLj256ELj1ELj4ELj1ELj16ENS_18Kernel_traits_baseILj256EfS2_S2_S2_fjLj128EEEEELb1ELb1ELb1ELb0EEEvNS_9BwdParamsE)
        .other          _ZN10layer_norm13ln_bwd_kernelINS_13Kernel_traitsIf6__halfS2_S2_fjLj256ELj1ELj4ELj1ELj16ENS_18Kernel_traits_baseILj256EfS2_S2_S2_fjLj128EEEEELb1ELb1ELb1ELb0EEEvNS_9BwdParamsE,@"STO_CUDA_ENTRY STV_DEFAULT"
_ZN10layer_norm13ln_bwd_kernelINS_13Kernel_traitsIf6__halfS2_S2_fjLj256ELj1ELj4ELj1ELj16ENS_18Kernel_traits_baseILj256EfS2_S2_S2_fjLj128EEEEELb1ELb1ELb1ELb0EEEvNS_9BwdParamsE:
.text._ZN10layer_norm13ln_bwd_kernelINS_13Kernel_traitsIf6__halfS2_S2_fjLj256ELj1ELj4ELj1ELj16ENS_18Kernel_traits_baseILj256EfS2_S2_S2_fjLj128EEEEELb1ELb1ELb1ELb0EEEvNS_9BwdParamsE:
        /* <DEDUP_REMOVED lines=45> */
.L_x_3812:
[----:B------:R-:W1:Y:S08]  /*02d0*/  LDC.64 R94, c[0x0][0x288] ;  /* 0x0000a200ff5e7b82 */ /* 0x000e700000000a00 */
[----:B------:R-:W2:Y:S08]  /*02e0*/  LDC.64 R90, c[0x0][0x280] ;  /* 0x0000a000ff5a7b82 */ /* 0x000eb00000000a00 */
        /* <DEDUP_REMOVED lines=44> */
.L_x_3765:
[----:B-----5:R-:W-:Y:S02]  /*05b0*/  ISETP.GE.AND P3, PT, R90, 0x1, PT ;  /* 0x000000015a00780c */ /* 0x020fe40003f66270 */
[----:B------:R-:W-:-:S11]  /*05c0*/  MOV R91, RZ ;  /* 0x000000ff005b7202 */ /* 0x000fd60000000f00 */
[----:B------:R-:W-:-:S05]  /*05d0*/  @P3 IADD3 R92, R90, -0x1, RZ ;  /* 0xffffffff5a5c3810 */ /* 0x000fca0007ffe0ff */
[----:B------:R-:W-:-:S05]  /*05e0*/  @P3 IMAD R92, R92, R65, RZ ;  /* 0x000000415c5c3224 */ /* 0x000fca00078e02ff */
[----:B------:R-:W-:-:S04]  /*05f0*/  @P3 SHF.R.S32.HI R93, RZ, 0x1f, R92 ;  /* 0x0000001fff5d3819 */ /* 0x000fc8000001145c */
[----:B------:R-:W-:Y:S02]  /*0600*/  @P3 LEA.HI R95, R93, R92, RZ, 0x3 ;  /* 0x0000005c5d5f3211 */ /* 0x000fe400078f18ff */
[----:B------:R-:W-:Y:S02]  /*0610*/  CS2R R92, SRZ ;  /* 0x00000000005c7805 */ /* 0x000fe4000001ff00 */
[----:B------:R-:W-:Y:S01]  /*0620*/  @P3 LEA.HI.SX32 R91, R95, R0, 0x1d ;  /* 0x000000005f5b3211 */ /* 0x000fe200078feaff */
        /* <DEDUP_REMOVED lines=22> */
[----:B------:R-:W-:Y:S02]  /*0790*/  HADD2.F32 R80, -RZ, R70.H0_H0 ;  /* 0x20000046ff507230 */ /* 0x000fe40000004100 */
[----:B------:R-:W-:Y:S02]  /*07a0*/  HADD2.F32 R68, -RZ, R68.H1_H1 ;  /* 0x30000044ff447230 */ /* 0x000fe40000004100 */
[--C-:B------:R-:W-:Y:S02]  /*07b0*/  HADD2.F32 R76, -RZ, R69.reuse.H0_H0 ;  /* 0x20000045ff4c7230 */ /* 0x100fe40000004100 */
[----:B------:R-:W-:Y:S02]  /*07c0*/  HADD2.F32 R78, -RZ, R69.H1_H1 ;  /* 0x30000045ff4e7230 */ /* 0x000fe40000004100 */
[----:B------:R-:W-:-:S02]  /*07d0*/  HADD2.F32 R70, -RZ, R70.H1_H1 ;  /* 0x30000046ff467230 */ /* 0x000fc40000004100 */
[--C-:B------:R-:W-:Y:S02]  /*07e0*/  HADD2.F32 R82, -RZ, R71.reuse.H0_H0 ;  /* 0x20000047ff527230 */ /* 0x100fe40000004100 */
[----:B------:R-:W-:Y:S02]  /*07f0*/  HADD2.F32 R84, -RZ, R71.H1_H1 ;  /* 0x30000047ff547230 */ /* 0x000fe40000004100 */
[C---:B0-----:R-:W-:Y:S01]  /*0800*/  FADD.FTZ R61, -R3.reuse, R62 ;  /* 0x0000003e033d7221 */ /* 0x041fe20000010100 */
[C---:B------:R-:W-:Y:S01]  /*0810*/  FADD.FTZ R67, -R3.reuse, R68 ;  /* 0x0000004403437221 */ /* 0x040fe20000010100 */
[C---:B------:R-:W-:Y:S01]  /*0820*/  FADD.FTZ R69, -R3.reuse, R76 ;  /* 0x0000004c03457221 */ /* 0x040fe20000010100 */
[C---:B------:R-:W-:Y:S01]  /*0830*/  FADD.FTZ R71, -R3.reuse, R78 ;  /* 0x0000004e03477221 */ /* 0x040fe20000010100 */
[C---:B------:R-:W-:Y:S01]  /*0840*/  FADD.FTZ R79, -R3.reuse, R80 ;  /* 0x00000050034f7221 */ /* 0x040fe20000010100 */
[C---:B------:R-:W-:Y:S01]  /*0850*/  FADD.FTZ R91, -R3.reuse, R70 ;  /* 0x00000046035b7221 */ /* 0x040fe20000010100 */
[C---:B------:R-:W-:Y:S01]  /*0860*/  FADD.FTZ R93, -R3.reuse, R82 ;  /* 0x00000052035d7221 */ /* 0x040fe20000010100 */
[----:B------:R-:W-:Y:S01]  /*0870*/  FADD.FTZ R97, -R3, R84 ;  /* 0x0000005403617221 */ /* 0x000fe20000010100 */
[--C-:B------:R-:W-:Y:S01]  /*0880*/  HADD2.F32 R63, -RZ, R72.reuse.H0_H0 ;  /* 0x20000048ff3f7230 */ /* 0x100fe20000004100 */
[C-C-:B---3--:R-:W-:Y:S01]  /*0890*/  SHF.R.U64 R3, R88.reuse, 0x8, R89.reuse ;  /* 0x0000000858037819 */ /* 0x148fe20000001259 */
[----:B------:R-:W-:Y:S01]  /*08a0*/  HADD2.F32 R60, -RZ, R72.H1_H1 ;  /* 0x30000048ff3c7230 */ /* 0x000fe20000004100 */
[--C-:B------:R-:W-:Y:S01]  /*08b0*/  SHF.R.U64 R87, R88, 0x10, R89.reuse ;  /* 0x0000001058577819 */ /* 0x100fe20000001259 */
[----:B------:R-:W-:Y:S01]  /*08c0*/  FMUL.FTZ R68, R64, R67 ;  /* 0x0000004340447220 */ /* 0x000fe20000410000 */
[----:B------:R-:W-:Y:S01]  /*08d0*/  SHF.R.U64 R86, R88, 0x18, R89 ;  /* 0x0000001858567819 */ /* 0x000fe20000001259 */
[----:B------:R-:W-:Y:S01]  /*08e0*/  FMUL.FTZ R76, R44, R63 ;  /* 0x0000003f2c4c7220 */ /* 0x000fe20000410000 */
[----:B------:R-:W-:-:S02]  /*08f0*/  PRMT R81, R88, 0x7610, R81 ;  /* 0x0000761058517816 */ /* 0x000fc40000000051 */
[----:B------:R-:W-:Y:S01]  /*0900*/  PRMT R88, R3, 0x7610, R88 ;  /* 0x0000761003587816 */ /* 0x000fe20000000058 */
[----:B------:R-:W-:Y:S01]  /*0910*/  FMUL.FTZ R3, R64, R61 ;  /* 0x0000003d40037220 */ /* 0x000fe20000410000 */
[--C-:B------:R-:W-:Y:S02]  /*0920*/  HADD2.F32 R77, -RZ, R73.reuse.H0_H0 ;  /* 0x20000049ff4d7230 */ /* 0x100fe40000004100 */
[-C--:B------:R-:W-:Y:S01]  /*0930*/  FFMA.FTZ R9, R68, R60.reuse, R9 ;  /* 0x0000003c44097223 */ /* 0x080fe20000010009 */
[----:B------:R-:W-:Y:S02]  /*0940*/  HADD2.F32 R62, -RZ, R73.H1_H1 ;  /* 0x30000049ff3e7230 */ /* 0x000fe40000004100 */
[----:B------:R-:W-:Y:S01]  /*0950*/  FADD.FTZ R29, R29, R60 ;  /* 0x0000003c1d1d7221 */ /* 0x000fe20000010000 */
[----:B------:R-:W-:Y:S01]  /*0960*/  FMUL.FTZ R73, R45, R60 ;  /* 0x0000003c2d497220 */ /* 0x000fe20000410000 */
[----:B------:R-:W-:Y:S01]  /*0970*/  FADD.FTZ R60, RZ, R76 ;  /* 0x0000004cff3c7221 */ /* 0x000fe20000010000 */
[C---:B------:R-:W-:Y:S01]  /*0980*/  FFMA.FTZ R61, R3.reuse, R76, RZ ;  /* 0x0000004c033d7223 */ /* 0x040fe200000100ff */
[----:B------:R-:W-:Y:S01]  /*0990*/  FFMA.FTZ R8, R3, R63, R8 ;  /* 0x0000003f03087223 */ /* 0x000fe20000010008 */
[----:B------:R-:W-:Y:S01]  /*09a0*/  FADD.FTZ R28, R28, R63 ;  /* 0x0000003f1c1c7221 */ /* 0x000fe20000010000 */
[----:B------:R-:W-:Y:S01]  /*09b0*/  FMUL.FTZ R70, R64, R71 ;  /* 0x0000004740467220 */ /* 0x000fe20000410000 */
[----:B------:R-:W-:Y:S01]  /*09c0*/  FADD.FTZ R63, R60, R73 ;  /* 0x000000493c3f7221 */ /* 0x000fe20000010000 */
[----:B------:R-:W-:Y:S01]  /*09d0*/  FMUL.FTZ R67, R64, R69 ;  /* 0x0000004540437220 */ /* 0x000fe20000410000 */
[----:B------:R-:W-:Y:S01]  /*09e0*/  FMUL.FTZ R78, R46, R77 ;  /* 0x0000004d2e4e7220 */ /* 0x000fe20000410000 */
[----:B------:R-:W-:Y:S01]  /*09f0*/  FFMA.FTZ R60, R68, R73, R61 ;  /* 0x00000049443c7223 */ /* 0x000fe2000001003d */
[----:B------:R-:W-:-:S02]  /*0a00*/  HADD2.F32 R95, -RZ, R75.H0_H0 ;  /* 0x2000004bff5f7230 */ /* 0x000fc40000004100 */
[-C--:B------:R-:W-:Y:S01]  /*0a10*/  FFMA.FTZ R11, R70, R62.reuse, R11 ;  /* 0x0000003e460b7223 */ /* 0x080fe2000001000b */
[----:B------:R-:W-:Y:S02]  /*0a20*/  HADD2.F32 R84, -RZ, R75.H1_H1 ;  /* 0x3000004bff547230 */ /* 0x000fe40000004100 */
[----:B------:R-:W-:Y:S01]  /*0a30*/  FADD.FTZ R31, R31, R62 ;  /* 0x0000003e1f1f7221 */ /* 0x000fe20000010000 */
[--C-:B------:R-:W-:Y:S02]  /*0a40*/  HADD2.F32 R83, -RZ, R74.reuse.H0_H0 ;  /* 0x2000004aff537230 */ /* 0x100fe40000004100 */
[----:B------:R-:W-:Y:S01]  /*0a50*/  FMUL.FTZ R75, R47, R62 ;  /* 0x0000003e2f4b7220 */ /* 0x000fe20000410000 */
[----:B------:R-:W-:Y:S01]  /*0a60*/  FADD.FTZ R62, R63, R78 ;  /* 0x0000004e3f3e7221 */ /* 0x000fe20000010000 */
[C---:B------:R-:W-:Y:S01]  /*0a70*/  FFMA.FTZ R61, R67.reuse, R78, R60 ;  /* 0x0000004e433d7223 */ /* 0x040fe2000001003c */
[----:B------:R-:W-:Y:S02]  /*0a80*/  HADD2.F32 R82, -RZ, R74.H1_H1 ;  /* 0x3000004aff527230 */ /* 0x000fe40000004100 */
        /* <DEDUP_REMOVED lines=17> */
[--C-:B------:R-:W-:Y:S01]  /*0ba0*/  SHF.R.U32.HI R98, RZ, 0x10, R89.reuse ;  /* 0x00000010ff627819 */ /* 0x100fe20000011659 */
[----:B------:R-:W-:Y:S01]  /*0bb0*/  FMUL.FTZ R79, R43, R84 ;  /* 0x000000542b4f7220 */ /* 0x000fe20000410000 */
[----:B------:R-:W-:Y:S01]  /*0bc0*/  SHF.R.U32.HI R94, RZ, 0x18, R89 ;  /* 0x00000018ff5e7819 */ /* 0x000fe20000011659 */
[----:B------:R-:W-:Y:S01]  /*0bd0*/  FADD.FTZ R92, R63, R82 ;  /* 0x000000523f5c7221 */ /* 0x000fe20000010000 */
[----:B------:R-:W-:Y:S01]  /*0be0*/  FFMA.FTZ R93, R71, R82, R60 ;  /* 0x00000052475d7223 */ /* 0x000fe2000001003c */
[----:B------:R-:W-:Y:S01]  /*0bf0*/  FFMA.FTZ R12, R69, R83, R12 ;  /* 0x00000053450c7223 */ /* 0x000fe2000001000c */
[----:B------:R-:W-:Y:S01]  /*0c00*/  FADD.FTZ R24, R24, R83 ;  /* 0x0000005318187221 */ /* 0x000fe20000010000 */
[----:B------:R-:W-:Y:S01]  /*0c10*/  FFMA.FTZ R15, R74, R84, R15 ;  /* 0x000000544a0f7223 */ /* 0x000fe2000001000f */
[----:B------:R-:W-:Y:S01]  /*0c20*/  FADD.FTZ R27, R27, R84 ;  /* 0x000000541b1b7221 */ /* 0x000fe20000010000 */
[----:B------:R-:W-:Y:S01]  /*0c30*/  SHF.R.U32.HI R85, RZ, 0x8, R89 ;  /* 0x00000008ff557819 */ /* 0x000fe20000011659 */
[----:B------:R-:W-:Y:S01]  /*0c40*/  FFMA.FTZ R14, R71, R95, R14 ;  /* 0x0000005f470e7223 */ /* 0x000fe2000001000e */
[----:B------:R-:W-:Y:S01]  /*0c50*/  FADD.FTZ R26, R26, R95 ;  /* 0x0000005f1a1a7221 */ /* 0x000fe20000010000 */
[----:B------:R-:W-:Y:S01]  /*0c60*/  PRMT R84, R98, 0x7610, R84 ;  /* 0x0000761062547816 */ /* 0x000fe20000000054 */
[----:B------:R-:W-:Y:S01]  /*0c70*/  FADD.FTZ R92, R92, R79 ;  /* 0x0000004f5c5c7221 */ /* 0x000fe20000010000 */
[----:B------:R-:W-:Y:S01]  /*0c80*/  PRMT R83, R94, 0x7610, R83 ;  /* 0x000076105e537816 */ /* 0x000fe20000000053 */
[----:B------:R-:W-:-:S07]  /*0c90*/  FFMA.FTZ R93, R74, R79, R93 ;  /* 0x0000004f4a5d7223 */ /* 0x000fce000001005d */
.L_x_3766:
[----:B------:R-:W-:Y:S05]  /*0ca0*/  BSYNC B1 ;  /* 0x0000000000017941 */ /* 0x000fea0003800000 */
.L_x_3764:
        /* <DEDUP_REMOVED lines=20> */
.L_x_3826:
[----:B------:R-:W-:Y:S05]  /*0df0*/  @!P1 BRA.U `(.L_x_3768) ;  /* 0x0000001100449947 */ /* 0x000fea0003800000 */
[----:B------:R-:W-:Y:S01]  /*0e00*/  @P3 IADD3 R90, R90, -0x1, RZ ;  /* 0xffffffff5a5a3810 */ /* 0x000fe20007ffe0ff */
[----:B--2---:R-:W-:Y:S01]  /*0e10*/  FADD.FTZ R62, R93, R60 ;  /* 0x0000003c5d3e7221 */ /* 0x004fe20000010000 */
[----:B------:R-:W-:Y:S01]  /*0e20*/  HFMA2.MMA R60, -RZ, RZ, 0, 0 ;  /* 0x00000000ff3c7435 */ /* 0x000fe200000001ff */
[----:B-1----:R-:W-:Y:S01]  /*0e30*/  FADD.FTZ R61, R92, R61 ;  /* 0x0000003d5c3d7221 */ /* 0x002fe20000010000 */
        /* <DEDUP_REMOVED lines=13> */
.L_x_3771:
[----:B------:R-:W-:Y:S05]  /*0f10*/  BSYNC B2 ;  /* 0x0000000000027941 */ /* 0x000fea0003800000 */
.L_x_3770:
        /* <DEDUP_REMOVED lines=9> */
.L_x_3773:
        /* <DEDUP_REMOVED lines=10> */
.L_x_3774:
[----:B------:R-:W-:Y:S05]  /*1050*/  BSYNC B2 ;  /* 0x0000000000027941 */ /* 0x000fea0003800000 */
.L_x_3772:
[----:B------:R-:W-:Y:S01]  /*1060*/  ISETP.NE.U32.AND P0, PT, RZ, UR10, PT ;  /* 0x0000000aff007c0c */ /* 0x000fe2000bf05070 */
[----:B------:R-:W-:Y:S03]  /*1070*/  BSSY B2, `(.L_x_3775) ;  /* 0x000000f000027945 */ /* 0x000fe60003800000 */
[----:B------:R-:W-:-:S13]  /*1080*/  ISETP.NE.AND.EX P0, PT, RZ, UR11, PT, P0 ;  /* 0x0000000bff007c0c */ /* 0x000fda000bf05300 */
[----:B------:R-:W-:Y:S01]  /*1090*/  @P0 F2FP.F16.F32.PACK_AB R90, RZ, R63 ;  /* 0x0000003fff5a023e */ /* 0x000fe200000000ff */
[----:B------:R-:W-:Y:S06]  /*10a0*/  @!P3 BRA `(.L_x_3776) ;  /* 0x00000000002cb947 */ /* 0x000fec0003800000 */
[----:B------:R-:W-:Y:S01]  /*10b0*/  LOP3.LUT P5, RZ, R81, 0xff, RZ, 0xc0, !PT ;  /* 0x000000ff51ff7812 */ /* 0x000fe200078ac0ff */
[----:B------:R-:W-:-:S04]  /*10c0*/  FMUL.FTZ R63, R63, UR13 ;  /* 0x0000000d3f3f7c20 */ /* 0x000fc80008410000 */
[----:B0-----:R-:W-:Y:S01]  /*10d0*/  FMUL.FTZ R93, R63, UR12 ;  /* 0x0000000c3f5d7c20 */ /* 0x001fe20008410000 */
[----:B------:R-:W-:-:S03]  /*10e0*/  HFMA2.MMA R63, -RZ, RZ, 0, 0 ;  /* 0x00000000ff3f7435 */ /* 0x000fc600000001ff */
[----:B------:R-:W-:-:S04]  /*10f0*/  FMUL.FTZ R92, R32, R93 ;  /* 0x0000005d205c7220 */ /* 0x000fc80000410000 */
[----:B-----5:R-:W-:Y:S01]  /*1100*/  @P5 HADD2.F32 R91, -RZ, R48.H0_H0 ;  /* 0x20000030ff5b5230 */ /* 0x020fe20000004100 */
[----:B------:R-:W-:-:S04]  /*1110*/  FSEL R92, R92, RZ, P5 ;  /* 0x000000ff5c5c7208 */ /* 0x000fc80002800000 */
[----:B------:R-:W-:Y:S01]  /*1120*/  @P5 FMUL.FTZ R63, R93, R91 ;  /* 0x0000005b5d3f5220 */ /* 0x000fe20000410000 */
[----:B------:R-:W-:-:S03]  /*1130*/  F2FP.F16.F32.PACK_AB R92, RZ, R92 ;  /* 0x0000005cff5c723e */ /* 0x000fc600000000ff */
[----:B------:R-:W-:Y:S01]  /*1140*/  FADD.FTZ R20, R20, R63 ;  /* 0x0000003f14147221 */ /* 0x000fe20000010000 */
[----:B------:R-:W-:-:S07]  /*1150*/  PRMT R52, R92, 0x7610, R52 ;  /* 0x000076105c347816 */ /* 0x000fce0000000034 */
.L_x_3776:
[----:B------:R-:W-:Y:S05]  /*1160*/  BSYNC B2 ;  /* 0x0000000000027941 */ /* 0x000fea0003800000 */
.L_x_3775:
[----:B------:R-:W-:Y:S01]  /*1170*/  BSSY B2, `(.L_x_3777) ;  /* 0x000000e000027945 */ /* 0x000fe20003800000 */
[----:B------:R-:W-:-:S03]  /*1180*/  @P0 PRMT R56, R90, 0x7610, R56 ;  /* 0x000076105a380816 */ /* 0x000fc60000000038 */
[----:B------:R-:W-:Y:S05]  /*1190*/  @P2 BRA `(.L_x_3778) ;  /* 0x0000000000102947 */ /* 0x000fea0003800000 */
[----:B------:R-:W-:Y:S01]  /*11a0*/  MOV R63, RZ ;  /* 0x000000ff003f7202 */ /* 0x000fe20000000f00 */
[----:B------:R-:W-:Y:S06]  /*11b0*/  @!P4 BRA `(.L_x_3779) ;  /* 0x000000000024c947 */ /* 0x000fec0003800000 */
[----:B-----5:R-:W-:Y:S01]  /*11c0*/  HADD2.F32 R63, -RZ, R4.H1_H1 ;  /* 0x30000004ff3f7230 */ /* 0x020fe20000004100 */
[----:B------:R-:W-:Y:S06]  /*11d0*/  BRA `(.L_x_3779) ;  /* 0x00000000001c7947 */ /* 0x000fec0003800000 */
.L_x_3778:
[----:B------:R-:W-:-:S04]  /*11e0*/  ISETP.NE.AND P5, PT, R96, RZ, PT ;  /* 0x000000ff6000720c */ /* 0x000fc80003fa5270 */
[----:B------:R-:W-:-:S05]  /*11f0*/  FSEL R63, R61, RZ, !P5 ;  /* 0x000000ff3d3f7208 */ /* 0x000fca0006800000 */
[----:B------:R-:W-:-:S04]  /*1200*/  FFMA.FTZ R90, R68, R62, R63 ;  /* 0x0000003e445a7223 */ /* 0x000fc8000001003f */
[----:B------:R-:W-:Y:S01]  /*1210*/  FADD.FTZ R63, R73, -R90 ;  /* 0x8000005a493f7221 */ /* 0x000fe20000010000 */
[----:B-----5:R-:W-:-:S03]  /*1220*/  @P4 HADD2.F32 R90, -RZ, R4.H1_H1 ;  /* 0x30000004ff5a4230 */ /* 0x020fc60000004100 */
[----:B------:R-:W-:-:S04]  /*1230*/  FMUL.FTZ R63, R64, R63 ;  /* 0x0000003f403f7220 */ /* 0x000fc80000410000 */
[----:B------:R-:W-:-:S07]  /*1240*/  @P4 FADD.FTZ R63, R63, R90 ;  /* 0x0000005a3f3f4221 */ /* 0x000fce0000010000 */
.L_x_3779:
[----:B------:R-:W-:Y:S05]  /*1250*/  BSYNC B2 ;  /* 0x0000000000027941 */ /* 0x000fea0003800000 */
.L_x_3777:
[----:B------:R-:W-:Y:S01]  /*1260*/  BSSY B2, `(.L_x_3780) ;  /* 0x000000e000027945 */ /* 0x000fe20003800000 */
[----:B------:R-:W-:-:S03]  /*1270*/  @P0 F2FP.F16.F32.PACK_AB R90, RZ, R63 ;  /* 0x0000003fff5a023e */ /* 0x000fc600000000ff */
[----:B------:R-:W-:Y:S05]  /*1280*/  @!P3 BRA `(.L_x_3781) ;  /* 0x00000000002cb947 */ /* 0x000fea0003800000 */
[----:B------:R-:W-:Y:S01]  /*1290*/  LOP3.LUT P5, RZ, R88, 0xff, RZ, 0xc0, !PT ;  /* 0x000000ff58ff7812 */ /* 0x000fe200078ac0ff */
[----:B------:R-:W-:Y:S01]  /*12a0*/  FMUL.FTZ R63, R63, UR13 ;  /* 0x0000000d3f3f7c20 */ /* 0x000fe20008410000 */
[----:B0-----:R-:W-:-:S03]  /*12b0*/  HFMA2.MMA R92, -RZ, RZ, 0, 0 ;  /* 0x00000000ff5c7435 */ /* 0x001fc600000001ff */
[----:B------:R-:W-:-:S04]  /*12c0*/  FMUL.FTZ R94, R63, UR12 ;  /* 0x0000000c3f5e7c20 */ /* 0x000fc80008410000 */
[----:B------:R-:W-:-:S04]  /*12d0*/  FMUL.FTZ R91, R33, R94 ;  /* 0x0000005e215b7220 */ /* 0x000fc80000410000 */
[----:B-----5:R-:W-:Y:S01]  /*12e0*/  @P5 HADD2.F32 R63, -RZ, R48.H1_H1 ;  /* 0x30000030ff3f5230 */ /* 0x020fe20000004100 */
[----:B------:R-:W-:-:S04]  /*12f0*/  FSEL R91, R91, RZ, P5 ;  /* 0x000000ff5b5b7208 */ /* 0x000fc80002800000 */
[----:B------:R-:W-:Y:S01]  /*1300*/  @P5 FMUL.FTZ R92, R94, R63 ;  /* 0x0000003f5e5c5220 */ /* 0x000fe20000410000 */
[----:B------:R-:W-:-:S03]  /*1310*/  F2FP.F16.F32.PACK_AB R91, RZ, R91 ;  /* 0x0000005bff5b723e */ /* 0x000fc600000000ff */
[----:B------:R-:W-:Y:S01]  /*1320*/  FADD.FTZ R21, R21, R92 ;  /* 0x0000005c15157221 */ /* 0x000fe20000010000 */
[----:B------:R-:W-:-:S07]  /*1330*/  PRMT R52, R52, 0x5410, R91 ;  /* 0x0000541034347816 */ /* 0x000fce000000005b */
.L_x_3781:
[----:B------:R-:W-:Y:S05]  /*1340*/  BSYNC B2 ;  /* 0x0000000000027941 */ /* 0x000fea0003800000 */
.L_x_3780:
[----:B------:R-:W-:Y:S01]  /*1350*/  BSSY B2, `(.L_x_3782) ;  /* 0x000000e000027945 */ /* 0x000fe20003800000 */
[----:B------:R-:W-:-:S03]  /*1360*/  @P0 PRMT R56, R56, 0x5410, R90 ;  /* 0x0000541038380816 */ /* 0x000fc6000000005a */
[----:B------:R-:W-:Y:S05]  /*1370*/  @P2 BRA `(.L_x_3783) ;  /* 0x0000000000102947 */ /* 0x000fea0003800000 */
[----:B------:R-:W-:Y:S01]  /*1380*/  MOV R63, RZ ;  /* 0x000000ff003f7202 */ /* 0x000fe20000000f00 */
[----:B------:R-:W-:Y:S06]  /*1390*/  @!P4 BRA `(.L_x_3784) ;  /* 0x000000000024c947 */ /* 0x000fec0003800000 */
[----:B-----5:R-:W-:Y:S01]  /*13a0*/  HADD2.F32 R63, -RZ, R5.H0_H0 ;  /* 0x20000005ff3f7230 */ /* 0x020fe20000004100 */
[----:B------:R-:W-:Y:S06]  /*13b0*/  BRA `(.L_x_3784) ;  /* 0x00000000001c7947 */ /* 0x000fec0003800000 */
.L_x_3783:
[----:B------:R-:W-:-:S04]  /*13c0*/  ISETP.NE.AND P5, PT, R96, RZ, PT ;  /* 0x000000ff6000720c */ /* 0x000fc80003fa5270 */
[----:B------:R-:W-:-:S05]  /*13d0*/  FSEL R90, R61, RZ, !P5 ;  /* 0x000000ff3d5a7208 */ /* 0x000fca0006800000 */
[----:B------:R-:W-:Y:S01]  /*13e0*/  FFMA.FTZ R63, R67, R62, R90 ;  /* 0x0000003e433f7223 */ /* 0x000fe2000001005a */
[----:B-----5:R-:W-:-:S03]  /*13f0*/  @P4 HADD2.F32 R90, -RZ, R5.H0_H0 ;  /* 0x20000005ff5a4230 */ /* 0x020fc60000004100 */
[----:B------:R-:W-:-:S04]  /*1400*/  FADD.FTZ R63, R78, -R63 ;  /* 0x8000003f4e3f7221 */ /* 0x000fc80000010000 */
[----:B------:R-:W-:-:S04]  /*1410*/  FMUL.FTZ R63, R64, R63 ;  /* 0x0000003f403f7220 */ /* 0x000fc80000410000 */
[----:B------:R-:W-:-:S07]  /*1420*/  @P4 FADD.FTZ R63, R63, R90 ;  /* 0x0000005a3f3f4221 */ /* 0x000fce0000010000 */
.L_x_3784:
[----:B------:R-:W-:Y:S05]  /*1430*/  BSYNC B2 ;  /* 0x0000000000027941 */ /* 0x000fea0003800000 */
.L_x_3782:
[----:B------:R-:W-:Y:S01]  /*1440*/  BSSY B2, `(.L_x_3785) ;  /* 0x000000e000027945 */ /* 0x000fe20003800000 */
[----:B------:R-:W-:-:S03]  /*1450*/  @P0 F2FP.F16.F32.PACK_AB R90, RZ, R63 ;  /* 0x0000003fff5a023e */ /* 0x000fc600000000ff */
[----:B------:R-:W-:Y:S05]  /*1460*/  @!P3 BRA `(.L_x_3786) ;  /* 0x00000000002cb947 */ /* 0x000fea0003800000 */
        /* <DEDUP_REMOVED lines=11> */
.L_x_3786:
[----:B------:R-:W-:Y:S05]  /*1520*/  BSYNC B2 ;  /* 0x0000000000027941 */ /* 0x000fea0003800000 */
.L_x_3785:
[----:B------:R-:W-:Y:S01]  /*1530*/  BSSY B2, `(.L_x_3787) ;  /* 0x000000e000027945 */ /* 0x000fe20003800000 */
[----:B------:R-:W-:-:S03]  /*1540*/  @P0 PRMT R57, R90, 0x7610, R57 ;  /* 0x000076105a390816 */ /* 0x000fc60000000039 */
[----:B------:R-:W-:Y:S05]  /*1550*/  @P2 BRA `(.L_x_3788) ;  /* 0x0000000000102947 */ /* 0x000fea0003800000 */
[----:B------:R-:W-:Y:S01]  /*1560*/  MOV R63, RZ ;  /* 0x000000ff003f7202 */ /* 0x000fe20000000f00 */
[----:B------:R-:W-:Y:S06]  /*1570*/  @!P4 BRA `(.L_x_3789) ;  /* 0x000000000024c947 */ /* 0x000fec0003800000 */
[----:B-----5:R-:W-:Y:S01]  /*1580*/  HADD2.F32 R63, -RZ, R5.H1_H1 ;  /* 0x30000005ff3f7230 */ /* 0x020fe20000004100 */
[----:B------:R-:W-:Y:S06]  /*1590*/  BRA `(.L_x_3789) ;  /* 0x00000000001c7947 */ /* 0x000fec0003800000 */
.L_x_3788:
[----:B------:R-:W-:-:S04]  /*15a0*/  ISETP.NE.AND P5, PT, R96, RZ, PT ;  /* 0x000000ff6000720c */ /* 0x000fc80003fa5270 */
[----:B------:R-:W-:-:S05]  /*15b0*/  FSEL R63, R61, RZ, !P5 ;  /* 0x000000ff3d3f7208 */ /* 0x000fca0006800000 */
[----:B------:R-:W-:-:S04]  /*15c0*/  FFMA.FTZ R90, R70, R62, R63 ;  /* 0x0000003e465a7223 */ /* 0x000fc8000001003f */
[----:B------:R-:W-:Y:S01]  /*15d0*/  FADD.FTZ R63, R75, -R90 ;  /* 0x8000005a4b3f7221 */ /* 0x000fe20000010000 */
[----:B-----5:R-:W-:-:S03]  /*15e0*/  @P4 HADD2.F32 R90, -RZ, R5.H1_H1 ;  /* 0x30000005ff5a4230 */ /* 0x020fc60000004100 */
[----:B------:R-:W-:-:S04]  /*15f0*/  FMUL.FTZ R63, R64, R63 ;  /* 0x0000003f403f7220 */ /* 0x000fc80000410000 */
[----:B------:R-:W-:-:S07]  /*1600*/  @P4 FADD.FTZ R63, R63, R90 ;  /* 0x0000005a3f3f4221 */ /* 0x000fce0000010000 */
.L_x_3789:
[----:B------:R-:W-:Y:S05]  /*1610*/  BSYNC B2 ;  /* 0x0000000000027941 */ /* 0x000fea0003800000 */
.L_x_3787:
        /* <DEDUP_REMOVED lines=14> */
.L_x_3791:
[----:B------:R-:W-:Y:S05]  /*1700*/  BSYNC B2 ;  /* 0x0000000000027941 */ /* 0x000fea0003800000 */
.L_x_3790:
[----:B------:R-:W-:Y:S01]  /*1710*/  BSSY B2, `(.L_x_3792) ;  /* 0x000000e000027945 */ /* 0x000fe20003800000 */
[----:B------:R-:W-:-:S03]  /*1720*/  @P0 PRMT R57, R57, 0x5410, R90 ;  /* 0x0000541039390816 */ /* 0x000fc6000000005a */
[----:B------:R-:W-:Y:S05]  /*1730*/  @P2 BRA `(.L_x_3793) ;  /* 0x0000000000102947 */ /* 0x000fea0003800000 */
[----:B------:R-:W-:Y:S01]  /*1740*/  MOV R63, RZ ;  /* 0x000000ff003f7202 */ /* 0x000fe20000000f00 */
[----:B------:R-:W-:Y:S06]  /*1750*/  @!P4 BRA `(.L_x_3794) ;  /* 0x000000000024c947 */ /* 0x000fec0003800000 */
[----:B-----5:R-:W-:Y:S01]  /*1760*/  HADD2.F32 R63, -RZ, R6.H0_H0 ;  /* 0x20000006ff3f7230 */ /* 0x020fe20000004100 */
[----:B------:R-:W-:Y:S06]  /*1770*/  BRA `(.L_x_3794) ;  /* 0x00000000001c7947 */ /* 0x000fec0003800000 */
.L_x_3793:
[----:B------:R-:W-:-:S04]  /*1780*/  ISETP.NE.AND P5, PT, R96, RZ, PT ;  /* 0x000000ff6000720c */ /* 0x000fc80003fa5270 */
[----:B------:R-:W-:-:S05]  /*1790*/  FSEL R90, R61, RZ, !P5 ;  /* 0x000000ff3d5a7208 */ /* 0x000fca0006800000 */
[----:B------:R-:W-:Y:S01]  /*17a0*/  FFMA.FTZ R63, R69, R62, R90 ;  /* 0x0000003e453f7223 */ /* 0x000fe2000001005a */
[----:B-----5:R-:W-:-:S03]  /*17b0*/  @P4 HADD2.F32 R90, -RZ, R6.H0_H0 ;  /* 0x20000006ff5a4230 */ /* 0x020fc60000004100 */
[----:B------:R-:W-:-:S04]  /*17c0*/  FADD.FTZ R63, R80, -R63 ;  /* 0x8000003f503f7221 */ /* 0x000fc80000010000 */
[----:B------:R-:W-:-:S04]  /*17d0*/  FMUL.FTZ R63, R64, R63 ;  /* 0x0000003f403f7220 */ /* 0x000fc80000410000 */
[----:B------:R-:W-:-:S07]  /*17e0*/  @P4 FADD.FTZ R63, R63, R90 ;  /* 0x0000005a3f3f4221 */ /* 0x000fce0000010000 */
.L_x_3794:
[----:B------:R-:W-:Y:S05]  /*17f0*/  BSYNC B2 ;  /* 0x0000000000027941 */ /* 0x000fea0003800000 */
.L_x_3792:
        /* <DEDUP_REMOVED lines=14> */
.L_x_3796:
[----:B------:R-:W-:Y:S05]  /*18e0*/  BSYNC B2 ;  /* 0x0000000000027941 */ /* 0x000fea0003800000 */
.L_x_3795:
[----:B------:R-:W-:Y:S01]  /*18f0*/  BSSY B2, `(.L_x_3797) ;  /* 0x000000e000027945 */ /* 0x000fe20003800000 */
[----:B------:R-:W-:-:S03]  /*1900*/  @P0 PRMT R58, R90, 0x7610, R58 ;  /* 0x000076105a3a0816 */ /* 0x000fc6000000003a */
[----:B------:R-:W-:Y:S05]  /*1910*/  @P2 BRA `(.L_x_3798) ;  /* 0x0000000000102947 */ /* 0x000fea0003800000 */
[----:B------:R-:W-:Y:S01]  /*1920*/  MOV R63, RZ ;  /* 0x000000ff003f7202 */ /* 0x000fe20000000f00 */
[----:B------:R-:W-:Y:S06]  /*1930*/  @!P4 BRA `(.L_x_3799) ;  /* 0x000000000024c947 */ /* 0x000fec0003800000 */
[----:B-----5:R-:W-:Y:S01]  /*1940*/  HADD2.F32 R63, -RZ, R6.H1_H1 ;  /* 0x30000006ff3f7230 */ /* 0x020fe20000004100 */
[----:B------:R-:W-:Y:S06]  /*1950*/  BRA `(.L_x_3799) ;  /* 0x00000000001c7947 */ /* 0x000fec0003800000 */
.L_x_3798:
[----:B------:R-:W-:-:S04]  /*1960*/  ISETP.NE.AND P5, PT, R96, RZ, PT ;  /* 0x000000ff6000720c */ /* 0x000fc80003fa5270 */
[----:B------:R-:W-:-:S05]  /*1970*/  FSEL R63, R61, RZ, !P5 ;  /* 0x000000ff3d3f7208 */ /* 0x000fca0006800000 */
[----:B------:R-:W-:-:S04]  /*1980*/  FFMA.FTZ R90, R72, R62, R63 ;  /* 0x0000003e485a7223 */ /* 0x000fc8000001003f */
[----:B------:R-:W-:Y:S01]  /*1990*/  FADD.FTZ R63, R77, -R90 ;  /* 0x8000005a4d3f7221 */ /* 0x000fe20000010000 */
[----:B-----5:R-:W-:-:S03]  /*19a0*/  @P4 HADD2.F32 R90, -RZ, R6.H1_H1 ;  /* 0x30000006ff5a4230 */ /* 0x020fc60000004100 */
[----:B------:R-:W-:-:S04]  /*19b0*/  FMUL.FTZ R63, R64, R63 ;  /* 0x0000003f403f7220 */ /* 0x000fc80000410000 */
[----:B------:R-:W-:-:S07]  /*19c0*/  @P4 FADD.FTZ R63, R63, R90 ;  /* 0x0000005a3f3f4221 */ /* 0x000fce0000010000 */
.L_x_3799:
[----:B------:R-:W-:Y:S05]  /*19d0*/  BSYNC B2 ;  /* 0x0000000000027941 */ /* 0x000fea0003800000 */
.L_x_3797:
        /* <DEDUP_REMOVED lines=14> */
.L_x_3801:
[----:B------:R-:W-:Y:S05]  /*1ac0*/  BSYNC B2 ;  /* 0x0000000000027941 */ /* 0x000fea0003800000 */
.L_x_3800:
[----:B------:R-:W-:Y:S01]  /*1ad0*/  BSSY B2, `(.L_x_3802) ;  /* 0x000000e000027945 */ /* 0x000fe20003800000 */
[----:B------:R-:W-:-:S03]  /*1ae0*/  @P0 PRMT R58, R58, 0x5410, R90 ;  /* 0x000054103a3a0816 */ /* 0x000fc6000000005a */
[----:B------:R-:W-:Y:S05]  /*1af0*/  @P2 BRA `(.L_x_3803) ;  /* 0x0000000000102947 */ /* 0x000fea0003800000 */
[----:B------:R-:W-:Y:S01]  /*1b00*/  MOV R63, RZ ;  /* 0x000000ff003f7202 */ /* 0x000fe20000000f00 */
[----:B------:R-:W-:Y:S06]  /*1b10*/  @!P4 BRA `(.L_x_3804) ;  /* 0x000000000024c947 */ /* 0x000fec0003800000 */
[----:B-----5:R-:W-:Y:S01]  /*1b20*/  HADD2.F32 R63, -RZ, R7.H0_H0 ;  /* 0x20000007ff3f7230 */ /* 0x020fe20000004100 */
[----:B------:R-:W-:Y:S06]  /*1b30*/  BRA `(.L_x_3804) ;  /* 0x00000000001c7947 */ /* 0x000fec0003800000 */
.L_x_3803:
[----:B------:R-:W-:-:S04]  /*1b40*/  ISETP.NE.AND P5, PT, R96, RZ, PT ;  /* 0x000000ff6000720c */ /* 0x000fc80003fa5270 */
[----:B------:R-:W-:-:S05]  /*1b50*/  FSEL R90, R61, RZ, !P5 ;  /* 0x000000ff3d5a7208 */ /* 0x000fca0006800000 */
[----:B------:R-:W-:Y:S01]  /*1b60*/  FFMA.FTZ R63, R71, R62, R90 ;  /* 0x0000003e473f7223 */ /* 0x000fe2000001005a */
[----:B-----5:R-:W-:-:S03]  /*1b70*/  @P4 HADD2.F32 R90, -RZ, R7.H0_H0 ;  /* 0x20000007ff5a4230 */ /* 0x020fc60000004100 */
[----:B------:R-:W-:-:S04]  /*1b80*/  FADD.FTZ R63, R82, -R63 ;  /* 0x8000003f523f7221 */ /* 0x000fc80000010000 */
[----:B------:R-:W-:-:S04]  /*1b90*/  FMUL.FTZ R63, R64, R63 ;  /* 0x0000003f403f7220 */ /* 0x000fc80000410000 */
[----:B------:R-:W-:-:S07]  /*1ba0*/  @P4 FADD.FTZ R63, R63, R90 ;  /* 0x0000005a3f3f4221 */ /* 0x000fce0000010000 */
.L_x_3804:
[----:B------:R-:W-:Y:S05]  /*1bb0*/  BSYNC B2 ;  /* 0x0000000000027941 */ /* 0x000fea0003800000 */
.L_x_3802:
        /* <DEDUP_REMOVED lines=14> */
.L_x_3806:
[----:B------:R-:W-:Y:S05]  /*1ca0*/  BSYNC B2 ;  /* 0x0000000000027941 */ /* 0x000fea0003800000 */
.L_x_3805:
[----:B------:R-:W-:Y:S01]  /*1cb0*/  BSSY B2, `(.L_x_3807) ;  /* 0x000000e000027945 */ /* 0x000fe20003800000 */
[----:B------:R-:W-:-:S03]  /*1cc0*/  @P0 PRMT R59, R90, 0x7610, R59 ;  /* 0x000076105a3b0816 */ /* 0x000fc6000000003b */
[----:B------:R-:W-:Y:S05]  /*1cd0*/  @P2 BRA `(.L_x_3808) ;  /* 0x0000000000102947 */ /* 0x000fea0003800000 */
[----:B------:R-:W-:Y:S01]  /*1ce0*/  MOV R61, RZ ;  /* 0x000000ff003d7202 */ /* 0x000fe20000000f00 */
[----:B------:R-:W-:Y:S06]  /*1cf0*/  @!P4 BRA `(.L_x_3809) ;  /* 0x000000000024c947 */ /* 0x000fec0003800000 */
[----:B-----5:R-:W-:Y:S01]  /*1d00*/  HADD2.F32 R61, -RZ, R7.H1_H1 ;  /* 0x30000007ff3d7230 */ /* 0x020fe20000004100 */
[----:B------:R-:W-:Y:S06]  /*1d10*/  BRA `(.L_x_3809) ;  /* 0x00000000001c7947 */ /* 0x000fec0003800000 */
.L_x_3808:
[----:B------:R-:W-:-:S04]  /*1d20*/  ISETP.NE.AND P2, PT, R96, RZ, PT ;  /* 0x000000ff6000720c */ /* 0x000fc80003f45270 */
[----:B------:R-:W-:-:S05]  /*1d30*/  FSEL R61, R61, RZ, !P2 ;  /* 0x000000ff3d3d7208 */ /* 0x000fca0005000000 */
[----:B------:R-:W-:-:S04]  /*1d40*/  FFMA.FTZ R62, R74, R62, R61 ;  /* 0x0000003e4a3e7223 */ /* 0x000fc8000001003d */
[----:B------:R-:W-:Y:S01]  /*1d50*/  FADD.FTZ R61, R79, -R62 ;  /* 0x8000003e4f3d7221 */ /* 0x000fe20000010000 */
[----:B-----5:R-:W-:-:S03]  /*1d60*/  @P4 HADD2.F32 R62, -RZ, R7.H1_H1 ;  /* 0x30000007ff3e4230 */ /* 0x020fc60000004100 */
[----:B------:R-:W-:-:S04]  /*1d70*/  FMUL.FTZ R61, R64, R61 ;  /* 0x0000003d403d7220 */ /* 0x000fc80000410000 */
[----:B------:R-:W-:-:S07]  /*1d80*/  @P4 FADD.FTZ R61, R61, R62 ;  /* 0x0000003e3d3d4221 */ /* 0x000fce0000010000 */
.L_x_3809:
[----:B------:R-:W-:Y:S05]  /*1d90*/  BSYNC B2 ;  /* 0x0000000000027941 */ /* 0x000fea0003800000 */
.L_x_3807:
[----:B------:R-:W1:Y:S01]  /*1da0*/  @P0 LDC.64 R90, c[0x0][0x308] ;  /* 0x0000c200ff5a0b82 */ /* 0x000e620000000a00 */
[----:B------:R-:W-:Y:S01]  /*1db0*/  @P0 F2FP.F16.F32.PACK_AB R64, RZ, R61 ;  /* 0x0000003dff40023e */ /* 0x000fe200000000ff */
[----:B------:R-:W-:Y:S03]  /*1dc0*/  BSSY B2, `(.L_x_3810) ;  /* 0x0000011000027945 */ /* 0x000fe60003800000 */
[----:B------:R-:W-:-:S03]  /*1dd0*/  @P0 PRMT R59, R59, 0x5410, R64 ;  /* 0x000054103b3b0816 */ /* 0x000fc60000000040 */
[----:B------:R-:W2:Y:S01]  /*1de0*/  @P3 LDC.64 R62, c[0x0][0x2f8] ;  /* 0x0000be00ff3e3b82 */ /* 0x000ea20000000a00 */
[----:B-1----:R-:W-:-:S04]  /*1df0*/  @P0 IMAD.WIDE.U32 R90, R66, 0x10, R90 ;  /* 0x00000010425a0825 */ /* 0x002fc800078e005a */
[----:B--2---:R-:W-:Y:S01]  /*1e00*/  @P3 IMAD.WIDE.U32 R62, R60, 0x10, R62 ;  /* 0x000000103c3e3825 */ /* 0x004fe200078e003e */
[----:B------:R-:W-:Y:S06]  /*1e10*/  @!P3 BRA `(.L_x_3811) ;  /* 0x00000000002cb947 */ /* 0x000fec0003800000 */
[----:B------:R-:W-:Y:S01]  /*1e20*/  LOP3.LUT P2, RZ, R83, 0xff, RZ, 0xc0, !PT ;  /* 0x000000ff53ff7812 */ /* 0x000fe2000784c0ff */
[----:B------:R-:W-:Y:S01]  /*1e30*/  FMUL.FTZ R61, R61, UR13 ;  /* 0x0000000d3d3d7c20 */ /* 0x000fe20008410000 */
[----:B------:R-:W-:-:S03]  /*1e40*/  HFMA2.MMA R60, -RZ, RZ, 0, 0 ;  /* 0x00000000ff3c7435 */ /* 0x000fc600000001ff */
        /* <DEDUP_REMOVED lines=8> */
.L_x_3811:
[----:B------:R-:W-:Y:S05]  /*1ed0*/  BSYNC B2 ;  /* 0x0000000000027941 */ /* 0x000fea0003800000 */
.L_x_3810:
[----:B------:R1:W-:Y:S04]  /*1ee0*/  @P0 STG.E.128 desc[UR4][R90.64], R56 ;  /* 0x000000385a000986 */ /* 0x0003e8000c101d04 */
[----:B------:R1:W-:Y:S02]  /*1ef0*/  @P3 STG.E.128 desc[UR4][R62.64], R52 ;  /* 0x000000343e003986 */ /* 0x0003e4000c101d04 */
.L_x_3769:
[----:B------:R-:W-:Y:S05]  /*1f00*/  BSYNC B1 ;  /* 0x0000000000017941 */ /* 0x000fea0003800000 */
.L_x_3768:
[----:B-12---:R-:W1:Y:S02]  /*1f10*/  LDC.64 R60, c[0x0][0x210] ;  /* 0x00008400ff3c7b82 */ /* 0x006e640000000a00 */
[----:B-1----:R-:W-:-:S04]  /*1f20*/  LEA R2, R60, R2, 0x2 ;  /* 0x000000023c027211 */ /* 0x002fc800078e10ff */
[----:B------:R-:W-:-:S13]  /*1f30*/  ISETP.GE.AND P0, PT, R2, R61, PT ;  /* 0x0000003d0200720c */ /* 0x000fda0003f06270 */
[----:B------:R-:W-:Y:S05]  /*1f40*/  @!P0 BRA `(.L_x_3812) ;  /* 0xffffffe000e08947 */ /* 0x000fea000383ffff */
.L_x_3763:
[----:B------:R-:W-:Y:S05]  /*1f50*/  BSYNC B0 ;  /* 0x0000000000007941 */ /* 0x000fea0003800000 */
.L_x_3762:
[----:B------:R-:W1:Y:S01]  /*1f60*/  S2R R3, SR_CgaCtaId ;  /* 0x0000000000037919 */ /* 0x000e620000008800 */
[----:B------:R-:W-:Y:S01]  /*1f70*/  MOV R0, 0x400 ;  /* 0x0000040000007802 */ /* 0x000fe20000000f00 */
[----:B------:R-:W-:Y:S05]  /*1f80*/  WARPSYNC.ALL ;  /* 0x0000000000007948 */ /* 0x000fea0003800000 */
[----:B-----5:R-:W2:Y:S01]  /*1f90*/  S2R R43, SR_TID.X ;  /* 0x00000000002b7919 */ /* 0x020ea20000002100 */
[----:B------:R-:W-:Y:S01]  /*1fa0*/  ULDC.64 UR14, c[0x0][0x2d8] ;  /* 0x0000b600000e7ab9 */ /* 0x000fe20000000a00 */
[----:B------:R-:W-:Y:S01]  /*1fb0*/  ULDC.64 UR16, c[0x0][0x2d0] ;  /* 0x0000b40000107ab9 */ /* 0x000fe20000000a00 */
[----:B------:R-:W-:Y:S01]  /*1fc0*/  ULDC.64 UR18, c[0x0][0x2f0] ;  /* 0x0000bc0000127ab9 */ /* 0x000fe20000000a00 */
[----:B------:R-:W3:Y:S01]  /*1fd0*/  S2R R34, SR_CTAID.X ;  /* 0x0000000000227919 */ /* 0x000ee20000002500 */
[----:B------:R-:W-:Y:S01]  /*1fe0*/  BSSY B0, `(.L_x_3813) ;  /* 0x000005a000007945 */ /* 0x000fe20003800000 */
[----:B-1----:R-:W-:-:S04]  /*1ff0*/  LEA R0, R3, R0, 0x18 ;  /* 0x0000000003007211 */ /* 0x002fc800078ec0ff */
[CC--:B--2---:R-:W-:Y:S02]  /*2000*/  LEA R2, R43.reuse, R0.reuse, 0x5 ;  /* 0x000000002b027211 */ /* 0x0c4fe400078e28ff */
        /* <DEDUP_REMOVED lines=21> */
[----:B------:R1:W-:Y:S01]  /*2160*/  STS.128 [R2], R8 ;  /* 0x0000000802007388 */ /* 0x0003e20000000c00 */
[----:B0-----:R-:W-:-:S03]  /*2170*/  FADD.FTZ R3, R3, R32 ;  /* 0x0000002003037221 */ /* 0x001fc60000010000 */
[----:B------:R-:W-:Y:S01]  /*2180*/  STS.128 [R2+0x10], R12 ;  /* 0x0000100c02007388 */ /* 0x000fe20000000c00 */
[----:B------:R-:W-:Y:S01]  /*2190*/  FADD.FTZ R4, R4, R7 ;  /* 0x0000000704047221 */ /* 0x000fe20000010000 */
[----:B------:R-:W-:Y:S03]  /*21a0*/  BAR.SYNC.DEFER_BLOCKING 0x0 ;  /* 0x0000000000007b1d */ /* 0x000fe60000010000 */
[----:B------:R-:W-:Y:S01]  /*21b0*/  FADD.FTZ R25, R4, R25 ;  /* 0x0000001904197221 */ /* 0x000fe20000010000 */
[----:B-1----:R-:W-:Y:S02]  /*21c0*/  FADD.FTZ R9, R3, R28 ;  /* 0x0000001c03097221 */ /* 0x002fe40000010000 */
        /* <DEDUP_REMOVED lines=59> */
.L_x_3814:
[----:B------:R-:W-:Y:S05]  /*2580*/  BSYNC B0 ;  /* 0x0000000000007941 */ /* 0x000fea0003800000 */
.L_x_3813:
        /* <DEDUP_REMOVED lines=10> */
.L_x_3767:
        /* <DEDUP_REMOVED lines=8> */
.L_x_3816:
[----:B------:R-:W-:Y:S05]  /*26b0*/  BSYNC B1 ;  /* 0x0000000000017941 */ /* 0x000fea0003800000 */
.L_x_3815:
        /* <DEDUP_REMOVED lines=8> */
.L_x_3817:
[----:B------:R-:W-:Y:S01]  /*2740*/  FADD.FTZ R61, R61, R92 ;  /* 0x0000005c3d3d7221 */ /* 0x000fe20000010000 */
[----:B------:R-:W-:-:S04]  /*2750*/  HFMA2.MMA R99, -RZ, RZ, 0, 1.1920928955078125e-07 ;  /* 0x00000002ff637435 */ /* 0x000fc800000001ff */
[----:B------:R-:W-:Y:S02]  /*2760*/  MOV R98, R61 ;  /* 0x0000003d00627202 */ /* 0x000fe40000000f00 */
[----:B------:R-:W-:-:S07]  /*2770*/  MOV R60, R97 ;  /* 0x00000061003c7202 */ /* 0x000fce0000000f00 */
[----:B------:R-:W-:Y:S05]  /*2780*/  WARPSYNC.COLLECTIVE R95, `(.L_x_3818) ;  /* 0x000000005f087348 */ /* 0x000fea0003c00000 */
[----:B------:R0:W1:Y:S02]  /*2790*/  SHFL.BFLY P0, R97, R98, R99, R100 ;  /* 0x0c00006362617389 */ /* 0x0000640000000064 */
[----:B01----:R-:W-:Y:S01]  /*27a0*/  ENDCOLLECTIVE ;  /* 0x000000000000791b */ /* 0x003fe20003800000 */
.L_x_3818:
[----:B------:R-:W-:-:S05]  /*27b0*/  FADD.FTZ R60, R60, R93 ;  /* 0x0000005d3c3c7221 */ /* 0x000fca0000010000 */
[----:B------:R-:W-:Y:S02]  /*27c0*/  MOV R98, R60 ;  /* 0x0000003c00627202 */ /* 0x000fe40000000f00 */
[----:B------:R-:W-:-:S07]  /*27d0*/  MOV R62, R97 ;  /* 0x00000061003e7202 */ /* 0x000fce0000000f00 */
[----:B------:R-:W-:Y:S05]  /*27e0*/  WARPSYNC.COLLECTIVE R95, `(.L_x_3819) ;  /* 0x000000005f087348 */ /* 0x000fea0003c00000 */
[----:B------:R0:W1:Y:S02]  /*27f0*/  SHFL.BFLY P0, R97, R98, R99, R100 ;  /* 0x0c00006362617389 */ /* 0x0000640000000064 */
[----:B01----:R-:W-:Y:S01]  /*2800*/  ENDCOLLECTIVE ;  /* 0x000000000000791b */ /* 0x003fe20003800000 */
.L_x_3819:
[----:B------:R-:W-:Y:S01]  /*2810*/  FADD.FTZ R62, R61, R62 ;  /* 0x0000003e3d3e7221 */ /* 0x000fe20000010000 */
[----:B------:R-:W-:-:S04]  /*2820*/  HFMA2.MMA R99, -RZ, RZ, 0, 2.384185791015625e-07 ;  /* 0x00000004ff637435 */ /* 0x000fc800000001ff */
[----:B------:R-:W-:Y:S02]  /*2830*/  MOV R98, R62 ;  /* 0x0000003e00627202 */ /* 0x000fe40000000f00 */
[----:B------:R-:W-:-:S07]  /*2840*/  MOV R63, R97 ;  /* 0x00000061003f7202 */ /* 0x000fce0000000f00 */
[----:B------:R-:W-:Y:S05]  /*2850*/  WARPSYNC.COLLECTIVE R95, `(.L_x_3820) ;  /* 0x000000005f087348 */ /* 0x000fea0003c00000 */
[----:B------:R0:W1:Y:S02]  /*2860*/  SHFL.BFLY P0, R97, R98, R99, R100 ;  /* 0x0c00006362617389 */ /* 0x0000640000000064 */
[----:B01----:R-:W-:Y:S01]  /*2870*/  ENDCOLLECTIVE ;  /* 0x000000000000791b */ /* 0x003fe20003800000 */
.L_x_3820:
[----:B------:R-:W-:-:S05]  /*2880*/  FADD.FTZ R63, R60, R63 ;  /* 0x0000003f3c3f7221 */ /* 0x000fca0000010000 */
[----:B------:R-:W-:Y:S02]  /*2890*/  MOV R98, R63 ;  /* 0x0000003f00627202 */ /* 0x000fe40000000f00 */
[----:B------:R-:W-:-:S07]  /*28a0*/  MOV R91, R97 ;  /* 0x00000061005b7202 */ /* 0x000fce0000000f00 */
[----:B------:R-:W-:Y:S05]  /*28b0*/  WARPSYNC.COLLECTIVE R95, `(.L_x_3821) ;  /* 0x000000005f087348 */ /* 0x000fea0003c00000 */
[----:B------:R0:W1:Y:S02]  /*28c0*/  SHFL.BFLY P0, R97, R98, R99, R100 ;  /* 0x0c00006362617389 */ /* 0x0000640000000064 */
[----:B01----:R-:W-:Y:S01]  /*28d0*/  ENDCOLLECTIVE ;  /* 0x000000000000791b */ /* 0x003fe20003800000 */
.L_x_3821:
[----:B------:R-:W-:Y:S01]  /*28e0*/  FADD.FTZ R91, R62, R91 ;  /* 0x0000005b3e5b7221 */ /* 0x000fe20000010000 */
[----:B------:R-:W-:-:S04]  /*28f0*/  HFMA2.MMA R99, -RZ, RZ, 0, 4.76837158203125e-07 ;  /* 0x00000008ff637435 */ /* 0x000fc800000001ff */
[----:B------:R-:W-:Y:S02]  /*2900*/  MOV R98, R91 ;  /* 0x0000005b00627202 */ /* 0x000fe40000000f00 */
[----:B------:R-:W-:-:S07]  /*2910*/  MOV R94, R97 ;  /* 0x00000061005e7202 */ /* 0x000fce0000000f00 */
[----:B------:R-:W-:Y:S05]  /*2920*/  WARPSYNC.COLLECTIVE R95, `(.L_x_3822) ;  /* 0x000000005f087348 */ /* 0x000fea0003c00000 */
[----:B------:R0:W1:Y:S02]  /*2930*/  SHFL.BFLY P0, R97, R98, R99, R100 ;  /* 0x0c00006362617389 */ /* 0x0000640000000064 */
[----:B01----:R-:W-:Y:S01]  /*2940*/  ENDCOLLECTIVE ;  /* 0x000000000000791b */ /* 0x003fe20003800000 */
.L_x_3822:
[----:B------:R-:W-:-:S05]  /*2950*/  FADD.FTZ R94, R63, R94 ;  /* 0x0000005e3f5e7221 */ /* 0x000fca0000010000 */
[----:B------:R-:W-:Y:S02]  /*2960*/  MOV R98, R94 ;  /* 0x0000005e00627202 */ /* 0x000fe40000000f00 */
[----:B------:R-:W-:-:S07]  /*2970*/  MOV R92, R97 ;  /* 0x00000061005c7202 */ /* 0x000fce0000000f00 */
[----:B------:R-:W-:Y:S05]  /*2980*/  WARPSYNC.COLLECTIVE R95, `(.L_x_3823) ;  /* 0x000000005f087348 */ /* 0x000fea0003c00000 */
[----:B------:R0:W1:Y:S02]  /*2990*/  SHFL.BFLY P0, R97, R98, R99, R100 ;  /* 0x0c00006362617389 */ /* 0x0000640000000064 */
[----:B01----:R-:W-:Y:S01]  /*29a0*/  ENDCOLLECTIVE ;  /* 0x000000000000791b */ /* 0x003fe20003800000 */
.L_x_3823:
[----:B------:R-:W-:Y:S01]  /*29b0*/  FADD.FTZ R92, R91, R92 ;  /* 0x0000005c5b5c7221 */ /* 0x000fe20000010000 */
[----:B------:R-:W-:-:S04]  /*29c0*/  HFMA2.MMA R99, -RZ, RZ, 0, 9.5367431640625e-07 ;  /* 0x00000010ff637435 */ /* 0x000fc800000001ff */
[----:B------:R-:W-:Y:S02]  /*29d0*/  MOV R98, R92 ;  /* 0x0000005c00627202 */ /* 0x000fe40000000f00 */
[----:B------:R-:W-:-:S07]  /*29e0*/  MOV R93, R97 ;  /* 0x00000061005d7202 */ /* 0x000fce0000000f00 */
[----:B------:R-:W-:Y:S05]  /*29f0*/  WARPSYNC.COLLECTIVE R95, `(.L_x_3824) ;  /* 0x000000005f087348 */ /* 0x000fea0003c00000 */
[----:B------:R0:W1:Y:S02]  /*2a00*/  SHFL.BFLY P0, R97, R98, R99, R100 ;  /* 0x0c00006362617389 */ /* 0x0000640000000064 */
[----:B01----:R-:W-:Y:S01]  /*2a10*/  ENDCOLLECTIVE ;  /* 0x000000000000791b */ /* 0x003fe20003800000 */
.L_x_3824:
[----:B------:R-:W-:-:S05]  /*2a20*/  FADD.FTZ R93, R94, R93 ;  /* 0x0000005d5e5d7221 */ /* 0x000fca0000010000 */
[----:B------:R-:W-:Y:S02]  /*2a30*/  MOV R98, R93 ;  /* 0x0000005d00627202 */ /* 0x000fe40000000f00 */
[----:B------:R-:W-:-:S07]  /*2a40*/  MOV R61, R97 ;  /* 0x00000061003d7202 */ /* 0x000fce0000000f00 */
[----:B------:R-:W-:Y:S05]  /*2a50*/  WARPSYNC.COLLECTIVE R95, `(.L_x_3825) ;  /* 0x000000005f087348 */ /* 0x000fea0003c00000 */
[----:B------:R0:W1:Y:S02]  /*2a60*/  SHFL.BFLY P0, R97, R98, R99, R100 ;  /* 0x0c00006362617389 */ /* 0x0000640000000064 */
[----:B01----:R-:W-:Y:S01]  /*2a70*/  ENDCOLLECTIVE ;  /* 0x000000000000791b */ /* 0x003fe20003800000 */
.L_x_3825:
[----:B------:R-:W-:Y:S01]  /*2a80*/  MOV R60, R97 ;  /* 0x00000061003c7202 */ /* 0x000fe20000000f00 */
[----:B------:R-:W-:Y:S06]  /*2a90*/  BRA `(.L_x_3826) ;  /* 0xffffffe000d47947 */ /* 0x000fec000383ffff */
.L_x_3827:
        /* <DEDUP_REMOVED lines=14> */
.L_x_6581:


//--------------------- .text._ZN10layer_norm22ln_bwd_finalize_kernelINS_22Kernel_traits_finalizeILj256Ef6__halfS2_S2_fjLb1ELj1024ELj4ENS_18Kernel_traits_baseILj256EfS2_S2_S2_fjLj1024EEEEELb1ELb1EEEvNS_9BwdParamsE --------------------------
	.section	.text._ZN10layer_norm22ln_bwd_finalize_kernelINS_22Kernel_traits_finalizeILj256Ef6__halfS2_S2_fjLb1ELj1024ELj4ENS_18Kernel_traits_baseILj256EfS2_S2_S2_fjLj1024EEEEELb1ELb1EEEvNS_9BwdParamsE,"ax",@progbits
	.align	128
        .global         _ZN10layer_norm22ln_bwd_finalize_kernelINS_22Kernel_traits_finalizeILj256Ef6__halfS2_S2_fjLb1ELj1024ELj4ENS_18Kernel_traits_baseILj256EfS2_S2_S2_fjLj1024EEEEELb1ELb1EEEvNS_9BwdParamsE
        .type           _ZN10layer_norm22ln_bwd_finalize_kernelINS_22Kernel_traits_finalizeILj256Ef6__halfS2_S2_fjLb1ELj1024ELj4ENS_18Kernel_traits_baseILj256EfS2_S2_S2_fjLj1024EEEEELb1ELb1EEEvNS_9BwdParamsE,@function
        .size           _ZN10layer_norm22ln_bwd_finalize_kernelINS_22Kernel_traits_finalizeILj256Ef6__halfS2_S2_fjLb1ELj1024ELj4ENS_18Kernel_traits_baseILj256EfS2_S2_S2_fjLj1024EEEEELb1ELb1EEEvNS_9BwdParamsE,(.L_x_6582 - _ZN10layer_norm22ln_bwd_finalize_kernelINS_22Kernel_traits_finalizeILj256Ef6__halfS2_S2_fjLb1ELj1024ELj4ENS_18Kernel_traits_baseILj256EfS2_S2_S2_fjLj1024EEEEELb1ELb1EEEvNS_9BwdParamsE)
        .other          _ZN10layer_norm22ln_bwd_finalize_kernelINS_22Kernel_traits_finalizeILj256Ef6__halfS2_S2_fjLb1ELj1024ELj4ENS_18Kernel_traits_baseILj256EfS2_S2_S2_fjLj1024EEEEELb1ELb1EEEvNS_9BwdParamsE,@"STO_CUDA_ENTRY STV_DEFAULT"
_ZN10layer_norm22ln_bwd_finalize_kernelINS_22Kernel_traits_finalizeILj256Ef6__halfS2_S2_fjLb1ELj1024ELj4ENS_18Kernel_traits_baseILj256EfS2_S2_S2_fjLj1024EEEEELb1ELb1EEEvNS_9BwdParamsE:
.text._ZN10layer_norm22ln_bwd_finalize_kernelINS_22Kernel_traits_finalizeILj256Ef6__halfS2_S2_fjLb1ELj1024ELj4ENS_18Kernel_traits_baseILj256EfS2_S2_S2_fjLj1024EEEEELb1ELb1EEEvNS_9BwdParamsE:
        /* <DEDUP_REMOVED lines=25> */
.L_x_3839:
        /* <DEDUP_REMOVED lines=33> */
.L_x_3832:
        /* <DEDUP_REMOVED lines=49> */
.L_x_3831:
[----:B------:R-:W-:Y:S05]  /*06b0*/  BSYNC B1 ;  /* 0x0000000000017941 */ /* 0x000fea0003800000 */
.L_x_3830:
        /* <DEDUP_REMOVED lines=32> */
.L_x_3834:
[----:B------:R-:W-:Y:S05]  /*08c0*/  BSYNC B1 ;  /* 0x0000000000017941 */ /* 0x000fea0003800000 */
.L_x_3833:
        /* <DEDUP_REMOVED lines=16> */
.L_x_3829:
[----:B------:R-:W-:Y:S05]  /*09d0*/  BSYNC B0 ;  /* 0x0000000000007941 */ /* 0x000fea0003800000 */
.L_x_3828:
        /* <DEDUP_REMOVED lines=40> */
.L_x_3855:
        /* <DEDUP_REMOVED lines=8> */
.L_x_3835:
        /* <DEDUP_REMOVED lines=18> */
.L_x_3838:
[----:B------:R-:W-:Y:S05]  /*0e00*/  BSYNC B0 ;  /* 0x0000000000007941 */ /* 0x000fea0003800000 */
.L_x_3837:
[C---:B------:R-:W-:Y:S01]  /*0e10*/  ISETP.GT.U32.AND P1, PT, R4.reuse, -0x101, PT ;  /* 0xfffffeff0400780c */ /* 0x040fe20003f24070 */
[----:B------:R-:W-:Y:S01]  /*0e20*/  VIADD R4, R4, 0x100 ;  /* 0x0000010004047836 */ /* 0x000fe20000000000 */
[----:B------:R-:W-:-:S11]  /*0e30*/  IADD3 R5, R5, 0x80, RZ ;  /* 0x0000008005057810 */ /* 0x000fd60007ffe0ff */
[----:B------:R-:W-:Y:S05]  /*0e40*/  @P1 BRA `(.L_x_3839) ;  /* 0xfffffff000d01947 */ /* 0x000fea000383ffff */
[----:B------:R-:W-:Y:S05]  /*0e50*/  EXIT ;  /* 0x000000000000794d */ /* 0x000fea0003800000 */
.L_x_3836:
[----:B------:R-:W-:Y:S01]  /*0e60*/  HFMA2.MMA R22, -RZ, RZ, 0, 5.9604644775390625e-08 ;  /* 0x00000001ff167435 */ /* 0x000fe200000001ff */
[----:B---3--:R-:W-:Y:S02]  /*0e70*/  MOV R23, R8 ;  /* 0x0000000800177202 */ /* 0x008fe40000000f00 */
[----:B------:R-:W-:Y:S02]  /*0e80*/  MOV R25, 0x1f ;  /* 0x0000001f00197802 */ /* 0x000fe40000000f00 */
[----:B------:R-:W-:-:S07]  /*0e90*/  MOV R20, 0xffffffff ;  /* 0xffffffff00147802 */ /* 0x000fce0000000f00 */
[----:B012---:R-:W-:Y:S05]  /*0ea0*/  WARPSYNC.COLLECTIVE R20, `(.L_x_3840) ;  /* 0x0000000014087348 */ /* 0x007fea0003c00000 */
[----:B------:R3:W4:Y:S02]  /*0eb0*/  SHFL.BFLY P2, R21, R23, R22, R25 ;  /* 0x0c00001617157389 */ /* 0x0007240000040019 */
[----:B01234-:R-:W-:Y:S01]  /*0ec0*/  ENDCOLLECTIVE ;  /* 0x000000000000791b */ /* 0x01ffe20003800000 */
.L_x_3840:
[----:B------:R-:W-:Y:S01]  /*0ed0*/  HFMA2.MMA R22, -RZ, RZ, 0, 1.1920928955078125e-07 ;  /* 0x00000002ff167435 */ /* 0x000fe200000001ff */
[----:B------:R-:W-:-:S05]  /*0ee0*/  MOV R9, R21 ;  /* 0x0000001500097202 */ /* 0x000fca0000000f00 */
[----:B------:R-:W-:-:S05]  /*0ef0*/  FADD.FTZ R9, R8, R9 ;  /* 0x0000000908097221 */ /* 0x000fca0000010000 */
[----:B------:R-:W-:-:S07]  /*0f00*/  MOV R23, R9 ;  /* 0x0000000900177202 */ /* 0x000fce0000000f00 */
[----:B------:R-:W-:Y:S05]  /*0f10*/  WARPSYNC.COLLECTIVE R20, `(.L_x_3841) ;  /* 0x0000000014087348 */ /* 0x000fea0003c00000 */
[----:B------:R0:W1:Y:S02]  /*0f20*/  SHFL.BFLY P2, R21, R23, R22, R25 ;  /* 0x0c00001617157389 */ /* 0x0000640000040019 */
[----:B01----:R-:W-:Y:S01]  /*0f30*/  ENDCOLLECTIVE ;  /* 0x000000000000791b */ /* 0x003fe20003800000 */
.L_x_3841:
[----:B------:R-:W-:Y:S01]  /*0f40*/  HFMA2.MMA R22, -RZ, RZ, 0, 2.384185791015625e-07 ;  /* 0x00000004ff167435 */ /* 0x000fe200000001ff */
[----:B------:R-:W-:-:S04]  /*0f50*/  IMAD.MOV.U32 R12, RZ, RZ, R21 ;  /* 0x000000ffff0c7224 */ /* 0x000fc800078e0015 */
[----:B------:R-:W-:-:S05]  /*0f60*/  FADD.FTZ R12, R9, R12 ;  /* 0x0000000c090c7221 */ /* 0x000fca0000010000 */
[----:B------:R-:W-:-:S07]  /*0f70*/  MOV R23, R12 ;  /* 0x0000000c00177202 */ /* 0x000fce0000000f00 */
[----:B------:R-:W-:Y:S05]  /*0f80*/  WARPSYNC.COLLECTIVE R20, `(.L_x_3842) ;  /* 0x0000000014087348 */ /* 0x000fea0003c00000 */
[----:B------:R0:W1:Y:S02]  /*0f90*/  SHFL.BFLY P2, R21, R23, R22, R25 ;  /* 0x0c00001617157389 */ /* 0x0000640000040019 */
[----:B01----:R-:W-:Y:S01]  /*0fa0*/  ENDCOLLECTIVE ;  /* 0x000000000000791b */ /* 0x003fe20003800000 */
.L_x_3842:
[----:B------:R-:W-:Y:S01]  /*0fb0*/  HFMA2.MMA R22, -RZ, RZ, 0, 4.76837158203125e-07 ;  /* 0x00000008ff167435 */ /* 0x000fe200000001ff */
[----:B------:R-:W-:-:S05]  /*0fc0*/  MOV R13, R21 ;  /* 0x00000015000d7202 */ /* 0x000fca0000000f00 */
[----:B------:R-:W-:-:S05]  /*0fd0*/  FADD.FTZ R13, R12, R13 ;  /* 0x0000000d0c0d7221 */ /* 0x000fca0000010000 */
[----:B------:R-:W-:-:S07]  /*0fe0*/  MOV R23, R13 ;  /* 0x0000000d00177202 */ /* 0x000fce0000000f00 */
[----:B------:R-:W-:Y:S05]  /*0ff0*/  WARPSYNC.COLLECTIVE R20, `(.L_x_3843) ;  /* 0x0000000014087348 */ /* 0x000fea0003c00000 */
[----:B------:R0:W1:Y:S02]  /*1000*/  SHFL.BFLY P2, R21, R23, R22, R25 ;  /* 0x0c00001617157389 */ /* 0x0000640000040019 */
[----:B01----:R-:W-:Y:S01]  /*1010*/  ENDCOLLECTIVE ;  /* 0x000000000000791b */ /* 0x003fe20003800000 */
.L_x_3843:
[----:B------:R-:W-:Y:S01]  /*1020*/  HFMA2.MMA R22, -RZ, RZ, 0, 9.5367431640625e-07 ;  /* 0x00000010ff167435 */ /* 0x000fe200000001ff */
[----:B------:R-:W-:-:S05]  /*1030*/  MOV R8, R21 ;  /* 0x0000001500087202 */ /* 0x000fca0000000f00 */
[----:B------:R-:W-:-:S05]  /*1040*/  FADD.FTZ R9, R13, R8 ;  /* 0x000000080d097221 */ /* 0x000fca0000010000 */
[----:B------:R-:W-:-:S07]  /*1050*/  MOV R23, R9 ;  /* 0x0000000900177202 */ /* 0x000fce0000000f00 */
[----:B------:R-:W-:Y:S05]  /*1060*/  WARPSYNC.COLLECTIVE R20, `(.L_x_3844) ;  /* 0x0000000014087348 */ /* 0x000fea0003c00000 */
[----:B------:R0:W1:Y:S02]  /*1070*/  SHFL.BFLY P2, R21, R23, R22, R25 ;  /* 0x0c00001617157389 */ /* 0x0000640000040019 */
[----:B01----:R-:W-:Y:S01]  /*1080*/  ENDCOLLECTIVE ;  /* 0x000000000000791b */ /* 0x003fe20003800000 */
.L_x_3844:
[----:B------:R-:W-:Y:S01]  /*1090*/  HFMA2.MMA R22, -RZ, RZ, 0, 5.9604644775390625e-08 ;  /* 0x00000001ff167435 */ /* 0x000fe200000001ff */
[----:B------:R-:W-:Y:S01]  /*10a0*/  IMAD.MOV.U32 R23, RZ, RZ, R11 ;  /* 0x000000ffff177224 */ /* 0x000fe200078e000b */
[----:B------:R-:W-:-:S09]  /*10b0*/  MOV R8, R21 ;  /* 0x0000001500087202 */ /* 0x000fd20000000f00 */
[----:B------:R-:W-:Y:S05]  /*10c0*/  WARPSYNC.COLLECTIVE R20, `(.L_x_3845) ;  /* 0x0000000014087348 */ /* 0x000fea0003c00000 */
[----:B------:R0:W1:Y:S02]  /*10d0*/  SHFL.BFLY P2, R21, R23, R22, R25 ;  /* 0x0c00001617157389 */ /* 0x0000640000040019 */
[----:B01----:R-:W-:Y:S01]  /*10e0*/  ENDCOLLECTIVE ;  /* 0x000000000000791b */ /* 0x003fe20003800000 */
.L_x_3845:
[----:B------:R-:W-:Y:S01]  /*10f0*/  HFMA2.MMA R22, -RZ, RZ, 0, 1.1920928955078125e-07 ;  /* 0x00000002ff167435 */ /* 0x000fe200000001ff */
[----:B------:R-:W-:-:S05]  /*1100*/  MOV R12, R21 ;  /* 0x00000015000c7202 */ /* 0x000fca0000000f00 */
[----:B------:R-:W-:-:S05]  /*1110*/  FADD.FTZ R14, R11, R12 ;  /* 0x0000000c0b0e7221 */ /* 0x000fca0000010000 */
[----:B------:R-:W-:-:S07]  /*1120*/  MOV R23, R14 ;  /* 0x0000000e00177202 */ /* 0x000fce0000000f00 */
[----:B------:R-:W-:Y:S05]  /*1130*/  WARPSYNC.COLLECTIVE R20, `(.L_x_3846) ;  /* 0x0000000014087348 */ /* 0x000fea0003c00000 */
[----:B------:R0:W1:Y:S02]  /*1140*/  SHFL.BFLY P2, R21, R23, R22, R25 ;  /* 0x0c00001617157389 */ /* 0x0000640000040019 */
[----:B01----:R-:W-:Y:S01]  /*1150*/  ENDCOLLECTIVE ;  /* 0x000000000000791b */ /* 0x003fe20003800000 */
.L_x_3846:
[----:B------:R-:W-:Y:S01]  /*1160*/  HFMA2.MMA R22, -RZ, RZ, 0, 2.384185791015625e-07 ;  /* 0x00000004ff167435 */ /* 0x000fe200000001ff */
[----:B------:R-:W-:-:S05]  /*1170*/  MOV R13, R21 ;  /* 0x00000015000d7202 */ /* 0x000fca0000000f00 */
[----:B------:R-:W-:-:S05]  /*1180*/  FADD.FTZ R15, R14, R13 ;  /* 0x0000000d0e0f7221 */ /* 0x000fca0000010000 */
[----:B------:R-:W-:-:S07]  /*1190*/  MOV R23, R15 ;  /* 0x0000000f00177202 */ /* 0x000fce0000000f00 */
[----:B------:R-:W-:Y:S05]  /*11a0*/  WARPSYNC.COLLECTIVE R20, `(.L_x_3847) ;  /* 0x0000000014087348 */ /* 0x000fea0003c00000 */
[----:B------:R0:W1:Y:S02]  /*11b0*/  SHFL.BFLY P2, R21, R23, R22, R25 ;  /* 0x0c00001617157389 */ /* 0x0000640000040019 */
[----:B01----:R-:W-:Y:S01]  /*11c0*/  ENDCOLLECTIVE ;  /* 0x000000000000791b */ /* 0x003fe20003800000 */
.L_x_3847:
[----:B------:R-:W-:Y:S01]  /*11d0*/  IMAD.MOV.U32 R22, RZ, RZ, 0x8 ;  /* 0x00000008ff167424 */ /* 0x000fe200078e00ff */
[----:B------:R-:W-:-:S05]  /*11e0*/  MOV R16, R21 ;  /* 0x0000001500107202 */ /* 0x000fca0000000f00 */
[----:B------:R-:W-:-:S05]  /*11f0*/  FADD.FTZ R16, R15, R16 ;  /* 0x000000100f107221 */ /* 0x000fca0000010000 */
[----:B------:R-:W-:-:S07]  /*1200*/  MOV R23, R16 ;  /* 0x0000001000177202 */ /* 0x000fce0000000f00 */
[----:B------:R-:W-:Y:S05]  /*1210*/  WARPSYNC.COLLECTIVE R20, `(.L_x_3848) ;  /* 0x0000000014087348 */ /* 0x000fea0003c00000 */
[----:B------:R0:W1:Y:S02]  /*1220*/  SHFL.BFLY P2, R21, R23, R22, R25 ;  /* 0x0c00001617157389 */ /* 0x0000640000040019 */
[----:B01----:R-:W-:Y:S01]  /*1230*/  ENDCOLLECTIVE ;  /* 0x000000000000791b */ /* 0x003fe20003800000 */
.L_x_3848:
[----:B------:R-:W-:Y:S01]  /*1240*/  HFMA2.MMA R22, -RZ, RZ, 0, 9.5367431640625e-07 ;  /* 0x00000010ff167435 */ /* 0x000fe200000001ff */
[----:B------:R-:W-:-:S05]  /*1250*/  MOV R11, R21 ;  /* 0x00000015000b7202 */ /* 0x000fca0000000f00 */
[----:B------:R-:W-:-:S05]  /*1260*/  FADD.FTZ R11, R16, R11 ;  /* 0x0000000b100b7221 */ /* 0x000fca0000010000 */
[----:B------:R-:W-:-:S07]  /*1270*/  MOV R23, R11 ;  /* 0x0000000b00177202 */ /* 0x000fce0000000f00 */
[----:B------:R-:W-:Y:S05]  /*1280*/  WARPSYNC.COLLECTIVE R20, `(.L_x_3849) ;  /* 0x0000000014087348 */ /* 0x000fea0003c00000 */
[----:B------:R0:W1:Y:S02]  /*1290*/  SHFL.BFLY P2, R21, R23, R22, R25 ;  /* 0x0c00001617157389 */ /* 0x0000640000040019 */
[----:B01----:R-:W-:Y:S01]  /*12a0*/  ENDCOLLECTIVE ;  /* 0x000000000000791b */ /* 0x003fe20003800000 */
.L_x_3849:
[----:B------:R-:W-:Y:S01]  /*12b0*/  HFMA2.MMA R22, -RZ, RZ, 0, 5.9604644775390625e-08 ;  /* 0x00000001ff167435 */ /* 0x000fe200000001ff */
[----:B------:R-:W-:Y:S02]  /*12c0*/  MOV R23, R10 ;  /* 0x0000000a00177202 */ /* 0x000fe40000000f00 */
[----:B------:R-:W-:-:S08]  /*12d0*/  MOV R12, R21 ;  /* 0x00000015000c7202 */ /* 0x000fd00000000f00 */
[----:B------:R-:W-:Y:S05]  /*12e0*/  WARPSYNC.COLLECTIVE R20, `(.L_x_3850) ;  /* 0x0000000014087348 */ /* 0x000fea0003c00000 */
[----:B------:R0:W1:Y:S02]  /*12f0*/  SHFL.BFLY P2, R21, R23, R22, R25 ;  /* 0x0c00001617157389 */ /* 0x0000640000040019 */
[----:B01----:R-:W-:Y:S01]  /*1300*/  ENDCOLLECTIVE ;  /* 0x000000000000791b */ /* 0x003fe20003800000 */
.L_x_3850:
[----:B------:R-:W-:Y:S01]  /*1310*/  HFMA2.MMA R22, -RZ, RZ, 0, 1.1920928955078125e-07 ;  /* 0x00000002ff167435 */ /* 0x000fe200000001ff */
[----:B------:R-:W-:-:S05]  /*1320*/  MOV R13, R21 ;  /* 0x00000015000d7202 */ /* 0x000fca0000000f00 */
[----:B------:R-:W-:-:S05]  /*1330*/  FADD.FTZ R17, R10, R13 ;  /* 0x0000000d0a117221 */ /* 0x000fca0000010000 */
[----:B------:R-:W-:-:S07]  /*1340*/  MOV R23, R17 ;  /* 0x0000001100177202 */ /* 0x000fce0000000f00 */
[----:B------:R-:W-:Y:S05]  /*1350*/  WARPSYNC.COLLECTIVE R20, `(.L_x_3851) ;  /* 0x0000000014087348 */ /* 0x000fea0003c00000 */
[----:B------:R0:W1:Y:S02]  /*1360*/  SHFL.BFLY P2, R21, R23, R22, R25 ;  /* 0x0c00001617157389 */ /* 0x0000640000040019 */
[----:B01----:R-:W-:Y:S01]  /*1370*/  ENDCOLLECTIVE ;  /* 0x000000000000791b */ /* 0x003fe20003800000 */
.L_x_3851:
[----:B------:R-:W-:Y:S01]  /*1380*/  HFMA2.MMA R22, -RZ, RZ, 0, 2.384185791015625e-07 ;  /* 0x00000004ff167435 */ /* 0x000fe200000001ff */
[----:B------:R-:W-:-:S04]  /*1390*/  IMAD.MOV.U32 R16, RZ, RZ, R21 ;  /* 0x000000ffff107224 */ /* 0x000fc800078e0015 */
[----:B------:R-:W-:-:S05]  /*13a0*/  FADD.FTZ R18, R17, R16 ;  /* 0x0000001011127221 */ /* 0x000fca0000010000 */
[----:B------:R-:W-:-:S07]  /*13b0*/  MOV R23, R18 ;  /* 0x0000001200177202 */ /* 0x000fce0000000f00 */
[----:B------:R-:W-:Y:S05]  /*13c0*/  WARPSYNC.COLLECTIVE R20, `(.L_x_3852) ;  /* 0x0000000014087348 */ /* 0x000fea0003c00000 */
[----:B------:R0:W1:Y:S02]  /*13d0*/  SHFL.BFLY P2, R21, R23, R22, R25 ;  /* 0x0c00001617157389 */ /* 0x0000640000040019 */
[----:B01----:R-:W-:Y:S01]  /*13e0*/  ENDCOLLECTIVE ;  /* 0x000000000000791b */ /* 0x003fe20003800000 */
.L_x_3852:
[----:B------:R-:W-:Y:S01]  /*13f0*/  HFMA2.MMA R22, -RZ, RZ, 0, 4.76837158203125e-07 ;  /* 0x00000008ff167435 */ /* 0x000fe200000001ff */
[----:B------:R-:W-:-:S05]  /*1400*/  MOV R19, R21 ;  /* 0x0000001500137202 */ /* 0x000fca0000000f00 */
[----:B------:R-:W-:-:S05]  /*1410*/  FADD.FTZ R19, R18, R19 ;  /* 0x0000001312137221 */ /* 0x000fca0000010000 */
[----:B------:R-:W-:-:S07]  /*1420*/  MOV R23, R19 ;  /* 0x0000001300177202 */ /* 0x000fce0000000f00 */
[----:B------:R-:W-:Y:S05]  /*1430*/  WARPSYNC.COLLECTIVE R20, `(.L_x_3853) ;  /* 0x0000000014087348 */ /* 0x000fea0003c00000 */
[----:B------:R0:W1:Y:S02]  /*1440*/  SHFL.BFLY P2, R21, R23, R22, R25 ;  /* 0x0c00001617157389 */ /* 0x0000640000040019 */
[----:B01----:R-:W-:Y:S01]  /*1450*/  ENDCOLLECTIVE ;  /* 0x000000000000791b */ /* 0x003fe20003800000 */
.L_x_3853:
[----:B------:R-:W-:Y:S01]  /*1460*/  HFMA2.MMA R22, -RZ, RZ, 0, 9.5367431640625e-07 ;  /* 0x00000010ff167435 */ /* 0x000fe200000001ff */
[----:B------:R-:W-:-:S05]  /*1470*/  MOV R10, R21 ;  /* 0x00000015000a7202 */ /* 0x000fca0000000f00 */
[----:B------:R-:W-:-:S05]  /*1480*/  FADD.FTZ R10, R19, R10 ;  /* 0x0000000a130a7221 */ /* 0x000fca0000010000 */
[----:B------:R-:W-:-:S07]  /*1490*/  MOV R23, R10 ;  /* 0x0000000a00177202 */ /* 0x000fce0000000f00 */
[----:B------:R-:W-:Y:S05]  /*14a0*/  WARPSYNC.COLLECTIVE R20, `(.L_x_3854) ;  /* 0x0000000014087348 */ /* 0x000fea0003c00000 */
[----:B------:R0:W1:Y:S02]  /*14b0*/  SHFL.BFLY P2, R21, R23, R22, R25 ;  /* 0x0c00001617157389 */ /* 0x0000640000040019 */
[----:B01----:R-:W-:Y:S01]  /*14c0*/  ENDCOLLECTIVE ;  /* 0x000000000000791b */ /* 0x003fe20003800000 */
.L_x_3854:
[----:B------:R-:W-:Y:S01]  /*14d0*/  MOV R15, R21 ;  /* 0x00000015000f7202 */ /* 0x000fe20000000f00 */
[----:B------:R-:W-:Y:S06]  /*14e0*/  BRA `(.L_x_3855) ;  /* 0xfffffff400dc7947 */ /* 0x000fec000383ffff */
.L_x_3856:
        /* <DEDUP_REMOVED lines=9> */
.L_x_6582:


//--------------------- .text._ZN10layer_norm13ln_bwd_kernelINS_13Kernel_traitsIf6__halfS2_S2_fjLj256ELj1ELj4ELj1ELj16ENS_18Kernel_traits_baseILj256EfS2_S2_S2_fjLj128EEEEELb1ELb1ELb1ELb1EEEvNS_9BwdParamsE --------------------------
	.section	.text._ZN10layer_norm13ln_bwd_kernelINS_13Kernel_traitsIf6__halfS2_S2_fjLj256ELj1ELj4ELj1ELj16ENS_18Kernel_traits_baseILj256EfS2_S2_S2_fjLj128EEEEELb1ELb1ELb1ELb1EEEvNS_9BwdParamsE,"ax",@progbits
	.align	128
        .global         _ZN10layer_norm13ln_bwd_kernelINS_13Kernel_traitsIf6__halfS2_S2_fjLj256ELj1ELj4ELj1ELj16ENS_18Kernel_traits_baseILj256EfS2_S2_S2_fjLj128EEEEELb1ELb1ELb1ELb1EEEvNS_9BwdParamsE
        .type           _ZN10layer_norm13ln_bwd_kernelINS_13Kernel_traitsIf6__halfS2_S2_fjLj256ELj1ELj4ELj1ELj16ENS_18Kernel_traits_baseILj256EfS2_S2_S2_fjLj128EEEEELb1ELb1ELb1ELb1EEEvNS_9BwdParamsE,@function
        .size           _ZN10layer_norm13ln_bwd_kernelINS_13Kernel_traitsIf6__halfS2_S2_fjLj256ELj1ELj4ELj1ELj16ENS_18Kernel_traits_baseILj256EfS2_S2_S2_fjLj128EEEEELb1ELb1ELb1ELb1EEEvNS_9BwdParamsE,(.L_x_6583 - _ZN10layer_norm13ln_bwd_kernelINS_13Kernel_traitsIf6__halfS2_S2_fjLj256ELj1ELj4ELj1ELj16ENS_18Kernel_traits_baseILj256EfS2_S2_S2_fjLj128EEEEELb1ELb1ELb1ELb1EEEvNS_9BwdParamsE)
        .other          _ZN10layer_norm13ln_bwd_kernelINS_13Kernel_traitsIf6__halfS2_S2_fjLj256ELj1ELj4ELj1ELj16ENS_18Kernel_traits_baseILj256EfS2_S2_S2_fjLj128EEEEELb1ELb1ELb1ELb1EEEvNS_9BwdParamsE,@"STO_CUDA_ENTRY STV_DEFAULT"
_ZN10layer_norm13ln_bwd_kernelINS_13Kernel_traitsIf6__halfS2_S2_fjLj256ELj1ELj4ELj1ELj16ENS_18Kernel_traits_baseILj256EfS2_S2_S2_fjLj128EEEEELb1ELb1ELb1ELb1EEEvNS_9BwdParamsE:
.text._ZN10layer_norm13ln_bwd_kernelINS_13Kernel_traitsIf6__halfS2_S2_fjLj256ELj1ELj4ELj1ELj16ENS_18Kernel_traits_baseILj256EfS2_S2_S2_fjLj128EEEEELb1ELb1ELb1ELb1EEEvNS_9BwdParamsE:
        /* <DEDUP_REMOVED lines=27> */
.L_x_3858:
        /* <DEDUP_REMOVED lines=26> */
.L_x_3904:
        /* <DEDUP_REMOVED lines=22> */
[----:B------:R-:W-:Y:S01]  /*04b0*/  HFMA2.MMA R77, -RZ, RZ, 0, 0 ;  /* 0x00000000ff4d7435 */ /* 0x000fe200000001ff */
[----:B------:R-:W-:-:S04]  /*04c0*/  MOV R2, UR16 ;  /* 0x0000001000027c02 */ /* 0x000fc80008000f00 */
        /* <DEDUP_REMOVED lines=11> */
[----:B0-----:R-:W-:Y:S01]  /*0580*/  IMAD.WIDE.U32 R70, R77, 0x8, R70 ;  /* 0x000000084d467825 */ /* 0x001fe200078e0046 */
[----:B------:R-:W-:-:S04]  /*0590*/  MOV R93, RZ ;  /* 0x000000ff005d7202 */ /* 0x000fc80000000f00 */
[----:B------:R0:W5:Y:S02]  /*05a0*/  LDG.E.64 R76, desc[UR4][R70.64] ;  /* 0x00000004464c7981 */ /* 0x000164000c1e1b00 */
[----:B0-----:R-:W-:Y:S01]  /*05b0*/  HFMA2.MMA R70, -RZ, RZ, 0, 0 ;  /* 0x00000000ff467435 */ /* 0x001fe200000001ff */
[----:B------:R-:W-:Y:S10]  /*05c0*/  BRA `(.L_x_3862) ;  /* 0x0000000400987947 */ /* 0x000ff40003800000 */
.L_x_3861:
        /* <DEDUP_REMOVED lines=17> */
[----:B------:R-:W-:-:S05]  /*06e0*/  @P3 IADD3 R0, R6, -0x1, RZ ;  /* 0xffffffff06003810 */ /* 0x000fca0007ffe0ff */
[----:B------:R-:W-:Y:S01]  /*06f0*/  @P3 IMAD R3, R0, R5, RZ ;  /* 0x0000000500033224 */ /* 0x000fe200078e02ff */
[----:B------:R-:W-:-:S04]  /*0700*/  MOV R0, UR17 ;  /* 0x0000001100007c02 */ /* 0x000fc80008000f00 */
[----:B------:R-:W-:Y:S02]  /*0710*/  ISETP.NE.AND.EX P0, PT, R0, RZ, PT, P0 ;  /* 0x000000ff0000720c */ /* 0x000fe40003f05300 */
[----:B-1----:R-:W-:-:S04]  /*0720*/  @P3 SHF.R.S32.HI R76, RZ, 0x1f, R3 ;  /* 0x0000001fff4c3819 */ /* 0x002fc80000011403 */
[----:B------:R-:W-:Y:S02]  /*0730*/  @P3 LEA.HI R77, R76, R3, RZ, 0x3 ;  /* 0x000000034c4d3211 */ /* 0x000fe400078f18ff */
[----:B------:R-:W-:Y:S02]  /*0740*/  MOV R3, RZ ;  /* 0x000000ff00037202 */ /* 0x000fe40000000f00 */
[----:B------:R-:W-:-:S03]  /*0750*/  @P3 LEA.HI.SX32 R3, R77, R72, 0x1d ;  /* 0x000000484d033211 */ /* 0x000fc600078feaff */
[----:B------:R-:W5:Y:S01]  /*0760*/  @P0 LDG.E.128 R8, desc[UR4][R78.64] ;  /* 0x000000044e080981 */ /* 0x000f62000c1e1d00 */
[----:B------:R-:W-:Y:S01]  /*0770*/  ISETP.NE.AND P0, PT, R73, RZ, PT ;  /* 0x000000ff4900720c */ /* 0x000fe20003f05270 */
[----:B----4-:R-:W-:-:S05]  /*0780*/  IMAD.WIDE.U32 R82, R3, 0x8, R82 ;  /* 0x0000000803527825 */ /* 0x010fca00078e0052 */
[----:B------:R0:W5:Y:S01]  /*0790*/  LDG.E.64 R76, desc[UR4][R82.64] ;  /* 0x00000004524c7981 */ /* 0x000162000c1e1b00 */
[----:B--2---:R-:W-:Y:S01]  /*07a0*/  FSEL R80, R80, RZ, !P0 ;  /* 0x000000ff50507208 */ /* 0x004fe20004000000 */
[--C-:B------:R-:W-:Y:S02]  /*07b0*/  HADD2.F32 R3, -RZ, R64.reuse.H0_H0 ;  /* 0x20000040ff037230 */ /* 0x100fe40000004100 */
[----:B------:R-:W-:Y:S02]  /*07c0*/  HADD2.F32 R81, -RZ, R64.H1_H1 ;  /* 0x30000040ff517230 */ /* 0x000fe40000004100 */
[--C-:B------:R-:W-:Y:S02]  /*07d0*/  HADD2.F32 R85, -RZ, R65.reuse.H0_H0 ;  /* 0x20000041ff557230 */ /* 0x100fe40000004100 */
[----:B------:R-:W-:Y:S02]  /*07e0*/  HADD2.F32 R65, -RZ, R65.H1_H1 ;  /* 0x30000041ff417230 */ /* 0x000fe40000004100 */
[----:B------:R-:W-:-:S02]  /*07f0*/  HADD2.F32 R91, -RZ, R67.H0_H0 ;  /* 0x20000043ff5b7230 */ /* 0x000fc40000004100 */
[C---:B------:R-:W-:Y:S01]  /*0800*/  FADD.FTZ R64, -R80.reuse, R3 ;  /* 0x0000000350407221 */ /* 0x040fe20000010100 */
[--C-:B------:R-:W-:Y:S02]  /*0810*/  HADD2.F32 R87, -RZ, R66.reuse.H0_H0 ;  /* 0x20000042ff577230 */ /* 0x100fe40000004100 */
[----:B------:R-:W-:Y:S02]  /*0820*/  HADD2.F32 R89, -RZ, R66.H1_H1 ;  /* 0x30000042ff597230 */ /* 0x000fe40000004100 */
[C---:B------:R-:W-:Y:S01]  /*0830*/  FADD.FTZ R66, -R80.reuse, R81 ;  /* 0x0000005150427221 */ /* 0x040fe20000010100 */
[C---:B------:R-:W-:Y:S01]  /*0840*/  FADD.FTZ R90, -R80.reuse, R85 ;  /* 0x00000055505a7221 */ /* 0x040fe20000010100 */
[C---:B------:R-:W-:Y:S01]  /*0850*/  FADD.FTZ R92, -R80.reuse, R65 ;  /* 0x00000041505c7221 */ /* 0x040fe20000010100 */
[----:B0-----:R-:W-:Y:S01]  /*0860*/  FADD.FTZ R82, -R80, R91 ;  /* 0x0000005b50527221 */ /* 0x001fe20000010100 */
[--C-:B---3--:R-:W-:Y:S02]  /*0870*/  HADD2.F32 R81, -RZ, R68.reuse.H0_H0 ;  /* 0x20000044ff517230 */ /* 0x108fe40000004100 */
[----:B------:R-:W-:Y:S01]  /*0880*/  FMUL.FTZ R3, R7, R64 ;  /* 0x0000004007037220 */ /* 0x000fe20000410000 */
[----:B------:R-:W-:-:S02]  /*0890*/  HADD2.F32 R84, -RZ, R68.H1_H1 ;  /* 0x30000044ff547230 */ /* 0x000fc40000004100 */
[C---:B------:R-:W-:Y:S01]  /*08a0*/  FMUL.FTZ R64, R7.reuse, R66 ;  /* 0x0000004207407220 */ /* 0x040fe20000410000 */
[----:B------:R-:W-:Y:S02]  /*08b0*/  HADD2.F32 R83, -RZ, R69.H0_H0 ;  /* 0x20000045ff537230 */ /* 0x000fe40000004100 */
[C---:B------:R-:W-:Y:S01]  /*08c0*/  FMUL.FTZ R65, R7.reuse, R90 ;  /* 0x0000005a07417220 */ /* 0x040fe20000410000 */
[----:B------:R-:W-:Y:S02]  /*08d0*/  HADD2.F32 R79, -RZ, R67.H1_H1 ;  /* 0x30000043ff4f7230 */ /* 0x000fe40000004100 */
[C---:B------:R-:W-:Y:S01]  /*08e0*/  FMUL.FTZ R66, R7.reuse, R92 ;  /* 0x0000005c07427220 */ /* 0x040fe20000410000 */
[----:B------:R-:W-:Y:S02]  /*08f0*/  HADD2.F32 R86, -RZ, R69.H1_H1 ;  /* 0x30000045ff567230 */ /* 0x000fe40000004100 */
[----:B------:R-:W-:Y:S01]  /*0900*/  FMUL.FTZ R69, R7, R82 ;  /* 0x0000005207457220 */ /* 0x000fe20000410000 */
[-C--:B------:R-:W-:Y:S01]  /*0910*/  FFMA.FTZ R52, R3, R81.reuse, R52 ;  /* 0x0000005103347223 */ /* 0x080fe20000010034 */
[----:B------:R-:W-:Y:S01]  /*0920*/  FADD.FTZ R24, R24, R81 ;  /* 0x0000005118187221 */ /* 0x000fe20000010000 */
[----:B------:R-:W-:Y:S01]  /*0930*/  FMUL.FTZ R82, R28, R81 ;  /* 0x000000511c527220 */ /* 0x000fe20000410000 */
[-C--:B------:R-:W-:Y:S01]  /*0940*/  FFMA.FTZ R53, R64, R84.reuse, R53 ;  /* 0x0000005440357223 */ /* 0x080fe20000010035 */
[----:B------:R-:W-:Y:S01]  /*0950*/  FADD.FTZ R25, R25, R84 ;  /* 0x0000005419197221 */ /* 0x000fe20000010000 */
[----:B------:R-:W-:Y:S01]  /*0960*/  FMUL.FTZ R81, R29, R84 ;  /* 0x000000541d517220 */ /* 0x000fe20000410000 */
[C---:B------:R-:W-:Y:S01]  /*0970*/  FADD.FTZ R67, -R80.reuse, R87 ;  /* 0x0000005750437221 */ /* 0x040fe20000010100 */
[----:B------:R-:W-:Y:S01]  /*0980*/  FADD.FTZ R88, -R80, R89 ;  /* 0x0000005950587221 */ /* 0x000fe20000010100 */
[-C--:B------:R-:W-:Y:S01]  /*0990*/  FFMA.FTZ R54, R65, R83.reuse, R54 ;  /* 0x0000005341367223 */ /* 0x080fe20000010036 */
[----:B------:R-:W-:Y:S01]  /*09a0*/  FADD.FTZ R26, R26, R83 ;  /* 0x000000531a1a7221 */ /* 0x000fe20000010000 */
[----:B------:R-:W-:Y:S01]  /*09b0*/  FMUL.FTZ R84, R30, R83 ;  /* 0x000000531e547220 */ /* 0x000fe20000410000 */
[----:B------:R-:W-:Y:S01]  /*09c0*/  FADD.FTZ R80, -R80, R79 ;  /* 0x0000004f50507221 */ /* 0x000fe20000010100 */
[----:B------:R-:W-:-:S02]  /*09d0*/  HADD2.F32 R85, -RZ, R70.H0_H0 ;  /* 0x20000046ff557230 */ /* 0x000fc40000004100 */
[-C--:B------:R-:W-:Y:S01]  /*09e0*/  FFMA.FTZ R55, R66, R86.reuse, R55 ;  /* 0x0000005642377223 */ /* 0x080fe20000010037 */
[----:B------:R-:W-:Y:S02]  /*09f0*/  HADD2.F32 R78, -RZ, R70.H1_H1 ;  /* 0x30000046ff4e7230 */ /* 0x000fe40000004100 */
[----:B------:R-:W-:Y:S01]  /*0a00*/  FADD.FTZ R27, R27, R86 ;  /* 0x000000561b1b7221 */ /* 0x000fe20000010000 */
[----:B------:R-:W-:Y:S01]  /*0a10*/  FMUL.FTZ R83, R31, R86 ;  /* 0x000000561f537220 */ /* 0x000fe20000410000 */
[--C-:B------:R-:W-:Y:S02]  /*0a20*/  HADD2.F32 R79, -RZ, R71.reuse.H0_H0 ;  /* 0x20000047ff4f7230 */ /* 0x100fe40000004100 */
[----:B------:R-:W-:Y:S01]  /*0a30*/  FADD.FTZ R86, RZ, R82 ;  /* 0x00000052ff567221 */ /* 0x000fe20000010000 */
[----:B------:R-:W-:Y:S02]  /*0a40*/  HADD2.F32 R70, -RZ, R71.H1_H1 ;  /* 0x30000047ff467230 */ /* 0x000fe40000004100 */
[----:B------:R-:W-:Y:S01]  /*0a50*/  FFMA.FTZ R71, R3, R82, RZ ;  /* 0x0000005203477223 */ /* 0x000fe200000100ff */
[----:B------:R-:W-:Y:S01]  /*0a60*/  FMUL.FTZ R68, R7, R88 ;  /* 0x0000005807447220 */ /* 0x000fe20000410000 */
[----:B------:R-:W-:-:S02]  /*0a70*/  FADD.FTZ R87, R86, R81 ;  /* 0x0000005156577221 */ /* 0x000fc40000010000 */
[----:B------:R-:W-:Y:S01]  /*0a80*/  FFMA.FTZ R88, R64, R81, R71 ;  /* 0x0000005140587223 */ /* 0x000fe20000010047 */
[----:B------:R-:W-:Y:S01]  /*0a90*/  FMUL.FTZ R67, R7, R67 ;  /* 0x0000004307437220 */ /* 0x000fe20000410000 */
[----:B------:R-:W-:Y:S02]  /*0aa0*/  FADD.FTZ R90, R87, R84 ;  /* 0x00000054575a7221 */ /* 0x000fe40000010000 */
        /* <DEDUP_REMOVED lines=24> */
.L_x_3862:
[----:B------:R-:W-:Y:S05]  /*0c30*/  BSYNC B1 ;  /* 0x0000000000017941 */ /* 0x000fea0003800000 */
.L_x_3860:
        /* <DEDUP_REMOVED lines=22> */
.L_x_3916:
[----:B------:R-:W-:Y:S02]  /*0da0*/  @P3 IADD3 R6, R6, -0x1, RZ ;  /* 0xffffffff06063810 */ /* 0x000fe40007ffe0ff */
        /* <DEDUP_REMOVED lines=19> */
[----:B------:R-:W-:Y:S01]  /*0ee0*/  HADD2.F32 R0, -RZ, R8.H0_H0 ;  /* 0x20000008ff007230 */ /* 0x000fe20000004100 */
[----:B------:R-:W-:Y:S06]  /*0ef0*/  BRA `(.L_x_3866) ;  /* 0x0000000000247947 */ /* 0x000fec0003800000 */
.L_x_3865:
[----:B------:R-:W-:Y:S02]  /*0f00*/  ISETP.NE.U32.AND P0, PT, R2, RZ, PT ;  /* 0x000000ff0200720c */ /* 0x000fe40003f05070 */
[----:B------:R-:W-:Y:S02]  /*0f10*/  ISETP.NE.AND P1, PT, R73, RZ, PT ;  /* 0x000000ff4900720c */ /* 0x000fe40003f25270 */
[----:B------:R-:W-:Y:S02]  /*0f20*/  ISETP.NE.AND.EX P0, PT, R0, RZ, PT, P0 ;  /* 0x000000ff0000720c */ /* 0x000fe40003f05300 */
[----:B------:R-:W-:-:S05]  /*0f30*/  FSEL R0, R6, RZ, !P1 ;  /* 0x000000ff06007208 */ /* 0x000fca0004800000 */
[----:B0-----:R-:W-:-:S04]  /*0f40*/  FFMA.FTZ R71, R3, R78, R0 ;  /* 0x0000004e03477223 */ /* 0x001fc80000010000 */
[----:B------:R-:W-:Y:S02]  /*0f50*/  FADD.FTZ R0, R82, -R71 ;  /* 0x8000004752007221 */ /* 0x000fe40000010000 */
[----:B------:R-:W-:Y:S02]  /*0f60*/  @P0 HADD2.F32 R71, -RZ, R8.H0_H0 ;  /* 0x20000008ff470230 */ /* 0x000fe40000004100 */
[----:B------:R-:W-:-:S04]  /*0f70*/  FMUL.FTZ R0, R7, R0 ;  /* 0x0000000007007220 */ /* 0x000fc80000410000 */
[----:B------:R-:W-:-:S07]  /*0f80*/  @P0 FADD.FTZ R0, R0, R71 ;  /* 0x0000004700000221 */ /* 0x000fce0000010000 */
.L_x_3866:
[----:B------:R-:W-:Y:S05]  /*0f90*/  BSYNC B1 ;  /* 0x0000000000017941 */ /* 0x000fea0003800000 */
.L_x_3864:
        /* <DEDUP_REMOVED lines=8> */
[----:B-----5:R-:W-:-:S05]  /*1020*/  @P4 HADD2.F32 R2, -RZ, R60.H0_H0 ;  /* 0x2000003cff024230 */ /* 0x020fca0000004100 */
[----:B------:R-:W-:Y:S01]  /*1030*/  @P4 FMUL.FTZ R71, R79, R2 ;  /* 0x000000024f474220 */ /* 0x000fe20000410000 */
[----:B------:R-:W-:-:S03]  /*1040*/  FMUL.FTZ R2, R36, R79 ;  /* 0x0000004f24027220 */ /* 0x000fc60000410000 */
[----:B------:R-:W-:Y:S02]  /*1050*/  FADD.FTZ R16, R16, R71 ;  /* 0x0000004710107221 */ /* 0x000fe40000010000 */
[----:B------:R-:W-:-:S04]  /*1060*/  FSEL R2, R2, RZ, P4 ;  /* 0x000000ff02027208 */ /* 0x000fc80002000000 */
[----:B------:R-:W-:-:S04]  /*1070*/  F2FP.F16.F32.PACK_AB R2, RZ, R2 ;  /* 0x00000002ff02723e */ /* 0x000fc800000000ff */
[----:B------:R-:W-:-:S07]  /*1080*/  PRMT R44, R2, 0x7610, R44 ;  /* 0x00007610022c7816 */ /* 0x000fce000000002c */
.L_x_3868:
[----:B------:R-:W-:Y:S05]  /*1090*/  BSYNC B1 ;  /* 0x0000000000017941 */ /* 0x000fea0003800000 */
.L_x_3867:
[----:B------:R-:W-:Y:S01]  /*10a0*/  @P1 F2FP.F16.F32.PACK_AB R0, RZ, R0 ;  /* 0x00000000ff00123e */ /* 0x000fe200000000ff */
[----:B------:R-:W-:Y:S03]  /*10b0*/  BSSY B1, `(.L_x_3869) ;  /* 0x000000e000017945 */ /* 0x000fe60003800000 */
[----:B------:R-:W-:Y:S01]  /*10c0*/  @P1 PRMT R48, R0, 0x7610, R48 ;  /* 0x0000761000301816 */ /* 0x000fe20000000030 */
[----:B------:R-:W-:Y:S06]  /*10d0*/  @P2 BRA `(.L_x_3870) ;  /* 0x0000000000102947 */ /* 0x000fec0003800000 */
[----:B------:R-:W-:Y:S01]  /*10e0*/  HFMA2.MMA R0, -RZ, RZ, 0, 0 ;  /* 0x00000000ff007435 */ /* 0x000fe200000001ff */
[----:B------:R-:W-:Y:S10]  /*10f0*/  @!P0 BRA `(.L_x_3871) ;  /* 0x0000000000248947 */ /* 0x000ff40003800000 */
[----:B------:R-:W-:Y:S01]  /*1100*/  HADD2.F32 R0, -RZ, R8.H1_H1 ;  /* 0x30000008ff007230 */ /* 0x000fe20000004100 */
[----:B------:R-:W-:Y:S06]  /*1110*/  BRA `(.L_x_3871) ;  /* 0x00000000001c7947 */ /* 0x000fec0003800000 */
.L_x_3870:
[----:B------:R-:W-:-:S04]  /*1120*/  ISETP.NE.AND P4, PT, R73, RZ, PT ;  /* 0x000000ff4900720c */ /* 0x000fc80003f85270 */
[----:B0-----:R-:W-:-:S05]  /*1130*/  FSEL R71, R6, RZ, !P4 ;  /* 0x000000ff06477208 */ /* 0x001fca0006000000 */
[----:B------:R-:W-:Y:S01]  /*1140*/  FFMA.FTZ R0, R64, R78, R71 ;  /* 0x0000004e40007223 */ /* 0x000fe20000010047 */
[----:B------:R-:W-:-:S03]  /*1150*/  @P0 HADD2.F32 R71, -RZ, R8.H1_H1 ;  /* 0x30000008ff470230 */ /* 0x000fc60000004100 */
[----:B------:R-:W-:-:S04]  /*1160*/  FADD.FTZ R0, R81, -R0 ;  /* 0x8000000051007221 */ /* 0x000fc80000010000 */
[----:B------:R-:W-:-:S04]  /*1170*/  FMUL.FTZ R0, R7, R0 ;  /* 0x0000000007007220 */ /* 0x000fc80000410000 */
[----:B------:R-:W-:-:S07]  /*1180*/  @P0 FADD.FTZ R0, R0, R71 ;  /* 0x0000004700000221 */ /* 0x000fce0000010000 */
.L_x_3871:
[----:B------:R-:W-:Y:S05]  /*1190*/  BSYNC B1 ;  /* 0x0000000000017941 */ /* 0x000fea0003800000 */
.L_x_3869:
[----:B------:R-:W-:Y:S04]  /*11a0*/  BSSY B1, `(.L_x_3872) ;  /* 0x000000d000017945 */ /* 0x000fe80003800000 */
[----:B------:R-:W-:Y:S05]  /*11b0*/  @!P3 BRA `(.L_x_3873) ;  /* 0x00000000002cb947 */ /* 0x000fea0003800000 */
[----:B------:R-:W-:Y:S01]  /*11c0*/  LOP3.LUT P4, RZ, R76, 0xff00, RZ, 0xc0, !PT ;  /* 0x0000ff004cff7812 */ /* 0x000fe2000788c0ff */
[----:B------:R-:W-:-:S04]  /*11d0*/  FMUL.FTZ R2, R0, UR15 ;  /* 0x0000000f00027c20 */ /* 0x000fc80008410000 */
[----:B0-----:R-:W-:Y:S01]  /*11e0*/  FMUL.FTZ R71, R2, UR14 ;  /* 0x0000000e02477c20 */ /* 0x001fe20008410000 */
[----:B------:R-:W-:-:S07]  /*11f0*/  MOV R2, RZ ;  /* 0x000000ff00027202 */ /* 0x000fce0000000f00 */
[----:B-----5:R-:W-:-:S05]  /*1200*/  @P4 HADD2.F32 R70, -RZ, R60.H1_H1 ;  /* 0x3000003cff464230 */ /* 0x020fca0000004100 */
[----:B------:R-:W-:Y:S01]  /*1210*/  @P4 FMUL.FTZ R2, R71, R70 ;  /* 0x0000004647024220 */ /* 0x000fe20000410000 */
[----:B------:R-:W-:-:S03]  /*1220*/  FMUL.FTZ R70, R37, R71 ;  /* 0x0000004725467220 */ /* 0x000fc60000410000 */
[----:B------:R-:W-:Y:S02]  /*1230*/  FADD.FTZ R17, R17, R2 ;  /* 0x0000000211117221 */ /* 0x000fe40000010000 */
[----:B------:R-:W-:-:S04]  /*1240*/  FSEL R70, R70, RZ, P4 ;  /* 0x000000ff46467208 */ /* 0x000fc80002000000 */
[----:B------:R-:W-:-:S04]  /*1250*/  F2FP.F16.F32.PACK_AB R70, RZ, R70 ;  /* 0x00000046ff46723e */ /* 0x000fc800000000ff */
[----:B------:R-:W-:-:S07]  /*1260*/  PRMT R44, R44, 0x5410, R70 ;  /* 0x000054102c2c7816 */ /* 0x000fce0000000046 */
.L_x_3873:
[----:B------:R-:W-:Y:S05]  /*1270*/  BSYNC B1 ;  /* 0x0000000000017941 */ /* 0x000fea0003800000 */
.L_x_3872:
[----:B------:R-:W-:Y:S01]  /*1280*/  @P1 F2FP.F16.F32.PACK_AB R0, RZ, R0 ;  /* 0x00000000ff00123e */ /* 0x000fe200000000ff */
[----:B------:R-:W-:Y:S03]  /*1290*/  BSSY B1, `(.L_x_3874) ;  /* 0x000000e000017945 */ /* 0x000fe60003800000 */
[----:B------:R-:W-:Y:S01]  /*12a0*/  @P1 PRMT R48, R48, 0x5410, R0 ;  /* 0x0000541030301816 */ /* 0x000fe20000000000 */
[----:B------:R-:W-:Y:S06]  /*12b0*/  @P2 BRA `(.L_x_3875) ;  /* 0x0000000000102947 */ /* 0x000fec0003800000 */
[----:B------:R-:W-:Y:S01]  /*12c0*/  HFMA2.MMA R0, -RZ, RZ, 0, 0 ;  /* 0x00000000ff007435 */ /* 0x000fe200000001ff */
[----:B------:R-:W-:Y:S10]  /*12d0*/  @!P0 BRA `(.L_x_3876) ;  /* 0x0000000000248947 */ /* 0x000ff40003800000 */
[----:B------:R-:W-:Y:S01]  /*12e0*/  HADD2.F32 R0, -RZ, R9.H0_H0 ;  /* 0x20000009ff007230 */ /* 0x000fe20000004100 */
[----:B------:R-:W-:Y:S06]  /*12f0*/  BRA `(.L_x_3876) ;  /* 0x00000000001c7947 */ /* 0x000fec0003800000 */
.L_x_3875:
[----:B------:R-:W-:-:S04]  /*1300*/  ISETP.NE.AND P4, PT, R73, RZ, PT ;  /* 0x000000ff4900720c */ /* 0x000fc80003f85270 */
[----:B------:R-:W-:-:S05]  /*1310*/  FSEL R0, R6, RZ, !P4 ;  /* 0x000000ff06007208 */ /* 0x000fca0006000000 */
[----:B0-----:R-:W-:-:S04]  /*1320*/  FFMA.FTZ R71, R65, R78, R0 ;  /* 0x0000004e41477223 */ /* 0x001fc80000010000 */
[----:B------:R-:W-:Y:S01]  /*1330*/  FADD.FTZ R0, R84, -R71 ;  /* 0x8000004754007221 */ /* 0x000fe20000010000 */
[----:B------:R-:W-:-:S03]  /*1340*/  @P0 HADD2.F32 R71, -RZ, R9.H0_H0 ;  /* 0x20000009ff470230 */ /* 0x000fc60000004100 */
[----:B------:R-:W-:-:S04]  /*1350*/  FMUL.FTZ R0, R7, R0 ;  /* 0x0000000007007220 */ /* 0x000fc80000410000 */
[----:B------:R-:W-:-:S07]  /*1360*/  @P0 FADD.FTZ R0, R0, R71 ;  /* 0x0000004700000221 */ /* 0x000fce0000010000 */
.L_x_3876:
[----:B------:R-:W-:Y:S05]  /*1370*/  BSYNC B1 ;  /* 0x0000000000017941 */ /* 0x000fea0003800000 */
.L_x_3874:
[----:B------:R-:W-:Y:S04]  /*1380*/  BSSY B1, `(.L_x_3877) ;  /* 0x000000d000017945 */ /* 0x000fe80003800000 */
[----:B------:R-:W-:Y:S05]  /*1390*/  @!P3 BRA `(.L_x_3878) ;  /* 0x00000000002cb947 */ /* 0x000fea0003800000 */
        /* <DEDUP_REMOVED lines=11> */
.L_x_3878:
[----:B------:R-:W-:Y:S05]  /*1450*/  BSYNC B1 ;  /* 0x0000000000017941 */ /* 0x000fea0003800000 */
.L_x_3877:
        /* <DEDUP_REMOVED lines=8> */
.L_x_3880:
[----:B------:R-:W-:-:S04]  /*14e0*/  ISETP.NE.AND P4, PT, R73, RZ, PT ;  /* 0x000000ff4900720c */ /* 0x000fc80003f85270 */
[----:B0-----:R-:W-:-:S05]  /*14f0*/  FSEL R71, R6, RZ, !P4 ;  /* 0x000000ff06477208 */ /* 0x001fca0006000000 */
[----:B------:R-:W-:Y:S01]  /*1500*/  FFMA.FTZ R0, R66, R78, R71 ;  /* 0x0000004e42007223 */ /* 0x000fe20000010047 */
[----:B------:R-:W-:-:S03]  /*1510*/  @P0 HADD2.F32 R71, -RZ, R9.H1_H1 ;  /* 0x30000009ff470230 */ /* 0x000fc60000004100 */
[----:B------:R-:W-:-:S04]  /*1520*/  FADD.FTZ R0, R83, -R0 ;  /* 0x8000000053007221 */ /* 0x000fc80000010000 */
[----:B------:R-:W-:-:S04]  /*1530*/  FMUL.FTZ R0, R7, R0 ;  /* 0x0000000007007220 */ /* 0x000fc80000410000 */
[----:B------:R-:W-:-:S07]  /*1540*/  @P0 FADD.FTZ R0, R0, R71 ;  /* 0x0000004700000221 */ /* 0x000fce0000010000 */
.L_x_3881:
[----:B------:R-:W-:Y:S05]  /*1550*/  BSYNC B1 ;  /* 0x0000000000017941 */ /* 0x000fea0003800000 */
.L_x_3879:
        /* <DEDUP_REMOVED lines=13> */
.L_x_3883:
[----:B------:R-:W-:Y:S05]  /*1630*/  BSYNC B1 ;  /* 0x0000000000017941 */ /* 0x000fea0003800000 */
.L_x_3882:
        /* <DEDUP_REMOVED lines=8> */
.L_x_3885:
[----:B------:R-:W-:-:S04]  /*16c0*/  ISETP.NE.AND P4, PT, R73, RZ, PT ;  /* 0x000000ff4900720c */ /* 0x000fc80003f85270 */
[----:B------:R-:W-:-:S05]  /*16d0*/  FSEL R0, R6, RZ, !P4 ;  /* 0x000000ff06007208 */ /* 0x000fca0006000000 */
[----:B0-----:R-:W-:-:S04]  /*16e0*/  FFMA.FTZ R71, R67, R78, R0 ;  /* 0x0000004e43477223 */ /* 0x001fc80000010000 */
[----:B------:R-:W-:Y:S01]  /*16f0*/  FADD.FTZ R0, R86, -R71 ;  /* 0x8000004756007221 */ /* 0x000fe20000010000 */
[----:B------:R-:W-:-:S03]  /*1700*/  @P0 HADD2.F32 R71, -RZ, R10.H0_H0 ;  /* 0x2000000aff470230 */ /* 0x000fc60000004100 */
[----:B------:R-:W-:-:S04]  /*1710*/  FMUL.FTZ R0, R7, R0 ;  /* 0x0000000007007220 */ /* 0x000fc80000410000 */
[----:B------:R-:W-:-:S07]  /*1720*/  @P0 FADD.FTZ R0, R0, R71 ;  /* 0x0000004700000221 */ /* 0x000fce0000010000 */
.L_x_3886:
[----:B------:R-:W-:Y:S05]  /*1730*/  BSYNC B1 ;  /* 0x0000000000017941 */ /* 0x000fea0003800000 */
.L_x_3884:
        /* <DEDUP_REMOVED lines=13> */
.L_x_3888:
[----:B------:R-:W-:Y:S05]  /*1810*/  BSYNC B1 ;  /* 0x0000000000017941 */ /* 0x000fea0003800000 */
.L_x_3887:
        /* <DEDUP_REMOVED lines=8> */
.L_x_3890:
[----:B------:R-:W-:-:S04]  /*18a0*/  ISETP.NE.AND P4, PT, R73, RZ, PT ;  /* 0x000000ff4900720c */ /* 0x000fc80003f85270 */
[----:B0-----:R-:W-:-:S05]  /*18b0*/  FSEL R71, R6, RZ, !P4 ;  /* 0x000000ff06477208 */ /* 0x001fca0006000000 */
[----:B------:R-:W-:Y:S01]  /*18c0*/  FFMA.FTZ R0, R68, R78, R71 ;  /* 0x0000004e44007223 */ /* 0x000fe20000010047 */
[----:B------:R-:W-:-:S03]  /*18d0*/  @P0 HADD2.F32 R71, -RZ, R10.H1_H1 ;  /* 0x3000000aff470230 */ /* 0x000fc60000004100 */
[----:B------:R-:W-:-:S04]  /*18e0*/  FADD.FTZ R0, R85, -R0 ;  /* 0x8000000055007221 */ /* 0x000fc80000010000 */
[----:B------:R-:W-:-:S04]  /*18f0*/  FMUL.FTZ R0, R7, R0 ;  /* 0x0000000007007220 */ /* 0x000fc80000410000 */
[----:B------:R-:W-:-:S07]  /*1900*/  @P0 FADD.FTZ R0, R0, R71 ;  /* 0x0000004700000221 */ /* 0x000fce0000010000 */
.L_x_3891:
[----:B------:R-:W-:Y:S05]  /*1910*/  BSYNC B1 ;  /* 0x0000000000017941 */ /* 0x000fea0003800000 */
.L_x_3889:
        /* <DEDUP_REMOVED lines=13> */
.L_x_3893:
[----:B------:R-:W-:Y:S05]  /*19f0*/  BSYNC B1 ;  /* 0x0000000000017941 */ /* 0x000fea0003800000 */
.L_x_3892:
        /* <DEDUP_REMOVED lines=8> */
.L_x_3895:
[----:B------:R-:W-:-:S04]  /*1a80*/  ISETP.NE.AND P4, PT, R73, RZ, PT ;  /* 0x000000ff4900720c */ /* 0x000fc80003f85270 */
[----:B------:R-:W-:-:S05]  /*1a90*/  FSEL R0, R6, RZ, !P4 ;  /* 0x000000ff06007208 */ /* 0x000fca0006000000 */
[----:B0-----:R-:W-:-:S04]  /*1aa0*/  FFMA.FTZ R71, R69, R78, R0 ;  /* 0x0000004e45477223 */ /* 0x001fc80000010000 */
[----:B------:R-:W-:Y:S01]  /*1ab0*/  FADD.FTZ R0, R88, -R71 ;  /* 0x8000004758007221 */ /* 0x000fe20000010000 */
[----:B------:R-:W-:-:S03]  /*1ac0*/  @P0 HADD2.F32 R71, -RZ, R11.H0_H0 ;  /* 0x2000000bff470230 */ /* 0x000fc60000004100 */
[----:B------:R-:W-:-:S04]  /*1ad0*/  FMUL.FTZ R0, R7, R0 ;  /* 0x0000000007007220 */ /* 0x000fc80000410000 */
[----:B------:R-:W-:-:S07]  /*1ae0*/  @P0 FADD.FTZ R0, R0, R71 ;  /* 0x0000004700000221 */ /* 0x000fce0000010000 */
.L_x_3896:
[----:B------:R-:W-:Y:S05]  /*1af0*/  BSYNC B1 ;  /* 0x0000000000017941 */ /* 0x000fea0003800000 */
.L_x_3894:
        /* <DEDUP_REMOVED lines=13> */
.L_x_3898:
[----:B------:R-:W-:Y:S05]  /*1bd0*/  BSYNC B1 ;  /* 0x0000000000017941 */ /* 0x000fea0003800000 */
.L_x_3897:
        /* <DEDUP_REMOVED lines=8> */
.L_x_3900:
[----:B------:R-:W-:Y:S01]  /*1c60*/  ISETP.NE.AND P2, PT, R73, RZ, PT ;  /* 0x000000ff4900720c */ /* 0x000fe20003f45270 */
[----:B------:R-:W-:-:S03]  /*1c70*/  @P0 HADD2.F32 R0, -RZ, R11.H1_H1 ;  /* 0x3000000bff000230 */ /* 0x000fc60000004100 */
[----:B0-----:R-:W-:-:S05]  /*1c80*/  FSEL R71, R6, RZ, !P2 ;  /* 0x000000ff06477208 */ /* 0x001fca0005000000 */
[----:B------:R-:W-:-:S04]  /*1c90*/  FFMA.FTZ R78, R80, R78, R71 ;  /* 0x0000004e504e7223 */ /* 0x000fc80000010047 */
[----:B------:R-:W-:-:S04]  /*1ca0*/  FADD.FTZ R78, R87, -R78 ;  /* 0x8000004e574e7221 */ /* 0x000fc80000010000 */
[----:B------:R-:W-:-:S04]  /*1cb0*/  FMUL.FTZ R7, R7, R78 ;  /* 0x0000004e07077220 */ /* 0x000fc80000410000 */
[----:B------:R-:W-:-:S07]  /*1cc0*/  @P0 FADD.FTZ R7, R7, R0 ;  /* 0x0000000007070221 */ /* 0x000fce0000010000 */
.L_x_3901:
[----:B------:R-:W-:Y:S05]  /*1cd0*/  BSYNC B1 ;  /* 0x0000000000017941 */ /* 0x000fea0003800000 */
.L_x_3899:
[----:B------:R-:W-:Y:S01]  /*1ce0*/  @P1 F2FP.F16.F32.PACK_AB R0, RZ, R7 ;  /* 0x00000007ff00123e */ /* 0x000fe200000000ff */
        /* <DEDUP_REMOVED lines=14> */
.L_x_3903:
[----:B------:R-:W-:Y:S05]  /*1dd0*/  BSYNC B1 ;  /* 0x0000000000017941 */ /* 0x000fea0003800000 */
.L_x_3902:
[----:B------:R-:W1:Y:S08]  /*1de0*/  @P1 LDC.64 R76, c[0x0][0x308] ;  /* 0x0000c200ff4c1b82 */ /* 0x000e700000000a00 */
[----:B0-----:R-:W0:Y:S08]  /*1df0*/  @P3 LDC.64 R70, c[0x0][0x2f8] ;  /* 0x0000be00ff463b82 */ /* 0x001e300000000a00 */
[----:B------:R-:W2:Y:S01]  /*1e00*/  LDC.64 R6, c[0x0][0x210] ;  /* 0x00008400ff067b82 */ /* 0x000ea20000000a00 */
[----:B-1----:R-:W-:-:S05]  /*1e10*/  @P1 IMAD.WIDE.U32 R76, R4, 0x10, R76 ;  /* 0x00000010044c1825 */ /* 0x002fca00078e004c */
[----:B------:R1:W-:Y:S01]  /*1e20*/  @P1 STG.E.128 desc[UR4][R76.64], R48 ;  /* 0x000000304c001986 */ /* 0x0003e2000c101d04 */
[----:B0-----:R-:W-:-:S05]  /*1e30*/  @P3 IMAD.WIDE.U32 R70, R5, 0x10, R70 ;  /* 0x0000001005463825 */ /* 0x001fca00078e0046 */
[----:B------:R1:W-:Y:S01]  /*1e40*/  @P3 STG.E.128 desc[UR4][R70.64], R44 ;  /* 0x0000002c46003986 */ /* 0x0003e2000c101d04 */
[----:B--2---:R-:W-:-:S04]  /*1e50*/  LEA R74, R6, R74, 0x2 ;  /* 0x0000004a064a7211 */ /* 0x004fc800078e10ff */
[----:B------:R-:W-:-:S13]  /*1e60*/  ISETP.GE.AND P0, PT, R74, R7, PT ;  /* 0x000000074a00720c */ /* 0x000fda0003f06270 */
[----:B-1----:R-:W-:Y:S05]  /*1e70*/  @!P0 BRA `(.L_x_3904) ;  /* 0xffffffe400348947 */ /* 0x002fea000383ffff */
.L_x_3859:
[----:B------:R-:W-:Y:S05]  /*1e80*/  BSYNC B0 ;  /* 0x0000000000007941 */ /* 0x000fea0003800000 */
.L_x_3857:
        /* <DEDUP_REMOVED lines=88> */
.L_x_3863:
[----:B------:R-:W-:Y:S01]  /*2410*/  HFMA2.MMA R92, -RZ, RZ, 0, 5.9604644775390625e-08 ;  /* 0x00000001ff5c7435 */ /* 0x000fe200000001ff */
[----:B------:R-:W-:Y:S01]  /*2420*/  BSSY B1, `(.L_x_3905) ;  /* 0x0000006000017945 */ /* 0x000fe20003800000 */
[----:B------:R-:W-:Y:S02]  /*2430*/  MOV R91, 0x1f ;  /* 0x0000001f005b7802 */ /* 0x000fe40000000f00 */
[----:B------:R-:W-:-:S07]  /*2440*/  MOV R90, 0xffffffff ;  /* 0xffffffff005a7802 */ /* 0x000fce0000000f00 */
[----:B------:R-:W-:Y:S05]  /*2450*/  WARPSYNC.COLLECTIVE R90, `(.L_x_3906) ;  /* 0x000000005a087348 */ /* 0x000fea0003c00000 */
[----:B------:R0:W1:Y:S02]  /*2460*/  SHFL.BFLY P0, R79, R93, R92, R91 ;  /* 0x0c00005c5d4f7389 */ /* 0x000064000000005b */
[----:B01----:R-:W-:Y:S01]  /*2470*/  ENDCOLLECTIVE ;  /* 0x000000000000791b */ /* 0x003fe20003800000 */
.L_x_3906:
[----:B------:R-:W-:Y:S05]  /*2480*/  BSYNC B1 ;  /* 0x0000000000017941 */ /* 0x000fea0003800000 */
.L_x_3905:
        /* <DEDUP_REMOVED lines=8> */
.L_x_3907:
[----:B------:R-:W-:Y:S01]  /*2510*/  HFMA2.MMA R92, -RZ, RZ, 0, 1.1920928955078125e-07 ;  /* 0x00000002ff5c7435 */ /* 0x000fe200000001ff */
[----:B------:R-:W-:Y:S02]  /*2520*/  MOV R93, R71 ;  /* 0x00000047005d7202 */ /* 0x000fe40000000f00 */
[----:B------:R-:W-:-:S08]  /*2530*/  MOV R78, R79 ;  /* 0x0000004f004e7202 */ /* 0x000fd00000000f00 */
[----:B------:R-:W-:Y:S05]  /*2540*/  WARPSYNC.COLLECTIVE R90, `(.L_x_3908) ;  /* 0x000000005a087348 */ /* 0x000fea0003c00000 */
[----:B------:R0:W1:Y:S02]  /*2550*/  SHFL.BFLY P0, R79, R93, R92, R91 ;  /* 0x0c00005c5d4f7389 */ /* 0x000064000000005b */
[----:B01----:R-:W-:Y:S01]  /*2560*/  ENDCOLLECTIVE ;  /* 0x000000000000791b */ /* 0x003fe20003800000 */
.L_x_3908:
[----:B------:R-:W-:-:S05]  /*2570*/  FADD.FTZ R78, R78, R70 ;  /* 0x000000464e4e7221 */ /* 0x000fca0000010000 */
[----:B------:R-:W-:Y:S01]  /*2580*/  MOV R93, R78 ;  /* 0x0000004e005d7202 */ /* 0x000fe20000000f00 */
[----:B------:R-:W-:-:S07]  /*2590*/  FADD.FTZ R71, R71, R79 ;  /* 0x0000004f47477221 */ /* 0x000fce0000010000 */
[----:B------:R-:W-:Y:S05]  /*25a0*/  WARPSYNC.COLLECTIVE R90, `(.L_x_3909) ;  /* 0x000000005a087348 */ /* 0x000fea0003c00000 */
[----:B------:R0:W1:Y:S02]  /*25b0*/  SHFL.BFLY P0, R79, R93, R92, R91 ;  /* 0x0c00005c5d4f7389 */ /* 0x000064000000005b */
[----:B01----:R-:W-:Y:S01]  /*25c0*/  ENDCOLLECTIVE ;  /* 0x000000000000791b */ /* 0x003fe20003800000 */
.L_x_3909:
[----:B------:R-:W-:Y:S01]  /*25d0*/  HFMA2.MMA R92, -RZ, RZ, 0, 2.384185791015625e-07 ;  /* 0x00000004ff5c7435 */ /* 0x000fe200000001ff */
[----:B------:R-:W-:Y:S02]  /*25e0*/  MOV R93, R71 ;  /* 0x00000047005d7202 */ /* 0x000fe40000000f00 */
[----:B------:R-:W-:-:S08]  /*25f0*/  MOV R70, R79 ;  /* 0x0000004f00467202 */ /* 0x000fd00000000f00 */
[----:B------:R-:W-:Y:S05]  /*2600*/  WARPSYNC.COLLECTIVE R90, `(.L_x_3910) ;  /* 0x000000005a087348 */ /* 0x000fea0003c00000 */
[----:B------:R0:W1:Y:S02]  /*2610*/  SHFL.BFLY P0, R79, R93, R92, R91 ;  /* 0x0c00005c5d4f7389 */ /* 0x000064000000005b */
[----:B01----:R-:W-:Y:S01]  /*2620*/  ENDCOLLECTIVE ;  /* 0x000000000000791b */ /* 0x003fe20003800000 */
.L_x_3910:
[----:B------:R-:W-:-:S05]  /*2630*/  FADD.FTZ R78, R78, R70 ;  /* 0x000000464e4e7221 */ /* 0x000fca0000010000 */
[----:B------:R-:W-:Y:S01]  /*2640*/  MOV R93, R78 ;  /* 0x0000004e005d7202 */ /* 0x000fe20000000f00 */
[----:B------:R-:W-:-:S07]  /*2650*/  FADD.FTZ R70, R71, R79 ;  /* 0x0000004f47467221 */ /* 0x000fce0000010000 */
[----:B------:R-:W-:Y:S05]  /*2660*/  WARPSYNC.COLLECTIVE R90, `(.L_x_3911) ;  /* 0x000000005a087348 */ /* 0x000fea0003c00000 */
[----:B------:R0:W1:Y:S02]  /*2670*/  SHFL.BFLY P0, R79, R93, R92, R91 ;  /* 0x0c00005c5d4f7389 */ /* 0x000064000000005b */
[----:B01----:R-:W-:Y:S01]  /*2680*/  ENDCOLLECTIVE ;  /* 0x000000000000791b */ /* 0x003fe20003800000 */
.L_x_3911:
        /* <DEDUP_REMOVED lines=8> */
.L_x_3912:
[----:B------:R-:W-:Y:S01]  /*2710*/  MOV R93, R78 ;  /* 0x0000004e005d7202 */ /* 0x000fe20000000f00 */
[----:B------:R-:W-:-:S07]  /*2720*/  FADD.FTZ R70, R70, R79 ;  /* 0x0000004f46467221 */ /* 0x000fce0000010000 */
[----:B------:R-:W-:Y:S05]  /*2730*/  WARPSYNC.COLLECTIVE R90, `(.L_x_3913) ;  /* 0x000000005a087348 */ /* 0x000fea0003c00000 */
[----:B------:R0:W1:Y:S02]  /*2740*/  SHFL.BFLY P0, R79, R93, R92, R91 ;  /* 0x0c00005c5d4f7389 */ /* 0x000064000000005b */
[----:B01----:R-:W-:Y:S01]  /*2750*/  ENDCOLLECTIVE ;  /* 0x000000000000791b */ /* 0x003fe20003800000 */
.L_x_3913:
[----:B------:R-:W-:Y:S01]  /*2760*/  HFMA2.MMA R92, -RZ, RZ, 0, 9.5367431640625e-07 ;  /* 0x00000010ff5c7435 */ /* 0x000fe200000001ff */
[----:B------:R-:W-:Y:S02]  /*2770*/  MOV R93, R70 ;  /* 0x00000046005d7202 */ /* 0x000fe40000000f00 */
[----:B------:R-:W-:-:S08]  /*2780*/  MOV R71, R79 ;  /* 0x0000004f00477202 */ /* 0x000fd00000000f00 */
[----:B------:R-:W-:Y:S05]  /*2790*/  WARPSYNC.COLLECTIVE R90, `(.L_x_3914) ;  /* 0x000000005a087348 */ /* 0x000fea0003c00000 */
[----:B------:R0:W1:Y:S02]  /*27a0*/  SHFL.BFLY P0, R79, R93, R92, R91 ;  /* 0x0c00005c5d4f7389 */ /* 0x000064000000005b */
[----:B01----:R-:W-:Y:S01]  /*27b0*/  ENDCOLLECTIVE ;  /* 0x000000000000791b */ /* 0x003fe20003800000 */
.L_x_3914:
[----:B------:R-:W-:-:S05]  /*27c0*/  FADD.FTZ R78, R78, R71 ;  /* 0x000000474e4e7221 */ /* 0x000fca0000010000 */
[----:B------:R-:W-:Y:S02]  /*27d0*/  MOV R93, R78 ;  /* 0x0000004e005d7202 */ /* 0x000fe40000000f00 */
[----:B------:R-:W-:-:S07]  /*27e0*/  MOV R71, R79 ;  /* 0x0000004f00477202 */ /* 0x000fce0000000f00 */
[----:B------:R-:W-:Y:S05]  /*27f0*/  WARPSYNC.COLLECTIVE R90, `(.L_x_3915) ;  /* 0x000000005a087348 */ /* 0x000fea0003c00000 */
[----:B------:R0:W1:Y:S02]  /*2800*/  SHFL.BFLY P0, R79, R93, R92, R91 ;  /* 0x0c00005c5d4f7389 */ /* 0x000064000000005b */
[----:B01----:R-:W-:Y:S01]  /*2810*/  ENDCOLLECTIVE ;  /* 0x000000000000791b */ /* 0x003fe20003800000 */
.L_x_3915:
[----:B------:R-:W-:Y:S05]  /*2820*/  BRA `(.L_x_3916) ;  /* 0xffffffe4005c7947 */ /* 0x000fea000383ffff */
.L_x_3917:
        /* <DEDUP_REMOVED lines=13> */
.L_x_6583:


//--------------------- .text._ZN10layer_norm13ln_bwd_kernelINS_13Kernel_traitsI6__halfS2_fS2_fjLj256ELj1ELj4ELj1ELj16ENS_18Kernel_traits_baseILj256ES2_S2_fS2_fjLj128EEEEELb0ELb0ELb0ELb0EEEvNS_9BwdParamsE --------------------------
	.section	.text._ZN10layer_norm13ln_bwd_kernelINS_13Kernel_traitsI6__halfS2_fS2_fjLj256ELj1ELj4ELj1ELj16ENS_18Kernel_traits_baseILj256ES2_S2_fS2_fjLj128EEEEELb0ELb0ELb0ELb0EEEvNS_9BwdParamsE,"ax",@progbits
	.align	128
        .global         _ZN10layer_norm13ln_bwd_kernelINS_13Kernel_traitsI6__halfS2_fS2_fjLj256ELj1ELj4ELj1ELj16ENS_18Kernel_traits_baseILj256ES2_S2_fS2_fjLj128EEEEELb0ELb0ELb0ELb0EEEvNS_9BwdParamsE
        .type           _ZN10layer_norm13ln_bwd_kernelINS_13Kernel_traitsI6__halfS2_fS2_fjLj256ELj1ELj4ELj1ELj16ENS_18Kernel_traits_baseILj256ES2_S2_fS2_fjLj128EEEEELb0ELb0ELb0ELb0EEEvNS_9BwdParamsE,@function
        .size           _ZN10layer_norm13ln_bwd_kernelINS_13Kernel_traitsI6__halfS2_fS2_fjLj256ELj1ELj4ELj1ELj16ENS_18Kernel_traits_baseILj256ES2_S2_fS2_fjLj128EEEEELb0ELb0ELb0ELb0EEEvNS_9BwdParamsE,(.L_x_6584 - _ZN10layer_norm13ln_bwd_kernelINS_13Kernel_traitsI6__halfS2_fS2_fjLj256ELj1ELj4ELj1ELj16ENS_18Kernel_traits_baseILj256ES2_S2_fS2_fjLj128EEEEELb0ELb0ELb0ELb0EEEvNS_9BwdParamsE)
        .other          _ZN10layer_norm13ln_bwd_kernelINS_13Kernel_traitsI6__halfS2_fS2_fjLj256ELj1ELj4ELj1ELj16ENS_18Kernel_traits_baseILj256ES2_S2_fS2_fjLj128EEEEELb0ELb0ELb0ELb0EEEvNS_9BwdParamsE,@"STO_CUDA_ENTRY STV_DEFAULT"
_ZN10layer_norm13ln_bwd_kernelINS_13Kernel_traitsI6__halfS2_fS2_fjLj256ELj1ELj4ELj1ELj16ENS_18Kernel_traits_baseILj256ES2_S2_fS2_fjLj128EEEEELb0ELb0ELb0ELb0EEEvNS_9BwdParamsE:
.text._ZN10layer_norm13ln_bwd_kernelINS_13Kernel_traitsI6__halfS2_fS2_fjLj256ELj1ELj4ELj1ELj16ENS_18Kernel_traits_baseILj256ES2_S2_fS2_fjLj128EEEEELb0ELb0ELb0ELb0EEEvNS_9BwdParamsE:
        /* <DEDUP_REMOVED lines=46> */
[----:B------:R-:W-:-:S07]  /*02e0*/  HADD2.F32 R0, -RZ, R15.H1_H1 ;  /* 0x3000000fff007230 */ /* 0x000fce0000004100 */
.L_x_3925:
        /* <DEDUP_REMOVED lines=38> */
[C---:B----4-:R-:W-:Y:S01]  /*0550*/  FADD.FTZ R60, -R70.reuse, R50 ;  /* 0x00000032463c7221 */ /* 0x050fe20000010100 */
[C---:B------:R-:W-:Y:S01]  /*0560*/  FADD.FTZ R68, -R70.reuse, R49 ;  /* 0x0000003146447221 */ /* 0x040fe20000010100 */
[--C-:B--2---:R-:W-:Y:S02]  /*0570*/  HADD2.F32 R50, -RZ, R52.reuse.H0_H0 ;  /* 0x20000034ff327230 */ /* 0x104fe40000004100 */
[C---:B-----5:R-:W-:Y:S01]  /*0580*/  FMUL.FTZ R3, R71.reuse, R48 ;  /* 0x0000003047037220 */ /* 0x060fe20000410000 */
[C---:B------:R-:W-:Y:S01]  /*0590*/  FADD.FTZ R72, -R70.reuse, R51 ;  /* 0x0000003346487221 */ /* 0x040fe20000010100 */
[----:B------:R-:W-:Y:S02]  /*05a0*/  HADD2.F32 R51, -RZ, R52.H1_H1 ;  /* 0x30000034ff337230 */ /* 0x000fe40000004100 */
[----:B------:R-:W-:Y:S01]  /*05b0*/  FADD.FTZ R44, -R70, R44 ;  /* 0x0000002c462c7221 */ /* 0x000fe20000010100 */
[----:B------:R-:W-:Y:S01]  /*05c0*/  FADD.FTZ R40, R40, R50 ;  /* 0x0000003228287221 */ /* 0x000fe20000010000 */
[----:B------:R-:W-:Y:S01]  /*05d0*/  FMUL.FTZ R48, R71, R68 ;  /* 0x0000004447307220 */ /* 0x000fe20000410000 */
[-C--:B------:R-:W-:Y:S01]  /*05e0*/  FFMA.FTZ R28, R3, R50.reuse, R28 ;  /* 0x00000032031c7223 */ /* 0x080fe2000001001c */
[----:B------:R-:W-:Y:S01]  /*05f0*/  FMUL.FTZ R50, R9, R50 ;  /* 0x0000003209327220 */ /* 0x000fe20000410000 */
[----:B------:R-:W-:Y:S01]  /*0600*/  FADD.FTZ R41, R41, R51 ;  /* 0x0000003329297221 */ /* 0x000fe20000010000 */
[----:B------:R-:W-:Y:S01]  /*0610*/  FFMA.FTZ R29, R48, R51, R29 ;  /* 0x00000033301d7223 */ /* 0x000fe2000001001d */
[----:B------:R-:W-:Y:S01]  /*0620*/  FMUL.FTZ R61, R71, R44 ;  /* 0x0000002c473d7220 */ /* 0x000fe20000410000 */
[----:B------:R-:W-:-:S02]  /*0630*/  HADD2.F32 R52, -RZ, R53.H0_H0 ;  /* 0x20000035ff347230 */ /* 0x000fc40000004100 */
[----:B------:R-:W-:Y:S01]  /*0640*/  FADD.FTZ R66, -R70, R45 ;  /* 0x0000002d46427221 */ /* 0x000fe20000010100 */
[----:B------:R-:W-:Y:S01]  /*0650*/  FMUL.FTZ R51, R8, R51 ;  /* 0x0000003308337220 */ /* 0x000fe20000410000 */
[----:B------:R-:W-:Y:S01]  /*0660*/  FADD.FTZ R44, RZ, R50 ;  /* 0x00000032ff2c7221 */ /* 0x000fe20000010000 */
[----:B------:R-:W-:Y:S01]  /*0670*/  FFMA.FTZ R45, R3, R50, RZ ;  /* 0x00000032032d7223 */ /* 0x000fe200000100ff */
[C---:B------:R-:W-:Y:S01]  /*0680*/  FADD.FTZ R46, -R70.reuse, R46 ;  /* 0x0000002e462e7221 */ /* 0x040fe20000010100 */
[----:B------:R-:W-:Y:S02]  /*0690*/  HADD2.F32 R59, -RZ, R53.H1_H1 ;  /* 0x30000035ff3b7230 */ /* 0x000fe40000004100 */
[----:B------:R-:W-:Y:S01]  /*06a0*/  FADD.FTZ R70, -R70, R47 ;  /* 0x0000002f46467221 */ /* 0x000fe20000010100 */
[C---:B------:R-:W-:Y:S01]  /*06b0*/  FMUL.FTZ R49, R71.reuse, R60 ;  /* 0x0000003c47317220 */ /* 0x040fe20000410000 */
[----:B------:R-:W-:Y:S01]  /*06c0*/  FMUL.FTZ R60, R71, R72 ;  /* 0x00000048473c7220 */ /* 0x000fe20000410000 */
[----:B------:R-:W-:Y:S01]  /*06d0*/  FADD.FTZ R47, R44, R51 ;  /* 0x000000332c2f7221 */ /* 0x000fe20000010000 */
[----:B-1----:R-:W-:Y:S01]  /*06e0*/  FMUL.FTZ R62, R7, R52 ;  /* 0x00000034073e7220 */ /* 0x002fe20000410000 */
[----:B------:R-:W-:Y:S01]  /*06f0*/  FFMA.FTZ R44, R48, R51, R45 ;  /* 0x00000033302c7223 */ /* 0x000fe2000001002d */
[----:B------:R-:W-:-:S02]  /*0700*/  HADD2.F32 R64, -RZ, R54.H0_H0 ;  /* 0x20000036ff407230 */ /* 0x000fc40000004100 */
[----:B------:R-:W-:Y:S01]  /*0710*/  FADD.FTZ R42, R42, R52 ;  /* 0x000000342a2a7221 */ /* 0x000fe20000010000 */
[----:B------:R-:W-:Y:S01]  /*0720*/  FFMA.FTZ R30, R49, R52, R30 ;  /* 0x00000034311e7223 */ /* 0x000fe2000001001e */
[----:B------:R-:W-:Y:S01]  /*0730*/  FADD.FTZ R43, R43, R59 ;  /* 0x0000003b2b2b7221 */ /* 0x000fe20000010000 */
[-C--:B------:R-:W-:Y:S01]  /*0740*/  FFMA.FTZ R31, R60, R59.reuse, R31 ;  /* 0x0000003b3c1f7223 */ /* 0x080fe2000001001f */
        /* <DEDUP_REMOVED lines=10> */
[C---:B------:R-:W-:Y:S01]  /*07f0*/  FMUL.FTZ R65, R71.reuse, R46 ;  /* 0x0000002e47417220 */ /* 0x040fe20000410000 */
[----:B------:R-:W-:Y:S01]  /*0800*/  FMUL.FTZ R66, R71, R66 ;  /* 0x0000004247427220 */ /* 0x000fe20000410000 */
[----:B------:R-:W-:Y:S01]  /*0810*/  FMUL.FTZ R63, R4, R54 ;  /* 0x00000036043f7220 */ /* 0x000fe20000410000 */
[----:B------:R-:W-:Y:S01]  /*0820*/  FADD.FTZ R46, R47, R64 ;  /* 0x000000402f2e7221 */ /* 0x000fe20000010000 */
[----:B------:R-:W-:Y:S01]  /*0830*/  FFMA.FTZ R45, R61, R64, R44 ;  /* 0x000000403d2d7223 */ /* 0x000fe2000001002c */
[----:B------:R-:W-:Y:S02]  /*0840*/  HADD2.F32 R55, -RZ, R55.H1_H1 ;  /* 0x30000037ff377230 */ /* 0x000fe40000004100 */
        /* <DEDUP_REMOVED lines=15> */
.L_x_3921:
[----:B------:R-:W-:Y:S05]  /*0940*/  BSYNC B1 ;  /* 0x0000000000017941 */ /* 0x000fea0003800000 */
.L_x_3920:
        /* <DEDUP_REMOVED lines=20> */
.L_x_3937:
        /* <DEDUP_REMOVED lines=58> */
[----:B------:R-:W-:-:S02]  /*0e30*/  F2FP.F16.F32.PACK_AB R44, R47, R44 ;  /* 0x0000002c2f2c723e */ /* 0x000fc400000000ff */
[----:B------:R-:W-:Y:S02]  /*0e40*/  F2FP.F16.F32.PACK_AB R46, R71, R46 ;  /* 0x0000002e472e723e */ /* 0x000fe400000000ff */
[C---:B------:R-:W-:Y:S01]  /*0e50*/  SEL R39, R74.reuse, R39, P2 ;  /* 0x000000274a277207 */ /* 0x040fe20001000000 */
[----:B------:R-:W1:Y:S01]  /*0e60*/  LDC.64 R52, c[0x0][0x2f8] ;  /* 0x0000be00ff347b82 */ /* 0x000e620000000a00 */
[C---:B------:R-:W-:Y:S01]  /*0e70*/  SEL R26, R73.reuse, R26, P2 ;  /* 0x0000001a491a7207 */ /* 0x040fe20001000000 */
[-C--:B------:R-:W-:Y:S01]  /*0e80*/  FMUL.FTZ R74, R74, R69.reuse ;  /* 0x000000454a4a7220 */ /* 0x080fe20000410000 */
[----:B------:R-:W-:-:S04]  /*0e90*/  FMUL.FTZ R73, R73, R69 ;  /* 0x0000004549497220 */ /* 0x000fc80000410000 */
[----:B------:R-:W-:Y:S02]  /*0ea0*/  F2FP.F16.F32.PACK_AB R45, R74, R45 ;  /* 0x0000002d4a2d723e */ /* 0x000fe400000000ff */
[----:B------:R-:W-:Y:S01]  /*0eb0*/  F2FP.F16.F32.PACK_AB R47, R72, R73 ;  /* 0x00000049482f723e */ /* 0x000fe200000000ff */
[----:B0-----:R-:W-:-:S05]  /*0ec0*/  @P2 IMAD.WIDE.U32 R54, R57, 0x20, R54 ;  /* 0x0000002039362825 */ /* 0x001fca00078e0036 */
[----:B------:R2:W-:Y:S01]  /*0ed0*/  @P2 STG.E.128 desc[UR4][R54.64], R36 ;  /* 0x0000002436002986 */ /* 0x0005e2000c101d04 */
[----:B-1----:R-:W-:-:S03]  /*0ee0*/  IMAD.WIDE.U32 R52, R57, 0x10, R52 ;  /* 0x0000001039347825 */ /* 0x002fc600078e0034 */
[----:B------:R2:W-:Y:S04]  /*0ef0*/  @P2 STG.E.128 desc[UR4][R54.64+0x10], R24 ;  /* 0x0000101836002986 */ /* 0x0005e8000c101d04 */
[----:B------:R2:W-:Y:S02]  /*0f00*/  STG.E.128 desc[UR4][R52.64], R44 ;  /* 0x0000002c34007986 */ /* 0x0005e4000c101d04 */
.L_x_3924:
[----:B------:R-:W-:Y:S05]  /*0f10*/  BSYNC B1 ;  /* 0x0000000000017941 */ /* 0x000fea0003800000 */
.L_x_3923:
[----:B--2---:R-:W2:Y:S02]  /*0f20*/  LDC.64 R44, c[0x0][0x210] ;  /* 0x00008400ff2c7b82 */ /* 0x004ea40000000a00 */
[----:B--2---:R-:W-:-:S04]  /*0f30*/  LEA R11, R44, R11, 0x2 ;  /* 0x0000000b2c0b7211 */ /* 0x004fc800078e10ff */
[----:B------:R-:W-:-:S13]  /*0f40*/  ISETP.GE.AND P1, PT, R11, R45, PT ;  /* 0x0000002d0b00720c */ /* 0x000fda0003f26270 */
[----:B------:R-:W-:Y:S05]  /*0f50*/  @!P1 BRA `(.L_x_3925) ;  /* 0xfffffff000e49947 */ /* 0x000fea000383ffff */
.L_x_3919:
[----:B------:R-:W-:Y:S05]  /*0f60*/  BSYNC B0 ;  /* 0x0000000000007941 */ /* 0x000fea0003800000 */
.L_x_3918:
        /* <DEDUP_REMOVED lines=79> */
.L_x_3922:
        /* <DEDUP_REMOVED lines=8> */
.L_x_3927:
[----:B------:R-:W-:Y:S05]  /*14e0*/  BSYNC B1 ;  /* 0x0000000000017941 */ /* 0x000fea0003800000 */
.L_x_3926:
        /* <DEDUP_REMOVED lines=9> */
.L_x_3928:
[----:B------:R-:W-:Y:S01]  /*1580*/  HFMA2.MMA R44, -RZ, RZ, 0, 1.1920928955078125e-07 ;  /* 0x00000002ff2c7435 */ /* 0x000fe200000001ff */
[----:B------:R-:W-:Y:S02]  /*1590*/  MOV R77, R53 ;  /* 0x00000035004d7202 */ /* 0x000fe40000000f00 */
[----:B------:R-:W-:-:S08]  /*15a0*/  MOV R47, R75 ;  /* 0x0000004b002f7202 */ /* 0x000fd00000000f00 */
[----:B------:R-:W-:Y:S05]  /*15b0*/  WARPSYNC.COLLECTIVE R46, `(.L_x_3929) ;  /* 0x000000002e087348 */ /* 0x000fea0003c00000 */
[----:B------:R0:W1:Y:S02]  /*15c0*/  SHFL.BFLY P1, R75, R77, R44, R45 ;  /* 0x0c00002c4d4b7389 */ /* 0x000064000002002d */
[----:B01----:R-:W-:Y:S01]  /*15d0*/  ENDCOLLECTIVE ;  /* 0x000000000000791b */ /* 0x003fe20003800000 */
.L_x_3929:
[----:B------:R-:W-:-:S05]  /*15e0*/  FADD.FTZ R47, R47, R54 ;  /* 0x000000362f2f7221 */ /* 0x000fca0000010000 */
[----:B------:R-:W-:Y:S02]  /*15f0*/  MOV R77, R47 ;  /* 0x0000002f004d7202 */ /* 0x000fe40000000f00 */
[----:B------:R-:W-:-:S07]  /*1600*/  MOV R72, R75 ;  /* 0x0000004b00487202 */ /* 0x000fce0000000f00 */
[----:B------:R-:W-:Y:S05]  /*1610*/  WARPSYNC.COLLECTIVE R46, `(.L_x_3930) ;  /* 0x000000002e087348 */ /* 0x000fea0003c00000 */
[----:B------:R0:W1:Y:S02]  /*1620*/  SHFL.BFLY P1, R75, R77, R44, R45 ;  /* 0x0c00002c4d4b7389 */ /* 0x000064000002002d */
[----:B01----:R-:W-:Y:S01]  /*1630*/  ENDCOLLECTIVE ;  /* 0x000000000000791b */ /* 0x003fe20003800000 */
.L_x_3930:
[----:B------:R-:W-:Y:S01]  /*1640*/  FADD.FTZ R72, R53, R72 ;  /* 0x0000004835487221 */ /* 0x000fe20000010000 */
[----:B------:R-:W-:-:S04]  /*1650*/  HFMA2.MMA R44, -RZ, RZ, 0, 2.384185791015625e-07 ;  /* 0x00000004ff2c7435 */ /* 0x000fc800000001ff */
[----:B------:R-:W-:Y:S02]  /*1660*/  MOV R77, R72 ;  /* 0x00000048004d7202 */ /* 0x000fe40000000f00 */
[----:B------:R-:W-:-:S07]  /*1670*/  MOV R74, R75 ;  /* 0x0000004b004a7202 */ /* 0x000fce0000000f00 */
[----:B------:R-:W-:Y:S05]  /*1680*/  WARPSYNC.COLLECTIVE R46, `(.L_x_3931) ;  /* 0x000000002e087348 */ /* 0x000fea0003c00000 */
[----:B------:R0:W1:Y:S02]  /*1690*/  SHFL.BFLY P1, R75, R77, R44, R45 ;  /* 0x0c00002c4d4b7389 */ /* 0x000064000002002d */
[----:B01----:R-:W-:Y:S01]  /*16a0*/  ENDCOLLECTIVE ;  /* 0x000000000000791b */ /* 0x003fe20003800000 */
.L_x_3931:
[----:B------:R-:W-:-:S05]  /*16b0*/  FADD.FTZ R74, R47, R74 ;  /* 0x0000004a2f4a7221 */ /* 0x000fca0000010000 */
[----:B------:R-:W-:Y:S02]  /*16c0*/  MOV R77, R74 ;  /* 0x0000004a004d7202 */ /* 0x000fe40000000f00 */
[----:B------:R-:W-:-:S07]  /*16d0*/  MOV R55, R75 ;  /* 0x0000004b00377202 */ /* 0x000fce0000000f00 */
[----:B------:R-:W-:Y:S05]  /*16e0*/  WARPSYNC.COLLECTIVE R46, `(.L_x_3932) ;  /* 0x000000002e087348 */ /* 0x000fea0003c00000 */
[----:B------:R0:W1:Y:S02]  /*16f0*/  SHFL.BFLY P1, R75, R77, R44, R45 ;  /* 0x0c00002c4d4b7389 */ /* 0x000064000002002d */
[----:B01----:R-:W-:Y:S01]  /*1700*/  ENDCOLLECTIVE ;  /* 0x000000000000791b */ /* 0x003fe20003800000 */
.L_x_3932:
[----:B------:R-:W-:Y:S01]  /*1710*/  FADD.FTZ R55, R72, R55 ;  /* 0x0000003748377221 */ /* 0x000fe20000010000 */
[----:B------:R-:W-:-:S04]  /*1720*/  HFMA2.MMA R44, -RZ, RZ, 0, 4.76837158203125e-07 ;  /* 0x00000008ff2c7435 */ /* 0x000fc800000001ff */
[----:B------:R-:W-:Y:S02]  /*1730*/  MOV R77, R55 ;  /* 0x00000037004d7202 */ /* 0x000fe40000000f00 */
[----:B------:R-:W-:-:S07]  /*1740*/  MOV R73, R75 ;  /* 0x0000004b00497202 */ /* 0x000fce0000000f00 */
[----:B------:R-:W-:Y:S05]  /*1750*/  WARPSYNC.COLLECTIVE R46, `(.L_x_3933) ;  /* 0x000000002e087348 */ /* 0x000fea0003c00000 */
[----:B------:R0:W1:Y:S02]  /*1760*/  SHFL.BFLY P1, R75, R77, R44, R45 ;  /* 0x0c00002c4d4b7389 */ /* 0x000064000002002d */
[----:B01----:R-:W-:Y:S01]  /*1770*/  ENDCOLLECTIVE ;  /* 0x000000000000791b */ /* 0x003fe20003800000 */
.L_x_3933:
[----:B------:R-:W-:-:S05]  /*1780*/  FADD.FTZ R73, R74, R73 ;  /* 0x000000494a497221 */ /* 0x000fca0000010000 */
[----:B------:R-:W-:Y:S02]  /*1790*/  MOV R77, R73 ;  /* 0x00000049004d7202 */ /* 0x000fe40000000f00 */
[----:B------:R-:W-:-:S07]  /*17a0*/  MOV R52, R75 ;  /* 0x0000004b00347202 */ /* 0x000fce0000000f00 */
[----:B------:R-:W-:Y:S05]  /*17b0*/  WARPSYNC.COLLECTIVE R46, `(.L_x_3934) ;  /* 0x000000002e087348 */ /* 0x000fea0003c00000 */
[----:B------:R0:W1:Y:S02]  /*17c0*/  SHFL.BFLY P1, R75, R77, R44, R45 ;  /* 0x0c00002c4d4b7389 */ /* 0x000064000002002d */
[----:B01----:R-:W-:Y:S01]  /*17d0*/  ENDCOLLECTIVE ;  /* 0x000000000000791b */ /* 0x003fe20003800000 */
.L_x_3934:
[----:B------:R-:W-:Y:S01]  /*17e0*/  FADD.FTZ R52, R55, R52 ;  /* 0x0000003437347221 */ /* 0x000fe20000010000 */
[----:B------:R-:W-:-:S04]  /*17f0*/  HFMA2.MMA R44, -RZ, RZ, 0, 9.5367431640625e-07 ;  /* 0x00000010ff2c7435 */ /* 0x000fc800000001ff */
[----:B------:R-:W-:Y:S02]  /*1800*/  MOV R77, R52 ;  /* 0x00000034004d7202 */ /* 0x000fe40000000f00 */
[----:B------:R-:W-:-:S07]  /*1810*/  MOV R54, R75 ;  /* 0x0000004b00367202 */ /* 0x000fce0000000f00 */
[----:B------:R-:W-:Y:S05]  /*1820*/  WARPSYNC.COLLECTIVE R46, `(.L_x_3935) ;  /* 0x000000002e087348 */ /* 0x000fea0003c00000 */
[----:B------:R0:W1:Y:S02]  /*1830*/  SHFL.BFLY P1, R75, R77, R44, R45 ;  /* 0x0c00002c4d4b7389 */ /* 0x000064000002002d */
[----:B01----:R-:W-:Y:S01]  /*1840*/  ENDCOLLECTIVE ;  /* 0x000000000000791b */ /* 0x003fe20003800000 */
.L_x_3935:
[----:B------:R-:W-:-:S05]  /*1850*/  FADD.FTZ R54, R73, R54 ;  /* 0x0000003649367221 */ /* 0x000fca0000010000 */
[----:B------:R-:W-:Y:S02]  /*1860*/  MOV R77, R54 ;  /* 0x00000036004d7202 */ /* 0x000fe40000000f00 */
[----:B------:R-:W-:-:S07]  /*1870*/  MOV R47, R75 ;  /* 0x0000004b002f7202 */ /* 0x000fce0000000f00 */
[----:B------:R-:W-:Y:S05]  /*1880*/  WARPSYNC.COLLECTIVE R46, `(.L_x_3936) ;  /* 0x000000002e087348 */ /* 0x000fea0003c00000 */
[----:B------:R0:W1:Y:S02]  /*1890*/  SHFL.BFLY P1, R75, R77, R44, R45 ;  /* 0x0c00002c4d4b7389 */ /* 0x000064000002002d */
[----:B01----:R-:W-:Y:S01]  /*18a0*/  ENDCOLLECTIVE ;  /* 0x000000000000791b */ /* 0x003fe20003800000 */
.L_x_3936:
[----:B------:R-:W-:Y:S01]  /*18b0*/  MOV R53, R75 ;  /* 0x0000004b00357202 */ /* 0x000fe20000000f00 */
[----:B------:R-:W-:Y:S06]  /*18c0*/  BRA `(.L_x_3937) ;  /* 0xfffffff000707947 */ /* 0x000fec000383ffff */
.L_x_3938:
        /* <DEDUP_REMOVED lines=11> */
.L_x_6584:


//--------------------- .text._ZN10layer_norm13ln_bwd_kernelINS_13Kernel_traitsI6__halfS2_fS2_fjLj256ELj1ELj4ELj1ELj16ENS_18Kernel_traits_baseILj256ES2_S2_fS2_fjLj128EEEEELb0ELb0ELb0ELb1EEEvNS_9BwdParamsE --------------------------
	.section	.text._ZN10layer_norm13ln_bwd_kernelINS_13Kernel_traitsI6__halfS2_fS2_fjLj256ELj1ELj4ELj1ELj16ENS_18Kernel_traits_baseILj256ES2_S2_fS2_fjLj128EEEEELb0ELb0ELb0ELb1EEEvNS_9BwdParamsE,"ax",@progbits
	.align	128
        .global         _ZN10layer_norm13ln_bwd_kernelINS_13Kernel_traitsI6__halfS2_fS2_fjLj256ELj1ELj4ELj1ELj16ENS_18Kernel_traits_baseILj256ES2_S2_fS2_fjLj128EEEEELb0ELb0ELb0ELb1EEEvNS_9BwdParamsE
        .type           _ZN10layer_norm13ln_bwd_kernelINS_13Kernel_traitsI6__halfS2_fS2_fjLj256ELj1ELj4ELj1ELj16ENS_18Kernel_traits_baseILj256ES2_S2_fS2_fjLj128EEEEELb0ELb0ELb0ELb1EEEvNS_9BwdParamsE,@function
        .size           _ZN10layer_norm13ln_bwd_kernelINS_13Kernel_traitsI6__halfS2_fS2_fjLj256ELj1ELj4ELj1ELj16ENS_18Kernel_traits_baseILj256ES2_S2_fS2_fjLj128EEEEELb0ELb0ELb0ELb1EEEvNS_9BwdParamsE,(.L_x_6585 - _ZN10layer_norm13ln_bwd_kernelINS_13Kernel_traitsI6__halfS2_fS2_fjLj256ELj1ELj4ELj1ELj16ENS_18Kernel_traits_baseILj256ES2_S2_fS2_fjLj128EEEEELb0ELb0ELb0ELb1EEEvNS_9BwdParamsE)
        .other          _ZN10layer_norm13ln_bwd_kernelINS_13Kernel_traitsI6__halfS2_fS2_fjLj256ELj1ELj4ELj1ELj16ENS_18Kernel_traits_baseILj256ES2_S2_fS2_fjLj128EEEEELb0ELb0ELb0ELb1EEEvNS_9BwdParamsE,@"STO_CUDA_ENTRY STV_DEFAULT"
_ZN10layer_norm13ln_bwd_kernelINS_13Kernel_traitsI6__halfS2_fS2_fjLj256ELj1ELj4ELj1ELj16ENS_18Kernel_traits_baseILj256ES2_S2_fS2_fjLj128EEEEELb0ELb0ELb0ELb1EEEvNS_9BwdParamsE:
.text._ZN10layer_norm13ln_bwd_kernelINS_13Kernel_traitsI6__halfS2_fS2_fjLj256ELj1ELj4ELj1ELj16ENS_18Kernel_traits_baseILj256ES2_S2_fS2_fjLj128EEEEELb0ELb0ELb0ELb1EEEvNS_9BwdParamsE:
        /* <DEDUP_REMOVED lines=25> */
.L_x_3940:
[----:B------:R-:W0:Y:S01]  /*0190*/  LDC.64 R2, c[0x0][0x260] ;  /* 0x00009800ff027b82 */ /* 0x000e220000000a00 */
[----:B------:R-:W-:Y:S01]  /*01a0*/  ULDC.64 UR6, c[0x0][0x270] ;  /* 0x00009c0000067ab9 */ /* 0x000fe20000000a00 */
[----:B0-----:R-:W-:-:S05]  /*01b0*/  IMAD.WIDE.U32 R2, R5, 0x10, R2 ;  /* 0x0000001005027825 */ /* 0x001fca00078e0002 */
        /* <DEDUP_REMOVED lines=8> */
[----:B------:R-:W-:Y:S02]  /*0240*/  MOV R57, RZ ;  /* 0x000000ff00397202 */ /* 0x000fe40000000f00 */
[----:B------:R-:W-:Y:S02]  /*0250*/  CS2R R58, SRZ ;  /* 0x00000000003a7805 */ /* 0x000fe4000001ff00 */
[----:B0-----:R-:W-:Y:S01]  /*0260*/  CS2R R2, SRZ ;  /* 0x0000000000027805 */ /* 0x001fe2000001ff00 */
        /* <DEDUP_REMOVED lines=10> */
.L_x_3944:
[----:B------:R-:W0:Y:S01]  /*0310*/  S2R R32, SR_TID.X ;  /* 0x0000000000207919 */ /* 0x000e220000002100 */
[----:B-1----:R-:W1:Y:S01]  /*0320*/  @P0 LDC.64 R28, c[0x0][0x270] ;  /* 0x00009c00ff1c0b82 */ /* 0x002e620000000a00 */
        /* <DEDUP_REMOVED lines=8> */
[C---:B------:R-:W-:Y:S02]  /*03b0*/  @P0 LEA.HI.X R29, R43.reuse, R29, R0, 0x1, P1 ;  /* 0x0000001d2b1d0211 */ /* 0x040fe400008f0c00 */
[----:B0-----:R-:W-:Y:S01]  /*03c0*/  LOP3.LUT R32, R32, 0x1f, RZ, 0xc0, !PT ;  /* 0x0000001f20207812 */ /* 0x001fe200078ec0ff */
[----:B--2---:R-:W-:Y:S01]  /*03d0*/  IMAD.WIDE R30, R43, 0x4, R30 ;  /* 0x000000042b1e7825 */ /* 0x004fe200078e021e */
[----:B------:R-:W0:Y:S01]  /*03e0*/  LDC.64 R48, c[0x0][0x2c8] ;  /* 0x0000b200ff307b82 */ /* 0x000e220000000a00 */
[----:B------:R3:W2:Y:S01]  /*03f0*/  @P0 LDG.E.U16 R52, desc[UR4][R28.64] ;  /* 0x000000041c340981 */ /* 0x0006a2000c1e1500 */
[----:B------:R-:W-:-:S03]  /*0400*/  LEA.HI.SX32 R44, R33, R32, 0x1d ;  /* 0x00000020212c7211 */ /* 0x000fc600078feaff */
[----:B------:R-:W2:Y:S01]  /*0410*/  LDG.E R0, desc[UR4][R30.64] ;  /* 0x000000041e007981 */ /* 0x000ea2000c1e1900 */
[----:B------:R-:W-:Y:S02]  /*0420*/  SHF.L.U32 R36, R44, 0x5, RZ ;  /* 0x000000052c247819 */ /* 0x000fe400000006ff */
        /* <DEDUP_REMOVED lines=16> */
[----:B-1----:R-:W-:Y:S02]  /*0530*/  ISETP.NE.AND P1, PT, R45, RZ, PT ;  /* 0x000000ff2d00720c */ /* 0x002fe40003f25270 */
[----:B------:R-:W-:Y:S01]  /*0540*/  MOV R45, 0x3f800000 ;  /* 0x3f800000002d7802 */ /* 0x000fe20000000f00 */
[----:B------:R-:W-:Y:S01]  /*0550*/  UMOV UR6, 0xffffffff ;  /* 0xffffffff00067882 */ /* 0x000fe20000000000 */
[----:B--2---:R-:W-:Y:S01]  /*0560*/  FSEL R53, R0, RZ, !P1 ;  /* 0x000000ff00357208 */ /* 0x004fe20004800000 */
[----:B------:R-:W-:-:S02]  /*0570*/  @P0 HADD2.F32 R45, -RZ, R52.H0_H0 ;  /* 0x20000034ff2d0230 */ /* 0x000fc40000004100 */
[--C-:B---3--:R-:W-:Y:S02]  /*0580*/  HADD2.F32 R55, -RZ, R28.reuse.H0_H0 ;  /* 0x2000001cff377230 */ /* 0x108fe40000004100 */
[C---:B----4-:R-:W-:Y:S01]  /*0590*/  FADD.FTZ R0, -R53.reuse, R32 ;  /* 0x0000002035007221 */ /* 0x050fe20000010100 */
[C---:B------:R-:W-:Y:S01]  /*05a0*/  FADD.FTZ R32, -R53.reuse, R34 ;  /* 0x0000002235207221 */ /* 0x040fe20000010100 */
[----:B------:R-:W-:Y:S02]  /*05b0*/  HADD2.F32 R54, -RZ, R28.H1_H1 ;  /* 0x3000001cff367230 */ /* 0x000fe40000004100 */
[--C-:B------:R-:W-:Y:S02]  /*05c0*/  HADD2.F32 R28, -RZ, R29.reuse.H0_H0 ;  /* 0x2000001dff1c7230 */ /* 0x100fe40000004100 */
[----:B------:R-:W-:Y:S01]  /*05d0*/  FMUL.FTZ R32, R46, R32 ;  /* 0x000000202e207220 */ /* 0x000fe20000410000 */
[C---:B------:R-:W-:Y:S01]  /*05e0*/  FADD.FTZ R33, -R53.reuse, R33 ;  /* 0x0000002135217221 */ /* 0x040fe20000010100 */
[C---:B------:R-:W-:Y:S01]  /*05f0*/  FADD.FTZ R35, -R53.reuse, R35 ;  /* 0x0000002335237221 */ /* 0x040fe20000010100 */
[C---:B------:R-:W-:Y:S01]  /*0600*/  FADD.FTZ R36, -R53.reuse, R36 ;  /* 0x0000002435247221 */ /* 0x040fe20000010100 */
[C---:B------:R-:W-:Y:S01]  /*0610*/  FADD.FTZ R37, -R53.reuse, R37 ;  /* 0x0000002535257221 */ /* 0x040fe20000010100 */
[C---:B------:R-:W-:Y:S01]  /*0620*/  FADD.FTZ R47, -R53.reuse, R38 ;  /* 0x00000026352f7221 */ /* 0x040fe20000010100 */
[----:B------:R-:W-:Y:S01]  /*0630*/  FADD.FTZ R52, -R53, R39 ;  /* 0x0000002735347221 */ /* 0x000fe20000010100 */
[----:B------:R-:W-:-:S02]  /*0640*/  HADD2.F32 R53, -RZ, R29.H1_H1 ;  /* 0x3000001dff357230 */ /* 0x000fc40000004100 */
[----:B------:R-:W-:Y:S01]  /*0650*/  FADD.FTZ R10, R28, R10 ;  /* 0x0000000a1c0a7221 */ /* 0x000fe20000010000 */
[----:B------:R-:W-:Y:S02]  /*0660*/  HADD2.F32 R39, -RZ, R30.H0_H0 ;  /* 0x2000001eff277230 */ /* 0x000fe40000004100 */
[-C--:B------:R-:W-:Y:S01]  /*0670*/  FFMA.FTZ R5, R32, R28.reuse, R5 ;  /* 0x0000001c20057223 */ /* 0x080fe20000010005 */
[----:B------:R-:W-:Y:S01]  /*0680*/  FMUL.FTZ R29, R65, R28 ;  /* 0x0000001c411d7220 */ /* 0x000fe20000410000 */
[C---:B------:R-:W-:Y:S01]  /*0690*/  FMUL.FTZ R34, R46.reuse, R33 ;  /* 0x000000212e227220 */ /* 0x040fe20000410000 */
[C---:B------:R-:W-:Y:S01]  /*06a0*/  FMUL.FTZ R28, R46.reuse, R36 ;  /* 0x000000242e1c7220 */ /* 0x040fe20000410000 */
[----:B------:R-:W-:Y:S01]  /*06b0*/  FMUL.FTZ R0, R46, R0 ;  /* 0x000000002e007220 */ /* 0x000fe20000410000 */
[----:B------:R-:W-:Y:S01]  /*06c0*/  FMUL.FTZ R33, R67, R55 ;  /* 0x0000003743217220 */ /* 0x000fe20000410000 */
[--C-:B0-----:R-:W-:Y:S02]  /*06d0*/  HADD2.F32 R50, -RZ, R31.reuse.H0_H0 ;  /* 0x2000001fff327230 */ /* 0x101fe40000004100 */
[----:B------:R-:W-:Y:S01]  /*06e0*/  FADD.FTZ R56, R39, R40 ;  /* 0x0000002827387221 */ /* 0x000fe20000010000 */
[----:B------:R-:W-:-:S02]  /*06f0*/  HADD2.F32 R51, -RZ, R31.H1_H1 ;  /* 0x3000001fff337230 */ /* 0x000fc40000004100 */
[----:B------:R-:W-:Y:S01]  /*0700*/  FADD.FTZ R7, R54, R7 ;  /* 0x0000000736077221 */ /* 0x000fe20000010000 */
[-C--:B------:R-:W-:Y:S01]  /*0710*/  FFMA.FTZ R2, R34, R54.reuse, R2 ;  /* 0x0000003622027223 */ /* 0x080fe20000010002 */
[----:B------:R-:W-:Y:S01]  /*0720*/  FMUL.FTZ R31, R66, R54 ;  /* 0x00000036421f7220 */ /* 0x000fe20000410000 */
[-C--:B------:R-:W-:Y:S01]  /*0730*/  FFMA.FTZ R40, R28, R39.reuse, R59 ;  /* 0x000000271c287223 */ /* 0x080fe2000001003b */
[----:B------:R-:W-:Y:S01]  /*0740*/  FMUL.FTZ R36, R63, R39 ;  /* 0x000000273f247220 */ /* 0x000fe20000410000 */
[----:B------:R-:W-:Y:S01]  /*0750*/  FADD.FTZ R54, RZ, R33 ;  /* 0x00000021ff367221 */ /* 0x000fe20000010000 */
[----:B------:R-:W-:Y:S01]  /*0760*/  FFMA.FTZ R39, R0, R33, RZ ;  /* 0x0000002100277223 */ /* 0x000fe200000100ff */
[----:B------:R-:W-:Y:S02]  /*0770*/  HADD2.F32 R38, -RZ, R30.H1_H1 ;  /* 0x3000001eff267230 */ /* 0x000fe40000004100 */
        /* <DEDUP_REMOVED lines=33> */
[----:B------:R-:W0:Y:S01]  /*0990*/  SHFL.BFLY PT, R55, R69, 0x1, 0x1f ;  /* 0x0c201f0045377f89 */ /* 0x000e2200000e0000 */
[----:B------:R-:W-:Y:S02]  /*09a0*/  MOV R59, R40 ;  /* 0x00000028003b7202 */ /* 0x000fe40000000f00 */
[----:B------:R-:W-:Y:S01]  /*09b0*/  MOV R40, R56 ;  /* 0x0000003800287202 */ /* 0x000fe20000000f00 */
        /* <DEDUP_REMOVED lines=17> */
.L_x_3956:
        /* <DEDUP_REMOVED lines=11> */
[----:B------:R-:W-:Y:S01]  /*0b80*/  ISETP.NE.AND.EX P1, PT, R49, RZ, PT, P1 ;  /* 0x000000ff3100720c */ /* 0x000fe20003f25310 */
[-CC-:B------:R-:W-:Y:S01]  /*0b90*/  FFMA.FTZ R32, R32, R52.reuse, R53.reuse ;  /* 0x0000003420207223 */ /* 0x180fe20000010035 */
[-CC-:B------:R-:W-:Y:S01]  /*0ba0*/  FFMA.FTZ R30, R30, R52.reuse, R53.reuse ;  /* 0x000000341e1e7223 */ /* 0x180fe20000010035 */
[----:B------:R-:W-:Y:S01]  /*0bb0*/  FADD.FTZ R33, R33, -R0 ;  /* 0x8000000021217221 */ /* 0x000fe20000010000 */
        /* <DEDUP_REMOVED lines=27> */
[----:B------:R-:W-:Y:S01]  /*0d70*/  SHF.L.U32 R34, R44, 0x5, RZ ;  /* 0x000000052c227819 */ /* 0x000fe200000006ff */
[----:B------:R-:W-:Y:S01]  /*0d80*/  @P1 FADD.FTZ R47, R14, R47 ;  /* 0x0000002f0e2f1221 */ /* 0x000fe20000010000 */
[----:B------:R-:W-:Y:S01]  /*0d90*/  @P1 FADD.FTZ R46, R15, R46 ;  /* 0x0000002e0f2e1221 */ /* 0x000fe20000010000 */
[C---:B------:R-:W-:Y:S01]  /*0da0*/  SEL R20, R29.reuse, R20, P3 ;  /* 0x000000141d147207 */ /* 0x040fe20001800000 */
        /* <DEDUP_REMOVED lines=8> */
[C---:B------:R-:W-:Y:S01]  /*0e30*/  SEL R24, R55.reuse, R24, P3 ;  /* 0x0000001837187207 */ /* 0x040fe20001800000 */
[-C--:B------:R-:W-:Y:S01]  /*0e40*/  FMUL.FTZ R55, R55, R45.reuse ;  /* 0x0000002d37377220 */ /* 0x080fe20000410000 */
[----:B------:R-:W-:Y:S01]  /*0e50*/  SHF.R.U32.HI R35, RZ, 0x1b, R44 ;  /* 0x0000001bff237819 */ /* 0x000fe2000001162c */
[-C--:B------:R-:W-:Y:S01]  /*0e60*/  FMUL.FTZ R31, R47, R45.reuse ;  /* 0x0000002d2f1f7220 */ /* 0x080fe20000410000 */
[----:B------:R-:W-:Y:S01]  /*0e70*/  @P2 IADD3 R34, P4, R34, UR12, RZ ;  /* 0x0000000c22222c10 */ /* 0x000fe2000ff9e0ff */
[----:B------:R-:W-:Y:S01]  /*0e80*/  FMUL.FTZ R38, R46, R45 ;  /* 0x0000002d2e267220 */ /* 0x000fe20000410000 */
[----:B------:R-:W-:-:S02]  /*0e90*/  SEL R25, R36, R25, P3 ;  /* 0x0000001924197207 */ /* 0x000fc40001800000 */
[----:B------:R-:W-:Y:S02]  /*0ea0*/  LEA R36, P1, R44, UR14, 0x4 ;  /* 0x0000000e2c247c11 */ /* 0x000fe4000f8220ff */
[----:B------:R-:W-:Y:S02]  /*0eb0*/  F2FP.F16.F32.PACK_AB R28, R29, R28 ;  /* 0x0000001c1d1c723e */ /* 0x000fe400000000ff */
[----:B------:R-:W-:Y:S02]  /*0ec0*/  SEL R26, R47, R26, P3 ;  /* 0x0000001a2f1a7207 */ /* 0x000fe40001800000 */
[----:B------:R-:W-:Y:S02]  /*0ed0*/  SEL R27, R46, R27, P3 ;  /* 0x0000001b2e1b7207 */ /* 0x000fe40001800000 */
[----:B------:R-:W-:Y:S02]  /*0ee0*/  @P2 IADD3.X R35, R35, UR13, RZ, P4, !PT ;  /* 0x0000000d23232c10 */ /* 0x000fe4000a7fe4ff */
[----:B------:R-:W-:-:S02]  /*0ef0*/  F2FP.F16.F32.PACK_AB R29, R30, R39 ;  /* 0x000000271e1d723e */ /* 0x000fc400000000ff */
[----:B------:R-:W-:Y:S01]  /*0f00*/  F2FP.F16.F32.PACK_AB R30, R0, R55 ;  /* 0x00000037001e723e */ /* 0x000fe200000000ff */
[----:B------:R1:W-:Y:S01]  /*0f10*/  @P2 STG.E.128 desc[UR4][R34.64], R20 ;  /* 0x0000001422002986 */ /* 0x0003e2000c101d04 */
[----:B------:R-:W-:Y:S02]  /*0f20*/  LEA.HI.X R37, R44, UR15, RZ, 0x4, P1 ;  /* 0x0000000f2c257c11 */ /* 0x000fe400088f24ff */
[----:B------:R-:W-:Y:S01]  /*0f30*/  F2FP.F16.F32.PACK_AB R31, R38, R31 ;  /* 0x0000001f261f723e */ /* 0x000fe200000000ff */
[----:B------:R1:W-:Y:S01]  /*0f40*/  @P2 STG.E.128 desc[UR4][R34.64+0x10], R24 ;  /* 0x0000101822002986 */ /* 0x0003e2000c101d04 */
[----:B0-----:R-:W-:-:S03]  /*0f50*/  LEA R43, R32, R43, 0x2 ;  /* 0x0000002b202b7211 */ /* 0x001fc600078e10ff */
[----:B------:R1:W-:Y:S01]  /*0f60*/  STG.E.128 desc[UR4][R36.64], R28 ;  /* 0x0000001c24007986 */ /* 0x0003e2000c101d04 */
[----:B------:R-:W-:-:S13]  /*0f70*/  ISETP.GE.AND P1, PT, R43, R33, PT ;  /* 0x000000212b00720c */ /* 0x000fda0003f26270 */
[----:B------:R-:W-:Y:S05]  /*0f80*/  @!P1 BRA `(.L_x_3944) ;  /* 0xfffffff000e09947 */ /* 0x000fea000383ffff */
[----:B------:R-:W-:Y:S05]  /*0f90*/  BSYNC B1 ;  /* 0x0000000000017941 */ /* 0x000fea0003800000 */
.L_x_3942:
        /* <DEDUP_REMOVED lines=16> */
.L_x_3941:
[----:B------:R-:W-:Y:S05]  /*10a0*/  BSYNC B0 ;  /* 0x0000000000007941 */ /* 0x000fea0003800000 */
.L_x_3939:
        /* <DEDUP_REMOVED lines=67> */
.L_x_3943:
[----:B------:R-:W-:Y:S01]  /*14e0*/  HFMA2.MMA R68, -RZ, RZ, 0, 5.9604644775390625e-08 ;  /* 0x00000001ff447435 */ /* 0x000fe200000001ff */
[----:B------:R-:W-:Y:S01]  /*14f0*/  BSSY B2, `(.L_x_3945) ;  /* 0x0000006000027945 */ /* 0x000fe20003800000 */
[----:B------:R-:W-:Y:S02]  /*1500*/  MOV R59, 0x1f ;  /* 0x0000001f003b7802 */ /* 0x000fe40000000f00 */
[----:B------:R-:W-:-:S07]  /*1510*/  MOV R55, 0xffffffff ;  /* 0xffffffff00377802 */ /* 0x000fce0000000f00 */
[----:B-----5:R-:W-:Y:S05]  /*1520*/  WARPSYNC.COLLECTIVE R55, `(.L_x_3946) ;  /* 0x0000000037087348 */ /* 0x020fea0003c00000 */
[----:B------:R0:W1:Y:S02]  /*1530*/  SHFL.BFLY P2, R55, R69, R68, R59 ;  /* 0x0c00004445377389 */ /* 0x000064000004003b */
[----:B01---5:R-:W-:Y:S01]  /*1540*/  ENDCOLLECTIVE ;  /* 0x000000000000791b */ /* 0x023fe20003800000 */
.L_x_3946:
[----:B------:R-:W-:Y:S05]  /*1550*/  BSYNC B2 ;  /* 0x0000000000027941 */ /* 0x000fea0003800000 */
.L_x_3945:
        /* <DEDUP_REMOVED lines=8> */
.L_x_3947:
        /* <DEDUP_REMOVED lines=8> */
.L_x_3948:
[----:B------:R-:W-:Y:S02]  /*1660*/  MOV R69, R53 ;  /* 0x0000003500457202 */ /* 0x000fe40000000f00 */
[----:B------:R-:W-:Y:S02]  /*1670*/  MOV R54, R55 ;  /* 0x0000003700367202 */ /* 0x000fe40000000f00 */
[----:B------:R-:W-:-:S03]  /*1680*/  MOV R55, 0xffffffff ;  /* 0xffffffff00377802 */ /* 0x000fc60000000f00 */
[----:B------:R-:W-:-:S07]  /*1690*/  FADD.FTZ R52, R52, R54 ;  /* 0x0000003634347221 */ /* 0x000fce0000010000 */
[----:B------:R-:W-:Y:S05]  /*16a0*/  WARPSYNC.COLLECTIVE R55, `(.L_x_3949) ;  /* 0x0000000037087348 */ /* 0x000fea0003c00000 */
[----:B------:R0:W1:Y:S02]  /*16b0*/  SHFL.BFLY P2, R55, R69, R68, R59 ;  /* 0x0c00004445377389 */ /* 0x000064000004003b */
[----:B01----:R-:W-:Y:S01]  /*16c0*/  ENDCOLLECTIVE ;  /* 0x000000000000791b */ /* 0x003fe20003800000 */
.L_x_3949:
        /* <DEDUP_REMOVED lines=8> */
.L_x_3950:
[----:B------:R-:W-:Y:S02]  /*1750*/  MOV R69, R53 ;  /* 0x0000003500457202 */ /* 0x000fe40000000f00 */
[----:B------:R-:W-:Y:S02]  /*1760*/  MOV R54, R55 ;  /* 0x0000003700367202 */ /* 0x000fe40000000f00 */
[----:B------:R-:W-:-:S03]  /*1770*/  MOV R55, 0xffffffff ;  /* 0xffffffff00377802 */ /* 0x000fc60000000f00 */
[----:B------:R-:W-:-:S07]  /*1780*/  FADD.FTZ R52, R52, R54 ;  /* 0x0000003634347221 */ /* 0x000fce0000010000 */
[----:B------:R-:W-:Y:S05]  /*1790*/  WARPSYNC.COLLECTIVE R55, `(.L_x_3951) ;  /* 0x0000000037087348 */ /* 0x000fea0003c00000 */
[----:B------:R0:W1:Y:S02]  /*17a0*/  SHFL.BFLY P2, R55, R69, R68, R59 ;  /* 0x0c00004445377389 */ /* 0x000064000004003b */
[----:B01----:R-:W-:Y:S01]  /*17b0*/  ENDCOLLECTIVE ;  /* 0x000000000000791b */ /* 0x003fe20003800000 */
.L_x_3951:
        /* <DEDUP_REMOVED lines=8> */
.L_x_3952:
[----:B------:R-:W-:Y:S02]  /*1840*/  MOV R69, R53 ;  /* 0x0000003500457202 */ /* 0x000fe40000000f00 */
[----:B------:R-:W-:Y:S02]  /*1850*/  MOV R54, R55 ;  /* 0x0000003700367202 */ /* 0x000fe40000000f00 */
[----:B------:R-:W-:-:S03]  /*1860*/  MOV R55, 0xffffffff ;  /* 0xffffffff00377802 */ /* 0x000fc60000000f00 */
[----:B------:R-:W-:-:S07]  /*1870*/  FADD.FTZ R52, R52, R54 ;  /* 0x0000003634347221 */ /* 0x000fce0000010000 */
[----:B------:R-:W-:Y:S05]  /*1880*/  WARPSYNC.COLLECTIVE R55, `(.L_x_3953) ;  /* 0x0000000037087348 */ /* 0x000fea0003c00000 */
[----:B------:R0:W1:Y:S02]  /*1890*/  SHFL.BFLY P2, R55, R69, R68, R59 ;  /* 0x0c00004445377389 */ /* 0x000064000004003b */
[----:B01----:R-:W-:Y:S01]  /*18a0*/  ENDCOLLECTIVE ;  /* 0x000000000000791b */ /* 0x003fe20003800000 */
.L_x_3953:
        /* <DEDUP_REMOVED lines=8> */
.L_x_3954:
[----:B------:R-:W-:Y:S02]  /*1930*/  MOV R69, R53 ;  /* 0x0000003500457202 */ /* 0x000fe40000000f00 */
[----:B------:R-:W-:Y:S02]  /*1940*/  MOV R54, R55 ;  /* 0x0000003700367202 */ /* 0x000fe40000000f00 */
[----:B------:R-:W-:-:S07]  /*1950*/  MOV R55, 0xffffffff ;  /* 0xffffffff00377802 */ /* 0x000fce0000000f00 */
[----:B------:R-:W-:Y:S05]  /*1960*/  WARPSYNC.COLLECTIVE R55, `(.L_x_3955) ;  /* 0x0000000037087348 */ /* 0x000fea0003c00000 */
[----:B------:R0:W1:Y:S02]  /*1970*/  SHFL.BFLY P2, R55, R69, R68, R59 ;  /* 0x0c00004445377389 */ /* 0x000064000004003b */
[----:B01----:R-:W-:Y:S01]  /*1980*/  ENDCOLLECTIVE ;  /* 0x000000000000791b */ /* 0x003fe20003800000 */
.L_x_3955:
[----:B------:R-:W-:Y:S02]  /*1990*/  MOV R59, R40 ;  /* 0x00000028003b7202 */ /* 0x000fe40000000f00 */
[----:B------:R-:W-:Y:S01]  /*19a0*/  MOV R40, R56 ;  /* 0x0000003800287202 */ /* 0x000fe20000000f00 */
[----:B------:R-:W-:Y:S06]  /*19b0*/  BRA `(.L_x_3956) ;  /* 0xfffffff000447947 */ /* 0x000fec000383ffff */
.L_x_3957:
        /* <DEDUP_REMOVED lines=12> */
.L_x_6585:


//--------------------- .text._ZN10layer_norm13ln_bwd_kernelINS_13Kernel_traitsI6__halfS2_fS2_fjLj256ELj1ELj4ELj1ELj16ENS_18Kernel_traits_baseILj256ES2_S2_fS2_fjLj128EEEEELb0ELb0ELb1ELb0EEEvNS_9BwdParamsE --------------------------
	.section	.text._ZN10layer_norm13ln_bwd_kernelINS_13Kernel_traitsI6__halfS2_fS2_fjLj256ELj1ELj4ELj1ELj16ENS_18Kernel_traits_baseILj256ES2_S2_fS2_fjLj128EEEEELb0ELb0ELb1ELb0EEEvNS_9BwdParamsE,"ax",@progbits
	.align	128
        .global         _ZN10layer_norm13ln_bwd_kernelINS_13Kernel_traitsI6__halfS2_fS2_fjLj256ELj1ELj4ELj1ELj16ENS_18Kernel_traits_baseILj256ES2_S2_fS2_fjLj128EEEEELb0ELb0ELb1ELb0EEEvNS_9BwdParamsE
        .type           _ZN10layer_norm13ln_bwd_kernelINS_13Kernel_traitsI6__halfS2_fS2_fjLj256ELj1ELj4ELj1ELj16ENS_18Kernel_traits_baseILj256ES2_S2_fS2_fjLj128EEEEELb0ELb0ELb1ELb0EEEvNS_9BwdParamsE,@function
        .size           _ZN10layer_norm13ln_bwd_kernelINS_13Kernel_traitsI6__halfS2_fS2_fjLj256ELj1ELj4ELj1ELj16ENS_18Kernel_traits_baseILj256ES2_S2_fS2_fjLj128EEEEELb0ELb0ELb1ELb0EEEvNS_9BwdParamsE,(.L_x_6586 - _ZN10layer_norm13ln_bwd_kernelINS_13Kernel_traitsI6__halfS2_fS2_fjLj256ELj1ELj4ELj1ELj16ENS_18Kernel_traits_baseILj256ES2_S2_fS2_fjLj128EEEEELb0ELb0ELb1ELb0EEEvNS_9BwdParamsE)
        .other          _ZN10layer_norm13ln_bwd_kernelINS_13Kernel_traitsI6__halfS2_fS2_fjLj256ELj1ELj4ELj1ELj16ENS_18Kernel_traits_baseILj256ES2_S2_fS2_fjLj128EEEEELb0ELb0ELb1ELb0EEEvNS_9BwdParamsE,@"STO_CUDA_ENTRY STV_DEFAULT"
_ZN10layer_norm13ln_bwd_kernelINS_13Kernel_traitsI6__halfS2_fS2_fjLj256ELj1ELj4ELj1ELj16ENS_18Kernel_traits_baseILj256ES2_S2_fS2_fjLj128EEEEELb0ELb0ELb1ELb0EEEvNS_9BwdParamsE:
.text._ZN10layer_norm13ln_bwd_kernelINS_13Kernel_traitsI6__halfS2_fS2_fjLj256ELj1ELj4ELj1ELj16ENS_18Kernel_traits_baseILj256ES2_S2_fS2_fjLj128EEEEELb0ELb0ELb1ELb0EEEvNS_9BwdParamsE:
        /* <DEDUP_REMOVED lines=42> */
.L_x_3982:
        /* <DEDUP_REMOVED lines=29> */
.L_x_3961:
        /* <DEDUP_REMOVED lines=27> */
[--C-:B------:R-:W-:Y:S02]  /*0620*/  HADD2.F32 R70, -RZ, R48.reuse.H0_H0 ;  /* 0x20000030ff467230 */ /* 0x100fe40000004100 */
[----:B------:R-:W-:Y:S01]  /*0630*/  FADD.FTZ R55, -R3, R55 ;  /* 0x0000003703377221 */ /* 0x000fe20000010100 */
[----:B-----5:R-:W-:Y:S01]  /*0640*/  FMUL.FTZ R3, R2, R69 ;  /* 0x0000004502037220 */ /* 0x020fe20000410000 */
[----:B------:R-:W-:-:S02]  /*0650*/  HADD2.F32 R48, -RZ, R48.H1_H1 ;  /* 0x30000030ff307230 */ /* 0x000fc40000004100 */
[----:B------:R-:W-:Y:S01]  /*0660*/  FMUL.FTZ R44, R2, R45 ;  /* 0x0000002d022c7220 */ /* 0x000fe20000410000 */
[--C-:B------:R-:W-:Y:S02]  /*0670*/  HADD2.F32 R72, -RZ, R49.reuse.H0_H0 ;  /* 0x20000031ff487230 */ /* 0x100fe40000004100 */
[-C--:B------:R-:W-:Y:S01]  /*0680*/  FFMA.FTZ R32, R3, R70.reuse, R32 ;  /* 0x0000004603207223 */ /* 0x080fe20000010020 */
[----:B------:R-:W-:Y:S02]  /*0690*/  HADD2.F32 R49, -RZ, R49.H1_H1 ;  /* 0x30000031ff317230 */ /* 0x000fe40000004100 */
[----:B------:R-:W-:Y:S01]  /*06a0*/  FADD.FTZ R24, R24, R70 ;  /* 0x0000004618187221 */ /* 0x000fe20000010000 */
[C---:B------:R-:W-:Y:S01]  /*06b0*/  FMUL.FTZ R46, R2.reuse, R47 ;  /* 0x0000002f022e7220 */ /* 0x040fe20000410000 */
[----:B------:R-:W-:Y:S01]  /*06c0*/  FMUL.FTZ R70, R59, R70 ;  /* 0x000000463b467220 */ /* 0x000fe20000410000 */
[C---:B------:R-:W-:Y:S01]  /*06d0*/  FMUL.FTZ R54, R2.reuse, R55 ;  /* 0x0000003702367220 */ /* 0x040fe20000410000 */
        /* <DEDUP_REMOVED lines=15> */
[----:B------:R-:W-:-:S02]  /*07d0*/  HADD2.F32 R74, -RZ, R50.H0_H0 ;  /* 0x20000032ff4a7230 */ /* 0x000fc40000004100 */
[----:B------:R-:W-:Y:S01]  /*07e0*/  FADD.FTZ R62, R63, R72 ;  /* 0x000000483f3e7221 */ /* 0x000fe20000010000 */
[----:B------:R-:W-:Y:S01]  /*07f0*/  FFMA.FTZ R49, R45, R72, R48 ;  /* 0x000000482d317223 */ /* 0x000fe20000010030 */
[----:B------:R-:W-:Y:S02]  /*0800*/  HADD2.F32 R50, -RZ, R50.H1_H1 ;  /* 0x30000032ff327230 */ /* 0x000fe40000004100 */
[----:B------:R-:W-:Y:S01]  /*0810*/  FMUL.FTZ R52, R2, R53 ;  /* 0x0000003502347220 */ /* 0x000fe20000410000 */
        /* <DEDUP_REMOVED lines=23> */
[----:B------:R-:W-:Y:S01]  /*0990*/  FADD.FTZ R50, R50, R73 ;  /* 0x0000004932327221 */ /* 0x000fe20000010000 */
[----:B------:R-:W-:-:S07]  /*09a0*/  FFMA.FTZ R49, R54, R73, R49 ;  /* 0x0000004936317223 */ /* 0x000fce0000010031 */
.L_x_3962:
[----:B------:R-:W-:Y:S05]  /*09b0*/  BSYNC B1 ;  /* 0x0000000000017941 */ /* 0x000fea0003800000 */
.L_x_3960:
        /* <DEDUP_REMOVED lines=20> */
.L_x_3994:
        /* <DEDUP_REMOVED lines=30> */
.L_x_3967:
[----:B------:R-:W-:Y:S05]  /*0ce0*/  BSYNC B2 ;  /* 0x0000000000027941 */ /* 0x000fea0003800000 */
.L_x_3966:
        /* <DEDUP_REMOVED lines=10> */
[----:B------:R-:W-:-:S04]  /*0d90*/  @P3 F2FP.F16.F32.PACK_AB R69, RZ, R69 ;  /* 0x00000045ff45323e */ /* 0x000fc800000000ff */
        /* <DEDUP_REMOVED lines=8> */
.L_x_3969:
[----:B------:R-:W-:Y:S05]  /*0e20*/  BSYNC B2 ;  /* 0x0000000000027941 */ /* 0x000fea0003800000 */
.L_x_3968:
[----:B------:R-:W0:Y:S01]  /*0e30*/  @P3 LDC R69, c[0x0][0x29c] ;  /* 0x0000a700ff453b82 */ /* 0x000e220000000800 */
[----:B------:R-:W-:Y:S01]  /*0e40*/  SEL R37, R62, R37, P0 ;  /* 0x000000253e257207 */ /* 0x000fe20000000000 */
[----:B------:R-:W-:Y:S01]  /*0e50*/  BSSY B2, `(.L_x_3970) ;  /* 0x000000e000027945 */ /* 0x000fe20003800000 */
[----:B------:R-:W-:-:S04]  /*0e60*/  @!P2 ISETP.NE.U32.AND P4, PT, R48, RZ, PT ;  /* 0x000000ff3000a20c */ /* 0x000fc80003f85070 */
[----:B------:R-:W-:Y:S01]  /*0e70*/  @!P2 ISETP.NE.AND.EX P4, PT, R49, RZ, PT, P4 ;  /* 0x000000ff3100a20c */ /* 0x000fe20003f85340 */
[----:B0-----:R-:W-:-:S03]  /*0e80*/  @P3 FMUL.FTZ R62, R62, R69 ;  /* 0x000000453e3e3220 */ /* 0x001fc60000410000 */
[----:B------:R-:W-:Y:S02]  /*0e90*/  @!P2 FSEL R69, R14, RZ, P4 ;  /* 0x000000ff0e45a208 */ /* 0x000fe40002000000 */
        /* <DEDUP_REMOVED lines=9> */
.L_x_3971:
[----:B------:R-:W-:Y:S05]  /*0f30*/  BSYNC B2 ;  /* 0x0000000000027941 */ /* 0x000fea0003800000 */
.L_x_3970:
        /* <DEDUP_REMOVED lines=16> */
.L_x_3973:
[----:B------:R-:W-:Y:S05]  /*1040*/  BSYNC B2 ;  /* 0x0000000000027941 */ /* 0x000fea0003800000 */
.L_x_3972:
        /* <DEDUP_REMOVED lines=16> */
.L_x_3975:
[----:B------:R-:W-:Y:S05]  /*1150*/  BSYNC B2 ;  /* 0x0000000000027941 */ /* 0x000fea0003800000 */
.L_x_3974:
        /* <DEDUP_REMOVED lines=16> */
.L_x_3977:
[----:B------:R-:W-:Y:S05]  /*1260*/  BSYNC B2 ;  /* 0x0000000000027941 */ /* 0x000fea0003800000 */
.L_x_3976:
        /* <DEDUP_REMOVED lines=16> */
.L_x_3979:
[----:B------:R-:W-:Y:S05]  /*1370*/  BSYNC B2 ;  /* 0x0000000000027941 */ /* 0x000fea0003800000 */
.L_x_3978:
        /* <DEDUP_REMOVED lines=16> */
.L_x_3981:
[----:B------:R-:W-:Y:S05]  /*1480*/  BSYNC B2 ;  /* 0x0000000000027941 */ /* 0x000fea0003800000 */
.L_x_3980:
[----:B------:R-:W-:Y:S01]  /*1490*/  ISETP.NE.U32.AND P2, PT, R50, RZ, PT ;  /* 0x000000ff3200720c */ /* 0x000fe20003f45070 */
[----:B------:R-:W0:Y:S01]  /*14a0*/  @P3 LDC R65, c[0x0][0x29c] ;  /* 0x0000a700ff413b82 */ /* 0x000e220000000800 */
[----:B------:R-:W-:Y:S02]  /*14b0*/  SEL R31, R62, R31, P0 ;  /* 0x0000001f3e1f7207 */ /* 0x000fe40000000000 */
[----:B------:R-:W-:-:S05]  /*14c0*/  ISETP.NE.AND.EX P2, PT, R51, RZ, PT, P2 ;  /* 0x000000ff3300720c */ /* 0x000fca0003f45320 */
[----:B------:R-:W1:Y:S08]  /*14d0*/  @P3 LDC.64 R48, c[0x0][0x2f8] ;  /* 0x0000be00ff303b82 */ /* 0x000e700000000a00 */
[----:B------:R-:W2:Y:S01]  /*14e0*/  @P2 LDC.64 R50, c[0x0][0x308] ;  /* 0x0000c200ff322b82 */ /* 0x000ea20000000a00 */
[----:B0-----:R-:W-:-:S05]  /*14f0*/  @P3 FMUL.FTZ R2, R62, R65 ;  /* 0x000000413e023220 */ /* 0x001fca0000410000 */
[----:B------:R-:W-:Y:S01]  /*1500*/  @P3 F2FP.F16.F32.PACK_AB R2, RZ, R2 ;  /* 0x00000002ff02323e */ /* 0x000fe200000000ff */
[----:B-1----:R-:W-:-:S03]  /*1510*/  @P3 IMAD.WIDE.U32 R48, R63, 0x10, R48 ;  /* 0x000000103f303825 */ /* 0x002fc600078e0030 */
[----:B------:R-:W-:Y:S01]  /*1520*/  @P3 PRMT R43, R43, 0x5410, R2 ;  /* 0x000054102b2b3816 */ /* 0x000fe20000000002 */
[----:B--2---:R-:W-:-:S05]  /*1530*/  @P2 IMAD.WIDE.U32 R50, R0, 0x20, R50 ;  /* 0x0000002000322825 */ /* 0x004fca00078e0032 */
[----:B------:R1:W-:Y:S04]  /*1540*/  @P2 STG.E.128 desc[UR4][R50.64], R36 ;  /* 0x0000002432002986 */ /* 0x0003e8000c101d04 */
[----:B------:R1:W-:Y:S04]  /*1550*/  @P2 STG.E.128 desc[UR4][R50.64+0x10], R28 ;  /* 0x0000101c32002986 */ /* 0x0003e8000c101d04 */
[----:B------:R1:W-:Y:S02]  /*1560*/  @P3 STG.E.128 desc[UR4][R48.64], R40 ;  /* 0x0000002830003986 */ /* 0x0003e4000c101d04 */
.L_x_3965:
[----:B------:R-:W-:Y:S05]  /*1570*/  BSYNC B1 ;  /* 0x0000000000017941 */ /* 0x000fea0003800000 */
.L_x_3964:
[----:B-12---:R-:W1:Y:S02]  /*1580*/  LDC.64 R48, c[0x0][0x210] ;  /* 0x00008400ff307b82 */ /* 0x006e640000000a00 */
[----:B-1----:R-:W-:-:S04]  /*1590*/  LEA R61, R48, R61, 0x2 ;  /* 0x0000003d303d7211 */ /* 0x002fc800078e10ff */
[----:B------:R-:W-:-:S13]  /*15a0*/  ISETP.GE.AND P0, PT, R61, R49, PT ;  /* 0x000000313d00720c */ /* 0x000fda0003f06270 */
[----:B------:R-:W-:Y:S05]  /*15b0*/  @!P0 BRA `(.L_x_3982) ;  /* 0xffffffec00388947 */ /* 0x000fea000383ffff */
.L_x_3959:
[----:B------:R-:W-:Y:S05]  /*15c0*/  BSYNC B0 ;  /* 0x0000000000007941 */ /* 0x000fea0003800000 */
.L_x_3958:
        /* <DEDUP_REMOVED lines=79> */
.L_x_3963:
        /* <DEDUP_REMOVED lines=8> */
.L_x_3984:
[----:B------:R-:W-:Y:S05]  /*1b40*/  BSYNC B1 ;  /* 0x0000000000017941 */ /* 0x000fea0003800000 */
.L_x_3983:
        /* <DEDUP_REMOVED lines=8> */
.L_x_3985:
[----:B------:R-:W-:Y:S01]  /*1bd0*/  HFMA2.MMA R62, -RZ, RZ, 0, 1.1920928955078125e-07 ;  /* 0x00000002ff3e7435 */ /* 0x000fe200000001ff */
[----:B------:R-:W-:Y:S02]  /*1be0*/  MOV R63, R68 ;  /* 0x00000044003f7202 */ /* 0x000fe40000000f00 */
[----:B------:R-:W-:-:S08]  /*1bf0*/  MOV R75, R69 ;  /* 0x00000045004b7202 */ /* 0x000fd00000000f00 */
[----:B------:R-:W-:Y:S05]  /*1c00*/  WARPSYNC.COLLECTIVE R48, `(.L_x_3986) ;  /* 0x0000000030087348 */ /* 0x000fea0003c00000 */
[----:B------:R0:W1:Y:S02]  /*1c10*/  SHFL.BFLY P0, R69, R63, R62, R51 ;  /* 0x0c00003e3f457389 */ /* 0x0000640000000033 */
[----:B01----:R-:W-:Y:S01]  /*1c20*/  ENDCOLLECTIVE ;  /* 0x000000000000791b */ /* 0x003fe20003800000 */
.L_x_3986:
[----:B------:R-:W-:-:S05]  /*1c30*/  FADD.FTZ R77, R75, R49 ;  /* 0x000000314b4d7221 */ /* 0x000fca0000010000 */
[----:B------:R-:W-:Y:S01]  /*1c40*/  MOV R63, R77 ;  /* 0x0000004d003f7202 */ /* 0x000fe20000000f00 */
[----:B------:R-:W-:-:S07]  /*1c50*/  FADD.FTZ R75, R68, R69 ;  /* 0x00000045444b7221 */ /* 0x000fce0000010000 */
[----:B------:R-:W-:Y:S05]  /*1c60*/  WARPSYNC.COLLECTIVE R48, `(.L_x_3987) ;  /* 0x0000000030087348 */ /* 0x000fea0003c00000 */
[----:B------:R0:W1:Y:S02]  /*1c70*/  SHFL.BFLY P0, R69, R63, R62, R51 ;  /* 0x0c00003e3f457389 */ /* 0x0000640000000033 */
[----:B01----:R-:W-:Y:S01]  /*1c80*/  ENDCOLLECTIVE ;  /* 0x000000000000791b */ /* 0x003fe20003800000 */
.L_x_3987:
[----:B------:R-:W-:Y:S01]  /*1c90*/  HFMA2.MMA R62, -RZ, RZ, 0, 2.384185791015625e-07 ;  /* 0x00000004ff3e7435 */ /* 0x000fe200000001ff */
[----:B------:R-:W-:Y:S01]  /*1ca0*/  IMAD.MOV.U32 R63, RZ, RZ, R75 ;  /* 0x000000ffff3f7224 */ /* 0x000fe200078e004b */
[----:B------:R-:W-:-:S09]  /*1cb0*/  MOV R50, R69 ;  /* 0x0000004500327202 */ /* 0x000fd20000000f00 */
[----:B------:R-:W-:Y:S05]  /*1cc0*/  WARPSYNC.COLLECTIVE R48, `(.L_x_3988) ;  /* 0x0000000030087348 */ /* 0x000fea0003c00000 */
[----:B------:R0:W1:Y:S02]  /*1cd0*/  SHFL.BFLY P0, R69, R63, R62, R51 ;  /* 0x0c00003e3f457389 */ /* 0x0000640000000033 */
[----:B01----:R-:W-:Y:S01]  /*1ce0*/  ENDCOLLECTIVE ;  /* 0x000000000000791b */ /* 0x003fe20003800000 */
.L_x_3988:
[----:B------:R-:W-:-:S05]  /*1cf0*/  FADD.FTZ R50, R77, R50 ;  /* 0x000000324d327221 */ /* 0x000fca0000010000 */
[----:B------:R-:W-:Y:S01]  /*1d00*/  MOV R63, R50 ;  /* 0x00000032003f7202 */ /* 0x000fe20000000f00 */
[----:B------:R-:W-:-:S07]  /*1d10*/  FADD.FTZ R77, R75, R69 ;  /* 0x000000454b4d7221 */ /* 0x000fce0000010000 */
[----:B------:R-:W-:Y:S05]  /*1d20*/  WARPSYNC.COLLECTIVE R48, `(.L_x_3989) ;  /* 0x0000000030087348 */ /* 0x000fea0003c00000 */
[----:B------:R0:W1:Y:S02]  /*1d30*/  SHFL.BFLY P0, R69, R63, R62, R51 ;  /* 0x0c00003e3f457389 */ /* 0x0000640000000033 */
[----:B01----:R-:W-:Y:S01]  /*1d40*/  ENDCOLLECTIVE ;  /* 0x000000000000791b */ /* 0x003fe20003800000 */
.L_x_3989:
[----:B------:R-:W-:Y:S01]  /*1d50*/  HFMA2.MMA R62, -RZ, RZ, 0, 4.76837158203125e-07 ;  /* 0x00000008ff3e7435 */ /* 0x000fe200000001ff */
[----:B------:R-:W-:Y:S02]  /*1d60*/  MOV R63, R77 ;  /* 0x0000004d003f7202 */ /* 0x000fe40000000f00 */
[----:B------:R-:W-:-:S08]  /*1d70*/  MOV R49, R69 ;  /* 0x0000004500317202 */ /* 0x000fd00000000f00 */
[----:B------:R-:W-:Y:S05]  /*1d80*/  WARPSYNC.COLLECTIVE R48, `(.L_x_3990) ;  /* 0x0000000030087348 */ /* 0x000fea0003c00000 */
[----:B------:R0:W1:Y:S02]  /*1d90*/  SHFL.BFLY P0, R69, R63, R62, R51 ;  /* 0x0c00003e3f457389 */ /* 0x0000640000000033 */
[----:B01----:R-:W-:Y:S01]  /*1da0*/  ENDCOLLECTIVE ;  /* 0x000000000000791b */ /* 0x003fe20003800000 */
.L_x_3990:
[----:B------:R-:W-:-:S05]  /*1db0*/  FADD.FTZ R75, R50, R49 ;  /* 0x00000031324b7221 */ /* 0x000fca0000010000 */
[----:B------:R-:W-:Y:S01]  /*1dc0*/  MOV R63, R75 ;  /* 0x0000004b003f7202 */ /* 0x000fe20000000f00 */
[----:B------:R-:W-:-:S07]  /*1dd0*/  FADD.FTZ R49, R77, R69 ;  /* 0x000000454d317221 */ /* 0x000fce0000010000 */
[----:B------:R-:W-:Y:S05]  /*1de0*/  WARPSYNC.COLLECTIVE R48, `(.L_x_3991) ;  /* 0x0000000030087348 */ /* 0x000fea0003c00000 */
[----:B------:R0:W1:Y:S02]  /*1df0*/  SHFL.BFLY P0, R69, R63, R62, R51 ;  /* 0x0c00003e3f457389 */ /* 0x0000640000000033 */
[----:B01----:R-:W-:Y:S01]  /*1e00*/  ENDCOLLECTIVE ;  /* 0x000000000000791b */ /* 0x003fe20003800000 */
.L_x_3991:
[----:B------:R-:W-:Y:S01]  /*1e10*/  HFMA2.MMA R62, -RZ, RZ, 0, 9.5367431640625e-07 ;  /* 0x00000010ff3e7435 */ /* 0x000fe200000001ff */
[----:B------:R-:W-:Y:S02]  /*1e20*/  MOV R63, R49 ;  /* 0x00000031003f7202 */ /* 0x000fe40000000f00 */
[----:B------:R-:W-:-:S08]  /*1e30*/  MOV R50, R69 ;  /* 0x0000004500327202 */ /* 0x000fd00000000f00 */
[----:B------:R-:W-:Y:S05]  /*1e40*/  WARPSYNC.COLLECTIVE R48, `(.L_x_3992) ;  /* 0x0000000030087348 */ /* 0x000fea0003c00000 */
[----:B------:R0:W1:Y:S02]  /*1e50*/  SHFL.BFLY P0, R69, R63, R62, R51 ;  /* 0x0c00003e3f457389 */ /* 0x0000640000000033 */
[----:B01----:R-:W-:Y:S01]  /*1e60*/  ENDCOLLECTIVE ;  /* 0x000000000000791b */ /* 0x003fe20003800000 */
.L_x_3992:
[----:B------:R-:W-:-:S05]  /*1e70*/  FADD.FTZ R50, R75, R50 ;  /* 0x000000324b327221 */ /* 0x000fca0000010000 */
[----:B------:R-:W-:Y:S02]  /*1e80*/  MOV R63, R50 ;  /* 0x00000032003f7202 */ /* 0x000fe40000000f00 */
[----:B------:R-:W-:-:S07]  /*1e90*/  MOV R68, R69 ;  /* 0x0000004500447202 */ /* 0x000fce0000000f00 */
[----:B------:R-:W-:Y:S05]  /*1ea0*/  WARPSYNC.COLLECTIVE R48, `(.L_x_3993) ;  /* 0x0000000030087348 */ /* 0x000fea0003c00000 */
[----:B------:R0:W1:Y:S02]  /*1eb0*/  SHFL.BFLY P0, R69, R63, R62, R51 ;  /* 0x0c00003e3f457389 */ /* 0x0000640000000033 */
[----:B01----:R-:W-:Y:S01]  /*1ec0*/  ENDCOLLECTIVE ;  /* 0x000000000000791b */ /* 0x003fe20003800000 */
.L_x_3993:
[----:B------:R-:W-:Y:S05]  /*1ed0*/  BRA `(.L_x_3994) ;  /* 0xffffffec00087947 */ /* 0x000fea000383ffff */
.L_x_3995:
        /* <DEDUP_REMOVED lines=10> */
.L_x_6586:


//--------------------- .text._ZN10layer_norm13ln_bwd_kernelINS_13Kernel_traitsI6__halfS2_fS2_fjLj256ELj1ELj4ELj1ELj16ENS_18Kernel_traits_baseILj256ES2_S2_fS2_fjLj128EEEEELb0ELb0ELb1ELb1EEEvNS_9BwdParamsE --------------------------
	.section	.text._ZN10layer_norm13ln_bwd_kernelINS_13Kernel_traitsI6__halfS2_fS2_fjLj256ELj1ELj4ELj1ELj16ENS_18Kernel_traits_baseILj256ES2_S2_fS2_fjLj128EEEEELb0ELb0ELb1ELb1EEEvNS_9BwdParamsE,"ax",@progbits
	.align	128
        .global         _ZN10layer_norm13ln_bwd_kernelINS_13Kernel_traitsI6__halfS2_fS2_fjLj256ELj1ELj4ELj1ELj16ENS_18Kernel_traits_baseILj256ES2_S2_fS2_fjLj128EEEEELb0ELb0ELb1ELb1EEEvNS_9BwdParamsE
        .type           _ZN10layer_norm13ln_bwd_kernelINS_13Kernel_traitsI6__halfS2_fS2_fjLj256ELj1ELj4ELj1ELj16ENS_18Kernel_traits_baseILj256ES2_S2_fS2_fjLj128EEEEELb0ELb0ELb1ELb1EEEvNS_9BwdParamsE,@function
        .size           _ZN10layer_norm13ln_bwd_kernelINS_13Kernel_traitsI6__halfS2_fS2_fjLj256ELj1ELj4ELj1ELj16ENS_18Kernel_traits_baseILj256ES2_S2_fS2_fjLj128EEEEELb0ELb0ELb1ELb1EEEvNS_9BwdParamsE,(.L_x_6587 - _ZN10layer_norm13ln_bwd_kernelINS_13Kernel_traitsI6__halfS2_fS2_fjLj256ELj1ELj4ELj1ELj16ENS_18Kernel_traits_baseILj256ES2_S2_fS2_fjLj128EEEEELb0ELb0ELb1ELb1EEEvNS_9BwdParamsE)
        .other          _ZN10layer_norm13ln_bwd_kernelINS_13Kernel_traitsI6__halfS2_fS2_fjLj256ELj1ELj4ELj1ELj16ENS_18Kernel_traits_baseILj256ES2_S2_fS2_fjLj128EEEEELb0ELb0ELb1ELb1EEEvNS_9BwdParamsE,@"STO_CUDA_ENTRY STV_DEFAULT"
_ZN10layer_norm13ln_bwd_kernelINS_13Kernel_traitsI6__halfS2_fS2_fjLj256ELj1ELj4ELj1ELj16ENS_18Kernel_traits_baseILj256ES2_S2_fS2_fjLj128EEEEELb0ELb0ELb1ELb1EEEvNS_9BwdParamsE:
.text._ZN10layer_norm13ln_bwd_kernelINS_13Kernel_traitsI6__halfS2_fS2_fjLj256ELj1ELj4ELj1ELj16ENS_18Kernel_traits_baseILj256ES2_S2_fS2_fjLj128EEEEELb0ELb0ELb1ELb1EEEvNS_9BwdParamsE:
        /* <DEDUP_REMOVED lines=21> */
.L_x_3997:
        /* <DEDUP_REMOVED lines=23> */
.L_x_4019:
        /* <DEDUP_REMOVED lines=30> */
.L_x_4000:
        /* <DEDUP_REMOVED lines=24> */
[----:B------:R-:W-:-:S03]  /*0620*/  FADD.FTZ R5, -R52, R9 ;  /* 0x0000000934057221 */ /* 0x000fc60000010100 */
[----:B-----5:R-:W-:Y:S01]  /*0630*/  FMUL.FTZ R0, R58, R0 ;  /* 0x000000003a007220 */ /* 0x020fe20000410000 */
[----:B------:R-:W-:Y:S01]  /*0640*/  FADD.FTZ R6, -R52, R10 ;  /* 0x0000000a34067221 */ /* 0x000fe20000010100 */
[----:B------:R-:W-:Y:S01]  /*0650*/  FMUL.FTZ R5, R58, R5 ;  /* 0x000000053a057220 */ /* 0x000fe20000410000 */
[C---:B---3--:R-:W-:Y:S01]  /*0660*/  FADD.FTZ R8, -R52.reuse, R48 ;  /* 0x0000003034087221 */ /* 0x048fe20000010100 */
[--C-:B------:R-:W-:Y:S02]  /*0670*/  HADD2.F32 R48, -RZ, R64.reuse.H0_H0 ;  /* 0x20000040ff307230 */ /* 0x100fe40000004100 */
[C---:B------:R-:W-:Y:S01]  /*0680*/  FADD.FTZ R9, -R52.reuse, R49 ;  /* 0x0000003134097221 */ /* 0x040fe20000010100 */
[----:B------:R-:W-:Y:S02]  /*0690*/  HADD2.F32 R49, -RZ, R64.H1_H1 ;  /* 0x30000040ff317230 */ /* 0x000fe40000004100 */
[----:B------:R-:W-:Y:S01]  /*06a0*/  FADD.FTZ R10, -R52, R50 ;  /* 0x00000032340a7221 */ /* 0x000fe20000010100 */
[-C--:B------:R-:W-:Y:S01]  /*06b0*/  FFMA.FTZ R20, R0, R48.reuse, R20 ;  /* 0x0000003000147223 */ /* 0x080fe20000010014 */
[----:B------:R-:W-:Y:S01]  /*06c0*/  FADD.FTZ R28, R28, R48 ;  /* 0x000000301c1c7221 */ /* 0x000fe20000010000 */
[----:B------:R-:W-:Y:S01]  /*06d0*/  FMUL.FTZ R48, R73, R48 ;  /* 0x0000003049307220 */ /* 0x000fe20000410000 */
[----:B------:R-:W-:-:S02]  /*06e0*/  HADD2.F32 R50, -RZ, R65.H0_H0 ;  /* 0x20000041ff327230 */ /* 0x000fc40000004100 */
[----:B------:R-:W-:Y:S01]  /*06f0*/  FADD.FTZ R7, -R52, R11 ;  /* 0x0000000b34077221 */ /* 0x000fe20000010100 */
[----:B------:R-:W-:Y:S01]  /*0700*/  FMUL.FTZ R6, R58, R6 ;  /* 0x000000063a067220 */ /* 0x000fe20000410000 */
[-C--:B------:R-:W-:Y:S01]  /*0710*/  FFMA.FTZ R21, R5, R49.reuse, R21 ;  /* 0x0000003105157223 */ /* 0x080fe20000010015 */
[----:B------:R-:W-:Y:S01]  /*0720*/  FADD.FTZ R29, R29, R49 ;  /* 0x000000311d1d7221 */ /* 0x000fe20000010000 */
[----:B------:R-:W-:Y:S01]  /*0730*/  FMUL.FTZ R49, R72, R49 ;  /* 0x0000003148317220 */ /* 0x000fe20000410000 */
[----:B0-----:R-:W-:Y:S01]  /*0740*/  FADD.FTZ R54, RZ, R48 ;  /* 0x00000030ff367221 */ /* 0x001fe20000010000 */
[----:B------:R-:W-:Y:S01]  /*0750*/  FFMA.FTZ R64, R0, R48, RZ ;  /* 0x0000003000407223 */ /* 0x000fe200000100ff */
[----:B------:R-:W-:Y:S01]  /*0760*/  FADD.FTZ R11, -R52, R51 ;  /* 0x00000033340b7221 */ /* 0x000fe20000010100 */
[----:B------:R-:W-:Y:S02]  /*0770*/  HADD2.F32 R51, -RZ, R65.H1_H1 ;  /* 0x30000041ff337230 */ /* 0x000fe40000004100 */
[----:B------:R-:W-:Y:S01]  /*0780*/  FMUL.FTZ R7, R58, R7 ;  /* 0x000000073a077220 */ /* 0x000fe20000410000 */
[-C--:B------:R-:W-:Y:S01]  /*0790*/  FFMA.FTZ R22, R6, R50.reuse, R22 ;  /* 0x0000003206167223 */ /* 0x080fe20000010016 */
[----:B------:R-:W-:Y:S01]  /*07a0*/  FADD.FTZ R30, R30, R50 ;  /* 0x000000321e1e7221 */ /* 0x000fe20000010000 */
[----:B------:R-:W-:Y:S01]  /*07b0*/  FMUL.FTZ R50, R71, R50 ;  /* 0x0000003247327220 */ /* 0x000fe20000410000 */
[----:B------:R-:W-:Y:S01]  /*07c0*/  FADD.FTZ R55, R54, R49 ;  /* 0x0000003136377221 */ /* 0x000fe20000010000 */
[----:B------:R-:W-:Y:S01]  /*07d0*/  FFMA.FTZ R65, R5, R49, R64 ;  /* 0x0000003105417223 */ /* 0x000fe20000010040 */
[----:B------:R-:W-:-:S02]  /*07e0*/  HADD2.F32 R52, -RZ, R66.H0_H0 ;  /* 0x20000042ff347230 */ /* 0x000fc40000004100 */
[----:B------:R-:W-:Y:S01]  /*07f0*/  FMUL.FTZ R8, R58, R8 ;  /* 0x000000083a087220 */ /* 0x000fe20000410000 */
[-C--:B------:R-:W-:Y:S01]  /*0800*/  FFMA.FTZ R23, R7, R51.reuse, R23 ;  /* 0x0000003307177223 */ /* 0x080fe20000010017 */
[----:B------:R-:W-:Y:S01]  /*0810*/  FADD.FTZ R31, R31, R51 ;  /* 0x000000331f1f7221 */ /* 0x000fe20000010000 */
[----:B------:R-:W-:Y:S01]  /*0820*/  FMUL.FTZ R51, R70, R51 ;  /* 0x0000003346337220 */ /* 0x000fe20000410000 */
        /* <DEDUP_REMOVED lines=30> */
.L_x_4001:
[----:B------:R-:W-:Y:S05]  /*0a10*/  BSYNC B1 ;  /* 0x0000000000017941 */ /* 0x000fea0003800000 */
.L_x_3999:
        /* <DEDUP_REMOVED lines=20> */
.L_x_4031:
[----:B-----5:R-:W-:Y:S01]  /*0b60*/  ISETP.GE.AND P2, PT, R59, 0x1, PT ;  /* 0x000000013b00780c */ /* 0x020fe20003f46270 */
[----:B------:R-:W2:Y:S01]  /*0b70*/  LDC.U8 R66, c[0x0][0x2a0] ;  /* 0x0000a800ff427b82 */ /* 0x000ea20000000000 */
[----:B------:R-:W-:Y:S01]  /*0b80*/  FADD.FTZ R65, R64, R65 ;  /* 0x0000004140417221 */ /* 0x000fe20000010000 */
[----:B------:R-:W-:Y:S01]  /*0b90*/  @!P1 ISETP.NE.U32.AND P0, PT, R56, RZ, PT ;  /* 0x000000ff3800920c */ /* 0x000fe20003f05070 */
[----:B-1----:R-:W-:Y:S01]  /*0ba0*/  HFMA2.MMA R64, -RZ, RZ, 0, 0 ;  /* 0x00000000ff407435 */ /* 0x002fe200000001ff */
[----:B------:R-:W-:Y:S01]  /*0bb0*/  BSSY B1, `(.L_x_4003) ;  /* 0x0000015000017945 */ /* 0x000fe20003800000 */
[----:B------:R-:W-:Y:S01]  /*0bc0*/  FMUL.FTZ R65, R65, UR8 ;  /* 0x0000000841417c20 */ /* 0x000fe20008410000 */
[----:B------:R-:W-:-:S06]  /*0bd0*/  @!P1 ISETP.NE.AND.EX P0, PT, R57, RZ, PT, P0 ;  /* 0x000000ff3900920c */ /* 0x000fcc0003f05300 */
        /* <DEDUP_REMOVED lines=18> */
.L_x_4004:
[----:B------:R-:W-:Y:S05]  /*0d00*/  BSYNC B1 ;  /* 0x0000000000017941 */ /* 0x000fea0003800000 */
.L_x_4003:
        /* <DEDUP_REMOVED lines=19> */
.L_x_4006:
[----:B------:R-:W-:Y:S05]  /*0e40*/  BSYNC B1 ;  /* 0x0000000000017941 */ /* 0x000fea0003800000 */
.L_x_4005:
        /* <DEDUP_REMOVED lines=16> */
.L_x_4008:
[----:B------:R-:W-:Y:S05]  /*0f50*/  BSYNC B1 ;  /* 0x0000000000017941 */ /* 0x000fea0003800000 */
.L_x_4007:
        /* <DEDUP_REMOVED lines=16> */
.L_x_4010:
[----:B------:R-:W-:Y:S05]  /*1060*/  BSYNC B1 ;  /* 0x0000000000017941 */ /* 0x000fea0003800000 */
.L_x_4009:
        /* <DEDUP_REMOVED lines=16> */
.L_x_4012:
[----:B------:R-:W-:Y:S05]  /*1170*/  BSYNC B1 ;  /* 0x0000000000017941 */ /* 0x000fea0003800000 */
.L_x_4011:
        /* <DEDUP_REMOVED lines=16> */
.L_x_4014:
[----:B------:R-:W-:Y:S05]  /*1280*/  BSYNC B1 ;  /* 0x0000000000017941 */ /* 0x000fea0003800000 */
.L_x_4013:
        /* <DEDUP_REMOVED lines=16> */
.L_x_4016:
[----:B------:R-:W-:Y:S05]  /*1390*/  BSYNC B1 ;  /* 0x0000000000017941 */ /* 0x000fea0003800000 */
.L_x_4015:
[----:B------:R-:W0:Y:S01]  /*13a0*/  @P2 LDC R74, c[0x0][0x29c] ;  /* 0x0000a700ff4a2b82 */ /* 0x000e220000000800 */
[----:B------:R-:W-:Y:S01]  /*13b0*/  SEL R46, R65, R46, P0 ;  /* 0x0000002e412e7207 */ /* 0x000fe20000000000 */
[----:B------:R-:W-:Y:S01]  /*13c0*/  BSSY B1, `(.L_x_4017) ;  /* 0x000000e000017945 */ /* 0x000fe20003800000 */
[----:B------:R-:W-:-:S04]  /*13d0*/  @!P1 ISETP.NE.U32.AND P3, PT, R56, RZ, PT ;  /* 0x000000ff3800920c */ /* 0x000fc80003f65070 */
[----:B------:R-:W-:Y:S01]  /*13e0*/  @!P1 ISETP.NE.AND.EX P3, PT, R57, RZ, PT, P3 ;  /* 0x000000ff3900920c */ /* 0x000fe20003f65330 */
[----:B0-----:R-:W-:-:S05]  /*13f0*/  @P2 FMUL.FTZ R65, R65, R74 ;  /* 0x0000004a41412220 */ /* 0x001fca0000410000 */
[----:B------:R-:W-:-:S04]  /*1400*/  @P2 F2FP.F16.F32.PACK_AB R65, RZ, R65 ;  /* 0x00000041ff41223e */ /* 0x000fc800000000ff */
        /* <DEDUP_REMOVED lines=9> */
.L_x_4018:
[----:B------:R-:W-:Y:S05]  /*14a0*/  BSYNC B1 ;  /* 0x0000000000017941 */ /* 0x000fea0003800000 */
.L_x_4017:
        /* <DEDUP_REMOVED lines=11> */
[----:B------:R-:W-:Y:S02]  /*1560*/  @P2 F2FP.F16.F32.PACK_AB R62, RZ, R62 ;  /* 0x0000003eff3e223e */ /* 0x000fe400000000ff */
[----:B---3--:R-:W-:Y:S01]  /*1570*/  LEA R2, R54, R2, 0x2 ;  /* 0x0000000236027211 */ /* 0x008fe200078e10ff */
[----:B------:R0:W-:Y:S01]  /*1580*/  @P1 STG.E.128 desc[UR4][R56.64+0x10], R44 ;  /* 0x0000102c38001986 */ /* 0x0001e2000c101d04 */
[----:B------:R-:W-:Y:S02]  /*1590*/  @P2 PRMT R43, R43, 0x5410, R62 ;  /* 0x000054102b2b2816 */ /* 0x000fe4000000003e */
[----:B------:R-:W-:-:S03]  /*15a0*/  ISETP.GE.AND P0, PT, R2, R55, PT ;  /* 0x000000370200720c */ /* 0x000fc60003f06270 */
[----:B------:R0:W-:Y:S10]  /*15b0*/  @P2 STG.E.128 desc[UR4][R58.64], R40 ;  /* 0x000000283a002986 */ /* 0x0001f4000c101d04 */
[----:B------:R-:W-:Y:S05]  /*15c0*/  @!P0 BRA `(.L_x_4019) ;  /* 0xffffffec003c8947 */ /* 0x000fea000383ffff */
.L_x_3998:
[----:B------:R-:W-:Y:S05]  /*15d0*/  BSYNC B0 ;  /* 0x0000000000007941 */ /* 0x000fea0003800000 */
.L_x_3996:
[----:B------:R-:W1:Y:S01]  /*15e0*/  S2R R3, SR_CgaCtaId ;  /* 0x0000000000037919 */ /* 0x000e620000008800 */
[----:B------:R-:W-:Y:S01]  /*15f0*/  MOV R0, 0x400 ;  /* 0x0000040000007802 */ /* 0x000fe20000000f00 */
[----:B------:R-:W-:Y:S05]  /*1600*/  WARPSYNC.ALL ;  /* 0x0000000000007948 */ /* 0x000fea0003800000 */
[----:B------:R-:W2:Y:S01]  /*1610*/  S2R R15, SR_CTAID.X ;  /* 0x00000000000f7919 */ /* 0x000ea20000002500 */
[----:B------:R-:W-:Y:S01]  /*1620*/  ULDC UR6, c[0x0][0x218] ;  /* 0x0000860000067ab9 */ /* 0x000fe20000000800 */
[----:B------:R-:W-:Y:S01]  /*1630*/  ULDC.64 UR10, c[0x0][0x2d0] ;  /* 0x0000b400000a7ab9 */ /* 0x000fe20000000a00 */
[----:B-1----:R-:W-:-:S04]  /*1640*/  LEA R0, R3, R0, 0x18 ;  /* 0x0000000003007211 */ /* 0x002fc800078ec0ff */
[CC--:B------:R-:W-:Y:S02]  /*1650*/  LEA R2, R75.reuse, R0.reuse, 0x5 ;  /* 0x000000004b027211 */ /* 0x0c0fe400078e28ff */
[----:B------:R-:W-:-:S03]  /*1660*/  LEA R0, R75, R0, 0x2 ;  /* 0x000000004b007211 */ /* 0x000fc600078e10ff */
        /* <DEDUP_REMOVED lines=54> */
.L_x_4002:
        /* <DEDUP_REMOVED lines=8> */
.L_x_4021:
[----:B------:R-:W-:Y:S05]  /*1a50*/  BSYNC B1 ;  /* 0x0000000000017941 */ /* 0x000fea0003800000 */
.L_x_4020:
        /* <DEDUP_REMOVED lines=8> */
.L_x_4022:
[----:B------:R-:W-:Y:S01]  /*1ae0*/  HFMA2.MMA R55, -RZ, RZ, 0, 1.1920928955078125e-07 ;  /* 0x00000002ff377435 */ /* 0x000fe200000001ff */
[----:B------:R-:W-:Y:S01]  /*1af0*/  MOV R76, R64 ;  /* 0x00000040004c7202 */ /* 0x000fe20000000f00 */
[----:B------:R-:W-:-:S09]  /*1b00*/  FADD.FTZ R54, R77, R65 ;  /* 0x000000414d367221 */ /* 0x000fd20000010000 */
[----:B------:R-:W-:Y:S05]  /*1b10*/  WARPSYNC.COLLECTIVE R67, `(.L_x_4023) ;  /* 0x0000000043087348 */ /* 0x000fea0003c00000 */
[----:B------:R0:W1:Y:S02]  /*1b20*/  SHFL.BFLY P0, R77, R76, R55, R66 ;  /* 0x0c0000374c4d7389 */ /* 0x0000640000000042 */
[----:B01----:R-:W-:Y:S01]  /*1b30*/  ENDCOLLECTIVE ;  /* 0x000000000000791b */ /* 0x003fe20003800000 */
.L_x_4023:
[----:B------:R-:W-:Y:S01]  /*1b40*/  MOV R76, R54 ;  /* 0x00000036004c7202 */ /* 0x000fe20000000f00 */
[----:B------:R-:W-:-:S07]  /*1b50*/  FADD.FTZ R64, R64, R77 ;  /* 0x0000004d40407221 */ /* 0x000fce0000010000 */
[----:B------:R-:W-:Y:S05]  /*1b60*/  WARPSYNC.COLLECTIVE R67, `(.L_x_4024) ;  /* 0x0000000043087348 */ /* 0x000fea0003c00000 */
[----:B------:R0:W1:Y:S02]  /*1b70*/  SHFL.BFLY P0, R77, R76, R55, R66 ;  /* 0x0c0000374c4d7389 */ /* 0x0000640000000042 */
[----:B01----:R-:W-:Y:S01]  /*1b80*/  ENDCOLLECTIVE ;  /* 0x000000000000791b */ /* 0x003fe20003800000 */
.L_x_4024:
[----:B------:R-:W-:Y:S01]  /*1b90*/  HFMA2.MMA R55, -RZ, RZ, 0, 2.384185791015625e-07 ;  /* 0x00000004ff377435 */ /* 0x000fe200000001ff */
[----:B------:R-:W-:Y:S01]  /*1ba0*/  MOV R76, R64 ;  /* 0x00000040004c7202 */ /* 0x000fe20000000f00 */
[----:B------:R-:W-:-:S09]  /*1bb0*/  FADD.FTZ R54, R54, R77 ;  /* 0x0000004d36367221 */ /* 0x000fd20000010000 */
[----:B------:R-:W-:Y:S05]  /*1bc0*/  WARPSYNC.COLLECTIVE R67, `(.L_x_4025) ;  /* 0x0000000043087348 */ /* 0x000fea0003c00000 */
[----:B------:R0:W1:Y:S02]  /*1bd0*/  SHFL.BFLY P0, R77, R76, R55, R66 ;  /* 0x0c0000374c4d7389 */ /* 0x0000640000000042 */
[----:B01----:R-:W-:Y:S01]  /*1be0*/  ENDCOLLECTIVE ;  /* 0x000000000000791b */ /* 0x003fe20003800000 */
.L_x_4025:
[----:B------:R-:W-:Y:S01]  /*1bf0*/  MOV R76, R54 ;  /* 0x00000036004c7202 */ /* 0x000fe20000000f00 */
[----:B------:R-:W-:-:S07]  /*1c00*/  FADD.FTZ R64, R64, R77 ;  /* 0x0000004d40407221 */ /* 0x000fce0000010000 */
[----:B------:R-:W-:Y:S05]  /*1c10*/  WARPSYNC.COLLECTIVE R67, `(.L_x_4026) ;  /* 0x0000000043087348 */ /* 0x000fea0003c00000 */
[----:B------:R0:W1:Y:S02]  /*1c20*/  SHFL.BFLY P0, R77, R76, R55, R66 ;  /* 0x0c0000374c4d7389 */ /* 0x0000640000000042 */
[----:B01----:R-:W-:Y:S01]  /*1c30*/  ENDCOLLECTIVE ;  /* 0x000000000000791b */ /* 0x003fe20003800000 */
.L_x_4026:
[----:B------:R-:W-:Y:S01]  /*1c40*/  HFMA2.MMA R55, -RZ, RZ, 0, 4.76837158203125e-07 ;  /* 0x00000008ff377435 */ /* 0x000fe200000001ff */
[----:B------:R-:W-:Y:S01]  /*1c50*/  MOV R76, R64 ;  /* 0x00000040004c7202 */ /* 0x000fe20000000f00 */
[----:B------:R-:W-:-:S09]  /*1c60*/  FADD.FTZ R54, R54, R77 ;  /* 0x0000004d36367221 */ /* 0x000fd20000010000 */
[----:B------:R-:W-:Y:S05]  /*1c70*/  WARPSYNC.COLLECTIVE R67, `(.L_x_4027) ;  /* 0x0000000043087348 */ /* 0x000fea0003c00000 */
[----:B------:R0:W1:Y:S02]  /*1c80*/  SHFL.BFLY P0, R77, R76, R55, R66 ;  /* 0x0c0000374c4d7389 */ /* 0x0000640000000042 */
[----:B01----:R-:W-:Y:S01]  /*1c90*/  ENDCOLLECTIVE ;  /* 0x000000000000791b */ /* 0x003fe20003800000 */
.L_x_4027:
[----:B------:R-:W-:Y:S01]  /*1ca0*/  MOV R76, R54 ;  /* 0x00000036004c7202 */ /* 0x000fe20000000f00 */
[----:B------:R-:W-:-:S07]  /*1cb0*/  FADD.FTZ R64, R64, R77 ;  /* 0x0000004d40407221 */ /* 0x000fce0000010000 */
[----:B------:R-:W-:Y:S05]  /*1cc0*/  WARPSYNC.COLLECTIVE R67, `(.L_x_4028) ;  /* 0x0000000043087348 */ /* 0x000fea0003c00000 */
[----:B------:R0:W1:Y:S02]  /*1cd0*/  SHFL.BFLY P0, R77, R76, R55, R66 ;  /* 0x0c0000374c4d7389 */ /* 0x0000640000000042 */
[----:B01----:R-:W-:Y:S01]  /*1ce0*/  ENDCOLLECTIVE ;  /* 0x000000000000791b */ /* 0x003fe20003800000 */
.L_x_4028:
[----:B------:R-:W-:Y:S01]  /*1cf0*/  HFMA2.MMA R55, -RZ, RZ, 0, 9.5367431640625e-07 ;  /* 0x00000010ff377435 */ /* 0x000fe200000001ff */
[----:B------:R-:W-:Y:S01]  /*1d00*/  MOV R76, R64 ;  /* 0x00000040004c7202 */ /* 0x000fe20000000f00 */
[----:B------:R-:W-:-:S09]  /*1d10*/  FADD.FTZ R54, R54, R77 ;  /* 0x0000004d36367221 */ /* 0x000fd20000010000 */
[----:B------:R-:W-:Y:S05]  /*1d20*/  WARPSYNC.COLLECTIVE R67, `(.L_x_4029) ;  /* 0x0000000043087348 */ /* 0x000fea0003c00000 */
[----:B------:R0:W1:Y:S02]  /*1d30*/  SHFL.BFLY P0, R77, R76, R55, R66 ;  /* 0x0c0000374c4d7389 */ /* 0x0000640000000042 */
[----:B01----:R-:W-:Y:S01]  /*1d40*/  ENDCOLLECTIVE ;  /* 0x000000000000791b */ /* 0x003fe20003800000 */
.L_x_4029:
[----:B------:R-:W-:Y:S02]  /*1d50*/  MOV R76, R54 ;  /* 0x00000036004c7202 */ /* 0x000fe40000000f00 */
[----:B------:R-:W-:-:S07]  /*1d60*/  MOV R65, R77 ;  /* 0x0000004d00417202 */ /* 0x000fce0000000f00 */
[----:B------:R-:W-:Y:S05]  /*1d70*/  WARPSYNC.COLLECTIVE R67, `(.L_x_4030) ;  /* 0x0000000043087348 */ /* 0x000fea0003c00000 */
[----:B------:R0:W1:Y:S02]  /*1d80*/  SHFL.BFLY P0, R77, R76, R55, R66 ;  /* 0x0c0000374c4d7389 */ /* 0x0000640000000042 */
[----:B01----:R-:W-:Y:S01]  /*1d90*/  ENDCOLLECTIVE ;  /* 0x000000000000791b */ /* 0x003fe20003800000 */
.L_x_4030:
[----:B------:R-:W-:Y:S05]  /*1da0*/  BRA `(.L_x_4031) ;  /* 0xffffffec006c7947 */ /* 0x000fea000383ffff */
.L_x_4032:
        /* <DEDUP_REMOVED lines=13> */
.L_x_6587:


//--------------------- .text._ZN10layer_norm13ln_bwd_kernelINS_13Kernel_traitsI6__halfS2_fS2_fjLj256ELj1ELj4ELj1ELj16ENS_18Kernel_traits_baseILj256ES2_S2_fS2_fjLj128EEEEELb0ELb1ELb0ELb0EEEvNS_9BwdParamsE --------------------------
	.section	.text._ZN10layer_norm13ln_bwd_kernelINS_13Kernel_traitsI6__halfS2_fS2_fjLj256ELj1ELj4ELj1ELj16ENS_18Kernel_traits_baseILj256ES2_S2_fS2_fjLj128EEEEELb0ELb1ELb0ELb0EEEvNS_9BwdParamsE,"ax",@progbits
	.align	128
        .global         _ZN10layer_norm13ln_bwd_kernelINS_13Kernel_traitsI6__halfS2_fS2_fjLj256ELj1ELj4ELj1ELj16ENS_18Kernel_traits_baseILj256ES2_S2_fS2_fjLj128EEEEELb0ELb1ELb0ELb0EEEvNS_9BwdParamsE
        .type           _ZN10layer_norm13ln_bwd_kernelINS_13Kernel_traitsI6__halfS2_fS2_fjLj256ELj1ELj4ELj1ELj16ENS_18Kernel_traits_baseILj256ES2_S2_fS2_fjLj128EEEEELb0ELb1ELb0ELb0EEEvNS_9BwdParamsE,@function
        .size           _ZN10layer_norm13ln_bwd_kernelINS_13Kernel_traitsI6__halfS2_fS2_fjLj256ELj1ELj4ELj1ELj16ENS_18Kernel_traits_baseILj256ES2_S2_fS2_fjLj128EEEEELb0ELb1ELb0ELb0EEEvNS_9BwdParamsE,(.L_x_6588 - _ZN10layer_norm13ln_bwd_kernelINS_13Kernel_traitsI6__halfS2_fS2_fjLj256ELj1ELj4ELj1ELj16ENS_18Kernel_traits_baseILj256ES2_S2_fS2_fjLj128EEEEELb0ELb1ELb0ELb0EEEvNS_9BwdParamsE)
        .other          _ZN10layer_norm13ln_bwd_kernelINS_13Kernel_traitsI6__halfS2_fS2_fjLj256ELj1ELj4ELj1ELj16ENS_18Kernel_traits_baseILj256ES2_S2_fS2_fjLj128EEEEELb0ELb1ELb0ELb0EEEvNS_9BwdParamsE,@"STO_CUDA_ENTRY STV_DEFAULT"
_ZN10layer_norm13ln_bwd_kernelINS_13Kernel_traitsI6__halfS2_fS2_fjLj256ELj1ELj4ELj1ELj16ENS_18Kernel_traits_baseILj256ES2_S2_fS2_fjLj128EEEEELb0ELb1ELb0ELb0EEEvNS_9BwdParamsE:
.text._ZN10layer_norm13ln_bwd_kernelINS_13Kernel_traitsI6__halfS2_fS2_fjLj256ELj1ELj4ELj1ELj16ENS_18Kernel_traits_baseILj256ES2_S2_fS2_fjLj128EEEEELb0ELb1ELb0ELb0EEEvNS_9BwdParamsE:
        /* <DEDUP_REMOVED lines=46> */
[----:B-----5:R-:W-:Y:S02]  /*02e0*/  HADD2.F32 R65, -RZ, R68.H0_H0 ;  /* 0x20000044ff417230 */ /* 0x020fe40000004100 */
[----:B------:R-:W-:Y:S01]  /*02f0*/  HADD2.F32 R66, -RZ, R69.H0_H0 ;  /* 0x20000045ff427230 */ /* 0x000fe20000004100 */
[----:B------:R-:W-:Y:S01]  /*0300*/  ISETP.NE.AND.EX P0, PT, RZ, UR7, PT, P0 ;  /* 0x00000007ff007c0c */ /* 0x000fe2000bf05300 */
        /* <DEDUP_REMOVED lines=11> */
[----:B------:R-:W-:Y:S02]  /*03c0*/  HADD2.F32 R69, -RZ, R69.H1_H1 ;  /* 0x30000045ff457230 */ /* 0x000fe40000004100 */
[----:B------:R-:W-:Y:S02]  /*03d0*/  HADD2.F32 R70, -RZ, R70.H1_H1 ;  /* 0x30000046ff467230 */ /* 0x000fe40000004100 */
[----:B------:R-:W-:-:S07]  /*03e0*/  HADD2.F32 R71, -RZ, R71.H1_H1 ;  /* 0x30000047ff477230 */ /* 0x000fce0000004100 */
.L_x_4040:
        /* <DEDUP_REMOVED lines=39> */
[--C-:B--2---:R-:W-:Y:S02]  /*0660*/  HADD2.F32 R57, -RZ, R60.reuse.H0_H0 ;  /* 0x2000003cff397230 */ /* 0x104fe40000004100 */
[C---:B----4-:R-:W-:Y:S01]  /*0670*/  FADD.FTZ R78, -R86.reuse, R58 ;  /* 0x0000003a564e7221 */ /* 0x050fe20000010100 */
[----:B------:R-:W-:Y:S02]  /*0680*/  HADD2.F32 R58, -RZ, R60.H1_H1 ;  /* 0x3000003cff3a7230 */ /* 0x000fe40000004100 */
[----:B------:R-:W-:Y:S01]  /*0690*/  FADD.FTZ R52, -R86, R52 ;  /* 0x0000003456347221 */ /* 0x000fe20000010100 */
[--C-:B------:R-:W-:Y:S02]  /*06a0*/  HADD2.F32 R80, -RZ, R62.reuse.H0_H0 ;  /* 0x2000003eff507230 */ /* 0x100fe40000004100 */
[----:B------:R-:W-:-:S02]  /*06b0*/  HADD2.F32 R79, -RZ, R62.H1_H1 ;  /* 0x3000003eff4f7230 */ /* 0x000fc40000004100 */
[----:B------:R-:W-:Y:S01]  /*06c0*/  FMUL.FTZ R62, R4, R57 ;  /* 0x00000039043e7220 */ /* 0x000fe20000410000 */
[C---:B-----5:R-:W-:Y:S01]  /*06d0*/  FMUL.FTZ R3, R87.reuse, R88 ;  /* 0x0000005857037220 */ /* 0x060fe20000410000 */
[C---:B------:R-:W-:Y:S01]  /*06e0*/  FADD.FTZ R92, -R86.reuse, R59 ;  /* 0x0000003b565c7221 */ /* 0x040fe20000010100 */
[--C-:B------:R-:W-:Y:S02]  /*06f0*/  HADD2.F32 R84, -RZ, R63.reuse.H0_H0 ;  /* 0x2000003fff547230 */ /* 0x100fe40000004100 */
[----:B-1----:R-:W-:Y:S01]  /*0700*/  FMUL.FTZ R77, R87, R52 ;  /* 0x00000034574d7220 */ /* 0x002fe20000410000 */
[----:B------:R-:W-:Y:S02]  /*0710*/  HADD2.F32 R56, -RZ, R63.H1_H1 ;  /* 0x3000003fff387230 */ /* 0x000fe40000004100 */
[C---:B------:R-:W-:Y:S01]  /*0720*/  FADD.FTZ R82, -R86.reuse, R53 ;  /* 0x0000003556527221 */ /* 0x040fe20000010100 */
[--C-:B------:R-:W-:Y:S02]  /*0730*/  HADD2.F32 R59, -RZ, R61.reuse.H0_H0 ;  /* 0x2000003dff3b7230 */ /* 0x100fe40000004100 */
[----:B------:R-:W-:Y:S01]  /*0740*/  FMUL.FTZ R63, R5, R58 ;  /* 0x0000003a053f7220 */ /* 0x000fe20000410000 */
[----:B------:R-:W-:Y:S01]  /*0750*/  FADD.FTZ R52, RZ, R62 ;  /* 0x0000003eff347221 */ /* 0x000fe20000010000 */
[----:B------:R-:W-:Y:S01]  /*0760*/  FMUL.FTZ R60, R87, R90 ;  /* 0x0000005a573c7220 */ /* 0x000fe20000410000 */
[----:B------:R-:W-:Y:S01]  /*0770*/  FFMA.FTZ R53, R3, R62, RZ ;  /* 0x0000003e03357223 */ /* 0x000fe200000100ff */
[----:B------:R-:W-:Y:S01]  /*0780*/  FADD.FTZ R54, -R86, R54 ;  /* 0x0000003656367221 */ /* 0x000fe20000010100 */
[----:B------:R-:W-:-:S02]  /*0790*/  HADD2.F32 R75, -RZ, R61.H1_H1 ;  /* 0x3000003dff4b7230 */ /* 0x000fc40000004100 */
[----:B------:R-:W-:Y:S01]  /*07a0*/  FADD.FTZ R86, -R86, R55 ;  /* 0x0000003756567221 */ /* 0x000fe20000010100 */
[C---:B------:R-:W-:Y:S01]  /*07b0*/  FMUL.FTZ R61, R87.reuse, R78 ;  /* 0x0000004e573d7220 */ /* 0x040fe20000410000 */
        /* <DEDUP_REMOVED lines=40> */
.L_x_4036:
[----:B------:R-:W-:Y:S05]  /*0a40*/  BSYNC B1 ;  /* 0x0000000000017941 */ /* 0x000fea0003800000 */
.L_x_4035:
        /* <DEDUP_REMOVED lines=20> */
.L_x_4054:
        /* <DEDUP_REMOVED lines=66> */
[----:B--2---:R-:W-:-:S02]  /*0fb0*/  HADD2.F32 R56, -RZ, R52.H0_H0 ;  /* 0x20000034ff387230 */ /* 0x004fc40000004100 */
[----:B------:R-:W-:Y:S02]  /*0fc0*/  HADD2.F32 R85, -RZ, R52.H1_H1 ;  /* 0x30000034ff557230 */ /* 0x000fe40000004100 */
[----:B------:R-:W-:Y:S02]  /*0fd0*/  HADD2.F32 R52, -RZ, R53.H0_H0 ;  /* 0x20000035ff347230 */ /* 0x000fe40000004100 */
[----:B------:R-:W-:Y:S01]  /*0fe0*/  FFMA.FTZ R20, R89, R56, R20 ;  /* 0x0000003859147223 */ /* 0x000fe20000010014 */
[----:B------:R-:W-:Y:S01]  /*0ff0*/  @P1 LEA R56, P2, R74, UR14, 0x5 ;  /* 0x0000000e4a381c11 */ /* 0x000fe2000f8428ff */
[----:B------:R-:W-:Y:S01]  /*1000*/  FFMA.FTZ R21, R58, R85, R21 ;  /* 0x000000553a157223 */ /* 0x000fe20000010015 */
[----:B------:R-:W-:Y:S01]  /*1010*/  FMUL.FTZ R89, R65, R89 ;  /* 0x0000005941597220 */ /* 0x000fe20000410000 */
[----:B------:R-:W-:Y:S01]  /*1020*/  FFMA.FTZ R22, R91, R52, R22 ;  /* 0x000000345b167223 */ /* 0x000fe20000010016 */
[----:B------:R-:W-:Y:S01]  /*1030*/  @P1 LEA.HI.X R57, R74, UR15, RZ, 0x5, P2 ;  /* 0x0000000f4a391c11 */ /* 0x000fe200090f2cff */
[----:B------:R-:W-:Y:S01]  /*1040*/  FMUL.FTZ R58, R68, R58 ;  /* 0x0000003a443a7220 */ /* 0x000fe20000410000 */
[----:B------:R-:W-:-:S02]  /*1050*/  HADD2.F32 R52, -RZ, R54.H0_H0 ;  /* 0x20000036ff347230 */ /* 0x000fc40000004100 */
[----:B------:R-:W-:Y:S01]  /*1060*/  HADD2.F32 R53, -RZ, R53.H1_H1 ;  /* 0x30000035ff357230 */ /* 0x000fe20000004100 */
[----:B------:R-:W-:Y:S02]  /*1070*/  @P1 STG.E.128 desc[UR4][R56.64], R44 ;  /* 0x0000002c38001986 */ /* 0x000fe4000c101d04 */
[----:B------:R-:W-:Y:S02]  /*1080*/  FFMA.FTZ R24, R59, R52, R24 ;  /* 0x000000343b187223 */ /* 0x000fe40000010018 */
[----:B------:R0:W-:Y:S01]  /*1090*/  @P1 STG.E.128 desc[UR4][R56.64+0x10], R32 ;  /* 0x0000102038001986 */ /* 0x0001e2000c101d04 */
[----:B------:R-:W-:Y:S01]  /*10a0*/  FMUL.FTZ R52, R71, R90 ;  /* 0x0000005a47347220 */ /* 0x000fe20000410000 */
[----:B------:R-:W-:Y:S01]  /*10b0*/  FFMA.FTZ R23, R92, R53, R23 ;  /* 0x000000355c177223 */ /* 0x000fe20000010017 */
[----:B------:R-:W-:Y:S01]  /*10c0*/  FMUL.FTZ R53, R70, R88 ;  /* 0x0000005846357220 */ /* 0x000fe20000410000 */
[----:B------:R-:W-:Y:S01]  /*10d0*/  FMUL.FTZ R91, R66, R91 ;  /* 0x0000005b425b7220 */ /* 0x000fe20000410000 */
[----:B------:R-:W-:Y:S01]  /*10e0*/  FMUL.FTZ R92, R69, R92 ;  /* 0x0000005c455c7220 */ /* 0x000fe20000410000 */
[----:B0-----:R-:W-:Y:S01]  /*10f0*/  F2FP.F16.F32.PACK_AB R56, R58, R89 ;  /* 0x000000593a38723e */ /* 0x001fe200000000ff */
[----:B------:R-:W-:Y:S01]  /*1100*/  FMUL.FTZ R58, R72, R59 ;  /* 0x0000003b483a7220 */ /* 0x000fe20000410000 */
[----:B------:R-:W-:-:S05]  /*1110*/  FMUL.FTZ R59, R73, R87 ;  /* 0x00000057493b7220 */ /* 0x000fca0000410000 */
[----:B------:R-:W-:Y:S02]  /*1120*/  F2FP.F16.F32.PACK_AB R59, R52, R59 ;  /* 0x0000003b343b723e */ /* 0x000fe400000000ff */
[----:B------:R-:W-:Y:S02]  /*1130*/  LEA R52, P1, R74, UR16, 0x4 ;  /* 0x000000104a347c11 */ /* 0x000fe4000f8220ff */
[----:B------:R-:W-:Y:S02]  /*1140*/  F2FP.F16.F32.PACK_AB R58, R53, R58 ;  /* 0x0000003a353a723e */ /* 0x000fe400000000ff */
[----:B------:R-:W-:Y:S02]  /*1150*/  F2FP.F16.F32.PACK_AB R57, R92, R91 ;  /* 0x0000005b5c39723e */ /* 0x000fe400000000ff */
[----:B------:R-:W-:-:S05]  /*1160*/  LEA.HI.X R53, R74, UR17, RZ, 0x4, P1 ;  /* 0x000000114a357c11 */ /* 0x000fca00088f24ff */
[----:B------:R2:W-:Y:S01]  /*1170*/  STG.E.128 desc[UR4][R52.64], R56 ;  /* 0x0000003834007986 */ /* 0x0005e2000c101d04 */
[--C-:B------:R-:W-:Y:S02]  /*1180*/  HADD2.F32 R74, -RZ, R55.reuse.H0_H0 ;  /* 0x20000037ff4a7230 */ /* 0x100fe40000004100 */
[----:B------:R-:W-:Y:S02]  /*1190*/  HADD2.F32 R54, -RZ, R54.H1_H1 ;  /* 0x30000036ff367230 */ /* 0x000fe40000004100 */
[----:B------:R-:W-:Y:S02]  /*11a0*/  HADD2.F32 R55, -RZ, R55.H1_H1 ;  /* 0x30000037ff377230 */ /* 0x000fe40000004100 */
[----:B------:R-:W-:Y:S01]  /*11b0*/  FFMA.FTZ R26, R87, R74, R26 ;  /* 0x0000004a571a7223 */ /* 0x000fe2000001001a */
[----:B------:R-:W-:Y:S02]  /*11c0*/  FFMA.FTZ R25, R88, R54, R25 ;  /* 0x0000003658197223 */ /* 0x000fe40000010019 */
[----:B------:R-:W-:-:S07]  /*11d0*/  FFMA.FTZ R27, R90, R55, R27 ;  /* 0x000000375a1b7223 */ /* 0x000fce000001001b */
.L_x_4039:
[----:B------:R-:W-:Y:S05]  /*11e0*/  BSYNC B1 ;  /* 0x0000000000017941 */ /* 0x000fea0003800000 */
.L_x_4038:
[----:B--2---:R-:W2:Y:S02]  /*11f0*/  LDC.64 R52, c[0x0][0x210] ;  /* 0x00008400ff347b82 */ /* 0x004ea40000000a00 */
[----:B--2---:R-:W-:-:S04]  /*1200*/  LEA R67, R52, R67, 0x2 ;  /* 0x0000004334437211 */ /* 0x004fc800078e10ff */
[----:B------:R-:W-:-:S13]  /*1210*/  ISETP.GE.AND P1, PT, R67, R53, PT ;  /* 0x000000354300720c */ /* 0x000fda0003f26270 */
[----:B------:R-:W-:Y:S05]  /*1220*/  @!P1 BRA `(.L_x_4040) ;  /* 0xfffffff000709947 */ /* 0x000fea000383ffff */
.L_x_4034:
[----:B------:R-:W-:Y:S05]  /*1230*/  BSYNC B0 ;  /* 0x0000000000007941 */ /* 0x000fea0003800000 */
.L_x_4033:
        /* <DEDUP_REMOVED lines=13> */
[----:B------:R-:W-:Y:S04]  /*1310*/  STS.128 [R3], R48 ;  /* 0x0000003003007388 */ /* 0x000fe80000000c00 */
[----:B------:R-:W-:Y:S01]  /*1320*/  STS.128 [R3+0x10], R40 ;  /* 0x0000102803007388 */ /* 0x000fe20000000c00 */
[----:B------:R-:W-:Y:S06]  /*1330*/  BAR.SYNC.DEFER_BLOCKING 0x0 ;  /* 0x0000000000007b1d */ /* 0x000fec0000010000 */
[----:B------:R-:W0:Y:S04]  /*1340*/  LDS R4, [R2] ;  /* 0x0000000002047984 */ /* 0x000e280000000800 */
        /* <DEDUP_REMOVED lines=81> */
.L_x_4042:
[----:B------:R-:W-:Y:S05]  /*1860*/  BSYNC B0 ;  /* 0x0000000000007941 */ /* 0x000fea0003800000 */
.L_x_4041:
        /* <DEDUP_REMOVED lines=10> */
.L_x_4037:
        /* <DEDUP_REMOVED lines=8> */
.L_x_4044:
[----:B------:R-:W-:Y:S05]  /*1990*/  BSYNC B1 ;  /* 0x0000000000017941 */ /* 0x000fea0003800000 */
.L_x_4043:
        /* <DEDUP_REMOVED lines=9> */
.L_x_4045:
[----:B------:R-:W-:Y:S01]  /*1a30*/  HFMA2.MMA R52, -RZ, RZ, 0, 1.1920928955078125e-07 ;  /* 0x00000002ff347435 */ /* 0x000fe200000001ff */
[----:B------:R-:W-:Y:S02]  /*1a40*/  MOV R93, R57 ;  /* 0x00000039005d7202 */ /* 0x000fe40000000f00 */
[----:B------:R-:W-:-:S08]  /*1a50*/  MOV R55, R91 ;  /* 0x0000005b00377202 */ /* 0x000fd00000000f00 */
[----:B------:R-:W-:Y:S05]  /*1a60*/  WARPSYNC.COLLECTIVE R54, `(.L_x_4046) ;  /* 0x0000000036087348 */ /* 0x000fea0003c00000 */
[----:B------:R0:W1:Y:S02]  /*1a70*/  SHFL.BFLY P1, R91, R93, R52, R53 ;  /* 0x0c0000345d5b7389 */ /* 0x0000640000020035 */
[----:B01----:R-:W-:Y:S01]  /*1a80*/  ENDCOLLECTIVE ;  /* 0x000000000000791b */ /* 0x003fe20003800000 */
.L_x_4046:
[----:B------:R-:W-:-:S05]  /*1a90*/  FADD.FTZ R55, R55, R58 ;  /* 0x0000003a37377221 */ /* 0x000fca0000010000 */
[----:B------:R-:W-:Y:S02]  /*1aa0*/  MOV R93, R55 ;  /* 0x00000037005d7202 */ /* 0x000fe40000000f00 */
[----:B------:R-:W-:-:S07]  /*1ab0*/  MOV R88, R91 ;  /* 0x0000005b00587202 */ /* 0x000fce0000000f00 */
[----:B------:R-:W-:Y:S05]  /*1ac0*/  WARPSYNC.COLLECTIVE R54, `(.L_x_4047) ;  /* 0x0000000036087348 */ /* 0x000fea0003c00000 */
[----:B------:R0:W1:Y:S02]  /*1ad0*/  SHFL.BFLY P1, R91, R93, R52, R53 ;  /* 0x0c0000345d5b7389 */ /* 0x0000640000020035 */
[----:B01----:R-:W-:Y:S01]  /*1ae0*/  ENDCOLLECTIVE ;  /* 0x000000000000791b */ /* 0x003fe20003800000 */
.L_x_4047:
[----:B------:R-:W-:Y:S01]  /*1af0*/  FADD.FTZ R88, R57, R88 ;  /* 0x0000005839587221 */ /* 0x000fe20000010000 */
[----:B------:R-:W-:-:S04]  /*1b00*/  HFMA2.MMA R52, -RZ, RZ, 0, 2.384185791015625e-07 ;  /* 0x00000004ff347435 */ /* 0x000fc800000001ff */
[----:B------:R-:W-:Y:S02]  /*1b10*/  MOV R93, R88 ;  /* 0x00000058005d7202 */ /* 0x000fe40000000f00 */
[----:B------:R-:W-:-:S07]  /*1b20*/  MOV R90, R91 ;  /* 0x0000005b005a7202 */ /* 0x000fce0000000f00 */
[----:B------:R-:W-:Y:S05]  /*1b30*/  WARPSYNC.COLLECTIVE R54, `(.L_x_4048) ;  /* 0x0000000036087348 */ /* 0x000fea0003c00000 */
[----:B------:R0:W1:Y:S02]  /*1b40*/  SHFL.BFLY P1, R91, R93, R52, R53 ;  /* 0x0c0000345d5b7389 */ /* 0x0000640000020035 */
[----:B01----:R-:W-:Y:S01]  /*1b50*/  ENDCOLLECTIVE ;  /* 0x000000000000791b */ /* 0x003fe20003800000 */
.L_x_4048:
[----:B------:R-:W-:-:S05]  /*1b60*/  FADD.FTZ R90, R55, R90 ;  /* 0x0000005a375a7221 */ /* 0x000fca0000010000 */
[----:B------:R-:W-:Y:S02]  /*1b70*/  MOV R93, R90 ;  /* 0x0000005a005d7202 */ /* 0x000fe40000000f00 */
[----:B------:R-:W-:-:S07]  /*1b80*/  MOV R59, R91 ;  /* 0x0000005b003b7202 */ /* 0x000fce0000000f00 */
[----:B------:R-:W-:Y:S05]  /*1b90*/  WARPSYNC.COLLECTIVE R54, `(.L_x_4049) ;  /* 0x0000000036087348 */ /* 0x000fea0003c00000 */
[----:B------:R0:W1:Y:S02]  /*1ba0*/  SHFL.BFLY P1, R91, R93, R52, R53 ;  /* 0x0c0000345d5b7389 */ /* 0x0000640000020035 */
[----:B01----:R-:W-:Y:S01]  /*1bb0*/  ENDCOLLECTIVE ;  /* 0x000000000000791b */ /* 0x003fe20003800000 */
.L_x_4049:
[----:B------:R-:W-:Y:S01]  /*1bc0*/  FADD.FTZ R59, R88, R59 ;  /* 0x0000003b583b7221 */ /* 0x000fe20000010000 */
[----:B------:R-:W-:-:S04]  /*1bd0*/  HFMA2.MMA R52, -RZ, RZ, 0, 4.76837158203125e-07 ;  /* 0x00000008ff347435 */ /* 0x000fc800000001ff */
[----:B------:R-:W-:Y:S02]  /*1be0*/  MOV R93, R59 ;  /* 0x0000003b005d7202 */ /* 0x000fe40000000f00 */
[----:B------:R-:W-:-:S07]  /*1bf0*/  MOV R89, R91 ;  /* 0x0000005b00597202 */ /* 0x000fce0000000f00 */
[----:B------:R-:W-:Y:S05]  /*1c00*/  WARPSYNC.COLLECTIVE R54, `(.L_x_4050) ;  /* 0x0000000036087348 */ /* 0x000fea0003c00000 */
[----:B------:R0:W1:Y:S02]  /*1c10*/  SHFL.BFLY P1, R91, R93, R52, R53 ;  /* 0x0c0000345d5b7389 */ /* 0x0000640000020035 */
[----:B01----:R-:W-:Y:S01]  /*1c20*/  ENDCOLLECTIVE ;  /* 0x000000000000791b */ /* 0x003fe20003800000 */
.L_x_4050:
[----:B------:R-:W-:-:S05]  /*1c30*/  FADD.FTZ R89, R90, R89 ;  /* 0x000000595a597221 */ /* 0x000fca0000010000 */
[----:B------:R-:W-:Y:S02]  /*1c40*/  MOV R93, R89 ;  /* 0x00000059005d7202 */ /* 0x000fe40000000f00 */
[----:B------:R-:W-:-:S07]  /*1c50*/  MOV R56, R91 ;  /* 0x0000005b00387202 */ /* 0x000fce0000000f00 */
[----:B------:R-:W-:Y:S05]  /*1c60*/  WARPSYNC.COLLECTIVE R54, `(.L_x_4051) ;  /* 0x0000000036087348 */ /* 0x000fea0003c00000 */
[----:B------:R0:W1:Y:S02]  /*1c70*/  SHFL.BFLY P1, R91, R93, R52, R53 ;  /* 0x0c0000345d5b7389 */ /* 0x0000640000020035 */
[----:B01----:R-:W-:Y:S01]  /*1c80*/  ENDCOLLECTIVE ;  /* 0x000000000000791b */ /* 0x003fe20003800000 */
.L_x_4051:
[----:B------:R-:W-:Y:S01]  /*1c90*/  FADD.FTZ R56, R59, R56 ;  /* 0x000000383b387221 */ /* 0x000fe20000010000 */
[----:B------:R-:W-:-:S04]  /*1ca0*/  HFMA2.MMA R52, -RZ, RZ, 0, 9.5367431640625e-07 ;  /* 0x00000010ff347435 */ /* 0x000fc800000001ff */
[----:B------:R-:W-:Y:S02]  /*1cb0*/  MOV R93, R56 ;  /* 0x00000038005d7202 */ /* 0x000fe40000000f00 */
[----:B------:R-:W-:-:S07]  /*1cc0*/  MOV R58, R91 ;  /* 0x0000005b003a7202 */ /* 0x000fce0000000f00 */
[----:B------:R-:W-:Y:S05]  /*1cd0*/  WARPSYNC.COLLECTIVE R54, `(.L_x_4052) ;  /* 0x0000000036087348 */ /* 0x000fea0003c00000 */
[----:B------:R0:W1:Y:S02]  /*1ce0*/  SHFL.BFLY P1, R91, R93, R52, R53 ;  /* 0x0c0000345d5b7389 */ /* 0x0000640000020035 */
[----:B01----:R-:W-:Y:S01]  /*1cf0*/  ENDCOLLECTIVE ;  /* 0x000000000000791b */ /* 0x003fe20003800000 */
.L_x_4052:
[----:B------:R-:W-:-:S05]  /*1d00*/  FADD.FTZ R58, R89, R58 ;  /* 0x0000003a593a7221 */ /* 0x000fca0000010000 */
[----:B------:R-:W-:Y:S02]  /*1d10*/  MOV R93, R58 ;  /* 0x0000003a005d7202 */ /* 0x000fe40000000f00 */
[----:B------:R-:W-:-:S07]  /*1d20*/  MOV R55, R91 ;  /* 0x0000005b00377202 */ /* 0x000fce0000000f00 */
[----:B------:R-:W-:Y:S05]  /*1d30*/  WARPSYNC.COLLECTIVE R54, `(.L_x_4053) ;  /* 0x0000000036087348 */ /* 0x000fea0003c00000 */
[----:B------:R0:W1:Y:S02]  /*1d40*/  SHFL.BFLY P1, R91, R93, R52, R53 ;  /* 0x0c0000345d5b7389 */ /* 0x0000640000020035 */
[----:B01----:R-:W-:Y:S01]  /*1d50*/  ENDCOLLECTIVE ;  /* 0x000000000000791b */ /* 0x003fe20003800000 */
.L_x_4053:
[----:B------:R-:W-:Y:S01]  /*1d60*/  MOV R57, R91 ;  /* 0x0000005b00397202 */ /* 0x000fe20000000f00 */
[----:B------:R-:W-:Y:S06]  /*1d70*/  BRA `(.L_x_4054) ;  /* 0xffffffec00847947 */ /* 0x000fec000383ffff */
.L_x_4055:
        /* <DEDUP_REMOVED lines=16> */
.L_x_6588:


//--------------------- .text._ZN10layer_norm13ln_bwd_kernelINS_13Kernel_traitsI6__halfS2_fS2_fjLj256ELj1ELj4ELj1ELj16ENS_18Kernel_traits_baseILj256ES2_S2_fS2_fjLj128EEEEELb0ELb1ELb0ELb1EEEvNS_9BwdParamsE --------------------------
	.section	.text._ZN10layer_norm13ln_bwd_kernelINS_13Kernel_traitsI6__halfS2_fS2_fjLj256ELj1ELj4ELj1ELj16ENS_18Kernel_traits_baseILj256ES2_S2_fS2_fjLj128EEEEELb0ELb1ELb0ELb1EEEvNS_9BwdParamsE,"ax",@progbits
	.align	128
        .global         _ZN10layer_norm13ln_bwd_kernelINS_13Kernel_traitsI6__halfS2_fS2_fjLj256ELj1ELj4ELj1ELj16ENS_18Kernel_traits_baseILj256ES2_S2_fS2_fjLj128EEEEELb0ELb1ELb0ELb1EEEvNS_9BwdParamsE
        .type           _ZN10layer_norm13ln_bwd_kernelINS_13Kernel_traitsI6__halfS2_fS2_fjLj256ELj1ELj4ELj1ELj16ENS_18Kernel_traits_baseILj256ES2_S2_fS2_fjLj128EEEEELb0ELb1ELb0ELb1EEEvNS_9BwdParamsE,@function
        .size           _ZN10layer_norm13ln_bwd_kernelINS_13Kernel_traitsI6__halfS2_fS2_fjLj256ELj1ELj4ELj1ELj16ENS_18Kernel_traits_baseILj256ES2_S2_fS2_fjLj128EEEEELb0ELb1ELb0ELb1EEEvNS_9BwdParamsE,(.L_x_6589 - _ZN10layer_norm13ln_bwd_kernelINS_13Kernel_traitsI6__halfS2_fS2_fjLj256ELj1ELj4ELj1ELj16ENS_18Kernel_traits_baseILj256ES2_S2_fS2_fjLj128EEEEELb0ELb1ELb0ELb1EEEvNS_9BwdParamsE)
        .other          _ZN10layer_norm13ln_bwd_kernelINS_13Kernel_traitsI6__halfS2_fS2_fjLj256ELj1ELj4ELj1ELj16ENS_18Kernel_traits_baseILj256ES2_S2_fS2_fjLj128EEEEELb0ELb1ELb0ELb1EEEvNS_9BwdParamsE,@"STO_CUDA_ENTRY STV_DEFAULT"
_ZN10layer_norm13ln_bwd_kernelINS_13Kernel_traitsI6__halfS2_fS2_fjLj256ELj1ELj4ELj1ELj16ENS_18Kernel_traits_baseILj256ES2_S2_fS2_fjLj128EEEEELb0ELb1ELb0ELb1EEEvNS_9BwdParamsE:
.text._ZN10layer_norm13ln_bwd_kernelINS_13Kernel_traitsI6__halfS2_fS2_fjLj256ELj1ELj4ELj1ELj16ENS_18Kernel_traits_baseILj256ES2_S2_fS2_fjLj128EEEEELb0ELb1ELb0ELb1EEEvNS_9BwdParamsE:
        /* <DEDUP_REMOVED lines=29> */
.L_x_4057:
        /* <DEDUP_REMOVED lines=23> */
[----:B------:R-:W-:Y:S01]  /*0340*/  MOV R55, RZ ;  /* 0x000000ff00377202 */ /* 0x000fe20000000f00 */
[--C-:B--2---:R-:W-:Y:S02]  /*0350*/  HADD2.F32 R73, -RZ, R8.reuse.H0_H0 ;  /* 0x20000008ff497230 */ /* 0x104fe40000004100 */
[----:B------:R-:W-:-:S02]  /*0360*/  HADD2.F32 R72, -RZ, R8.H1_H1 ;  /* 0x30000008ff487230 */ /* 0x000fc40000004100 */
[--C-:B------:R-:W-:Y:S02]  /*0370*/  HADD2.F32 R71, -RZ, R9.reuse.H0_H0 ;  /* 0x20000009ff477230 */ /* 0x100fe40000004100 */
[----:B------:R-:W-:Y:S01]  /*0380*/  HADD2.F32 R70, -RZ, R9.H1_H1 ;  /* 0x30000009ff467230 */ /* 0x000fe20000004100 */
[----:B------:R-:W-:Y:S01]  /*0390*/  CS2R R8, SRZ ;  /* 0x0000000000087805 */ /* 0x000fe2000001ff00 */
[--C-:B------:R-:W-:Y:S02]  /*03a0*/  HADD2.F32 R69, -RZ, R10.reuse.H0_H0 ;  /* 0x2000000aff457230 */ /* 0x100fe40000004100 */
[----:B------:R-:W-:Y:S02]  /*03b0*/  HADD2.F32 R68, -RZ, R10.H1_H1 ;  /* 0x3000000aff447230 */ /* 0x000fe40000004100 */
[--C-:B------:R-:W-:Y:S02]  /*03c0*/  HADD2.F32 R67, -RZ, R11.reuse.H0_H0 ;  /* 0x2000000bff437230 */ /* 0x100fe40000004100 */
[----:B------:R-:W-:Y:S01]  /*03d0*/  HADD2.F32 R66, -RZ, R11.H1_H1 ;  /* 0x3000000bff427230 */ /* 0x000fe20000004100 */
[----:B------:R-:W-:Y:S01]  /*03e0*/  CS2R R10, SRZ ;  /* 0x00000000000a7805 */ /* 0x000fe2000001ff00 */
[----:B----4-:R-:W-:-:S02]  /*03f0*/  HADD2.F32 R65, -RZ, R12.H0_H0 ;  /* 0x2000000cff417230 */ /* 0x010fc40000004100 */
        /* <DEDUP_REMOVED lines=9> */
.L_x_4061:
        /* <DEDUP_REMOVED lines=35> */
[----:B----4-:R-:W-:-:S05]  /*06c0*/  FSEL R86, R0, RZ, !P1 ;  /* 0x000000ff00567208 */ /* 0x010fca0004800000 */
[C---:B--2---:R-:W-:Y:S01]  /*06d0*/  FADD.FTZ R81, -R86.reuse, R41 ;  /* 0x0000002956517221 */ /* 0x044fe20000010100 */
[----:B------:R-:W-:Y:S01]  /*06e0*/  FADD.FTZ R89, -R86, R40 ;  /* 0x0000002856597221 */ /* 0x000fe20000010100 */
[--C-:B------:R-:W-:Y:S02]  /*06f0*/  HADD2.F32 R84, -RZ, R44.reuse.H0_H0 ;  /* 0x2000002cff547230 */ /* 0x100fe40000004100 */
[----:B------:R-:W-:Y:S02]  /*0700*/  HADD2.F32 R44, -RZ, R44.H1_H1 ;  /* 0x3000002cff2c7230 */ /* 0x000fe40000004100 */
[--C-:B0-----:R-:W-:Y:S02]  /*0710*/  HADD2.F32 R82, -RZ, R47.reuse.H0_H0 ;  /* 0x2000002fff527230 */ /* 0x101fe40000004100 */
[----:B------:R-:W-:Y:S02]  /*0720*/  HADD2.F32 R91, -RZ, R47.H1_H1 ;  /* 0x3000002fff5b7230 */ /* 0x000fe40000004100 */
[----:B------:R-:W-:Y:S01]  /*0730*/  FMUL.FTZ R47, R73, R84 ;  /* 0x00000054492f7220 */ /* 0x000fe20000410000 */
[C---:B---3--:R-:W-:Y:S01]  /*0740*/  FMUL.FTZ R81, R78.reuse, R81 ;  /* 0x000000514e517220 */ /* 0x048fe20000410000 */
[----:B------:R-:W-:Y:S01]  /*0750*/  FMUL.FTZ R0, R78, R89 ;  /* 0x000000594e007220 */ /* 0x000fe20000410000 */
[C---:B------:R-:W-:Y:S01]  /*0760*/  FADD.FTZ R41, -R86.reuse, R42 ;  /* 0x0000002a56297221 */ /* 0x040fe20000010100 */
[----:B------:R-:W-:Y:S01]  /*0770*/  FADD.FTZ R43, -R86, R43 ;  /* 0x0000002b562b7221 */ /* 0x000fe20000010100 */
[----:B------:R-:W-:-:S02]  /*0780*/  HADD2.F32 R42, -RZ, R45.H0_H0 ;  /* 0x2000002dff2a7230 */ /* 0x000fc40000004100 */
[C---:B------:R-:W-:Y:S01]  /*0790*/  FADD.FTZ R83, -R86.reuse, R36 ;  /* 0x0000002456537221 */ /* 0x040fe20000010100 */
[----:B------:R-:W-:Y:S01]  /*07a0*/  FADD.FTZ R85, -R86, R37 ;  /* 0x0000002556557221 */ /* 0x000fe20000010100 */
[----:B------:R-:W-:Y:S01]  /*07b0*/  FADD.FTZ R51, R44, R51 ;  /* 0x000000332c337221 */ /* 0x000fe20000010000 */
[-C--:B------:R-:W-:Y:S01]  /*07c0*/  FFMA.FTZ R52, R81, R44.reuse, R52 ;  /* 0x0000002c51347223 */ /* 0x080fe20000010034 */
[----:B------:R-:W-:Y:S02]  /*07d0*/  HADD2.F32 R40, -RZ, R45.H1_H1 ;  /* 0x3000002dff287230 */ /* 0x000fe40000004100 */
[----:B------:R-:W-:Y:S01]  /*07e0*/  FMUL.FTZ R44, R72, R44 ;  /* 0x0000002c482c7220 */ /* 0x000fe20000410000 */
[----:B------:R-:W-:Y:S01]  /*07f0*/  FADD.FTZ R89, RZ, R47 ;  /* 0x0000002fff597221 */ /* 0x000fe20000010000 */
[----:B------:R-:W-:Y:S01]  /*0800*/  FFMA.FTZ R36, R0, R47, RZ ;  /* 0x0000002f00247223 */ /* 0x000fe200000100ff */
[----:B------:R-:W-:Y:S02]  /*0810*/  @P0 HADD2.F32 R77, -RZ, R87.H0_H0 ;  /* 0x20000057ff4d0230 */ /* 0x000fe40000004100 */
[----:B------:R-:W-:Y:S01]  /*0820*/  FMUL.FTZ R45, R78, R41 ;  /* 0x000000294e2d7220 */ /* 0x000fe20000410000 */
[----:B------:R-:W-:-:S02]  /*0830*/  HADD2.F32 R87, -RZ, R46.H1_H1 ;  /* 0x3000002eff577230 */ /* 0x000fc40000004100 */
[----:B------:R-:W-:Y:S01]  /*0840*/  FADD.FTZ R37, -R86, R38 ;  /* 0x0000002656257221 */ /* 0x000fe20000010100 */
[C---:B------:R-:W-:Y:S01]  /*0850*/  FMUL.FTZ R43, R78.reuse, R43 ;  /* 0x0000002b4e2b7220 */ /* 0x040fe20000410000 */
[----:B------:R-:W-:Y:S01]  /*0860*/  FMUL.FTZ R85, R78, R85 ;  /* 0x000000554e557220 */ /* 0x000fe20000410000 */
[----:B------:R-:W-:Y:S01]  /*0870*/  FMUL.FTZ R41, R71, R42 ;  /* 0x0000002a47297220 */ /* 0x000fe20000410000 */
[----:B------:R-:W-:Y:S01]  /*0880*/  FADD.FTZ R38, R89, R44 ;  /* 0x0000002c59267221 */ /* 0x000fe20000010000 */
[----:B------:R-:W-:Y:S01]  /*0890*/  FFMA.FTZ R36, R81, R44, R36 ;  /* 0x0000002c51247223 */ /* 0x000fe20000010024 */
[----:B------:R-:W-:Y:S02]  /*08a0*/  HADD2.F32 R80, -RZ, R46.H0_H0 ;  /* 0x2000002eff507230 */ /* 0x000fe40000004100 */
[----:B------:R-:W-:Y:S01]  /*08b0*/  FADD.FTZ R49, R42, R49 ;  /* 0x000000312a317221 */ /* 0x000fe20000010000 */
[----:B------:R-:W-:Y:S01]  /*08c0*/  FFMA.FTZ R50, R45, R42, R50 ;  /* 0x0000002a2d327223 */ /* 0x000fe20000010032 */
[----:B------:R-:W-:Y:S01]  /*08d0*/  FMUL.FTZ R42, R78, R83 ;  /* 0x000000534e2a7220 */ /* 0x000fe20000410000 */
        /* <DEDUP_REMOVED lines=16> */
[----:B------:R-:W-:Y:S01]  /*09e0*/  FADD.FTZ R39, -R86, R39 ;  /* 0x0000002756277221 */ /* 0x000fe20000010100 */
        /* <DEDUP_REMOVED lines=34> */
.L_x_4073:
        /* <DEDUP_REMOVED lines=8> */
[----:B------:R-:W-:Y:S01]  /*0c90*/  ISETP.NE.U32.AND P2, PT, R58, RZ, PT ;  /* 0x000000ff3a00720c */ /* 0x000fe20003f45070 */
[----:B------:R-:W-:Y:S01]  /*0ca0*/  FMUL.FTZ R91, R86, UR9 ;  /* 0x00000009565b7c20 */ /* 0x000fe20008410000 */
[----:B------:R-:W-:Y:S02]  /*0cb0*/  ISETP.NE.U32.AND P3, PT, RZ, UR14, PT ;  /* 0x0000000eff007c0c */ /* 0x000fe4000bf65070 */
[----:B------:R-:W-:Y:S02]  /*0cc0*/  FSEL R88, R88, RZ, !P1 ;  /* 0x000000ff58587208 */ /* 0x000fe40004800000 */
[----:B------:R-:W-:Y:S02]  /*0cd0*/  ISETP.NE.AND.EX P2, PT, R59, RZ, PT, P2 ;  /* 0x000000ff3b00720c */ /* 0x000fe40003f45320 */
[----:B------:R-:W-:Y:S01]  /*0ce0*/  ISETP.NE.U32.AND P1, PT, RZ, UR14, PT ;  /* 0x0000000eff007c0c */ /* 0x000fe2000bf25070 */
[-CC-:B------:R-:W-:Y:S01]  /*0cf0*/  FFMA.FTZ R0, R0, R91.reuse, R88.reuse ;  /* 0x0000005b00007223 */ /* 0x180fe20000010058 */
[-CC-:B------:R-:W-:Y:S01]  /*0d00*/  FFMA.FTZ R81, R81, R91.reuse, R88.reuse ;  /* 0x0000005b51517223 */ /* 0x180fe20000010058 */
[-CC-:B------:R-:W-:Y:S01]  /*0d10*/  FFMA.FTZ R58, R45, R91.reuse, R88.reuse ;  /* 0x0000005b2d3a7223 */ /* 0x180fe20000010058 */
[-C--:B------:R-:W-:Y:S01]  /*0d20*/  FFMA.FTZ R43, R43, R91.reuse, R88 ;  /* 0x0000005b2b2b7223 */ /* 0x080fe20000010058 */
[----:B------:R-:W-:Y:S01]  /*0d30*/  FADD.FTZ R47, R47, -R0 ;  /* 0x800000002f2f7221 */ /* 0x000fe20000010000 */
[----:B------:R-:W-:Y:S01]  /*0d40*/  FADD.FTZ R81, R44, -R81 ;  /* 0x800000512c517221 */ /* 0x000fe20000010000 */
[----:B------:R-:W-:Y:S01]  /*0d50*/  FADD.FTZ R41, R41, -R58 ;  /* 0x8000003a29297221 */ /* 0x000fe20000010000 */
[-CC-:B------:R-:W-:Y:S01]  /*0d60*/  FFMA.FTZ R42, R42, R91.reuse, R88.reuse ;  /* 0x0000005b2a2a7223 */ /* 0x180fe20000010058 */
[-CC-:B------:R-:W-:Y:S01]  /*0d70*/  FFMA.FTZ R85, R85, R91.reuse, R88.reuse ;  /* 0x0000005b55557223 */ /* 0x180fe20000010058 */
[-CC-:B------:R-:W-:Y:S01]  /*0d80*/  FFMA.FTZ R80, R80, R91.reuse, R88.reuse ;  /* 0x0000005b50507223 */ /* 0x180fe20000010058 */
[----:B------:R-:W-:Y:S01]  /*0d90*/  FADD.FTZ R43, R40, -R43 ;  /* 0x8000002b282b7221 */ /* 0x000fe20000010000 */
[----:B------:R-:W-:Y:S01]  /*0da0*/  FFMA.FTZ R89, R89, R91, R88 ;  /* 0x0000005b59597223 */ /* 0x000fe20000010058 */
[C---:B------:R-:W-:Y:S01]  /*0db0*/  FMUL.FTZ R47, R78.reuse, R47 ;  /* 0x0000002f4e2f7220 */ /* 0x040fe20000410000 */
[C---:B------:R-:W-:Y:S01]  /*0dc0*/  FMUL.FTZ R40, R78.reuse, R81 ;  /* 0x000000514e287220 */ /* 0x040fe20000410000 */
[----:B------:R-:W-:Y:S01]  /*0dd0*/  FMUL.FTZ R41, R78, R41 ;  /* 0x000000294e297220 */ /* 0x000fe20000410000 */
[----:B------:R-:W-:Y:S01]  /*0de0*/  FADD.FTZ R83, R83, -R42 ;  /* 0x8000002a53537221 */ /* 0x000fe20000010000 */
[----:B------:R-:W-:Y:S01]  /*0df0*/  FADD.FTZ R85, R46, -R85 ;  /* 0x800000552e557221 */ /* 0x000fe20000010000 */
[----:B------:R-:W-:Y:S01]  /*0e00*/  FADD.FTZ R87, R87, -R80 ;  /* 0x8000005057577221 */ /* 0x000fe20000010000 */
[----:B------:R-:W-:Y:S01]  /*0e10*/  FADD.FTZ R89, R82, -R89 ;  /* 0x8000005952597221 */ /* 0x000fe20000010000 */
[----:B-----5:R-:W-:Y:S01]  /*0e20*/  @P2 FADD.FTZ R47, R24, R47 ;  /* 0x0000002f182f2221 */ /* 0x020fe20000010000 */
[----:B------:R-:W-:Y:S01]  /*0e30*/  @P2 FADD.FTZ R40, R25, R40 ;  /* 0x0000002819282221 */ /* 0x000fe20000010000 */
[----:B------:R-:W-:Y:S01]  /*0e40*/  FMUL.FTZ R42, R78, R43 ;  /* 0x0000002b4e2a7220 */ /* 0x000fe20000410000 */
[----:B------:R-:W-:Y:S01]  /*0e50*/  ISETP.NE.AND.EX P3, PT, RZ, UR15, PT, P3 ;  /* 0x0000000fff007c0c */ /* 0x000fe2000bf65330 */
[----:B------:R-:W-:Y:S01]  /*0e60*/  @P2 FADD.FTZ R41, R26, R41 ;  /* 0x000000291a292221 */ /* 0x000fe20000010000 */
[C---:B------:R-:W-:Y:S01]  /*0e70*/  FMUL.FTZ R43, R78.reuse, R83 ;  /* 0x000000534e2b7220 */ /* 0x040fe20000410000 */
[C---:B------:R-:W-:Y:S01]  /*0e80*/  FMUL.FTZ R46, R78.reuse, R85 ;  /* 0x000000554e2e7220 */ /* 0x040fe20000410000 */
[C---:B------:R-:W-:Y:S01]  /*0e90*/  FMUL.FTZ R87, R78.reuse, R87 ;  /* 0x000000574e577220 */ /* 0x040fe20000410000 */
[----:B------:R-:W0:Y:S01]  /*0ea0*/  LDC.64 R44, c[0x0][0x210] ;  /* 0x00008400ff2c7b82 */ /* 0x000e220000000a00 */
[----:B------:R-:W-:Y:S01]  /*0eb0*/  ISETP.NE.AND.EX P1, PT, RZ, UR15, PT, P1 ;  /* 0x0000000fff007c0c */ /* 0x000fe2000bf25310 */
[----:B------:R-:W-:Y:S01]  /*0ec0*/  FMUL.FTZ R82, R78, R89 ;  /* 0x000000594e527220 */ /* 0x000fe20000410000 */
[-C--:B------:R-:W-:Y:S01]  /*0ed0*/  FMUL.FTZ R0, R47, R77.reuse ;  /* 0x0000004d2f007220 */ /* 0x080fe20000410000 */
[----:B------:R-:W-:Y:S01]  /*0ee0*/  FMUL.FTZ R59, R40, R77 ;  /* 0x0000004d283b7220 */ /* 0x000fe20000410000 */
[----:B------:R-:W-:Y:S01]  /*0ef0*/  @P2 FADD.FTZ R42, R27, R42 ;  /* 0x0000002a1b2a2221 */ /* 0x000fe20000010000 */
[----:B------:R-:W-:Y:S01]  /*0f00*/  @P2 FADD.FTZ R43, R20, R43 ;  /* 0x0000002b142b2221 */ /* 0x000fe20000010000 */
        /* <DEDUP_REMOVED lines=10> */
[-C--:B------:R-:W-:Y:S01]  /*0fb0*/  FMUL.FTZ R81, R46, R77.reuse ;  /* 0x0000004d2e517220 */ /* 0x080fe20000410000 */
[-C--:B------:R-:W-:Y:S01]  /*0fc0*/  FMUL.FTZ R78, R87, R77.reuse ;  /* 0x0000004d574e7220 */ /* 0x080fe20000410000 */
[----:B------:R-:W-:Y:S01]  /*0fd0*/  FMUL.FTZ R77, R82, R77 ;  /* 0x0000004d524d7220 */ /* 0x000fe20000410000 */
[----:B------:R-:W-:Y:S01]  /*0fe0*/  SEL R31, R42, R31, P1 ;  /* 0x0000001f2a1f7207 */ /* 0x000fe20000800000 */
[----:B------:R-:W-:Y:S01]  /*0ff0*/  FMUL.FTZ R42, R62, R83 ;  /* 0x000000533e2a7220 */ /* 0x000fe20000410000 */
[----:B------:R-:W-:Y:S01]  /*1000*/  F2FP.F16.F32.PACK_AB R40, R41, R40 ;  /* 0x000000282928723e */ /* 0x000fe200000000ff */
[----:B------:R-:W-:Y:S01]  /*1010*/  FMUL.FTZ R41, R63, R58 ;  /* 0x0000003a3f297220 */ /* 0x000fe20000410000 */
[----:B------:R-:W-:Y:S01]  /*1020*/  SEL R28, R47, R28, P1 ;  /* 0x0000001c2f1c7207 */ /* 0x000fe20000800000 */
[----:B------:R-:W-:Y:S01]  /*1030*/  FMUL.FTZ R86, R56, R77 ;  /* 0x0000004d38567220 */ /* 0x000fe20000410000 */
[----:B------:R-:W-:Y:S01]  /*1040*/  SEL R32, R43, R32, P1 ;  /* 0x000000202b207207 */ /* 0x000fe20000800000 */
[----:B------:R-:W-:Y:S01]  /*1050*/  FMUL.FTZ R43, R61, R80 ;  /* 0x000000503d2b7220 */ /* 0x000fe20000410000 */
[----:B------:R-:W-:-:S02]  /*1060*/  SEL R33, R46, R33, P1 ;  /* 0x000000212e217207 */ /* 0x000fc40000800000 */
[----:B------:R-:W-:Y:S02]  /*1070*/  SEL R34, R87, R34, P1 ;  /* 0x0000002257227207 */ /* 0x000fe40000800000 */
[----:B------:R-:W-:Y:S01]  /*1080*/  SEL R35, R82, R35, P1 ;  /* 0x0000002352237207 */ /* 0x000fe20000800000 */
[----:B------:R-:W-:Y:S01]  /*1090*/  FMUL.FTZ R82, R60, R81 ;  /* 0x000000513c527220 */ /* 0x000fe20000410000 */
[----:B------:R-:W-:Y:S01]  /*10a0*/  @P3 IADD3 R46, P1, R75, UR14, RZ ;  /* 0x0000000e4b2e3c10 */ /* 0x000fe2000ff3e0ff */
[----:B------:R-:W-:Y:S01]  /*10b0*/  FMUL.FTZ R75, R57, R78 ;  /* 0x0000004e394b7220 */ /* 0x000fe20000410000 */
[----:B------:R-:W-:Y:S02]  /*10c0*/  IADD3 R84, P2, R84, UR16, RZ ;  /* 0x0000001054547c10 */ /* 0x000fe4000ff5e0ff */
[----:B------:R-:W-:Y:S02]  /*10d0*/  F2FP.F16.F32.PACK_AB R41, R42, R41 ;  /* 0x000000292a29723e */ /* 0x000fe400000000ff */
[----:B------:R-:W-:-:S02]  /*10e0*/  @P3 IADD3.X R47, R76, UR15, RZ, P1, !PT ;  /* 0x0000000f4c2f3c10 */ /* 0x000fc40008ffe4ff */
[----:B------:R-:W-:Y:S02]  /*10f0*/  F2FP.F16.F32.PACK_AB R42, R82, R43 ;  /* 0x0000002b522a723e */ /* 0x000fe400000000ff */
[----:B------:R-:W-:Y:S01]  /*1100*/  F2FP.F16.F32.PACK_AB R43, R86, R75 ;  /* 0x0000004b562b723e */ /* 0x000fe200000000ff */
[----:B------:R1:W-:Y:S01]  /*1110*/  @P3 STG.E.128 desc[UR4][R46.64], R28 ;  /* 0x0000001c2e003986 */ /* 0x0003e2000c101d04 */
[----:B------:R-:W-:Y:S02]  /*1120*/  IADD3.X R85, R79, UR17, RZ, P2, !PT ;  /* 0x000000114f557c10 */ /* 0x000fe400097fe4ff */
[----:B0-----:R-:W-:Y:S01]  /*1130*/  LEA R74, R44, R74, 0x2 ;  /* 0x0000004a2c4a7211 */ /* 0x001fe200078e10ff */
[----:B------:R1:W-:Y:S03]  /*1140*/  @P3 STG.E.128 desc[UR4][R46.64+0x10], R32 ;  /* 0x000010202e003986 */ /* 0x0003e6000c101d04 */
[----:B------:R-:W-:Y:S01]  /*1150*/  ISETP.GE.AND P1, PT, R74, R45, PT ;  /* 0x0000002d4a00720c */ /* 0x000fe20003f26270 */
[----:B------:R1:W-:Y:S01]  /*1160*/  STG.E.128 desc[UR4][R84.64], R40 ;  /* 0x0000002854007986 */ /* 0x0003e2000c101d04 */
[----:B--2---:R-:W-:-:S02]  /*1170*/  HADD2.F32 R44, -RZ, R36.H0_H0 ;  /* 0x20000024ff2c7230 */ /* 0x004fc40000004100 */
[----:B------:R-:W-:Y:S02]  /*1180*/  HADD2.F32 R75, -RZ, R37.H0_H0 ;  /* 0x20000025ff4b7230 */ /* 0x000fe40000004100 */
[----:B------:R-:W-:Y:S02]  /*1190*/  HADD2.F32 R76, -RZ, R38.H0_H0 ;  /* 0x20000026ff4c7230 */ /* 0x000fe40000004100 */
[----:B------:R-:W-:Y:S01]  /*11a0*/  FFMA.FTZ R9, R0, R44, R9 ;  /* 0x0000002c00097223 */ /* 0x000fe20000010009 */
[----:B------:R-:W-:Y:S02]  /*11b0*/  HADD2.F32 R79, -RZ, R39.H0_H0 ;  /* 0x20000027ff4f7230 */ /* 0x000fe40000004100 */
[----:B------:R-:W-:Y:S01]  /*11c0*/  FFMA.FTZ R7, R58, R75, R7 ;  /* 0x0000004b3a077223 */ /* 0x000fe20000010007 */
[----:B------:R-:W-:Y:S02]  /*11d0*/  HADD2.F32 R36, -RZ, R36.H1_H1 ;  /* 0x30000024ff247230 */ /* 0x000fe40000004100 */
[----:B------:R-:W-:Y:S01]  /*11e0*/  FFMA.FTZ R5, R80, R76, R5 ;  /* 0x0000004c50057223 */ /* 0x000fe20000010005 */
[----:B------:R-:W-:-:S02]  /*11f0*/  HADD2.F32 R37, -RZ, R37.H1_H1 ;  /* 0x30000025ff257230 */ /* 0x000fc40000004100 */
[----:B------:R-:W-:Y:S01]  /*1200*/  FFMA.FTZ R3, R78, R79, R3 ;  /* 0x0000004f4e037223 */ /* 0x000fe20000010003 */
[----:B------:R-:W-:Y:S02]  /*1210*/  HADD2.F32 R38, -RZ, R38.H1_H1 ;  /* 0x30000026ff267230 */ /* 0x000fe40000004100 */
[----:B------:R-:W-:Y:S01]  /*1220*/  FFMA.FTZ R10, R59, R36, R10 ;  /* 0x000000243b0a7223 */ /* 0x000fe2000001000a */
[----:B------:R-:W-:Y:S02]  /*1230*/  HADD2.F32 R39, -RZ, R39.H1_H1 ;  /* 0x30000027ff277230 */ /* 0x000fe40000004100 */
[----:B------:R-:W-:Y:S01]  /*1240*/  FFMA.FTZ R8, R83, R37, R8 ;  /* 0x0000002553087223 */ /* 0x000fe20000010008 */
[----:B------:R-:W-:Y:S02]  /*1250*/  FFMA.FTZ R6, R81, R38, R6 ;  /* 0x0000002651067223 */ /* 0x000fe40000010006 */
[----:B------:R-:W-:Y:S01]  /*1260*/  FFMA.FTZ R4, R77, R39, R4 ;  /* 0x000000274d047223 */ /* 0x000fe20000010004 */
[----:B-1----:R-:W-:Y:S06]  /*1270*/  @!P1 BRA `(.L_x_4061) ;  /* 0xfffffff000849947 */ /* 0x002fec000383ffff */
[----:B------:R-:W-:Y:S05]  /*1280*/  BSYNC B1 ;  /* 0x0000000000017941 */ /* 0x000fea0003800000 */
.L_x_4059:
        /* <DEDUP_REMOVED lines=24> */
.L_x_4058:
[----:B------:R-:W-:Y:S05]  /*1410*/  BSYNC B0 ;  /* 0x0000000000007941 */ /* 0x000fea0003800000 */
.L_x_4056:
        /* <DEDUP_REMOVED lines=88> */
.L_x_4060:
[----:B------:R-:W-:Y:S01]  /*19a0*/  HFMA2.MMA R86, -RZ, RZ, 0, 5.9604644775390625e-08 ;  /* 0x00000001ff567435 */ /* 0x000fe200000001ff */
[----:B------:R-:W-:Y:S01]  /*19b0*/  BSSY B2, `(.L_x_4062) ;  /* 0x0000006000027945 */ /* 0x000fe20003800000 */
[----:B------:R-:W-:Y:S02]  /*19c0*/  MOV R91, 0x1f ;  /* 0x0000001f005b7802 */ /* 0x000fe40000000f00 */
[----:B------:R-:W-:-:S07]  /*19d0*/  MOV R84, 0xffffffff ;  /* 0xffffffff00547802 */ /* 0x000fce0000000f00 */
[----:B-----5:R-:W-:Y:S05]  /*19e0*/  WARPSYNC.COLLECTIVE R84, `(.L_x_4063) ;  /* 0x0000000054087348 */ /* 0x020fea0003c00000 */
[----:B------:R0:W1:Y:S02]  /*19f0*/  SHFL.BFLY P2, R38, R93, R86, R91 ;  /* 0x0c0000565d267389 */ /* 0x000064000004005b */
[----:B01---5:R-:W-:Y:S01]  /*1a00*/  ENDCOLLECTIVE ;  /* 0x000000000000791b */ /* 0x023fe20003800000 */
.L_x_4063:
[----:B------:R-:W-:Y:S05]  /*1a10*/  BSYNC B2 ;  /* 0x0000000000027941 */ /* 0x000fea0003800000 */
.L_x_4062:
        /* <DEDUP_REMOVED lines=8> */
.L_x_4064:
[----:B------:R-:W-:Y:S01]  /*1aa0*/  HFMA2.MMA R86, -RZ, RZ, 0, 1.1920928955078125e-07 ;  /* 0x00000002ff567435 */ /* 0x000fe200000001ff */
[----:B------:R-:W-:Y:S02]  /*1ab0*/  MOV R93, R39 ;  /* 0x00000027005d7202 */ /* 0x000fe40000000f00 */
[----:B------:R-:W-:-:S08]  /*1ac0*/  MOV R37, R38 ;  /* 0x0000002600257202 */ /* 0x000fd00000000f00 */
[----:B------:R-:W-:Y:S05]  /*1ad0*/  WARPSYNC.COLLECTIVE R84, `(.L_x_4065) ;  /* 0x0000000054087348 */ /* 0x000fea0003c00000 */
[----:B------:R0:W1:Y:S02]  /*1ae0*/  SHFL.BFLY P2, R38, R93, R86, R91 ;  /* 0x0c0000565d267389 */ /* 0x000064000004005b */
[----:B01----:R-:W-:Y:S01]  /*1af0*/  ENDCOLLECTIVE ;  /* 0x000000000000791b */ /* 0x003fe20003800000 */
.L_x_4065:
[----:B------:R-:W-:-:S05]  /*1b00*/  FADD.FTZ R88, R36, R37 ;  /* 0x0000002524587221 */ /* 0x000fca0000010000 */
[----:B------:R-:W-:Y:S01]  /*1b10*/  MOV R93, R88 ;  /* 0x00000058005d7202 */ /* 0x000fe20000000f00 */
[----:B------:R-:W-:-:S07]  /*1b20*/  FADD.FTZ R90, R39, R38 ;  /* 0x00000026275a7221 */ /* 0x000fce0000010000 */
[----:B------:R-:W-:Y:S05]  /*1b30*/  WARPSYNC.COLLECTIVE R84, `(.L_x_4066) ;  /* 0x0000000054087348 */ /* 0x000fea0003c00000 */
[----:B------:R0:W1:Y:S02]  /*1b40*/  SHFL.BFLY P2, R38, R93, R86, R91 ;  /* 0x0c0000565d267389 */ /* 0x000064000004005b */
[----:B01----:R-:W-:Y:S01]  /*1b50*/  ENDCOLLECTIVE ;  /* 0x000000000000791b */ /* 0x003fe20003800000 */
.L_x_4066:
[----:B------:R-:W-:Y:S01]  /*1b60*/  HFMA2.MMA R86, -RZ, RZ, 0, 2.384185791015625e-07 ;  /* 0x00000004ff567435 */ /* 0x000fe200000001ff */
[----:B------:R-:W-:Y:S02]  /*1b70*/  MOV R93, R90 ;  /* 0x0000005a005d7202 */ /* 0x000fe40000000f00 */
[----:B------:R-:W-:-:S08]  /*1b80*/  MOV R37, R38 ;  /* 0x0000002600257202 */ /* 0x000fd00000000f00 */
[----:B------:R-:W-:Y:S05]  /*1b90*/  WARPSYNC.COLLECTIVE R84, `(.L_x_4067) ;  /* 0x0000000054087348 */ /* 0x000fea0003c00000 */
[----:B------:R0:W1:Y:S02]  /*1ba0*/  SHFL.BFLY P2, R38, R93, R86, R91 ;  /* 0x0c0000565d267389 */ /* 0x000064000004005b */
[----:B01----:R-:W-:Y:S01]  /*1bb0*/  ENDCOLLECTIVE ;  /* 0x000000000000791b */ /* 0x003fe20003800000 */
.L_x_4067:
[----:B------:R-:W-:-:S05]  /*1bc0*/  FADD.FTZ R92, R88, R37 ;  /* 0x00000025585c7221 */ /* 0x000fca0000010000 */
[----:B------:R-:W-:Y:S01]  /*1bd0*/  MOV R93, R92 ;  /* 0x0000005c005d7202 */ /* 0x000fe20000000f00 */
[----:B------:R-:W-:-:S07]  /*1be0*/  FADD.FTZ R90, R90, R38 ;  /* 0x000000265a5a7221 */ /* 0x000fce0000010000 */
[----:B------:R-:W-:Y:S05]  /*1bf0*/  WARPSYNC.COLLECTIVE R84, `(.L_x_4068) ;  /* 0x0000000054087348 */ /* 0x000fea0003c00000 */
[----:B------:R0:W1:Y:S02]  /*1c00*/  SHFL.BFLY P2, R38, R93, R86, R91 ;  /* 0x0c0000565d267389 */ /* 0x000064000004005b */
[----:B01----:R-:W-:Y:S01]  /*1c10*/  ENDCOLLECTIVE ;  /* 0x000000000000791b */ /* 0x003fe20003800000 */
.L_x_4068:
[----:B------:R-:W-:Y:S01]  /*1c20*/  HFMA2.MMA R86, -RZ, RZ, 0, 4.76837158203125e-07 ;  /* 0x00000008ff567435 */ /* 0x000fe200000001ff */
[----:B------:R-:W-:Y:S02]  /*1c30*/  MOV R93, R90 ;  /* 0x0000005a005d7202 */ /* 0x000fe40000000f00 */
[----:B------:R-:W-:-:S08]  /*1c40*/  MOV R37, R38 ;  /* 0x0000002600257202 */ /* 0x000fd00000000f00 */
[----:B------:R-:W-:Y:S05]  /*1c50*/  WARPSYNC.COLLECTIVE R84, `(.L_x_4069) ;  /* 0x0000000054087348 */ /* 0x000fea0003c00000 */
[----:B------:R0:W1:Y:S02]  /*1c60*/  SHFL.BFLY P2, R38, R93, R86, R91 ;  /* 0x0c0000565d267389 */ /* 0x000064000004005b */
[----:B01----:R-:W-:Y:S01]  /*1c70*/  ENDCOLLECTIVE ;  /* 0x000000000000791b */ /* 0x003fe20003800000 */
.L_x_4069:
[----:B------:R-:W-:-:S05]  /*1c80*/  FADD.FTZ R37, R92, R37 ;  /* 0x000000255c257221 */ /* 0x000fca0000010000 */
[----:B------:R-:W-:Y:S01]  /*1c90*/  MOV R93, R37 ;  /* 0x00000025005d7202 */ /* 0x000fe20000000f00 */
[----:B------:R-:W-:-:S07]  /*1ca0*/  FADD.FTZ R36, R90, R38 ;  /* 0x000000265a247221 */ /* 0x000fce0000010000 */
[----:B------:R-:W-:Y:S05]  /*1cb0*/  WARPSYNC.COLLECTIVE R84, `(.L_x_4070) ;  /* 0x0000000054087348 */ /* 0x000fea0003c00000 */
[----:B------:R0:W1:Y:S02]  /*1cc0*/  SHFL.BFLY P2, R38, R93, R86, R91 ;  /* 0x0c0000565d267389 */ /* 0x000064000004005b */
[----:B01----:R-:W-:Y:S01]  /*1cd0*/  ENDCOLLECTIVE ;  /* 0x000000000000791b */ /* 0x003fe20003800000 */
.L_x_4070:
[----:B------:R-:W-:Y:S01]  /*1ce0*/  HFMA2.MMA R86, -RZ, RZ, 0, 9.5367431640625e-07 ;  /* 0x00000010ff567435 */ /* 0x000fe200000001ff */
[----:B------:R-:W-:Y:S02]  /*1cf0*/  MOV R93, R36 ;  /* 0x00000024005d7202 */ /* 0x000fe40000000f00 */
[----:B------:R-:W-:-:S08]  /*1d00*/  MOV R88, R38 ;  /* 0x0000002600587202 */ /* 0x000fd00000000f00 */
[----:B------:R-:W-:Y:S05]  /*1d10*/  WARPSYNC.COLLECTIVE R84, `(.L_x_4071) ;  /* 0x0000000054087348 */ /* 0x000fea0003c00000 */
[----:B------:R0:W1:Y:S02]  /*1d20*/  SHFL.BFLY P2, R38, R93, R86, R91 ;  /* 0x0c0000565d267389 */ /* 0x000064000004005b */
[----:B01----:R-:W-:Y:S01]  /*1d30*/  ENDCOLLECTIVE ;  /* 0x000000000000791b */ /* 0x003fe20003800000 */
.L_x_4071:
[----:B------:R-:W-:-:S05]  /*1d40*/  FADD.FTZ R37, R37, R88 ;  /* 0x0000005825257221 */ /* 0x000fca0000010000 */
[----:B------:R-:W-:Y:S02]  /*1d50*/  MOV R93, R37 ;  /* 0x00000025005d7202 */ /* 0x000fe40000000f00 */
[----:B------:R-:W-:-:S07]  /*1d60*/  MOV R39, R38 ;  /* 0x0000002600277202 */ /* 0x000fce0000000f00 */
[----:B------:R-:W-:Y:S05]  /*1d70*/  WARPSYNC.COLLECTIVE R84, `(.L_x_4072) ;  /* 0x0000000054087348 */ /* 0x000fea0003c00000 */
[----:B------:R0:W1:Y:S02]  /*1d80*/  SHFL.BFLY P2, R38, R93, R86, R91 ;  /* 0x0c0000565d267389 */ /* 0x000064000004005b */
[----:B01----:R-:W-:Y:S01]  /*1d90*/  ENDCOLLECTIVE ;  /* 0x000000000000791b */ /* 0x003fe20003800000 */
.L_x_4072:
[----:B------:R-:W-:Y:S05]  /*1da0*/  BRA `(.L_x_4073) ;  /* 0xffffffec00987947 */ /* 0x000fea000383ffff */
.L_x_4074:
        /* <DEDUP_REMOVED lines=13> */
.L_x_6589:


//--------------------- .text._ZN10layer_norm13ln_bwd_kernelINS_13Kernel_traitsI6__halfS2_fS2_fjLj256ELj1ELj4ELj1ELj16ENS_18Kernel_traits_baseILj256ES2_S2_fS2_fjLj128EEEEELb0ELb1ELb1ELb0EEEvNS_9BwdParamsE --------------------------
	.section	.text._ZN10layer_norm13ln_bwd_kernelINS_13Kernel_traitsI6__halfS2_fS2_fjLj256ELj1ELj4ELj1ELj16ENS_18Kernel_traits_baseILj256ES2_S2_fS2_fjLj128EEEEELb0ELb1ELb1ELb0EEEvNS_9BwdParamsE,"ax",@progbits
	.align	128
        .global         _ZN10layer_norm13ln_bwd_kernelINS_13Kernel_traitsI6__halfS2_fS2_fjLj256ELj1ELj4ELj1ELj16ENS_18Kernel_traits_baseILj256ES2_S2_fS2_fjLj128EEEEELb0ELb1ELb1ELb0EEEvNS_9BwdParamsE
        .type           _ZN10layer_norm13ln_bwd_kernelINS_13Kernel_traitsI6__halfS2_fS2_fjLj256ELj1ELj4ELj1ELj16ENS_18Kernel_traits_baseILj256ES2_S2_fS2_fjLj128EEEEELb0ELb1ELb1ELb0EEEvNS_9BwdParamsE,@function
        .size           _ZN10layer_norm13ln_bwd_kernelINS_13Kernel_traitsI6__halfS2_fS2_fjLj256ELj1ELj4ELj1ELj16ENS_18Kernel_traits_baseILj256ES2_S2_fS2_fjLj128EEEEELb0ELb1ELb1ELb0EEEvNS_9BwdParamsE,(.L_x_6590 - _ZN10layer_norm13ln_bwd_kernelINS_13Kernel_traitsI6__halfS2_fS2_fjLj256ELj1ELj4ELj1ELj16ENS_18Kernel_traits_baseILj256ES2_S2_fS2_fjLj128EEEEELb0ELb1ELb1ELb0EEEvNS_9BwdParamsE)
        .other          _ZN10layer_norm13ln_bwd_kernelINS_13Kernel_traitsI6__halfS2_fS2_fjLj256ELj1ELj4ELj1ELj16ENS_18Kernel_traits_baseILj256ES2_S2_fS2_fjLj128EEEEELb0ELb1ELb1ELb0EEEvNS_9BwdParamsE,@"STO_CUDA_ENTRY STV_DEFAULT"
_ZN10layer_norm13ln_bwd_kernelINS_13Kernel_traitsI6__halfS2_fS2_fjLj256ELj1ELj4ELj1ELj16ENS_18Kernel_traits_baseILj256ES2_S2_fS2_fjLj128EEEEELb0ELb1ELb1ELb0EEEvNS_9BwdParamsE:
.text._ZN10layer_norm13ln_bwd_kernelINS_13Kernel_traitsI6__halfS2_fS2_fjLj256ELj1ELj4ELj1ELj16ENS_18Kernel_traits_baseILj256ES2_S2_fS2_fjLj128EEEEELb0ELb1ELb1ELb0EEEvNS_9BwdParamsE:
        /* <DEDUP_REMOVED lines=53> */
[----:B------:R-:W-:Y:S02]  /*0350*/  HADD2.F32 R74, -RZ, R75.H0_H0 ;  /* 0x2000004bff4a7230 */ /* 0x000fe40000004100 */
[----:B------:R-:W-:Y:S02]  /*0360*/  HADD2.F32 R82, -RZ, R83.H0_H0 ;  /* 0x20000053ff527230 */ /* 0x000fe40000004100 */
[----:B------:R-:W-:Y:S02]  /*0370*/  HADD2.F32 R75, -RZ, R75.H1_H1 ;  /* 0x3000004bff4b7230 */ /* 0x000fe40000004100 */
[----:B------:R-:W-:-:S07]  /*0380*/  HADD2.F32 R83, -RZ, R83.H1_H1 ;  /* 0x30000053ff537230 */ /* 0x000fce0000004100 */
.L_x_4099:
        /* <DEDUP_REMOVED lines=29> */
.L_x_4078:
        /* <DEDUP_REMOVED lines=25> */
[C---:B------:R-:W-:Y:S01]  /*06f0*/  FADD.FTZ R89, -R3.reuse, R58 ;  /* 0x0000003a03597221 */ /* 0x040fe20000010100 */
[----:B------:R-:W-:Y:S01]  /*0700*/  FADD.FTZ R101, -R3, R59 ;  /* 0x0000003b03657221 */ /* 0x000fe20000010100 */
[----:B------:R-:W-:Y:S02]  /*0710*/  HADD2.F32 R49, -RZ, R52.H0_H0 ;  /* 0x20000034ff317230 */ /* 0x000fe40000004100 */
[--C-:B------:R-:W-:Y:S02]  /*0720*/  HADD2.F32 R51, -RZ, R53.reuse.H0_H0 ;  /* 0x20000035ff337230 */ /* 0x100fe40000004100 */
[----:B------:R-:W-:-:S02]  /*0730*/  HADD2.F32 R48, -RZ, R53.H1_H1 ;  /* 0x30000035ff307230 */ /* 0x000fc40000004100 */
[----:B------:R-:W-:Y:S01]  /*0740*/  FADD.FTZ R53, -R3, R56 ;  /* 0x0000003803357221 */ /* 0x000fe20000010100 */
[----:B------:R-:W-:Y:S02]  /*0750*/  HADD2.F32 R52, -RZ, R52.H1_H1 ;  /* 0x30000034ff347230 */ /* 0x000fe40000004100 */
[C---:B-----5:R-:W-:Y:S01]  /*0760*/  FMUL.FTZ R3, R86.reuse, R63 ;  /* 0x0000003f56037220 */ /* 0x060fe20000410000 */
[----:B------:R-:W-:Y:S01]  /*0770*/  FMUL.FTZ R93, R86, R93 ;  /* 0x0000005d565d7220 */ /* 0x000fe20000410000 */
[----:B------:R-:W-:Y:S01]  /*0780*/  FMUL.FTZ R90, R2, R49 ;  /* 0x00000031025a7220 */ /* 0x000fe20000410000 */
[C---:B------:R-:W-:Y:S01]  /*0790*/  FMUL.FTZ R96, R86.reuse, R87 ;  /* 0x0000005756607220 */ /* 0x040fe20000410000 */
[----:B------:R-:W-:Y:S01]  /*07a0*/  FMUL.FTZ R94, R86, R91 ;  /* 0x0000005b565e7220 */ /* 0x000fe20000410000 */
[----:B------:R-:W-:Y:S01]  /*07b0*/  FFMA.FTZ R4, R3, R49, R4 ;  /* 0x0000003103047223 */ /* 0x000fe20000010004 */
[----:B------:R-:W-:Y:S01]  /*07c0*/  FADD.FTZ R12, R12, R49 ;  /* 0x000000310c0c7221 */ /* 0x000fe20000010000 */
[----:B------:R-:W-:Y:S01]  /*07d0*/  FMUL.FTZ R88, R64, R52 ;  /* 0x0000003440587220 */ /* 0x000fe20000410000 */
[-C--:B------:R-:W-:Y:S01]  /*07e0*/  FFMA.FTZ R6, R93, R51.reuse, R6 ;  /* 0x000000335d067223 */ /* 0x080fe20000010006 */
[----:B------:R-:W-:Y:S01]  /*07f0*/  FADD.FTZ R14, R14, R51 ;  /* 0x000000330e0e7221 */ /* 0x000fe20000010000 */
[----:B------:R-:W-:Y:S01]  /*0800*/  FMUL.FTZ R87, R66, R51 ;  /* 0x0000003342577220 */ /* 0x000fe20000410000 */
[----:B------:R-:W-:Y:S01]  /*0810*/  FADD.FTZ R49, RZ, R90 ;  /* 0x0000005aff317221 */ /* 0x000fe20000010000 */
[----:B------:R-:W-:Y:S01]  /*0820*/  FFMA.FTZ R51, R3, R90, RZ ;  /* 0x0000005a03337223 */ /* 0x000fe200000100ff */
[-C--:B------:R-:W-:Y:S01]  /*0830*/  FFMA.FTZ R7, R94, R48.reuse, R7 ;  /* 0x000000305e077223 */ /* 0x080fe20000010007 */
[----:B------:R-:W-:Y:S01]  /*0840*/  FADD.FTZ R15, R15, R48 ;  /* 0x000000300f0f7221 */ /* 0x000fe20000010000 */
[----:B------:R-:W-:Y:S01]  /*0850*/  FMUL.FTZ R59, R67, R48 ;  /* 0x00000030433b7220 */ /* 0x000fe20000410000 */
[----:B------:R-:W-:Y:S01]  /*0860*/  FADD.FTZ R48, R49, R88 ;  /* 0x0000005831307221 */ /* 0x000fe20000010000 */
[----:B------:R-:W-:Y:S01]  /*0870*/  FFMA.FTZ R50, R96, R88, R51 ;  /* 0x0000005860327223 */ /* 0x000fe20000010033 */
[----:B-1----:R-:W-:-:S02]  /*0880*/  HADD2.F32 R61, -RZ, R54.H0_H0 ;  /* 0x20000036ff3d7230 */ /* 0x002fc40000004100 */
[----:B------:R-:W-:Y:S01]  /*0890*/  FADD.FTZ R48, R48, R87 ;  /* 0x0000005730307221 */ /* 0x000fe20000010000 */
[----:B------:R-:W-:Y:S01]  /*08a0*/  FFMA.FTZ R49, R93, R87, R50 ;  /* 0x000000575d317223 */ /* 0x000fe20000010032 */
[----:B------:R-:W-:Y:S02]  /*08b0*/  HADD2.F32 R54, -RZ, R54.H1_H1 ;  /* 0x30000036ff367230 */ /* 0x000fe40000004100 */
[----:B------:R-:W-:Y:S01]  /*08c0*/  FMUL.FTZ R91, R86, R53 ;  /* 0x00000035565b7220 */ /* 0x000fe20000410000 */
[----:B------:R-:W-:Y:S01]  /*08d0*/  FADD.FTZ R51, R48, R59 ;  /* 0x0000003b30337221 */ /* 0x000fe20000010000 */
[----:B------:R-:W-:Y:S01]  /*08e0*/  FMUL.FTZ R58, R72, R61 ;  /* 0x0000003d483a7220 */ /* 0x000fe20000410000 */
[----:B------:R-:W-:Y:S01]  /*08f0*/  FFMA.FTZ R48, R94, R59, R49 ;  /* 0x0000003b5e307223 */ /* 0x000fe20000010031 */
[--C-:B------:R-:W-:Y:S02]  /*0900*/  HADD2.F32 R99, -RZ, R55.reuse.H0_H0 ;  /* 0x20000037ff637230 */ /* 0x100fe40000004100 */
[----:B------:R-:W-:Y:S01]  /*0910*/  FMUL.FTZ R92, R86, R57 ;  /* 0x00000039565c7220 */ /* 0x000fe20000410000 */
[----:B------:R-:W-:Y:S01]  /*0920*/  FMUL.FTZ R57, R73, R54 ;  /* 0x0000003649397220 */ /* 0x000fe20000410000 */
[----:B------:R-:W-:Y:S01]  /*0930*/  FADD.FTZ R50, R51, R58 ;  /* 0x0000003a33327221 */ /* 0x000fe20000010000 */
[----:B------:R-:W-:Y:S01]  /*0940*/  FFMA.FTZ R49, R91, R58, R48 ;  /* 0x0000003a5b317223 */ /* 0x000fe20000010030 */
[----:B------:R-:W-:-:S02]  /*0950*/  HADD2.F32 R60, -RZ, R55.H1_H1 ;  /* 0x30000037ff3c7230 */ /* 0x000fc40000004100 */
        /* <DEDUP_REMOVED lines=20> */
.L_x_4079:
[----:B------:R-:W-:Y:S05]  /*0aa0*/  BSYNC B1 ;  /* 0x0000000000017941 */ /* 0x000fea0003800000 */
.L_x_4077:
        /* <DEDUP_REMOVED lines=20> */
.L_x_4113:
        /* <DEDUP_REMOVED lines=45> */
.L_x_4084:
[----:B------:R-:W-:Y:S05]  /*0ec0*/  BSYNC B2 ;  /* 0x0000000000027941 */ /* 0x000fea0003800000 */
.L_x_4083:
        /* <DEDUP_REMOVED lines=11> */
.L_x_4086:
[----:B------:R-:W-:Y:S05]  /*0f80*/  BSYNC B2 ;  /* 0x0000000000027941 */ /* 0x000fea0003800000 */
.L_x_4085:
        /* <DEDUP_REMOVED lines=11> */
.L_x_4088:
[----:B------:R-:W-:Y:S05]  /*1040*/  BSYNC B2 ;  /* 0x0000000000027941 */ /* 0x000fea0003800000 */
.L_x_4087:
        /* <DEDUP_REMOVED lines=11> */
.L_x_4090:
[----:B------:R-:W-:Y:S05]  /*1100*/  BSYNC B2 ;  /* 0x0000000000027941 */ /* 0x000fea0003800000 */
.L_x_4089:
        /* <DEDUP_REMOVED lines=11> */
.L_x_4092:
[----:B------:R-:W-:Y:S05]  /*11c0*/  BSYNC B2 ;  /* 0x0000000000027941 */ /* 0x000fea0003800000 */
.L_x_4091:
        /* <DEDUP_REMOVED lines=11> */
.L_x_4094:
[----:B------:R-:W-:Y:S05]  /*1280*/  BSYNC B2 ;  /* 0x0000000000027941 */ /* 0x000fea0003800000 */
.L_x_4093:
        /* <DEDUP_REMOVED lines=11> */
.L_x_4096:
[----:B------:R-:W-:Y:S05]  /*1340*/  BSYNC B2 ;  /* 0x0000000000027941 */ /* 0x000fea0003800000 */
.L_x_4095:
        /* <DEDUP_REMOVED lines=11> */
.L_x_4098:
[----:B------:R-:W-:Y:S05]  /*1400*/  BSYNC B2 ;  /* 0x0000000000027941 */ /* 0x000fea0003800000 */
.L_x_4097:
        /* <DEDUP_REMOVED lines=10> */
[----:B------:R-:W-:Y:S01]  /*14b0*/  @P4 F2FP.F16.F32.PACK_AB R108, RZ, R48 ;  /* 0x00000030ff6c423e */ /* 0x000fe200000000ff */
[----:B------:R-:W-:Y:S01]  /*14c0*/  @P4 FMUL.FTZ R100, R104, R97 ;  /* 0x0000006168644220 */ /* 0x000fe20000410000 */
[----:B------:R-:W-:Y:S01]  /*14d0*/  @P4 F2FP.F16.F32.PACK_AB R105, RZ, R49 ;  /* 0x00000031ff69423e */ /* 0x000fe200000000ff */
        /* <DEDUP_REMOVED lines=9> */
[----:B------:R-:W-:-:S02]  /*1570*/  @P4 F2FP.F16.F32.PACK_AB R109, RZ, R109 ;  /* 0x0000006dff6d423e */ /* 0x000fc400000000ff */
[----:B------:R-:W-:Y:S02]  /*1580*/  @P4 F2FP.F16.F32.PACK_AB R62, RZ, R62 ;  /* 0x0000003eff3e423e */ /* 0x000fe400000000ff */
[----:B------:R-:W-:Y:S02]  /*1590*/  @P4 F2FP.F16.F32.PACK_AB R112, RZ, R112 ;  /* 0x00000070ff70423e */ /* 0x000fe400000000ff */
[----:B------:R-:W-:Y:S02]  /*15a0*/  @P4 F2FP.F16.F32.PACK_AB R110, RZ, R110 ;  /* 0x0000006eff6e423e */ /* 0x000fe400000000ff */
[----:B------:R-:W-:Y:S02]  /*15b0*/  @P4 F2FP.F16.F32.PACK_AB R111, RZ, R111 ;  /* 0x0000006fff6f423e */ /* 0x000fe400000000ff */
[----:B------:R-:W-:Y:S02]  /*15c0*/  @P4 F2FP.F16.F32.PACK_AB R113, RZ, R113 ;  /* 0x00000071ff71423e */ /* 0x000fe400000000ff */
[----:B------:R-:W-:-:S02]  /*15d0*/  @P4 PRMT R44, R108, 0x7610, R44 ;  /* 0x000076106c2c4816 */ /* 0x000fc4000000002c */
[----:B------:R-:W-:Y:S02]  /*15e0*/  @P4 PRMT R45, R109, 0x7610, R45 ;  /* 0x000076106d2d4816 */ /* 0x000fe4000000002d */
[----:B------:R-:W-:Y:S01]  /*15f0*/  @P4 PRMT R46, R62, 0x7610, R46 ;  /* 0x000076103e2e4816 */ /* 0x000fe2000000002e */
[----:B0-----:R-:W-:Y:S01]  /*1600*/  @P4 IMAD.WIDE.U32 R48, R61, 0x10, R48 ;  /* 0x000000103d304825 */ /* 0x001fe200078e0030 */
[----:B------:R-:W-:Y:S02]  /*1610*/  @P4 PRMT R47, R112, 0x7610, R47 ;  /* 0x00007610702f4816 */ /* 0x000fe4000000002f */
[----:B------:R-:W-:Y:S01]  /*1620*/  SEL R36, R63, R36, P1 ;  /* 0x000000243f247207 */ /* 0x000fe20000800000 */
[--C-:B-----5:R-:W-:Y:S01]  /*1630*/  @P4 HADD2.F32 R61, -RZ, R68.reuse.H0_H0 ;  /* 0x20000044ff3d4230 */ /* 0x120fe20000004100 */
[----:B------:R-:W-:Y:S01]  /*1640*/  SEL R37, R102, R37, P1 ;  /* 0x0000002566257207 */ /* 0x000fe20000800000 */
[----:B------:R-:W-:Y:S01]  /*1650*/  @P4 HADD2.F32 R62, -RZ, R68.H1_H1 ;  /* 0x30000044ff3e4230 */ /* 0x000fe20000004100 */
[----:B------:R-:W-:Y:S01]  /*1660*/  SEL R38, R101, R38, P1 ;  /* 0x0000002665267207 */ /* 0x000fe20000800000 */
[--C-:B------:R-:W-:Y:S01]  /*1670*/  @P4 HADD2.F32 R63, -RZ, R69.reuse.H0_H0 ;  /* 0x20000045ff3f4230 */ /* 0x100fe20000004100 */
[----:B------:R-:W-:Y:S01]  /*1680*/  SEL R39, R98, R39, P1 ;  /* 0x0000002762277207 */ /* 0x000fe20000800000 */
[----:B------:R-:W-:Y:S01]  /*1690*/  @P4 FFMA.FTZ R20, R51, R61, R20 ;  /* 0x0000003d33144223 */ /* 0x000fe20000010014 */
[----:B------:R-:W-:Y:S01]  /*16a0*/  SEL R40, R99, R40, P1 ;  /* 0x0000002863287207 */ /* 0x000fe20000800000 */
[----:B------:R-:W-:Y:S01]  /*16b0*/  @P4 FFMA.FTZ R21, R50, R62, R21 ;  /* 0x0000003e32154223 */ /* 0x000fe20000010015 */
[----:B------:R-:W-:Y:S01]  /*16c0*/  SEL R41, R104, R41, P1 ;  /* 0x0000002968297207 */ /* 0x000fe20000800000 */
[----:B------:R-:W-:Y:S01]  /*16d0*/  @P0 STG.E.128 desc[UR4][R52.64], R36 ;  /* 0x0000002434000986 */ /* 0x000fe2000c101d04 */
[----:B------:R-:W-:Y:S01]  /*16e0*/  SEL R42, R103, R42, P1 ;  /* 0x0000002a672a7207 */ /* 0x000fe20000800000 */
[----:B------:R-:W-:Y:S01]  /*16f0*/  @P4 HADD2.F32 R50, -RZ, R69.H1_H1 ;  /* 0x30000045ff324230 */ /* 0x000fe20000004100 */
[----:B------:R-:W-:Y:S01]  /*1700*/  SEL R43, R106, R43, P1 ;  /* 0x0000002b6a2b7207 */ /* 0x000fe20000800000 */
[--C-:B------:R-:W-:Y:S01]  /*1710*/  @P4 HADD2.F32 R51, -RZ, R70.reuse.H0_H0 ;  /* 0x20000046ff334230 */ /* 0x100fe20000004100 */
[----:B------:R-:W-:Y:S01]  /*1720*/  @P4 PRMT R44, R44, 0x5410, R105 ;  /* 0x000054102c2c4816 */ /* 0x000fe20000000069 */
[----:B------:R-:W-:Y:S01]  /*1730*/  @P4 HADD2.F32 R61, -RZ, R70.H1_H1 ;  /* 0x30000046ff3d4230 */ /* 0x000fe20000004100 */
[----:B------:R-:W-:Y:S01]  /*1740*/  @P4 PRMT R45, R45, 0x5410, R110 ;  /* 0x000054102d2d4816 */ /* 0x000fe2000000006e */
[----:B------:R0:W-:Y:S01]  /*1750*/  @P0 STG.E.128 desc[UR4][R52.64+0x10], R40 ;  /* 0x0000102834000986 */ /* 0x0001e2000c101d04 */
[----:B------:R-:W-:Y:S01]  /*1760*/  @P4 PRMT R46, R46, 0x5410, R111 ;  /* 0x000054102e2e4816 */ /* 0x000fe2000000006f */
[----:B------:R-:W-:Y:S01]  /*1770*/  @P4 FFMA.FTZ R22, R107, R63, R22 ;  /* 0x0000003f6b164223 */ /* 0x000fe20000010016 */
[----:B------:R-:W-:Y:S01]  /*1780*/  @P4 PRMT R47, R47, 0x5410, R113 ;  /* 0x000054102f2f4816 */ /* 0x000fe20000000071 */
[----:B------:R-:W-:Y:S01]  /*1790*/  @P4 FFMA.FTZ R23, R86, R50, R23 ;  /* 0x0000003256174223 */ /* 0x000fe20000010017 */
[----:B------:R-:W-:Y:S01]  /*17a0*/  @P4 FFMA.FTZ R16, R85, R51, R16 ;  /* 0x0000003355104223 */ /* 0x000fe20000010010 */
[----:B------:R-:W-:-:S02]  /*17b0*/  @P4 FFMA.FTZ R17, R100, R61, R17 ;  /* 0x0000003d64114223 */ /* 0x000fc40000010011 */
[----:B------:R2:W-:Y:S01]  /*17c0*/  @P4 STG.E.128 desc[UR4][R48.64], R44 ;  /* 0x0000002c30004986 */ /* 0x0005e2000c101d04 */
[--C-:B0-----:R-:W-:Y:S02]  /*17d0*/  @P4 HADD2.F32 R52, -RZ, R71.reuse.H0_H0 ;  /* 0x20000047ff344230 */ /* 0x101fe40000004100 */
[----:B------:R-:W-:-:S03]  /*17e0*/  @P4 HADD2.F32 R53, -RZ, R71.H1_H1 ;  /* 0x30000047ff354230 */ /* 0x000fc60000004100 */
[----:B------:R-:W-:Y:S02]  /*17f0*/  @P4 FFMA.FTZ R18, R97, R52, R18 ;  /* 0x0000003461124223 */ /* 0x000fe40000010012 */
[----:B------:R-:W-:-:S07]  /*1800*/  @P4 FFMA.FTZ R19, R60, R53, R19 ;  /* 0x000000353c134223 */ /* 0x000fce0000010013 */
.L_x_4082:
[----:B------:R-:W-:Y:S05]  /*1810*/  BSYNC B1 ;  /* 0x0000000000017941 */ /* 0x000fea0003800000 */
.L_x_4081:
[----:B--2---:R-:W2:Y:S02]  /*1820*/  LDC.64 R48, c[0x0][0x210] ;  /* 0x00008400ff307b82 */ /* 0x004ea40000000a00 */
[----:B--2---:R-:W-:-:S04]  /*1830*/  LEA R65, R48, R65, 0x2 ;  /* 0x0000004130417211 */ /* 0x004fc800078e10ff */
[----:B------:R-:W-:-:S13]  /*1840*/  ISETP.GE.AND P0, PT, R65, R49, PT ;  /* 0x000000314100720c */ /* 0x000fda0003f06270 */
[----:B------:R-:W-:Y:S05]  /*1850*/  @!P0 BRA `(.L_x_4099) ;  /* 0xffffffe800cc8947 */ /* 0x000fea000383ffff */
.L_x_4076:
[----:B------:R-:W-:Y:S05]  /*1860*/  BSYNC B0 ;  /* 0x0000000000007941 */ /* 0x000fea0003800000 */
.L_x_4075:
        /* <DEDUP_REMOVED lines=98> */
.L_x_4101:
[----:B------:R-:W-:Y:S05]  /*1e90*/  BSYNC B0 ;  /* 0x0000000000007941 */ /* 0x000fea0003800000 */
.L_x_4100:
        /* <DEDUP_REMOVED lines=10> */
.L_x_4080:
        /* <DEDUP_REMOVED lines=8> */
.L_x_4103:
[----:B------:R-:W-:Y:S05]  /*1fc0*/  BSYNC B1 ;  /* 0x0000000000017941 */ /* 0x000fea0003800000 */
.L_x_4102:
        /* <DEDUP_REMOVED lines=8> */
.L_x_4104:
[----:B------:R-:W-:Y:S01]  /*2050*/  FADD.FTZ R49, R49, R52 ;  /* 0x0000003431317221 */ /* 0x000fe20000010000 */
[----:B------:R-:W-:-:S04]  /*2060*/  HFMA2.MMA R98, -RZ, RZ, 0, 1.1920928955078125e-07 ;  /* 0x00000002ff627435 */ /* 0x000fc800000001ff */
[----:B------:R-:W-:Y:S02]  /*2070*/  MOV R99, R49 ;  /* 0x0000003100637202 */ /* 0x000fe40000000f00 */
[----:B------:R-:W-:-:S07]  /*2080*/  MOV R51, R63 ;  /* 0x0000003f00337202 */ /* 0x000fce0000000f00 */
[----:B------:R-:W-:Y:S05]  /*2090*/  WARPSYNC.COLLECTIVE R62, `(.L_x_4105) ;  /* 0x000000003e087348 */ /* 0x000fea0003c00000 */
[----:B------:R0:W1:Y:S02]  /*20a0*/  SHFL.BFLY P0, R63, R99, R98, R101 ;  /* 0x0c000062633f7389 */ /* 0x0000640000000065 */
[----:B01----:R-:W-:Y:S01]  /*20b0*/  ENDCOLLECTIVE ;  /* 0x000000000000791b */ /* 0x003fe20003800000 */
.L_x_4105:
[----:B------:R-:W-:-:S05]  /*20c0*/  FADD.FTZ R51, R51, R50 ;  /* 0x0000003233337221 */ /* 0x000fca0000010000 */
[----:B------:R-:W-:Y:S02]  /*20d0*/  MOV R99, R51 ;  /* 0x0000003300637202 */ /* 0x000fe40000000f00 */
[----:B------:R-:W-:-:S07]  /*20e0*/  MOV R48, R63 ;  /* 0x0000003f00307202 */ /* 0x000fce0000000f00 */
[----:B------:R-:W-:Y:S05]  /*20f0*/  WARPSYNC.COLLECTIVE R62, `(.L_x_4106) ;  /* 0x000000003e087348 */ /* 0x000fea0003c00000 */
[----:B------:R0:W1:Y:S02]  /*2100*/  SHFL.BFLY P0, R63, R99, R98, R101 ;  /* 0x0c000062633f7389 */ /* 0x0000640000000065 */
[----:B01----:R-:W-:Y:S01]  /*2110*/  ENDCOLLECTIVE ;  /* 0x000000000000791b */ /* 0x003fe20003800000 */
.L_x_4106:
[----:B------:R-:W-:Y:S01]  /*2120*/  FADD.FTZ R48, R49, R48 ;  /* 0x0000003031307221 */ /* 0x000fe20000010000 */
[----:B------:R-:W-:-:S04]  /*2130*/  HFMA2.MMA R98, -RZ, RZ, 0, 2.384185791015625e-07 ;  /* 0x00000004ff627435 */ /* 0x000fc800000001ff */
[----:B------:R-:W-:Y:S02]  /*2140*/  MOV R99, R48 ;  /* 0x0000003000637202 */ /* 0x000fe40000000f00 */
[----:B------:R-:W-:-:S07]  /*2150*/  MOV R60, R63 ;  /* 0x0000003f003c7202 */ /* 0x000fce0000000f00 */
[----:B------:R-:W-:Y:S05]  /*2160*/  WARPSYNC.COLLECTIVE R62, `(.L_x_4107) ;  /* 0x000000003e087348 */ /* 0x000fea0003c00000 */
[----:B------:R0:W1:Y:S02]  /*2170*/  SHFL.BFLY P0, R63, R99, R98, R101 ;  /* 0x0c000062633f7389 */ /* 0x0000640000000065 */
[----:B01----:R-:W-:Y:S01]  /*2180*/  ENDCOLLECTIVE ;  /* 0x000000000000791b */ /* 0x003fe20003800000 */
.L_x_4107:
[----:B------:R-:W-:-:S05]  /*2190*/  FADD.FTZ R60, R51, R60 ;  /* 0x0000003c333c7221 */ /* 0x000fca0000010000 */
[----:B------:R-:W-:Y:S02]  /*21a0*/  MOV R99, R60 ;  /* 0x0000003c00637202 */ /* 0x000fe40000000f00 */
[----:B------:R-:W-:-:S07]  /*21b0*/  MOV R53, R63 ;  /* 0x0000003f00357202 */ /* 0x000fce0000000f00 */
[----:B------:R-:W-:Y:S05]  /*21c0*/  WARPSYNC.COLLECTIVE R62, `(.L_x_4108) ;  /* 0x000000003e087348 */ /* 0x000fea0003c00000 */
[----:B------:R0:W1:Y:S02]  /*21d0*/  SHFL.BFLY P0, R63, R99, R98, R101 ;  /* 0x0c000062633f7389 */ /* 0x0000640000000065 */
[----:B01----:R-:W-:Y:S01]  /*21e0*/  ENDCOLLECTIVE ;  /* 0x000000000000791b */ /* 0x003fe20003800000 */
.L_x_4108:
[----:B------:R-:W-:Y:S01]  /*21f0*/  FADD.FTZ R53, R48, R53 ;  /* 0x0000003530357221 */ /* 0x000fe20000010000 */
[----:B------:R-:W-:-:S04]  /*2200*/  HFMA2.MMA R98, -RZ, RZ, 0, 4.76837158203125e-07 ;  /* 0x00000008ff627435 */ /* 0x000fc800000001ff */
[----:B------:R-:W-:Y:S02]  /*2210*/  MOV R99, R53 ;  /* 0x0000003500637202 */ /* 0x000fe40000000f00 */
[----:B------:R-:W-:-:S07]  /*2220*/  MOV R61, R63 ;  /* 0x0000003f003d7202 */ /* 0x000fce0000000f00 */
[----:B------:R-:W-:Y:S05]  /*2230*/  WARPSYNC.COLLECTIVE R62, `(.L_x_4109) ;  /* 0x000000003e087348 */ /* 0x000fea0003c00000 */
[----:B------:R0:W1:Y:S02]  /*2240*/  SHFL.BFLY P0, R63, R99, R98, R101 ;  /* 0x0c000062633f7389 */ /* 0x0000640000000065 */
[----:B01----:R-:W-:Y:S01]  /*2250*/  ENDCOLLECTIVE ;  /* 0x000000000000791b */ /* 0x003fe20003800000 */
.L_x_4109:
[----:B------:R-:W-:-:S05]  /*2260*/  FADD.FTZ R61, R60, R61 ;  /* 0x0000003d3c3d7221 */ /* 0x000fca0000010000 */
[----:B------:R-:W-:Y:S02]  /*2270*/  MOV R99, R61 ;  /* 0x0000003d00637202 */ /* 0x000fe40000000f00 */
[----:B------:R-:W-:-:S07]  /*2280*/  MOV R50, R63 ;  /* 0x0000003f00327202 */ /* 0x000fce0000000f00 */
[----:B------:R-:W-:Y:S05]  /*2290*/  WARPSYNC.COLLECTIVE R62, `(.L_x_4110) ;  /* 0x000000003e087348 */ /* 0x000fea0003c00000 */
[----:B------:R0:W1:Y:S02]  /*22a0*/  SHFL.BFLY P0, R63, R99, R98, R101 ;  /* 0x0c000062633f7389 */ /* 0x0000640000000065 */
[----:B01----:R-:W-:Y:S01]  /*22b0*/  ENDCOLLECTIVE ;  /* 0x000000000000791b */ /* 0x003fe20003800000 */
.L_x_4110:
[----:B------:R-:W-:Y:S01]  /*22c0*/  FADD.FTZ R50, R53, R50 ;  /* 0x0000003235327221 */ /* 0x000fe20000010000 */
[----:B------:R-:W-:-:S04]  /*22d0*/  HFMA2.MMA R98, -RZ, RZ, 0, 9.5367431640625e-07 ;  /* 0x00000010ff627435 */ /* 0x000fc800000001ff */
[----:B------:R-:W-:Y:S02]  /*22e0*/  MOV R99, R50 ;  /* 0x0000003200637202 */ /* 0x000fe40000000f00 */
[----:B------:R-:W-:-:S07]  /*22f0*/  MOV R52, R63 ;  /* 0x0000003f00347202 */ /* 0x000fce0000000f00 */
[----:B------:R-:W-:Y:S05]  /*2300*/  WARPSYNC.COLLECTIVE R62, `(.L_x_4111) ;  /* 0x000000003e087348 */ /* 0x000fea0003c00000 */
[----:B------:R0:W1:Y:S02]  /*2310*/  SHFL.BFLY P0, R63, R99, R98, R101 ;  /* 0x0c000062633f7389 */ /* 0x0000640000000065 */
[----:B01----:R-:W-:Y:S01]  /*2320*/  ENDCOLLECTIVE ;  /* 0x000000000000791b */ /* 0x003fe20003800000 */
.L_x_4111:
[----:B------:R-:W-:-:S05]  /*2330*/  FADD.FTZ R52, R61, R52 ;  /* 0x000000343d347221 */ /* 0x000fca0000010000 */
[----:B------:R-:W-:Y:S02]  /*2340*/  MOV R99, R52 ;  /* 0x0000003400637202 */ /* 0x000fe40000000f00 */
[----:B------:R-:W-:-:S07]  /*2350*/  MOV R49, R63 ;  /* 0x0000003f00317202 */ /* 0x000fce0000000f00 */
[----:B------:R-:W-:Y:S05]  /*2360*/  WARPSYNC.COLLECTIVE R62, `(.L_x_4112) ;  /* 0x000000003e087348 */ /* 0x000fea0003c00000 */
[----:B------:R0:W1:Y:S02]  /*2370*/  SHFL.BFLY P0, R63, R99, R98, R101 ;  /* 0x0c000062633f7389 */ /* 0x0000640000000065 */
[----:B01----:R-:W-:Y:S01]  /*2380*/  ENDCOLLECTIVE ;  /* 0x000000000000791b */ /* 0x003fe20003800000 */
.L_x_4112:
[----:B------:R-:W-:Y:S01]  /*2390*/  MOV R51, R63 ;  /* 0x0000003f00337202 */ /* 0x000fe20000000f00 */
[----:B------:R-:W-:Y:S06]  /*23a0*/  BRA `(.L_x_4113) ;  /* 0xffffffe800107947 */ /* 0x000fec000383ffff */
.L_x_4114:
        /* <DEDUP_REMOVED lines=13> */
.L_x_6590:


//--------------------- .text._ZN10layer_norm13ln_bwd_kernelINS_13Kernel_traitsI6__halfS2_fS2_fjLj256ELj1ELj4ELj1ELj16ENS_18Kernel_traits_baseILj256ES2_S2_fS2_fjLj128EEEEELb0ELb1ELb1ELb1EEEvNS_9BwdParamsE --------------------------
	.section	.text._ZN10layer_norm13ln_bwd_kernelINS_13Kernel_traitsI6__halfS2_fS2_fjLj256ELj1ELj4ELj1ELj16ENS_18Kernel_traits_baseILj256ES2_S2_fS2_fjLj128EEEEELb0ELb1ELb1ELb1EEEvNS_9BwdParamsE,"ax",@progbits
	.align	128
        .global         _ZN10layer_norm13ln_bwd_kernelINS_13Kernel_traitsI6__halfS2_fS2_fjLj256ELj1ELj4ELj1ELj16ENS_18Kernel_traits_baseILj256ES2_S2_fS2_fjLj128EEEEELb0ELb1ELb1ELb1EEEvNS_9BwdParamsE
        .type           _ZN10layer_norm13ln_bwd_kernelINS_13Kernel_traitsI6__halfS2_fS2_fjLj256ELj1ELj4ELj1ELj16ENS_18Kernel_traits_baseILj256ES2_S2_fS2_fjLj128EEEEELb0ELb1ELb1ELb1EEEvNS_9BwdParamsE,@function
        .size           _ZN10layer_norm13ln_bwd_kernelINS_13Kernel_traitsI6__halfS2_fS2_fjLj256ELj1ELj4ELj1ELj16ENS_18Kernel_traits_baseILj256ES2_S2_fS2_fjLj128EEEEELb0ELb1ELb1ELb1EEEvNS_9BwdParamsE,(.L_x_6591 - _ZN10layer_norm13ln_bwd_kernelINS_13Kernel_traitsI6__halfS2_fS2_fjLj256ELj1ELj4ELj1ELj16ENS_18Kernel_traits_baseILj256ES2_S2_fS2_fjLj128EEEEELb0ELb1ELb1ELb1EEEvNS_9BwdParamsE)
        .other          _ZN10layer_norm13ln_bwd_kernelINS_13Kernel_traitsI6__halfS2_fS2_fjLj256ELj1ELj4ELj1ELj16ENS_18Kernel_traits_baseILj256ES2_S2_fS2_fjLj128EEEEELb0ELb1ELb1ELb1EEEvNS_9BwdParamsE,@"STO_CUDA_ENTRY STV_DEFAULT"
_ZN10layer_norm13ln_bwd_kernelINS_13Kernel_traitsI6__halfS2_fS2_fjLj256ELj1ELj4ELj1ELj16ENS_18Kernel_traits_baseILj256ES2_S2_fS2_fjLj128EEEEELb0ELb1ELb1ELb1EEEvNS_9BwdParamsE:
.text._ZN10layer_norm13ln_bwd_kernelINS_13Kernel_traitsI6__halfS2_fS2_fjLj256ELj1ELj4ELj1ELj16ENS_18Kernel_traits_baseILj256ES2_S2_fS2_fjLj128EEEEELb0ELb1ELb1ELb1EEEvNS_9BwdParamsE:
        /* <DEDUP_REMOVED lines=32> */
.L_x_4116:
        /* <DEDUP_REMOVED lines=25> */
.L_x_4138:
        /* <DEDUP_REMOVED lines=23> */
[----:B------:R-:W-:Y:S02]  /*0500*/  MOV R84, UR13 ;  /* 0x0000000d00547c02 */ /* 0x000fe40008000f00 */
[----:B------:R-:W-:Y:S02]  /*0510*/  ISETP.NE.U32.AND P0, PT, R83, RZ, PT ;  /* 0x000000ff5300720c */ /* 0x000fe40003f05070 */
[----:B------:R-:W-:Y:S02]  /*0520*/  MOV R60, RZ ;  /* 0x000000ff003c7202 */ /* 0x000fe40000000f00 */
[----:B------:R-:W-:-:S13]  /*0530*/  ISETP.NE.AND.EX P0, PT, R84, RZ, PT, P0 ;  /* 0x000000ff5400720c */ /* 0x000fda0003f05300 */
[----:B------:R-:W-:Y:S05]  /*0540*/  @!P0 BRA `(.L_x_4120) ;  /* 0x0000000400608947 */ /* 0x000fea0003800000 */
[----:B------:R0:W5:Y:S04]  /*0550*/  LDG.E.128 R12, desc[UR4][R78.64] ;  /* 0x000000044e0c7981 */ /* 0x000168000c1e1d00 */
[----:B------:R0:W5:Y:S01]  /*0560*/  LDG.E.128 R8, desc[UR4][R78.64+0x10] ;  /* 0x000010044e087981 */ /* 0x000162000c1e1d00 */
[----:B------:R-:W-:Y:S05]  /*0570*/  BRA `(.L_x_4120) ;  /* 0x0000000400547947 */ /* 0x000fea0003800000 */
.L_x_4119:
        /* <DEDUP_REMOVED lines=24> */
[C---:B------:R-:W-:Y:S01]  /*0700*/  FADD.FTZ R88, -R3.reuse, R63 ;  /* 0x0000003f03587221 */ /* 0x040fe20000010100 */
[C---:B----4-:R-:W-:Y:S01]  /*0710*/  FADD.FTZ R92, -R3.reuse, R67 ;  /* 0x00000043035c7221 */ /* 0x050fe20000010100 */
[--C-:B------:R-:W-:Y:S02]  /*0720*/  HADD2.F32 R61, -RZ, R68.reuse.H0_H0 ;  /* 0x20000044ff3d7230 */ /* 0x100fe40000004100 */
[C---:B------:R-:W-:Y:S01]  /*0730*/  FADD.FTZ R64, -R3.reuse, R64 ;  /* 0x0000004003407221 */ /* 0x040fe20000010100 */
[C---:B------:R-:W-:Y:S01]  /*0740*/  FADD.FTZ R90, -R3.reuse, R65 ;  /* 0x00000041035a7221 */ /* 0x040fe20000010100 */
[----:B------:R-:W-:Y:S01]  /*0750*/  FADD.FTZ R66, -R3, R66 ;  /* 0x0000004203427221 */ /* 0x000fe20000010100 */
[----:B------:R-:W-:-:S02]  /*0760*/  HADD2.F32 R68, -RZ, R68.H1_H1 ;  /* 0x30000044ff447230 */ /* 0x000fc40000004100 */
[C---:B-----5:R-:W-:Y:S01]  /*0770*/  FMUL.FTZ R67, R77.reuse, R62 ;  /* 0x0000003e4d437220 */ /* 0x060fe20000410000 */
[----:B------:R-:W-:Y:S01]  /*0780*/  FMUL.FTZ R3, R77, R60 ;  /* 0x0000003c4d037220 */ /* 0x000fe20000410000 */
[-C--:B------:R-:W-:Y:S01]  /*0790*/  FMUL.FTZ R62, R4, R61.reuse ;  /* 0x0000003d043e7220 */ /* 0x080fe20000410000 */
[--C-:B------:R-:W-:Y:S02]  /*07a0*/  HADD2.F32 R63, -RZ, R69.reuse.H0_H0 ;  /* 0x20000045ff3f7230 */ /* 0x100fe40000004100 */
[----:B------:R-:W-:Y:S01]  /*07b0*/  FADD.FTZ R36, R36, R61 ;  /* 0x0000003d24247221 */ /* 0x000fe20000010000 */
[----:B------:R-:W-:Y:S01]  /*07c0*/  FFMA.FTZ R40, R3, R61, R40 ;  /* 0x0000003d03287223 */ /* 0x000fe20000010028 */
[----:B------:R-:W-:Y:S01]  /*07d0*/  FMUL.FTZ R87, R5, R68 ;  /* 0x0000004405577220 */ /* 0x000fe20000410000 */
[----:B------:R-:W-:Y:S01]  /*07e0*/  FADD.FTZ R60, RZ, R62 ;  /* 0x0000003eff3c7221 */ /* 0x000fe20000010000 */
[----:B------:R-:W-:Y:S01]  /*07f0*/  FMUL.FTZ R86, R77, R86 ;  /* 0x000000564d567220 */ /* 0x000fe20000410000 */
[----:B------:R-:W-:Y:S01]  /*0800*/  FFMA.FTZ R61, R3, R62, RZ ;  /* 0x0000003e033d7223 */ /* 0x000fe200000100ff */
[----:B0-----:R-:W-:-:S02]  /*0810*/  HADD2.F32 R78, -RZ, R69.H1_H1 ;  /* 0x30000045ff4e7230 */ /* 0x001fc40000004100 */
[----:B------:R-:W-:Y:S01]  /*0820*/  FMUL.FTZ R69, R77, R64 ;  /* 0x000000404d457220 */ /* 0x000fe20000410000 */
[----:B------:R-:W-:Y:S01]  /*0830*/  FADD.FTZ R89, R60, R87 ;  /* 0x000000573c597221 */ /* 0x000fe20000010000 */
[----:B------:R-:W-:Y:S01]  /*0840*/  FMUL.FTZ R64, R6, R63 ;  /* 0x0000003f06407220 */ /* 0x000fe20000410000 */
[C---:B------:R-:W-:Y:S01]  /*0850*/  FFMA.FTZ R60, R86.reuse, R87, R61 ;  /* 0x00000057563c7223 */ /* 0x040fe2000001003d */
[--C-:B------:R-:W-:Y:S02]  /*0860*/  HADD2.F32 R65, -RZ, R70.reuse.H0_H0 ;  /* 0x20000046ff417230 */ /* 0x100fe40000004100 */
[----:B------:R-:W-:Y:S01]  /*0870*/  FFMA.FTZ R41, R86, R68, R41 ;  /* 0x0000004456297223 */ /* 0x000fe20000010029 */
[----:B------:R-:W-:Y:S01]  /*0880*/  FADD.FTZ R37, R37, R68 ;  /* 0x0000004425257221 */ /* 0x000fe20000010000 */
[----:B------:R-:W-:Y:S01]  /*0890*/  FFMA.FTZ R42, R67, R63, R42 ;  /* 0x0000003f432a7223 */ /* 0x000fe2000001002a */
[----:B------:R-:W-:Y:S01]  /*08a0*/  FADD.FTZ R38, R38, R63 ;  /* 0x0000003f26267221 */ /* 0x000fe20000010000 */
[----:B------:R-:W-:Y:S01]  /*08b0*/  FMUL.FTZ R88, R77, R88 ;  /* 0x000000584d587220 */ /* 0x000fe20000410000 */
[----:B------:R-:W-:Y:S01]  /*08c0*/  FMUL.FTZ R63, R7, R78 ;  /* 0x0000004e073f7220 */ /* 0x000fe20000410000 */
[----:B------:R-:W-:Y:S01]  /*08d0*/  FADD.FTZ R68, R89, R64 ;  /* 0x0000004059447221 */ /* 0x000fe20000010000 */
[----:B------:R-:W-:Y:S01]  /*08e0*/  FFMA.FTZ R61, R67, R64, R60 ;  /* 0x00000040433d7223 */ /* 0x000fe2000001003c */
[----:B------:R-:W-:-:S02]  /*08f0*/  HADD2.F32 R70, -RZ, R70.H1_H1 ;  /* 0x30000046ff467230 */ /* 0x000fc40000004100 */
[C---:B------:R-:W-:Y:S01]  /*0900*/  FMUL.FTZ R90, R77.reuse, R90 ;  /* 0x0000005a4d5a7220 */ /* 0x040fe20000410000 */
[----:B------:R-:W-:Y:S01]  /*0910*/  FMUL.FTZ R85, R77, R66 ;  /* 0x000000424d557220 */ /* 0x000fe20000410000 */
[----:B------:R-:W-:Y:S01]  /*0920*/  FMUL.FTZ R66, R72, R65 ;  /* 0x0000004148427220 */ /* 0x000fe20000410000 */
[----:B------:R-:W-:Y:S01]  /*0930*/  FADD.FTZ R89, R68, R63 ;  /* 0x0000003f44597221 */ /* 0x000fe20000010000 */
[----:B------:R-:W-:Y:S01]  /*0940*/  FFMA.FTZ R60, R88, R63, R61 ;  /* 0x0000003f583c7223 */ /* 0x000fe2000001003d */
[--C-:B------:R-:W-:Y:S02]  /*0950*/  HADD2.F32 R79, -RZ, R71.reuse.H0_H0 ;  /* 0x20000047ff4f7230 */ /* 0x100fe40000004100 */
[----:B------:R-:W-:Y:S01]  /*0960*/  FADD.FTZ R44, R44, R65 ;  /* 0x000000412c2c7221 */ /* 0x000fe20000010000 */
[----:B------:R-:W-:Y:S01]  /*0970*/  FFMA.FTZ R28, R69, R65, R28 ;  /* 0x00000041451c7223 */ /* 0x000fe2000001001c */
[----:B------:R-:W-:Y:S01]  /*0980*/  FADD.FTZ R45, R45, R70 ;  /* 0x000000462d2d7221 */ /* 0x000fe20000010000 */
[-C--:B------:R-:W-:Y:S01]  /*0990*/  FFMA.FTZ R29, R90, R70.reuse, R29 ;  /* 0x000000465a1d7223 */ /* 0x080fe2000001001d */
[----:B------:R-:W-:Y:S01]  /*09a0*/  FMUL.FTZ R65, R73, R70 ;  /* 0x0000004649417220 */ /* 0x000fe20000410000 */
[----:B------:R-:W-:Y:S01]  /*09b0*/  FADD.FTZ R70, R89, R66 ;  /* 0x0000004259467221 */ /* 0x000fe20000010000 */
[----:B------:R-:W-:Y:S01]  /*09c0*/  FFMA.FTZ R61, R69, R66, R60 ;  /* 0x00000042453d7223 */ /* 0x000fe2000001003c */
[----:B------:R-:W-:-:S02]  /*09d0*/  HADD2.F32 R71, -RZ, R71.H1_H1 ;  /* 0x30000047ff477230 */ /* 0x000fc40000004100 */
        /* <DEDUP_REMOVED lines=15> */
.L_x_4120:
[----:B------:R-:W-:Y:S05]  /*0ad0*/  BSYNC B1 ;  /* 0x0000000000017941 */ /* 0x000fea0003800000 */
.L_x_4118:
        /* <DEDUP_REMOVED lines=11> */
[----:B0-----:R-:W0:Y:S01]  /*0b90*/  SHFL.BFLY PT, R78, R89, 0x4, 0x1f ;  /* 0x0c801f00594e7f89 */ /* 0x001e2200000e0000 */
[----:B-1----:R-:W-:Y:S01]  /*0ba0*/  FADD.FTZ R60, R61, R70 ;  /* 0x000000463d3c7221 */ /* 0x002fe20000010000 */
[----:B0-----:R-:W-:-:S04]  /*0bb0*/  FADD.FTZ R89, R89, R78 ;  /* 0x0000004e59597221 */ /* 0x001fc80000010000 */
[----:B------:R-:W0:Y:S04]  /*0bc0*/  SHFL.BFLY PT, R70, R60, 0x8, 0x1f ;  /* 0x0d001f003c467f89 */ /* 0x000e2800000e0000 */
[----:B------:R-:W1:Y:S01]  /*0bd0*/  SHFL.BFLY PT, R61, R89, 0x8, 0x1f ;  /* 0x0d001f00593d7f89 */ /* 0x000e6200000e0000 */
[----:B0-----:R-:W-:Y:S01]  /*0be0*/  FADD.FTZ R60, R60, R70 ;  /* 0x000000463c3c7221 */ /* 0x001fe20000010000 */
[----:B-1----:R-:W-:-:S04]  /*0bf0*/  FADD.FTZ R89, R89, R61 ;  /* 0x0000003d59597221 */ /* 0x002fc80000010000 */
[----:B------:R0:W1:Y:S04]  /*0c00*/  SHFL.BFLY PT, R61, R60, 0x10, 0x1f ;  /* 0x0e001f003c3d7f89 */ /* 0x00006800000e0000 */
[----:B------:R0:W2:Y:S02]  /*0c10*/  SHFL.BFLY PT, R70, R89, 0x10, 0x1f ;  /* 0x0e001f0059467f89 */ /* 0x0000a400000e0000 */
.L_x_4150:
        /* <DEDUP_REMOVED lines=28> */
.L_x_4123:
[----:B------:R-:W-:Y:S05]  /*0de0*/  BSYNC B1 ;  /* 0x0000000000017941 */ /* 0x000fea0003800000 */
.L_x_4122:
        /* <DEDUP_REMOVED lines=8> */
[----:B-----5:R-:W-:-:S05]  /*0e70*/  @P2 HADD2.F32 R70, -RZ, R48.H0_H0 ;  /* 0x20000030ff462230 */ /* 0x020fca0000004100 */
[----:B------:R-:W-:Y:S01]  /*0e80*/  @P2 FFMA.FTZ R24, R91, R70, R24 ;  /* 0x000000465b182223 */ /* 0x000fe20000010018 */
[----:B------:R-:W-:-:S05]  /*0e90*/  @P2 HADD2.F32 R70, -RZ, R16.H0_H0 ;  /* 0x20000010ff462230 */ /* 0x000fca0000004100 */
[----:B------:R-:W-:-:S05]  /*0ea0*/  @P2 FMUL.FTZ R70, R91, R70 ;  /* 0x000000465b462220 */ /* 0x000fca0000410000 */
        /* <DEDUP_REMOVED lines=10> */
.L_x_4125:
[----:B------:R-:W-:Y:S05]  /*0f50*/  BSYNC B1 ;  /* 0x0000000000017941 */ /* 0x000fea0003800000 */
.L_x_4124:
[----:B------:R-:W0:Y:S01]  /*0f60*/  @P2 LDC R81, c[0x0][0x29c] ;  /* 0x0000a700ff512b82 */ /* 0x000e220000000800 */
[----:B------:R-:W-:Y:S01]  /*0f70*/  SEL R53, R70, R53, P0 ;  /* 0x0000003546357207 */ /* 0x000fe20000000000 */
[----:B------:R-:W-:Y:S01]  /*0f80*/  @P2 HADD2.F32 R80, -RZ, R48.H1_H1 ;  /* 0x30000030ff502230 */ /* 0x000fe20000004100 */
[----:B------:R-:W-:Y:S01]  /*0f90*/  @!P1 ISETP.NE.U32.AND P3, PT, R83, RZ, PT ;  /* 0x000000ff5300920c */ /* 0x000fe20003f65070 */
[----:B------:R-:W-:Y:S03]  /*0fa0*/  BSSY B1, `(.L_x_4126) ;  /* 0x0000010000017945 */ /* 0x000fe60003800000 */
[----:B------:R-:W-:Y:S01]  /*0fb0*/  @!P1 ISETP.NE.AND.EX P3, PT, R84, RZ, PT, P3 ;  /* 0x000000ff5400920c */ /* 0x000fe20003f65330 */
[----:B0-----:R-:W-:Y:S01]  /*0fc0*/  @P2 FMUL.FTZ R70, R70, R81 ;  /* 0x0000005146462220 */ /* 0x001fe20000410000 */
[----:B------:R-:W-:-:S03]  /*0fd0*/  @P2 HADD2.F32 R81, -RZ, R16.H1_H1 ;  /* 0x30000010ff512230 */ /* 0x000fc60000004100 */
[C---:B------:R-:W-:Y:S02]  /*0fe0*/  @P2 FFMA.FTZ R25, R70.reuse, R80, R25 ;  /* 0x0000005046192223 */ /* 0x040fe40000010019 */
        /* <DEDUP_REMOVED lines=11> */
.L_x_4127:
[----:B------:R-:W-:Y:S05]  /*10a0*/  BSYNC B1 ;  /* 0x0000000000017941 */ /* 0x000fea0003800000 */
.L_x_4126:
[----:B------:R-:W0:Y:S01]  /*10b0*/  @P2 LDC R70, c[0x0][0x29c] ;  /* 0x0000a700ff462b82 */ /* 0x000e220000000800 */
[----:B------:R-:W-:Y:S01]  /*10c0*/  SEL R54, R81, R54, P0 ;  /* 0x0000003651367207 */ /* 0x000fe20000000000 */
[----:B------:R-:W-:Y:S01]  /*10d0*/  BSSY B1, `(.L_x_4128) ;  /* 0x0000012000017945 */ /* 0x000fe20003800000 */
[----:B------:R-:W-:-:S04]  /*10e0*/  @!P1 ISETP.NE.U32.AND P3, PT, R83, RZ, PT ;  /* 0x000000ff5300920c */ /* 0x000fc80003f65070 */
[----:B------:R-:W-:Y:S01]  /*10f0*/  @!P1 ISETP.NE.AND.EX P3, PT, R84, RZ, PT, P3 ;  /* 0x000000ff5400920c */ /* 0x000fe20003f65330 */
[----:B0-----:R-:W-:Y:S01]  /*1100*/  @P2 FMUL.FTZ R81, R81, R70 ;  /* 0x0000004651512220 */ /* 0x001fe20000410000 */
[----:B------:R-:W-:-:S05]  /*1110*/  @P2 HADD2.F32 R70, -RZ, R49.H0_H0 ;  /* 0x20000031ff462230 */ /* 0x000fca0000004100 */
        /* <DEDUP_REMOVED lines=13> */
.L_x_4129:
[----:B------:R-:W-:Y:S05]  /*11f0*/  BSYNC B1 ;  /* 0x0000000000017941 */ /* 0x000fea0003800000 */
.L_x_4128:
        /* <DEDUP_REMOVED lines=20> */
.L_x_4131:
[----:B------:R-:W-:Y:S05]  /*1340*/  BSYNC B1 ;  /* 0x0000000000017941 */ /* 0x000fea0003800000 */
.L_x_4130:
        /* <DEDUP_REMOVED lines=20> */
.L_x_4133:
[----:B------:R-:W-:Y:S05]  /*1490*/  BSYNC B1 ;  /* 0x0000000000017941 */ /* 0x000fea0003800000 */
.L_x_4132:
        /* <DEDUP_REMOVED lines=20> */
.L_x_4135:
[----:B------:R-:W-:Y:S05]  /*15e0*/  BSYNC B1 ;  /* 0x0000000000017941 */ /* 0x000fea0003800000 */
.L_x_4134:
        /* <DEDUP_REMOVED lines=20> */
.L_x_4137:
[----:B------:R-:W-:Y:S05]  /*1730*/  BSYNC B1 ;  /* 0x0000000000017941 */ /* 0x000fea0003800000 */
.L_x_4136:
[----:B------:R-:W-:Y:S01]  /*1740*/  ISETP.NE.U32.AND P1, PT, R60, RZ, PT ;  /* 0x000000ff3c00720c */ /* 0x000fe20003f25070 */
[----:B------:R-:W0:Y:S01]  /*1750*/  @P2 LDC R77, c[0x0][0x29c] ;  /* 0x0000a700ff4d2b82 */ /* 0x000e220000000800 */
[----:B------:R-:W-:Y:S02]  /*1760*/  SEL R35, R70, R35, P0 ;  /* 0x0000002346237207 */ /* 0x000fe40000000000 */
[----:B------:R-:W-:-:S05]  /*1770*/  ISETP.NE.AND.EX P1, PT, R61, RZ, PT, P1 ;  /* 0x000000ff3d00720c */ /* 0x000fca0003f25310 */
[----:B------:R-:W1:Y:S08]  /*1780*/  @P2 LDC.64 R80, c[0x0][0x2f8] ;  /* 0x0000be00ff502b82 */ /* 0x000e700000000a00 */
[----:B------:R-:W2:Y:S01]  /*1790*/  @P1 LDC.64 R60, c[0x0][0x308] ;  /* 0x0000c200ff3c1b82 */ /* 0x000ea20000000a00 */
[----:B0-----:R-:W-:Y:S01]  /*17a0*/  @P2 FMUL.FTZ R78, R70, R77 ;  /* 0x0000004d464e2220 */ /* 0x001fe20000410000 */
[----:B------:R-:W-:-:S05]  /*17b0*/  @P2 HADD2.F32 R77, -RZ, R19.H1_H1 ;  /* 0x30000013ff4d2230 */ /* 0x000fca0000004100 */
[----:B------:R-:W-:Y:S01]  /*17c0*/  @P2 FMUL.FTZ R77, R78, R77 ;  /* 0x0000004d4e4d2220 */ /* 0x000fe20000410000 */
[----:B-1----:R-:W-:-:S04]  /*17d0*/  @P2 IMAD.WIDE.U32 R80, R79, 0x10, R80 ;  /* 0x000000104f502825 */ /* 0x002fc800078e0050 */
[----:B------:R-:W-:-:S04]  /*17e0*/  @P2 F2FP.F16.F32.PACK_AB R77, RZ, R77 ;  /* 0x0000004dff4d223e */ /* 0x000fc800000000ff */
[----:B------:R-:W-:Y:S01]  /*17f0*/  @P2 PRMT R59, R59, 0x5410, R77 ;  /* 0x000054103b3b2816 */ /* 0x000fe2000000004d */
[----:B--2---:R-:W-:Y:S02]  /*1800*/  @P1 IMAD.WIDE.U32 R82, R82, 0x20, R60 ;  /* 0x0000002052521825 */ /* 0x004fe400078e003c */
[----:B------:R-:W0:Y:S03]  /*1810*/  LDC.64 R60, c[0x0][0x210] ;  /* 0x00008400ff3c7b82 */ /* 0x000e260000000a00 */
[----:B------:R1:W-:Y:S04]  /*1820*/  @P1 STG.E.128 desc[UR4][R82.64], R52 ;  /* 0x0000003452001986 */ /* 0x0003e8000c101d04 */
[----:B------:R1:W-:Y:S04]  /*1830*/  @P1 STG.E.128 desc[UR4][R82.64+0x10], R32 ;  /* 0x0000102052001986 */ /* 0x0003e8000c101d04 */
[----:B------:R1:W-:Y:S01]  /*1840*/  @P2 STG.E.128 desc[UR4][R80.64], R56 ;  /* 0x0000003850002986 */ /* 0x0003e2000c101d04 */
[----:B0-----:R-:W-:Y:S01]  /*1850*/  LEA R0, R60, R0, 0x2 ;  /* 0x000000003c007211 */ /* 0x001fe200078e10ff */
[----:B------:R-:W-:-:S03]  /*1860*/  @P2 HADD2.F32 R60, -RZ, R51.H1_H1 ;  /* 0x30000033ff3c2230 */ /* 0x000fc60000004100 */
[----:B------:R-:W-:Y:S02]  /*1870*/  ISETP.GE.AND P0, PT, R0, R61, PT ;  /* 0x0000003d0000720c */ /* 0x000fe40003f06270 */
[----:B------:R-:W-:-:S11]  /*1880*/  @P2 FFMA.FTZ R23, R78, R60, R23 ;  /* 0x0000003c4e172223 */ /* 0x000fd60000010017 */
[----:B-1----:R-:W-:Y:S05]  /*1890*/  @!P0 BRA `(.L_x_4138) ;  /* 0xffffffe800bc8947 */ /* 0x002fea000383ffff */
.L_x_4117:
[----:B------:R-:W-:Y:S05]  /*18a0*/  BSYNC B0 ;  /* 0x0000000000007941 */ /* 0x000fea0003800000 */
.L_x_4115:
        /* <DEDUP_REMOVED lines=89> */
.L_x_4121:
[----:B0-----:R-:W-:Y:S01]  /*1e40*/  HFMA2.MMA R79, -RZ, RZ, 0, 1.847743988037109375e-06 ;  /* 0x0000001fff4f7435 */ /* 0x001fe200000001ff */
[----:B------:R-:W-:Y:S01]  /*1e50*/  BSSY B1, `(.L_x_4139) ;  /* 0x0000006000017945 */ /* 0x000fe20003800000 */
[----:B------:R-:W-:Y:S02]  /*1e60*/  MOV R78, 0x1 ;  /* 0x00000001004e7802 */ /* 0x000fe40000000f00 */
[----:B------:R-:W-:-:S07]  /*1e70*/  MOV R91, 0xffffffff ;  /* 0xffffffff005b7802 */ /* 0x000fce0000000f00 */
[----:B-----5:R-:W-:Y:S05]  /*1e80*/  WARPSYNC.COLLECTIVE R91, `(.L_x_4140) ;  /* 0x000000005b087348 */ /* 0x020fea0003c00000 */
[----:B------:R0:W1:Y:S02]  /*1e90*/  SHFL.BFLY P0, R70, R93, R78, R79 ;  /* 0x0c00004e5d467389 */ /* 0x000064000000004f */
[----:B01---5:R-:W-:Y:S01]  /*1ea0*/  ENDCOLLECTIVE ;  /* 0x000000000000791b */ /* 0x023fe20003800000 */
.L_x_4140:
[----:B------:R-:W-:Y:S05]  /*1eb0*/  BSYNC B1 ;  /* 0x0000000000017941 */ /* 0x000fea0003800000 */
.L_x_4139:
        /* <DEDUP_REMOVED lines=8> */
.L_x_4141:
[----:B------:R-:W-:Y:S01]  /*1f40*/  HFMA2.MMA R78, -RZ, RZ, 0, 1.1920928955078125e-07 ;  /* 0x00000002ff4e7435 */ /* 0x000fe200000001ff */
[----:B------:R-:W-:Y:S02]  /*1f50*/  MOV R93, R61 ;  /* 0x0000003d005d7202 */ /* 0x000fe40000000f00 */
[----:B------:R-:W-:-:S08]  /*1f60*/  MOV R89, R70 ;  /* 0x0000004600597202 */ /* 0x000fd00000000f00 */
[----:B------:R-:W-:Y:S05]  /*1f70*/  WARPSYNC.COLLECTIVE R91, `(.L_x_4142) ;  /* 0x000000005b087348 */ /* 0x000fea0003c00000 */
[----:B------:R0:W1:Y:S02]  /*1f80*/  SHFL.BFLY P0, R70, R93, R78, R79 ;  /* 0x0c00004e5d467389 */ /* 0x000064000000004f */
[----:B01----:R-:W-:Y:S01]  /*1f90*/  ENDCOLLECTIVE ;  /* 0x000000000000791b */ /* 0x003fe20003800000 */
.L_x_4142:
[----:B------:R-:W-:-:S05]  /*1fa0*/  FADD.FTZ R89, R89, R60 ;  /* 0x0000003c59597221 */ /* 0x000fca0000010000 */
[----:B------:R-:W-:Y:S01]  /*1fb0*/  MOV R93, R89 ;  /* 0x00000059005d7202 */ /* 0x000fe20000000f00 */
[----:B------:R-:W-:-:S07]  /*1fc0*/  FADD.FTZ R61, R61, R70 ;  /* 0x000000463d3d7221 */ /* 0x000fce0000010000 */
[----:B------:R-:W-:Y:S05]  /*1fd0*/  WARPSYNC.COLLECTIVE R91, `(.L_x_4143) ;  /* 0x000000005b087348 */ /* 0x000fea0003c00000 */
[----:B------:R0:W1:Y:S02]  /*1fe0*/  SHFL.BFLY P0, R70, R93, R78, R79 ;  /* 0x0c00004e5d467389 */ /* 0x000064000000004f */
[----:B01----:R-:W-:Y:S01]  /*1ff0*/  ENDCOLLECTIVE ;  /* 0x000000000000791b */ /* 0x003fe20003800000 */
.L_x_4143:
[----:B------:R-:W-:Y:S01]  /*2000*/  HFMA2.MMA R78, -RZ, RZ, 0, 2.384185791015625e-07 ;  /* 0x00000004ff4e7435 */ /* 0x000fe200000001ff */
[----:B------:R-:W-:Y:S02]  /*2010*/  MOV R93, R61 ;  /* 0x0000003d005d7202 */ /* 0x000fe40000000f00 */
[----:B------:R-:W-:-:S08]  /*2020*/  MOV R60, R70 ;  /* 0x00000046003c7202 */ /* 0x000fd00000000f00 */
[----:B------:R-:W-:Y:S05]  /*2030*/  WARPSYNC.COLLECTIVE R91, `(.L_x_4144) ;  /* 0x000000005b087348 */ /* 0x000fea0003c00000 */
[----:B------:R0:W1:Y:S02]  /*2040*/  SHFL.BFLY P0, R70, R93, R78, R79 ;  /* 0x0c00004e5d467389 */ /* 0x000064000000004f */
[----:B01----:R-:W-:Y:S01]  /*2050*/  ENDCOLLECTIVE ;  /* 0x000000000000791b */ /* 0x003fe20003800000 */
.L_x_4144:
[----:B------:R-:W-:-:S05]  /*2060*/  FADD.FTZ R89, R89, R60 ;  /* 0x0000003c59597221 */ /* 0x000fca0000010000 */
[----:B------:R-:W-:Y:S01]  /*2070*/  MOV R93, R89 ;  /* 0x00000059005d7202 */ /* 0x000fe20000000f00 */
[----:B------:R-:W-:-:S07]  /*2080*/  FADD.FTZ R60, R61, R70 ;  /* 0x000000463d3c7221 */ /* 0x000fce0000010000 */
[----:B------:R-:W-:Y:S05]  /*2090*/  WARPSYNC.COLLECTIVE R91, `(.L_x_4145) ;  /* 0x000000005b087348 */ /* 0x000fea0003c00000 */
[----:B------:R0:W1:Y:S02]  /*20a0*/  SHFL.BFLY P0, R70, R93, R78, R79 ;  /* 0x0c00004e5d467389 */ /* 0x000064000000004f */
[----:B01----:R-:W-:Y:S01]  /*20b0*/  ENDCOLLECTIVE ;  /* 0x000000000000791b */ /* 0x003fe20003800000 */
.L_x_4145:
[----:B------:R-:W-:Y:S02]  /*20c0*/  MOV R93, R60 ;  /* 0x0000003c005d7202 */ /* 0x000fe40000000f00 */
[----:B------:R-:W-:-:S05]  /*20d0*/  MOV R78, R70 ;  /* 0x00000046004e7202 */ /* 0x000fca0000000f00 */
[----:B------:R-:W-:Y:S01]  /*20e0*/  FADD.FTZ R89, R89, R78 ;  /* 0x0000004e59597221 */ /* 0x000fe20000010000 */
[----:B------:R-:W-:-:S11]  /*20f0*/  HFMA2.MMA R78, -RZ, RZ, 0, 4.76837158203125e-07 ;  /* 0x00000008ff4e7435 */ /* 0x000fd600000001ff */
[----:B------:R-:W-:Y:S05]  /*2100*/  WARPSYNC.COLLECTIVE R91, `(.L_x_4146) ;  /* 0x000000005b087348 */ /* 0x000fea0003c00000 */
[----:B------:R0:W1:Y:S02]  /*2110*/  SHFL.BFLY P0, R70, R93, R78, R79 ;  /* 0x0c00004e5d467389 */ /* 0x000064000000004f */
[----:B01----:R-:W-:Y:S01]  /*2120*/  ENDCOLLECTIVE ;  /* 0x000000000000791b */ /* 0x003fe20003800000 */
.L_x_4146:
[----:B------:R-:W-:Y:S01]  /*2130*/  MOV R93, R89 ;  /* 0x00000059005d7202 */ /* 0x000fe20000000f00 */
[----:B------:R-:W-:-:S07]  /*2140*/  FADD.FTZ R60, R60, R70 ;  /* 0x000000463c3c7221 */ /* 0x000fce0000010000 */
[----:B------:R-:W-:Y:S05]  /*2150*/  WARPSYNC.COLLECTIVE R91, `(.L_x_4147) ;  /* 0x000000005b087348 */ /* 0x000fea0003c00000 */
[----:B------:R0:W1:Y:S02]  /*2160*/  SHFL.BFLY P0, R70, R93, R78, R79 ;  /* 0x0c00004e5d467389 */ /* 0x000064000000004f */
[----:B01----:R-:W-:Y:S01]  /*2170*/  ENDCOLLECTIVE ;  /* 0x000000000000791b */ /* 0x003fe20003800000 */
.L_x_4147:
[----:B------:R-:W-:Y:S01]  /*2180*/  HFMA2.MMA R78, -RZ, RZ, 0, 9.5367431640625e-07 ;  /* 0x00000010ff4e7435 */ /* 0x000fe200000001ff */
[----:B------:R-:W-:Y:S02]  /*2190*/  MOV R93, R60 ;  /* 0x0000003c005d7202 */ /* 0x000fe40000000f00 */
[----:B------:R-:W-:-:S08]  /*21a0*/  MOV R61, R70 ;  /* 0x00000046003d7202 */ /* 0x000fd00000000f00 */
[----:B------:R-:W-:Y:S05]  /*21b0*/  WARPSYNC.COLLECTIVE R91, `(.L_x_4148) ;  /* 0x000000005b087348 */ /* 0x000fea0003c00000 */
[----:B------:R0:W1:Y:S02]  /*21c0*/  SHFL.BFLY P0, R70, R93, R78, R79 ;  /* 0x0c00004e5d467389 */ /* 0x000064000000004f */
[----:B01----:R-:W-:Y:S01]  /*21d0*/  ENDCOLLECTIVE ;  /* 0x000000000000791b */ /* 0x003fe20003800000 */
.L_x_4148:
[----:B------:R-:W-:-:S05]  /*21e0*/  FADD.FTZ R89, R89, R61 ;  /* 0x0000003d59597221 */ /* 0x000fca0000010000 */
[----:B------:R-:W-:Y:S02]  /*21f0*/  MOV R93, R89 ;  /* 0x00000059005d7202 */ /* 0x000fe40000000f00 */
[----:B------:R-:W-:-:S07]  /*2200*/  MOV R61, R70 ;  /* 0x00000046003d7202 */ /* 0x000fce0000000f00 */
[----:B------:R-:W-:Y:S05]  /*2210*/  WARPSYNC.COLLECTIVE R91, `(.L_x_4149) ;  /* 0x000000005b087348 */ /* 0x000fea0003c00000 */
[----:B------:R0:W1:Y:S02]  /*2220*/  SHFL.BFLY P0, R70, R93, R78, R79 ;  /* 0x0c00004e5d467389 */ /* 0x000064000000004f */
[----:B01----:R-:W-:Y:S01]  /*2230*/  ENDCOLLECTIVE ;  /* 0x000000000000791b */ /* 0x003fe20003800000 */
.L_x_4149:
[----:B------:R-:W-:Y:S05]  /*2240*/  BRA `(.L_x_4150) ;  /* 0xffffffe800747947 */ /* 0x000fea000383ffff */
.L_x_4151:
        /* <DEDUP_REMOVED lines=11> */
.L_x_6591:


//--------------------- .text._ZN10layer_norm13ln_bwd_kernelINS_13Kernel_traitsI6__halfS2_fS2_fjLj256ELj1ELj4ELj1ELj16ENS_18Kernel_traits_baseILj256ES2_S2_fS2_fjLj128EEEEELb1ELb0ELb0ELb0EEEvNS_9BwdParamsE --------------------------
	.section	.text._ZN10layer_norm13ln_bwd_kernelINS_13Kernel_traitsI6__halfS2_fS2_fjLj256ELj1ELj4ELj1ELj16ENS_18Kernel_traits_baseILj256ES2_S2_fS2_fjLj128EEEEELb1ELb0ELb0ELb0EEEvNS_9BwdParamsE,"ax",@progbits
	.align	128
        .global         _ZN10layer_norm13ln_bwd_kernelINS_13Kernel_traitsI6__halfS2_fS2_fjLj256ELj1ELj4ELj1ELj16ENS_18Kernel_traits_baseILj256ES2_S2_fS2_fjLj128EEEEELb1ELb0ELb0ELb0EEEvNS_9BwdParamsE
        .type           _ZN10layer_norm13ln_bwd_kernelINS_13Kernel_traitsI6__halfS2_fS2_fjLj256ELj1ELj4ELj1ELj16ENS_18Kernel_traits_baseILj256ES2_S2_fS2_fjLj128EEEEELb1ELb0ELb0ELb0EEEvNS_9BwdParamsE,@function
        .size           _ZN10layer_norm13ln_bwd_kernelINS_13Kernel_traitsI6__halfS2_fS2_fjLj256ELj1ELj4ELj1ELj16ENS_18Kernel_traits_baseILj256ES2_S2_fS2_fjLj128EEEEELb1ELb0ELb0ELb0EEEvNS_9BwdParamsE,(.L_x_6592 - _ZN10layer_norm13ln_bwd_kernelINS_13Kernel_traitsI6__halfS2_fS2_fjLj256ELj1ELj4ELj1ELj16ENS_18Kernel_traits_baseILj256ES2_S2_fS2_fjLj128EEEEELb1ELb0ELb0ELb0EEEvNS_9BwdParamsE)
        .other          _ZN10layer_norm13ln_bwd_kernelINS_13Kernel_traitsI6__halfS2_fS2_fjLj256ELj1ELj4ELj1ELj16ENS_18Kernel_traits_baseILj256ES2_S2_fS2_fjLj128EEEEELb1ELb0ELb0ELb0EEEvNS_9BwdParamsE,@"STO_CUDA_ENTRY STV_DEFAULT"
_ZN10layer_norm13ln_bwd_kernelINS_13Kernel_traitsI6__halfS2_fS2_fjLj256ELj1ELj4ELj1ELj16ENS_18Kernel_traits_baseILj256ES2_S2_fS2_fjLj128EEEEELb1ELb0ELb0ELb0EEEvNS_9BwdParamsE:
.text._ZN10layer_norm13ln_bwd_kernelINS_13Kernel_traitsI6__halfS2_fS2_fjLj256ELj1ELj4ELj1ELj16ENS_18Kernel_traits_baseILj256ES2_S2_fS2_fjLj128EEEEELb1ELb0ELb0ELb0EEEvNS_9BwdParamsE:
        /* <DEDUP_REMOVED lines=49> */
.L_x_4159:
        /* <DEDUP_REMOVED lines=44> */
[--C-:B------:R-:W-:Y:S02]  /*05d0*/  HADD2.F32 R65, -RZ, R46.reuse.H0_H0 ;  /* 0x2000002eff417230 */ /* 0x100fe40000004100 */
[----:B------:R-:W-:Y:S02]  /*05e0*/  HADD2.F32 R67, -RZ, R46.H1_H1 ;  /* 0x3000002eff437230 */ /* 0x000fe40000004100 */
[----:B------:R-:W-:Y:S01]  /*05f0*/  FMUL.FTZ R46, R55, R40 ;  /* 0x00000028372e7220 */ /* 0x000fe20000410000 */
[----:B------:R-:W-:Y:S01]  /*0600*/  FADD.FTZ R41, -R58, R41 ;  /* 0x000000293a297221 */ /* 0x000fe20000010100 */
[----:B-----5:R-:W-:Y:S01]  /*0610*/  FMUL.FTZ R3, R78, R3 ;  /* 0x000000034e037220 */ /* 0x020fe20000410000 */
[----:B------:R-:W-:-:S02]  /*0620*/  HADD2.F32 R60, -RZ, R45.H0_H0 ;  /* 0x2000002dff3c7230 */ /* 0x000fc40000004100 */
[C---:B-1----:R-:W-:Y:S01]  /*0630*/  FADD.FTZ R63, -R58.reuse, R36 ;  /* 0x000000243a3f7221 */ /* 0x042fe20000010100 */
[----:B------:R-:W-:Y:S02]  /*0640*/  HADD2.F32 R64, -RZ, R45.H1_H1 ;  /* 0x3000002dff407230 */ /* 0x000fe40000004100 */
[----:B------:R-:W-:Y:S01]  /*0650*/  FADD.FTZ R39, -R58, R39 ;  /* 0x000000273a277221 */ /* 0x000fe20000010100 */
[--C-:B------:R-:W-:Y:S02]  /*0660*/  HADD2.F32 R71, -RZ, R47.reuse.H0_H0 ;  /* 0x2000002fff477230 */ /* 0x100fe40000004100 */
[----:B------:R-:W-:Y:S01]  /*0670*/  FMUL.FTZ R45, R78, R61 ;  /* 0x0000003d4e2d7220 */ /* 0x000fe20000410000 */
[----:B------:R-:W-:Y:S02]  /*0680*/  HADD2.F32 R72, -RZ, R47.H1_H1 ;  /* 0x3000002fff487230 */ /* 0x000fe40000004100 */
[----:B------:R-:W-:Y:S01]  /*0690*/  FMUL.FTZ R47, R54, R42 ;  /* 0x0000002a362f7220 */ /* 0x000fe20000410000 */
[C---:B------:R-:W-:Y:S01]  /*06a0*/  FMUL.FTZ R62, R78.reuse, R37 ;  /* 0x000000254e3e7220 */ /* 0x040fe20000410000 */
[----:B------:R-:W-:Y:S01]  /*06b0*/  FADD.FTZ R36, RZ, R46 ;  /* 0x0000002eff247221 */ /* 0x000fe20000010000 */
[C---:B------:R-:W-:Y:S01]  /*06c0*/  FMUL.FTZ R44, R78.reuse, R41 ;  /* 0x000000294e2c7220 */ /* 0x040fe20000410000 */
[----:B------:R-:W-:Y:S01]  /*06d0*/  FFMA.FTZ R37, R3, R46, RZ ;  /* 0x0000002e03257223 */ /* 0x000fe200000100ff */
[----:B------:R-:W-:Y:S01]  /*06e0*/  FMUL.FTZ R70, R78, R39 ;  /* 0x000000274e467220 */ /* 0x000fe20000410000 */
[----:B------:R-:W-:Y:S01]  /*06f0*/  FADD.FTZ R43, -R58, R43 ;  /* 0x0000002b3a2b7221 */ /* 0x000fe20000010100 */
[----:B------:R-:W-:Y:S01]  /*0700*/  FADD.FTZ R14, R14, R60 ;  /* 0x0000003c0e0e7221 */ /* 0x000fe20000010000 */
[-C--:B------:R-:W-:Y:S01]  /*0710*/  FFMA.FTZ R6, R45, R60.reuse, R6 ;  /* 0x0000003c2d067223 */ /* 0x080fe20000010006 */
[----:B------:R-:W-:Y:S01]  /*0720*/  FADD.FTZ R39, R36, R47 ;  /* 0x0000002f24277221 */ /* 0x000fe20000010000 */
[----:B------:R-:W-:Y:S01]  /*0730*/  FMUL.FTZ R60, R53, R60 ;  /* 0x0000003c353c7220 */ /* 0x000fe20000410000 */
[----:B------:R-:W-:Y:S01]  /*0740*/  FFMA.FTZ R36, R44, R47, R37 ;  /* 0x0000002f2c247223 */ /* 0x000fe20000010025 */
[----:B------:R-:W-:Y:S01]  /*0750*/  FADD.FTZ R69, -R58, R38 ;  /* 0x000000263a457221 */ /* 0x000fe20000010100 */
[C---:B------:R-:W-:Y:S01]  /*0760*/  FMUL.FTZ R58, R78.reuse, R43 ;  /* 0x0000002b4e3a7220 */ /* 0x040fe20000410000 */
        /* <DEDUP_REMOVED lines=39> */
.L_x_4155:
[----:B------:R-:W-:Y:S05]  /*09e0*/  BSYNC B1 ;  /* 0x0000000000017941 */ /* 0x000fea0003800000 */
.L_x_4154:
        /* <DEDUP_REMOVED lines=21> */
.L_x_4171:
        /* <DEDUP_REMOVED lines=91> */
[----:B------:R-:W-:Y:S02]  /*10f0*/  F2FP.F16.F32.PACK_AB R36, R37, R36 ;  /* 0x000000242524723e */ /* 0x000fe400000000ff */
[----:B------:R-:W-:Y:S02]  /*1100*/  F2FP.F16.F32.PACK_AB R37, R38, R39 ;  /* 0x000000272625723e */ /* 0x000fe400000000ff */
[----:B------:R-:W-:-:S02]  /*1110*/  F2FP.F16.F32.PACK_AB R38, R80, R81 ;  /* 0x000000515026723e */ /* 0x000fc400000000ff */
[----:B------:R-:W-:-:S05]  /*1120*/  F2FP.F16.F32.PACK_AB R39, R78, R83 ;  /* 0x000000534e27723e */ /* 0x000fca00000000ff */
[----:B------:R2:W-:Y:S02]  /*1130*/  STG.E.128 desc[UR4][R42.64], R36 ;  /* 0x000000242a007986 */ /* 0x0005e4000c101d04 */
.L_x_4158:
[----:B------:R-:W-:Y:S05]  /*1140*/  BSYNC B1 ;  /* 0x0000000000017941 */ /* 0x000fea0003800000 */
.L_x_4157:
[----:B--23--:R-:W2:Y:S02]  /*1150*/  LDC.64 R36, c[0x0][0x210] ;  /* 0x00008400ff247b82 */ /* 0x00cea40000000a00 */
[----:B--2---:R-:W-:-:S04]  /*1160*/  LEA R56, R36, R56, 0x2 ;  /* 0x0000003824387211 */ /* 0x004fc800078e10ff */
[----:B------:R-:W-:-:S13]  /*1170*/  ISETP.GE.AND P1, PT, R56, R37, PT ;  /* 0x000000253800720c */ /* 0x000fda0003f26270 */
[----:B------:R-:W-:Y:S05]  /*1180*/  @!P1 BRA `(.L_x_4159) ;  /* 0xfffffff000609947 */ /* 0x000fea000383ffff */
.L_x_4153:
[----:B------:R-:W-:Y:S05]  /*1190*/  BSYNC B0 ;  /* 0x0000000000007941 */ /* 0x000fea0003800000 */
.L_x_4152:
        /* <DEDUP_REMOVED lines=79> */
.L_x_4156:
        /* <DEDUP_REMOVED lines=8> */
.L_x_4161:
[----:B------:R-:W-:Y:S05]  /*1710*/  BSYNC B1 ;  /* 0x0000000000017941 */ /* 0x000fea0003800000 */
.L_x_4160:
        /* <DEDUP_REMOVED lines=8> */
.L_x_4162:
[----:B------:R-:W-:Y:S01]  /*17a0*/  FADD.FTZ R36, R36, R41 ;  /* 0x0000002924247221 */ /* 0x000fe20000010000 */
[----:B------:R-:W-:-:S04]  /*17b0*/  HFMA2.MMA R82, -RZ, RZ, 0, 1.1920928955078125e-07 ;  /* 0x00000002ff527435 */ /* 0x000fc800000001ff */
[----:B------:R-:W-:Y:S02]  /*17c0*/  MOV R83, R36 ;  /* 0x0000002400537202 */ /* 0x000fe40000000f00 */
[----:B------:R-:W-:-:S07]  /*17d0*/  MOV R37, R81 ;  /* 0x0000005100257202 */ /* 0x000fce0000000f00 */
[----:B------:R-:W-:Y:S05]  /*17e0*/  WARPSYNC.COLLECTIVE R80, `(.L_x_4163) ;  /* 0x0000000050087348 */ /* 0x000fea0003c00000 */
[----:B------:R0:W1:Y:S02]  /*17f0*/  SHFL.BFLY P1, R81, R83, R82, R85 ;  /* 0x0c00005253517389 */ /* 0x0000640000020055 */
[----:B01----:R-:W-:Y:S01]  /*1800*/  ENDCOLLECTIVE ;  /* 0x000000000000791b */ /* 0x003fe20003800000 */
.L_x_4163:
[----:B------:R-:W-:-:S05]  /*1810*/  FADD.FTZ R37, R37, R42 ;  /* 0x0000002a25257221 */ /* 0x000fca0000010000 */
[----:B------:R-:W-:Y:S02]  /*1820*/  MOV R83, R37 ;  /* 0x0000002500537202 */ /* 0x000fe40000000f00 */
[----:B------:R-:W-:-:S07]  /*1830*/  MOV R39, R81 ;  /* 0x0000005100277202 */ /* 0x000fce0000000f00 */
[----:B------:R-:W-:Y:S05]  /*1840*/  WARPSYNC.COLLECTIVE R80, `(.L_x_4164) ;  /* 0x0000000050087348 */ /* 0x000fea0003c00000 */
[----:B------:R0:W1:Y:S02]  /*1850*/  SHFL.BFLY P1, R81, R83, R82, R85 ;  /* 0x0c00005253517389 */ /* 0x0000640000020055 */
[----:B01----:R-:W-:Y:S01]  /*1860*/  ENDCOLLECTIVE ;  /* 0x000000000000791b */ /* 0x003fe20003800000 */
.L_x_4164:
[----:B------:R-:W-:Y:S01]  /*1870*/  FADD.FTZ R39, R36, R39 ;  /* 0x0000002724277221 */ /* 0x000fe20000010000 */
[----:B------:R-:W-:-:S04]  /*1880*/  HFMA2.MMA R82, -RZ, RZ, 0, 2.384185791015625e-07 ;  /* 0x00000004ff527435 */ /* 0x000fc800000001ff */
[----:B------:R-:W-:Y:S02]  /*1890*/  MOV R83, R39 ;  /* 0x0000002700537202 */ /* 0x000fe40000000f00 */
[----:B------:R-:W-:-:S07]  /*18a0*/  MOV R38, R81 ;  /* 0x0000005100267202 */ /* 0x000fce0000000f00 */
[----:B------:R-:W-:Y:S05]  /*18b0*/  WARPSYNC.COLLECTIVE R80, `(.L_x_4165) ;  /* 0x0000000050087348 */ /* 0x000fea0003c00000 */
[----:B------:R0:W1:Y:S02]  /*18c0*/  SHFL.BFLY P1, R81, R83, R82, R85 ;  /* 0x0c00005253517389 */ /* 0x0000640000020055 */
[----:B01----:R-:W-:Y:S01]  /*18d0*/  ENDCOLLECTIVE ;  /* 0x000000000000791b */ /* 0x003fe20003800000 */
.L_x_4165:
[----:B------:R-:W-:-:S05]  /*18e0*/  FADD.FTZ R38, R37, R38 ;  /* 0x0000002625267221 */ /* 0x000fca0000010000 */
[----:B------:R-:W-:Y:S02]  /*18f0*/  MOV R83, R38 ;  /* 0x0000002600537202 */ /* 0x000fe40000000f00 */
[----:B------:R-:W-:-:S07]  /*1900*/  MOV R40, R81 ;  /* 0x0000005100287202 */ /* 0x000fce0000000f00 */
[----:B------:R-:W-:Y:S05]  /*1910*/  WARPSYNC.COLLECTIVE R80, `(.L_x_4166) ;  /* 0x0000000050087348 */ /* 0x000fea0003c00000 */
[----:B------:R0:W1:Y:S02]  /*1920*/  SHFL.BFLY P1, R81, R83, R82, R85 ;  /* 0x0c00005253517389 */ /* 0x0000640000020055 */
[----:B01----:R-:W-:Y:S01]  /*1930*/  ENDCOLLECTIVE ;  /* 0x000000000000791b */ /* 0x003fe20003800000 */
.L_x_4166:
[----:B------:R-:W-:Y:S01]  /*1940*/  FADD.FTZ R40, R39, R40 ;  /* 0x0000002827287221 */ /* 0x000fe20000010000 */
[----:B------:R-:W-:-:S04]  /*1950*/  HFMA2.MMA R82, -RZ, RZ, 0, 4.76837158203125e-07 ;  /* 0x00000008ff527435 */ /* 0x000fc800000001ff */
[----:B------:R-:W-:Y:S02]  /*1960*/  MOV R83, R40 ;  /* 0x0000002800537202 */ /* 0x000fe40000000f00 */
[----:B------:R-:W-:-:S07]  /*1970*/  MOV R43, R81 ;  /* 0x00000051002b7202 */ /* 0x000fce0000000f00 */
[----:B------:R-:W-:Y:S05]  /*1980*/  WARPSYNC.COLLECTIVE R80, `(.L_x_4167) ;  /* 0x0000000050087348 */ /* 0x000fea0003c00000 */
[----:B------:R0:W1:Y:S02]  /*1990*/  SHFL.BFLY P1, R81, R83, R82, R85 ;  /* 0x0c00005253517389 */ /* 0x0000640000020055 */
[----:B01----:R-:W-:Y:S01]  /*19a0*/  ENDCOLLECTIVE ;  /* 0x000000000000791b */ /* 0x003fe20003800000 */
.L_x_4167:
[----:B------:R-:W-:-:S05]  /*19b0*/  FADD.FTZ R43, R38, R43 ;  /* 0x0000002b262b7221 */ /* 0x000fca0000010000 */
[----:B------:R-:W-:Y:S02]  /*19c0*/  MOV R83, R43 ;  /* 0x0000002b00537202 */ /* 0x000fe40000000f00 */
[----:B------:R-:W-:-:S07]  /*19d0*/  MOV R41, R81 ;  /* 0x0000005100297202 */ /* 0x000fce0000000f00 */
[----:B------:R-:W-:Y:S05]  /*19e0*/  WARPSYNC.COLLECTIVE R80, `(.L_x_4168) ;  /* 0x0000000050087348 */ /* 0x000fea0003c00000 */
[----:B------:R0:W1:Y:S02]  /*19f0*/  SHFL.BFLY P1, R81, R83, R82, R85 ;  /* 0x0c00005253517389 */ /* 0x0000640000020055 */
[----:B01----:R-:W-:Y:S01]  /*1a00*/  ENDCOLLECTIVE ;  /* 0x000000000000791b */ /* 0x003fe20003800000 */
.L_x_4168:
[----:B------:R-:W-:Y:S01]  /*1a10*/  FADD.FTZ R41, R40, R41 ;  /* 0x0000002928297221 */ /* 0x000fe20000010000 */
[----:B------:R-:W-:-:S04]  /*1a20*/  HFMA2.MMA R82, -RZ, RZ, 0, 9.5367431640625e-07 ;  /* 0x00000010ff527435 */ /* 0x000fc800000001ff */
[----:B------:R-:W-:Y:S02]  /*1a30*/  MOV R83, R41 ;  /* 0x0000002900537202 */ /* 0x000fe40000000f00 */
[----:B------:R-:W-:-:S07]  /*1a40*/  MOV R42, R81 ;  /* 0x00000051002a7202 */ /* 0x000fce0000000f00 */
[----:B------:R-:W-:Y:S05]  /*1a50*/  WARPSYNC.COLLECTIVE R80, `(.L_x_4169) ;  /* 0x0000000050087348 */ /* 0x000fea0003c00000 */
[----:B------:R0:W1:Y:S02]  /*1a60*/  SHFL.BFLY P1, R81, R83, R82, R85 ;  /* 0x0c00005253517389 */ /* 0x0000640000020055 */
[----:B01----:R-:W-:Y:S01]  /*1a70*/  ENDCOLLECTIVE ;  /* 0x000000000000791b */ /* 0x003fe20003800000 */
.L_x_4169:
[----:B------:R-:W-:-:S05]  /*1a80*/  FADD.FTZ R42, R43, R42 ;  /* 0x0000002a2b2a7221 */ /* 0x000fca0000010000 */
[----:B------:R-:W-:Y:S02]  /*1a90*/  MOV R83, R42 ;  /* 0x0000002a00537202 */ /* 0x000fe40000000f00 */
[----:B------:R-:W-:-:S07]  /*1aa0*/  MOV R36, R81 ;  /* 0x0000005100247202 */ /* 0x000fce0000000f00 */
[----:B------:R-:W-:Y:S05]  /*1ab0*/  WARPSYNC.COLLECTIVE R80, `(.L_x_4170) ;  /* 0x0000000050087348 */ /* 0x000fea0003c00000 */
[----:B------:R0:W1:Y:S02]  /*1ac0*/  SHFL.BFLY P1, R81, R83, R82, R85 ;  /* 0x0c00005253517389 */ /* 0x0000640000020055 */
[----:B01----:R-:W-:Y:S01]  /*1ad0*/  ENDCOLLECTIVE ;  /* 0x000000000000791b */ /* 0x003fe20003800000 */
.L_x_4170:
[----:B------:R-:W-:Y:S01]  /*1ae0*/  MOV R37, R81 ;  /* 0x0000005100257202 */ /* 0x000fe20000000f00 */
[----:B------:R-:W-:Y:S06]  /*1af0*/  BRA `(.L_x_4171) ;  /* 0xfffffff000107947 */ /* 0x000fec000383ffff */
.L_x_4172:
        /* <DEDUP_REMOVED lines=16> */
.L_x_6592:


//--------------------- .text._ZN10layer_norm13ln_bwd_kernelINS_13Kernel_traitsI6__halfS2_fS2_fjLj256ELj1ELj4ELj1ELj16ENS_18Kernel_traits_baseILj256ES2_S2_fS2_fjLj128EEEEELb1ELb0ELb0ELb1EEEvNS_9BwdParamsE --------------------------
	.section	.text._ZN10layer_norm13ln_bwd_kernelINS_13Kernel_traitsI6__halfS2_fS2_fjLj256ELj1ELj4ELj1ELj16ENS_18Kernel_traits_baseILj256ES2_S2_fS2_fjLj128EEEEELb1ELb0ELb0ELb1EEEvNS_9BwdParamsE,"ax",@progbits
	.align	128
        .global         _ZN10layer_norm13ln_bwd_kernelINS_13Kernel_traitsI6__halfS2_fS2_fjLj256ELj1ELj4ELj1ELj16ENS_18Kernel_traits_baseILj256ES2_S2_fS2_fjLj128EEEEELb1ELb0ELb0ELb1EEEvNS_9BwdParamsE
        .type           _ZN10layer_norm13ln_bwd_kernelINS_13Kernel_traitsI6__halfS2_fS2_fjLj256ELj1ELj4ELj1ELj16ENS_18Kernel_traits_baseILj256ES2_S2_fS2_fjLj128EEEEELb1ELb0ELb0ELb1EEEvNS_9BwdParamsE,@function
        .size           _ZN10layer_norm13ln_bwd_kernelINS_13Kernel_traitsI6__halfS2_fS2_fjLj256ELj1ELj4ELj1ELj16ENS_18Kernel_traits_baseILj256ES2_S2_fS2_fjLj128EEEEELb1ELb0ELb0ELb1EEEvNS_9BwdParamsE,(.L_x_6593 - _ZN10layer_norm13ln_bwd_kernelINS_13Kernel_traitsI6__halfS2_fS2_fjLj256ELj1ELj4ELj1ELj16ENS_18Kernel_traits_baseILj256ES2_S2_fS2_fjLj128EEEEELb1ELb0ELb0ELb1EEEvNS_9BwdParamsE)
        .other          _ZN10layer_norm13ln_bwd_kernelINS_13Kernel_traitsI6__halfS2_fS2_fjLj256ELj1ELj4ELj1ELj16ENS_18Kernel_traits_baseILj256ES2_S2_fS2_fjLj128EEEEELb1ELb0ELb0ELb1EEEvNS_9BwdParamsE,@"STO_CUDA_ENTRY STV_DEFAULT"
_ZN10layer_norm13ln_bwd_kernelINS_13Kernel_traitsI6__halfS2_fS2_fjLj256ELj1ELj4ELj1ELj16ENS_18Kernel_traits_baseILj256ES2_S2_fS2_fjLj128EEEEELb1ELb0ELb0ELb1EEEvNS_9BwdParamsE:
.text._ZN10layer_norm13ln_bwd_kernelINS_13Kernel_traitsI6__halfS2_fS2_fjLj256ELj1ELj4ELj1ELj16ENS_18Kernel_traits_baseILj256ES2_S2_fS2_fjLj128EEEEELb1ELb0ELb0ELb1EEEvNS_9BwdParamsE:
        /* <DEDUP_REMOVED lines=27> */
.L_x_4174:
        /* <DEDUP_REMOVED lines=13> */
[----:B0-----:R-:W-:Y:S01]  /*0280*/  CS2R R2, SRZ ;  /* 0x0000000000027805 */ /* 0x001fe2000001ff00 */
[--C-:B--2---:R-:W-:Y:S02]  /*0290*/  HADD2.F32 R50, -RZ, R46.reuse.H0_H0 ;  /* 0x2000002eff327230 */ /* 0x104fe40000004100 */
[----:B------:R-:W-:Y:S02]  /*02a0*/  HADD2.F32 R49, -RZ, R46.H1_H1 ;  /* 0x3000002eff317230 */ /* 0x000fe40000004100 */
[----:B------:R-:W0:Y:S01]  /*02b0*/  LDC.U8 R46, c[0x0][0x2a0] ;  /* 0x0000a800ff2e7b82 */ /* 0x000e220000000000 */
[----:B------:R-:W-:-:S02]  /*02c0*/  HADD2.F32 R58, -RZ, R44.H0_H0 ;  /* 0x2000002cff3a7230 */ /* 0x000fc40000004100 */
[----:B------:R-:W-:Y:S02]  /*02d0*/  HADD2.F32 R57, -RZ, R44.H1_H1 ;  /* 0x3000002cff397230 */ /* 0x000fe40000004100 */
[--C-:B------:R-:W-:Y:S02]  /*02e0*/  HADD2.F32 R56, -RZ, R45.reuse.H0_H0 ;  /* 0x2000002dff387230 */ /* 0x100fe40000004100 */
[----:B------:R-:W-:Y:S01]  /*02f0*/  HADD2.F32 R51, -RZ, R45.H1_H1 ;  /* 0x3000002dff337230 */ /* 0x000fe20000004100 */
[----:B------:R-:W-:Y:S01]  /*0300*/  CS2R R44, SRZ ;  /* 0x00000000002c7805 */ /* 0x000fe2000001ff00 */
[--C-:B------:R-:W-:Y:S02]  /*0310*/  HADD2.F32 R48, -RZ, R47.reuse.H0_H0 ;  /* 0x2000002fff307230 */ /* 0x100fe40000004100 */
[----:B------:R-:W-:-:S07]  /*0320*/  HADD2.F32 R47, -RZ, R47.H1_H1 ;  /* 0x3000002fff2f7230 */ /* 0x000fce0000004100 */
.L_x_4178:
        /* <DEDUP_REMOVED lines=19> */
[----:B------:R-:W3:Y:S04]  /*0460*/  @P0 LDG.E.U16 R66, desc[UR4][R66.64] ;  /* 0x0000000442420981 */ /* 0x000ee8000c1e1500 */
[----:B------:R-:W3:Y:S01]  /*0470*/  LDG.E.128 R40, desc[UR4][R70.64+0x10] ;  /* 0x0000100446287981 */ /* 0x000ee2000c1e1d00 */
        /* <DEDUP_REMOVED lines=18> */
[----:B---3--:R-:W-:Y:S02]  /*05a0*/  @P0 HADD2.F32 R64, -RZ, R66.H0_H0 ;  /* 0x20000042ff400230 */ /* 0x008fe40000004100 */
[C---:B------:R-:W-:Y:S01]  /*05b0*/  FADD.FTZ R66, -R67.reuse, R38 ;  /* 0x0000002643427221 */ /* 0x040fe20000010100 */
[C---:B-1----:R-:W-:Y:S01]  /*05c0*/  FADD.FTZ R68, -R67.reuse, R43 ;  /* 0x0000002b43447221 */ /* 0x042fe20000010100 */
[C---:B------:R-:W-:Y:S01]  /*05d0*/  FADD.FTZ R74, -R67.reuse, R37 ;  /* 0x00000025434a7221 */ /* 0x040fe20000010100 */
[C---:B------:R-:W-:Y:S01]  /*05e0*/  FADD.FTZ R38, -R67.reuse, R39 ;  /* 0x0000002743267221 */ /* 0x040fe20000010100 */
[----:B----4-:R-:W-:Y:S02]  /*05f0*/  HADD2.F32 R43, -RZ, R32.H0_H0 ;  /* 0x20000020ff2b7230 */ /* 0x010fe40000004100 */
[----:B------:R-:W-:Y:S01]  /*0600*/  FADD.FTZ R70, -R67, R42 ;  /* 0x0000002a43467221 */ /* 0x000fe20000010100 */
[----:B------:R-:W-:-:S02]  /*0610*/  HADD2.F32 R39, -RZ, R33.H0_H0 ;  /* 0x20000021ff277230 */ /* 0x000fc40000004100 */
[----:B------:R-:W-:Y:S01]  /*0620*/  FMUL.FTZ R0, R65, R0 ;  /* 0x0000000041007220 */ /* 0x000fe20000410000 */
[C---:B------:R-:W-:Y:S01]  /*0630*/  FADD.FTZ R40, -R67.reuse, R40 ;  /* 0x0000002843287221 */ /* 0x040fe20000010100 */
[----:B------:R-:W-:Y:S01]  /*0640*/  FADD.FTZ R72, -R67, R41 ;  /* 0x0000002943487221 */ /* 0x000fe20000010100 */
[----:B------:R-:W-:Y:S02]  /*0650*/  HADD2.F32 R42, -RZ, R32.H1_H1 ;  /* 0x30000020ff2a7230 */ /* 0x000fe40000004100 */
[----:B------:R-:W-:Y:S01]  /*0660*/  FADD.FTZ R11, R43, R11 ;  /* 0x0000000b2b0b7221 */ /* 0x000fe20000010000 */
[----:B------:R-:W-:Y:S02]  /*0670*/  HADD2.F32 R33, -RZ, R33.H1_H1 ;  /* 0x30000021ff217230 */ /* 0x000fe40000004100 */
[C---:B------:R-:W-:Y:S01]  /*0680*/  FMUL.FTZ R67, R65.reuse, R74 ;  /* 0x0000004a41437220 */ /* 0x040fe20000410000 */
        /* <DEDUP_REMOVED lines=10> */
[----:B------:R-:W-:Y:S01]  /*0730*/  FMUL.FTZ R37, R65, R72 ;  /* 0x0000004841257220 */ /* 0x000fe20000410000 */
[----:B------:R-:W-:Y:S01]  /*0740*/  FADD.FTZ R33, RZ, R43 ;  /* 0x0000002bff217221 */ /* 0x000fe20000010000 */
[----:B------:R-:W-:Y:S01]  /*0750*/  FFMA.FTZ R72, R0, R43, RZ ;  /* 0x0000002b00487223 */ /* 0x000fe200000100ff */
[----:B------:R-:W-:Y:S01]  /*0760*/  FADD.FTZ R13, R39, R13 ;  /* 0x0000000d270d7221 */ /* 0x000fe20000010000 */
[-C--:B------:R-:W-:Y:S01]  /*0770*/  FFMA.FTZ R5, R66, R39.reuse, R5 ;  /* 0x0000002742057223 */ /* 0x080fe20000010005 */
[----:B------:R-:W-:Y:S01]  /*0780*/  FADD.FTZ R74, R33, R42 ;  /* 0x0000002a214a7221 */ /* 0x000fe20000010000 */
[----:B------:R-:W-:Y:S01]  /*0790*/  FMUL.FTZ R39, R56, R39 ;  /* 0x0000002738277220 */ /* 0x000fe20000410000 */
        /* <DEDUP_REMOVED lines=51> */
.L_x_4190:
        /* <DEDUP_REMOVED lines=12> */
[-C--:B------:R-:W-:Y:S01]  /*0b90*/  FFMA.FTZ R67, R67, R69.reuse, R52 ;  /* 0x0000004543437223 */ /* 0x080fe20000010034 */
[----:B------:R-:W-:Y:S01]  /*0ba0*/  LOP3.LUT P1, RZ, R54, 0xff000000, RZ, 0xc0, !PT ;  /* 0xff00000036ff7812 */ /* 0x000fe2000782c0ff */
[----:B------:R-:W-:Y:S01]  /*0bb0*/  FADD.FTZ R0, R43, -R0 ;  /* 0x800000002b007221 */ /* 0x000fe20000010000 */
[----:B------:R-:W-:Y:S01]  /*0bc0*/  FADD.FTZ R66, R39, -R66 ;  /* 0x8000004227427221 */ /* 0x000fe20000010000 */
[----:B------:R-:W-:Y:S01]  /*0bd0*/  FADD.FTZ R42, R42, -R67 ;  /* 0x800000432a2a7221 */ /* 0x000fe20000010000 */
[----:B------:R-:W-:Y:S01]  /*0be0*/  FFMA.FTZ R43, R41, R69, R52 ;  /* 0x00000045292b7223 */ /* 0x000fe20000010034 */
        /* <DEDUP_REMOVED lines=15> */
[----:B------:R-:W-:Y:S01]  /*0ce0*/  FMUL.FTZ R66, R38, R64 ;  /* 0x0000004026427220 */ /* 0x000fe20000410000 */
[----:B------:R-:W-:-:S02]  /*0cf0*/  LOP3.LUT P6, RZ, R55, 0xff, RZ, 0xc0, !PT ;  /* 0x000000ff37ff7812 */ /* 0x000fc400078cc0ff */
[----:B------:R-:W-:Y:S01]  /*0d00*/  FSEL R43, R42, RZ, P3 ;  /* 0x000000ff2a2b7208 */ /* 0x000fe20001800000 */
[----:B------:R-:W-:Y:S01]  /*0d10*/  FMUL.FTZ R66, R66, UR16 ;  /* 0x0000001042427c20 */ /* 0x000fe20008410000 */
[----:B------:R-:W-:Y:S01]  /*0d20*/  FSEL R42, R53, RZ, P4 ;  /* 0x000000ff352a7208 */ /* 0x000fe20002000000 */
        /* <DEDUP_REMOVED lines=8> */
[----:B------:R-:W-:Y:S01]  /*0db0*/  FSEL R33, R66, RZ, P1 ;  /* 0x000000ff42217208 */ /* 0x000fe20000800000 */
[C---:B------:R-:W-:Y:S01]  /*0dc0*/  FMUL.FTZ R35, R65.reuse, R36 ;  /* 0x0000002441237220 */ /* 0x040fe20000410000 */
[----:B------:R-:W-:Y:S01]  /*0dd0*/  ISETP.NE.U32.AND P1, PT, RZ, UR14, PT ;  /* 0x0000000eff007c0c */ /* 0x000fe2000bf25070 */
        /* <DEDUP_REMOVED lines=8> */
[----:B------:R-:W-:-:S02]  /*0e60*/  ISETP.NE.U32.AND P2, PT, RZ, UR14, PT ;  /* 0x0000000eff007c0c */ /* 0x000fc4000bf45070 */
[----:B------:R-:W-:Y:S01]  /*0e70*/  SEL R25, R0, R25, P1 ;  /* 0x0000001900197207 */ /* 0x000fe20000800000 */
[C---:B------:R-:W-:Y:S01]  /*0e80*/  FMUL.FTZ R0, R37.reuse, R64 ;  /* 0x0000004025007220 */ /* 0x040fe20000410000 */
[----:B------:R-:W-:Y:S02]  /*0e90*/  SEL R30, R37, R30, P1 ;  /* 0x0000001e251e7207 */ /* 0x000fe40000800000 */
[----:B------:R-:W-:Y:S01]  /*0ea0*/  ISETP.NE.AND.EX P2, PT, RZ, UR15, PT, P2 ;  /* 0x0000000fff007c0c */ /* 0x000fe2000bf45320 */
[----:B------:R-:W0:Y:S01]  /*0eb0*/  LDC.64 R36, c[0x0][0x210] ;  /* 0x00008400ff247b82 */ /* 0x000e220000000a00 */
[C---:B------:R-:W-:Y:S01]  /*0ec0*/  SEL R28, R35.reuse, R28, P1 ;  /* 0x0000001c231c7207 */ /* 0x040fe20000800000 */
[-C--:B------:R-:W-:Y:S01]  /*0ed0*/  FMUL.FTZ R35, R35, R64.reuse ;  /* 0x0000004023237220 */ /* 0x080fe20000410000 */
[C---:B------:R-:W-:Y:S01]  /*0ee0*/  SEL R29, R40.reuse, R29, P1 ;  /* 0x0000001d281d7207 */ /* 0x040fe20000800000 */
[-C--:B------:R-:W-:Y:S01]  /*0ef0*/  FMUL.FTZ R40, R40, R64.reuse ;  /* 0x0000004028287220 */ /* 0x080fe20000410000 */
[----:B------:R-:W-:Y:S01]  /*0f00*/  FMUL.FTZ R64, R68, R64 ;  /* 0x0000004044407220 */ /* 0x000fe20000410000 */
[----:B------:R-:W-:Y:S01]  /*0f10*/  FMUL.FTZ R35, R35, UR16 ;  /* 0x0000001023237c20 */ /* 0x000fe20008410000 */
[C---:B------:R-:W-:Y:S01]  /*0f20*/  LOP3.LUT P3, RZ, R55.reuse, 0xff00, RZ, 0xc0, !PT ;  /* 0x0000ff0037ff7812 */ /* 0x040fe2000786c0ff */
[----:B------:R-:W-:Y:S01]  /*0f30*/  FMUL.FTZ R40, R40, UR16 ;  /* 0x0000001028287c20 */ /* 0x000fe20008410000 */
[----:B------:R-:W-:Y:S01]  /*0f40*/  FSEL R54, R54, RZ, P5 ;  /* 0x000000ff36367208 */ /* 0x000fe20002800000 */
[----:B------:R-:W-:Y:S01]  /*0f50*/  FMUL.FTZ R0, R0, UR16 ;  /* 0x0000001000007c20 */ /* 0x000fe20008410000 */
[----:B------:R-:W-:Y:S01]  /*0f60*/  FMUL.FTZ R64, R64, UR16 ;  /* 0x0000001040407c20 */ /* 0x000fe20008410000 */
[----:B------:R-:W-:-:S02]  /*0f70*/  LOP3.LUT P5, RZ, R55, 0xff0000, RZ, 0xc0, !PT ;  /* 0x00ff000037ff7812 */ /* 0x000fc400078ac0ff */
[----:B------:R-:W-:Y:S02]  /*0f80*/  LOP3.LUT P4, RZ, R55, 0xff000000, RZ, 0xc0, !PT ;  /* 0xff00000037ff7812 */ /* 0x000fe4000788c0ff */
[----:B------:R-:W-:Y:S02]  /*0f90*/  SEL R24, R39, R24, P1 ;  /* 0x0000001827187207 */ /* 0x000fe40000800000 */
[----:B------:R-:W-:Y:S02]  /*0fa0*/  SEL R26, R41, R26, P1 ;  /* 0x0000001a291a7207 */ /* 0x000fe40000800000 */
[----:B------:R-:W-:Y:S02]  /*0fb0*/  SEL R27, R38, R27, P1 ;  /* 0x0000001b261b7207 */ /* 0x000fe40000800000 */
[----:B------:R-:W-:Y:S02]  /*0fc0*/  SEL R31, R68, R31, P1 ;  /* 0x0000001f441f7207 */ /* 0x000fe40000800000 */
[----:B------:R-:W-:-:S02]  /*0fd0*/  FSEL R34, R35, RZ, P6 ;  /* 0x000000ff23227208 */ /* 0x000fc40003000000 */
[----:B------:R-:W-:Y:S02]  /*0fe0*/  @P2 IADD3 R62, P1, R62, UR14, RZ ;  /* 0x0000000e3e3e2c10 */ /* 0x000fe4000ff3e0ff */
[----:B------:R-:W-:Y:S02]  /*0ff0*/  FSEL R35, R40, RZ, P3 ;  /* 0x000000ff28237208 */ /* 0x000fe40001800000 */
[----:B------:R-:W-:Y:S02]  /*1000*/  LEA R38, P6, R61, UR18, 0x4 ;  /* 0x000000123d267c11 */ /* 0x000fe4000f8c20ff */
[----:B------:R-:W-:Y:S02]  /*1010*/  FSEL R0, R0, RZ, P5 ;  /* 0x000000ff00007208 */ /* 0x000fe40002800000 */
[----:B------:R-:W-:Y:S02]  /*1020*/  FSEL R41, R64, RZ, P4 ;  /* 0x000000ff40297208 */ /* 0x000fe40002000000 */
[----:B------:R-:W-:-:S02]  /*1030*/  @P2 IADD3.X R63, R63, UR15, RZ, P1, !PT ;  /* 0x0000000f3f3f2c10 */ /* 0x000fc40008ffe4ff */
[----:B------:R-:W-:Y:S02]  /*1040*/  F2FP.F16.F32.PACK_AB R34, R35, R34 ;  /* 0x000000222322723e */ /* 0x000fe400000000ff */
[----:B------:R-:W-:Y:S01]  /*1050*/  F2FP.F16.F32.PACK_AB R32, R54, R43 ;  /* 0x0000002b3620723e */ /* 0x000fe200000000ff */
[----:B------:R1:W-:Y:S01]  /*1060*/  @P2 STG.E.128 desc[UR4][R62.64], R24 ;  /* 0x000000183e002986 */ /* 0x0003e2000c101d04 */
[----:B------:R-:W-:Y:S02]  /*1070*/  F2FP.F16.F32.PACK_AB R33, R33, R42 ;  /* 0x0000002a2121723e */ /* 0x000fe400000000ff */
[----:B------:R-:W-:Y:S01]  /*1080*/  LEA.HI.X R39, R61, UR19, RZ, 0x4, P6 ;  /* 0x000000133d277c11 */ /* 0x000fe2000b0f24ff */
[----:B------:R1:W-:Y:S01]  /*1090*/  @P2 STG.E.128 desc[UR4][R62.64+0x10], R28 ;  /* 0x0000101c3e002986 */ /* 0x0003e2000c101d04 */
[----:B------:R-:W-:Y:S02]  /*10a0*/  F2FP.F16.F32.PACK_AB R35, R41, R0 ;  /* 0x000000002923723e */ /* 0x000fe400000000ff */
[----:B0-----:R-:W-:-:S03]  /*10b0*/  LEA R60, R36, R60, 0x2 ;  /* 0x0000003c243c7211 */ /* 0x001fc600078e10ff */
[----:B------:R1:W-:Y:S01]  /*10c0*/  STG.E.128 desc[UR4][R38.64], R32 ;  /* 0x0000002026007986 */ /* 0x0003e2000c101d04 */
[----:B------:R-:W-:-:S13]  /*10d0*/  ISETP.GE.AND P1, PT, R60, R37, PT ;  /* 0x000000253c00720c */ /* 0x000fda0003f26270 */
[----:B------:R-:W-:Y:S05]  /*10e0*/  @!P1 BRA `(.L_x_4178) ;  /* 0xfffffff000909947 */ /* 0x000fea000383ffff */
[----:B------:R-:W-:Y:S05]  /*10f0*/  BSYNC B1 ;  /* 0x0000000000017941 */ /* 0x000fea0003800000 */
.L_x_4176:
        /* <DEDUP_REMOVED lines=16> */
.L_x_4175:
[----:B------:R-:W-:Y:S05]  /*1200*/  BSYNC B0 ;  /* 0x0000000000007941 */ /* 0x000fea0003800000 */
.L_x_4173:
        /* <DEDUP_REMOVED lines=67> */
.L_x_4177:
[----:B------:R-:W-:Y:S01]  /*1640*/  BSSY B2, `(.L_x_4179) ;  /* 0x0000007000027945 */ /* 0x000fe20003800000 */
[----:B------:R-:W-:Y:S02]  /*1650*/  MOV R75, 0x1 ;  /* 0x00000001004b7802 */ /* 0x000fe40000000f00 */
[----:B------:R-:W-:Y:S02]  /*1660*/  MOV R74, 0x1f ;  /* 0x0000001f004a7802 */ /* 0x000fe40000000f00 */
[----:B------:R-:W-:-:S07]  /*1670*/  MOV R73, 0xffffffff ;  /* 0xffffffff00497802 */ /* 0x000fce0000000f00 */
[----:B-----5:R-:W-:Y:S05]  /*1680*/  WARPSYNC.COLLECTIVE R73, `(.L_x_4180) ;  /* 0x0000000049087348 */ /* 0x020fea0003c00000 */
[----:B------:R0:W1:Y:S02]  /*1690*/  SHFL.BFLY P2, R71, R76, R75, R74 ;  /* 0x0c00004b4c477389 */ /* 0x000064000004004a */
[----:B01---5:R-:W-:Y:S01]  /*16a0*/  ENDCOLLECTIVE ;  /* 0x000000000000791b */ /* 0x023fe20003800000 */
.L_x_4180:
[----:B------:R-:W-:Y:S05]  /*16b0*/  BSYNC B2 ;  /* 0x0000000000027941 */ /* 0x000fea0003800000 */
.L_x_4179:
        /* <DEDUP_REMOVED lines=8> */
.L_x_4181:
[----:B------:R-:W-:Y:S01]  /*1740*/  HFMA2.MMA R75, -RZ, RZ, 0, 1.1920928955078125e-07 ;  /* 0x00000002ff4b7435 */ /* 0x000fe200000001ff */
[----:B------:R-:W-:Y:S02]  /*1750*/  MOV R76, R70 ;  /* 0x00000046004c7202 */ /* 0x000fe40000000f00 */
[----:B------:R-:W-:-:S08]  /*1760*/  MOV R72, R71 ;  /* 0x0000004700487202 */ /* 0x000fd00000000f00 */
[----:B------:R-:W-:Y:S05]  /*1770*/  WARPSYNC.COLLECTIVE R73, `(.L_x_4182) ;  /* 0x0000000049087348 */ /* 0x000fea0003c00000 */
[----:B------:R0:W1:Y:S02]  /*1780*/  SHFL.BFLY P2, R71, R76, R75, R74 ;  /* 0x0c00004b4c477389 */ /* 0x000064000004004a */
[----:B01----:R-:W-:Y:S01]  /*1790*/  ENDCOLLECTIVE ;  /* 0x000000000000791b */ /* 0x003fe20003800000 */
.L_x_4182:
[----:B------:R-:W-:-:S05]  /*17a0*/  FADD.FTZ R72, R69, R72 ;  /* 0x0000004845487221 */ /* 0x000fca0000010000 */
[----:B------:R-:W-:Y:S01]  /*17b0*/  MOV R76, R72 ;  /* 0x00000048004c7202 */ /* 0x000fe20000000f00 */
[----:B------:R-:W-:-:S07]  /*17c0*/  FADD.FTZ R77, R70, R71 ;  /* 0x00000047464d7221 */ /* 0x000fce0000010000 */
[----:B------:R-:W-:Y:S05]  /*17d0*/  WARPSYNC.COLLECTIVE R73, `(.L_x_4183) ;  /* 0x0000000049087348 */ /* 0x000fea0003c00000 */
[----:B------:R0:W1:Y:S02]  /*17e0*/  SHFL.BFLY P2, R71, R76, R75, R74 ;  /* 0x0c00004b4c477389 */ /* 0x000064000004004a */
[----:B01----:R-:W-:Y:S01]  /*17f0*/  ENDCOLLECTIVE ;  /* 0x000000000000791b */ /* 0x003fe20003800000 */
.L_x_4183:
[----:B------:R-:W-:Y:S01]  /*1800*/  HFMA2.MMA R75, -RZ, RZ, 0, 2.384185791015625e-07 ;  /* 0x00000004ff4b7435 */ /* 0x000fe200000001ff */
[----:B------:R-:W-:Y:S02]  /*1810*/  MOV R76, R77 ;  /* 0x0000004d004c7202 */ /* 0x000fe40000000f00 */
[----:B------:R-:W-:-:S08]  /*1820*/  MOV R69, R71 ;  /* 0x0000004700457202 */ /* 0x000fd00000000f00 */
[----:B------:R-:W-:Y:S05]  /*1830*/  WARPSYNC.COLLECTIVE R73, `(.L_x_4184) ;  /* 0x0000000049087348 */ /* 0x000fea0003c00000 */
[----:B------:R0:W1:Y:S02]  /*1840*/  SHFL.BFLY P2, R71, R76, R75, R74 ;  /* 0x0c00004b4c477389 */ /* 0x000064000004004a */
[----:B01----:R-:W-:Y:S01]  /*1850*/  ENDCOLLECTIVE ;  /* 0x000000000000791b */ /* 0x003fe20003800000 */
.L_x_4184:
[----:B------:R-:W-:-:S05]  /*1860*/  FADD.FTZ R72, R72, R69 ;  /* 0x0000004548487221 */ /* 0x000fca0000010000 */
[----:B------:R-:W-:Y:S01]  /*1870*/  MOV R76, R72 ;  /* 0x00000048004c7202 */ /* 0x000fe20000000f00 */
[----:B------:R-:W-:-:S07]  /*1880*/  FADD.FTZ R77, R77, R71 ;  /* 0x000000474d4d7221 */ /* 0x000fce0000010000 */
[----:B------:R-:W-:Y:S05]  /*1890*/  WARPSYNC.COLLECTIVE R73, `(.L_x_4185) ;  /* 0x0000000049087348 */ /* 0x000fea0003c00000 */
[----:B------:R0:W1:Y:S02]  /*18a0*/  SHFL.BFLY P2, R71, R76, R75, R74 ;  /* 0x0c00004b4c477389 */ /* 0x000064000004004a */
[----:B01----:R-:W-:Y:S01]  /*18b0*/  ENDCOLLECTIVE ;  /* 0x000000000000791b */ /* 0x003fe20003800000 */
.L_x_4185:
[----:B------:R-:W-:Y:S01]  /*18c0*/  HFMA2.MMA R75, -RZ, RZ, 0, 4.76837158203125e-07 ;  /* 0x00000008ff4b7435 */ /* 0x000fe200000001ff */
[----:B------:R-:W-:Y:S02]  /*18d0*/  MOV R76, R77 ;  /* 0x0000004d004c7202 */ /* 0x000fe40000000f00 */
[----:B------:R-:W-:-:S08]  /*18e0*/  MOV R69, R71 ;  /* 0x0000004700457202 */ /* 0x000fd00000000f00 */
[----:B------:R-:W-:Y:S05]  /*18f0*/  WARPSYNC.COLLECTIVE R73, `(.L_x_4186) ;  /* 0x0000000049087348 */ /* 0x000fea0003c00000 */
[----:B------:R0:W1:Y:S02]  /*1900*/  SHFL.BFLY P2, R71, R76, R75, R74 ;  /* 0x0c00004b4c477389 */ /* 0x000064000004004a */
[----:B01----:R-:W-:Y:S01]  /*1910*/  ENDCOLLECTIVE ;  /* 0x000000000000791b */ /* 0x003fe20003800000 */
.L_x_4186:
[----:B------:R-:W-:-:S05]  /*1920*/  FADD.FTZ R70, R72, R69 ;  /* 0x0000004548467221 */ /* 0x000fca0000010000 */
[----:B------:R-:W-:Y:S01]  /*1930*/  MOV R76, R70 ;  /* 0x00000046004c7202 */ /* 0x000fe20000000f00 */
[----:B------:R-:W-:-:S07]  /*1940*/  FADD.FTZ R69, R77, R71 ;  /* 0x000000474d457221 */ /* 0x000fce0000010000 */
[----:B------:R-:W-:Y:S05]  /*1950*/  WARPSYNC.COLLECTIVE R73, `(.L_x_4187) ;  /* 0x0000000049087348 */ /* 0x000fea0003c00000 */
[----:B------:R0:W1:Y:S02]  /*1960*/  SHFL.BFLY P2, R71, R76, R75, R74 ;  /* 0x0c00004b4c477389 */ /* 0x000064000004004a */
[----:B01----:R-:W-:Y:S01]  /*1970*/  ENDCOLLECTIVE ;  /* 0x000000000000791b */ /* 0x003fe20003800000 */
.L_x_4187:
[----:B------:R-:W-:Y:S01]  /*1980*/  HFMA2.MMA R75, -RZ, RZ, 0, 9.5367431640625e-07 ;  /* 0x00000010ff4b7435 */ /* 0x000fe200000001ff */
[----:B------:R-:W-:Y:S02]  /*1990*/  MOV R76, R69 ;  /* 0x00000045004c7202 */ /* 0x000fe40000000f00 */
[----:B------:R-:W-:-:S08]  /*19a0*/  MOV R72, R71 ;  /* 0x0000004700487202 */ /* 0x000fd00000000f00 */
[----:B------:R-:W-:Y:S05]  /*19b0*/  WARPSYNC.COLLECTIVE R73, `(.L_x_4188) ;  /* 0x0000000049087348 */ /* 0x000fea0003c00000 */
[----:B------:R0:W1:Y:S02]  /*19c0*/  SHFL.BFLY P2, R71, R76, R75, R74 ;  /* 0x0c00004b4c477389 */ /* 0x000064000004004a */
[----:B01----:R-:W-:Y:S01]  /*19d0*/  ENDCOLLECTIVE ;  /* 0x000000000000791b */ /* 0x003fe20003800000 */
.L_x_4188:
[----:B------:R-:W-:-:S05]  /*19e0*/  FADD.FTZ R70, R70, R72 ;  /* 0x0000004846467221 */ /* 0x000fca0000010000 */
[----:B------:R-:W-:Y:S02]  /*19f0*/  MOV R76, R70 ;  /* 0x00000046004c7202 */ /* 0x000fe40000000f00 */
[----:B------:R-:W-:-:S07]  /*1a00*/  MOV R72, R71 ;  /* 0x0000004700487202 */ /* 0x000fce0000000f00 */
[----:B------:R-:W-:Y:S05]  /*1a10*/  WARPSYNC.COLLECTIVE R73, `(.L_x_4189) ;  /* 0x0000000049087348 */ /* 0x000fea0003c00000 */
[----:B------:R0:W1:Y:S02]  /*1a20*/  SHFL.BFLY P2, R71, R76, R75, R74 ;  /* 0x0c00004b4c477389 */ /* 0x000064000004004a */
[----:B01----:R-:W-:Y:S01]  /*1a30*/  ENDCOLLECTIVE ;  /* 0x000000000000791b */ /* 0x003fe20003800000 */
.L_x_4189:
[----:B------:R-:W-:Y:S05]  /*1a40*/  BRA `(.L_x_4190) ;  /* 0xfffffff000207947 */ /* 0x000fea000383ffff */
.L_x_4191:
        /* <DEDUP_REMOVED lines=11> */
.L_x_6593:


//--------------------- .text._ZN10layer_norm22ln_bwd_finalize_kernelINS_22Kernel_traits_finalizeILj256E6__halfS2_fS2_fjLb0ELj1024ELj4ENS_18Kernel_traits_baseILj256ES2_S2_fS2_fjLj1024EEEEELb0ELb0EEEvNS_9BwdParamsE --------------------------
	.section	.text._ZN10layer_norm22ln_bwd_finalize_kernelINS_22Kernel_traits_finalizeILj256E6__halfS2_fS2_fjLb0ELj1024ELj4ENS_18Kernel_traits_baseILj256ES2_S2_fS2_fjLj1024EEEEELb0ELb0EEEvNS_9BwdParamsE,"ax",@progbits
	.align	128
        .global         _ZN10layer_norm22ln_bwd_finalize_kernelINS_22Kernel_traits_finalizeILj256E6__halfS2_fS2_fjLb0ELj1024ELj4ENS_18Kernel_traits_baseILj256ES2_S2_fS2_fjLj1024EEEEELb0ELb0EEEvNS_9BwdParamsE
        .type           _ZN10layer_norm22ln_bwd_finalize_kernelINS_22Kernel_traits_finalizeILj256E6__halfS2_fS2_fjLb0ELj1024ELj4ENS_18Kernel_traits_baseILj256ES2_S2_fS2_fjLj1024EEEEELb0ELb0EEEvNS_9BwdParamsE,@function
        .size           _ZN10layer_norm22ln_bwd_finalize_kernelINS_22Kernel_traits_finalizeILj256E6__halfS2_fS2_fjLb0ELj1024ELj4ENS_18Kernel_traits_baseILj256ES2_S2_fS2_fjLj1024EEEEELb0ELb0EEEvNS_9BwdParamsE,(.L_x_6594 - _ZN10layer_norm22ln_bwd_finalize_kernelINS_22Kernel_traits_finalizeILj256E6__halfS2_fS2_fjLb0ELj1024ELj4ENS_18Kernel_traits_baseILj256ES2_S2_fS2_fjLj1024EEEEELb0ELb0EEEvNS_9BwdParamsE)
        .other          _ZN10layer_norm22ln_bwd_finalize_kernelINS_22Kernel_traits_finalizeILj256E6__halfS2_fS2_fjLb0ELj1024ELj4ENS_18Kernel_traits_baseILj256ES2_S2_fS2_fjLj1024EEEEELb0ELb0EEEvNS_9BwdParamsE,@"STO_CUDA_ENTRY STV_DEFAULT"
_ZN10layer_norm22ln_bwd_finalize_kernelINS_22Kernel_traits_finalizeILj256E6__halfS2_fS2_fjLb0ELj1024ELj4ENS_18Kernel_traits_baseILj256ES2_S2_fS2_fjLj1024EEEEELb0ELb0EEEvNS_9BwdParamsE:
.text._ZN10layer_norm22ln_bwd_finalize_kernelINS_22Kernel_traits_finalizeILj256E6__halfS2_fS2_fjLb0ELj1024ELj4ENS_18Kernel_traits_baseILj256ES2_S2_fS2_fjLj1024EEEEELb0ELb0EEEvNS_9BwdParamsE:
        /* <DEDUP_REMOVED lines=25> */
.L_x_4204:
        /* <DEDUP_REMOVED lines=30> */
.L_x_4196:
        /* <DEDUP_REMOVED lines=36> */
.L_x_4195:
[----:B------:R-:W-:Y:S05]  /*05b0*/  BSYNC B1 ;  /* 0x0000000000017941 */ /* 0x000fea0003800000 */
.L_x_4194:
        /* <DEDUP_REMOVED lines=24> */
.L_x_4198:
[----:B------:R-:W-:Y:S05]  /*0740*/  BSYNC B1 ;  /* 0x0000000000017941 */ /* 0x000fea0003800000 */
.L_x_4197:
        /* <DEDUP_REMOVED lines=12> */
.L_x_4199:
[----:B------:R-:W-:Y:S05]  /*0810*/  BSYNC B1 ;  /* 0x0000000000017941 */ /* 0x000fea0003800000 */
.L_x_4193:
[----:B------:R-:W-:Y:S05]  /*0820*/  BSYNC B0 ;  /* 0x0000000000007941 */ /* 0x000fea0003800000 */
.L_x_4192:
        /* <DEDUP_REMOVED lines=29> */
.L_x_4215:
[----:B---3--:R-:W-:Y:S01]  /*0a00*/  FADD.FTZ R9, R18, R9 ;  /* 0x0000000912097221 */ /* 0x008fe20000010000 */
[----:B--2---:R-:W-:-:S04]  /*0a10*/  FADD.FTZ R11, R10, R11 ;  /* 0x0000000b0a0b7221 */ /* 0x004fc80000010000 */
[----:B------:R2:W-:Y:S04]  /*0a20*/  @!P1 STS [R6+0x2000], R9 ;  /* 0x0020000906009388 */ /* 0x0005e80000000800 */
[----:B------:R2:W-:Y:S02]  /*0a30*/  @!P1 STS [R6+0x2080], R11 ;  /* 0x0020800b06009388 */ /* 0x0005e40000000800 */
.L_x_4200:
        /* <DEDUP_REMOVED lines=18> */
.L_x_4203:
[----:B------:R-:W-:Y:S05]  /*0b60*/  BSYNC B0 ;  /* 0x0000000000007941 */ /* 0x000fea0003800000 */
.L_x_4202:
[C---:B------:R-:W-:Y:S01]  /*0b70*/  ISETP.GT.U32.AND P1, PT, R3.reuse, -0x101, PT ;  /* 0xfffffeff0300780c */ /* 0x040fe20003f24070 */
[----:B------:R-:W-:Y:S01]  /*0b80*/  VIADD R4, R4, 0x80 ;  /* 0x0000008004047836 */ /* 0x000fe20000000000 */
[----:B------:R-:W-:-:S11]  /*0b90*/  IADD3 R3, R3, 0x100, RZ ;  /* 0x0000010003037810 */ /* 0x000fd60007ffe0ff */
[----:B------:R-:W-:Y:S05]  /*0ba0*/  @P1 BRA `(.L_x_4204) ;  /* 0xfffffff400781947 */ /* 0x000fea000383ffff */
[----:B------:R-:W-:Y:S05]  /*0bb0*/  EXIT ;  /* 0x000000000000794d */ /* 0x000fea0003800000 */
.L_x_4201:
[----:B------:R-:W-:Y:S01]  /*0bc0*/  HFMA2.MMA R21, -RZ, RZ, 0, 5.9604644775390625e-08 ;  /* 0x00000001ff157435 */ /* 0x000fe200000001ff */
[----:B0--3--:R-:W-:Y:S01]  /*0bd0*/  MOV R22, R10 ;  /* 0x0000000a00167202 */ /* 0x009fe20000000f00 */
[----:B------:R-:W-:Y:S01]  /*0be0*/  IMAD.MOV.U32 R19, RZ, RZ, -0x1 ;  /* 0xffffffffff137424 */ /* 0x000fe200078e00ff */
[----:B------:R-:W-:-:S08]  /*0bf0*/  MOV R24, 0x1f ;  /* 0x0000001f00187802 */ /* 0x000fd00000000f00 */
[----:B-12---:R-:W-:Y:S05]  /*0c00*/  WARPSYNC.COLLECTIVE R19, `(.L_x_4205) ;  /* 0x0000000013087348 */ /* 0x006fea0003c00000 */
[----:B------:R0:W3:Y:S02]  /*0c10*/  SHFL.BFLY P2, R20, R22, R21, R24 ;  /* 0x0c00001516147389 */ /* 0x0000e40000040018 */
[----:B0123--:R-:W-:Y:S01]  /*0c20*/  ENDCOLLECTIVE ;  /* 0x000000000000791b */ /* 0x00ffe20003800000 */
.L_x_4205:
[----:B------:R-:W-:Y:S01]  /*0c30*/  HFMA2.MMA R21, -RZ, RZ, 0, 1.1920928955078125e-07 ;  /* 0x00000002ff157435 */ /* 0x000fe200000001ff */
[----:B------:R-:W-:-:S05]  /*0c40*/  MOV R11, R20 ;  /* 0x00000014000b7202 */ /* 0x000fca0000000f00 */
[----:B------:R-:W-:-:S05]  /*0c50*/  FADD.FTZ R11, R10, R11 ;  /* 0x0000000b0a0b7221 */ /* 0x000fca0000010000 */
[----:B------:R-:W-:-:S07]  /*0c60*/  MOV R22, R11 ;  /* 0x0000000b00167202 */ /* 0x000fce0000000f00 */
[----:B------:R-:W-:Y:S05]  /*0c70*/  WARPSYNC.COLLECTIVE R19, `(.L_x_4206) ;  /* 0x0000000013087348 */ /* 0x000fea0003c00000 */
[----:B------:R0:W1:Y:S02]  /*0c80*/  SHFL.BFLY P2, R20, R22, R21, R24 ;  /* 0x0c00001516147389 */ /* 0x0000640000040018 */
[----:B01----:R-:W-:Y:S01]  /*0c90*/  ENDCOLLECTIVE ;  /* 0x000000000000791b */ /* 0x003fe20003800000 */
.L_x_4206:
[----:B------:R-:W-:Y:S01]  /*0ca0*/  HFMA2.MMA R21, -RZ, RZ, 0, 2.384185791015625e-07 ;  /* 0x00000004ff157435 */ /* 0x000fe200000001ff */
[----:B------:R-:W-:-:S04]  /*0cb0*/  IMAD.MOV.U32 R14, RZ, RZ, R20 ;  /* 0x000000ffff0e7224 */ /* 0x000fc800078e0014 */
[----:B------:R-:W-:-:S05]  /*0cc0*/  FADD.FTZ R14, R11, R14 ;  /* 0x0000000e0b0e7221 */ /* 0x000fca0000010000 */
[----:B------:R-:W-:-:S07]  /*0cd0*/  MOV R22, R14 ;  /* 0x0000000e00167202 */ /* 0x000fce0000000f00 */
[----:B------:R-:W-:Y:S05]  /*0ce0*/  WARPSYNC.COLLECTIVE R19, `(.L_x_4207) ;  /* 0x0000000013087348 */ /* 0x000fea0003c00000 */
[----:B------:R0:W1:Y:S02]  /*0cf0*/  SHFL.BFLY P2, R20, R22, R21, R24 ;  /* 0x0c00001516147389 */ /* 0x0000640000040018 */
[----:B01----:R-:W-:Y:S01]  /*0d00*/  ENDCOLLECTIVE ;  /* 0x000000000000791b */ /* 0x003fe20003800000 */
.L_x_4207:
[----:B------:R-:W-:Y:S01]  /*0d10*/  HFMA2.MMA R21, -RZ, RZ, 0, 4.76837158203125e-07 ;  /* 0x00000008ff157435 */ /* 0x000fe200000001ff */
[----:B------:R-:W-:-:S05]  /*0d20*/  MOV R13, R20 ;  /* 0x00000014000d7202 */ /* 0x000fca0000000f00 */
[----:B------:R-:W-:-:S04]  /*0d30*/  FADD.FTZ R13, R14, R13 ;  /* 0x0000000d0e0d7221 */ /* 0x000fc80000010000 */
[----:B------:R-:W-:-:S07]  /*0d40*/  IMAD.MOV.U32 R22, RZ, RZ, R13 ;  /* 0x000000ffff167224 */ /* 0x000fce00078e000d */
[----:B------:R-:W-:Y:S05]  /*0d50*/  WARPSYNC.COLLECTIVE R19, `(.L_x_4208) ;  /* 0x0000000013087348 */ /* 0x000fea0003c00000 */
[----:B------:R0:W1:Y:S02]  /*0d60*/  SHFL.BFLY P2, R20, R22, R21, R24 ;  /* 0x0c00001516147389 */ /* 0x0000640000040018 */
[----:B01----:R-:W-:Y:S01]  /*0d70*/  ENDCOLLECTIVE ;  /* 0x000000000000791b */ /* 0x003fe20003800000 */
.L_x_4208:
[----:B------:R-:W-:Y:S01]  /*0d80*/  IMAD.MOV.U32 R21, RZ, RZ, 0x10 ;  /* 0x00000010ff157424 */ /* 0x000fe200078e00ff */
[----:B------:R-:W-:-:S05]  /*0d90*/  MOV R10, R20 ;  /* 0x00000014000a7202 */ /* 0x000fca0000000f00 */
[----:B------:R-:W-:-:S05]  /*0da0*/  FADD.FTZ R10, R13, R10 ;  /* 0x0000000a0d0a7221 */ /* 0x000fca0000010000 */
[----:B------:R-:W-:-:S07]  /*0db0*/  MOV R22, R10 ;  /* 0x0000000a00167202 */ /* 0x000fce0000000f00 */
[----:B------:R-:W-:Y:S05]  /*0dc0*/  WARPSYNC.COLLECTIVE R19, `(.L_x_4209) ;  /* 0x0000000013087348 */ /* 0x000fea0003c00000 */
[----:B------:R0:W1:Y:S02]  /*0dd0*/  SHFL.BFLY P2, R20, R22, R21, R24 ;  /* 0x0c00001516147389 */ /* 0x0000640000040018 */
[----:B01----:R-:W-:Y:S01]  /*0de0*/  ENDCOLLECTIVE ;  /* 0x000000000000791b */ /* 0x003fe20003800000 */
.L_x_4209:
[----:B------:R-:W-:Y:S01]  /*0df0*/  HFMA2.MMA R21, -RZ, RZ, 0, 5.9604644775390625e-08 ;  /* 0x00000001ff157435 */ /* 0x000fe200000001ff */
[----:B------:R-:W-:Y:S02]  /*0e00*/  MOV R22, R9 ;  /* 0x0000000900167202 */ /* 0x000fe40000000f00 */
[----:B------:R-:W-:-:S08]  /*0e10*/  MOV R11, R20 ;  /* 0x00000014000b7202 */ /* 0x000fd00000000f00 */
[----:B------:R-:W-:Y:S05]  /*0e20*/  WARPSYNC.COLLECTIVE R19, `(.L_x_4210) ;  /* 0x0000000013087348 */ /* 0x000fea0003c00000 */
[----:B------:R0:W1:Y:S02]  /*0e30*/  SHFL.BFLY P2, R20, R22, R21, R24 ;  /* 0x0c00001516147389 */ /* 0x0000640000040018 */
[----:B01----:R-:W-:Y:S01]  /*0e40*/  ENDCOLLECTIVE ;  /* 0x000000000000791b */ /* 0x003fe20003800000 */
.L_x_4210:
[----:B------:R-:W-:Y:S01]  /*0e50*/  HFMA2.MMA R21, -RZ, RZ, 0, 1.1920928955078125e-07 ;  /* 0x00000002ff157435 */ /* 0x000fe200000001ff */
[----:B------:R-:W-:-:S04]  /*0e60*/  IMAD.MOV.U32 R14, RZ, RZ, R20 ;  /* 0x000000ffff0e7224 */ /* 0x000fc800078e0014 */
[----:B------:R-:W-:-:S05]  /*0e70*/  FADD.FTZ R15, R9, R14 ;  /* 0x0000000e090f7221 */ /* 0x000fca0000010000 */
[----:B------:R-:W-:-:S07]  /*0e80*/  MOV R22, R15 ;  /* 0x0000000f00167202 */ /* 0x000fce0000000f00 */
[----:B------:R-:W-:Y:S05]  /*0e90*/  WARPSYNC.COLLECTIVE R19, `(.L_x_4211) ;  /* 0x0000000013087348 */ /* 0x000fea0003c00000 */
[----:B------:R0:W1:Y:S02]  /*0ea0*/  SHFL.BFLY P2, R20, R22, R21, R24 ;  /* 0x0c00001516147389 */ /* 0x0000640000040018 */
[----:B01----:R-:W-:Y:S01]  /*0eb0*/  ENDCOLLECTIVE ;  /* 0x000000000000791b */ /* 0x003fe20003800000 */
.L_x_4211:
[----:B------:R-:W-:Y:S01]  /*0ec0*/  HFMA2.MMA R21, -RZ, RZ, 0, 2.384185791015625e-07 ;  /* 0x00000004ff157435 */ /* 0x000fe200000001ff */
[----:B------:R-:W-:-:S05]  /*0ed0*/  MOV R16, R20 ;  /* 0x0000001400107202 */ /* 0x000fca0000000f00 */
[----:B------:R-:W-:-:S04]  /*0ee0*/  FADD.FTZ R16, R15, R16 ;  /* 0x000000100f107221 */ /* 0x000fc80000010000 */
[----:B------:R-:W-:-:S07]  /*0ef0*/  IMAD.MOV.U32 R22, RZ, RZ, R16 ;  /* 0x000000ffff167224 */ /* 0x000fce00078e0010 */
[----:B------:R-:W-:Y:S05]  /*0f00*/  WARPSYNC.COLLECTIVE R19, `(.L_x_4212) ;  /* 0x0000000013087348 */ /* 0x000fea0003c00000 */
[----:B------:R0:W1:Y:S02]  /*0f10*/  SHFL.BFLY P2, R20, R22, R21, R24 ;  /* 0x0c00001516147389 */ /* 0x0000640000040018 */
[----:B01----:R-:W-:Y:S01]  /*0f20*/  ENDCOLLECTIVE ;  /* 0x000000000000791b */ /* 0x003fe20003800000 */
.L_x_4212:
[----:B------:R-:W-:Y:S01]  /*0f30*/  IMAD.MOV.U32 R21, RZ, RZ, 0x8 ;  /* 0x00000008ff157424 */ /* 0x000fe200078e00ff */
[----:B------:R-:W-:-:S05]  /*0f40*/  MOV R17, R20 ;  /* 0x0000001400117202 */ /* 0x000fca0000000f00 */
[----:B------:R-:W-:-:S05]  /*0f50*/  FADD.FTZ R17, R16, R17 ;  /* 0x0000001110117221 */ /* 0x000fca0000010000 */
[----:B------:R-:W-:-:S07]  /*0f60*/  MOV R22, R17 ;  /* 0x0000001100167202 */ /* 0x000fce0000000f00 */
[----:B------:R-:W-:Y:S05]  /*0f70*/  WARPSYNC.COLLECTIVE R19, `(.L_x_4213) ;  /* 0x0000000013087348 */ /* 0x000fea0003c00000 */
[----:B------:R0:W1:Y:S02]  /*0f80*/  SHFL.BFLY P2, R20, R22, R21, R24 ;  /* 0x0c00001516147389 */ /* 0x0000640000040018 */
[----:B01----:R-:W-:Y:S01]  /*0f90*/  ENDCOLLECTIVE ;  /* 0x000000000000791b */ /* 0x003fe20003800000 */
.L_x_4213:
[----:B------:R-:W-:Y:S01]  /*0fa0*/  HFMA2.MMA R21, -RZ, RZ, 0, 9.5367431640625e-07 ;  /* 0x00000010ff157435 */ /* 0x000fe200000001ff */
[----:B------:R-:W-:-:S05]  /*0fb0*/  MOV R18, R20 ;  /* 0x0000001400127202 */ /* 0x000fca0000000f00 */
[----:B------:R-:W-:-:S05]  /*0fc0*/  FADD.FTZ R18, R17, R18 ;  /* 0x0000001211127221 */ /* 0x000fca0000010000 */
[----:B------:R-:W-:-:S07]  /*0fd0*/  MOV R22, R18 ;  /* 0x0000001200167202 */ /* 0x000fce0000000f00 */
[----:B------:R-:W-:Y:S05]  /*0fe0*/  WARPSYNC.COLLECTIVE R19, `(.L_x_4214) ;  /* 0x0000000013087348 */ /* 0x000fea0003c00000 */
[----:B------:R0:W1:Y:S02]  /*0ff0*/  SHFL.BFLY P2, R20, R22, R21, R24 ;  /* 0x0c00001516147389 */ /* 0x0000640000040018 */
[----:B01----:R-:W-:Y:S01]  /*1000*/  ENDCOLLECTIVE ;  /* 0x000000000000791b */ /* 0x003fe20003800000 */
.L_x_4214:
[----:B------:R-:W-:Y:S01]  /*1010*/  MOV R9, R20 ;  /* 0x0000001400097202 */ /* 0x000fe20000000f00 */
[----:B------:R-:W-:Y:S06]  /*1020*/  BRA `(.L_x_4215) ;  /* 0xfffffff800747947 */ /* 0x000fec000383ffff */
.L_x_4216:
        /* <DEDUP_REMOVED lines=13> */
.L_x_6594:


//--------------------- .text._ZN10layer_norm13ln_bwd_kernelINS_13Kernel_traitsI6__halfS2_fS2_fjLj256ELj1ELj4ELj1ELj16ENS_18Kernel_traits_baseILj256ES2_S2_fS2_fjLj128EEEEELb1ELb0ELb1ELb0EEEvNS_9BwdParamsE --------------------------
	.section	.text._ZN10layer_norm13ln_bwd_kernelINS_13Kernel_traitsI6__halfS2_fS2_fjLj256ELj1ELj4ELj1ELj16ENS_18Kernel_traits_baseILj256ES2_S2_fS2_fjLj128EEEEELb1ELb0ELb1ELb0EEEvNS_9BwdParamsE,"ax",@progbits
	.align	128
        .global         _ZN10layer_norm13ln_bwd_kernelINS_13Kernel_traitsI6__halfS2_fS2_fjLj256ELj1ELj4ELj1ELj16ENS_18Kernel_traits_baseILj256ES2_S2_fS2_fjLj128EEEEELb1ELb0ELb1ELb0EEEvNS_9BwdParamsE
        .type           _ZN10layer_norm13ln_bwd_kernelINS_13Kernel_traitsI6__halfS2_fS2_fjLj256ELj1ELj4ELj1ELj16ENS_18Kernel_traits_baseILj256ES2_S2_fS2_fjLj128EEEEELb1ELb0ELb1ELb0EEEvNS_9BwdParamsE,@function
        .size           _ZN10layer_norm13ln_bwd_kernelINS_13Kernel_traitsI6__halfS2_fS2_fjLj256ELj1ELj4ELj1ELj16ENS_18Kernel_traits_baseILj256ES2_S2_fS2_fjLj128EEEEELb1ELb0ELb1ELb0EEEvNS_9BwdParamsE,(.L_x_6595 - _ZN10layer_norm13ln_bwd_kernelINS_13Kernel_traitsI6__halfS2_fS2_fjLj256ELj1ELj4ELj1ELj16ENS_18Kernel_traits_baseILj256ES2_S2_fS2_fjLj128EEEEELb1ELb0ELb1ELb0EEEvNS_9BwdParamsE)
        .other          _ZN10layer_norm13ln_bwd_kernelINS_13Kernel_traitsI6__halfS2_fS2_fjLj256ELj1ELj4ELj1ELj16ENS_18Kernel_traits_baseILj256ES2_S2_fS2_fjLj128EEEEELb1ELb0ELb1ELb0EEEvNS_9BwdParamsE,@"STO_CUDA_ENTRY STV_DEFAULT"
_ZN10layer_norm13ln_bwd_kernelINS_13Kernel_traitsI6__halfS2_fS2_fjLj256ELj1ELj4ELj1ELj16ENS_18Kernel_traits_baseILj256ES2_S2_fS2_fjLj128EEEEELb1ELb0ELb1ELb0EEEvNS_9BwdParamsE:
.text._ZN10layer_norm13ln_bwd_kernelINS_13Kernel_traitsI6__halfS2_fS2_fjLj256ELj1ELj4ELj1ELj16ENS_18Kernel_traits_baseILj256ES2_S2_fS2_fjLj128EEEEELb1ELb0ELb1ELb0EEEvNS_9BwdParamsE:
        /* <DEDUP_REMOVED lines=42> */
.L_x_4241:
        /* <DEDUP_REMOVED lines=22> */
[----:B------:R-:W-:Y:S01]  /*0400*/  IMAD.MOV.U32 R67, RZ, RZ, RZ ;  /* 0x000000ffff437224 */ /* 0x000fe200078e00ff */
[----:B------:R-:W-:-:S11]  /*0410*/  MOV R69, RZ ;  /* 0x000000ff00457202 */ /* 0x000fd60000000f00 */
        /* <DEDUP_REMOVED lines=20> */
[----:B------:R-:W-:Y:S01]  /*0560*/  PRMT R78, R59, 0x7610, R78 ;  /* 0x000076103b4e7816 */ /* 0x000fe2000000004e */
[----:B------:R-:W-:Y:S01]  /*0570*/  HFMA2.MMA R59, -RZ, RZ, 0, 0 ;  /* 0x00000000ff3b7435 */ /* 0x000fe200000001ff */
[----:B------:R-:W-:Y:S01]  /*0580*/  PRMT R77, R58, 0x7610, R77 ;  /* 0x000076103a4d7816 */ /* 0x000fe2000000004d */
[----:B-1----:R-:W-:Y:S09]  /*0590*/  BRA `(.L_x_4221) ;  /* 0x0000000400a47947 */ /* 0x002ff20003800000 */
.L_x_4220:
        /* <DEDUP_REMOVED lines=31> */
[----:B--2---:R-:W-:Y:S01]  /*0790*/  FSEL R3, R66, RZ, !P0 ;  /* 0x000000ff42037208 */ /* 0x004fe20004000000 */
[--C-:B----4-:R-:W-:Y:S02]  /*07a0*/  HADD2.F32 R69, -RZ, R53.reuse.H0_H0 ;  /* 0x20000035ff457230 */ /* 0x110fe40000004100 */
[----:B------:R-:W-:Y:S02]  /*07b0*/  HADD2.F32 R74, -RZ, R53.H1_H1 ;  /* 0x30000035ff4a7230 */ /* 0x000fe40000004100 */
[----:B0-----:R-:W-:Y:S02]  /*07c0*/  HADD2.F32 R73, -RZ, R52.H0_H0 ;  /* 0x20000034ff497230 */ /* 0x001fe40000004100 */
[C---:B------:R-:W-:Y:S01]  /*07d0*/  FADD.FTZ R49, -R3.reuse, R49 ;  /* 0x0000003103317221 */ /* 0x040fe20000010100 */
[C---:B------:R-:W-:Y:S01]  /*07e0*/  FADD.FTZ R79, -R3.reuse, R50 ;  /* 0x00000032034f7221 */ /* 0x040fe20000010100 */
[C---:B------:R-:W-:Y:S01]  /*07f0*/  FADD.FTZ R75, -R3.reuse, R48 ;  /* 0x00000030034b7221 */ /* 0x040fe20000010100 */
[C---:B---3--:R-:W-:Y:S01]  /*0800*/  FADD.FTZ R53, -R3.reuse, R56 ;  /* 0x0000003803357221 */ /* 0x048fe20000010100 */
[----:B------:R-:W-:Y:S01]  /*0810*/  FADD.FTZ R51, -R3, R51 ;  /* 0x0000003303337221 */ /* 0x000fe20000010100 */
[----:B------:R-:W-:Y:S01]  /*0820*/  FMUL.FTZ R48, R62, R49 ;  /* 0x000000313e307220 */ /* 0x000fe20000410000 */
[----:B------:R-:W-:Y:S01]  /*0830*/  SHF.R.U32.HI R56, RZ, 0x8, R71 ;  /* 0x00000008ff387819 */ /* 0x000fe20000011647 */
[----:B-1----:R-:W-:-:S02]  /*0840*/  HADD2.F32 R65, -RZ, R55.H0_H0 ;  /* 0x20000037ff417230 */ /* 0x002fc40000004100 */
[----:B------:R-:W-:Y:S01]  /*0850*/  FMUL.FTZ R49, R62, R79 ;  /* 0x0000004f3e317220 */ /* 0x000fe20000410000 */
[----:B------:R-:W-:Y:S02]  /*0860*/  HADD2.F32 R64, -RZ, R55.H1_H1 ;  /* 0x30000037ff407230 */ /* 0x000fe40000004100 */
[C---:B------:R-:W-:Y:S01]  /*0870*/  FADD.FTZ R55, -R3.reuse, R58 ;  /* 0x0000003a03377221 */ /* 0x040fe20000010100 */
[----:B------:R-:W-:Y:S01]  /*0880*/  HADD2.F32 R72, -RZ, R52.H1_H1 ;  /* 0x30000034ff487230 */ /* 0x000fe20000004100 */
[----:B------:R-:W-:Y:S01]  /*0890*/  PRMT R79, R56, 0x7610, R79 ;  /* 0x00007610384f7816 */ /* 0x000fe2000000004f */
[C---:B------:R-:W-:Y:S01]  /*08a0*/  FADD.FTZ R57, -R3.reuse, R57 ;  /* 0x0000003903397221 */ /* 0x040fe20000010100 */
[----:B------:R-:W-:Y:S01]  /*08b0*/  FADD.FTZ R59, -R3, R59 ;  /* 0x0000003b033b7221 */ /* 0x000fe20000010100 */
[----:B------:R-:W-:Y:S01]  /*08c0*/  FMUL.FTZ R56, R6, R73 ;  /* 0x0000004906387220 */ /* 0x000fe20000410000 */
[C---:B------:R-:W-:Y:S01]  /*08d0*/  FMUL.FTZ R3, R62.reuse, R75 ;  /* 0x0000004b3e037220 */ /* 0x040fe20000410000 */
[C---:B------:R-:W-:Y:S01]  /*08e0*/  FMUL.FTZ R50, R62.reuse, R51 ;  /* 0x000000333e327220 */ /* 0x040fe20000410000 */
[----:B------:R-:W-:Y:S01]  /*08f0*/  FMUL.FTZ R51, R62, R53 ;  /* 0x000000353e337220 */ /* 0x000fe20000410000 */
[----:B------:R-:W-:-:S02]  /*0900*/  HADD2.F32 R67, -RZ, R54.H0_H0 ;  /* 0x20000036ff437230 */ /* 0x000fc40000004100 */
[C---:B------:R-:W-:Y:S01]  /*0910*/  FMUL.FTZ R53, R62.reuse, R55 ;  /* 0x000000373e357220 */ /* 0x040fe20000410000 */
[----:B------:R-:W-:Y:S02]  /*0920*/  HADD2.F32 R66, -RZ, R54.H1_H1 ;  /* 0x30000036ff427230 */ /* 0x000fe40000004100 */
[----:B------:R-:W-:Y:S01]  /*0930*/  FMUL.FTZ R54, R62, R59 ;  /* 0x0000003b3e367220 */ /* 0x000fe20000410000 */
[----:B------:R-:W-:Y:S01]  /*0940*/  FMUL.FTZ R55, R7, R72 ;  /* 0x0000004807377220 */ /* 0x000fe20000410000 */
[----:B------:R-:W-:Y:S01]  /*0950*/  FADD.FTZ R58, RZ, R56 ;  /* 0x00000038ff3a7221 */ /* 0x000fe20000010000 */
[----:B------:R-:W-:Y:S01]  /*0960*/  FFMA.FTZ R59, R3, R56, RZ ;  /* 0x00000038033b7223 */ /* 0x000fe200000100ff */
[----:B------:R-:W-:Y:S01]  /*0970*/  FFMA.FTZ R37, R48, R72, R37 ;  /* 0x0000004830257223 */ /* 0x000fe20000010025 */
[----:B------:R-:W-:Y:S01]  /*0980*/  FADD.FTZ R29, R29, R72 ;  /* 0x000000481d1d7221 */ /* 0x000fe20000010000 */
[-C--:B------:R-:W-:Y:S01]  /*0990*/  FFMA.FTZ R38, R49, R69.reuse, R38 ;  /* 0x0000004531267223 */ /* 0x080fe20000010026 */
[----:B------:R-:W-:Y:S01]  /*09a0*/  FADD.FTZ R30, R30, R69 ;  /* 0x000000451e1e7221 */ /* 0x000fe20000010000 */
[----:B------:R-:W-:Y:S01]  /*09b0*/  FMUL.FTZ R72, R8, R69 ;  /* 0x0000004508487220 */ /* 0x000fe20000410000 */
[----:B------:R-:W-:Y:S01]  /*09c0*/  FADD.FTZ R69, R58, R55 ;  /* 0x000000373a457221 */ /* 0x000fe20000010000 */
[----:B------:R-:W-:Y:S01]  /*09d0*/  FFMA.FTZ R58, R48, R55, R59 ;  /* 0x00000037303a7223 */ /* 0x000fe2000001003b */
[--C-:B------:R-:W-:Y:S01]  /*09e0*/  SHF.R.U64 R84, R70, 0x8, R71.reuse ;  /* 0x0000000846547819 */ /* 0x100fe20000001247 */
[----:B------:R-:W-:Y:S01]  /*09f0*/  FMUL.FTZ R52, R62, R57 ;  /* 0x000000393e347220 */ /* 0x000fe20000410000 */
[C-C-:B------:R-:W-:Y:S01]  /*0a00*/  SHF.R.U64 R83, R70.reuse, 0x10, R71.reuse ;  /* 0x0000001046537819 */ /* 0x140fe20000001247 */
[----:B------:R-:W-:Y:S01]  /*0a10*/  FMUL.FTZ R57, R9, R74 ;  /* 0x0000004a09397220 */ /* 0x000fe20000410000 */
[C---:B------:R-:W-:Y:S01]  /*0a20*/  SHF.R.U64 R82, R70.reuse, 0x18, R71 ;  /* 0x0000001846527819 */ /* 0x040fe20000001247 */
[----:B------:R-:W-:Y:S01]  /*0a30*/  FFMA.FTZ R59, R49, R72, R58 ;  /* 0x00000048313b7223 */ /* 0x000fe2000001003a */
[----:B------:R-:W-:Y:S01]  /*0a40*/  PRMT R77, R70, 0x7610, R77 ;  /* 0x00007610464d7816 */ /* 0x000fe2000000004d */
[----:B------:R-:W-:Y:S01]  /*0a50*/  FADD.FTZ R70, R69, R72 ;  /* 0x0000004845467221 */ /* 0x000fe20000010000 */
        /* <DEDUP_REMOVED lines=24> */
[----:B------:R-:W-:-:S02]  /*0be0*/  SHF.R.U32.HI R80, RZ, 0x10, R71 ;  /* 0x00000010ff507819 */ /* 0x000fc40000011647 */
[----:B------:R-:W-:Y:S01]  /*0bf0*/  SHF.R.U32.HI R81, RZ, 0x18, R71 ;  /* 0x00000018ff517819 */ /* 0x000fe20000011647 */
[----:B------:R-:W-:Y:S01]  /*0c00*/  FADD.FTZ R69, R64, R75 ;  /* 0x0000004b40457221 */ /* 0x000fe20000010000 */
[----:B------:R-:W-:Y:S01]  /*0c10*/  PRMT R78, R71, 0x7610, R78 ;  /* 0x00007610474e7816 */ /* 0x000fe2000000004e */
[----:B------:R-:W-:-:S07]  /*0c20*/  FFMA.FTZ R59, R54, R75, R59 ;  /* 0x0000004b363b7223 */ /* 0x000fce000001003b */
.L_x_4221:
[----:B------:R-:W-:Y:S05]  /*0c30*/  BSYNC B1 ;  /* 0x0000000000017941 */ /* 0x000fea0003800000 */
.L_x_4219:
        /* <DEDUP_REMOVED lines=20> */
.L_x_4253:
        /* <DEDUP_REMOVED lines=33> */
.L_x_4226:
[----:B------:R-:W-:Y:S05]  /*0f90*/  BSYNC B2 ;  /* 0x0000000000027941 */ /* 0x000fea0003800000 */
.L_x_4225:
        /* <DEDUP_REMOVED lines=12> */
.L_x_4228:
[----:B------:R-:W-:Y:S05]  /*1060*/  BSYNC B2 ;  /* 0x0000000000027941 */ /* 0x000fea0003800000 */
.L_x_4227:
        /* <DEDUP_REMOVED lines=13> */
.L_x_4230:
[----:B------:R-:W-:Y:S05]  /*1140*/  BSYNC B2 ;  /* 0x0000000000027941 */ /* 0x000fea0003800000 */
.L_x_4229:
        /* <DEDUP_REMOVED lines=13> */
.L_x_4232:
[----:B------:R-:W-:Y:S05]  /*1220*/  BSYNC B2 ;  /* 0x0000000000027941 */ /* 0x000fea0003800000 */
.L_x_4231:
        /* <DEDUP_REMOVED lines=13> */
[----:B------:R-:W-:Y:S02]  /*1300*/  @P3 F2FP.F16.F32.PACK_AB R70, RZ, R66 ;  /* 0x00000042ff46323e */ /* 0x000fe400000000ff */
[----:B------:R-:W1:Y:S01]  /*1310*/  @P3 LDC.64 R66, c[0x0][0x298] ;  /* 0x0000a600ff423b82 */ /* 0x000e620000000a00 */
[----:B------:R-:W-:Y:S02]  /*1320*/  @!P1 ISETP.NE.U32.AND P4, PT, R58, RZ, PT ;  /* 0x000000ff3a00920c */ /* 0x000fe40003f85070 */
[----:B------:R-:W-:Y:S02]  /*1330*/  @P3 F2FP.F16.F32.PACK_AB R68, RZ, R68 ;  /* 0x00000044ff44323e */ /* 0x000fe400000000ff */
[----:B------:R-:W-:-:S02]  /*1340*/  @!P1 ISETP.NE.AND.EX P4, PT, R59, RZ, PT, P4 ;  /* 0x000000ff3b00920c */ /* 0x000fc40003f85340 */
[----:B------:R-:W-:Y:S02]  /*1350*/  @P3 F2FP.F16.F32.PACK_AB R69, RZ, R69 ;  /* 0x00000045ff45323e */ /* 0x000fe400000000ff */
[----:B------:R-:W-:Y:S02]  /*1360*/  @P3 F2FP.F16.F32.PACK_AB R71, RZ, R71 ;  /* 0x00000047ff47323e */ /* 0x000fe400000000ff */
        /* <DEDUP_REMOVED lines=11> */
.L_x_4234:
[----:B------:R-:W-:Y:S05]  /*1420*/  BSYNC B2 ;  /* 0x0000000000027941 */ /* 0x000fea0003800000 */
.L_x_4233:
        /* <DEDUP_REMOVED lines=16> */
.L_x_4236:
[----:B------:R-:W-:Y:S05]  /*1530*/  BSYNC B2 ;  /* 0x0000000000027941 */ /* 0x000fea0003800000 */
.L_x_4235:
        /* <DEDUP_REMOVED lines=10> */
[----:B------:R-:W-:Y:S02]  /*15e0*/  @P3 F2FP.F16.F32.PACK_AB R90, RZ, R90 ;  /* 0x0000005aff5a323e */ /* 0x000fe400000000ff */
[----:B------:R-:W-:Y:S02]  /*15f0*/  @!P1 ISETP.NE.AND.EX P4, PT, R59, RZ, PT, P4 ;  /* 0x000000ff3b00920c */ /* 0x000fe40003f85340 */
[----:B------:R-:W-:Y:S02]  /*1600*/  @P3 F2FP.F16.F32.PACK_AB R91, RZ, R91 ;  /* 0x0000005bff5b323e */ /* 0x000fe400000000ff */
        /* <DEDUP_REMOVED lines=8> */
.L_x_4238:
[----:B------:R-:W-:Y:S05]  /*1690*/  BSYNC B2 ;  /* 0x0000000000027941 */ /* 0x000fea0003800000 */
.L_x_4237:
        /* <DEDUP_REMOVED lines=13> */
.L_x_4240:
[----:B------:R-:W-:Y:S05]  /*1770*/  BSYNC B2 ;  /* 0x0000000000027941 */ /* 0x000fea0003800000 */
.L_x_4239:
[----:B------:R-:W0:Y:S01]  /*1780*/  @P3 LDC.64 R58, c[0x0][0x298] ;  /* 0x0000a600ff3a3b82 */ /* 0x000e220000000a00 */
[----:B------:R-:W-:Y:S02]  /*1790*/  ISETP.NE.U32.AND P1, PT, R64, RZ, PT ;  /* 0x000000ff4000720c */ /* 0x000fe40003f25070 */
[----:B------:R-:W-:Y:S02]  /*17a0*/  @P3 LOP3.LUT P4, RZ, R80, 0xff, RZ, 0xc0, !PT ;  /* 0x000000ff50ff3812 */ /* 0x000fe4000788c0ff */
[----:B------:R-:W-:Y:S02]  /*17b0*/  ISETP.NE.AND.EX P1, PT, R65, RZ, PT, P1 ;  /* 0x000000ff4100720c */ /* 0x000fe40003f25310 */
[----:B------:R-:W-:Y:S02]  /*17c0*/  @P3 LOP3.LUT P5, RZ, R81, 0xff, RZ, 0xc0, !PT ;  /* 0x000000ff51ff3812 */ /* 0x000fe400078ac0ff */
[----:B------:R-:W-:Y:S02]  /*17d0*/  @P3 FSEL R67, R67, RZ, P4 ;  /* 0x000000ff43433208 */ /* 0x000fe40002000000 */
[----:B------:R-:W-:-:S02]  /*17e0*/  @P3 PRMT R32, R68, 0x7610, R32 ;  /* 0x0000761044203816 */ /* 0x000fc40000000020 */
[----:B------:R-:W-:Y:S02]  /*17f0*/  @P3 F2FP.F16.F32.PACK_AB R67, RZ, R67 ;  /* 0x00000043ff43323e */ /* 0x000fe400000000ff */
        /* <DEDUP_REMOVED lines=15> */
[----:B------:R-:W-:-:S04]  /*18f0*/  @P3 F2FP.F16.F32.PACK_AB R62, RZ, R62 ;  /* 0x0000003eff3e323e */ /* 0x000fc800000000ff */
[----:B------:R-:W-:Y:S01]  /*1900*/  @P3 PRMT R35, R35, 0x5410, R62 ;  /* 0x0000541023233816 */ /* 0x000fe2000000003e */
[----:B-1----:R-:W-:-:S05]  /*1910*/  @P1 IMAD.WIDE.U32 R64, R63, 0x20, R64 ;  /* 0x000000203f401825 */ /* 0x002fca00078e0040 */
[----:B------:R1:W-:Y:S04]  /*1920*/  @P1 STG.E.128 desc[UR4][R64.64], R40 ;  /* 0x0000002840001986 */ /* 0x0003e8000c101d04 */
[----:B------:R1:W-:Y:S01]  /*1930*/  @P1 STG.E.128 desc[UR4][R64.64+0x10], R44 ;  /* 0x0000102c40001986 */ /* 0x0003e2000c101d04 */
[----:B0-----:R-:W-:-:S05]  /*1940*/  @P3 IMAD.WIDE.U32 R58, R85, 0x10, R58 ;  /* 0x00000010553a3825 */ /* 0x001fca00078e003a */
[----:B------:R1:W-:Y:S02]  /*1950*/  @P3 STG.E.128 desc[UR4][R58.64], R32 ;  /* 0x000000203a003986 */ /* 0x0003e4000c101d04 */
.L_x_4224:
[----:B------:R-:W-:Y:S05]  /*1960*/  BSYNC B1 ;  /* 0x0000000000017941 */ /* 0x000fea0003800000 */
.L_x_4223:
[----:B01----:R-:W0:Y:S02]  /*1970*/  LDC.64 R58, c[0x0][0x210] ;  /* 0x00008400ff3a7b82 */ /* 0x003e240000000a00 */
[----:B0-----:R-:W-:-:S05]  /*1980*/  IMAD R5, R58, 0x4, R5 ;  /* 0x000000043a057824 */ /* 0x001fca00078e0205 */
[----:B------:R-:W-:-:S13]  /*1990*/  ISETP.GE.AND P0, PT, R5, R59, PT ;  /* 0x0000003b0500720c */ /* 0x000fda0003f06270 */
[----:B------:R-:W-:Y:S05]  /*19a0*/  @!P0 BRA `(.L_x_4241) ;  /* 0xffffffe8003c8947 */ /* 0x000fea000383ffff */
.L_x_4218:
[----:B------:R-:W-:Y:S05]  /*19b0*/  BSYNC B0 ;  /* 0x0000000000007941 */ /* 0x000fea0003800000 */
.L_x_4217:
[----:B------:R-:W0:Y:S01]  /*19c0*/  S2R R3, SR_CgaCtaId ;  /* 0x0000000000037919 */ /* 0x000e220000008800 */
[----:B------:R-:W-:Y:S01]  /*19d0*/  MOV R2, 0x400 ;  /* 0x0000040000027802 */ /* 0x000fe20000000f00 */
[----:B------:R-:W-:Y:S05]  /*19e0*/  WARPSYNC.ALL ;  /* 0x0000000000007948 */ /* 0x000fea0003800000 */
[----:B------:R-:W1:Y:S01]  /*19f0*/  S2R R35, SR_TID.X ;  /* 0x0000000000237919 */ /* 0x000e620000002100 */
[----:B------:R-:W-:Y:S01]  /*1a00*/  ULDC.64 UR10, c[0x0][0x2d8] ;  /* 0x0000b600000a7ab9 */ /* 0x000fe20000000a00 */
[----:B------:R-:W-:Y:S01]  /*1a10*/  ULDC.64 UR12, c[0x0][0x2d0] ;  /* 0x0000b400000c7ab9 */ /* 0x000fe20000000a00 */
[----:B------:R-:W3:Y:S01]  /*1a20*/  S2R R33, SR_CTAID.X ;  /* 0x0000000000217919 */ /* 0x000ee20000002500 */
[----:B0-----:R-:W-:-:S04]  /*1a30*/  LEA R2, R3, R2, 0x18 ;  /* 0x0000000203027211 */ /* 0x001fc800078ec0ff */
[CC--:B-1----:R-:W-:Y:S02]  /*1a40*/  LEA R3, R35.reuse, R2.reuse, 0x5 ;  /* 0x0000000223037211 */ /* 0x0c2fe400078e28ff */
[----:B------:R-:W-:Y:S01]  /*1a50*/  LEA R2, R35, R2, 0x2 ;  /* 0x0000000223027211 */ /* 0x000fe200078e10ff */
[----:B---3-5:R-:W-:Y:S02]  /*1a60*/  IMAD R14, R33, R0, RZ ;  /* 0x00000000210e7224 */ /* 0x028fe400078e02ff */
        /* <DEDUP_REMOVED lines=47> */
[----:B0-----:R-:W-:Y:S02]  /*1d60*/  @P1 MOV R2, R6 ;  /* 0x0000000600021202 */ /* 0x001fe40000000f00 */
        /* <DEDUP_REMOVED lines=12> */
[----:B0-----:R-:W-:Y:S01]  /*1e30*/  MOV R2, R6 ;  /* 0x0000000600027202 */ /* 0x001fe20000000f00 */
[----:B------:R-:W-:Y:S01]  /*1e40*/  IMAD.MOV.U32 R3, RZ, RZ, R9 ;  /* 0x000000ffff037224 */ /* 0x000fe200078e0009 */
[----:B-1----:R-:W-:Y:S02]  /*1e50*/  MOV R4, R0 ;  /* 0x0000000000047202 */ /* 0x002fe40000000f00 */
[----:B------:R-:W-:Y:S01]  /*1e60*/  MOV R5, R7 ;  /* 0x0000000700057202 */ /* 0x000fe20000000f00 */
[----:B------:R-:W-:Y:S06]  /*1e70*/  @!P0 EXIT ;  /* 0x000000000000894d */ /* 0x000fec0003800000 */
[----:B------:R-:W-:Y:S04]  /*1e80*/  STG.E desc[UR4][R2.64], R29 ;  /* 0x0000001d02007986 */ /* 0x000fe8000c101904 */
[----:B------:R-:W-:Y:S01]  /*1e90*/  STG.E desc[UR4][R4.64], R13 ;  /* 0x0000000d04007986 */ /* 0x000fe2000c101904 */
[----:B------:R-:W-:Y:S05]  /*1ea0*/  EXIT ;  /* 0x000000000000794d */ /* 0x000fea0003800000 */
.L_x_4222:
        /* <DEDUP_REMOVED lines=8> */
.L_x_4243:
[----:B------:R-:W-:Y:S05]  /*1f30*/  BSYNC B1 ;  /* 0x0000000000017941 */ /* 0x000fea0003800000 */
.L_x_4242:
        /* <DEDUP_REMOVED lines=8> */
.L_x_4244:
[----:B------:R-:W-:Y:S01]  /*1fc0*/  FADD.FTZ R58, R58, R69 ;  /* 0x000000453a3a7221 */ /* 0x000fe20000010000 */
[----:B------:R-:W-:-:S04]  /*1fd0*/  HFMA2.MMA R87, -RZ, RZ, 0, 1.1920928955078125e-07 ;  /* 0x00000002ff577435 */ /* 0x000fc800000001ff */
[----:B------:R-:W-:Y:S01]  /*1fe0*/  MOV R86, R58 ;  /* 0x0000003a00567202 */ /* 0x000fe20000000f00 */
[----:B------:R-:W-:-:S07]  /*1ff0*/  IMAD.MOV.U32 R64, RZ, RZ, R85 ;  /* 0x000000ffff407224 */ /* 0x000fce00078e0055 */
[----:B------:R-:W-:Y:S05]  /*2000*/  WARPSYNC.COLLECTIVE R71, `(.L_x_4245) ;  /* 0x0000000047087348 */ /* 0x000fea0003c00000 */
[----:B------:R0:W1:Y:S02]  /*2010*/  SHFL.BFLY P0, R85, R86, R87, R88 ;  /* 0x0c00005756557389 */ /* 0x0000640000000058 */
[----:B01----:R-:W-:Y:S01]  /*2020*/  ENDCOLLECTIVE ;  /* 0x000000000000791b */ /* 0x003fe20003800000 */
.L_x_4245:
[----:B------:R-:W-:-:S05]  /*2030*/  FADD.FTZ R64, R64, R59 ;  /* 0x0000003b40407221 */ /* 0x000fca0000010000 */
[----:B------:R-:W-:Y:S01]  /*2040*/  MOV R86, R64 ;  /* 0x0000004000567202 */ /* 0x000fe20000000f00 */
[----:B------:R-:W-:-:S07]  /*2050*/  IMAD.MOV.U32 R65, RZ, RZ, R85 ;  /* 0x000000ffff417224 */ /* 0x000fce00078e0055 */
[----:B------:R-:W-:Y:S05]  /*2060*/  WARPSYNC.COLLECTIVE R71, `(.L_x_4246) ;  /* 0x0000000047087348 */ /* 0x000fea0003c00000 */
[----:B------:R0:W1:Y:S02]  /*2070*/  SHFL.BFLY P0, R85, R86, R87, R88 ;  /* 0x0c00005756557389 */ /* 0x0000640000000058 */
[----:B01----:R-:W-:Y:S01]  /*2080*/  ENDCOLLECTIVE ;  /* 0x000000000000791b */ /* 0x003fe20003800000 */
.L_x_4246:
[----:B------:R-:W-:Y:S01]  /*2090*/  FADD.FTZ R65, R58, R65 ;  /* 0x000000413a417221 */ /* 0x000fe20000010000 */
[----:B------:R-:W-:-:S03]  /*20a0*/  HFMA2.MMA R87, -RZ, RZ, 0, 2.384185791015625e-07 ;  /* 0x00000004ff577435 */ /* 0x000fc600000001ff */
[----:B------:R-:W-:Y:S01]  /*20b0*/  IMAD.MOV.U32 R86, RZ, RZ, R65 ;  /* 0x000000ffff567224 */ /* 0x000fe200078e0041 */
[----:B------:R-:W-:-:S07]  /*20c0*/  MOV R67, R85 ;  /* 0x0000005500437202 */ /* 0x000fce0000000f00 */
[----:B------:R-:W-:Y:S05]  /*20d0*/  WARPSYNC.COLLECTIVE R71, `(.L_x_4247) ;  /* 0x0000000047087348 */ /* 0x000fea0003c00000 */
[----:B------:R0:W1:Y:S02]  /*20e0*/  SHFL.BFLY P0, R85, R86, R87, R88 ;  /* 0x0c00005756557389 */ /* 0x0000640000000058 */
[----:B01----:R-:W-:Y:S01]  /*20f0*/  ENDCOLLECTIVE ;  /* 0x000000000000791b */ /* 0x003fe20003800000 */
.L_x_4247:
[----:B------:R-:W-:-:S04]  /*2100*/  FADD.FTZ R67, R64, R67 ;  /* 0x0000004340437221 */ /* 0x000fc80000010000 */
[----:B------:R-:W-:Y:S01]  /*2110*/  IMAD.MOV.U32 R86, RZ, RZ, R67 ;  /* 0x000000ffff567224 */ /* 0x000fe200078e0043 */
[----:B------:R-:W-:-:S07]  /*2120*/  MOV R66, R85 ;  /* 0x0000005500427202 */ /* 0x000fce0000000f00 */
[----:B------:R-:W-:Y:S05]  /*2130*/  WARPSYNC.COLLECTIVE R71, `(.L_x_4248) ;  /* 0x0000000047087348 */ /* 0x000fea0003c00000 */
[----:B------:R0:W1:Y:S02]  /*2140*/  SHFL.BFLY P0, R85, R86, R87, R88 ;  /* 0x0c00005756557389 */ /* 0x0000640000000058 */
[----:B01----:R-:W-:Y:S01]  /*2150*/  ENDCOLLECTIVE ;  /* 0x000000000000791b */ /* 0x003fe20003800000 */
.L_x_4248:
[----:B------:R-:W-:-:S05]  /*2160*/  FADD.FTZ R66, R65, R66 ;  /* 0x0000004241427221 */ /* 0x000fca0000010000 */
[----:B------:R-:W-:Y:S01]  /*2170*/  MOV R86, R66 ;  /* 0x0000004200567202 */ /* 0x000fe20000000f00 */
[----:B------:R-:W-:Y:S01]  /*2180*/  IMAD.MOV.U32 R87, RZ, RZ, 0x8 ;  /* 0x00000008ff577424 */ /* 0x000fe200078e00ff */
[----:B------:R-:W-:-:S07]  /*2190*/  MOV R70, R85 ;  /* 0x0000005500467202 */ /* 0x000fce0000000f00 */
[----:B------:R-:W-:Y:S05]  /*21a0*/  WARPSYNC.COLLECTIVE R71, `(.L_x_4249) ;  /* 0x0000000047087348 */ /* 0x000fea0003c00000 */
[----:B------:R0:W1:Y:S02]  /*21b0*/  SHFL.BFLY P0, R85, R86, R87, R88 ;  /* 0x0c00005756557389 */ /* 0x0000640000000058 */
[----:B01----:R-:W-:Y:S01]  /*21c0*/  ENDCOLLECTIVE ;  /* 0x000000000000791b */ /* 0x003fe20003800000 */
.L_x_4249:
[----:B------:R-:W-:-:S05]  /*21d0*/  FADD.FTZ R70, R67, R70 ;  /* 0x0000004643467221 */ /* 0x000fca0000010000 */
[----:B------:R-:W-:Y:S02]  /*21e0*/  MOV R86, R70 ;  /* 0x0000004600567202 */ /* 0x000fe40000000f00 */
[----:B------:R-:W-:-:S07]  /*21f0*/  MOV R59, R85 ;  /* 0x00000055003b7202 */ /* 0x000fce0000000f00 */
[----:B------:R-:W-:Y:S05]  /*2200*/  WARPSYNC.COLLECTIVE R71, `(.L_x_4250) ;  /* 0x0000000047087348 */ /* 0x000fea0003c00000 */
[----:B------:R0:W1:Y:S02]  /*2210*/  SHFL.BFLY P0, R85, R86, R87, R88 ;  /* 0x0c00005756557389 */ /* 0x0000640000000058 */
[----:B01----:R-:W-:Y:S01]  /*2220*/  ENDCOLLECTIVE ;  /* 0x000000000000791b */ /* 0x003fe20003800000 */
.L_x_4250:
[----:B------:R-:W-:Y:S01]  /*2230*/  FADD.FTZ R59, R66, R59 ;  /* 0x0000003b423b7221 */ /* 0x000fe20000010000 */
[----:B------:R-:W-:-:S04]  /*2240*/  HFMA2.MMA R87, -RZ, RZ, 0, 9.5367431640625e-07 ;  /* 0x00000010ff577435 */ /* 0x000fc800000001ff */
[----:B------:R-:W-:Y:S01]  /*2250*/  MOV R86, R59 ;  /* 0x0000003b00567202 */ /* 0x000fe20000000f00 */
[----:B------:R-:W-:-:S07]  /*2260*/  IMAD.MOV.U32 R69, RZ, RZ, R85 ;  /* 0x000000ffff457224 */ /* 0x000fce00078e0055 */
[----:B------:R-:W-:Y:S05]  /*2270*/  WARPSYNC.COLLECTIVE R71, `(.L_x_4251) ;  /* 0x0000000047087348 */ /* 0x000fea0003c00000 */
[----:B------:R0:W1:Y:S02]  /*2280*/  SHFL.BFLY P0, R85, R86, R87, R88 ;  /* 0x0c00005756557389 */ /* 0x0000640000000058 */
[----:B01----:R-:W-:Y:S01]  /*2290*/  ENDCOLLECTIVE ;  /* 0x000000000000791b */ /* 0x003fe20003800000 */
.L_x_4251:
[----:B------:R-:W-:-:S05]  /*22a0*/  FADD.FTZ R69, R70, R69 ;  /* 0x0000004546457221 */ /* 0x000fca0000010000 */
[----:B------:R-:W-:Y:S01]  /*22b0*/  MOV R86, R69 ;  /* 0x0000004500567202 */ /* 0x000fe20000000f00 */
[----:B------:R-:W-:-:S07]  /*22c0*/  IMAD.MOV.U32 R58, RZ, RZ, R85 ;  /* 0x000000ffff3a7224 */ /* 0x000fce00078e0055 */
[----:B------:R-:W-:Y:S05]  /*22d0*/  WARPSYNC.COLLECTIVE R71, `(.L_x_4252) ;  /* 0x0000000047087348 */ /* 0x000fea0003c00000 */
[----:B------:R0:W1:Y:S02]  /*22e0*/  SHFL.BFLY P0, R85, R86, R87, R88 ;  /* 0x0c00005756557389 */ /* 0x0000640000000058 */
[----:B01----:R-:W-:Y:S01]  /*22f0*/  ENDCOLLECTIVE ;  /* 0x000000000000791b */ /* 0x003fe20003800000 */
.L_x_4252:
[----:B------:R-:W-:Y:S01]  /*2300*/  MOV R64, R85 ;  /* 0x0000005500407202 */ /* 0x000fe20000000f00 */
[----:B------:R-:W-:Y:S06]  /*2310*/  BRA `(.L_x_4253) ;  /* 0xffffffe800987947 */ /* 0x000fec000383ffff */
.L_x_4254:
        /* <DEDUP_REMOVED lines=14> */
.L_x_6595:


//--------------------- .text._ZN10layer_norm22ln_bwd_finalize_kernelINS_22Kernel_traits_finalizeILj256E6__halfS2_fS2_fjLb0ELj1024ELj4ENS_18Kernel_traits_baseILj256ES2_S2_fS2_fjLj1024EEEEELb0ELb1EEEvNS_9BwdParamsE --------------------------
	.section	.text._ZN10layer_norm22ln_bwd_finalize_kernelINS_22Kernel_traits_finalizeILj256E6__halfS2_fS2_fjLb0ELj1024ELj4ENS_18Kernel_traits_baseILj256ES2_S2_fS2_fjLj1024EEEEELb0ELb1EEEvNS_9BwdParamsE,"ax",@progbits
	.align	128
        .global         _ZN10layer_norm22ln_bwd_finalize_kernelINS_22Kernel_traits_finalizeILj256E6__halfS2_fS2_fjLb0ELj1024ELj4ENS_18Kernel_traits_baseILj256ES2_S2_fS2_fjLj1024EEEEELb0ELb1EEEvNS_9BwdParamsE
        .type           _ZN10layer_norm22ln_bwd_finalize_kernelINS_22Kernel_traits_finalizeILj256E6__halfS2_fS2_fjLb0ELj1024ELj4ENS_18Kernel_traits_baseILj256ES2_S2_fS2_fjLj1024EEEEELb0ELb1EEEvNS_9BwdParamsE,@function
        .size           _ZN10layer_norm22ln_bwd_finalize_kernelINS_22Kernel_traits_finalizeILj256E6__halfS2_fS2_fjLb0ELj1024ELj4ENS_18Kernel_traits_baseILj256ES2_S2_fS2_fjLj1024EEEEELb0ELb1EEEvNS_9BwdParamsE,(.L_x_6596 - _ZN10layer_norm22ln_bwd_finalize_kernelINS_22Kernel_traits_finalizeILj256E6__halfS2_fS2_fjLb0ELj1024ELj4ENS_18Kernel_traits_baseILj256ES2_S2_fS2_fjLj1024EEEEELb0ELb1EEEvNS_9BwdParamsE)
        .other          _ZN10layer_norm22ln_bwd_finalize_kernelINS_22Kernel_traits_finalizeILj256E6__halfS2_fS2_fjLb0ELj1024ELj4ENS_18Kernel_traits_baseILj256ES2_S2_fS2_fjLj1024EEEEELb0ELb1EEEvNS_9BwdParamsE,@"STO_CUDA_ENTRY STV_DEFAULT"
_ZN10layer_norm22ln_bwd_finalize_kernelINS_22Kernel_traits_finalizeILj256E6__halfS2_fS2_fjLb0ELj1024ELj4ENS_18Kernel_traits_baseILj256ES2_S2_fS2_fjLj1024EEEEELb0ELb1EEEvNS_9BwdParamsE:
.text._ZN10layer_norm22ln_bwd_finalize_kernelINS_22Kernel_traits_finalizeILj256E6__halfS2_fS2_fjLb0ELj1024ELj4ENS_18Kernel_traits_baseILj256ES2_S2_fS2_fjLj1024EEEEELb0ELb1EEEvNS_9BwdParamsE:
        /* <DEDUP_REMOVED lines=26> */
.L_x_4266:
        /* <DEDUP_REMOVED lines=31> */
.L_x_4259:
        /* <DEDUP_REMOVED lines=34> */
.L_x_4258:
[----:B------:R-:W-:Y:S05]  /*05b0*/  BSYNC B1 ;  /* 0x0000000000017941 */ /* 0x000fea0003800000 */
.L_x_4257:
        /* <DEDUP_REMOVED lines=25> */
.L_x_4261:
[----:B------:R-:W-:Y:S05]  /*0750*/  BSYNC B1 ;  /* 0x0000000000017941 */ /* 0x000fea0003800000 */
.L_x_4260:
        /* <DEDUP_REMOVED lines=12> */
.L_x_4256:
[----:B------:R-:W-:Y:S05]  /*0820*/  BSYNC B0 ;  /* 0x0000000000007941 */ /* 0x000fea0003800000 */
.L_x_4255:
        /* <DEDUP_REMOVED lines=29> */
.L_x_4277:
[----:B------:R-:W-:Y:S01]  /*0a00*/  @!P1 SHF.R.U32.HI R12, RZ, 0x3, R0 ;  /* 0x00000003ff0c9819 */ /* 0x000fe20000011600 */
[----:B----4-:R-:W-:Y:S01]  /*0a10*/  FADD.FTZ R14, R9, R14 ;  /* 0x0000000e090e7221 */ /* 0x010fe20000010000 */
[----:B---3--:R-:W-:Y:S02]  /*0a20*/  FADD.FTZ R11, R10, R11 ;  /* 0x0000000b0a0b7221 */ /* 0x008fe40000010000 */
[----:B------:R-:W-:-:S05]  /*0a30*/  @!P1 LOP3.LUT R12, R12, 0x1ffffffc, RZ, 0xc0, !PT ;  /* 0x1ffffffc0c0c9812 */ /* 0x000fca00078ec0ff */
[----:B------:R3:W-:Y:S04]  /*0a40*/  @!P1 STS [R12+UR4+0x2000], R14 ;  /* 0x0020000e0c009988 */ /* 0x0007e80008000804 */
[----:B------:R3:W-:Y:S02]  /*0a50*/  @!P1 STS [R12+UR4+0x2080], R11 ;  /* 0x0020800b0c009988 */ /* 0x0007e40008000804 */
.L_x_4262:
        /* <DEDUP_REMOVED lines=14> */
.L_x_4265:
[----:B------:R-:W-:Y:S05]  /*0b40*/  BSYNC B0 ;  /* 0x0000000000007941 */ /* 0x000fea0003800000 */
.L_x_4264:
[C---:B------:R-:W-:Y:S02]  /*0b50*/  ISETP.GT.U32.AND P1, PT, R3.reuse, -0x101, PT ;  /* 0xfffffeff0300780c */ /* 0x040fe40003f24070 */
[----:B------:R-:W-:Y:S02]  /*0b60*/  IADD3 R3, R3, 0x100, RZ ;  /* 0x0000010003037810 */ /* 0x000fe40007ffe0ff */
[----:B------:R-:W-:-:S09]  /*0b70*/  IADD3 R4, R4, 0x80, RZ ;  /* 0x0000008004047810 */ /* 0x000fd20007ffe0ff */
[----:B------:R-:W-:Y:S05]  /*0b80*/  @P1 BRA `(.L_x_4266) ;  /* 0xfffffff400841947 */ /* 0x000fea000383ffff */
[----:B------:R-:W-:Y:S05]  /*0b90*/  EXIT ;  /* 0x000000000000794d */ /* 0x000fea0003800000 */
.L_x_4263:
[----:B------:R-:W-:Y:S01]  /*0ba0*/  HFMA2.MMA R22, -RZ, RZ, 0, 1.847743988037109375e-06 ;  /* 0x0000001fff167435 */ /* 0x000fe200000001ff */
[----:B0--3--:R-:W-:Y:S01]  /*0bb0*/  MOV R20, R10 ;  /* 0x0000000a00147202 */ /* 0x009fe20000000f00 */
[----:B------:R-:W-:Y:S01]  /*0bc0*/  IMAD.MOV.U32 R19, RZ, RZ, 0x1 ;  /* 0x00000001ff137424 */ /* 0x000fe200078e00ff */
[----:B------:R-:W-:-:S08]  /*0bd0*/  MOV R17, 0xffffffff ;  /* 0xffffffff00117802 */ /* 0x000fd00000000f00 */
[----:B-12---:R-:W-:Y:S05]  /*0be0*/  WARPSYNC.COLLECTIVE R17, `(.L_x_4267) ;  /* 0x0000000011087348 */ /* 0x006fea0003c00000 */
[----:B------:R0:W3:Y:S02]  /*0bf0*/  SHFL.BFLY P2, R18, R20, R19, R22 ;  /* 0x0c00001314127389 */ /* 0x0000e40000040016 */
[----:B0123--:R-:W-:Y:S01]  /*0c00*/  ENDCOLLECTIVE ;  /* 0x000000000000791b */ /* 0x00ffe20003800000 */
.L_x_4267:
[----:B------:R-:W-:Y:S01]  /*0c10*/  HFMA2.MMA R19, -RZ, RZ, 0, 1.1920928955078125e-07 ;  /* 0x00000002ff137435 */ /* 0x000fe200000001ff */
[----:B------:R-:W-:-:S05]  /*0c20*/  MOV R11, R18 ;  /* 0x00000012000b7202 */ /* 0x000fca0000000f00 */
[----:B------:R-:W-:-:S04]  /*0c30*/  FADD.FTZ R11, R10, R11 ;  /* 0x0000000b0a0b7221 */ /* 0x000fc80000010000 */
[----:B------:R-:W-:-:S07]  /*0c40*/  IMAD.MOV.U32 R20, RZ, RZ, R11 ;  /* 0x000000ffff147224 */ /* 0x000fce00078e000b */
[----:B------:R-:W-:Y:S05]  /*0c50*/  WARPSYNC.COLLECTIVE R17, `(.L_x_4268) ;  /* 0x0000000011087348 */ /* 0x000fea0003c00000 */
[----:B------:R0:W1:Y:S02]  /*0c60*/  SHFL.BFLY P2, R18, R20, R19, R22 ;  /* 0x0c00001314127389 */ /* 0x0000640000040016 */
[----:B01----:R-:W-:Y:S01]  /*0c70*/  ENDCOLLECTIVE ;  /* 0x000000000000791b */ /* 0x003fe20003800000 */
.L_x_4268:
[----:B------:R-:W-:Y:S01]  /*0c80*/  IMAD.MOV.U32 R19, RZ, RZ, 0x4 ;  /* 0x00000004ff137424 */ /* 0x000fe200078e00ff */
[----:B------:R-:W-:-:S05]  /*0c90*/  MOV R12, R18 ;  /* 0x00000012000c7202 */ /* 0x000fca0000000f00 */
[----:B------:R-:W-:-:S05]  /*0ca0*/  FADD.FTZ R12, R11, R12 ;  /* 0x0000000c0b0c7221 */ /* 0x000fca0000010000 */
[----:B------:R-:W-:-:S07]  /*0cb0*/  MOV R20, R12 ;  /* 0x0000000c00147202 */ /* 0x000fce0000000f00 */
[----:B------:R-:W-:Y:S05]  /*0cc0*/  WARPSYNC.COLLECTIVE R17, `(.L_x_4269) ;  /* 0x0000000011087348 */ /* 0x000fea0003c00000 */
[----:B------:R0:W1:Y:S02]  /*0cd0*/  SHFL.BFLY P2, R18, R20, R19, R22 ;  /* 0x0c00001314127389 */ /* 0x0000640000040016 */
[----:B01----:R-:W-:Y:S01]  /*0ce0*/  ENDCOLLECTIVE ;  /* 0x000000000000791b */ /* 0x003fe20003800000 */
.L_x_4269:
[----:B------:R-:W-:Y:S01]  /*0cf0*/  HFMA2.MMA R19, -RZ, RZ, 0, 4.76837158203125e-07 ;  /* 0x00000008ff137435 */ /* 0x000fe200000001ff */
[----:B------:R-:W-:-:S05]  /*0d00*/  MOV R13, R18 ;  /* 0x00000012000d7202 */ /* 0x000fca0000000f00 */
[----:B------:R-:W-:-:S05]  /*0d10*/  FADD.FTZ R13, R12, R13 ;  /* 0x0000000d0c0d7221 */ /* 0x000fca0000010000 */
[----:B------:R-:W-:-:S07]  /*0d20*/  MOV R20, R13 ;  /* 0x0000000d00147202 */ /* 0x000fce0000000f00 */
[----:B------:R-:W-:Y:S05]  /*0d30*/  WARPSYNC.COLLECTIVE R17, `(.L_x_4270) ;  /* 0x0000000011087348 */ /* 0x000fea0003c00000 */
[----:B------:R0:W1:Y:S02]  /*0d40*/  SHFL.BFLY P2, R18, R20, R19, R22 ;  /* 0x0c00001314127389 */ /* 0x0000640000040016 */
[----:B01----:R-:W-:Y:S01]  /*0d50*/  ENDCOLLECTIVE ;  /* 0x000000000000791b */ /* 0x003fe20003800000 */
.L_x_4270:
[----:B------:R-:W-:Y:S01]  /*0d60*/  HFMA2.MMA R19, -RZ, RZ, 0, 9.5367431640625e-07 ;  /* 0x00000010ff137435 */ /* 0x000fe200000001ff */
[----:B------:R-:W-:-:S04]  /*0d70*/  IMAD.MOV.U32 R10, RZ, RZ, R18 ;  /* 0x000000ffff0a7224 */ /* 0x000fc800078e0012 */
[----:B------:R-:W-:-:S05]  /*0d80*/  FADD.FTZ R10, R13, R10 ;  /* 0x0000000a0d0a7221 */ /* 0x000fca0000010000 */
[----:B------:R-:W-:-:S07]  /*0d90*/  MOV R20, R10 ;  /* 0x0000000a00147202 */ /* 0x000fce0000000f00 */
[----:B------:R-:W-:Y:S05]  /*0da0*/  WARPSYNC.COLLECTIVE R17, `(.L_x_4271) ;  /* 0x0000000011087348 */ /* 0x000fea0003c00000 */
[----:B------:R0:W1:Y:S02]  /*0db0*/  SHFL.BFLY P2, R18, R20, R19, R22 ;  /* 0x0c00001314127389 */ /* 0x0000640000040016 */
[----:B01----:R-:W-:Y:S01]  /*0dc0*/  ENDCOLLECTIVE ;  /* 0x000000000000791b */ /* 0x003fe20003800000 */
.L_x_4271:
[----:B------:R-:W-:Y:S01]  /*0dd0*/  HFMA2.MMA R19, -RZ, RZ, 0, 5.9604644775390625e-08 ;  /* 0x00000001ff137435 */ /* 0x000fe200000001ff */
[----:B------:R-:W-:Y:S01]  /*0de0*/  IMAD.MOV.U32 R20, RZ, RZ, R9 ;  /* 0x000000ffff147224 */ /* 0x000fe200078e0009 */
[----:B------:R-:W-:-:S09]  /*0df0*/  MOV R11, R18 ;  /* 0x00000012000b7202 */ /* 0x000fd20000000f00 */
[----:B------:R-:W-:Y:S05]  /*0e00*/  WARPSYNC.COLLECTIVE R17, `(.L_x_4272) ;  /* 0x0000000011087348 */ /* 0x000fea0003c00000 */
[----:B------:R0:W1:Y:S02]  /*0e10*/  SHFL.BFLY P2, R18, R20, R19, R22 ;  /* 0x0c00001314127389 */ /* 0x0000640000040016 */
[----:B01----:R-:W-:Y:S01]  /*0e20*/  ENDCOLLECTIVE ;  /* 0x000000000000791b */ /* 0x003fe20003800000 */
.L_x_4272:
[----:B------:R-:W-:Y:S01]  /*0e30*/  HFMA2.MMA R19, -RZ, RZ, 0, 1.1920928955078125e-07 ;  /* 0x00000002ff137435 */ /* 0x000fe200000001ff */
[----:B------:R-:W-:-:S05]  /*0e40*/  MOV R12, R18 ;  /* 0x00000012000c7202 */ /* 0x000fca0000000f00 */
[----:B------:R-:W-:-:S05]  /*0e50*/  FADD.FTZ R14, R9, R12 ;  /* 0x0000000c090e7221 */ /* 0x000fca0000010000 */
[----:B------:R-:W-:-:S07]  /*0e60*/  MOV R20, R14 ;  /* 0x0000000e00147202 */ /* 0x000fce0000000f00 */
[----:B------:R-:W-:Y:S05]  /*0e70*/  WARPSYNC.COLLECTIVE R17, `(.L_x_4273) ;  /* 0x0000000011087348 */ /* 0x000fea0003c00000 */
[----:B------:R0:W1:Y:S02]  /*0e80*/  SHFL.BFLY P2, R18, R20, R19, R22 ;  /* 0x0c00001314127389 */ /* 0x0000640000040016 */
[----:B01----:R-:W-:Y:S01]  /*0e90*/  ENDCOLLECTIVE ;  /* 0x000000000000791b */ /* 0x003fe20003800000 */
.L_x_4273:
[----:B------:R-:W-:Y:S01]  /*0ea0*/  HFMA2.MMA R19, -RZ, RZ, 0, 2.384185791015625e-07 ;  /* 0x00000004ff137435 */ /* 0x000fe200000001ff */
[----:B------:R-:W-:-:S04]  /*0eb0*/  IMAD.MOV.U32 R13, RZ, RZ, R18 ;  /* 0x000000ffff0d7224 */ /* 0x000fc800078e0012 */
[----:B------:R-:W-:-:S05]  /*0ec0*/  FADD.FTZ R15, R14, R13 ;  /* 0x0000000d0e0f7221 */ /* 0x000fca0000010000 */
[----:B------:R-:W-:-:S07]  /*0ed0*/  MOV R20, R15 ;  /* 0x0000000f00147202 */ /* 0x000fce0000000f00 */
[----:B------:R-:W-:Y:S05]  /*0ee0*/  WARPSYNC.COLLECTIVE R17, `(.L_x_4274) ;  /* 0x0000000011087348 */ /* 0x000fea0003c00000 */
[----:B------:R0:W1:Y:S02]  /*0ef0*/  SHFL.BFLY P2, R18, R20, R19, R22 ;  /* 0x0c00001314127389 */ /* 0x0000640000040016 */
[----:B01----:R-:W-:Y:S01]  /*0f00*/  ENDCOLLECTIVE ;  /* 0x000000000000791b */ /* 0x003fe20003800000 */
.L_x_4274:
[----:B------:R-:W-:Y:S01]  /*0f10*/  IMAD.MOV.U32 R19, RZ, RZ, 0x8 ;  /* 0x00000008ff137424 */ /* 0x000fe200078e00ff */
[----:B------:R-:W-:-:S05]  /*0f20*/  MOV R16, R18 ;  /* 0x0000001200107202 */ /* 0x000fca0000000f00 */
[----:B------:R-:W-:-:S05]  /*0f30*/  FADD.FTZ R16, R15, R16 ;  /* 0x000000100f107221 */ /* 0x000fca0000010000 */
[----:B------:R-:W-:-:S07]  /*0f40*/  MOV R20, R16 ;  /* 0x0000001000147202 */ /* 0x000fce0000000f00 */
[----:B------:R-:W-:Y:S05]  /*0f50*/  WARPSYNC.COLLECTIVE R17, `(.L_x_4275) ;  /* 0x0000000011087348 */ /* 0x000fea0003c00000 */
[----:B------:R0:W1:Y:S02]  /*0f60*/  SHFL.BFLY P2, R18, R20, R19, R22 ;  /* 0x0c00001314127389 */ /* 0x0000640000040016 */
[----:B01----:R-:W-:Y:S01]  /*0f70*/  ENDCOLLECTIVE ;  /* 0x000000000000791b */ /* 0x003fe20003800000 */
.L_x_4275:
[----:B------:R-:W-:Y:S01]  /*0f80*/  HFMA2.MMA R19, -RZ, RZ, 0, 9.5367431640625e-07 ;  /* 0x00000010ff137435 */ /* 0x000fe200000001ff */
[----:B------:R-:W-:-:S05]  /*0f90*/  MOV R9, R18 ;  /* 0x0000001200097202 */ /* 0x000fca0000000f00 */
[----:B------:R-:W-:-:S05]  /*0fa0*/  FADD.FTZ R9, R16, R9 ;  /* 0x0000000910097221 */ /* 0x000fca0000010000 */
[----:B------:R-:W-:-:S07]  /*0fb0*/  MOV R20, R9 ;  /* 0x0000000900147202 */ /* 0x000fce0000000f00 */
[----:B------:R-:W-:Y:S05]  /*0fc0*/  WARPSYNC.COLLECTIVE R17, `(.L_x_4276) ;  /* 0x0000000011087348 */ /* 0x000fea0003c00000 */
[----:B------:R0:W1:Y:S02]  /*0fd0*/  SHFL.BFLY P2, R18, R20, R19, R22 ;  /* 0x0c00001314127389 */ /* 0x0000640000040016 */
[----:B01----:R-:W-:Y:S01]  /*0fe0*/  ENDCOLLECTIVE ;  /* 0x000000000000791b */ /* 0x003fe20003800000 */
.L_x_4276:
[----:B------:R-:W-:Y:S01]  /*0ff0*/  MOV R14, R18 ;  /* 0x00000012000e7202 */ /* 0x000fe20000000f00 */
[----:B------:R-:W-:Y:S06]  /*1000*/  BRA `(.L_x_4277) ;  /* 0xfffffff8007c7947 */ /* 0x000fec000383ffff */
.L_x_4278:
        /* <DEDUP_REMOVED lines=15> */
.L_x_6596:


//--------------------- .text._ZN10layer_norm13ln_bwd_kernelINS_13Kernel_traitsI6__halfS2_fS2_fjLj256ELj1ELj4ELj1ELj16ENS_18Kernel_traits_baseILj256ES2_S2_fS2_fjLj128EEEEELb1ELb0ELb1ELb1EEEvNS_9BwdParamsE --------------------------
	.section	.text._ZN10layer_norm13ln_bwd_kernelINS_13Kernel_traitsI6__halfS2_fS2_fjLj256ELj1ELj4ELj1ELj16ENS_18Kernel_traits_baseILj256ES2_S2_fS2_fjLj128EEEEELb1ELb0ELb1ELb1EEEvNS_9BwdParamsE,"ax",@progbits
	.align	128
        .global         _ZN10layer_norm13ln_bwd_kernelINS_13Kernel_traitsI6__halfS2_fS2_fjLj256ELj1ELj4ELj1ELj16ENS_18Kernel_traits_baseILj256ES2_S2_fS2_fjLj128EEEEELb1ELb0ELb1ELb1EEEvNS_9BwdParamsE
        .type           _ZN10layer_norm13ln_bwd_kernelINS_13Kernel_traitsI6__halfS2_fS2_fjLj256ELj1ELj4ELj1ELj16ENS_18Kernel_traits_baseILj256ES2_S2_fS2_fjLj128EEEEELb1ELb0ELb1ELb1EEEvNS_9BwdParamsE,@function
        .size           _ZN10layer_norm13ln_bwd_kernelINS_13Kernel_traitsI6__halfS2_fS2_fjLj256ELj1ELj4ELj1ELj16ENS_18Kernel_traits_baseILj256ES2_S2_fS2_fjLj128EEEEELb1ELb0ELb1ELb1EEEvNS_9BwdParamsE,(.L_x_6597 - _ZN10layer_norm13ln_bwd_kernelINS_13Kernel_traitsI6__halfS2_fS2_fjLj256ELj1ELj4ELj1ELj16ENS_18Kernel_traits_baseILj256ES2_S2_fS2_fjLj128EEEEELb1ELb0ELb1ELb1EEEvNS_9BwdParamsE)
        .other          _ZN10layer_norm13ln_bwd_kernelINS_13Kernel_traitsI6__halfS2_fS2_fjLj256ELj1ELj4ELj1ELj16ENS_18Kernel_traits_baseILj256ES2_S2_fS2_fjLj128EEEEELb1ELb0ELb1ELb1EEEvNS_9BwdParamsE,@"STO_CUDA_ENTRY STV_DEFAULT"
_ZN10layer_norm13ln_bwd_kernelINS_13Kernel_traitsI6__halfS2_fS2_fjLj256ELj1ELj4ELj1ELj16ENS_18Kernel_traits_baseILj256ES2_S2_fS2_fjLj128EEEEELb1ELb0ELb1ELb1EEEvNS_9BwdParamsE:
.text._ZN10layer_norm13ln_bwd_kernelINS_13Kernel_traitsI6__halfS2_fS2_fjLj256ELj1ELj4ELj1ELj16ENS_18Kernel_traits_baseILj256ES2_S2_fS2_fjLj128EEEEELb1ELb0ELb1ELb1EEEvNS_9BwdParamsE:
        /* <DEDUP_REMOVED lines=21> */
.L_x_4280:
[----:B------:R-:W-:Y:S01]  /*0150*/  SHF.L.U32 R0, R65, 0x4, RZ ;  /* 0x0000000441007819 */ /* 0x000fe200000006ff */
[----:B------:R-:W-:-:S03]  /*0160*/  ULDC.64 UR6, c[0x0][0x260] ;  /* 0x0000980000067ab9 */ /* 0x000fc60000000a00 */
[----:B------:R-:W-:-:S04]  /*0170*/  LOP3.LUT R0, R0, 0x1f0, RZ, 0xc0, !PT ;  /* 0x000001f000007812 */ /* 0x000fc800078ec0ff */
[----:B------:R-:W-:-:S04]  /*0180*/  IADD3 R2, P0, R0, UR6, RZ ;  /* 0x0000000600027c10 */ /* 0x000fc8000ff1e0ff */
        /* <DEDUP_REMOVED lines=11> */
[----:B------:R-:W-:Y:S02]  /*0240*/  HADD2.F32 R8, -RZ, R7.H1_H1 ;  /* 0x30000007ff087230 */ /* 0x000fe40000004100 */
[----:B------:R-:W0:Y:S01]  /*0250*/  LDC.U8 R7, c[0x0][0x2a0] ;  /* 0x0000a800ff077b82 */ /* 0x000e220000000000 */
[--C-:B------:R-:W-:Y:S02]  /*0260*/  HADD2.F32 R11, -RZ, R6.reuse.H0_H0 ;  /* 0x20000006ff0b7230 */ /* 0x100fe40000004100 */
[----:B------:R-:W-:Y:S01]  /*0270*/  HADD2.F32 R10, -RZ, R6.H1_H1 ;  /* 0x30000006ff0a7230 */ /* 0x000fe20000004100 */
[----:B------:R-:W-:Y:S01]  /*0280*/  LOP3.LUT R6, R65, 0x1f, RZ, 0xc0, !PT ;  /* 0x0000001f41067812 */ /* 0x000fe200078ec0ff */
[----:B------:R-:W-:-:S02]  /*0290*/  HADD2.F32 R63, -RZ, R4.H0_H0 ;  /* 0x20000004ff3f7230 */ /* 0x000fc40000004100 */
[----:B------:R-:W-:Y:S02]  /*02a0*/  HADD2.F32 R62, -RZ, R4.H1_H1 ;  /* 0x30000004ff3e7230 */ /* 0x000fe40000004100 */
[--C-:B------:R-:W-:Y:S02]  /*02b0*/  HADD2.F32 R61, -RZ, R5.reuse.H0_H0 ;  /* 0x20000005ff3d7230 */ /* 0x100fe40000004100 */
[----:B------:R-:W-:-:S07]  /*02c0*/  HADD2.F32 R60, -RZ, R5.H1_H1 ;  /* 0x30000005ff3c7230 */ /* 0x000fce0000004100 */
.L_x_4302:
        /* <DEDUP_REMOVED lines=10> */
[----:B------:R0:W5:Y:S04]  /*0370*/  LDG.E R5, desc[UR4][R56.64] ;  /* 0x0000000438057981 */ /* 0x000168000c1e1900 */
        /* <DEDUP_REMOVED lines=16> */
[----:B------:R-:W-:Y:S01]  /*0480*/  @P5 IMAD R54, R0, R71, RZ ;  /* 0x0000004700365224 */ /* 0x000fe200078e02ff */
[----:B------:R-:W-:-:S04]  /*0490*/  MOV R0, UR13 ;  /* 0x0000000d00007c02 */ /* 0x000fc80008000f00 */
        /* <DEDUP_REMOVED lines=11> */
.L_x_4283:
        /* <DEDUP_REMOVED lines=16> */
[----:B------:R-:W-:Y:S02]  /*0650*/  @P5 IADD3 R0, R70, -0x1, RZ ;  /* 0xffffffff46005810 */ /* 0x000fe40007ffe0ff */
[----:B------:R-:W-:-:S03]  /*0660*/  MOV R2, UR12 ;  /* 0x0000000c00027c02 */ /* 0x000fc60008000f00 */
        /* <DEDUP_REMOVED lines=15> */
[----:B------:R-:W-:-:S03]  /*0760*/  FADD.FTZ R76, -R82, R49 ;  /* 0x00000031524c7221 */ /* 0x000fc60000010100 */
[C---:B------:R-:W-:Y:S01]  /*0770*/  FMUL.FTZ R3, R5.reuse, R48 ;  /* 0x0000003005037220 */ /* 0x040fe20000410000 */
[--C-:B0-----:R-:W-:Y:S02]  /*0780*/  HADD2.F32 R74, -RZ, R52.reuse.H0_H0 ;  /* 0x20000034ff4a7230 */ /* 0x101fe40000004100 */
[----:B------:R-:W-:Y:S01]  /*0790*/  FMUL.FTZ R48, R5, R76 ;  /* 0x0000004c05307220 */ /* 0x000fe20000410000 */
[----:B------:R-:W-:Y:S02]  /*07a0*/  HADD2.F32 R52, -RZ, R52.H1_H1 ;  /* 0x30000034ff347230 */ /* 0x000fe40000004100 */
[-C--:B------:R-:W-:Y:S01]  /*07b0*/  FFMA.FTZ R32, R3, R74.reuse, R32 ;  /* 0x0000004a03207223 */ /* 0x080fe20000010020 */
[----:B------:R-:W-:Y:S01]  /*07c0*/  FADD.FTZ R28, R28, R74 ;  /* 0x0000004a1c1c7221 */ /* 0x000fe20000010000 */
[----:B------:R-:W-:Y:S01]  /*07d0*/  FMUL.FTZ R74, R63, R74 ;  /* 0x0000004a3f4a7220 */ /* 0x000fe20000410000 */
[-C--:B------:R-:W-:Y:S01]  /*07e0*/  FFMA.FTZ R33, R48, R52.reuse, R33 ;  /* 0x0000003430217223 */ /* 0x080fe20000010021 */
[----:B------:R-:W-:Y:S01]  /*07f0*/  FADD.FTZ R29, R29, R52 ;  /* 0x000000341d1d7221 */ /* 0x000fe20000010000 */
[----:B------:R-:W-:Y:S01]  /*0800*/  FMUL.FTZ R75, R62, R52 ;  /* 0x000000343e4b7220 */ /* 0x000fe20000410000 */
[----:B------:R-:W-:Y:S01]  /*0810*/  FADD.FTZ R50, -R82, R50 ;  /* 0x0000003252327221 */ /* 0x000fe20000010100 */
[----:B------:R-:W-:-:S02]  /*0820*/  HADD2.F32 R77, -RZ, R53.H0_H0 ;  /* 0x20000035ff4d7230 */ /* 0x000fc40000004100 */
[----:B------:R-:W-:Y:S01]  /*0830*/  FADD.FTZ R52, RZ, R74 ;  /* 0x0000004aff347221 */ /* 0x000fe20000010000 */
[----:B-1----:R-:W-:Y:S02]  /*0840*/  HADD2.F32 R68, -RZ, R53.H1_H1 ;  /* 0x30000035ff447230 */ /* 0x002fe40000004100 */
[----:B------:R-:W-:Y:S01]  /*0850*/  FFMA.FTZ R53, R3, R74, RZ ;  /* 0x0000004a03357223 */ /* 0x000fe200000100ff */
[C---:B---3--:R-:W-:Y:S01]  /*0860*/  FADD.FTZ R72, -R82.reuse, R57 ;  /* 0x0000003952487221 */ /* 0x048fe20000010100 */
[----:B------:R-:W-:Y:S01]  /*0870*/  FADD.FTZ R56, -R82, R56 ;  /* 0x0000003852387221 */ /* 0x000fe20000010100 */
[----:B------:R-:W-:Y:S01]  /*0880*/  FMUL.FTZ R49, R5, R50 ;  /* 0x0000003205317220 */ /* 0x000fe20000410000 */
[----:B------:R-:W-:Y:S01]  /*0890*/  FADD.FTZ R57, R52, R75 ;  /* 0x0000004b34397221 */ /* 0x000fe20000010000 */
[----:B------:R-:W-:Y:S01]  /*08a0*/  FADD.FTZ R84, -R82, R51 ;  /* 0x0000003352547221 */ /* 0x000fe20000010100 */
[----:B------:R-:W-:Y:S01]  /*08b0*/  FMUL.FTZ R76, R61, R77 ;  /* 0x0000004d3d4c7220 */ /* 0x000fe20000410000 */
[----:B------:R-:W-:Y:S01]  /*08c0*/  FFMA.FTZ R52, R48, R75, R53 ;  /* 0x0000004b30347223 */ /* 0x000fe20000010035 */
[----:B------:R-:W-:-:S02]  /*08d0*/  HADD2.F32 R78, -RZ, R54.H0_H0 ;  /* 0x20000036ff4e7230 */ /* 0x000fc40000004100 */
[----:B------:R-:W-:Y:S01]  /*08e0*/  FMUL.FTZ R51, R5, R56 ;  /* 0x0000003805337220 */ /* 0x000fe20000410000 */
[----:B------:R-:W-:Y:S01]  /*08f0*/  FFMA.FTZ R34, R49, R77, R34 ;  /* 0x0000004d31227223 */ /* 0x000fe20000010022 */
[----:B------:R-:W-:Y:S01]  /*0900*/  FADD.FTZ R30, R30, R77 ;  /* 0x0000004d1e1e7221 */ /* 0x000fe20000010000 */
[----:B------:R-:W-:Y:S01]  /*0910*/  FMUL.FTZ R50, R5, R84 ;  /* 0x0000005405327220 */ /* 0x000fe20000410000 */
[----:B------:R-:W-:Y:S01]  /*0920*/  FMUL.FTZ R77, R60, R68 ;  /* 0x000000443c4d7220 */ /* 0x000fe20000410000 */
[----:B------:R-:W-:Y:S01]  /*0930*/  FADD.FTZ R56, R57, R76 ;  /* 0x0000004c39387221 */ /* 0x000fe20000010000 */
[----:B------:R-:W-:Y:S01]  /*0940*/  FFMA.FTZ R53, R49, R76, R52 ;  /* 0x0000004c31357223 */ /* 0x000fe20000010034 */
[----:B------:R-:W-:Y:S02]  /*0950*/  HADD2.F32 R54, -RZ, R54.H1_H1 ;  /* 0x30000036ff367230 */ /* 0x000fe40000004100 */
[----:B------:R-:W-:Y:S01]  /*0960*/  FADD.FTZ R58, -R82, R58 ;  /* 0x0000003a523a7221 */ /* 0x000fe20000010100 */
        /* <DEDUP_REMOVED lines=14> */
[----:B------:R-:W-:Y:S01]  /*0a50*/  FADD.FTZ R82, -R82, R59 ;  /* 0x0000003b52527221 */ /* 0x000fe20000010100 */
        /* <DEDUP_REMOVED lines=11> */
[----:B------:R-:W-:Y:S01]  /*0b10*/  FFMA.FTZ R35, R50, R68, R35 ;  /* 0x0000004432237223 */ /* 0x000fe20000010023 */
[----:B------:R-:W-:Y:S01]  /*0b20*/  FADD.FTZ R31, R31, R68 ;  /* 0x000000441f1f7221 */ /* 0x000fe20000010000 */
[----:B------:R-:W-:Y:S01]  /*0b30*/  FADD.FTZ R54, R54, R81 ;  /* 0x0000005136367221 */ /* 0x000fe20000010000 */
[----:B------:R-:W-:-:S07]  /*0b40*/  FFMA.FTZ R55, R82, R81, R52 ;  /* 0x0000005152377223 */ /* 0x000fce0000010034 */
.L_x_4284:
[----:B------:R-:W-:Y:S05]  /*0b50*/  BSYNC B1 ;  /* 0x0000000000017941 */ /* 0x000fea0003800000 */
.L_x_4282:
        /* <DEDUP_REMOVED lines=22> */
.L_x_4314:
[----:B------:R-:W-:Y:S01]  /*0cc0*/  @P5 IADD3 R70, R70, -0x1, RZ ;  /* 0xffffffff46465810 */ /* 0x000fe20007ffe0ff */
[----:B------:R-:W-:Y:S01]  /*0cd0*/  HFMA2.MMA R83, -RZ, RZ, 0, 0 ;  /* 0x00000000ff537435 */ /* 0x000fe200000001ff */
[----:B------:R-:W-:Y:S01]  /*0ce0*/  @P5 LOP3.LUT R6, R65, 0x1f, RZ, 0xc0, !PT ;  /* 0x0000001f41065812 */ /* 0x000fe200078ec0ff */
[----:B-1----:R-:W-:Y:S01]  /*0cf0*/  FADD.FTZ R84, R54, R53 ;  /* 0x0000003536547221 */ /* 0x002fe20000010000 */
[----:B--2---:R-:W-:Y:S01]  /*0d00*/  FADD.FTZ R85, R55, R52 ;  /* 0x0000003437557221 */ /* 0x004fe20000010000 */
[----:B------:R-:W-:Y:S01]  /*0d10*/  @P5 IMAD R70, R70, R71, RZ ;  /* 0x0000004746465224 */ /* 0x000fe200078e02ff */
        /* <DEDUP_REMOVED lines=28> */
.L_x_4287:
[----:B------:R-:W-:Y:S05]  /*0ee0*/  BSYNC B1 ;  /* 0x0000000000017941 */ /* 0x000fea0003800000 */
.L_x_4286:
        /* <DEDUP_REMOVED lines=13> */
.L_x_4289:
[----:B------:R-:W-:Y:S05]  /*0fc0*/  BSYNC B1 ;  /* 0x0000000000017941 */ /* 0x000fea0003800000 */
.L_x_4288:
        /* <DEDUP_REMOVED lines=14> */
.L_x_4291:
[----:B------:R-:W-:Y:S05]  /*10b0*/  BSYNC B1 ;  /* 0x0000000000017941 */ /* 0x000fea0003800000 */
.L_x_4290:
        /* <DEDUP_REMOVED lines=12> */
.L_x_4293:
[----:B------:R-:W-:Y:S05]  /*1180*/  BSYNC B1 ;  /* 0x0000000000017941 */ /* 0x000fea0003800000 */
.L_x_4292:
        /* <DEDUP_REMOVED lines=12> */
.L_x_4295:
[----:B------:R-:W-:Y:S05]  /*1250*/  BSYNC B1 ;  /* 0x0000000000017941 */ /* 0x000fea0003800000 */
.L_x_4294:
        /* <DEDUP_REMOVED lines=10> */
.L_x_4297:
[----:B------:R-:W-:Y:S05]  /*1300*/  BSYNC B1 ;  /* 0x0000000000017941 */ /* 0x000fea0003800000 */
.L_x_4296:
        /* <DEDUP_REMOVED lines=11> */
[----:B------:R-:W-:Y:S02]  /*13c0*/  @P5 F2FP.F16.F32.PACK_AB R69, RZ, R69 ;  /* 0x00000045ff45523e */ /* 0x000fe400000000ff */
[----:B------:R-:W-:Y:S02]  /*13d0*/  @P5 F2FP.F16.F32.PACK_AB R71, RZ, R71 ;  /* 0x00000047ff47523e */ /* 0x000fe400000000ff */
        /* <DEDUP_REMOVED lines=8> */
.L_x_4299:
[----:B------:R-:W-:Y:S05]  /*1460*/  BSYNC B1 ;  /* 0x0000000000017941 */ /* 0x000fea0003800000 */
.L_x_4298:
        /* <DEDUP_REMOVED lines=11> */
[----:B------:R-:W-:Y:S02]  /*1520*/  @P5 F2FP.F16.F32.PACK_AB R55, RZ, R55 ;  /* 0x00000037ff37523e */ /* 0x000fe400000000ff */
[----:B------:R-:W-:Y:S02]  /*1530*/  @P5 FSEL R54, R54, RZ, P1 ;  /* 0x000000ff36365208 */ /* 0x000fe40000800000 */
[----:B0-----:R-:W-:Y:S02]  /*1540*/  ISETP.NE.U32.AND P0, PT, R52, RZ, PT ;  /* 0x000000ff3400720c */ /* 0x001fe40003f05070 */
[----:B------:R-:W-:-:S02]  /*1550*/  @P5 FSEL R70, R70, RZ, P2 ;  /* 0x000000ff46465208 */ /* 0x000fc40001000000 */
[----:B------:R-:W-:Y:S02]  /*1560*/  @P5 F2FP.F16.F32.PACK_AB R68, RZ, R68 ;  /* 0x00000044ff44523e */ /* 0x000fe400000000ff */
[----:B------:R-:W-:Y:S02]  /*1570*/  @!P6 ISETP.NE.U32.AND P1, PT, R2, RZ, PT ;  /* 0x000000ff0200e20c */ /* 0x000fe40003f25070 */
[----:B------:R-:W-:Y:S02]  /*1580*/  @P5 F2FP.F16.F32.PACK_AB R57, RZ, R57 ;  /* 0x00000039ff39523e */ /* 0x000fe400000000ff */
[----:B------:R-:W-:Y:S02]  /*1590*/  ISETP.NE.AND.EX P0, PT, R53, RZ, PT, P0 ;  /* 0x000000ff3500720c */ /* 0x000fe40003f05300 */
[----:B------:R-:W-:Y:S02]  /*15a0*/  @P5 F2FP.F16.F32.PACK_AB R70, RZ, R70 ;  /* 0x00000046ff46523e */ /* 0x000fe400000000ff */
[----:B------:R-:W-:-:S02]  /*15b0*/  @P5 F2FP.F16.F32.PACK_AB R54, RZ, R54 ;  /* 0x00000036ff36523e */ /* 0x000fc400000000ff */
        /* <DEDUP_REMOVED lines=23> */
.L_x_4301:
[----:B------:R-:W-:Y:S05]  /*1730*/  BSYNC B1 ;  /* 0x0000000000017941 */ /* 0x000fea0003800000 */
.L_x_4300:
        /* <DEDUP_REMOVED lines=12> */
[----:B------:R-:W-:Y:S01]  /*1800*/  @P5 F2FP.F16.F32.PACK_AB R54, RZ, R54 ;  /* 0x00000036ff36523e */ /* 0x000fe200000000ff */
        /* <DEDUP_REMOVED lines=8> */
.L_x_4281:
[----:B------:R-:W-:Y:S05]  /*1890*/  BSYNC B0 ;  /* 0x0000000000007941 */ /* 0x000fea0003800000 */
.L_x_4279:
[----:B------:R-:W0:Y:S01]  /*18a0*/  S2R R3, SR_CgaCtaId ;  /* 0x0000000000037919 */ /* 0x000e220000008800 */
[----:B------:R-:W-:Y:S01]  /*18b0*/  MOV R0, 0x400 ;  /* 0x0000040000007802 */ /* 0x000fe20000000f00 */
[----:B------:R-:W-:Y:S05]  /*18c0*/  WARPSYNC.ALL ;  /* 0x0000000000007948 */ /* 0x000fea0003800000 */
[----:B------:R-:W2:Y:S01]  /*18d0*/  S2R R15, SR_CTAID.X ;  /* 0x00000000000f7919 */ /* 0x000ea20000002500 */
        /* <DEDUP_REMOVED lines=59> */
.L_x_4285:
[----:B------:R-:W-:Y:S01]  /*1c90*/  HFMA2.MMA R85, -RZ, RZ, 0, 5.9604644775390625e-08 ;  /* 0x00000001ff557435 */ /* 0x000fe200000001ff */
[----:B------:R-:W-:Y:S01]  /*1ca0*/  BSSY B1, `(.L_x_4303) ;  /* 0x0000007000017945 */ /* 0x000fe20003800000 */
[----:B------:R-:W-:Y:S01]  /*1cb0*/  MOV R84, R54 ;  /* 0x0000003600547202 */ /* 0x000fe20000000f00 */
[----:B------:R-:W-:Y:S01]  /*1cc0*/  IMAD.MOV.U32 R69, RZ, RZ, -0x1 ;  /* 0xffffffffff457424 */ /* 0x000fe200078e00ff */
[----:B------:R-:W-:-:S07]  /*1cd0*/  MOV R86, 0x1f ;  /* 0x0000001f00567802 */ /* 0x000fce0000000f00 */
[----:B------:R-:W-:Y:S05]  /*1ce0*/  WARPSYNC.COLLECTIVE R69, `(.L_x_4304) ;  /* 0x0000000045087348 */ /* 0x000fea0003c00000 */
[----:B------:R0:W1:Y:S02]  /*1cf0*/  SHFL.BFLY P0, R83, R84, R85, R86 ;  /* 0x0c00005554537389 */ /* 0x0000640000000056 */
[----:B01----:R-:W-:Y:S01]  /*1d00*/  ENDCOLLECTIVE ;  /* 0x000000000000791b */ /* 0x003fe20003800000 */
.L_x_4304:
[----:B------:R-:W-:Y:S05]  /*1d10*/  BSYNC B1 ;  /* 0x0000000000017941 */ /* 0x000fea0003800000 */
.L_x_4303:
[----:B------:R-:W-:Y:S01]  /*1d20*/  HFMA2.MMA R85, -RZ, RZ, 0, 5.9604644775390625e-08 ;  /* 0x00000001ff557435 */ /* 0x000fe200000001ff */
[----:B------:R-:W-:Y:S01]  /*1d30*/  MOV R84, R55 ;  /* 0x0000003700547202 */ /* 0x000fe20000000f00 */
[----:B------:R-:W-:Y:S01]  /*1d40*/  IMAD.MOV.U32 R86, RZ, RZ, 0x1f ;  /* 0x0000001fff567424 */ /* 0x000fe200078e00ff */
[----:B------:R-:W-:Y:S02]  /*1d50*/  MOV R69, 0xffffffff ;  /* 0xffffffff00457802 */ /* 0x000fe40000000f00 */
[----:B------:R-:W-:-:S07]  /*1d60*/  MOV R53, R83 ;  /* 0x0000005300357202 */ /* 0x000fce0000000f00 */
[----:B------:R-:W-:Y:S05]  /*1d70*/  WARPSYNC.COLLECTIVE R69, `(.L_x_4305) ;  /* 0x0000000045087348 */ /* 0x000fea0003c00000 */
[----:B------:R0:W1:Y:S02]  /*1d80*/  SHFL.BFLY P0, R83, R84, R85, R86 ;  /* 0x0c00005554537389 */ /* 0x0000640000000056 */
[----:B01----:R-:W-:Y:S01]  /*1d90*/  ENDCOLLECTIVE ;  /* 0x000000000000791b */ /* 0x003fe20003800000 */
.L_x_4305:
[----:B------:R-:W-:-:S05]  /*1da0*/  FADD.FTZ R53, R53, R54 ;  /* 0x0000003635357221 */ /* 0x000fca0000010000 */
[----:B------:R-:W-:Y:S01]  /*1db0*/  MOV R84, R53 ;  /* 0x0000003500547202 */ /* 0x000fe20000000f00 */
[----:B------:R-:W-:Y:S01]  /*1dc0*/  IMAD.MOV.U32 R85, RZ, RZ, 0x2 ;  /* 0x00000002ff557424 */ /* 0x000fe200078e00ff */
[----:B------:R-:W-:-:S07]  /*1dd0*/  MOV R52, R83 ;  /* 0x0000005300347202 */ /* 0x000fce0000000f00 */
[----:B------:R-:W-:Y:S05]  /*1de0*/  WARPSYNC.COLLECTIVE R69, `(.L_x_4306) ;  /* 0x0000000045087348 */ /* 0x000fea0003c00000 */
[----:B------:R0:W1:Y:S02]  /*1df0*/  SHFL.BFLY P0, R83, R84, R85, R86 ;  /* 0x0c00005554537389 */ /* 0x0000640000000056 */
[----:B01----:R-:W-:Y:S01]  /*1e00*/  ENDCOLLECTIVE ;  /* 0x000000000000791b */ /* 0x003fe20003800000 */
.L_x_4306:
[----:B------:R-:W-:-:S05]  /*1e10*/  FADD.FTZ R52, R52, R55 ;  /* 0x0000003734347221 */ /* 0x000fca0000010000 */
[----:B------:R-:W-:Y:S02]  /*1e20*/  MOV R84, R52 ;  /* 0x0000003400547202 */ /* 0x000fe40000000f00 */
[----:B------:R-:W-:-:S07]  /*1e30*/  MOV R56, R83 ;  /* 0x0000005300387202 */ /* 0x000fce0000000f00 */
[----:B------:R-:W-:Y:S05]  /*1e40*/  WARPSYNC.COLLECTIVE R69, `(.L_x_4307) ;  /* 0x0000000045087348 */ /* 0x000fea0003c00000 */
[----:B------:R0:W1:Y:S02]  /*1e50*/  SHFL.BFLY P0, R83, R84, R85, R86 ;  /* 0x0c00005554537389 */ /* 0x0000640000000056 */
[----:B01----:R-:W-:Y:S01]  /*1e60*/  ENDCOLLECTIVE ;  /* 0x000000000000791b */ /* 0x003fe20003800000 */
.L_x_4307:
[----:B------:R-:W-:Y:S01]  /*1e70*/  FADD.FTZ R56, R53, R56 ;  /* 0x0000003835387221 */ /* 0x000fe20000010000 */
[----:B------:R-:W-:-:S03]  /*1e80*/  HFMA2.MMA R85, -RZ, RZ, 0, 2.384185791015625e-07 ;  /* 0x00000004ff557435 */ /* 0x000fc600000001ff */
[----:B------:R-:W-:Y:S01]  /*1e90*/  IMAD.MOV.U32 R84, RZ, RZ, R56 ;  /* 0x000000ffff547224 */ /* 0x000fe200078e0038 */
[----:B------:R-:W-:-:S07]  /*1ea0*/  MOV R57, R83 ;  /* 0x0000005300397202 */ /* 0x000fce0000000f00 */
[----:B------:R-:W-:Y:S05]  /*1eb0*/  WARPSYNC.COLLECTIVE R69, `(.L_x_4308) ;  /* 0x0000000045087348 */ /* 0x000fea0003c00000 */
[----:B------:R0:W1:Y:S02]  /*1ec0*/  SHFL.BFLY P0, R83, R84, R85, R86 ;  /* 0x0c00005554537389 */ /* 0x0000640000000056 */
[----:B01----:R-:W-:Y:S01]  /*1ed0*/  ENDCOLLECTIVE ;  /* 0x000000000000791b */ /* 0x003fe20003800000 */
.L_x_4308:
[----:B------:R-:W-:-:S05]  /*1ee0*/  FADD.FTZ R57, R52, R57 ;  /* 0x0000003934397221 */ /* 0x000fca0000010000 */
[----:B------:R-:W-:Y:S02]  /*1ef0*/  MOV R84, R57 ;  /* 0x0000003900547202 */ /* 0x000fe40000000f00 */
[----:B------:R-:W-:-:S07]  /*1f00*/  MOV R59, R83 ;  /* 0x00000053003b7202 */ /* 0x000fce0000000f00 */
[----:B------:R-:W-:Y:S05]  /*1f10*/  WARPSYNC.COLLECTIVE R69, `(.L_x_4309) ;  /* 0x0000000045087348 */ /* 0x000fea0003c00000 */
[----:B------:R0:W1:Y:S02]  /*1f20*/  SHFL.BFLY P0, R83, R84, R85, R86 ;  /* 0x0c00005554537389 */ /* 0x0000640000000056 */
[----:B01----:R-:W-:Y:S01]  /*1f30*/  ENDCOLLECTIVE ;  /* 0x000000000000791b */ /* 0x003fe20003800000 */
.L_x_4309:
[----:B------:R-:W-:Y:S01]  /*1f40*/  FADD.FTZ R59, R56, R59 ;  /* 0x0000003b383b7221 */ /* 0x000fe20000010000 */
[----:B------:R-:W-:-:S03]  /*1f50*/  HFMA2.MMA R85, -RZ, RZ, 0, 4.76837158203125e-07 ;  /* 0x00000008ff557435 */ /* 0x000fc600000001ff */
[----:B------:R-:W-:Y:S01]  /*1f60*/  IMAD.MOV.U32 R84, RZ, RZ, R59 ;  /* 0x000000ffff547224 */ /* 0x000fe200078e003b */
[----:B------:R-:W-:-:S07]  /*1f70*/  MOV R58, R83 ;  /* 0x00000053003a7202 */ /* 0x000fce0000000f00 */
[----:B------:R-:W-:Y:S05]  /*1f80*/  WARPSYNC.COLLECTIVE R69, `(.L_x_4310) ;  /* 0x0000000045087348 */ /* 0x000fea0003c00000 */
[----:B------:R0:W1:Y:S02]  /*1f90*/  SHFL.BFLY P0, R83, R84, R85, R86 ;  /* 0x0c00005554537389 */ /* 0x0000640000000056 */
[----:B01----:R-:W-:Y:S01]  /*1fa0*/  ENDCOLLECTIVE ;  /* 0x000000000000791b */ /* 0x003fe20003800000 */
.L_x_4310:
[----:B------:R-:W-:-:S05]  /*1fb0*/  FADD.FTZ R58, R57, R58 ;  /* 0x0000003a393a7221 */ /* 0x000fca0000010000 */
[----:B------:R-:W-:Y:S02]  /*1fc0*/  MOV R84, R58 ;  /* 0x0000003a00547202 */ /* 0x000fe40000000f00 */
[----:B------:R-:W-:-:S07]  /*1fd0*/  MOV R54, R83 ;  /* 0x0000005300367202 */ /* 0x000fce0000000f00 */
[----:B------:R-:W-:Y:S05]  /*1fe0*/  WARPSYNC.COLLECTIVE R69, `(.L_x_4311) ;  /* 0x0000000045087348 */ /* 0x000fea0003c00000 */
[----:B------:R0:W1:Y:S02]  /*1ff0*/  SHFL.BFLY P0, R83, R84, R85, R86 ;  /* 0x0c00005554537389 */ /* 0x0000640000000056 */
[----:B01----:R-:W-:Y:S01]  /*2000*/  ENDCOLLECTIVE ;  /* 0x000000000000791b */ /* 0x003fe20003800000 */
.L_x_4311:
[----:B------:R-:W-:Y:S01]  /*2010*/  FADD.FTZ R54, R59, R54 ;  /* 0x000000363b367221 */ /* 0x000fe20000010000 */
[----:B------:R-:W-:-:S03]  /*2020*/  HFMA2.MMA R85, -RZ, RZ, 0, 9.5367431640625e-07 ;  /* 0x00000010ff557435 */ /* 0x000fc600000001ff */
[----:B------:R-:W-:Y:S01]  /*2030*/  IMAD.MOV.U32 R84, RZ, RZ, R54 ;  /* 0x000000ffff547224 */ /* 0x000fe200078e0036 */
[----:B------:R-:W-:-:S07]  /*2040*/  MOV R55, R83 ;  /* 0x0000005300377202 */ /* 0x000fce0000000f00 */
[----:B------:R-:W-:Y:S05]  /*2050*/  WARPSYNC.COLLECTIVE R69, `(.L_x_4312) ;  /* 0x0000000045087348 */ /* 0x000fea0003c00000 */
[----:B------:R0:W1:Y:S02]  /*2060*/  SHFL.BFLY P0, R83, R84, R85, R86 ;  /* 0x0c00005554537389 */ /* 0x0000640000000056 */
[----:B01----:R-:W-:Y:S01]  /*2070*/  ENDCOLLECTIVE ;  /* 0x000000000000791b */ /* 0x003fe20003800000 */
.L_x_4312:
[----:B------:R-:W-:-:S05]  /*2080*/  FADD.FTZ R55, R58, R55 ;  /* 0x000000373a377221 */ /* 0x000fca0000010000 */
[----:B------:R-:W-:Y:S02]  /*2090*/  MOV R84, R55 ;  /* 0x0000003700547202 */ /* 0x000fe40000000f00 */
[----:B------:R-:W-:-:S07]  /*20a0*/  MOV R53, R83 ;  /* 0x0000005300357202 */ /* 0x000fce0000000f00 */
[----:B------:R-:W-:Y:S05]  /*20b0*/  WARPSYNC.COLLECTIVE R69, `(.L_x_4313) ;  /* 0x0000000045087348 */ /* 0x000fea0003c00000 */
[----:B------:R0:W1:Y:S02]  /*20c0*/  SHFL.BFLY P0, R83, R84, R85, R86 ;  /* 0x0c00005554537389 */ /* 0x0000640000000056 */
[----:B01----:R-:W-:Y:S01]  /*20d0*/  ENDCOLLECTIVE ;  /* 0x000000000000791b */ /* 0x003fe20003800000 */
.L_x_4313:
[----:B------:R-:W-:Y:S01]  /*20e0*/  MOV R52, R83 ;  /* 0x0000005300347202 */ /* 0x000fe20000000f00 */
[----:B------:R-:W-:Y:S06]  /*20f0*/  BRA `(.L_x_4314) ;  /* 0xffffffe800f07947 */ /* 0x000fec000383ffff */
.L_x_4315:
        /* <DEDUP_REMOVED lines=16> */
.L_x_6597:


//--------------------- .text._ZN10layer_norm13ln_bwd_kernelINS_13Kernel_traitsI6__halfS2_fS2_fjLj256ELj1ELj4ELj1ELj16ENS_18Kernel_traits_baseILj256ES2_S2_fS2_fjLj128EEEEELb1ELb1ELb0ELb0EEEvNS_9BwdParamsE --------------------------
	.section	.text._ZN10layer_norm13ln_bwd_kernelINS_13Kernel_traitsI6__halfS2_fS2_fjLj256ELj1ELj4ELj1ELj16ENS_18Kernel_traits_baseILj256ES2_S2_fS2_fjLj128EEEEELb1ELb1ELb0ELb0EEEvNS_9BwdParamsE,"ax",@progbits
	.align	128
        .global         _ZN10layer_norm13ln_bwd_kernelINS_13Kernel_traitsI6__halfS2_fS2_fjLj256ELj1ELj4ELj1ELj16ENS_18Kernel_traits_baseILj256ES2_S2_fS2_fjLj128EEEEELb1ELb1ELb0ELb0EEEvNS_9BwdParamsE
        .type           _ZN10layer_norm13ln_bwd_kernelINS_13Kernel_traitsI6__halfS2_fS2_fjLj256ELj1ELj4ELj1ELj16ENS_18Kernel_traits_baseILj256ES2_S2_fS2_fjLj128EEEEELb1ELb1ELb0ELb0EEEvNS_9BwdParamsE,@function
        .size           _ZN10layer_norm13ln_bwd_kernelINS_13Kernel_traitsI6__halfS2_fS2_fjLj256ELj1ELj4ELj1ELj16ENS_18Kernel_traits_baseILj256ES2_S2_fS2_fjLj128EEEEELb1ELb1ELb0ELb0EEEvNS_9BwdParamsE,(.L_x_6598 - _ZN10layer_norm13ln_bwd_kernelINS_13Kernel_traitsI6__halfS2_fS2_fjLj256ELj1ELj4ELj1ELj16ENS_18Kernel_traits_baseILj256ES2_S2_fS2_fjLj128EEEEELb1ELb1ELb0ELb0EEEvNS_9BwdParamsE)
        .other          _ZN10layer_norm13ln_bwd_kernelINS_13Kernel_traitsI6__halfS2_fS2_fjLj256ELj1ELj4ELj1ELj16ENS_18Kernel_traits_baseILj256ES2_S2_fS2_fjLj128EEEEELb1ELb1ELb0ELb0EEEvNS_9BwdParamsE,@"STO_CUDA_ENTRY STV_DEFAULT"
_ZN10layer_norm13ln_bwd_kernelINS_13Kernel_traitsI6__halfS2_fS2_fjLj256ELj1ELj4ELj1ELj16ENS_18Kernel_traits_baseILj256ES2_S2_fS2_fjLj128EEEEELb1ELb1ELb0ELb0EEEvNS_9BwdParamsE:
.text._ZN10layer_norm13ln_bwd_kernelINS_13Kernel_traitsI6__halfS2_fS2_fjLj256ELj1ELj4ELj1ELj16ENS_18Kernel_traits_baseILj256ES2_S2_fS2_fjLj128EEEEELb1ELb1ELb0ELb0EEEvNS_9BwdParamsE:
        /* <DEDUP_REMOVED lines=65> */
.L_x_4323:
[----:B-1-3--:R-:W1:Y:S01]  /*0410*/  @P0 LDC.64 R46, c[0x0][0x270] ;  /* 0x00009c00ff2e0b82 */ /* 0x00ae620000000a00 */
        /* <DEDUP_REMOVED lines=43> */
[C---:B------:R-:W-:Y:S01]  /*06d0*/  FADD.FTZ R45, -R79.reuse, R45 ;  /* 0x0000002d4f2d7221 */ /* 0x040fe20000010100 */
[----:B-----5:R-:W-:Y:S01]  /*06e0*/  FMUL.FTZ R3, R76, R3 ;  /* 0x000000034c037220 */ /* 0x020fe20000410000 */
[----:B------:R-:W-:Y:S01]  /*06f0*/  FMUL.FTZ R80, R2, R49 ;  /* 0x0000003102507220 */ /* 0x000fe20000410000 */
[----:B------:R-:W-:Y:S01]  /*0700*/  FADD.FTZ R51, -R79, R51 ;  /* 0x000000334f337221 */ /* 0x000fe20000010100 */
[----:B------:R-:W-:-:S02]  /*0710*/  HADD2.F32 R84, -RZ, R53.H0_H0 ;  /* 0x20000035ff547230 */ /* 0x000fc40000004100 */
[C---:B-1----:R-:W-:Y:S01]  /*0720*/  FADD.FTZ R83, -R79.reuse, R44 ;  /* 0x0000002c4f537221 */ /* 0x042fe20000010100 */
[--C-:B------:R-:W-:Y:S02]  /*0730*/  HADD2.F32 R90, -RZ, R55.reuse.H0_H0 ;  /* 0x20000037ff5a7230 */ /* 0x100fe40000004100 */
[C---:B------:R-:W-:Y:S01]  /*0740*/  FADD.FTZ R89, -R79.reuse, R46 ;  /* 0x0000002e4f597221 */ /* 0x040fe20000010100 */
[----:B------:R-:W-:Y:S02]  /*0750*/  HADD2.F32 R48, -RZ, R55.H1_H1 ;  /* 0x30000037ff307230 */ /* 0x000fe40000004100 */
[----:B------:R-:W-:Y:S01]  /*0760*/  FADD.FTZ R47, -R79, R47 ;  /* 0x0000002f4f2f7221 */ /* 0x000fe20000010100 */
[--C-:B------:R-:W-:Y:S02]  /*0770*/  HADD2.F32 R88, -RZ, R54.reuse.H0_H0 ;  /* 0x20000036ff587230 */ /* 0x100fe40000004100 */
[----:B------:R-:W-:Y:S01]  /*0780*/  FMUL.FTZ R55, R76, R85 ;  /* 0x000000554c377220 */ /* 0x000fe20000410000 */
[----:B------:R-:W-:-:S02]  /*0790*/  HADD2.F32 R87, -RZ, R54.H1_H1 ;  /* 0x30000036ff577230 */ /* 0x000fc40000004100 */
[----:B------:R-:W-:Y:S01]  /*07a0*/  FMUL.FTZ R79, R58, R52 ;  /* 0x000000343a4f7220 */ /* 0x000fe20000410000 */
[C---:B------:R-:W-:Y:S01]  /*07b0*/  FMUL.FTZ R86, R76.reuse, R45 ;  /* 0x0000002d4c567220 */ /* 0x040fe20000410000 */
[----:B------:R-:W-:Y:S01]  /*07c0*/  FADD.FTZ R44, RZ, R80 ;  /* 0x00000050ff2c7221 */ /* 0x000fe20000010000 */
[C---:B------:R-:W-:Y:S01]  /*07d0*/  FMUL.FTZ R54, R76.reuse, R81 ;  /* 0x000000514c367220 */ /* 0x040fe20000410000 */
[----:B------:R-:W-:Y:S01]  /*07e0*/  FFMA.FTZ R45, R3, R80, RZ ;  /* 0x00000050032d7223 */ /* 0x000fe200000100ff */
[----:B------:R-:W-:Y:S01]  /*07f0*/  FMUL.FTZ R92, R76, R47 ;  /* 0x0000002f4c5c7220 */ /* 0x000fe20000410000 */
[----:B------:R-:W-:Y:S02]  /*0800*/  HADD2.F32 R53, -RZ, R53.H1_H1 ;  /* 0x30000035ff357230 */ /* 0x000fe40000004100 */
[----:B------:R-:W-:Y:S01]  /*0810*/  FADD.FTZ R10, R10, R84 ;  /* 0x000000540a0a7221 */ /* 0x000fe20000010000 */
[-C--:B------:R-:W-:Y:S01]  /*0820*/  FFMA.FTZ R18, R55, R84.reuse, R18 ;  /* 0x0000005437127223 */ /* 0x080fe20000010012 */
[----:B------:R-:W-:Y:S01]  /*0830*/  FADD.FTZ R47, R44, R79 ;  /* 0x0000004f2c2f7221 */ /* 0x000fe20000010000 */
[----:B------:R-:W-:Y:S01]  /*0840*/  FMUL.FTZ R84, R59, R84 ;  /* 0x000000543b547220 */ /* 0x000fe20000410000 */
        /* <DEDUP_REMOVED lines=41> */
.L_x_4319:
[----:B------:R-:W-:Y:S05]  /*0ae0*/  BSYNC B1 ;  /* 0x0000000000017941 */ /* 0x000fea0003800000 */
.L_x_4318:
        /* <DEDUP_REMOVED lines=21> */
.L_x_4337:
        /* <DEDUP_REMOVED lines=10> */
[----:B0-----:R-:W-:Y:S02]  /*0ce0*/  ISETP.NE.AND P1, PT, R93, RZ, PT ;  /* 0x000000ff5d00720c */ /* 0x001fe40003f25270 */
[----:B------:R-:W-:Y:S02]  /*0cf0*/  ISETP.NE.U32.AND P2, PT, RZ, UR16, PT ;  /* 0x00000010ff007c0c */ /* 0x000fe4000bf45070 */
[----:B------:R-:W-:Y:S02]  /*0d00*/  FSEL R53, R48, RZ, !P1 ;  /* 0x000000ff30357208 */ /* 0x000fe40004800000 */
[----:B------:R-:W-:Y:S02]  /*0d10*/  ISETP.NE.U32.AND P1, PT, RZ, UR8, PT ;  /* 0x00000008ff007c0c */ /* 0x000fe4000bf25070 */
[----:B------:R-:W-:Y:S01]  /*0d20*/  ISETP.NE.U32.AND P3, PT, RZ, UR16, PT ;  /* 0x00000010ff007c0c */ /* 0x000fe2000bf65070 */
[-CC-:B------:R-:W-:Y:S01]  /*0d30*/  FFMA.FTZ R49, R3, R78.reuse, R53.reuse ;  /* 0x0000004e03317223 */ /* 0x180fe20000010035 */
[-CC-:B------:R-:W-:Y:S01]  /*0d40*/  FFMA.FTZ R48, R54, R78.reuse, R53.reuse ;  /* 0x0000004e36307223 */ /* 0x180fe20000010035 */
[-CC-:B------:R-:W-:Y:S01]  /*0d50*/  FFMA.FTZ R51, R55, R78.reuse, R53.reuse ;  /* 0x0000004e37337223 */ /* 0x180fe20000010035 */
[-CC-:B------:R-:W-:Y:S01]  /*0d60*/  FFMA.FTZ R50, R82, R78.reuse, R53.reuse ;  /* 0x0000004e52327223 */ /* 0x180fe20000010035 */
[-CC-:B------:R-:W-:Y:S01]  /*0d70*/  FFMA.FTZ R103, R81, R78.reuse, R53.reuse ;  /* 0x0000004e51677223 */ /* 0x180fe20000010035 */
[-CC-:B------:R-:W-:Y:S01]  /*0d80*/  FFMA.FTZ R52, R86, R78.reuse, R53.reuse ;  /* 0x0000004e56347223 */ /* 0x180fe20000010035 */
[-CC-:B------:R-:W-:Y:S01]  /*0d90*/  FFMA.FTZ R107, R85, R78.reuse, R53.reuse ;  /* 0x0000004e556b7223 */ /* 0x180fe20000010035 */
[----:B------:R-:W-:Y:S01]  /*0da0*/  ISETP.NE.AND.EX P1, PT, RZ, UR9, PT, P1 ;  /* 0x00000009ff007c0c */ /* 0x000fe2000bf25310 */
        /* <DEDUP_REMOVED lines=25> */
[----:B------:R-:W-:Y:S01]  /*0f40*/  LOP3.LUT P5, RZ, R56, 0xff, RZ, 0xc0, !PT ;  /* 0x000000ff38ff7812 */ /* 0x000fe200078ac0ff */
[-C--:B------:R-:W-:Y:S01]  /*0f50*/  FMUL.FTZ R52, R50, R74.reuse ;  /* 0x0000004a32347220 */ /* 0x080fe20000410000 */
        /* <DEDUP_REMOVED lines=9> */
[----:B------:R-:W-:Y:S01]  /*0ff0*/  FMUL.FTZ R105, R76, R74 ;  /* 0x0000004a4c697220 */ /* 0x000fe20000410000 */
[----:B------:R-:W-:Y:S01]  /*1000*/  SEL R34, R99, R34, P2 ;  /* 0x0000002263227207 */ /* 0x000fe20001000000 */
[----:B------:R-:W-:Y:S01]  /*1010*/  FMUL.FTZ R52, R52, UR15 ;  /* 0x0000000f34347c20 */ /* 0x000fe20008410000 */
[----:B------:R-:W-:Y:S01]  /*1020*/  SEL R35, R78, R35, P2 ;  /* 0x000000234e237207 */ /* 0x000fe20001000000 */
[----:B------:R-:W-:Y:S01]  /*1030*/  HFMA2.MMA R99, -RZ, RZ, 0, 0 ;  /* 0x00000000ff637435 */ /* 0x000fe200000001ff */
[----:B------:R-:W-:Y:S01]  /*1040*/  SEL R28, R103, R28, P2 ;  /* 0x0000001c671c7207 */ /* 0x000fe20001000000 */
[----:B------:R-:W-:Y:S01]  /*1050*/  FMUL.FTZ R106, R51, UR15 ;  /* 0x0000000f336a7c20 */ /* 0x000fe20008410000 */
[C---:B------:R-:W-:Y:S01]  /*1060*/  SEL R29, R104.reuse, R29, P2 ;  /* 0x0000001d681d7207 */ /* 0x040fe20001000000 */
[----:B------:R-:W-:Y:S01]  /*1070*/  FMUL.FTZ R104, R104, R74 ;  /* 0x0000004a68687220 */ /* 0x000fe20000410000 */
[C---:B------:R-:W-:Y:S01]  /*1080*/  SEL R30, R107.reuse, R30, P2 ;  /* 0x0000001e6b1e7207 */ /* 0x040fe20001000000 */
[----:B------:R-:W-:Y:S01]  /*1090*/  FMUL.FTZ R107, R107, R74 ;  /* 0x0000004a6b6b7220 */ /* 0x000fe20000410000 */
[----:B------:R-:W-:Y:S01]  /*10a0*/  SEL R31, R76, R31, P2 ;  /* 0x0000001f4c1f7207 */ /* 0x000fe20001000000 */
[----:B------:R-:W-:Y:S01]  /*10b0*/  HFMA2.MMA R74, -RZ, RZ, 0, 0 ;  /* 0x00000000ff4a7435 */ /* 0x000fe200000001ff */
[----:B------:R-:W-:Y:S01]  /*10c0*/  LOP3.LUT P2, RZ, R94, 0xff, RZ, 0xc0, !PT ;  /* 0x000000ff5eff7812 */ /* 0x000fe2000784c0ff */
[----:B------:R-:W-:Y:S01]  /*10d0*/  HFMA2.MMA R101, -RZ, RZ, 0, 0 ;  /* 0x00000000ff657435 */ /* 0x000fe200000001ff */
[----:B------:R-:W-:Y:S01]  /*10e0*/  @P3 LEA R48, P6, R77, UR16, 0x5 ;  /* 0x000000104d303c11 */ /* 0x000fe2000f8c28ff */
[----:B------:R-:W-:Y:S01]  /*10f0*/  FMUL.FTZ R53, R53, UR15 ;  /* 0x0000000f35357c20 */ /* 0x000fe20008410000 */
[----:B------:R-:W-:Y:S01]  /*1100*/  MOV R103, RZ ;  /* 0x000000ff00677202 */ /* 0x000fe20000000f00 */
[----:B------:R-:W-:Y:S01]  /*1110*/  @P1 FMUL.FTZ R103, R67, R52 ;  /* 0x0000003443671220 */ /* 0x000fe20000410000 */
[----:B------:R-:W-:Y:S01]  /*1120*/  @P3 LEA.HI.X R49, R77, UR17, RZ, 0x5, P6 ;  /* 0x000000114d313c11 */ /* 0x000fe2000b0f2cff */
[----:B------:R-:W-:Y:S01]  /*1130*/  FMUL.FTZ R109, R102, UR15 ;  /* 0x0000000f666d7c20 */ /* 0x000fe20008410000 */
[----:B------:R-:W-:Y:S01]  /*1140*/  MOV R78, RZ ;  /* 0x000000ff004e7202 */ /* 0x000fe20000000f00 */
[----:B------:R-:W-:Y:S01]  /*1150*/  FMUL.FTZ R107, R107, UR15 ;  /* 0x0000000f6b6b7c20 */ /* 0x000fe20008410000 */
[----:B------:R-:W-:Y:S01]  /*1160*/  MOV R76, RZ ;  /* 0x000000ff004c7202 */ /* 0x000fe20000000f00 */
[----:B------:R-:W-:Y:S01]  /*1170*/  @P3 STG.E.128 desc[UR4][R48.64], R32 ;  /* 0x0000002030003986 */ /* 0x000fe2000c101d04 */
[----:B------:R-:W-:Y:S01]  /*1180*/  @P5 FMUL.FTZ R76, R65, R106 ;  /* 0x0000006a414c5220 */ /* 0x000fe20000410000 */
[----:B------:R-:W-:Y:S01]  /*1190*/  @P2 FMUL.FTZ R78, R68, R53 ;  /* 0x00000035444e2220 */ /* 0x000fe20000410000 */
[----:B------:R-:W-:Y:S01]  /*11a0*/  FMUL.FTZ R105, R105, UR15 ;  /* 0x0000000f69697c20 */ /* 0x000fe20008410000 */
[----:B------:R0:W-:Y:S01]  /*11b0*/  @P3 STG.E.128 desc[UR4][R48.64+0x10], R28 ;  /* 0x0000101c30003986 */ /* 0x0001e2000c101d04 */
[----:B------:R-:W-:Y:S01]  /*11c0*/  LOP3.LUT P3, RZ, R57, 0xff, RZ, 0xc0, !PT ;  /* 0x000000ff39ff7812 */ /* 0x000fe2000786c0ff */
[----:B------:R-:W-:Y:S01]  /*11d0*/  FMUL.FTZ R104, R104, UR15 ;  /* 0x0000000f68687c20 */ /* 0x000fe20008410000 */
[----:B0-----:R-:W-:Y:S01]  /*11e0*/  HFMA2.MMA R49, -RZ, RZ, 0, 0 ;  /* 0x00000000ff317435 */ /* 0x001fe200000001ff */
[----:B------:R-:W-:Y:S01]  /*11f0*/  F2FP.F16.F32.PACK_AB R48, R103, R76 ;  /* 0x0000004c6730723e */ /* 0x000fe200000000ff */
[----:B------:R-:W-:Y:S01]  /*1200*/  HFMA2.MMA R103, -RZ, RZ, 0, 0 ;  /* 0x00000000ff677435 */ /* 0x000fe200000001ff */
[----:B--2---:R-:W-:-:S02]  /*1210*/  @P5 HADD2.F32 R50, -RZ, R44.H0_H0 ;  /* 0x2000002cff325230 */ /* 0x004fc40000004100 */
[----:B------:R-:W-:Y:S02]  /*1220*/  @P1 HADD2.F32 R44, -RZ, R44.H1_H1 ;  /* 0x3000002cff2c1230 */ /* 0x000fe40000004100 */
[----:B------:R-:W-:Y:S02]  /*1230*/  @P2 HADD2.F32 R51, -RZ, R45.H0_H0 ;  /* 0x2000002dff332230 */ /* 0x000fe40000004100 */
[----:B------:R-:W-:Y:S01]  /*1240*/  @P5 FMUL.FTZ R101, R106, R50 ;  /* 0x000000326a655220 */ /* 0x000fe20000410000 */
[----:B------:R-:W-:Y:S01]  /*1250*/  LOP3.LUT P5, RZ, R95, 0xff, RZ, 0xc0, !PT ;  /* 0x000000ff5fff7812 */ /* 0x000fe200078ac0ff */
[----:B------:R-:W-:Y:S01]  /*1260*/  @P1 FMUL.FTZ R74, R52, R44 ;  /* 0x0000002c344a1220 */ /* 0x000fe20000410000 */
[----:B------:R-:W-:Y:S01]  /*1270*/  LEA R52, P6, R77, UR18, 0x4 ;  /* 0x000000124d347c11 */ /* 0x000fe2000f8c20ff */
[----:B------:R-:W-:Y:S01]  /*1280*/  @P2 FMUL.FTZ R99, R53, R51 ;  /* 0x0000003335632220 */ /* 0x000fe20000410000 */
[----:B------:R-:W-:Y:S01]  /*1290*/  LOP3.LUT P2, RZ, R96, 0xff, RZ, 0xc0, !PT ;  /* 0x000000ff60ff7812 */ /* 0x000fe2000784c0ff */
[----:B------:R-:W-:Y:S01]  /*12a0*/  HFMA2.MMA R44, -RZ, RZ, 0, 0 ;  /* 0x00000000ff2c7435 */ /* 0x000fe200000001ff */
[----:B------:R-:W-:Y:S01]  /*12b0*/  LEA.HI.X R53, R77, UR19, RZ, 0x4, P6 ;  /* 0x000000134d357c11 */ /* 0x000fe2000b0f24ff */
[----:B------:R-:W-:Y:S01]  /*12c0*/  FMUL.FTZ R106, R100, UR15 ;  /* 0x0000000f646a7c20 */ /* 0x000fe20008410000 */
[----:B------:R-:W-:-:S02]  /*12d0*/  LOP3.LUT P1, RZ, R98, 0xff, RZ, 0xc0, !PT ;  /* 0x000000ff62ff7812 */ /* 0x000fc4000782c0ff */
[----:B------:R-:W-:Y:S02]  /*12e0*/  CS2R R50, SRZ ;  /* 0x0000000000327805 */ /* 0x000fe4000001ff00 */
[----:B------:R-:W-:Y:S01]  /*12f0*/  LOP3.LUT P6, RZ, R97, 0xff, RZ, 0xc0, !PT ;  /* 0x000000ff61ff7812 */ /* 0x000fe200078cc0ff */
[----:B------:R-:W-:Y:S01]  /*1300*/  @P3 FMUL.FTZ R50, R70, R109 ;  /* 0x0000006d46323220 */ /* 0x000fe20000410000 */
[----:B------:R-:W-:Y:S01]  /*1310*/  MOV R77, RZ ;  /* 0x000000ff004d7202 */ /* 0x000fe20000000f00 */
[----:B------:R-:W-:Y:S01]  /*1320*/  @P5 FMUL.FTZ R49, R69, R106 ;  /* 0x0000006a45315220 */ /* 0x000fe20000410000 */
[----:B------:R-:W-:Y:S01]  /*1330*/  @P5 HADD2.F32 R45, -RZ, R45.H1_H1 ;  /* 0x3000002dff2d5230 */ /* 0x000fe20000004100 */
[----:B------:R-:W-:Y:S01]  /*1340*/  MOV R100, RZ ;  /* 0x000000ff00647202 */ /* 0x000fe20000000f00 */
[--C-:B------:R-:W-:Y:S02]  /*1350*/  @P3 HADD2.F32 R76, -RZ, R46.reuse.H0_H0 ;  /* 0x2000002eff4c3230 */ /* 0x100fe40000004100 */
[----:B------:R-:W-:Y:S01]  /*1360*/  @P2 FMUL.FTZ R77, R71, R104 ;  /* 0x00000068474d2220 */ /* 0x000fe20000410000 */
[----:B------:R-:W-:Y:S01]  /*1370*/  F2FP.F16.F32.PACK_AB R49, R49, R78 ;  /* 0x0000004e3131723e */ /* 0x000fe200000000ff */
[----:B------:R-:W-:Y:S01]  /*1380*/  FADD.FTZ R40, R40, R101 ;  /* 0x0000006528287221 */ /* 0x000fe20000010000 */
[----:B------:R-:W-:Y:S01]  /*1390*/  FADD.FTZ R41, R41, R74 ;  /* 0x0000004a29297221 */ /* 0x000fe20000010000 */
[----:B------:R-:W-:Y:S01]  /*13a0*/  @P1 FMUL.FTZ R51, R72, R107 ;  /* 0x0000006b48331220 */ /* 0x000fe20000410000 */
[----:B------:R-:W-:Y:S01]  /*13b0*/  F2FP.F16.F32.PACK_AB R50, R77, R50 ;  /* 0x000000324d32723e */ /* 0x000fe200000000ff */
[----:B------:R-:W-:Y:S01]  /*13c0*/  @P6 FMUL.FTZ R44, R73, R105 ;  /* 0x00000069492c6220 */ /* 0x000fe20000410000 */
[----:B------:R-:W-:-:S02]  /*13d0*/  @P2 HADD2.F32 R77, -RZ, R46.H1_H1 ;  /* 0x3000002eff4d2230 */ /* 0x000fc40000004100 */
[----:B------:R-:W-:Y:S01]  /*13e0*/  FADD.FTZ R42, R42, R99 ;  /* 0x000000632a2a7221 */ /* 0x000fe20000010000 */
[--C-:B------:R-:W-:Y:S01]  /*13f0*/  @P1 HADD2.F32 R78, -RZ, R47.reuse.H0_H0 ;  /* 0x2000002fff4e1230 */ /* 0x100fe20000004100 */
[----:B------:R-:W-:Y:S01]  /*1400*/  F2FP.F16.F32.PACK_AB R51, R44, R51 ;  /* 0x000000332c33723e */ /* 0x000fe200000000ff */
[----:B------:R-:W-:Y:S01]  /*1410*/  @P6 HADD2.F32 R102, -RZ, R47.H1_H1 ;  /* 0x3000002fff666230 */ /* 0x000fe20000004100 */
[----:B------:R-:W-:Y:S02]  /*1420*/  CS2R R46, SRZ ;  /* 0x00000000002e7805 */ /* 0x000fe4000001ff00 */
[----:B------:R-:W-:Y:S01]  /*1430*/  MOV R44, RZ ;  /* 0x000000ff002c7202 */ /* 0x000fe20000000f00 */
[----:B------:R-:W-:Y:S01]  /*1440*/  @P5 FMUL.FTZ R44, R106, R45 ;  /* 0x0000002d6a2c5220 */ /* 0x000fe20000410000 */
[----:B------:R1:W-:Y:S01]  /*1450*/  STG.E.128 desc[UR4][R52.64], R48 ;  /* 0x0000003034007986 */ /* 0x0003e2000c101d04 */
        /* <DEDUP_REMOVED lines=8> */
[----:B------:R-:W-:-:S07]  /*14e0*/  FADD.FTZ R39, R39, R100 ;  /* 0x0000006427277221 */ /* 0x000fce0000010000 */
.L_x_4322:
[----:B------:R-:W-:Y:S05]  /*14f0*/  BSYNC B1 ;  /* 0x0000000000017941 */ /* 0x000fea0003800000 */
.L_x_4321:
[----:B--2---:R-:W2:Y:S02]  /*1500*/  LDC.64 R44, c[0x0][0x210] ;  /* 0x00008400ff2c7b82 */ /* 0x004ea40000000a00 */
[----:B--2---:R-:W-:-:S04]  /*1510*/  LEA R66, R44, R66, 0x2 ;  /* 0x000000422c427211 */ /* 0x004fc800078e10ff */
[----:B------:R-:W-:-:S13]  /*1520*/  ISETP.GE.AND P1, PT, R66, R45, PT ;  /* 0x0000002d4200720c */ /* 0x000fda0003f26270 */
[----:B------:R-:W-:Y:S05]  /*1530*/  @!P1 BRA `(.L_x_4323) ;  /* 0xffffffec00b49947 */ /* 0x000fea000383ffff */
.L_x_4317:
[----:B------:R-:W-:Y:S05]  /*1540*/  BSYNC B0 ;  /* 0x0000000000007941 */ /* 0x000fea0003800000 */
.L_x_4316:
        /* <DEDUP_REMOVED lines=98> */
.L_x_4325:
[----:B------:R-:W-:Y:S05]  /*1b70*/  BSYNC B0 ;  /* 0x0000000000007941 */ /* 0x000fea0003800000 */
.L_x_4324:
        /* <DEDUP_REMOVED lines=10> */
.L_x_4320:
        /* <DEDUP_REMOVED lines=8> */
.L_x_4327:
[----:B------:R-:W-:Y:S05]  /*1ca0*/  BSYNC B1 ;  /* 0x0000000000017941 */ /* 0x000fea0003800000 */
.L_x_4326:
        /* <DEDUP_REMOVED lines=8> */
.L_x_4328:
[----:B------:R-:W-:Y:S01]  /*1d30*/  FADD.FTZ R45, R45, R48 ;  /* 0x000000302d2d7221 */ /* 0x000fe20000010000 */
[----:B------:R-:W-:-:S04]  /*1d40*/  HFMA2.MMA R78, -RZ, RZ, 0, 1.1920928955078125e-07 ;  /* 0x00000002ff4e7435 */ /* 0x000fc800000001ff */
[----:B------:R-:W-:Y:S02]  /*1d50*/  MOV R99, R45 ;  /* 0x0000002d00637202 */ /* 0x000fe40000000f00 */
[----:B------:R-:W-:-:S07]  /*1d60*/  MOV R47, R53 ;  /* 0x00000035002f7202 */ /* 0x000fce0000000f00 */
[----:B------:R-:W-:Y:S05]  /*1d70*/  WARPSYNC.COLLECTIVE R52, `(.L_x_4329) ;  /* 0x0000000034087348 */ /* 0x000fea0003c00000 */
[----:B------:R0:W1:Y:S02]  /*1d80*/  SHFL.BFLY P1, R53, R99, R78, R101 ;  /* 0x0c00004e63357389 */ /* 0x0000640000020065 */
[----:B01----:R-:W-:Y:S01]  /*1d90*/  ENDCOLLECTIVE ;  /* 0x000000000000791b */ /* 0x003fe20003800000 */
.L_x_4329:
[----:B------:R-:W-:-:S05]  /*1da0*/  FADD.FTZ R47, R47, R50 ;  /* 0x000000322f2f7221 */ /* 0x000fca0000010000 */
[----:B------:R-:W-:Y:S02]  /*1db0*/  MOV R99, R47 ;  /* 0x0000002f00637202 */ /* 0x000fe40000000f00 */
[----:B------:R-:W-:-:S07]  /*1dc0*/  MOV R44, R53 ;  /* 0x00000035002c7202 */ /* 0x000fce0000000f00 */
[----:B------:R-:W-:Y:S05]  /*1dd0*/  WARPSYNC.COLLECTIVE R52, `(.L_x_4330) ;  /* 0x0000000034087348 */ /* 0x000fea0003c00000 */
[----:B------:R0:W1:Y:S02]  /*1de0*/  SHFL.BFLY P1, R53, R99, R78, R101 ;  /* 0x0c00004e63357389 */ /* 0x0000640000020065 */
[----:B01----:R-:W-:Y:S01]  /*1df0*/  ENDCOLLECTIVE ;  /* 0x000000000000791b */ /* 0x003fe20003800000 */
.L_x_4330:
[----:B------:R-:W-:Y:S01]  /*1e00*/  FADD.FTZ R44, R45, R44 ;  /* 0x0000002c2d2c7221 */ /* 0x000fe20000010000 */
[----:B------:R-:W-:-:S04]  /*1e10*/  HFMA2.MMA R78, -RZ, RZ, 0, 2.384185791015625e-07 ;  /* 0x00000004ff4e7435 */ /* 0x000fc800000001ff */
[----:B------:R-:W-:Y:S02]  /*1e20*/  MOV R99, R44 ;  /* 0x0000002c00637202 */ /* 0x000fe40000000f00 */
[----:B------:R-:W-:-:S07]  /*1e30*/  MOV R46, R53 ;  /* 0x00000035002e7202 */ /* 0x000fce0000000f00 */
[----:B------:R-:W-:Y:S05]  /*1e40*/  WARPSYNC.COLLECTIVE R52, `(.L_x_4331) ;  /* 0x0000000034087348 */ /* 0x000fea0003c00000 */
[----:B------:R0:W1:Y:S02]  /*1e50*/  SHFL.BFLY P1, R53, R99, R78, R101 ;  /* 0x0c00004e63357389 */ /* 0x0000640000020065 */
[----:B01----:R-:W-:Y:S01]  /*1e60*/  ENDCOLLECTIVE ;  /* 0x000000000000791b */ /* 0x003fe20003800000 */
.L_x_4331:
[----:B------:R-:W-:-:S05]  /*1e70*/  FADD.FTZ R46, R47, R46 ;  /* 0x0000002e2f2e7221 */ /* 0x000fca0000010000 */
[----:B------:R-:W-:Y:S02]  /*1e80*/  MOV R99, R46 ;  /* 0x0000002e00637202 */ /* 0x000fe40000000f00 */
[----:B------:R-:W-:-:S07]  /*1e90*/  MOV R49, R53 ;  /* 0x0000003500317202 */ /* 0x000fce0000000f00 */
[----:B------:R-:W-:Y:S05]  /*1ea0*/  WARPSYNC.COLLECTIVE R52, `(.L_x_4332) ;  /* 0x0000000034087348 */ /* 0x000fea0003c00000 */
[----:B------:R0:W1:Y:S02]  /*1eb0*/  SHFL.BFLY P1, R53, R99, R78, R101 ;  /* 0x0c00004e63357389 */ /* 0x0000640000020065 */
[----:B01----:R-:W-:Y:S01]  /*1ec0*/  ENDCOLLECTIVE ;  /* 0x000000000000791b */ /* 0x003fe20003800000 */
.L_x_4332:
[----:B------:R-:W-:Y:S01]  /*1ed0*/  FADD.FTZ R49, R44, R49 ;  /* 0x000000312c317221 */ /* 0x000fe20000010000 */
[----:B------:R-:W-:-:S04]  /*1ee0*/  HFMA2.MMA R78, -RZ, RZ, 0, 4.76837158203125e-07 ;  /* 0x00000008ff4e7435 */ /* 0x000fc800000001ff */
[----:B------:R-:W-:Y:S02]  /*1ef0*/  MOV R99, R49 ;  /* 0x0000003100637202 */ /* 0x000fe40000000f00 */
[----:B------:R-:W-:-:S07]  /*1f00*/  MOV R51, R53 ;  /* 0x0000003500337202 */ /* 0x000fce0000000f00 */
[----:B------:R-:W-:Y:S05]  /*1f10*/  WARPSYNC.COLLECTIVE R52, `(.L_x_4333) ;  /* 0x0000000034087348 */ /* 0x000fea0003c00000 */
[----:B------:R0:W1:Y:S02]  /*1f20*/  SHFL.BFLY P1, R53, R99, R78, R101 ;  /* 0x0c00004e63357389 */ /* 0x0000640000020065 */
[----:B01----:R-:W-:Y:S01]  /*1f30*/  ENDCOLLECTIVE ;  /* 0x000000000000791b */ /* 0x003fe20003800000 */
.L_x_4333:
[----:B------:R-:W-:-:S05]  /*1f40*/  FADD.FTZ R51, R46, R51 ;  /* 0x000000332e337221 */ /* 0x000fca0000010000 */
[----:B------:R-:W-:Y:S02]  /*1f50*/  MOV R99, R51 ;  /* 0x0000003300637202 */ /* 0x000fe40000000f00 */
[----:B------:R-:W-:-:S07]  /*1f60*/  MOV R48, R53 ;  /* 0x0000003500307202 */ /* 0x000fce0000000f00 */
[----:B------:R-:W-:Y:S05]  /*1f70*/  WARPSYNC.COLLECTIVE R52, `(.L_x_4334) ;  /* 0x0000000034087348 */ /* 0x000fea0003c00000 */
[----:B------:R0:W1:Y:S02]  /*1f80*/  SHFL.BFLY P1, R53, R99, R78, R101 ;  /* 0x0c00004e63357389 */ /* 0x0000640000020065 */
[----:B01----:R-:W-:Y:S01]  /*1f90*/  ENDCOLLECTIVE ;  /* 0x000000000000791b */ /* 0x003fe20003800000 */
.L_x_4334:
[----:B------:R-:W-:Y:S01]  /*1fa0*/  FADD.FTZ R48, R49, R48 ;  /* 0x0000003031307221 */ /* 0x000fe20000010000 */
[----:B------:R-:W-:-:S04]  /*1fb0*/  HFMA2.MMA R78, -RZ, RZ, 0, 9.5367431640625e-07 ;  /* 0x00000010ff4e7435 */ /* 0x000fc800000001ff */
[----:B------:R-:W-:Y:S02]  /*1fc0*/  MOV R99, R48 ;  /* 0x0000003000637202 */ /* 0x000fe40000000f00 */
[----:B------:R-:W-:-:S07]  /*1fd0*/  MOV R50, R53 ;  /* 0x0000003500327202 */ /* 0x000fce0000000f00 */
[----:B------:R-:W-:Y:S05]  /*1fe0*/  WARPSYNC.COLLECTIVE R52, `(.L_x_4335) ;  /* 0x0000000034087348 */ /* 0x000fea0003c00000 */
[----:B------:R0:W1:Y:S02]  /*1ff0*/  SHFL.BFLY P1, R53, R99, R78, R101 ;  /* 0x0c00004e63357389 */ /* 0x0000640000020065 */
[----:B01----:R-:W-:Y:S01]  /*2000*/  ENDCOLLECTIVE ;  /* 0x000000000000791b */ /* 0x003fe20003800000 */
.L_x_4335:
[----:B------:R-:W-:-:S05]  /*2010*/  FADD.FTZ R50, R51, R50 ;  /* 0x0000003233327221 */ /* 0x000fca0000010000 */
[----:B------:R-:W-:Y:S02]  /*2020*/  MOV R99, R50 ;  /* 0x0000003200637202 */ /* 0x000fe40000000f00 */
[----:B------:R-:W-:-:S07]  /*2030*/  MOV R45, R53 ;  /* 0x00000035002d7202 */ /* 0x000fce0000000f00 */
[----:B------:R-:W-:Y:S05]  /*2040*/  WARPSYNC.COLLECTIVE R52, `(.L_x_4336) ;  /* 0x0000000034087348 */ /* 0x000fea0003c00000 */
[----:B------:R0:W1:Y:S02]  /*2050*/  SHFL.BFLY P1, R53, R99, R78, R101 ;  /* 0x0c00004e63357389 */ /* 0x0000640000020065 */
[----:B01----:R-:W-:Y:S01]  /*2060*/  ENDCOLLECTIVE ;  /* 0x000000000000791b */ /* 0x003fe20003800000 */
.L_x_4336:
[----:B------:R-:W-:Y:S01]  /*2070*/  MOV R47, R53 ;  /* 0x00000035002f7202 */ /* 0x000fe20000000f00 */
[----:B------:R-:W-:Y:S06]  /*2080*/  BRA `(.L_x_4337) ;  /* 0xffffffe800ec7947 */ /* 0x000fec000383ffff */
.L_x_4338:
        /* <DEDUP_REMOVED lines=15> */
.L_x_6598:


//--------------------- .text._ZN10layer_norm13ln_bwd_kernelINS_13Kernel_traitsI6__halfS2_fS2_fjLj256ELj1ELj4ELj1ELj16ENS_18Kernel_traits_baseILj256ES2_S2_fS2_fjLj128EEEEELb1ELb1ELb0ELb1EEEvNS_9BwdParamsE --------------------------
	.section	.text._ZN10layer_norm13ln_bwd_kernelINS_13Kernel_traitsI6__halfS2_fS2_fjLj256ELj1ELj4ELj1ELj16ENS_18Kernel_traits_baseILj256ES2_S2_fS2_fjLj128EEEEELb1ELb1ELb0ELb1EEEvNS_9BwdParamsE,"ax",@progbits
	.align	128
        .global         _ZN10layer_norm13ln_bwd_kernelINS_13Kernel_traitsI6__halfS2_fS2_fjLj256ELj1ELj4ELj1ELj16ENS_18Kernel_traits_baseILj256ES2_S2_fS2_fjLj128EEEEELb1ELb1ELb0ELb1EEEvNS_9BwdParamsE
        .type           _ZN10layer_norm13ln_bwd_kernelINS_13Kernel_traitsI6__halfS2_fS2_fjLj256ELj1ELj4ELj1ELj16ENS_18Kernel_traits_baseILj256ES2_S2_fS2_fjLj128EEEEELb1ELb1ELb0ELb1EEEvNS_9BwdParamsE,@function
        .size           _ZN10layer_norm13ln_bwd_kernelINS_13Kernel_traitsI6__halfS2_fS2_fjLj256ELj1ELj4ELj1ELj16ENS_18Kernel_traits_baseILj256ES2_S2_fS2_fjLj128EEEEELb1ELb1ELb0ELb1EEEvNS_9BwdParamsE,(.L_x_6599 - _ZN10layer_norm13ln_bwd_kernelINS_13Kernel_traitsI6__halfS2_fS2_fjLj256ELj1ELj4ELj1ELj16ENS_18Kernel_traits_baseILj256ES2_S2_fS2_fjLj128EEEEELb1ELb1ELb0ELb1EEEvNS_9BwdParamsE)
        .other          _ZN10layer_norm13ln_bwd_kernelINS_13Kernel_traitsI6__halfS2_fS2_fjLj256ELj1ELj4ELj1ELj16ENS_18Kernel_traits_baseILj256ES2_S2_fS2_fjLj128EEEEELb1ELb1ELb0ELb1EEEvNS_9BwdParamsE,@"STO_CUDA_ENTRY STV_DEFAULT"
_ZN10layer_norm13ln_bwd_kernelINS_13Kernel_traitsI6__halfS2_fS2_fjLj256ELj1ELj4ELj1ELj16ENS_18Kernel_traits_baseILj256ES2_S2_fS2_fjLj128EEEEELb1ELb1ELb0ELb1EEEvNS_9BwdParamsE:
.text._ZN10layer_norm13ln_bwd_kernelINS_13Kernel_traitsI6__halfS2_fS2_fjLj256ELj1ELj4ELj1ELj16ENS_18Kernel_traits_baseILj256ES2_S2_fS2_fjLj128EEEEELb1ELb1ELb0ELb1EEEvNS_9BwdParamsE:
        /* <DEDUP_REMOVED lines=38> */
.L_x_4340:
        /* <DEDUP_REMOVED lines=19> */
[----:B------:R-:W-:Y:S01]  /*0390*/  MOV R59, RZ ;  /* 0x000000ff003b7202 */ /* 0x000fe20000000f00 */
[--C-:B--2---:R-:W-:Y:S02]  /*03a0*/  HADD2.F32 R69, -RZ, R4.reuse.H0_H0 ;  /* 0x20000004ff457230 */ /* 0x104fe40000004100 */
[----:B------:R-:W-:Y:S02]  /*03b0*/  HADD2.F32 R68, -RZ, R4.H1_H1 ;  /* 0x30000004ff447230 */ /* 0x000fe40000004100 */
[--C-:B------:R-:W-:Y:S02]  /*03c0*/  HADD2.F32 R67, -RZ, R5.reuse.H0_H0 ;  /* 0x20000005ff437230 */ /* 0x100fe40000004100 */
[----:B------:R-:W-:Y:S01]  /*03d0*/  HADD2.F32 R66, -RZ, R5.H1_H1 ;  /* 0x30000005ff427230 */ /* 0x000fe20000004100 */
[----:B------:R-:W-:Y:S01]  /*03e0*/  CS2R R4, SRZ ;  /* 0x0000000000047805 */ /* 0x000fe2000001ff00 */
[--C-:B------:R-:W-:Y:S02]  /*03f0*/  HADD2.F32 R65, -RZ, R6.reuse.H0_H0 ;  /* 0x20000006ff417230 */ /* 0x100fe40000004100 */
[----:B------:R-:W-:-:S02]  /*0400*/  HADD2.F32 R64, -RZ, R6.H1_H1 ;  /* 0x30000006ff407230 */ /* 0x000fc40000004100 */
[--C-:B------:R-:W-:Y:S02]  /*0410*/  HADD2.F32 R63, -RZ, R7.reuse.H0_H0 ;  /* 0x20000007ff3f7230 */ /* 0x100fe40000004100 */
[----:B------:R-:W-:Y:S01]  /*0420*/  HADD2.F32 R62, -RZ, R7.H1_H1 ;  /* 0x30000007ff3e7230 */ /* 0x000fe20000004100 */
[----:B0-----:R-:W-:-:S07]  /*0430*/  CS2R R6, SRZ ;  /* 0x0000000000067805 */ /* 0x001fce000001ff00 */
.L_x_4344:
[----:B------:R-:W0:Y:S01]  /*0440*/  LDC.64 R40, c[0x0][0x250] ;  /* 0x00009400ff287b82 */ /* 0x000e220000000a00 */
[----:B------:R-:W-:-:S05]  /*0450*/  IMAD R0, R70, UR8, RZ ;  /* 0x0000000846007c24 */ /* 0x000fca000f8e02ff */
[----:B------:R-:W-:Y:S02]  /*0460*/  SHF.R.S32.HI R43, RZ, 0x1f, R0 ;  /* 0x0000001fff2b7819 */ /* 0x000fe40000011400 */
[----:B------:R-:W1:Y:S02]  /*0470*/  @P0 LDC.64 R36, c[0x0][0x270] ;  /* 0x00009c00ff240b82 */ /* 0x000e640000000a00 */
[----:B------:R-:W-:-:S04]  /*0480*/  LEA.HI R0, R43, R0, RZ, 0x3 ;  /* 0x000000002b007211 */ /* 0x000fc800078f18ff */
[----:B------:R-:W-:Y:S02]  /*0490*/  LEA.HI.SX32 R57, R0, R47, 0x1d ;  /* 0x0000002f00397211 */ /* 0x000fe400078feaff */
[----:B------:R-:W2:Y:S01]  /*04a0*/  LDC.64 R38, c[0x0][0x2b8] ;  /* 0x0000ae00ff267b82 */ /* 0x000ea20000000a00 */
[----:B------:R-:W-:Y:S02]  /*04b0*/  SHF.R.S32.HI R0, RZ, 0x1f, R70 ;  /* 0x0000001fff007819 */ /* 0x000fe40000011446 */
[----:B------:R-:W-:-:S04]  /*04c0*/  LEA R76, P2, R57, UR10, 0x5 ;  /* 0x0000000a394c7c11 */ /* 0x000fc8000f8428ff */
[----:B------:R-:W-:Y:S01]  /*04d0*/  LEA.HI.X R77, R57, UR11, RZ, 0x5, P2 ;  /* 0x0000000b394d7c11 */ /* 0x000fe200090f2cff */
[----:B------:R-:W3:Y:S01]  /*04e0*/  LDC.64 R72, c[0x0][0x258] ;  /* 0x00009600ff487b82 */ /* 0x000ee20000000a00 */
[----:B0-----:R-:W-:-:S03]  /*04f0*/  IMAD.WIDE R78, R70, 0x4, R40 ;  /* 0x00000004464e7825 */ /* 0x001fc600078e0228 */
[----:B------:R-:W4:Y:S01]  /*0500*/  LDG.E.128 R44, desc[UR4][R76.64+0x10] ;  /* 0x000010044c2c7981 */ /* 0x000f22000c1e1d00 */
[----:B-1----:R-:W-:-:S03]  /*0510*/  @P0 LEA R74, P1, R70, R36, 0x1 ;  /* 0x00000024464a0211 */ /* 0x002fc600078208ff */
[----:B------:R-:W4:Y:S01]  /*0520*/  LDG.E R78, desc[UR4][R78.64] ;  /* 0x000000044e4e7981 */ /* 0x000f22000c1e1900 */
[----:B------:R-:W0:Y:S01]  /*0530*/  LDC.64 R60, c[0x0][0x2c8] ;  /* 0x0000b200ff3c7b82 */ /* 0x000e220000000a00 */
[----:B------:R-:W-:Y:S01]  /*0540*/  @P0 LEA.HI.X R75, R70, R37, R0, 0x1, P1 ;  /* 0x00000025464b0211 */ /* 0x000fe200008f0c00 */
[----:B--2---:R-:W-:-:S04]  /*0550*/  IMAD.WIDE.U32 R40, R57, 0x10, R38 ;  /* 0x0000001039287825 */ /* 0x004fc800078e0026 */
[----:B------:R1:W2:Y:S04]  /*0560*/  @P0 LDG.E.U16 R0, desc[UR4][R74.64] ;  /* 0x000000044a000981 */ /* 0x0002a8000c1e1500 */
[----:B------:R-:W2:Y:S01]  /*0570*/  LDG.E.128 R36, desc[UR4][R76.64] ;  /* 0x000000044c247981 */ /* 0x000ea2000c1e1d00 */
[----:B---3--:R-:W-:-:S03]  /*0580*/  IMAD.WIDE R72, R70, 0x4, R72 ;  /* 0x0000000446487825 */ /* 0x008fc600078e0248 */
[----:B------:R-:W3:Y:S04]  /*0590*/  LDG.E.128 R40, desc[UR4][R40.64] ;  /* 0x0000000428287981 */ /* 0x000ee8000c1e1d00 */
[----:B------:R1:W3:Y:S01]  /*05a0*/  LDG.E R71, desc[UR4][R72.64] ;  /* 0x0000000448477981 */ /* 0x0002e2000c1e1900 */
[----:B------:R-:W-:-:S04]  /*05b0*/  LEA R88, P2, R57, UR12, 0x3 ;  /* 0x0000000c39587c11 */ /* 0x000fc8000f8418ff */
[----:B------:R-:W-:-:S06]  /*05c0*/  LEA.HI.X R89, R57, UR13, RZ, 0x3, P2 ;  /* 0x0000000d39597c11 */ /* 0x000fcc00090f1cff */
[----:B------:R-:W3:Y:S01]  /*05d0*/  LDG.E.64 R88, desc[UR4][R88.64] ;  /* 0x0000000458587981 */ /* 0x000ee2000c1e1b00 */
        /* <DEDUP_REMOVED lines=9> */
[----:B----4-:R-:W-:Y:S01]  /*0670*/  FSEL R80, R78, RZ, !P1 ;  /* 0x000000ff4e507208 */ /* 0x010fe20004800000 */
[----:B--2---:R-:W-:-:S04]  /*0680*/  @P0 HADD2.F32 R72, -RZ, R0.H0_H0 ;  /* 0x20000000ff480230 */ /* 0x004fc80000004100 */
[C---:B------:R-:W-:Y:S01]  /*0690*/  FADD.FTZ R84, -R80.reuse, R38 ;  /* 0x0000002650547221 */ /* 0x040fe20000010100 */
[C---:B------:R-:W-:Y:S01]  /*06a0*/  FADD.FTZ R0, -R80.reuse, R36 ;  /* 0x0000002450007221 */ /* 0x040fe20000010100 */
[C---:B------:R-:W-:Y:S01]  /*06b0*/  FADD.FTZ R86, -R80.reuse, R37 ;  /* 0x0000002550567221 */ /* 0x040fe20000010100 */
[----:B---3--:R-:W-:Y:S02]  /*06c0*/  HADD2.F32 R73, -RZ, R40.H0_H0 ;  /* 0x20000028ff497230 */ /* 0x008fe40000004100 */
[C---:B------:R-:W-:Y:S01]  /*06d0*/  FADD.FTZ R38, -R80.reuse, R39 ;  /* 0x0000002750267221 */ /* 0x040fe20000010100 */
[----:B------:R-:W-:Y:S02]  /*06e0*/  HADD2.F32 R37, -RZ, R41.H0_H0 ;  /* 0x20000029ff257230 */ /* 0x000fe40000004100 */
[----:B------:R-:W-:Y:S01]  /*06f0*/  FADD.FTZ R36, -R80, R46 ;  /* 0x0000002e50247221 */ /* 0x000fe20000010100 */
[--C-:B0-----:R-:W-:Y:S02]  /*0700*/  HADD2.F32 R74, -RZ, R42.reuse.H0_H0 ;  /* 0x2000002aff4a7230 */ /* 0x101fe40000004100 */
[----:B------:R-:W-:-:S02]  /*0710*/  HADD2.F32 R77, -RZ, R42.H1_H1 ;  /* 0x3000002aff4d7230 */ /* 0x000fc40000004100 */
[C---:B------:R-:W-:Y:S01]  /*0720*/  FMUL.FTZ R42, R71.reuse, R84 ;  /* 0x00000054472a7220 */ /* 0x040fe20000410000 */
[----:B------:R-:W-:Y:S02]  /*0730*/  HADD2.F32 R39, -RZ, R40.H1_H1 ;  /* 0x30000028ff277230 */ /* 0x000fe40000004100 */
[----:B------:R-:W-:Y:S01]  /*0740*/  FMUL.FTZ R0, R71, R0 ;  /* 0x0000000047007220 */ /* 0x000fe20000410000 */
[----:B------:R-:W-:Y:S01]  /*0750*/  HADD2.F32 R75, -RZ, R41.H1_H1 ;  /* 0x30000029ff4b7230 */ /* 0x000fe20000004100 */
[----:B------:R-:W0:Y:S01]  /*0760*/  S2R R46, SR_TID.X ;  /* 0x00000000002e7919 */ /* 0x000e220000002100 */
[----:B------:R-:W-:Y:S01]  /*0770*/  FMUL.FTZ R41, R69, R73 ;  /* 0x0000004945297220 */ /* 0x000fe20000410000 */
[C---:B------:R-:W-:Y:S01]  /*0780*/  FADD.FTZ R82, -R80.reuse, R44 ;  /* 0x0000002c50527221 */ /* 0x040fe20000010100 */
[----:B------:R-:W-:Y:S01]  /*0790*/  FADD.FTZ R76, -R80, R45 ;  /* 0x0000002d504c7221 */ /* 0x000fe20000010100 */
[--C-:B------:R-:W-:Y:S02]  /*07a0*/  HADD2.F32 R78, -RZ, R43.reuse.H0_H0 ;  /* 0x2000002bff4e7230 */ /* 0x100fe40000004100 */
[----:B------:R-:W-:Y:S01]  /*07b0*/  FADD.FTZ R52, R37, R52 ;  /* 0x0000003425347221 */ /* 0x000fe20000010000 */
[----:B------:R-:W-:-:S02]  /*07c0*/  HADD2.F32 R81, -RZ, R43.H1_H1 ;  /* 0x3000002bff517230 */ /* 0x000fc40000004100 */
[----:B------:R-:W-:Y:S01]  /*07d0*/  FMUL.FTZ R44, R71, R38 ;  /* 0x00000026472c7220 */ /* 0x000fe20000410000 */
[-C--:B------:R-:W-:Y:S01]  /*07e0*/  FFMA.FTZ R53, R42, R37.reuse, R53 ;  /* 0x000000252a357223 */ /* 0x080fe20000010035 */
[----:B------:R-:W-:Y:S01]  /*07f0*/  FMUL.FTZ R45, R67, R37 ;  /* 0x00000025432d7220 */ /* 0x000fe20000410000 */
[----:B------:R-:W-:Y:S01]  /*0800*/  FMUL.FTZ R40, R71, R86 ;  /* 0x0000005647287220 */ /* 0x000fe20000410000 */
[----:B------:R-:W-:Y:S01]  /*0810*/  FMUL.FTZ R43, R68, R39 ;  /* 0x00000027442b7220 */ /* 0x000fe20000410000 */
[----:B------:R-:W-:Y:S01]  /*0820*/  FADD.FTZ R38, RZ, R41 ;  /* 0x00000029ff267221 */ /* 0x000fe20000010000 */
[----:B------:R-:W-:Y:S01]  /*0830*/  FFMA.FTZ R37, R0, R41, RZ ;  /* 0x0000002900257223 */ /* 0x000fe200000100ff */
[----:B------:R-:W-:Y:S02]  /*0840*/  FADD.FTZ R56, R73, R56 ;  /* 0x0000003849387221 */ /* 0x000fe40000010000 */
[----:B------:R-:W-:Y:S01]  /*0850*/  FADD.FTZ R38, R38, R43 ;  /* 0x0000002b26267221 */ /* 0x000fe20000010000 */
[----:B------:R-:W-:Y:S01]  /*0860*/  FFMA.FTZ R37, R40, R43, R37 ;  /* 0x0000002b28257223 */ /* 0x000fe20000010025 */
        /* <DEDUP_REMOVED lines=49> */
[----:B-1----:R-:W-:Y:S01]  /*0b80*/  FADD.FTZ R92, R87, R84 ;  /* 0x00000054575c7221 */ /* 0x002fe20000010000 */
[----:B------:R-:W-:-:S03]  /*0b90*/  HFMA2.MMA R87, -RZ, RZ, 0, 0 ;  /* 0x00000000ff577435 */ /* 0x000fc600000001ff */
[----:B------:R-:W0:Y:S04]  /*0ba0*/  SHFL.BFLY PT, R84, R91, 0x8, 0x1f ;  /* 0x0d001f005b547f89 */ /* 0x000e2800000e0000 */
[----:B------:R-:W1:Y:S01]  /*0bb0*/  SHFL.BFLY PT, R93, R92, 0x8, 0x1f ;  /* 0x0d001f005c5d7f89 */ /* 0x000e6200000e0000 */
[----:B0-----:R-:W-:Y:S01]  /*0bc0*/  FADD.FTZ R83, R91, R84 ;  /* 0x000000545b537221 */ /* 0x001fe20000010000 */
[----:B-1----:R-:W-:-:S04]  /*0bd0*/  FADD.FTZ R84, R92, R93 ;  /* 0x0000005d5c547221 */ /* 0x002fc80000010000 */
[----:B------:R0:W1:Y:S04]  /*0be0*/  SHFL.BFLY PT, R86, R83, 0x10, 0x1f ;  /* 0x0e001f0053567f89 */ /* 0x00006800000e0000 */
[----:B------:R0:W2:Y:S02]  /*0bf0*/  SHFL.BFLY PT, R85, R84, 0x10, 0x1f ;  /* 0x0e001f0054557f89 */ /* 0x0000a400000e0000 */
.L_x_4356:
[----:B------:R-:W-:-:S04]  /*0c00*/  LEA R36, P2, R57, UR14, 0x4 ;  /* 0x0000000e39247c11 */ /* 0x000fc8000f8420ff */
[----:B------:R-:W-:-:S06]  /*0c10*/  LEA.HI.X R37, R57, UR15, RZ, 0x4, P2 ;  /* 0x0000000f39257c11 */ /* 0x000fcc00090f24ff */
[----:B------:R-:W3:Y:S01]  /*0c20*/  LDG.E.128 R36, desc[UR4][R36.64] ;  /* 0x0000000424247981 */ /* 0x000ee2000c1e1d00 */
[----:B-1----:R-:W-:Y:S01]  /*0c30*/  FADD.FTZ R86, R83, R86 ;  /* 0x0000005653567221 */ /* 0x002fe20000010000 */
[----:B0-2---:R-:W-:Y:S01]  /*0c40*/  FADD.FTZ R84, R84, R85 ;  /* 0x0000005554547221 */ /* 0x005fe20000010000 */
[----:B------:R-:W-:Y:S02]  /*0c50*/  LOP3.LUT P2, RZ, R82, 0xff, RZ, 0xc0, !PT ;  /* 0x000000ff52ff7812 */ /* 0x000fe4000784c0ff */
[----:B------:R-:W-:Y:S01]  /*0c60*/  FMUL.FTZ R83, R86, UR9 ;  /* 0x0000000956537c20 */ /* 0x000fe20008410000 */
[----:B------:R-:W-:Y:S01]  /*0c70*/  FMUL.FTZ R84, R84, UR9 ;  /* 0x0000000954547c20 */ /* 0x000fe20008410000 */
[C---:B------:R-:W-:Y:S02]  /*0c80*/  LOP3.LUT P5, RZ, R88.reuse, 0xff00, RZ, 0xc0, !PT ;  /* 0x0000ff0058ff7812 */ /* 0x040fe400078ac0ff */
        /* <DEDUP_REMOVED lines=9> */
[-CC-:B------:R-:W-:Y:S01]  /*0d20*/  FFMA.FTZ R44, R44, R84.reuse, R83.reuse ;  /* 0x000000542c2c7223 */ /* 0x180fe20000010053 */
[----:B------:R-:W-:Y:S01]  /*0d30*/  FADD.FTZ R60, R43, -R40 ;  /* 0x800000282b3c7221 */ /* 0x000fe20000010000 */
[--C-:B------:R-:W-:Y:S01]  /*0d40*/  FFMA.FTZ R76, R76, R84, R83.reuse ;  /* 0x000000544c4c7223 */ /* 0x100fe20000010053 */
[----:B------:R-:W-:Y:S01]  /*0d50*/  FMUL.FTZ R61, R71, R0 ;  /* 0x00000000473d7220 */ /* 0x000fe20000410000 */
[----:B------:R-:W-:Y:S01]  /*0d60*/  FADD.FTZ R42, R45, -R42 ;  /* 0x8000002a2d2a7221 */ /* 0x000fe20000010000 */
[----:B------:R-:W-:Y:S01]  /*0d70*/  FMUL.FTZ R60, R71, R60 ;  /* 0x0000003c473c7220 */ /* 0x000fe20000410000 */
[----:B------:R-:W-:Y:S01]  /*0d80*/  FADD.FTZ R44, R75, -R44 ;  /* 0x8000002c4b2c7221 */ /* 0x000fe20000010000 */
[-CC-:B------:R-:W-:Y:S01]  /*0d90*/  FFMA.FTZ R73, R73, R84.reuse, R83.reuse ;  /* 0x0000005449497223 */ /* 0x180fe20000010053 */
[-C--:B------:R-:W-:Y:S01]  /*0da0*/  FFMA.FTZ R79, R79, R84.reuse, R83 ;  /* 0x000000544f4f7223 */ /* 0x080fe20000010053 */
[----:B-----5:R-:W-:Y:S01]  /*0db0*/  @P1 FADD.FTZ R61, R20, R61 ;  /* 0x0000003d143d1221 */ /* 0x020fe20000010000 */
[----:B------:R-:W-:Y:S01]  /*0dc0*/  @P1 FADD.FTZ R60, R21, R60 ;  /* 0x0000003c153c1221 */ /* 0x000fe20000010000 */
[----:B------:R-:W-:Y:S01]  /*0dd0*/  FFMA.FTZ R84, R80, R84, R83 ;  /* 0x0000005450547223 */ /* 0x000fe20000010053 */
[----:B------:R-:W-:Y:S01]  /*0de0*/  FADD.FTZ R82, R77, -R76 ;  /* 0x8000004c4d527221 */ /* 0x000fe20000010000 */
[C---:B------:R-:W-:Y:S01]  /*0df0*/  FMUL.FTZ R75, R71.reuse, R42 ;  /* 0x0000002a474b7220 */ /* 0x040fe20000410000 */
[----:B------:R-:W-:Y:S01]  /*0e00*/  FMUL.FTZ R76, R71, R44 ;  /* 0x0000002c474c7220 */ /* 0x000fe20000410000 */
[-C--:B------:R-:W-:Y:S01]  /*0e10*/  FMUL.FTZ R0, R61, R72.reuse ;  /* 0x000000483d007220 */ /* 0x080fe20000410000 */
[----:B------:R-:W-:Y:S01]  /*0e20*/  FMUL.FTZ R44, R60, R72 ;  /* 0x000000483c2c7220 */ /* 0x000fe20000410000 */
[----:B------:R-:W-:Y:S01]  /*0e30*/  FADD.FTZ R80, R74, -R73 ;  /* 0x800000494a507221 */ /* 0x000fe20000010000 */
[----:B------:R-:W-:Y:S01]  /*0e40*/  FADD.FTZ R78, R78, -R79 ;  /* 0x8000004f4e4e7221 */ /* 0x000fe20000010000 */
[----:B------:R-:W-:Y:S01]  /*0e50*/  FADD.FTZ R84, R81, -R84 ;  /* 0x8000005451547221 */ /* 0x000fe20000010000 */
[----:B------:R-:W-:Y:S01]  /*0e60*/  @P1 FADD.FTZ R75, R22, R75 ;  /* 0x0000004b164b1221 */ /* 0x000fe20000010000 */
[----:B------:R-:W-:-:S02]  /*0e70*/  @P2 HADD2.F32 R74, -RZ, R24.H0_H0 ;  /* 0x20000018ff4a2230 */ /* 0x000fc40000004100 */
[----:B------:R-:W-:Y:S01]  /*0e80*/  FMUL.FTZ R0, R0, UR18 ;  /* 0x0000001200007c20 */ /* 0x000fe20008410000 */
[----:B------:R-:W-:Y:S02]  /*0e90*/  @P5 HADD2.F32 R77, -RZ, R24.H1_H1 ;  /* 0x30000018ff4d5230 */ /* 0x000fe40000004100 */
[----:B------:R-:W-:Y:S01]  /*0ea0*/  FMUL.FTZ R79, R44, UR18 ;  /* 0x000000122c4f7c20 */ /* 0x000fe20008410000 */
[C---:B------:R-:W-:Y:S01]  /*0eb0*/  FMUL.FTZ R43, R71.reuse, R80 ;  /* 0x00000050472b7220 */ /* 0x040fe20000410000 */
[C---:B------:R-:W-:Y:S01]  /*0ec0*/  FMUL.FTZ R42, R71.reuse, R82 ;  /* 0x00000052472a7220 */ /* 0x040fe20000410000 */
[C---:B------:R-:W-:Y:S01]  /*0ed0*/  FMUL.FTZ R45, R71.reuse, R78 ;  /* 0x0000004e472d7220 */ /* 0x040fe20000410000 */
[----:B------:R-:W-:Y:S01]  /*0ee0*/  FMUL.FTZ R44, R71, R84 ;  /* 0x00000054472c7220 */ /* 0x000fe20000410000 */
[----:B------:R-:W-:Y:S01]  /*0ef0*/  FMUL.FTZ R71, R75, R72 ;  /* 0x000000484b477220 */ /* 0x000fe20000410000 */
[----:B------:R-:W-:Y:S01]  /*0f00*/  MOV R40, RZ ;  /* 0x000000ff00287202 */ /* 0x000fe20000000f00 */
[----:B------:R-:W-:Y:S01]  /*0f10*/  @P2 FMUL.FTZ R87, R0, R74 ;  /* 0x0000004a00572220 */ /* 0x000fe20000410000 */
[----:B------:R-:W-:Y:S01]  /*0f20*/  @P5 FMUL.FTZ R40, R79, R77 ;  /* 0x0000004d4f285220 */ /* 0x000fe20000410000 */
[----:B------:R-:W-:-:S02]  /*0f30*/  @P4 HADD2.F32 R77, -RZ, R25.H0_H0 ;  /* 0x20000019ff4d4230 */ /* 0x000fc40000004100 */
[----:B------:R-:W-:Y:S01]  /*0f40*/  FMUL.FTZ R78, R71, UR18 ;  /* 0x00000012474e7c20 */ /* 0x000fe20008410000 */
[----:B------:R-:W-:Y:S01]  /*0f50*/  MOV R73, RZ ;  /* 0x000000ff00497202 */ /* 0x000fe20000000f00 */
[----:B------:R-:W-:Y:S01]  /*0f60*/  @P1 FADD.FTZ R76, R23, R76 ;  /* 0x0000004c174c1221 */ /* 0x000fe20000010000 */
[----:B------:R-:W-:Y:S01]  /*0f70*/  ISETP.NE.AND.EX P3, PT, RZ, UR17, PT, P3 ;  /* 0x00000011ff007c0c */ /* 0x000fe2000bf65330 */
[----:B------:R-:W-:Y:S01]  /*0f80*/  @P1 FADD.FTZ R43, R16, R43 ;  /* 0x0000002b102b1221 */ /* 0x000fe20000010000 */
[----:B------:R-:W-:Y:S01]  /*0f90*/  MOV R71, RZ ;  /* 0x000000ff00477202 */ /* 0x000fe20000000f00 */
[----:B------:R-:W-:Y:S01]  /*0fa0*/  @P1 FADD.FTZ R42, R17, R42 ;  /* 0x0000002a112a1221 */ /* 0x000fe20000010000 */
[----:B------:R-:W-:Y:S01]  /*0fb0*/  LOP3.LUT P6, RZ, R88, 0xff000000, RZ, 0xc0, !PT ;  /* 0xff00000058ff7812 */ /* 0x000fe200078cc0ff */
[----:B------:R-:W-:Y:S01]  /*0fc0*/  @P1 FADD.FTZ R45, R18, R45 ;  /* 0x0000002d122d1221 */ /* 0x000fe20000010000 */
[----:B------:R-:W-:Y:S01]  /*0fd0*/  @P1 FADD.FTZ R44, R19, R44 ;  /* 0x0000002c132c1221 */ /* 0x000fe20000010000 */
[----:B------:R-:W-:-:S02]  /*0fe0*/  CS2R R80, SRZ ;  /* 0x0000000000507805 */ /* 0x000fc4000001ff00 */
[----:B------:R-:W-:Y:S01]  /*0ff0*/  F2FP.F16.F32.PACK_AB R40, R40, R87 ;  /* 0x000000572828723e */ /* 0x000fe200000000ff */
[--C-:B---3--:R-:W-:Y:S02]  /*1000*/  @P2 HADD2.F32 R41, -RZ, R36.reuse.H0_H0 ;  /* 0x20000024ff292230 */ /* 0x108fe40000004100 */
[----:B------:R-:W-:Y:S02]  /*1010*/  @P5 HADD2.F32 R36, -RZ, R36.H1_H1 ;  /* 0x30000024ff245230 */ /* 0x000fe40000004100 */
[----:B------:R-:W-:Y:S02]  /*1020*/  @P4 HADD2.F32 R74, -RZ, R37.H0_H0 ;  /* 0x20000025ff4a4230 */ /* 0x000fe40000004100 */
[----:B------:R-:W-:Y:S01]  /*1030*/  @P2 FMUL.FTZ R73, R0, R41 ;  /* 0x0000002900492220 */ /* 0x000fe20000410000 */
[----:B------:R-:W-:Y:S01]  /*1040*/  MOV R0, RZ ;  /* 0x000000ff00007202 */ /* 0x000fe20000000f00 */
[----:B------:R-:W-:Y:S01]  /*1050*/  @P5 FMUL.FTZ R0, R79, R36 ;  /* 0x000000244f005220 */ /* 0x000fe20000410000 */
[----:B------:R-:W-:Y:S01]  /*1060*/  MOV R41, RZ ;  /* 0x000000ff00297202 */ /* 0x000fe20000000f00 */
[C---:B------:R-:W-:Y:S01]  /*1070*/  @P4 FMUL.FTZ R41, R78.reuse, R77 ;  /* 0x0000004d4e294220 */ /* 0x040fe20000410000 */
[----:B------:R-:W-:Y:S01]  /*1080*/  @P4 FMUL.FTZ R71, R78, R74 ;  /* 0x0000004a4e474220 */ /* 0x000fe20000410000 */
[C---:B------:R-:W-:Y:S01]  /*1090*/  LOP3.LUT P5, RZ, R89.reuse, 0xff, RZ, 0xc0, !PT ;  /* 0x000000ff59ff7812 */ /* 0x040fe200078ac0ff */
[-C--:B------:R-:W-:Y:S01]  /*10a0*/  FMUL.FTZ R36, R76, R72.reuse ;  /* 0x000000484c247220 */ /* 0x080fe20000410000 */
[----:B------:R-:W-:Y:S01]  /*10b0*/  LOP3.LUT P4, RZ, R89, 0xff00, RZ, 0xc0, !PT ;  /* 0x0000ff0059ff7812 */ /* 0x000fe2000788c0ff */
[-C--:B------:R-:W-:Y:S01]  /*10c0*/  FMUL.FTZ R77, R42, R72.reuse ;  /* 0x000000482a4d7220 */ /* 0x080fe20000410000 */
[----:B------:R-:W-:Y:S01]  /*10d0*/  ISETP.NE.U32.AND P2, PT, RZ, UR16, PT ;  /* 0x00000010ff007c0c */ /* 0x000fe2000bf45070 */
[----:B------:R-:W-:Y:S01]  /*10e0*/  FMUL.FTZ R36, R36, UR18 ;  /* 0x0000001224247c20 */ /* 0x000fe20008410000 */
[----:B------:R-:W-:Y:S01]  /*10f0*/  @P3 LEA R74, P1, R57, UR16, 0x5 ;  /* 0x00000010394a3c11 */ /* 0x000fe2000f8228ff */
[-C--:B------:R-:W-:Y:S01]  /*1100*/  FMUL.FTZ R79, R45, R72.reuse ;  /* 0x000000482d4f7220 */ /* 0x080fe20000410000 */
[----:B------:R-:W-:Y:S01]  /*1110*/  ISETP.NE.AND.EX P2, PT, RZ, UR17, PT, P2 ;  /* 0x00000011ff007c0c */ /* 0x000fe2000bf45320 */
[C---:B------:R-:W-:Y:S01]  /*1120*/  FMUL.FTZ R78, R44.reuse, R72 ;  /* 0x000000482c4e7220 */ /* 0x040fe20000410000 */
[----:B------:R-:W-:Y:S01]  /*1130*/  FMUL.FTZ R77, R77, UR18 ;  /* 0x000000124d4d7c20 */ /* 0x000fe20008410000 */
[----:B------:R-:W-:Y:S01]  /*1140*/  FMUL.FTZ R79, R79, UR18 ;  /* 0x000000124f4f7c20 */ /* 0x000fe20008410000 */
[C---:B------:R-:W-:Y:S01]  /*1150*/  SEL R32, R43.reuse, R32, P2 ;  /* 0x000000202b207207 */ /* 0x040fe20001000000 */
[----:B------:R-:W-:Y:S01]  /*1160*/  FMUL.FTZ R43, R43, R72 ;  /* 0x000000482b2b7220 */ /* 0x000fe20000410000 */
[----:B------:R-:W-:Y:S01]  /*1170*/  SEL R28, R61, R28, P2 ;  /* 0x0000001c3d1c7207 */ /* 0x000fe20001000000 */
[----:B------:R-:W-:Y:S01]  /*1180*/  @P6 HADD2.F32 R61, -RZ, R25.H1_H1 ;  /* 0x30000019ff3d6230 */ /* 0x000fe20000004100 */
[----:B------:R-:W-:Y:S01]  /*1190*/  SEL R30, R75, R30, P2 ;  /* 0x0000001e4b1e7207 */ /* 0x000fe20001000000 */
[----:B------:R-:W-:Y:S01]  /*11a0*/  FMUL.FTZ R72, R43, UR18 ;  /* 0x000000122b487c20 */ /* 0x000fe20008410000 */
[----:B------:R-:W-:Y:S01]  /*11b0*/  SEL R34, R45, R34, P2 ;  /* 0x000000222d227207 */ /* 0x000fe20001000000 */
[--C-:B------:R-:W-:Y:S01]  /*11c0*/  @P5 HADD2.F32 R45, -RZ, R26.reuse.H0_H0 ;  /* 0x2000001aff2d5230 */ /* 0x100fe20000004100 */
[----:B------:R-:W-:Y:S01]  /*11d0*/  SEL R35, R44, R35, P2 ;  /* 0x000000232c237207 */ /* 0x000fe20001000000 */
[----:B------:R-:W-:Y:S01]  /*11e0*/  @P4 HADD2.F32 R44, -RZ, R26.H1_H1 ;  /* 0x3000001aff2c4230 */ /* 0x000fe20000004100 */
[----:B------:R-:W-:Y:S01]  /*11f0*/  SEL R29, R60, R29, P2 ;  /* 0x0000001d3c1d7207 */ /* 0x000fe20001000000 */
[----:B------:R-:W-:Y:S01]  /*1200*/  FMUL.FTZ R78, R78, UR18 ;  /* 0x000000124e4e7c20 */ /* 0x000fe20008410000 */
[----:B------:R-:W-:Y:S01]  /*1210*/  SEL R31, R76, R31, P2 ;  /* 0x0000001f4c1f7207 */ /* 0x000fe20001000000 */
[----:B------:R-:W-:Y:S01]  /*1220*/  @P6 HADD2.F32 R37, -RZ, R37.H1_H1 ;  /* 0x30000025ff256230 */ /* 0x000fe20000004100 */
[----:B------:R-:W-:Y:S01]  /*1230*/  SEL R33, R42, R33, P2 ;  /* 0x000000212a217207 */ /* 0x000fe20001000000 */
[----:B------:R-:W-:Y:S01]  /*1240*/  FADD.FTZ R8, R73, R8 ;  /* 0x0000000849087221 */ /* 0x000fe20000010000 */
[----:B------:R-:W-:Y:S01]  /*1250*/  @P3 LEA.HI.X R75, R57, UR17, RZ, 0x5, P1 ;  /* 0x00000011394b3c11 */ /* 0x000fe200088f2cff */
[----:B------:R-:W-:Y:S01]  /*1260*/  FADD.FTZ R9, R0, R9 ;  /* 0x0000000900097221 */ /* 0x000fe20000010000 */
[----:B------:R-:W-:Y:S01]  /*1270*/  LOP3.LUT P2, RZ, R89, 0xff0000, RZ, 0xc0, !PT ;  /* 0x00ff000059ff7812 */ /* 0x000fe2000784c0ff */
[----:B------:R-:W-:Y:S01]  /*1280*/  FADD.FTZ R6, R71, R6 ;  /* 0x0000000647067221 */ /* 0x000fe20000010000 */
[----:B------:R-:W-:Y:S01]  /*1290*/  LOP3.LUT P1, RZ, R89, 0xff000000, RZ, 0xc0, !PT ;  /* 0xff00000059ff7812 */ /* 0x000fe2000782c0ff */
[----:B------:R-:W-:Y:S01]  /*12a0*/  @P3 STG.E.128 desc[UR4][R74.64], R28 ;  /* 0x0000001c4a003986 */ /* 0x000fe2000c101d04 */
[----:B------:R-:W-:Y:S01]  /*12b0*/  MOV R76, RZ ;  /* 0x000000ff004c7202 */ /* 0x000fe20000000f00 */
[----:B------:R-:W-:Y:S01]  /*12c0*/  @P6 FMUL.FTZ R76, R36, R61 ;  /* 0x0000003d244c6220 */ /* 0x000fe20000410000 */
[----:B------:R-:W-:Y:S01]  /*12d0*/  MOV R42, RZ ;  /* 0x000000ff002a7202 */ /* 0x000fe20000000f00 */
[----:B------:R-:W-:Y:S01]  /*12e0*/  @P5 FMUL.FTZ R42, R72, R45 ;  /* 0x0000002d482a5220 */ /* 0x000fe20000410000 */
[----:B------:R-:W-:Y:S01]  /*12f0*/  MOV R61, RZ ;  /* 0x000000ff003d7202 */ /* 0x000fe20000000f00 */
[----:B------:R-:W-:Y:S01]  /*1300*/  @P4 FMUL.FTZ R61, R77, R44 ;  /* 0x0000002c4d3d4220 */ /* 0x000fe20000410000 */
[----:B------:R0:W-:Y:S01]  /*1310*/  @P3 STG.E.128 desc[UR4][R74.64+0x10], R32 ;  /* 0x000010204a003986 */ /* 0x0001e2000c101d04 */
[----:B------:R-:W1:Y:S01]  /*1320*/  LDC.64 R44, c[0x0][0x210] ;  /* 0x00008400ff2c7b82 */ /* 0x000e620000000a00 */
[----:B------:R-:W-:Y:S01]  /*1330*/  F2FP.F16.F32.PACK_AB R41, R76, R41 ;  /* 0x000000294c29723e */ /* 0x000fe200000000ff */
[--C-:B------:R-:W-:Y:S01]  /*1340*/  @P2 HADD2.F32 R60, -RZ, R27.reuse.H0_H0 ;  /* 0x2000001bff3c2230 */ /* 0x100fe20000004100 */
[----:B------:R-:W-:Y:S01]  /*1350*/  F2FP.F16.F32.PACK_AB R42, R61, R42 ;  /* 0x0000002a3d2a723e */ /* 0x000fe200000000ff */
[----:B------:R-:W-:-:S02]  /*1360*/  @P1 HADD2.F32 R83, -RZ, R27.H1_H1 ;  /* 0x3000001bff531230 */ /* 0x000fc40000004100 */
[----:B------:R-:W-:Y:S02]  /*1370*/  @P4 HADD2.F32 R76, -RZ, R38.H1_H1 ;  /* 0x30000026ff4c4230 */ /* 0x000fe40000004100 */
[----:B------:R-:W-:Y:S01]  /*1380*/  @P2 FMUL.FTZ R80, R79, R60 ;  /* 0x0000003c4f502220 */ /* 0x000fe20000410000 */
[----:B------:R-:W-:Y:S01]  /*1390*/  LEA R60, P3, R57, UR20, 0x4 ;  /* 0x00000014393c7c11 */ /* 0x000fe2000f8620ff */
[----:B------:R-:W-:-:S03]  /*13a0*/  @P1 FMUL.FTZ R81, R78, R83 ;  /* 0x000000534e511220 */ /* 0x000fc60000410000 */
[----:B------:R-:W-:Y:S01]  /*13b0*/  LEA.HI.X R61, R57, UR21, RZ, 0x4, P3 ;  /* 0x00000015393d7c11 */ /* 0x000fe200098f24ff */
[----:B------:R-:W-:Y:S01]  /*13c0*/  @P5 HADD2.F32 R57, -RZ, R38.H0_H0 ;  /* 0x20000026ff395230 */ /* 0x000fe20000004100 */
[----:B------:R-:W-:Y:S01]  /*13d0*/  F2FP.F16.F32.PACK_AB R43, R81, R80 ;  /* 0x00000050512b723e */ /* 0x000fe200000000ff */
[--C-:B------:R-:W-:Y:S02]  /*13e0*/  @P2 HADD2.F32 R80, -RZ, R39.reuse.H0_H0 ;  /* 0x20000027ff502230 */ /* 0x100fe40000004100 */
[----:B------:R-:W-:Y:S01]  /*13f0*/  @P1 HADD2.F32 R81, -RZ, R39.H1_H1 ;  /* 0x30000027ff511230 */ /* 0x000fe20000004100 */
[----:B------:R-:W-:Y:S01]  /*1400*/  CS2R R38, SRZ ;  /* 0x0000000000267805 */ /* 0x000fe2000001ff00 */
[----:B------:R2:W-:Y:S01]  /*1410*/  STG.E.128 desc[UR4][R60.64], R40 ;  /* 0x000000283c007986 */ /* 0x0005e2000c101d04 */
[----:B------:R-:W-:Y:S01]  /*1420*/  @P6 FMUL.FTZ R38, R36, R37 ;  /* 0x0000002524266220 */ /* 0x000fe20000410000 */
[----:B------:R-:W-:Y:S01]  /*1430*/  MOV R36, RZ ;  /* 0x000000ff00247202 */ /* 0x000fe20000000f00 */
[----:B------:R-:W-:Y:S01]  /*1440*/  @P1 FMUL.FTZ R36, R78, R81 ;  /* 0x000000514e241220 */ /* 0x000fe20000410000 */
[----:B0-----:R-:W-:-:S02]  /*1450*/  CS2R R74, SRZ ;  /* 0x00000000004a7805 */ /* 0x001fc4000001ff00 */
[----:B-1----:R-:W-:Y:S01]  /*1460*/  LEA R70, R44, R70, 0x2 ;  /* 0x000000462c467211 */ /* 0x002fe200078e10ff */
[----:B------:R-:W-:Y:S01]  /*1470*/  @P5 FMUL.FTZ R39, R72, R57 ;  /* 0x0000003948275220 */ /* 0x000fe20000410000 */
[----:B------:R-:W-:Y:S01]  /*1480*/  @P4 FMUL.FTZ R74, R77, R76 ;  /* 0x0000004c4d4a4220 */ /* 0x000fe20000410000 */
[----:B------:R-:W-:Y:S01]  /*1490*/  @P2 FMUL.FTZ R75, R79, R80 ;  /* 0x000000504f4b2220 */ /* 0x000fe20000410000 */
[----:B------:R-:W-:Y:S01]  /*14a0*/  ISETP.GE.AND P1, PT, R70, R45, PT ;  /* 0x0000002d4600720c */ /* 0x000fe20003f26270 */
[----:B------:R-:W-:Y:S01]  /*14b0*/  FADD.FTZ R7, R38, R7 ;  /* 0x0000000726077221 */ /* 0x000fe20000010000 */
[----:B------:R-:W-:Y:S01]  /*14c0*/  FADD.FTZ R4, R39, R4 ;  /* 0x0000000427047221 */ /* 0x000fe20000010000 */
[----:B------:R-:W-:Y:S01]  /*14d0*/  FADD.FTZ R5, R74, R5 ;  /* 0x000000054a057221 */ /* 0x000fe20000010000 */
[----:B------:R-:W-:Y:S01]  /*14e0*/  FADD.FTZ R2, R75, R2 ;  /* 0x000000024b027221 */ /* 0x000fe20000010000 */
[----:B------:R-:W-:-:S08]  /*14f0*/  FADD.FTZ R3, R36, R3 ;  /* 0x0000000324037221 */ /* 0x000fd00000010000 */
[----:B--2---:R-:W-:Y:S05]  /*1500*/  @!P1 BRA `(.L_x_4344) ;  /* 0xffffffec00cc9947 */ /* 0x004fea000383ffff */
[----:B------:R-:W-:Y:S05]  /*1510*/  BSYNC B1 ;  /* 0x0000000000017941 */ /* 0x000fea0003800000 */
.L_x_4342:
        /* <DEDUP_REMOVED lines=16> */
.L_x_4341:
[----:B------:R-:W-:Y:S05]  /*1620*/  BSYNC B0 ;  /* 0x0000000000007941 */ /* 0x000fea0003800000 */
.L_x_4339:
[----:B------:R-:W0:Y:S01]  /*1630*/  S2R R3, SR_CgaCtaId ;  /* 0x0000000000037919 */ /* 0x000e220000008800 */
[----:B------:R-:W-:Y:S01]  /*1640*/  MOV R0, 0x400 ;  /* 0x0000040000007802 */ /* 0x000fe20000000f00 */
[----:B------:R-:W-:Y:S05]  /*1650*/  WARPSYNC.ALL ;  /* 0x0000000000007948 */ /* 0x000fea0003800000 */
[----:B-----5:R-:W1:Y:S01]  /*1660*/  S2R R26, SR_CTAID.X ;  /* 0x00000000001a7919 */ /* 0x020e620000002500 */
        /* <DEDUP_REMOVED lines=84> */
.L_x_4343:
[----:B------:R-:W-:Y:S01]  /*1bb0*/  HFMA2.MMA R38, -RZ, RZ, 0, 5.9604644775390625e-08 ;  /* 0x00000001ff267435 */ /* 0x000fe200000001ff */
[----:B------:R-:W-:Y:S01]  /*1bc0*/  BSSY B2, `(.L_x_4345) ;  /* 0x0000006000027945 */ /* 0x000fe20003800000 */
[----:B------:R-:W-:Y:S02]  /*1bd0*/  MOV R37, 0x1f ;  /* 0x0000001f00257802 */ /* 0x000fe40000000f00 */
[----:B------:R-:W-:-:S07]  /*1be0*/  MOV R36, 0xffffffff ;  /* 0xffffffff00247802 */ /* 0x000fce0000000f00 */
[----:B-----5:R-:W-:Y:S05]  /*1bf0*/  WARPSYNC.COLLECTIVE R36, `(.L_x_4346) ;  /* 0x0000000024087348 */ /* 0x020fea0003c00000 */
[----:B------:R0:W1:Y:S02]  /*1c00*/  SHFL.BFLY P2, R93, R39, R38, R37 ;  /* 0x0c000026275d7389 */ /* 0x0000640000040025 */
[----:B01---5:R-:W-:Y:S01]  /*1c10*/  ENDCOLLECTIVE ;  /* 0x000000000000791b */ /* 0x023fe20003800000 */
.L_x_4346:
[----:B------:R-:W-:Y:S05]  /*1c20*/  BSYNC B2 ;  /* 0x0000000000027941 */ /* 0x000fea0003800000 */
.L_x_4345:
        /* <DEDUP_REMOVED lines=9> */
.L_x_4347:
[----:B------:R-:W-:Y:S01]  /*1cc0*/  HFMA2.MMA R38, -RZ, RZ, 0, 1.1920928955078125e-07 ;  /* 0x00000002ff267435 */ /* 0x000fe200000001ff */
[----:B------:R-:W-:Y:S02]  /*1cd0*/  MOV R39, R85 ;  /* 0x0000005500277202 */ /* 0x000fe40000000f00 */
[----:B------:R-:W-:-:S08]  /*1ce0*/  MOV R84, R93 ;  /* 0x0000005d00547202 */ /* 0x000fd00000000f00 */
[----:B------:R-:W-:Y:S05]  /*1cf0*/  WARPSYNC.COLLECTIVE R36, `(.L_x_4348) ;  /* 0x0000000024087348 */ /* 0x000fea0003c00000 */
[----:B------:R0:W1:Y:S02]  /*1d00*/  SHFL.BFLY P2, R93, R39, R38, R37 ;  /* 0x0c000026275d7389 */ /* 0x0000640000040025 */
[----:B01----:R-:W-:Y:S01]  /*1d10*/  ENDCOLLECTIVE ;  /* 0x000000000000791b */ /* 0x003fe20003800000 */
.L_x_4348:
[----:B------:R-:W-:-:S05]  /*1d20*/  FADD.FTZ R86, R83, R84 ;  /* 0x0000005453567221 */ /* 0x000fca0000010000 */
[----:B------:R-:W-:Y:S02]  /*1d30*/  MOV R39, R86 ;  /* 0x0000005600277202 */ /* 0x000fe40000000f00 */
[----:B------:R-:W-:-:S07]  /*1d40*/  MOV R84, R93 ;  /* 0x0000005d00547202 */ /* 0x000fce0000000f00 */
[----:B------:R-:W-:Y:S05]  /*1d50*/  WARPSYNC.COLLECTIVE R36, `(.L_x_4349) ;  /* 0x0000000024087348 */ /* 0x000fea0003c00000 */
[----:B------:R0:W1:Y:S02]  /*1d60*/  SHFL.BFLY P2, R93, R39, R38, R37 ;  /* 0x0c000026275d7389 */ /* 0x0000640000040025 */
[----:B01----:R-:W-:Y:S01]  /*1d70*/  ENDCOLLECTIVE ;  /* 0x000000000000791b */ /* 0x003fe20003800000 */
.L_x_4349:
[----:B------:R-:W-:Y:S01]  /*1d80*/  FADD.FTZ R90, R85, R84 ;  /* 0x00000054555a7221 */ /* 0x000fe20000010000 */
[----:B------:R-:W-:-:S04]  /*1d90*/  HFMA2.MMA R38, -RZ, RZ, 0, 2.384185791015625e-07 ;  /* 0x00000004ff267435 */ /* 0x000fc800000001ff */
[----:B------:R-:W-:Y:S02]  /*1da0*/  MOV R39, R90 ;  /* 0x0000005a00277202 */ /* 0x000fe40000000f00 */
[----:B------:R-:W-:-:S07]  /*1db0*/  MOV R87, R93 ;  /* 0x0000005d00577202 */ /* 0x000fce0000000f00 */
[----:B------:R-:W-:Y:S05]  /*1dc0*/  WARPSYNC.COLLECTIVE R36, `(.L_x_4350) ;  /* 0x0000000024087348 */ /* 0x000fea0003c00000 */
[----:B------:R0:W1:Y:S02]  /*1dd0*/  SHFL.BFLY P2, R93, R39, R38, R37 ;  /* 0x0c000026275d7389 */ /* 0x0000640000040025 */
[----:B01----:R-:W-:Y:S01]  /*1de0*/  ENDCOLLECTIVE ;  /* 0x000000000000791b */ /* 0x003fe20003800000 */
.L_x_4350:
[----:B------:R-:W-:-:S05]  /*1df0*/  FADD.FTZ R87, R86, R87 ;  /* 0x0000005756577221 */ /* 0x000fca0000010000 */
[----:B------:R-:W-:Y:S02]  /*1e00*/  MOV R39, R87 ;  /* 0x0000005700277202 */ /* 0x000fe40000000f00 */
[----:B------:R-:W-:-:S07]  /*1e10*/  MOV R91, R93 ;  /* 0x0000005d005b7202 */ /* 0x000fce0000000f00 */
[----:B------:R-:W-:Y:S05]  /*1e20*/  WARPSYNC.COLLECTIVE R36, `(.L_x_4351) ;  /* 0x0000000024087348 */ /* 0x000fea0003c00000 */
[----:B------:R0:W1:Y:S02]  /*1e30*/  SHFL.BFLY P2, R93, R39, R38, R37 ;  /* 0x0c000026275d7389 */ /* 0x0000640000040025 */
[----:B01----:R-:W-:Y:S01]  /*1e40*/  ENDCOLLECTIVE ;  /* 0x000000000000791b */ /* 0x003fe20003800000 */
.L_x_4351:
[----:B------:R-:W-:Y:S01]  /*1e50*/  FADD.FTZ R91, R90, R91 ;  /* 0x0000005b5a5b7221 */ /* 0x000fe20000010000 */
[----:B------:R-:W-:-:S04]  /*1e60*/  HFMA2.MMA R38, -RZ, RZ, 0, 4.76837158203125e-07 ;  /* 0x00000008ff267435 */ /* 0x000fc800000001ff */
[----:B------:R-:W-:Y:S02]  /*1e70*/  MOV R39, R91 ;  /* 0x0000005b00277202 */ /* 0x000fe40000000f00 */
[----:B------:R-:W-:-:S07]  /*1e80*/  MOV R84, R93 ;  /* 0x0000005d00547202 */ /* 0x000fce0000000f00 */
[----:B------:R-:W-:Y:S05]  /*1e90*/  WARPSYNC.COLLECTIVE R36, `(.L_x_4352) ;  /* 0x0000000024087348 */ /* 0x000fea0003c00000 */
[----:B------:R0:W1:Y:S02]  /*1ea0*/  SHFL.BFLY P2, R93, R39, R38, R37 ;  /* 0x0c000026275d7389 */ /* 0x0000640000040025 */
[----:B01----:R-:W-:Y:S01]  /*1eb0*/  ENDCOLLECTIVE ;  /* 0x000000000000791b */ /* 0x003fe20003800000 */
.L_x_4352:
[----:B------:R-:W-:Y:S01]  /*1ec0*/  FADD.FTZ R92, R87, R84 ;  /* 0x00000054575c7221 */ /* 0x000fe20000010000 */
[----:B------:R-:W-:-:S04]  /*1ed0*/  HFMA2.MMA R87, -RZ, RZ, 0, 0 ;  /* 0x00000000ff577435 */ /* 0x000fc800000001ff */
[----:B------:R-:W-:Y:S02]  /*1ee0*/  MOV R39, R92 ;  /* 0x0000005c00277202 */ /* 0x000fe40000000f00 */
[----:B------:R-:W-:-:S07]  /*1ef0*/  MOV R84, R93 ;  /* 0x0000005d00547202 */ /* 0x000fce0000000f00 */
[----:B------:R-:W-:Y:S05]  /*1f00*/  WARPSYNC.COLLECTIVE R36, `(.L_x_4353) ;  /* 0x0000000024087348 */ /* 0x000fea0003c00000 */
[----:B------:R0:W1:Y:S02]  /*1f10*/  SHFL.BFLY P2, R93, R39, R38, R37 ;  /* 0x0c000026275d7389 */ /* 0x0000640000040025 */
[----:B01----:R-:W-:Y:S01]  /*1f20*/  ENDCOLLECTIVE ;  /* 0x000000000000791b */ /* 0x003fe20003800000 */
.L_x_4353:
[----:B------:R-:W-:Y:S01]  /*1f30*/  FADD.FTZ R83, R91, R84 ;  /* 0x000000545b537221 */ /* 0x000fe20000010000 */
[----:B------:R-:W-:-:S04]  /*1f40*/  HFMA2.MMA R38, -RZ, RZ, 0, 9.5367431640625e-07 ;  /* 0x00000010ff267435 */ /* 0x000fc800000001ff */
[----:B------:R-:W-:Y:S01]  /*1f50*/  MOV R39, R83 ;  /* 0x0000005300277202 */ /* 0x000fe20000000f00 */
[----:B------:R-:W-:-:S07]  /*1f60*/  FADD.FTZ R84, R92, R93 ;  /* 0x0000005d5c547221 */ /* 0x000fce0000010000 */
[----:B------:R-:W-:Y:S05]  /*1f70*/  WARPSYNC.COLLECTIVE R36, `(.L_x_4354) ;  /* 0x0000000024087348 */ /* 0x000fea0003c00000 */
[----:B------:R0:W1:Y:S02]  /*1f80*/  SHFL.BFLY P2, R93, R39, R38, R37 ;  /* 0x0c000026275d7389 */ /* 0x0000640000040025 */
[----:B01----:R-:W-:Y:S01]  /*1f90*/  ENDCOLLECTIVE ;  /* 0x000000000000791b */ /* 0x003fe20003800000 */
.L_x_4354:
[----:B------:R-:W-:Y:S02]  /*1fa0*/  MOV R39, R84 ;  /* 0x0000005400277202 */ /* 0x000fe40000000f00 */
[----:B------:R-:W-:-:S07]  /*1fb0*/  MOV R86, R93 ;  /* 0x0000005d00567202 */ /* 0x000fce0000000f00 */
[----:B------:R-:W-:Y:S05]  /*1fc0*/  WARPSYNC.COLLECTIVE R36, `(.L_x_4355) ;  /* 0x0000000024087348 */ /* 0x000fea0003c00000 */
[----:B------:R0:W1:Y:S02]  /*1fd0*/  SHFL.BFLY P2, R93, R39, R38, R37 ;  /* 0x0c000026275d7389 */ /* 0x0000640000040025 */
[----:B01----:R-:W-:Y:S01]  /*1fe0*/  ENDCOLLECTIVE ;  /* 0x000000000000791b */ /* 0x003fe20003800000 */
.L_x_4355:
[----:B------:R-:W-:Y:S01]  /*1ff0*/  MOV R85, R93 ;  /* 0x0000005d00557202 */ /* 0x000fe20000000f00 */
[----:B------:R-:W-:Y:S06]  /*2000*/  BRA `(.L_x_4356) ;  /* 0xffffffe800fc7947 */ /* 0x000fec000383ffff */
.L_x_4357:
        /* <DEDUP_REMOVED lines=15> */
.L_x_6599:


//--------------------- .text._ZN10layer_norm22ln_bwd_finalize_kernelINS_22Kernel_traits_finalizeILj256E6__halfS2_fS2_fjLb1ELj1024ELj4ENS_18Kernel_traits_baseILj256ES2_S2_fS2_fjLj1024EEEEELb1ELb0EEEvNS_9BwdParamsE --------------------------
	.section	.text._ZN10layer_norm22ln_bwd_finalize_kernelINS_22Kernel_traits_finalizeILj256E6__halfS2_fS2_fjLb1ELj1024ELj4ENS_18Kernel_traits_baseILj256ES2_S2_fS2_fjLj1024EEEEELb1ELb0EEEvNS_9BwdParamsE,"ax",@progbits
	.align	128
        .global         _ZN10layer_norm22ln_bwd_finalize_kernelINS_22Kernel_traits_finalizeILj256E6__halfS2_fS2_fjLb1ELj1024ELj4ENS_18Kernel_traits_baseILj256ES2_S2_fS2_fjLj1024EEEEELb1ELb0EEEvNS_9BwdParamsE
        .type           _ZN10layer_norm22ln_bwd_finalize_kernelINS_22Kernel_traits_finalizeILj256E6__halfS2_fS2_fjLb1ELj1024ELj4ENS_18Kernel_traits_baseILj256ES2_S2_fS2_fjLj1024EEEEELb1ELb0EEEvNS_9BwdParamsE,@function
        .size           _ZN10layer_norm22ln_bwd_finalize_kernelINS_22Kernel_traits_finalizeILj256E6__halfS2_fS2_fjLb1ELj1024ELj4ENS_18Kernel_traits_baseILj256ES2_S2_fS2_fjLj1024EEEEELb1ELb0EEEvNS_9BwdParamsE,(.L_x_6600 - _ZN10layer_norm22ln_bwd_finalize_kernelINS_22Kernel_traits_finalizeILj256E6__halfS2_fS2_fjLb1ELj1024ELj4ENS_18Kernel_traits_baseILj256ES2_S2_fS2_fjLj1024EEEEELb1ELb0EEEvNS_9BwdParamsE)
        .other          _ZN10layer_norm22ln_bwd_finalize_kernelINS_22Kernel_traits_finalizeILj256E6__halfS2_fS2_fjLb1ELj1024ELj4ENS_18Kernel_traits_baseILj256ES2_S2_fS2_fjLj1024EEEEELb1ELb0EEEvNS_9BwdParamsE,@"STO_CUDA_ENTRY STV_DEFAULT"
_ZN10layer_norm22ln_bwd_finalize_kernelINS_22Kernel_traits_finalizeILj256E6__halfS2_fS2_fjLb1ELj1024ELj4ENS_18Kernel_traits_baseILj256ES2_S2_fS2_fjLj1024EEEEELb1ELb0EEEvNS_9BwdParamsE:
.text._ZN10layer_norm22ln_bwd_finalize_kernelINS_22Kernel_traits_finalizeILj256E6__halfS2_fS2_fjLb1ELj1024ELj4ENS_18Kernel_traits_baseILj256ES2_S2_fS2_fjLj1024EEEEELb1ELb0EEEvNS_9BwdParamsE:
        /* <DEDUP_REMOVED lines=24> */
.L_x_4370:
        /* <DEDUP_REMOVED lines=36> */
.L_x_4362:
        /* <DEDUP_REMOVED lines=49> */
.L_x_4361:
[----:B------:R-:W-:Y:S05]  /*06d0*/  BSYNC B1 ;  /* 0x0000000000017941 */ /* 0x000fea0003800000 */
.L_x_4360:
        /* <DEDUP_REMOVED lines=31> */
.L_x_4364:
[----:B------:R-:W-:Y:S05]  /*08d0*/  BSYNC B1 ;  /* 0x0000000000017941 */ /* 0x000fea0003800000 */
.L_x_4363:
        /* <DEDUP_REMOVED lines=16> */
.L_x_4365:
[----:B------:R-:W-:Y:S05]  /*09e0*/  BSYNC B1 ;  /* 0x0000000000017941 */ /* 0x000fea0003800000 */
.L_x_4359:
[----:B------:R-:W-:Y:S05]  /*09f0*/  BSYNC B0 ;  /* 0x0000000000007941 */ /* 0x000fea0003800000 */
.L_x_4358:
        /* <DEDUP_REMOVED lines=40> */
.L_x_4386:
        /* <DEDUP_REMOVED lines=8> */
.L_x_4366:
        /* <DEDUP_REMOVED lines=23> */
.L_x_4369:
[----:B------:R-:W-:Y:S05]  /*0e70*/  BSYNC B0 ;  /* 0x0000000000007941 */ /* 0x000fea0003800000 */
.L_x_4368:
[C---:B------:R-:W-:Y:S01]  /*0e80*/  ISETP.GT.U32.AND P1, PT, R4.reuse, -0x101, PT ;  /* 0xfffffeff0400780c */ /* 0x040fe20003f24070 */
[----:B------:R-:W-:Y:S01]  /*0e90*/  VIADD R4, R4, 0x100 ;  /* 0x0000010004047836 */ /* 0x000fe20000000000 */
[----:B------:R-:W-:-:S11]  /*0ea0*/  IADD3 R5, R5, 0x80, RZ ;  /* 0x0000008005057810 */ /* 0x000fd60007ffe0ff */
[----:B------:R-:W-:Y:S05]  /*0eb0*/  @P1 BRA `(.L_x_4370) ;  /* 0xfffffff000b01947 */ /* 0x000fea000383ffff */
[----:B------:R-:W-:Y:S05]  /*0ec0*/  EXIT ;  /* 0x000000000000794d */ /* 0x000fea0003800000 */
.L_x_4367:
[----:B0-----:R-:W-:Y:S01]  /*0ed0*/  HFMA2.MMA R24, -RZ, RZ, 0, 5.9604644775390625e-08 ;  /* 0x00000001ff187435 */ /* 0x001fe200000001ff */
[----:B----4-:R-:W-:Y:S02]  /*0ee0*/  MOV R23, R10 ;  /* 0x0000000a00177202 */ /* 0x010fe40000000f00 */
[----:B------:R-:W-:Y:S02]  /*0ef0*/  MOV R25, 0x1f ;  /* 0x0000001f00197802 */ /* 0x000fe40000000f00 */
[----:B------:R-:W-:-:S07]  /*0f00*/  MOV R20, 0xffffffff ;  /* 0xffffffff00147802 */ /* 0x000fce0000000f00 */
[----:B-123--:R-:W-:Y:S05]  /*0f10*/  WARPSYNC.COLLECTIVE R20, `(.L_x_4371) ;  /* 0x0000000014087348 */ /* 0x00efea0003c00000 */
[----:B------:R0:W4:Y:S02]  /*0f20*/  SHFL.BFLY P2, R22, R23, R24, R25 ;  /* 0x0c00001817167389 */ /* 0x0001240000040019 */
[----:B01234-:R-:W-:Y:S01]  /*0f30*/  ENDCOLLECTIVE ;  /* 0x000000000000791b */ /* 0x01ffe20003800000 */
.L_x_4371:
[----:B------:R-:W-:Y:S01]  /*0f40*/  HFMA2.MMA R24, -RZ, RZ, 0, 1.1920928955078125e-07 ;  /* 0x00000002ff187435 */ /* 0x000fe200000001ff */
[----:B------:R-:W-:-:S05]  /*0f50*/  MOV R11, R22 ;  /* 0x00000016000b7202 */ /* 0x000fca0000000f00 */
[----:B------:R-:W-:-:S04]  /*0f60*/  FADD.FTZ R11, R10, R11 ;  /* 0x0000000b0a0b7221 */ /* 0x000fc80000010000 */
[----:B------:R-:W-:-:S07]  /*0f70*/  IMAD.MOV.U32 R23, RZ, RZ, R11 ;  /* 0x000000ffff177224 */ /* 0x000fce00078e000b */
[----:B------:R-:W-:Y:S05]  /*0f80*/  WARPSYNC.COLLECTIVE R20, `(.L_x_4372) ;  /* 0x0000000014087348 */ /* 0x000fea0003c00000 */
[----:B------:R0:W1:Y:S02]  /*0f90*/  SHFL.BFLY P2, R22, R23, R24, R25 ;  /* 0x0c00001817167389 */ /* 0x0000640000040019 */
[----:B01----:R-:W-:Y:S01]  /*0fa0*/  ENDCOLLECTIVE ;  /* 0x000000000000791b */ /* 0x003fe20003800000 */
.L_x_4372:
[----:B------:R-:W-:Y:S01]  /*0fb0*/  HFMA2.MMA R24, -RZ, RZ, 0, 2.384185791015625e-07 ;  /* 0x00000004ff187435 */ /* 0x000fe200000001ff */
[----:B------:R-:W-:-:S05]  /*0fc0*/  MOV R14, R22 ;  /* 0x00000016000e7202 */ /* 0x000fca0000000f00 */
[----:B------:R-:W-:-:S05]  /*0fd0*/  FADD.FTZ R14, R11, R14 ;  /* 0x0000000e0b0e7221 */ /* 0x000fca0000010000 */
[----:B------:R-:W-:-:S07]  /*0fe0*/  MOV R23, R14 ;  /* 0x0000000e00177202 */ /* 0x000fce0000000f00 */
[----:B------:R-:W-:Y:S05]  /*0ff0*/  WARPSYNC.COLLECTIVE R20, `(.L_x_4373) ;  /* 0x0000000014087348 */ /* 0x000fea0003c00000 */
[----:B------:R0:W1:Y:S02]  /*1000*/  SHFL.BFLY P2, R22, R23, R24, R25 ;  /* 0x0c00001817167389 */ /* 0x0000640000040019 */
[----:B01----:R-:W-:Y:S01]  /*1010*/  ENDCOLLECTIVE ;  /* 0x000000000000791b */ /* 0x003fe20003800000 */
.L_x_4373:
[----:B------:R-:W-:Y:S01]  /*1020*/  IMAD.MOV.U32 R24, RZ, RZ, 0x8 ;  /* 0x00000008ff187424 */ /* 0x000fe200078e00ff */
[----:B------:R-:W-:-:S05]  /*1030*/  MOV R13, R22 ;  /* 0x00000016000d7202 */ /* 0x000fca0000000f00 */
[----:B------:R-:W-:-:S05]  /*1040*/  FADD.FTZ R13, R14, R13 ;  /* 0x0000000d0e0d7221 */ /* 0x000fca0000010000 */
[----:B------:R-:W-:-:S07]  /*1050*/  MOV R23, R13 ;  /* 0x0000000d00177202 */ /* 0x000fce0000000f00 */
[----:B------:R-:W-:Y:S05]  /*1060*/  WARPSYNC.COLLECTIVE R20, `(.L_x_4374) ;  /* 0x0000000014087348 */ /* 0x000fea0003c00000 */
[----:B------:R0:W1:Y:S02]  /*1070*/  SHFL.BFLY P2, R22, R23, R24, R25 ;  /* 0x0c00001817167389 */ /* 0x0000640000040019 */
[----:B01----:R-:W-:Y:S01]  /*1080*/  ENDCOLLECTIVE ;  /* 0x000000000000791b */ /* 0x003fe20003800000 */
.L_x_4374:
[----:B------:R-:W-:Y:S01]  /*1090*/  HFMA2.MMA R24, -RZ, RZ, 0, 9.5367431640625e-07 ;  /* 0x00000010ff187435 */ /* 0x000fe200000001ff */
[----:B------:R-:W-:-:S05]  /*10a0*/  MOV R10, R22 ;  /* 0x00000016000a7202 */ /* 0x000fca0000000f00 */
[----:B------:R-:W-:-:S05]  /*10b0*/  FADD.FTZ R11, R13, R10 ;  /* 0x0000000a0d0b7221 */ /* 0x000fca0000010000 */
[----:B------:R-:W-:-:S07]  /*10c0*/  MOV R23, R11 ;  /* 0x0000000b00177202 */ /* 0x000fce0000000f00 */
[----:B------:R-:W-:Y:S05]  /*10d0*/  WARPSYNC.COLLECTIVE R20, `(.L_x_4375) ;  /* 0x0000000014087348 */ /* 0x000fea0003c00000 */
[----:B------:R0:W1:Y:S02]  /*10e0*/  SHFL.BFLY P2, R22, R23, R24, R25 ;  /* 0x0c00001817167389 */ /* 0x0000640000040019 */
[----:B01----:R-:W-:Y:S01]  /*10f0*/  ENDCOLLECTIVE ;  /* 0x000000000000791b */ /* 0x003fe20003800000 */
.L_x_4375:
[----:B------:R-:W-:Y:S01]  /*1100*/  HFMA2.MMA R24, -RZ, RZ, 0, 5.9604644775390625e-08 ;  /* 0x00000001ff187435 */ /* 0x000fe200000001ff */
[----:B------:R-:W-:Y:S02]  /*1110*/  MOV R23, R12 ;  /* 0x0000000c00177202 */ /* 0x000fe40000000f00 */
[----:B------:R-:W-:-:S08]  /*1120*/  MOV R10, R22 ;  /* 0x00000016000a7202 */ /* 0x000fd00000000f00 */
[----:B------:R-:W-:Y:S05]  /*1130*/  WARPSYNC.COLLECTIVE R20, `(.L_x_4376) ;  /* 0x0000000014087348 */ /* 0x000fea0003c00000 */
[----:B------:R0:W1:Y:S02]  /*1140*/  SHFL.BFLY P2, R22, R23, R24, R25 ;  /* 0x0c00001817167389 */ /* 0x0000640000040019 */
[----:B01----:R-:W-:Y:S01]  /*1150*/  ENDCOLLECTIVE ;  /* 0x000000000000791b */ /* 0x003fe20003800000 */
.L_x_4376:
[----:B------:R-:W-:Y:S01]  /*1160*/  HFMA2.MMA R24, -RZ, RZ, 0, 1.1920928955078125e-07 ;  /* 0x00000002ff187435 */ /* 0x000fe200000001ff */
[----:B------:R-:W-:-:S04]  /*1170*/  IMAD.MOV.U32 R13, RZ, RZ, R22 ;  /* 0x000000ffff0d7224 */ /* 0x000fc800078e0016 */
[----:B------:R-:W-:-:S05]  /*1180*/  FADD.FTZ R15, R12, R13 ;  /* 0x0000000d0c0f7221 */ /* 0x000fca0000010000 */
[----:B------:R-:W-:-:S07]  /*1190*/  MOV R23, R15 ;  /* 0x0000000f00177202 */ /* 0x000fce0000000f00 */
[----:B------:R-:W-:Y:S05]  /*11a0*/  WARPSYNC.COLLECTIVE R20, `(.L_x_4377) ;  /* 0x0000000014087348 */ /* 0x000fea0003c00000 */
[----:B------:R0:W1:Y:S02]  /*11b0*/  SHFL.BFLY P2, R22, R23, R24, R25 ;  /* 0x0c00001817167389 */ /* 0x0000640000040019 */
[----:B01----:R-:W-:Y:S01]  /*11c0*/  ENDCOLLECTIVE ;  /* 0x000000000000791b */ /* 0x003fe20003800000 */
.L_x_4377:
[----:B------:R-:W-:Y:S01]  /*11d0*/  HFMA2.MMA R24, -RZ, RZ, 0, 2.384185791015625e-07 ;  /* 0x00000004ff187435 */ /* 0x000fe200000001ff */
[----:B------:R-:W-:-:S05]  /*11e0*/  MOV R16, R22 ;  /* 0x0000001600107202 */ /* 0x000fca0000000f00 */
[----:B------:R-:W-:-:S05]  /*11f0*/  FADD.FTZ R16, R15, R16 ;  /* 0x000000100f107221 */ /* 0x000fca0000010000 */
[----:B------:R-:W-:-:S07]  /*1200*/  MOV R23, R16 ;  /* 0x0000001000177202 */ /* 0x000fce0000000f00 */
[----:B------:R-:W-:Y:S05]  /*1210*/  WARPSYNC.COLLECTIVE R20, `(.L_x_4378) ;  /* 0x0000000014087348 */ /* 0x000fea0003c00000 */
[----:B------:R0:W1:Y:S02]  /*1220*/  SHFL.BFLY P2, R22, R23, R24, R25 ;  /* 0x0c00001817167389 */ /* 0x0000640000040019 */
[----:B01----:R-:W-:Y:S01]  /*1230*/  ENDCOLLECTIVE ;  /* 0x000000000000791b */ /* 0x003fe20003800000 */
.L_x_4378:
[----:B------:R-:W-:Y:S01]  /*1240*/  HFMA2.MMA R24, -RZ, RZ, 0, 4.76837158203125e-07 ;  /* 0x00000008ff187435 */ /* 0x000fe200000001ff */
[----:B------:R-:W-:-:S05]  /*1250*/  MOV R17, R22 ;  /* 0x0000001600117202 */ /* 0x000fca0000000f00 */
[----:B------:R-:W-:-:S04]  /*1260*/  FADD.FTZ R17, R16, R17 ;  /* 0x0000001110117221 */ /* 0x000fc80000010000 */
[----:B------:R-:W-:-:S07]  /*1270*/  IMAD.MOV.U32 R23, RZ, RZ, R17 ;  /* 0x000000ffff177224 */ /* 0x000fce00078e0011 */
[----:B------:R-:W-:Y:S05]  /*1280*/  WARPSYNC.COLLECTIVE R20, `(.L_x_4379) ;  /* 0x0000000014087348 */ /* 0x000fea0003c00000 */
[----:B------:R0:W1:Y:S02]  /*1290*/  SHFL.BFLY P2, R22, R23, R24, R25 ;  /* 0x0c00001817167389 */ /* 0x0000640000040019 */
[----:B01----:R-:W-:Y:S01]  /*12a0*/  ENDCOLLECTIVE ;  /* 0x000000000000791b */ /* 0x003fe20003800000 */
.L_x_4379:
[----:B------:R-:W-:Y:S01]  /*12b0*/  HFMA2.MMA R24, -RZ, RZ, 0, 9.5367431640625e-07 ;  /* 0x00000010ff187435 */ /* 0x000fe200000001ff */
[----:B------:R-:W-:-:S05]  /*12c0*/  MOV R12, R22 ;  /* 0x00000016000c7202 */ /* 0x000fca0000000f00 */
[----:B------:R-:W-:-:S05]  /*12d0*/  FADD.FTZ R12, R17, R12 ;  /* 0x0000000c110c7221 */ /* 0x000fca0000010000 */
[----:B------:R-:W-:-:S07]  /*12e0*/  MOV R23, R12 ;  /* 0x0000000c00177202 */ /* 0x000fce0000000f00 */
[----:B------:R-:W-:Y:S05]  /*12f0*/  WARPSYNC.COLLECTIVE R20, `(.L_x_4380) ;  /* 0x0000000014087348 */ /* 0x000fea0003c00000 */
[----:B------:R0:W1:Y:S02]  /*1300*/  SHFL.BFLY P2, R22, R23, R24, R25 ;  /* 0x0c00001817167389 */ /* 0x0000640000040019 */
[----:B01----:R-:W-:Y:S01]  /*1310*/  ENDCOLLECTIVE ;  /* 0x000000000000791b */ /* 0x003fe20003800000 */
.L_x_4380:
[----:B------:R-:W-:Y:S01]  /*1320*/  MOV R23, R8 ;  /* 0x0000000800177202 */ /* 0x000fe20000000f00 */
[----:B------:R-:W-:Y:S01]  /*1330*/  IMAD.MOV.U32 R24, RZ, RZ, 0x1 ;  /* 0x00000001ff187424 */ /* 0x000fe200078e00ff */
[----:B------:R-:W-:-:S07]  /*1340*/  MOV R15, R22 ;  /* 0x00000016000f7202 */ /* 0x000fce0000000f00 */
[----:B------:R-:W-:Y:S05]  /*1350*/  WARPSYNC.COLLECTIVE R20, `(.L_x_4381) ;  /* 0x0000000014087348 */ /* 0x000fea0003c00000 */
[----:B------:R0:W1:Y:S02]  /*1360*/  SHFL.BFLY P2, R22, R23, R24, R25 ;  /* 0x0c00001817167389 */ /* 0x0000640000040019 */
[----:B01----:R-:W-:Y:S01]  /*1370*/  ENDCOLLECTIVE ;  /* 0x000000000000791b */ /* 0x003fe20003800000 */
.L_x_4381:
[----:B------:R-:W-:Y:S01]  /*1380*/  HFMA2.MMA R24, -RZ, RZ, 0, 1.1920928955078125e-07 ;  /* 0x00000002ff187435 */ /* 0x000fe200000001ff */
[----:B------:R-:W-:-:S05]  /*1390*/  MOV R17, R22 ;  /* 0x0000001600117202 */ /* 0x000fca0000000f00 */
[----:B------:R-:W-:-:S05]  /*13a0*/  FADD.FTZ R18, R8, R17 ;  /* 0x0000001108127221 */ /* 0x000fca0000010000 */
[----:B------:R-:W-:-:S07]  /*13b0*/  MOV R23, R18 ;  /* 0x0000001200177202 */ /* 0x000fce0000000f00 */
[----:B------:R-:W-:Y:S05]  /*13c0*/  WARPSYNC.COLLECTIVE R20, `(.L_x_4382) ;  /* 0x0000000014087348 */ /* 0x000fea0003c00000 */
[----:B------:R0:W1:Y:S02]  /*13d0*/  SHFL.BFLY P2, R22, R23, R24, R25 ;  /* 0x0c00001817167389 */ /* 0x0000640000040019 */
[----:B01----:R-:W-:Y:S01]  /*13e0*/  ENDCOLLECTIVE ;  /* 0x000000000000791b */ /* 0x003fe20003800000 */
.L_x_4382:
[----:B------:R-:W-:Y:S01]  /*13f0*/  HFMA2.MMA R24, -RZ, RZ, 0, 2.384185791015625e-07 ;  /* 0x00000004ff187435 */ /* 0x000fe200000001ff */
[----:B------:R-:W-:-:S05]  /*1400*/  MOV R13, R22 ;  /* 0x00000016000d7202 */ /* 0x000fca0000000f00 */
[----:B------:R-:W-:-:S05]  /*1410*/  FADD.FTZ R19, R18, R13 ;  /* 0x0000000d12137221 */ /* 0x000fca0000010000 */
[----:B------:R-:W-:-:S07]  /*1420*/  MOV R23, R19 ;  /* 0x0000001300177202 */ /* 0x000fce0000000f00 */
[----:B------:R-:W-:Y:S05]  /*1430*/  WARPSYNC.COLLECTIVE R20, `(.L_x_4383) ;  /* 0x0000000014087348 */ /* 0x000fea0003c00000 */
[----:B------:R0:W1:Y:S02]  /*1440*/  SHFL.BFLY P2, R22, R23, R24, R25 ;  /* 0x0c00001817167389 */ /* 0x0000640000040019 */
[----:B01----:R-:W-:Y:S01]  /*1450*/  ENDCOLLECTIVE ;  /* 0x000000000000791b */ /* 0x003fe20003800000 */
.L_x_4383:
[----:B------:R-:W-:Y:S01]  /*1460*/  HFMA2.MMA R24, -RZ, RZ, 0, 4.76837158203125e-07 ;  /* 0x00000008ff187435 */ /* 0x000fe200000001ff */
[----:B------:R-:W-:-:S04]  /*1470*/  IMAD.MOV.U32 R8, RZ, RZ, R22 ;  /* 0x000000ffff087224 */ /* 0x000fc800078e0016 */
[----:B------:R-:W-:-:S05]  /*1480*/  FADD.FTZ R8, R19, R8 ;  /* 0x0000000813087221 */ /* 0x000fca0000010000 */
[----:B------:R-:W-:-:S07]  /*1490*/  MOV R23, R8 ;  /* 0x0000000800177202 */ /* 0x000fce0000000f00 */
[----:B------:R-:W-:Y:S05]  /*14a0*/  WARPSYNC.COLLECTIVE R20, `(.L_x_4384) ;  /* 0x0000000014087348 */ /* 0x000fea0003c00000 */
[----:B------:R0:W1:Y:S02]  /*14b0*/  SHFL.BFLY P2, R22, R23, R24, R25 ;  /* 0x0c00001817167389 */ /* 0x0000640000040019 */
[----:B01----:R-:W-:Y:S01]  /*14c0*/  ENDCOLLECTIVE ;  /* 0x000000000000791b */ /* 0x003fe20003800000 */
.L_x_4384:
[----:B------:R-:W-:Y:S01]  /*14d0*/  HFMA2.MMA R24, -RZ, RZ, 0, 9.5367431640625e-07 ;  /* 0x00000010ff187435 */ /* 0x000fe200000001ff */
[----:B------:R-:W-:-:S05]  /*14e0*/  MOV R21, R22 ;  /* 0x0000001600157202 */ /* 0x000fca0000000f00 */
[----:B------:R-:W-:-:S05]  /*14f0*/  FADD.FTZ R21, R8, R21 ;  /* 0x0000001508157221 */ /* 0x000fca0000010000 */
[----:B------:R-:W-:-:S07]  /*1500*/  MOV R23, R21 ;  /* 0x0000001500177202 */ /* 0x000fce0000000f00 */
[----:B------:R-:W-:Y:S05]  /*1510*/  WARPSYNC.COLLECTIVE R20, `(.L_x_4385) ;  /* 0x0000000014087348 */ /* 0x000fea0003c00000 */
[----:B------:R0:W1:Y:S02]  /*1520*/  SHFL.BFLY P2, R22, R23, R24, R25 ;  /* 0x0c00001817167389 */ /* 0x0000640000040019 */
[----:B01----:R-:W-:Y:S01]  /*1530*/  ENDCOLLECTIVE ;  /* 0x000000000000791b */ /* 0x003fe20003800000 */
.L_x_4385:
[----:B------:R-:W-:Y:S01]  /*1540*/  MOV R14, R22 ;  /* 0x00000016000e7202 */ /* 0x000fe20000000f00 */
[----:B------:R-:W-:Y:S06]  /*1550*/  BRA `(.L_x_4386) ;  /* 0xfffffff400c87947 */ /* 0x000fec000383ffff */
.L_x_4387:
        /* <DEDUP_REMOVED lines=10> */
.L_x_6600:


//--------------------- .text._ZN10layer_norm13ln_bwd_kernelINS_13Kernel_traitsI6__halfS2_fS2_fjLj256ELj1ELj4ELj1ELj16ENS_18Kernel_traits_baseILj256ES2_S2_fS2_fjLj128EEEEELb1ELb1ELb1ELb0EEEvNS_9BwdParamsE --------------------------
	.section	.text._ZN10layer_norm13ln_bwd_kernelINS_13Kernel_traitsI6__halfS2_fS2_fjLj256ELj1ELj4ELj1ELj16ENS_18Kernel_traits_baseILj256ES2_S2_fS2_fjLj128EEEEELb1ELb1ELb1ELb0EEEvNS_9BwdParamsE,"ax",@progbits
	.align	128
        .global         _ZN10layer_norm13ln_bwd_kernelINS_13Kernel_traitsI6__halfS2_fS2_fjLj256ELj1ELj4ELj1ELj16ENS_18Kernel_traits_baseILj256ES2_S2_fS2_fjLj128EEEEELb1ELb1ELb1ELb0EEEvNS_9BwdParamsE
        .type           _ZN10layer_norm13ln_bwd_kernelINS_13Kernel_traitsI6__halfS2_fS2_fjLj256ELj1ELj4ELj1ELj16ENS_18Kernel_traits_baseILj256ES2_S2_fS2_fjLj128EEEEELb1ELb1ELb1ELb0EEEvNS_9BwdParamsE,@function
        .size           _ZN10layer_norm13ln_bwd_kernelINS_13Kernel_traitsI6__halfS2_fS2_fjLj256ELj1ELj4ELj1ELj16ENS_18Kernel_traits_baseILj256ES2_S2_fS2_fjLj128EEEEELb1ELb1ELb1ELb0EEEvNS_9BwdParamsE,(.L_x_6601 - _ZN10layer_norm13ln_bwd_kernelINS_13Kernel_traitsI6__halfS2_fS2_fjLj256ELj1ELj4ELj1ELj16ENS_18Kernel_traits_baseILj256ES2_S2_fS2_fjLj128EEEEELb1ELb1ELb1ELb0EEEvNS_9BwdParamsE)
        .other          _ZN10layer_norm13ln_bwd_kernelINS_13Kernel_traitsI6__halfS2_fS2_fjLj256ELj1ELj4ELj1ELj16ENS_18Kernel_traits_baseILj256ES2_S2_fS2_fjLj128EEEEELb1ELb1ELb1ELb0EEEvNS_9BwdParamsE,@"STO_CUDA_ENTRY STV_DEFAULT"
_ZN10layer_norm13ln_bwd_kernelINS_13Kernel_traitsI6__halfS2_fS2_fjLj256ELj1ELj4ELj1ELj16ENS_18Kernel_traits_baseILj256ES2_S2_fS2_fjLj128EEEEELb1ELb1ELb1ELb0EEEvNS_9BwdParamsE:
.text._ZN10layer_norm13ln_bwd_kernelINS_13Kernel_traitsI6__halfS2_fS2_fjLj256ELj1ELj4ELj1ELj16ENS_18Kernel_traits_baseILj256ES2_S2_fS2_fjLj128EEEEELb1ELb1ELb1ELb0EEEvNS_9BwdParamsE:
        /* <DEDUP_REMOVED lines=36> */
[----:B------:R-:W-:Y:S01]  /*0240*/  ISETP.GE.AND P0, PT, R2, UR6, PT ;  /* 0x0000000602007c0c */ /* 0x000fe2000bf06270 */
[----:B------:R-:W-:Y:S01]  /*0250*/  ULDC.64 UR6, c[0x0][0x2c8] ;  /* 0x0000b20000067ab9 */ /* 0x000fe20000000a00 */
[----:B------:R-:W-:-:S11]  /*0260*/  CS2R R52, SRZ ;  /* 0x0000000000347805 */ /* 0x000fd6000001ff00 */
[----:B0-----:R-:W-:Y:S05]  /*0270*/  @P0 BRA `(.L_x_4389) ;  /* 0x0000001c002c0947 */ /* 0x001fea0003800000 */
        /* <DEDUP_REMOVED lines=17> */
[----:B------:R-:W-:-:S07]  /*0390*/  HADD2.F32 R80, -RZ, R23.H1_H1 ;  /* 0x30000017ff507230 */ /* 0x000fce0000004100 */
.L_x_4430:
[----:B-1----:R-:W1:Y:S08]  /*03a0*/  LDC.64 R82, c[0x0][0x288] ;  /* 0x0000a200ff527b82 */ /* 0x002e700000000a00 */
[----:B--23--:R-:W2:Y:S08]  /*03b0*/  LDC.64 R86, c[0x0][0x280] ;  /* 0x0000a000ff567b82 */ /* 0x00ceb00000000a00 */
[----:B------:R-:W3:Y:S01]  /*03c0*/  LDC.64 R84, c[0x0][0x258] ;  /* 0x00009600ff547b82 */ /* 0x000ee20000000a00 */
[----:B-1----:R-:W-:-:S06]  /*03d0*/  IMAD.WIDE R88, R2, 0x4, R82 ;  /* 0x0000000402587825 */ /* 0x002fcc00078e0252 */
[----:B------:R-:W4:Y:S01]  /*03e0*/  LDG.E R89, desc[UR4][R88.64] ;  /* 0x0000000458597981 */ /* 0x000f22000c1e1900 */
[C---:B--2---:R-:W-:Y:S01]  /*03f0*/  IMAD.WIDE R90, R2.reuse, 0x4, R86 ;  /* 0x00000004025a7825 */ /* 0x044fe200078e0256 */
[----:B------:R-:W-:Y:S01]  /*0400*/  MOV R81, UR9 ;  /* 0x0000000900517c02 */ /* 0x000fe20008000f00 */
[----:B------:R-:W1:Y:S04]  /*0410*/  LDC.64 R86, c[0x0][0x250] ;  /* 0x00009400ff567b82 */ /* 0x000e680000000a00 */
[----:B-----5:R2:W5:Y:S01]  /*0420*/  LDG.E R90, desc[UR4][R90.64] ;  /* 0x000000045a5a7981 */ /* 0x020562000c1e1900 */
[----:B---3--:R-:W-:-:S03]  /*0430*/  IMAD.WIDE R104, R2, 0x4, R84 ;  /* 0x0000000402687825 */ /* 0x008fc600078e0254 */
[----:B------:R-:W3:Y:S02]  /*0440*/  LDC.64 R84, c[0x0][0x2c8] ;  /* 0x0000b200ff547b82 */ /* 0x000ee40000000a00 */
[----:B------:R2:W5:Y:S01]  /*0450*/  LDG.E R83, desc[UR4][R104.64] ;  /* 0x0000000468537981 */ /* 0x000562000c1e1900 */
        /* <DEDUP_REMOVED lines=10> */
[----:B------:R-:W-:Y:S01]  /*0500*/  HFMA2.MMA R103, -RZ, RZ, 0, 0 ;  /* 0x00000000ff677435 */ /* 0x000fe200000001ff */
[----:B------:R-:W-:Y:S01]  /*0510*/  IMAD.MOV.U32 R89, RZ, RZ, RZ ;  /* 0x000000ffff597224 */ /* 0x000fe200078e00ff */
[----:B------:R-:W-:-:S10]  /*0520*/  MOV R91, RZ ;  /* 0x000000ff005b7202 */ /* 0x000fd40000000f00 */
        /* <DEDUP_REMOVED lines=23> */
.L_x_4391:
[----:B-----5:R-:W-:Y:S01]  /*06a0*/  ISETP.GE.AND P4, PT, R90, 0x1, PT ;  /* 0x000000015a00780c */ /* 0x020fe20003f86270 */
[----:B------:R-:W-:-:S12]  /*06b0*/  HFMA2.MMA R103, -RZ, RZ, 0, 0 ;  /* 0x00000000ff677435 */ /* 0x000fd800000001ff */
[----:B------:R-:W-:-:S05]  /*06c0*/  @P4 IADD3 R88, R90, -0x1, RZ ;  /* 0xffffffff5a584810 */ /* 0x000fca0007ffe0ff */
[----:B------:R-:W-:Y:S01]  /*06d0*/  @P4 IMAD R91, R88, R81, RZ ;  /* 0x00000051585b4224 */ /* 0x000fe200078e02ff */
[----:B------:R-:W-:-:S04]  /*06e0*/  MOV R88, RZ ;  /* 0x000000ff00587202 */ /* 0x000fc80000000f00 */
[----:B------:R-:W-:-:S04]  /*06f0*/  @P4 SHF.R.S32.HI R104, RZ, 0x1f, R91 ;  /* 0x0000001fff684819 */ /* 0x000fc8000001145b */
[----:B------:R-:W-:Y:S01]  /*0700*/  @P4 LEA.HI R105, R104, R91, RZ, 0x3 ;  /* 0x0000005b68694211 */ /* 0x000fe200078f18ff */
[----:B------:R-:W-:-:S03]  /*0710*/  IMAD.MOV.U32 R91, RZ, RZ, RZ ;  /* 0x000000ffff5b7224 */ /* 0x000fc600078e00ff */
[----:B------:R-:W-:Y:S01]  /*0720*/  @P4 LEA.HI.SX32 R88, R105, R0, 0x1d ;  /* 0x0000000069584211 */ /* 0x000fe200078feaff */
[----:B------:R-:W-:Y:S06]  /*0730*/  @!P2 BRA `(.L_x_4392) ;  /* 0x00000004007ca947 */ /* 0x000fec0003800000 */
[----:B------:R-:W1:Y:S01]  /*0740*/  LDC.64 R72, c[0x0][0x2b8] ;  /* 0x0000ae00ff487b82 */ /* 0x000e620000000a00 */
[----:B------:R-:W-:Y:S01]  /*0750*/  IADD3 R68, R89, -0x1, RZ ;  /* 0xffffffff59447810 */ /* 0x000fe20007ffe0ff */
[----:B------:R-:W2:Y:S04]  /*0760*/  LDG.E R86, desc[UR4][R86.64] ;  /* 0x0000000456567981 */ /* 0x000ea8000c1e1900 */
[----:B------:R-:W-:Y:S02]  /*0770*/  IMAD R68, R68, R81, RZ ;  /* 0x0000005144447224 */ /* 0x000fe400078e02ff */
[----:B------:R-:W3:Y:S03]  /*0780*/  LDC.64 R92, c[0x0][0x238] ;  /* 0x00008e00ff5c7b82 */ /* 0x000ee60000000a00 */
[----:B------:R-:W-:-:S04]  /*0790*/  SHF.R.S32.HI R3, RZ, 0x1f, R68 ;  /* 0x0000001fff037819 */ /* 0x000fc80000011444 */
[----:B------:R-:W-:Y:S01]  /*07a0*/  LEA.HI R3, R3, R68, RZ, 0x3 ;  /* 0x0000004403037211 */ /* 0x000fe200078f18ff */
[----:B------:R-:W4:Y:S03]  /*07b0*/  LDC.64 R76, c[0x0][0x240] ;  /* 0x00009000ff4c7b82 */ /* 0x000f260000000a00 */
        /* <DEDUP_REMOVED lines=13> */
[----:B--2---:R-:W-:Y:S01]  /*0890*/  FSEL R3, R86, RZ, !P0 ;  /* 0x000000ff56037208 */ /* 0x004fe20004000000 */
[--C-:B------:R-:W-:Y:S02]  /*08a0*/  HADD2.F32 R86, -RZ, R72.reuse.H0_H0 ;  /* 0x20000048ff567230 */ /* 0x100fe40000004100 */
[----:B------:R-:W-:Y:S02]  /*08b0*/  HADD2.F32 R87, -RZ, R72.H1_H1 ;  /* 0x30000048ff577230 */ /* 0x000fe40000004100 */
[--C-:B------:R-:W-:Y:S02]  /*08c0*/  HADD2.F32 R104, -RZ, R74.reuse.H0_H0 ;  /* 0x2000004aff687230 */ /* 0x100fe40000004100 */
[C---:B---3--:R-:W-:Y:S01]  /*08d0*/  FADD.FTZ R68, -R3.reuse, R68 ;  /* 0x0000004403447221 */ /* 0x048fe20000010100 */
[----:B-1----:R-:W-:Y:S02]  /*08e0*/  HADD2.F32 R84, -RZ, R74.H1_H1 ;  /* 0x3000004aff547230 */ /* 0x002fe40000004100 */
[C---:B------:R-:W-:Y:S01]  /*08f0*/  FADD.FTZ R98, -R3.reuse, R69 ;  /* 0x0000004503627221 */ /* 0x040fe20000010100 */
[C---:B----4-:R-:W-:Y:S01]  /*0900*/  FADD.FTZ R76, -R3.reuse, R76 ;  /* 0x0000004c034c7221 */ /* 0x050fe20000010100 */
[C---:B------:R-:W-:Y:S01]  /*0910*/  FADD.FTZ R70, -R3.reuse, R70 ;  /* 0x0000004603467221 */ /* 0x040fe20000010100 */
[----:B------:R-:W-:Y:S01]  /*0920*/  FADD.FTZ R92, -R3, R71 ;  /* 0x00000047035c7221 */ /* 0x000fe20000010100 */
[----:B------:R-:W-:-:S02]  /*0930*/  HADD2.F32 R94, -RZ, R75.H0_H0 ;  /* 0x2000004bff5e7230 */ /* 0x000fc40000004100 */
[C---:B------:R-:W-:Y:S01]  /*0940*/  FADD.FTZ R72, -R3.reuse, R77 ;  /* 0x0000004d03487221 */ /* 0x040fe20000010100 */
[----:B------:R-:W-:Y:S02]  /*0950*/  HADD2.F32 R93, -RZ, R75.H1_H1 ;  /* 0x3000004bff5d7230 */ /* 0x000fe40000004100 */
[C---:B------:R-:W-:Y:S01]  /*0960*/  FADD.FTZ R78, -R3.reuse, R78 ;  /* 0x0000004e034e7221 */ /* 0x040fe20000010100 */
[----:B------:R-:W-:Y:S01]  /*0970*/  FADD.FTZ R74, -R3, R79 ;  /* 0x0000004f034a7221 */ /* 0x000fe20000010100 */
[----:B------:R-:W-:Y:S01]  /*0980*/  SHF.R.U32.HI R75, RZ, 0x8, R89 ;  /* 0x00000008ff4b7819 */ /* 0x000fe20000011659 */
[C---:B------:R-:W-:Y:S01]  /*0990*/  FMUL.FTZ R3, R83.reuse, R68 ;  /* 0x0000004453037220 */ /* 0x040fe20000410000 */
[----:B------:R-:W-:Y:S01]  /*09a0*/  FMUL.FTZ R71, R83, R76 ;  /* 0x0000004c53477220 */ /* 0x000fe20000410000 */
[----:B------:R-:W-:Y:S01]  /*09b0*/  FMUL.FTZ R76, R5, R86 ;  /* 0x00000056054c7220 */ /* 0x000fe20000410000 */
[----:B------:R-:W-:Y:S01]  /*09c0*/  FMUL.FTZ R68, R83, R98 ;  /* 0x0000006253447220 */ /* 0x000fe20000410000 */
[--C-:B------:R-:W-:Y:S01]  /*09d0*/  HADD2.F32 R91, -RZ, R73.reuse.H0_H0 ;  /* 0x20000049ff5b7230 */ /* 0x100fe20000004100 */
[----:B------:R-:W-:Y:S01]  /*09e0*/  PRMT R98, R75, 0x7610, R98 ;  /* 0x000076104b627816 */ /* 0x000fe20000000062 */
[C---:B------:R-:W-:Y:S01]  /*09f0*/  FFMA.FTZ R52, R3.reuse, R86, R52 ;  /* 0x0000005603347223 */ /* 0x040fe20000010034 */
[----:B------:R-:W-:Y:S01]  /*0a00*/  FADD.FTZ R44, R44, R86 ;  /* 0x000000562c2c7221 */ /* 0x000fe20000010000 */
[----:B------:R-:W-:Y:S01]  /*0a10*/  FMUL.FTZ R75, R6, R87 ;  /* 0x00000057064b7220 */ /* 0x000fe20000410000 */
[----:B------:R-:W-:Y:S01]  /*0a20*/  FADD.FTZ R86, RZ, R76 ;  /* 0x0000004cff567221 */ /* 0x000fe20000010000 */
[----:B------:R-:W-:Y:S01]  /*0a30*/  FFMA.FTZ R79, R3, R76, RZ ;  /* 0x0000004c034f7223 */ /* 0x000fe200000100ff */
[----:B------:R-:W-:-:S02]  /*0a40*/  HADD2.F32 R103, -RZ, R73.H1_H1 ;  /* 0x30000049ff677230 */ /* 0x000fc40000004100 */
[----:B------:R-:W-:Y:S01]  /*0a50*/  FMUL.FTZ R73, R83, R78 ;  /* 0x0000004e53497220 */ /* 0x000fe20000410000 */
[----:B------:R-:W-:Y:S01]  /*0a60*/  FMUL.FTZ R78, R7, R91 ;  /* 0x0000005b074e7220 */ /* 0x000fe20000410000 */
[----:B------:R-:W-:Y:S01]  /*0a70*/  FADD.FTZ R85, R86, R75 ;  /* 0x0000004b56557221 */ /* 0x000fe20000010000 */
[C---:B------:R-:W-:Y:S01]  /*0a80*/  FMUL.FTZ R69, R83.reuse, R70 ;  /* 0x0000004653457220 */ /* 0x040fe20000410000 */
[----:B------:R-:W-:Y:S01]  /*0a90*/  FFMA.FTZ R86, R68, R75, R79 ;  /* 0x0000004b44567223 */ /* 0x000fe2000001004f */
[C-C-:B------:R-:W-:Y:S01]  /*0aa0*/  SHF.R.U64 R101, R88.reuse, 0x8, R89.reuse ;  /* 0x0000000858657819 */ /* 0x140fe20000001259 */
[----:B------:R-:W-:Y:S01]  /*0ab0*/  FMUL.FTZ R72, R83, R72 ;  /* 0x0000004853487220 */ /* 0x000fe20000410000 */
[C-C-:B------:R-:W-:Y:S02]  /*0ac0*/  SHF.R.U64 R100, R88.reuse, 0x10, R89.reuse ;  /* 0x0000001058647819 */ /* 0x140fe40000001259 */
[C---:B------:R-:W-:Y:S02]  /*0ad0*/  SHF.R.U64 R99, R88.reuse, 0x18, R89 ;  /* 0x0000001858637819 */ /* 0x040fe40000001259 */
[----:B------:R-:W-:Y:S01]  /*0ae0*/  PRMT R95, R88, 0x7610, R95 ;  /* 0x00007610585f7816 */ /* 0x000fe2000000005f */
[----:B------:R-:W-:Y:S01]  /*0af0*/  FADD.FTZ R88, R85, R78 ;  /* 0x0000004e55587221 */ /* 0x000fe20000010000 */
[----:B------:R-:W-:Y:S01]  /*0b00*/  FMUL.FTZ R70, R83, R92 ;  /* 0x0000005c53467220 */ /* 0x000fe20000410000 */
[----:B------:R-:W-:Y:S01]  /*0b10*/  FMUL.FTZ R77, R8, R103 ;  /* 0x00000067084d7220 */ /* 0x000fe20000410000 */
[----:B------:R-:W-:Y:S01]  /*0b20*/  FFMA.FTZ R85, R69, R78, R86 ;  /* 0x0000004e45557223 */ /* 0x000fe20000010056 */
[----:B------:R-:W-:Y:S01]  /*0b30*/  FFMA.FTZ R53, R68, R87, R53 ;  /* 0x0000005744357223 */ /* 0x000fe20000010035 */
[----:B------:R-:W-:Y:S01]  /*0b40*/  FADD.FTZ R45, R45, R87 ;  /* 0x000000572d2d7221 */ /* 0x000fe20000010000 */
        /* <DEDUP_REMOVED lines=23> */
[--C-:B------:R-:W-:Y:S01]  /*0cc0*/  SHF.R.U32.HI R97, RZ, 0x10, R89.reuse ;  /* 0x00000010ff617819 */ /* 0x100fe20000011659 */
[----:B------:R-:W-:Y:S01]  /*0cd0*/  FADD.FTZ R28, R28, R104 ;  /* 0x000000681c1c7221 */ /* 0x000fe20000010000 */
[----:B------:R-:W-:Y:S01]  /*0ce0*/  SHF.R.U32.HI R96, RZ, 0x18, R89 ;  /* 0x00000018ff607819 */ /* 0x000fe20000011659 */
[----:B------:R-:W-:Y:S01]  /*0cf0*/  FFMA.FTZ R32, R71, R104, R32 ;  /* 0x0000006847207223 */ /* 0x000fe20000010020 */
[----:B------:R-:W-:Y:S01]  /*0d00*/  PRMT R102, R89, 0x7610, R102 ;  /* 0x0000761059667816 */ /* 0x000fe20000000066 */
[----:B------:R-:W-:Y:S01]  /*0d10*/  FADD.FTZ R91, R86, R93 ;  /* 0x0000005d565b7221 */ /* 0x000fe20000010000 */
[----:B------:R-:W-:-:S07]  /*0d20*/  FFMA.FTZ R103, R74, R93, R103 ;  /* 0x0000005d4a677223 */ /* 0x000fce0000010067 */
.L_x_4392:
[----:B------:R-:W-:Y:S05]  /*0d30*/  BSYNC B1 ;  /* 0x0000000000017941 */ /* 0x000fea0003800000 */
.L_x_4390:
        /* <DEDUP_REMOVED lines=20> */
.L_x_4444:
        /* <DEDUP_REMOVED lines=26> */
.L_x_4397:
[----:B------:R-:W-:Y:S05]  /*1020*/  BSYNC B2 ;  /* 0x0000000000027941 */ /* 0x000fea0003800000 */
.L_x_4396:
        /* <DEDUP_REMOVED lines=13> */
.L_x_4399:
[----:B------:R-:W-:Y:S05]  /*1100*/  BSYNC B2 ;  /* 0x0000000000027941 */ /* 0x000fea0003800000 */
.L_x_4398:
[----:B------:R-:W-:Y:S04]  /*1110*/  BSSY B2, `(.L_x_4400) ;  /* 0x000000c000027945 */ /* 0x000fe80003800000 */
[----:B------:R-:W-:Y:S05]  /*1120*/  @!P4 BRA `(.L_x_4401) ;  /* 0x000000000028c947 */ /* 0x000fea0003800000 */
[----:B------:R-:W-:Y:S01]  /*1130*/  LOP3.LUT P1, RZ, R95, 0xff, RZ, 0xc0, !PT ;  /* 0x000000ff5fff7812 */ /* 0x000fe2000782c0ff */
[----:B------:R-:W-:Y:S01]  /*1140*/  FMUL.FTZ R106, R107, UR11 ;  /* 0x0000000b6b6a7c20 */ /* 0x000fe20008410000 */
[----:B------:R-:W-:-:S03]  /*1150*/  CS2R R108, SRZ ;  /* 0x00000000006c7805 */ /* 0x000fc6000001ff00 */
[----:B------:R-:W-:-:S08]  /*1160*/  FMUL.FTZ R110, R106, UR10 ;  /* 0x0000000a6a6e7c20 */ /* 0x000fd00008410000 */
[----:B------:R-:W-:Y:S02]  /*1170*/  @P1 HADD2.F32 R106, -RZ, R64.H0_H0 ;  /* 0x20000040ff6a1230 */ /* 0x000fe40000004100 */
[----:B------:R-:W-:-:S03]  /*1180*/  @P1 FMUL.FTZ R108, R13, R110 ;  /* 0x0000006e0d6c1220 */ /* 0x000fc60000410000 */
[----:B------:R-:W-:Y:S02]  /*1190*/  @P1 FMUL.FTZ R109, R110, R106 ;  /* 0x0000006a6e6d1220 */ /* 0x000fe40000410000 */
[----:B------:R-:W-:Y:S02]  /*11a0*/  F2FP.F16.F32.PACK_AB R108, RZ, R108 ;  /* 0x0000006cff6c723e */ /* 0x000fe400000000ff */
[----:B------:R-:W-:Y:S02]  /*11b0*/  FADD.FTZ R36, R36, R109 ;  /* 0x0000006d24247221 */ /* 0x000fe40000010000 */
[----:B------:R-:W-:-:S07]  /*11c0*/  PRMT R56, R108, 0x7610, R56 ;  /* 0x000076106c387816 */ /* 0x000fce0000000038 */
.L_x_4401:
[----:B------:R-:W-:Y:S05]  /*11d0*/  BSYNC B2 ;  /* 0x0000000000027941 */ /* 0x000fea0003800000 */
.L_x_4400:
        /* <DEDUP_REMOVED lines=13> */
.L_x_4403:
[----:B------:R-:W-:Y:S05]  /*12b0*/  BSYNC B2 ;  /* 0x0000000000027941 */ /* 0x000fea0003800000 */
.L_x_4402:
[----:B------:R-:W-:Y:S04]  /*12c0*/  BSSY B2, `(.L_x_4404) ;  /* 0x000000d000027945 */ /* 0x000fe80003800000 */
[----:B------:R-:W-:Y:S05]  /*12d0*/  @!P4 BRA `(.L_x_4405) ;  /* 0x00000000002cc947 */ /* 0x000fea0003800000 */
[----:B------:R-:W-:Y:S01]  /*12e0*/  LOP3.LUT P1, RZ, R101, 0xff, RZ, 0xc0, !PT ;  /* 0x000000ff65ff7812 */ /* 0x000fe2000782c0ff */
[----:B------:R-:W-:Y:S01]  /*12f0*/  FMUL.FTZ R108, R106, UR11 ;  /* 0x0000000b6a6c7c20 */ /* 0x000fe20008410000 */
[----:B------:R-:W-:Y:S01]  /*1300*/  HFMA2.MMA R109, -RZ, RZ, 0, 0 ;  /* 0x00000000ff6d7435 */ /* 0x000fe200000001ff */
[----:B------:R-:W-:Y:S02]  /*1310*/  MOV R110, RZ ;  /* 0x000000ff006e7202 */ /* 0x000fe40000000f00 */
[----:B------:R-:W-:-:S08]  /*1320*/  FMUL.FTZ R111, R108, UR10 ;  /* 0x0000000a6c6f7c20 */ /* 0x000fd00008410000 */
[----:B------:R-:W-:Y:S02]  /*1330*/  @P1 HADD2.F32 R108, -RZ, R64.H1_H1 ;  /* 0x30000040ff6c1230 */ /* 0x000fe40000004100 */
[----:B------:R-:W-:-:S03]  /*1340*/  @P1 FMUL.FTZ R109, R14, R111 ;  /* 0x0000006f0e6d1220 */ /* 0x000fc60000410000 */
[----:B------:R-:W-:Y:S02]  /*1350*/  @P1 FMUL.FTZ R110, R111, R108 ;  /* 0x0000006c6f6e1220 */ /* 0x000fe40000410000 */
[----:B------:R-:W-:Y:S02]  /*1360*/  F2FP.F16.F32.PACK_AB R109, RZ, R109 ;  /* 0x0000006dff6d723e */ /* 0x000fe400000000ff */
[----:B------:R-:W-:Y:S02]  /*1370*/  FADD.FTZ R37, R37, R110 ;  /* 0x0000006e25257221 */ /* 0x000fe40000010000 */
[----:B------:R-:W-:-:S07]  /*1380*/  PRMT R56, R56, 0x5410, R109 ;  /* 0x0000541038387816 */ /* 0x000fce000000006d */
.L_x_4405:
[----:B------:R-:W-:Y:S05]  /*1390*/  BSYNC B2 ;  /* 0x0000000000027941 */ /* 0x000fea0003800000 */
.L_x_4404:
        /* <DEDUP_REMOVED lines=13> */
.L_x_4407:
[----:B------:R-:W-:Y:S05]  /*1470*/  BSYNC B2 ;  /* 0x0000000000027941 */ /* 0x000fea0003800000 */
.L_x_4406:
        /* <DEDUP_REMOVED lines=12> */
.L_x_4409:
[----:B------:R-:W-:Y:S05]  /*1540*/  BSYNC B2 ;  /* 0x0000000000027941 */ /* 0x000fea0003800000 */
.L_x_4408:
        /* <DEDUP_REMOVED lines=13> */
.L_x_4411:
[----:B------:R-:W-:Y:S05]  /*1620*/  BSYNC B2 ;  /* 0x0000000000027941 */ /* 0x000fea0003800000 */
.L_x_4410:
        /* <DEDUP_REMOVED lines=13> */
.L_x_4413:
[----:B------:R-:W-:Y:S05]  /*1700*/  BSYNC B2 ;  /* 0x0000000000027941 */ /* 0x000fea0003800000 */
.L_x_4412:
        /* <DEDUP_REMOVED lines=13> */
.L_x_4415:
[----:B------:R-:W-:Y:S05]  /*17e0*/  BSYNC B2 ;  /* 0x0000000000027941 */ /* 0x000fea0003800000 */
.L_x_4414:
        /* <DEDUP_REMOVED lines=12> */
.L_x_4417:
[----:B------:R-:W-:Y:S05]  /*18b0*/  BSYNC B2 ;  /* 0x0000000000027941 */ /* 0x000fea0003800000 */
.L_x_4416:
        /* <DEDUP_REMOVED lines=13> */
.L_x_4419:
[----:B------:R-:W-:Y:S05]  /*1990*/  BSYNC B2 ;  /* 0x0000000000027941 */ /* 0x000fea0003800000 */
.L_x_4418:
[----:B------:R-:W-:Y:S04]  /*19a0*/  BSSY B2, `(.L_x_4420) ;  /* 0x000000c000027945 */ /* 0x000fe80003800000 */
[----:B------:R-:W-:Y:S05]  /*19b0*/  @!P4 BRA `(.L_x_4421) ;  /* 0x000000000028c947 */ /* 0x000fea0003800000 */
[----:B------:R-:W-:Y:S01]  /*19c0*/  LOP3.LUT P1, RZ, R98, 0xff, RZ, 0xc0, !PT ;  /* 0x000000ff62ff7812 */ /* 0x000fe2000782c0ff */
[----:B------:R-:W-:-:S04]  /*19d0*/  FMUL.FTZ R112, R110, UR11 ;  /* 0x0000000b6e707c20 */ /* 0x000fc80008410000 */
[----:B------:R-:W-:Y:S01]  /*19e0*/  FMUL.FTZ R115, R112, UR10 ;  /* 0x0000000a70737c20 */ /* 0x000fe20008410000 */
[----:B------:R-:W-:-:S07]  /*19f0*/  CS2R R112, SRZ ;  /* 0x0000000000707805 */ /* 0x000fce000001ff00 */
[----:B------:R-:W-:Y:S02]  /*1a00*/  @P1 HADD2.F32 R114, -RZ, R66.H1_H1 ;  /* 0x30000042ff721230 */ /* 0x000fe40000004100 */
[----:B------:R-:W-:-:S03]  /*1a10*/  @P1 FMUL.FTZ R113, R18, R115 ;  /* 0x0000007312711220 */ /* 0x000fc60000410000 */
[----:B------:R-:W-:Y:S02]  /*1a20*/  @P1 FMUL.FTZ R112, R115, R114 ;  /* 0x0000007273701220 */ /* 0x000fe40000410000 */
[----:B------:R-:W-:Y:S02]  /*1a30*/  F2FP.F16.F32.PACK_AB R113, RZ, R113 ;  /* 0x00000071ff71723e */ /* 0x000fe400000000ff */
[----:B------:R-:W-:Y:S02]  /*1a40*/  FADD.FTZ R41, R41, R112 ;  /* 0x0000007029297221 */ /* 0x000fe40000010000 */
[----:B------:R-:W-:-:S07]  /*1a50*/  PRMT R58, R58, 0x5410, R113 ;  /* 0x000054103a3a7816 */ /* 0x000fce0000000071 */
.L_x_4421:
[----:B------:R-:W-:Y:S05]  /*1a60*/  BSYNC B2 ;  /* 0x0000000000027941 */ /* 0x000fea0003800000 */
.L_x_4420:
        /* <DEDUP_REMOVED lines=14> */
.L_x_4423:
[----:B------:R-:W-:Y:S05]  /*1b50*/  BSYNC B2 ;  /* 0x0000000000027941 */ /* 0x000fea0003800000 */
.L_x_4422:
[----:B------:R-:W-:Y:S04]  /*1b60*/  BSSY B2, `(.L_x_4424) ;  /* 0x000000d000027945 */ /* 0x000fe80003800000 */
[----:B------:R-:W-:Y:S05]  /*1b70*/  @!P4 BRA `(.L_x_4425) ;  /* 0x00000000002cc947 */ /* 0x000fea0003800000 */
[----:B------:R-:W-:Y:S01]  /*1b80*/  LOP3.LUT P5, RZ, R97, 0xff, RZ, 0xc0, !PT ;  /* 0x000000ff61ff7812 */ /* 0x000fe200078ac0ff */
[----:B------:R-:W-:Y:S01]  /*1b90*/  FMUL.FTZ R84, R113, UR11 ;  /* 0x0000000b71547c20 */ /* 0x000fe20008410000 */
[----:B------:R-:W-:Y:S01]  /*1ba0*/  MOV R112, RZ ;  /* 0x000000ff00707202 */ /* 0x000fe20000000f00 */
[----:B------:R-:W-:Y:S02]  /*1bb0*/  IMAD.MOV.U32 R115, RZ, RZ, RZ ;  /* 0x000000ffff737224 */ /* 0x000fe400078e00ff */
[----:B------:R-:W-:-:S08]  /*1bc0*/  FMUL.FTZ R114, R84, UR10 ;  /* 0x0000000a54727c20 */ /* 0x000fd00008410000 */
[----:B------:R-:W-:Y:S02]  /*1bd0*/  @P5 HADD2.F32 R84, -RZ, R67.H0_H0 ;  /* 0x20000043ff545230 */ /* 0x000fe40000004100 */
[----:B------:R-:W-:-:S03]  /*1be0*/  @P5 FMUL.FTZ R112, R19, R114 ;  /* 0x0000007213705220 */ /* 0x000fc60000410000 */
[----:B------:R-:W-:Y:S02]  /*1bf0*/  @P5 FMUL.FTZ R115, R114, R84 ;  /* 0x0000005472735220 */ /* 0x000fe40000410000 */
[----:B------:R-:W-:Y:S02]  /*1c00*/  F2FP.F16.F32.PACK_AB R112, RZ, R112 ;  /* 0x00000070ff70723e */ /* 0x000fe400000000ff */
[----:B------:R-:W-:Y:S02]  /*1c10*/  FADD.FTZ R42, R42, R115 ;  /* 0x000000732a2a7221 */ /* 0x000fe40000010000 */
[----:B------:R-:W-:-:S07]  /*1c20*/  PRMT R59, R112, 0x7610, R59 ;  /* 0x00007610703b7816 */ /* 0x000fce000000003b */
.L_x_4425:
[----:B------:R-:W-:Y:S05]  /*1c30*/  BSYNC B2 ;  /* 0x0000000000027941 */ /* 0x000fea0003800000 */
.L_x_4424:
        /* <DEDUP_REMOVED lines=14> */
.L_x_4427:
[----:B------:R-:W-:Y:S05]  /*1d20*/  BSYNC B2 ;  /* 0x0000000000027941 */ /* 0x000fea0003800000 */
.L_x_4426:
        /* <DEDUP_REMOVED lines=23> */
.L_x_4429:
[----:B------:R-:W-:Y:S05]  /*1ea0*/  BSYNC B2 ;  /* 0x0000000000027941 */ /* 0x000fea0003800000 */
.L_x_4428:
[----:B------:R2:W-:Y:S04]  /*1eb0*/  @P0 STG.E.128 desc[UR4][R90.64], R60 ;  /* 0x0000003c5a000986 */ /* 0x0005e8000c101d04 */
[----:B------:R2:W-:Y:S04]  /*1ec0*/  @P0 STG.E.128 desc[UR4][R90.64+0x10], R48 ;  /* 0x000010305a000986 */ /* 0x0005e8000c101d04 */
[----:B------:R2:W-:Y:S02]  /*1ed0*/  @P4 STG.E.128 desc[UR4][R88.64], R56 ;  /* 0x0000003858004986 */ /* 0x0005e4000c101d04 */
.L_x_4395:
[----:B------:R-:W-:Y:S05]  /*1ee0*/  BSYNC B1 ;  /* 0x0000000000017941 */ /* 0x000fea0003800000 */
.L_x_4394:
[----:B------:R-:W4:Y:S02]  /*1ef0*/  LDC.64 R82, c[0x0][0x210] ;  /* 0x00008400ff527b82 */ /* 0x000f240000000a00 */
[----:B----4-:R-:W-:-:S04]  /*1f00*/  LEA R2, R82, R2, 0x2 ;  /* 0x0000000252027211 */ /* 0x010fc800078e10ff */
[----:B------:R-:W-:-:S13]  /*1f10*/  ISETP.GE.AND P0, PT, R2, R83, PT ;  /* 0x000000530200720c */ /* 0x000fda0003f06270 */
[----:B------:R-:W-:Y:S05]  /*1f20*/  @!P0 BRA `(.L_x_4430) ;  /* 0xffffffe4001c8947 */ /* 0x000fea000383ffff */
.L_x_4389:
[----:B------:R-:W-:Y:S05]  /*1f30*/  BSYNC B0 ;  /* 0x0000000000007941 */ /* 0x000fea0003800000 */
.L_x_4388:
        /* <DEDUP_REMOVED lines=9> */
[----:B----4-:R-:W-:-:S04]  /*1fd0*/  LEA R0, R3, R0, 0x18 ;  /* 0x0000000003007211 */ /* 0x010fc800078ec0ff */
        /* <DEDUP_REMOVED lines=86> */
[----:B------:R-:W-:-:S03]  /*2540*/  IADD3.X R13, RZ, R13, RZ, P3, !PT ;  /* 0x0000000dff0d7210 */ /* 0x000fc60001ffe4ff */
[----:B------:R-:W-:-:S08]  /*2550*/  IMAD.X R3, RZ, RZ, R3, P1 ;  /* 0x000000ffff037224 */ /* 0x000fd000008e0603 */
.L_x_4432:
[----:B------:R-:W-:Y:S05]  /*2560*/  BSYNC B0 ;  /* 0x0000000000007941 */ /* 0x000fea0003800000 */
.L_x_4431:
        /* <DEDUP_REMOVED lines=10> */
.L_x_4393:
        /* <DEDUP_REMOVED lines=8> */
.L_x_4434:
[----:B------:R-:W-:Y:S05]  /*2690*/  BSYNC B1 ;  /* 0x0000000000017941 */ /* 0x000fea0003800000 */
.L_x_4433:
        /* <DEDUP_REMOVED lines=8> */
.L_x_4435:
[----:B------:R-:W-:-:S05]  /*2720*/  FADD.FTZ R84, R84, R91 ;  /* 0x0000005b54547221 */ /* 0x000fca0000010000 */
[----:B------:R-:W-:Y:S01]  /*2730*/  MOV R108, R84 ;  /* 0x00000054006c7202 */ /* 0x000fe20000000f00 */
[----:B------:R-:W-:Y:S01]  /*2740*/  IMAD.MOV.U32 R107, RZ, RZ, 0x2 ;  /* 0x00000002ff6b7424 */ /* 0x000fe200078e00ff */
[----:B------:R-:W-:-:S07]  /*2750*/  MOV R86, R106 ;  /* 0x0000006a00567202 */ /* 0x000fce0000000f00 */
[----:B------:R-:W-:Y:S05]  /*2760*/  WARPSYNC.COLLECTIVE R105, `(.L_x_4436) ;  /* 0x0000000069087348 */ /* 0x000fea0003c00000 */
[----:B------:R0:W1:Y:S02]  /*2770*/  SHFL.BFLY P0, R106, R108, R107, R110 ;  /* 0x0c00006b6c6a7389 */ /* 0x000064000000006e */
[----:B01----:R-:W-:Y:S01]  /*2780*/  ENDCOLLECTIVE ;  /* 0x000000000000791b */ /* 0x003fe20003800000 */
.L_x_4436:
[----:B------:R-:W-:-:S05]  /*2790*/  FADD.FTZ R86, R86, R103 ;  /* 0x0000006756567221 */ /* 0x000fca0000010000 */
[----:B------:R-:W-:Y:S02]  /*27a0*/  MOV R108, R86 ;  /* 0x00000056006c7202 */ /* 0x000fe40000000f00 */
[----:B------:R-:W-:-:S07]  /*27b0*/  MOV R85, R106 ;  /* 0x0000006a00557202 */ /* 0x000fce0000000f00 */
[----:B------:R-:W-:Y:S05]  /*27c0*/  WARPSYNC.COLLECTIVE R105, `(.L_x_4437) ;  /* 0x0000000069087348 */ /* 0x000fea0003c00000 */
[----:B------:R0:W1:Y:S02]  /*27d0*/  SHFL.BFLY P0, R106, R108, R107, R110 ;  /* 0x0c00006b6c6a7389 */ /* 0x000064000000006e */
[----:B01----:R-:W-:Y:S01]  /*27e0*/  ENDCOLLECTIVE ;  /* 0x000000000000791b */ /* 0x003fe20003800000 */
.L_x_4437:
[----:B------:R-:W-:Y:S01]  /*27f0*/  FADD.FTZ R85, R84, R85 ;  /* 0x0000005554557221 */ /* 0x000fe20000010000 */
[----:B------:R-:W-:-:S04]  /*2800*/  HFMA2.MMA R107, -RZ, RZ, 0, 2.384185791015625e-07 ;  /* 0x00000004ff6b7435 */ /* 0x000fc800000001ff */
[----:B------:R-:W-:Y:S02]  /*2810*/  MOV R108, R85 ;  /* 0x00000055006c7202 */ /* 0x000fe40000000f00 */
[----:B------:R-:W-:-:S07]  /*2820*/  MOV R87, R106 ;  /* 0x0000006a00577202 */ /* 0x000fce0000000f00 */
[----:B------:R-:W-:Y:S05]  /*2830*/  WARPSYNC.COLLECTIVE R105, `(.L_x_4438) ;  /* 0x0000000069087348 */ /* 0x000fea0003c00000 */
[----:B------:R0:W1:Y:S02]  /*2840*/  SHFL.BFLY P0, R106, R108, R107, R110 ;  /* 0x0c00006b6c6a7389 */ /* 0x000064000000006e */
[----:B01----:R-:W-:Y:S01]  /*2850*/  ENDCOLLECTIVE ;  /* 0x000000000000791b */ /* 0x003fe20003800000 */
.L_x_4438:
[----:B------:R-:W-:-:S05]  /*2860*/  FADD.FTZ R87, R86, R87 ;  /* 0x0000005756577221 */ /* 0x000fca0000010000 */
[----:B------:R-:W-:Y:S01]  /*2870*/  MOV R108, R87 ;  /* 0x00000057006c7202 */ /* 0x000fe20000000f00 */
[----:B------:R-:W-:-:S07]  /*2880*/  IMAD.MOV.U32 R88, RZ, RZ, R106 ;  /* 0x000000ffff587224 */ /* 0x000fce00078e006a */
[----:B------:R-:W-:Y:S05]  /*2890*/  WARPSYNC.COLLECTIVE R105, `(.L_x_4439) ;  /* 0x0000000069087348 */ /* 0x000fea0003c00000 */
[----:B------:R0:W1:Y:S02]  /*28a0*/  SHFL.BFLY P0, R106, R108, R107, R110 ;  /* 0x0c00006b6c6a7389 */ /* 0x000064000000006e */
[----:B01----:R-:W-:Y:S01]  /*28b0*/  ENDCOLLECTIVE ;  /* 0x000000000000791b */ /* 0x003fe20003800000 */
.L_x_4439:
[----:B------:R-:W-:Y:S01]  /*28c0*/  FADD.FTZ R88, R85, R88 ;  /* 0x0000005855587221 */ /* 0x000fe20000010000 */
[----:B------:R-:W-:-:S04]  /*28d0*/  HFMA2.MMA R107, -RZ, RZ, 0, 4.76837158203125e-07 ;  /* 0x00000008ff6b7435 */ /* 0x000fc800000001ff */
[----:B------:R-:W-:Y:S02]  /*28e0*/  MOV R108, R88 ;  /* 0x00000058006c7202 */ /* 0x000fe40000000f00 */
[----:B------:R-:W-:-:S07]  /*28f0*/  MOV R104, R106 ;  /* 0x0000006a00687202 */ /* 0x000fce0000000f00 */
[----:B------:R-:W-:Y:S05]  /*2900*/  WARPSYNC.COLLECTIVE R105, `(.L_x_4440) ;  /* 0x0000000069087348 */ /* 0x000fea0003c00000 */
[----:B------:R0:W1:Y:S02]  /*2910*/  SHFL.BFLY P0, R106, R108, R107, R110 ;  /* 0x0c00006b6c6a7389 */ /* 0x000064000000006e */
[----:B01----:R-:W-:Y:S01]  /*2920*/  ENDCOLLECTIVE ;  /* 0x000000000000791b */ /* 0x003fe20003800000 */
.L_x_4440:
[----:B------:R-:W-:-:S04]  /*2930*/  FADD.FTZ R104, R87, R104 ;  /* 0x0000006857687221 */ /* 0x000fc80000010000 */
[----:B------:R-:W-:Y:S01]  /*2940*/  IMAD.MOV.U32 R108, RZ, RZ, R104 ;  /* 0x000000ffff6c7224 */ /* 0x000fe200078e0068 */
[----:B------:R-:W-:-:S07]  /*2950*/  MOV R89, R106 ;  /* 0x0000006a00597202 */ /* 0x000fce0000000f00 */
[----:B------:R-:W-:Y:S05]  /*2960*/  WARPSYNC.COLLECTIVE R105, `(.L_x_4441) ;  /* 0x0000000069087348 */ /* 0x000fea0003c00000 */
[----:B------:R0:W1:Y:S02]  /*2970*/  SHFL.BFLY P0, R106, R108, R107, R110 ;  /* 0x0c00006b6c6a7389 */ /* 0x000064000000006e */
[----:B01----:R-:W-:Y:S01]  /*2980*/  ENDCOLLECTIVE ;  /* 0x000000000000791b */ /* 0x003fe20003800000 */
.L_x_4441:
[----:B------:R-:W-:Y:S01]  /*2990*/  FADD.FTZ R89, R88, R89 ;  /* 0x0000005958597221 */ /* 0x000fe20000010000 */
[----:B------:R-:W-:-:S04]  /*29a0*/  HFMA2.MMA R107, -RZ, RZ, 0, 9.5367431640625e-07 ;  /* 0x00000010ff6b7435 */ /* 0x000fc800000001ff */
[----:B------:R-:W-:Y:S02]  /*29b0*/  MOV R108, R89 ;  /* 0x00000059006c7202 */ /* 0x000fe40000000f00 */
[----:B------:R-:W-:-:S07]  /*29c0*/  MOV R91, R106 ;  /* 0x0000006a005b7202 */ /* 0x000fce0000000f00 */
[----:B------:R-:W-:Y:S05]  /*29d0*/  WARPSYNC.COLLECTIVE R105, `(.L_x_4442) ;  /* 0x0000000069087348 */ /* 0x000fea0003c00000 */
[----:B------:R0:W1:Y:S02]  /*29e0*/  SHFL.BFLY P0, R106, R108, R107, R110 ;  /* 0x0c00006b6c6a7389 */ /* 0x000064000000006e */
[----:B01----:R-:W-:Y:S01]  /*29f0*/  ENDCOLLECTIVE ;  /* 0x000000000000791b */ /* 0x003fe20003800000 */
.L_x_4442:
[----:B------:R-:W-:-:S05]  /*2a00*/  FADD.FTZ R91, R104, R91 ;  /* 0x0000005b685b7221 */ /* 0x000fca0000010000 */
[----:B------:R-:W-:Y:S02]  /*2a10*/  MOV R108, R91 ;  /* 0x0000005b006c7202 */ /* 0x000fe40000000f00 */
[----:B------:R-:W-:-:S07]  /*2a20*/  MOV R84, R106 ;  /* 0x0000006a00547202 */ /* 0x000fce0000000f00 */
[----:B------:R-:W-:Y:S05]  /*2a30*/  WARPSYNC.COLLECTIVE R105, `(.L_x_4443) ;  /* 0x0000000069087348 */ /* 0x000fea0003c00000 */
[----:B------:R0:W1:Y:S02]  /*2a40*/  SHFL.BFLY P0, R106, R108, R107, R110 ;  /* 0x0c00006b6c6a7389 */ /* 0x000064000000006e */
[----:B01----:R-:W-:Y:S01]  /*2a50*/  ENDCOLLECTIVE ;  /* 0x000000000000791b */ /* 0x003fe20003800000 */
.L_x_4443:
[----:B------:R-:W-:Y:S01]  /*2a60*/  MOV R86, R106 ;  /* 0x0000006a00567202 */ /* 0x000fe20000000f00 */
[----:B------:R-:W-:Y:S06]  /*2a70*/  BRA `(.L_x_4444) ;  /* 0xffffffe400007947 */ /* 0x000fec000383ffff */
.L_x_4445:
        /* <DEDUP_REMOVED lines=16> */
.L_x_6601:


//--------------------- .text._ZN10layer_norm22ln_bwd_finalize_kernelINS_22Kernel_traits_finalizeILj256E6__halfS2_fS2_fjLb1ELj1024ELj4ENS_18Kernel_traits_baseILj256ES2_S2_fS2_fjLj1024EEEEELb1ELb1EEEvNS_9BwdParamsE --------------------------
	.section	.text._ZN10layer_norm22ln_bwd_finalize_kernelINS_22Kernel_traits_finalizeILj256E6__halfS2_fS2_fjLb1ELj1024ELj4ENS_18Kernel_traits_baseILj256ES2_S2_fS2_fjLj1024EEEEELb1ELb1EEEvNS_9BwdParamsE,"ax",@progbits
	.align	128
        .global         _ZN10layer_norm22ln_bwd_finalize_kernelINS_22Kernel_traits_finalizeILj256E6__halfS2_fS2_fjLb1ELj1024ELj4ENS_18Kernel_traits_baseILj256ES2_S2_fS2_fjLj1024EEEEELb1ELb1EEEvNS_9BwdParamsE
        .type           _ZN10layer_norm22ln_bwd_finalize_kernelINS_22Kernel_traits_finalizeILj256E6__halfS2_fS2_fjLb1ELj1024ELj4ENS_18Kernel_traits_baseILj256ES2_S2_fS2_fjLj1024EEEEELb1ELb1EEEvNS_9BwdParamsE,@function
        .size           _ZN10layer_norm22ln_bwd_finalize_kernelINS_22Kernel_traits_finalizeILj256E6__halfS2_fS2_fjLb1ELj1024ELj4ENS_18Kernel_traits_baseILj256ES2_S2_fS2_fjLj1024EEEEELb1ELb1EEEvNS_9BwdParamsE,(.L_x_6602 - _ZN10layer_norm22ln_bwd_finalize_kernelINS_22Kernel_traits_finalizeILj256E6__halfS2_fS2_fjLb1ELj1024ELj4ENS_18Kernel_traits_baseILj256ES2_S2_fS2_fjLj1024EEEEELb1ELb1EEEvNS_9BwdParamsE)
        .other          _ZN10layer_norm22ln_bwd_finalize_kernelINS_22Kernel_traits_finalizeILj256E6__halfS2_fS2_fjLb1ELj1024ELj4ENS_18Kernel_traits_baseILj256ES2_S2_fS2_fjLj1024EEEEELb1ELb1EEEvNS_9BwdParamsE,@"STO_CUDA_ENTRY STV_DEFAULT"
_ZN10layer_norm22ln_bwd_finalize_kernelINS_22Kernel_traits_finalizeILj256E6__halfS2_fS2_fjLb1ELj1024ELj4ENS_18Kernel_traits_baseILj256ES2_S2_fS2_fjLj1024EEEEELb1ELb1EEEvNS_9BwdParamsE:
.text._ZN10layer_norm22ln_bwd_finalize_kernelINS_22Kernel_traits_finalizeILj256E6__halfS2_fS2_fjLb1ELj1024ELj4ENS_18Kernel_traits_baseILj256ES2_S2_fS2_fjLj1024EEEEELb1ELb1EEEvNS_9BwdParamsE:
        /* <DEDUP_REMOVED lines=25> */
.L_x_4457:
        /* <DEDUP_REMOVED lines=33> */
.L_x_4450:
        /* <DEDUP_REMOVED lines=49> */
.L_x_4449:
[----:B------:R-:W-:Y:S05]  /*06b0*/  BSYNC B1 ;  /* 0x0000000000017941 */ /* 0x000fea0003800000 */
.L_x_4448:
        /* <DEDUP_REMOVED lines=32> */
.L_x_4452:
[----:B------:R-:W-:Y:S05]  /*08c0*/  BSYNC B1 ;  /* 0x0000000000017941 */ /* 0x000fea0003800000 */
.L_x_4451:
        /* <DEDUP_REMOVED lines=16> */
.L_x_4447:
[----:B------:R-:W-:Y:S05]  /*09d0*/  BSYNC B0 ;  /* 0x0000000000007941 */ /* 0x000fea0003800000 */
.L_x_4446:
        /* <DEDUP_REMOVED lines=40> */
.L_x_4473:
        /* <DEDUP_REMOVED lines=8> */
.L_x_4453:
        /* <DEDUP_REMOVED lines=21> */
.L_x_4456:
[----:B------:R-:W-:Y:S05]  /*0e30*/  BSYNC B0 ;  /* 0x0000000000007941 */ /* 0x000fea0003800000 */
.L_x_4455:
[C---:B------:R-:W-:Y:S02]  /*0e40*/  ISETP.GT.U32.AND P1, PT, R4.reuse, -0x101, PT ;  /* 0xfffffeff0400780c */ /* 0x040fe40003f24070 */
[----:B------:R-:W-:Y:S02]  /*0e50*/  IADD3 R4, R4, 0x100, RZ ;  /* 0x0000010004047810 */ /* 0x000fe40007ffe0ff */
[----:B------:R-:W-:-:S09]  /*0e60*/  IADD3 R5, R5, 0x80, RZ ;  /* 0x0000008005057810 */ /* 0x000fd20007ffe0ff */
[----:B------:R-:W-:Y:S05]  /*0e70*/  @P1 BRA `(.L_x_4457) ;  /* 0xfffffff000c41947 */ /* 0x000fea000383ffff */
[----:B------:R-:W-:Y:S05]  /*0e80*/  EXIT ;  /* 0x000000000000794d */ /* 0x000fea0003800000 */
.L_x_4454:
[----:B------:R-:W-:Y:S01]  /*0e90*/  HFMA2.MMA R22, -RZ, RZ, 0, 5.9604644775390625e-08 ;  /* 0x00000001ff167435 */ /* 0x000fe200000001ff */
[----:B---3--:R-:W-:Y:S01]  /*0ea0*/  MOV R23, R8 ;  /* 0x0000000800177202 */ /* 0x008fe20000000f00 */
[----:B------:R-:W-:Y:S01]  /*0eb0*/  IMAD.MOV.U32 R20, RZ, RZ, -0x1 ;  /* 0xffffffffff147424 */ /* 0x000fe200078e00ff */
[----:B------:R-:W-:-:S08]  /*0ec0*/  MOV R25, 0x1f ;  /* 0x0000001f00197802 */ /* 0x000fd00000000f00 */
[----:B012---:R-:W-:Y:S05]  /*0ed0*/  WARPSYNC.COLLECTIVE R20, `(.L_x_4458) ;  /* 0x0000000014087348 */ /* 0x007fea0003c00000 */
[----:B------:R3:W4:Y:S02]  /*0ee0*/  SHFL.BFLY P2, R21, R23, R22, R25 ;  /* 0x0c00001617157389 */ /* 0x0007240000040019 */
[----:B01234-:R-:W-:Y:S01]  /*0ef0*/  ENDCOLLECTIVE ;  /* 0x000000000000791b */ /* 0x01ffe20003800000 */
.L_x_4458:
[----:B------:R-:W-:Y:S01]  /*0f00*/  HFMA2.MMA R22, -RZ, RZ, 0, 1.1920928955078125e-07 ;  /* 0x00000002ff167435 */ /* 0x000fe200000001ff */
[----:B------:R-:W-:-:S05]  /*0f10*/  MOV R9, R21 ;  /* 0x0000001500097202 */ /* 0x000fca0000000f00 */
[----:B------:R-:W-:-:S05]  /*0f20*/  FADD.FTZ R9, R8, R9 ;  /* 0x0000000908097221 */ /* 0x000fca0000010000 */
[----:B------:R-:W-:-:S07]  /*0f30*/  MOV R23, R9 ;  /* 0x0000000900177202 */ /* 0x000fce0000000f00 */
[----:B------:R-:W-:Y:S05]  /*0f40*/  WARPSYNC.COLLECTIVE R20, `(.L_x_4459) ;  /* 0x0000000014087348 */ /* 0x000fea0003c00000 */
[----:B------:R0:W1:Y:S02]  /*0f50*/  SHFL.BFLY P2, R21, R23, R22, R25 ;  /* 0x0c00001617157389 */ /* 0x0000640000040019 */
[----:B01----:R-:W-:Y:S01]  /*0f60*/  ENDCOLLECTIVE ;  /* 0x000000000000791b */ /* 0x003fe20003800000 */
.L_x_4459:
[----:B------:R-:W-:Y:S01]  /*0f70*/  HFMA2.MMA R22, -RZ, RZ, 0, 2.384185791015625e-07 ;  /* 0x00000004ff167435 */ /* 0x000fe200000001ff */
[----:B------:R-:W-:-:S05]  /*0f80*/  MOV R12, R21 ;  /* 0x00000015000c7202 */ /* 0x000fca0000000f00 */
[----:B------:R-:W-:-:S05]  /*0f90*/  FADD.FTZ R12, R9, R12 ;  /* 0x0000000c090c7221 */ /* 0x000fca0000010000 */
[----:B------:R-:W-:-:S07]  /*0fa0*/  MOV R23, R12 ;  /* 0x0000000c00177202 */ /* 0x000fce0000000f00 */
[----:B------:R-:W-:Y:S05]  /*0fb0*/  WARPSYNC.COLLECTIVE R20, `(.L_x_4460) ;  /* 0x0000000014087348 */ /* 0x000fea0003c00000 */
[----:B------:R0:W1:Y:S02]  /*0fc0*/  SHFL.BFLY P2, R21, R23, R22, R25 ;  /* 0x0c00001617157389 */ /* 0x0000640000040019 */
[----:B01----:R-:W-:Y:S01]  /*0fd0*/  ENDCOLLECTIVE ;  /* 0x000000000000791b */ /* 0x003fe20003800000 */
.L_x_4460:
[----:B------:R-:W-:Y:S01]  /*0fe0*/  HFMA2.MMA R22, -RZ, RZ, 0, 4.76837158203125e-07 ;  /* 0x00000008ff167435 */ /* 0x000fe200000001ff */
[----:B------:R-:W-:-:S05]  /*0ff0*/  MOV R13, R21 ;  /* 0x00000015000d7202 */ /* 0x000fca0000000f00 */
[----:B------:R-:W-:-:S04]  /*1000*/  FADD.FTZ R13, R12, R13 ;  /* 0x0000000d0c0d7221 */ /* 0x000fc80000010000 */
[----:B------:R-:W-:-:S07]  /*1010*/  IMAD.MOV.U32 R23, RZ, RZ, R13 ;  /* 0x000000ffff177224 */ /* 0x000fce00078e000d */
[----:B------:R-:W-:Y:S05]  /*1020*/  WARPSYNC.COLLECTIVE R20, `(.L_x_4461) ;  /* 0x0000000014087348 */ /* 0x000fea0003c00000 */
[----:B------:R0:W1:Y:S02]  /*1030*/  SHFL.BFLY P2, R21, R23, R22, R25 ;  /* 0x0c00001617157389 */ /* 0x0000640000040019 */
[----:B01----:R-:W-:Y:S01]  /*1040*/  ENDCOLLECTIVE ;  /* 0x000000000000791b */ /* 0x003fe20003800000 */
.L_x_4461:
[----:B------:R-:W-:Y:S01]  /*1050*/  HFMA2.MMA R22, -RZ, RZ, 0, 9.5367431640625e-07 ;  /* 0x00000010ff167435 */ /* 0x000fe200000001ff */
[----:B------:R-:W-:-:S05]  /*1060*/  MOV R8, R21 ;  /* 0x0000001500087202 */ /* 0x000fca0000000f00 */
[----:B------:R-:W-:-:S05]  /*1070*/  FADD.FTZ R9, R13, R8 ;  /* 0x000000080d097221 */ /* 0x000fca0000010000 */
[----:B------:R-:W-:-:S07]  /*1080*/  MOV R23, R9 ;  /* 0x0000000900177202 */ /* 0x000fce0000000f00 */
[----:B------:R-:W-:Y:S05]  /*1090*/  WARPSYNC.COLLECTIVE R20, `(.L_x_4462) ;  /* 0x0000000014087348 */ /* 0x000fea0003c00000 */
[----:B------:R0:W1:Y:S02]  /*10a0*/  SHFL.BFLY P2, R21, R23, R22, R25 ;  /* 0x0c00001617157389 */ /* 0x0000640000040019 */
[----:B01----:R-:W-:Y:S01]  /*10b0*/  ENDCOLLECTIVE ;  /* 0x000000000000791b */ /* 0x003fe20003800000 */
.L_x_4462:
[----:B------:R-:W-:Y:S01]  /*10c0*/  HFMA2.MMA R22, -RZ, RZ, 0, 5.9604644775390625e-08 ;  /* 0x00000001ff167435 */ /* 0x000fe200000001ff */
[----:B------:R-:W-:Y:S02]  /*10d0*/  MOV R23, R11 ;  /* 0x0000000b00177202 */ /* 0x000fe40000000f00 */
[----:B------:R-:W-:-:S08]  /*10e0*/  MOV R8, R21 ;  /* 0x0000001500087202 */ /* 0x000fd00000000f00 */
[----:B------:R-:W-:Y:S05]  /*10f0*/  WARPSYNC.COLLECTIVE R20, `(.L_x_4463) ;  /* 0x0000000014087348 */ /* 0x000fea0003c00000 */
[----:B------:R0:W1:Y:S02]  /*1100*/  SHFL.BFLY P2, R21, R23, R22, R25 ;  /* 0x0c00001617157389 */ /* 0x0000640000040019 */
[----:B01----:R-:W-:Y:S01]  /*1110*/  ENDCOLLECTIVE ;  /* 0x000000000000791b */ /* 0x003fe20003800000 */
.L_x_4463:
[----:B------:R-:W-:Y:S01]  /*1120*/  HFMA2.MMA R22, -RZ, RZ, 0, 1.1920928955078125e-07 ;  /* 0x00000002ff167435 */ /* 0x000fe200000001ff */
[----:B------:R-:W-:-:S05]  /*1130*/  MOV R12, R21 ;  /* 0x00000015000c7202 */ /* 0x000fca0000000f00 */
[----:B------:R-:W-:-:S04]  /*1140*/  FADD.FTZ R14, R11, R12 ;  /* 0x0000000c0b0e7221 */ /* 0x000fc80000010000 */
[----:B------:R-:W-:-:S07]  /*1150*/  IMAD.MOV.U32 R23, RZ, RZ, R14 ;  /* 0x000000ffff177224 */ /* 0x000fce00078e000e */
[----:B------:R-:W-:Y:S05]  /*1160*/  WARPSYNC.COLLECTIVE R20, `(.L_x_4464) ;  /* 0x0000000014087348 */ /* 0x000fea0003c00000 */
[----:B------:R0:W1:Y:S02]  /*1170*/  SHFL.BFLY P2, R21, R23, R22, R25 ;  /* 0x0c00001617157389 */ /* 0x0000640000040019 */
[----:B01----:R-:W-:Y:S01]  /*1180*/  ENDCOLLECTIVE ;  /* 0x000000000000791b */ /* 0x003fe20003800000 */
.L_x_4464:
[----:B------:R-:W-:Y:S01]  /*1190*/  HFMA2.MMA R22, -RZ, RZ, 0, 2.384185791015625e-07 ;  /* 0x00000004ff167435 */ /* 0x000fe200000001ff */
[----:B------:R-:W-:-:S05]  /*11a0*/  MOV R13, R21 ;  /* 0x00000015000d7202 */ /* 0x000fca0000000f00 */
[----:B------:R-:W-:-:S05]  /*11b0*/  FADD.FTZ R15, R14, R13 ;  /* 0x0000000d0e0f7221 */ /* 0x000fca0000010000 */
[----:B------:R-:W-:-:S07]  /*11c0*/  MOV R23, R15 ;  /* 0x0000000f00177202 */ /* 0x000fce0000000f00 */
[----:B------:R-:W-:Y:S05]  /*11d0*/  WARPSYNC.COLLECTIVE R20, `(.L_x_4465) ;  /* 0x0000000014087348 */ /* 0x000fea0003c00000 */
[----:B------:R0:W1:Y:S02]  /*11e0*/  SHFL.BFLY P2, R21, R23, R22, R25 ;  /* 0x0c00001617157389 */ /* 0x0000640000040019 */
[----:B01----:R-:W-:Y:S01]  /*11f0*/  ENDCOLLECTIVE ;  /* 0x000000000000791b */ /* 0x003fe20003800000 */
.L_x_4465:
[----:B------:R-:W-:Y:S01]  /*1200*/  HFMA2.MMA R22, -RZ, RZ, 0, 4.76837158203125e-07 ;  /* 0x00000008ff167435 */ /* 0x000fe200000001ff */
[----:B------:R-:W-:-:S05]  /*1210*/  MOV R16, R21 ;  /* 0x0000001500107202 */ /* 0x000fca0000000f00 */
[----:B------:R-:W-:-:S05]  /*1220*/  FADD.FTZ R16, R15, R16 ;  /* 0x000000100f107221 */ /* 0x000fca0000010000 */
[----:B------:R-:W-:-:S07]  /*1230*/  MOV R23, R16 ;  /* 0x0000001000177202 */ /* 0x000fce0000000f00 */
[----:B------:R-:W-:Y:S05]  /*1240*/  WARPSYNC.COLLECTIVE R20, `(.L_x_4466) ;  /* 0x0000000014087348 */ /* 0x000fea0003c00000 */
[----:B------:R0:W1:Y:S02]  /*1250*/  SHFL.BFLY P2, R21, R23, R22, R25 ;  /* 0x0c00001617157389 */ /* 0x0000640000040019 */
[----:B01----:R-:W-:Y:S01]  /*1260*/  ENDCOLLECTIVE ;  /* 0x000000000000791b */ /* 0x003fe20003800000 */
.L_x_4466:
[----:B------:R-:W-:Y:S01]  /*1270*/  HFMA2.MMA R22, -RZ, RZ, 0, 9.5367431640625e-07 ;  /* 0x00000010ff167435 */ /* 0x000fe200000001ff */
[----:B------:R-:W-:-:S05]  /*1280*/  MOV R11, R21 ;  /* 0x00000015000b7202 */ /* 0x000fca0000000f00 */
[----:B------:R-:W-:-:S04]  /*1290*/  FADD.FTZ R11, R16, R11 ;  /* 0x0000000b100b7221 */ /* 0x000fc80000010000 */
[----:B------:R-:W-:-:S07]  /*12a0*/  IMAD.MOV.U32 R23, RZ, RZ, R11 ;  /* 0x000000ffff177224 */ /* 0x000fce00078e000b */
[----:B------:R-:W-:Y:S05]  /*12b0*/  WARPSYNC.COLLECTIVE R20, `(.L_x_4467) ;  /* 0x0000000014087348 */ /* 0x000fea0003c00000 */
[----:B------:R0:W1:Y:S02]  /*12c0*/  SHFL.BFLY P2, R21, R23, R22, R25 ;  /* 0x0c00001617157389 */ /* 0x0000640000040019 */
[----:B01----:R-:W-:Y:S01]  /*12d0*/  ENDCOLLECTIVE ;  /* 0x000000000000791b */ /* 0x003fe20003800000 */
.L_x_4467:
[----:B------:R-:W-:Y:S01]  /*12e0*/  HFMA2.MMA R22, -RZ, RZ, 0, 5.9604644775390625e-08 ;  /* 0x00000001ff167435 */ /* 0x000fe200000001ff */
[----:B------:R-:W-:Y:S02]  /*12f0*/  MOV R23, R10 ;  /* 0x0000000a00177202 */ /* 0x000fe40000000f00 */
[----:B------:R-:W-:-:S08]  /*1300*/  MOV R12, R21 ;  /* 0x00000015000c7202 */ /* 0x000fd00000000f00 */
[----:B------:R-:W-:Y:S05]  /*1310*/  WARPSYNC.COLLECTIVE R20, `(.L_x_4468) ;  /* 0x0000000014087348 */ /* 0x000fea0003c00000 */
[----:B------:R0:W1:Y:S02]  /*1320*/  SHFL.BFLY P2, R21, R23, R22, R25 ;  /* 0x0c00001617157389 */ /* 0x0000640000040019 */
[----:B01----:R-:W-:Y:S01]  /*1330*/  ENDCOLLECTIVE ;  /* 0x000000000000791b */ /* 0x003fe20003800000 */
.L_x_4468:
[----:B------:R-:W-:Y:S01]  /*1340*/  HFMA2.MMA R22, -RZ, RZ, 0, 1.1920928955078125e-07 ;  /* 0x00000002ff167435 */ /* 0x000fe200000001ff */
[----:B------:R-:W-:-:S05]  /*1350*/  MOV R13, R21 ;  /* 0x00000015000d7202 */ /* 0x000fca0000000f00 */
[----:B------:R-:W-:-:S05]  /*1360*/  FADD.FTZ R17, R10, R13 ;  /* 0x0000000d0a117221 */ /* 0x000fca0000010000 */
[----:B------:R-:W-:-:S07]  /*1370*/  MOV R23, R17 ;  /* 0x0000001100177202 */ /* 0x000fce0000000f00 */
[----:B------:R-:W-:Y:S05]  /*1380*/  WARPSYNC.COLLECTIVE R20, `(.L_x_4469) ;  /* 0x0000000014087348 */ /* 0x000fea0003c00000 */
[----:B------:R0:W1:Y:S02]  /*1390*/  SHFL.BFLY P2, R21, R23, R22, R25 ;  /* 0x0c00001617157389 */ /* 0x0000640000040019 */
[----:B01----:R-:W-:Y:S01]  /*13a0*/  ENDCOLLECTIVE ;  /* 0x000000000000791b */ /* 0x003fe20003800000 */
.L_x_4469:
[----:B------:R-:W-:Y:S01]  /*13b0*/  HFMA2.MMA R22, -RZ, RZ, 0, 2.384185791015625e-07 ;  /* 0x00000004ff167435 */ /* 0x000fe200000001ff */
[----:B------:R-:W-:-:S05]  /*13c0*/  MOV R16, R21 ;  /* 0x0000001500107202 */ /* 0x000fca0000000f00 */
[----:B------:R-:W-:-:S04]  /*13d0*/  FADD.FTZ R18, R17, R16 ;  /* 0x0000001011127221 */ /* 0x000fc80000010000 */
[----:B------:R-:W-:-:S07]  /*13e0*/  IMAD.MOV.U32 R23, RZ, RZ, R18 ;  /* 0x000000ffff177224 */ /* 0x000fce00078e0012 */
[----:B------:R-:W-:Y:S05]  /*13f0*/  WARPSYNC.COLLECTIVE R20, `(.L_x_4470) ;  /* 0x0000000014087348 */ /* 0x000fea0003c00000 */
[----:B------:R0:W1:Y:S02]  /*1400*/  SHFL.BFLY P2, R21, R23, R22, R25 ;  /* 0x0c00001617157389 */ /* 0x0000640000040019 */
[----:B01----:R-:W-:Y:S01]  /*1410*/  ENDCOLLECTIVE ;  /* 0x000000000000791b */ /* 0x003fe20003800000 */
.L_x_4470:
[----:B------:R-:W-:Y:S01]  /*1420*/  HFMA2.MMA R22, -RZ, RZ, 0, 4.76837158203125e-07 ;  /* 0x00000008ff167435 */ /* 0x000fe200000001ff */
[----:B------:R-:W-:-:S05]  /*1430*/  MOV R19, R21 ;  /* 0x0000001500137202 */ /* 0x000fca0000000f00 */
[----:B------:R-:W-:-:S05]  /*1440*/  FADD.FTZ R19, R18, R19 ;  /* 0x0000001312137221 */ /* 0x000fca0000010000 */
[----:B------:R-:W-:-:S07]  /*1450*/  MOV R23, R19 ;  /* 0x0000001300177202 */ /* 0x000fce0000000f00 */
[----:B------:R-:W-:Y:S05]  /*1460*/  WARPSYNC.COLLECTIVE R20, `(.L_x_4471) ;  /* 0x0000000014087348 */ /* 0x000fea0003c00000 */
[----:B------:R0:W1:Y:S02]  /*1470*/  SHFL.BFLY P2, R21, R23, R22, R25 ;  /* 0x0c00001617157389 */ /* 0x0000640000040019 */
[----:B01----:R-:W-:Y:S01]  /*1480*/  ENDCOLLECTIVE ;  /* 0x000000000000791b */ /* 0x003fe20003800000 */
.L_x_4471:
[----:B------:R-:W-:Y:S01]  /*1490*/  HFMA2.MMA R22, -RZ, RZ, 0, 9.5367431640625e-07 ;  /* 0x00000010ff167435 */ /* 0x000fe200000001ff */
[----:B------:R-:W-:-:S05]  /*14a0*/  MOV R10, R21 ;  /* 0x00000015000a7202 */ /* 0x000fca0000000f00 */
[----:B------:R-:W-:-:S05]  /*14b0*/  FADD.FTZ R10, R19, R10 ;  /* 0x0000000a130a7221 */ /* 0x000fca0000010000 */
[----:B------:R-:W-:-:S07]  /*14c0*/  MOV R23, R10 ;  /* 0x0000000a00177202 */ /* 0x000fce0000000f00 */
[----:B------:R-:W-:Y:S05]  /*14d0*/  WARPSYNC.COLLECTIVE R20, `(.L_x_4472) ;  /* 0x0000000014087348 */ /* 0x000fea0003c00000 */
[----:B------:R0:W1:Y:S02]  /*14e0*/  SHFL.BFLY P2, R21, R23, R22, R25 ;  /* 0x0c00001617157389 */ /* 0x0000640000040019 */
[----:B01----:R-:W-:Y:S01]  /*14f0*/  ENDCOLLECTIVE ;  /* 0x000000000000791b */ /* 0x003fe20003800000 */
.L_x_4472:
[----:B------:R-:W-:Y:S01]  /*1500*/  MOV R15, R21 ;  /* 0x00000015000f7202 */ /* 0x000fe20000000f00 */
[----:B------:R-:W-:Y:S06]  /*1510*/  BRA `(.L_x_4473) ;  /* 0xfffffff400d07947 */ /* 0x000fec000383ffff */
.L_x_4474:
        /* <DEDUP_REMOVED lines=14> */
.L_x_6602:


//--------------------- .text._ZN10layer_norm13ln_bwd_kernelINS_13Kernel_traitsI6__halfS2_fS2_fjLj256ELj1ELj4ELj1ELj16ENS_18Kernel_traits_baseILj256ES2_S2_fS2_fjLj128EEEEELb1ELb1ELb1ELb1EEEvNS_9BwdParamsE --------------------------
	.section	.text._ZN10layer_norm13ln_bwd_kernelINS_13Kernel_traitsI6__halfS2_fS2_fjLj256ELj1ELj4ELj1ELj16ENS_18Kernel_traits_baseILj256ES2_S2_fS2_fjLj128EEEEELb1ELb1ELb1ELb1EEEvNS_9BwdParamsE,"ax",@progbits
	.align	128
        .global         _ZN10layer_norm13ln_bwd_kernelINS_13Kernel_traitsI6__halfS2_fS2_fjLj256ELj1ELj4ELj1ELj16ENS_18Kernel_traits_baseILj256ES2_S2_fS2_fjLj128EEEEELb1ELb1ELb1ELb1EEEvNS_9BwdParamsE
        .type           _ZN10layer_norm13ln_bwd_kernelINS_13Kernel_traitsI6__halfS2_fS2_fjLj256ELj1ELj4ELj1ELj16ENS_18Kernel_traits_baseILj256ES2_S2_fS2_fjLj128EEEEELb1ELb1ELb1ELb1EEEvNS_9BwdParamsE,@function
        .size           _ZN10layer_norm13ln_bwd_kernelINS_13Kernel_traitsI6__halfS2_fS2_fjLj256ELj1ELj4ELj1ELj16ENS_18Kernel_traits_baseILj256ES2_S2_fS2_fjLj128EEEEELb1ELb1ELb1ELb1EEEvNS_9BwdParamsE,(.L_x_6603 - _ZN10layer_norm13ln_bwd_kernelINS_13Kernel_traitsI6__halfS2_fS2_fjLj256ELj1ELj4ELj1ELj16ENS_18Kernel_traits_baseILj256ES2_S2_fS2_fjLj128EEEEELb1ELb1ELb1ELb1EEEvNS_9BwdParamsE)
        .other          _ZN10layer_norm13ln_bwd_kernelINS_13Kernel_traitsI6__halfS2_fS2_fjLj256ELj1ELj4ELj1ELj16ENS_18Kernel_traits_baseILj256ES2_S2_fS2_fjLj128EEEEELb1ELb1ELb1ELb1EEEvNS_9BwdParamsE,@"STO_CUDA_ENTRY STV_DEFAULT"
_ZN10layer_norm13ln_bwd_kernelINS_13Kernel_traitsI6__halfS2_fS2_fjLj256ELj1ELj4ELj1ELj16ENS_18Kernel_traits_baseILj256ES2_S2_fS2_fjLj128EEEEELb1ELb1ELb1ELb1EEEvNS_9BwdParamsE:
.text._ZN10layer_norm13ln_bwd_kernelINS_13Kernel_traitsI6__halfS2_fS2_fjLj256ELj1ELj4ELj1ELj16ENS_18Kernel_traits_baseILj256ES2_S2_fS2_fjLj128EEEEELb1ELb1ELb1ELb1EEEvNS_9BwdParamsE:
        /* <DEDUP_REMOVED lines=33> */
.L_x_4476:
[----:B------:R-:W-:Y:S02]  /*0210*/  ULDC.64 UR6, c[0x0][0x260] ;  /* 0x0000980000067ab9 */ /* 0x000fe40000000a00 */
        /* <DEDUP_REMOVED lines=22> */
[----:B------:R-:W-:-:S07]  /*0380*/  HADD2.F32 R79, -RZ, R7.H1_H1 ;  /* 0x30000007ff4f7230 */ /* 0x000fce0000004100 */
.L_x_4514:
        /* <DEDUP_REMOVED lines=21> */
[----:B------:R-:W-:Y:S02]  /*04e0*/  MOV R5, UR14 ;  /* 0x0000000e00057c02 */ /* 0x000fe40008000f00 */
[----:B------:R-:W-:Y:S02]  /*04f0*/  MOV R6, UR15 ;  /* 0x0000000f00067c02 */ /* 0x000fe40008000f00 */
[----:B------:R-:W-:Y:S02]  /*0500*/  ISETP.NE.U32.AND P0, PT, R5, RZ, PT ;  /* 0x000000ff0500720c */ /* 0x000fe40003f05070 */
[----:B-----5:R-:W-:Y:S02]  /*0510*/  ISETP.GE.AND P1, PT, R7, 0x1, PT ;  /* 0x000000010700780c */ /* 0x020fe40003f26270 */
[----:B------:R-:W-:-:S11]  /*0520*/  ISETP.NE.AND.EX P0, PT, R6, RZ, PT, P0 ;  /* 0x000000ff0600720c */ /* 0x000fd60003f05300 */
[----:B------:R-:W-:Y:S02]  /*0530*/  @P1 IADD3 R74, R7, -0x1, RZ ;  /* 0xffffffff074a1810 */ /* 0x000fe40007ffe0ff */
[----:B------:R-:W5:Y:S04]  /*0540*/  @P0 LDG.E.128 R16, desc[UR4][R72.64] ;  /* 0x0000000448100981 */ /* 0x000f68000c1e1d00 */
[----:B------:R0:W5:Y:S01]  /*0550*/  @P0 LDG.E.128 R12, desc[UR4][R72.64+0x10] ;  /* 0x00001004480c0981 */ /* 0x000162000c1e1d00 */
        /* <DEDUP_REMOVED lines=11> */
.L_x_4479:
        /* <DEDUP_REMOVED lines=16> */
[----:B------:R-:W-:-:S05]  /*0710*/  @P1 IADD3 R5, R7, -0x1, RZ ;  /* 0xffffffff07051810 */ /* 0x000fca0007ffe0ff */
[----:B------:R-:W-:-:S05]  /*0720*/  @P1 IMAD R5, R5, R93, RZ ;  /* 0x0000005d05051224 */ /* 0x000fca00078e02ff */
[----:B------:R-:W-:-:S04]  /*0730*/  @P1 SHF.R.S32.HI R6, RZ, 0x1f, R5 ;  /* 0x0000001fff061819 */ /* 0x000fc80000011405 */
[----:B------:R-:W-:Y:S02]  /*0740*/  @P1 LEA.HI R89, R6, R5, RZ, 0x3 ;  /* 0x0000000506591211 */ /* 0x000fe400078f18ff */
[----:B------:R-:W-:Y:S02]  /*0750*/  MOV R5, UR14 ;  /* 0x0000000e00057c02 */ /* 0x000fe40008000f00 */
[----:B------:R-:W-:Y:S02]  /*0760*/  MOV R6, UR15 ;  /* 0x0000000f00067c02 */ /* 0x000fe40008000f00 */
[----:B------:R-:W-:-:S04]  /*0770*/  ISETP.NE.U32.AND P0, PT, R5, RZ, PT ;  /* 0x000000ff0500720c */ /* 0x000fc80003f05070 */
[----:B------:R-:W-:Y:S01]  /*0780*/  ISETP.NE.AND.EX P0, PT, R6, RZ, PT, P0 ;  /* 0x000000ff0600720c */ /* 0x000fe20003f05300 */
[----:B------:R-:W-:Y:S01]  /*0790*/  IMAD.MOV.U32 R77, RZ, RZ, RZ ;  /* 0x000000ffff4d7224 */ /* 0x000fe200078e00ff */
[----:B------:R-:W-:-:S11]  /*07a0*/  @P1 LEA.HI.SX32 R77, R89, R88, 0x1d ;  /* 0x00000058594d1211 */ /* 0x000fd600078feaff */
        /* <DEDUP_REMOVED lines=10> */
[C---:B------:R-:W-:Y:S01]  /*0850*/  FMUL.FTZ R0, R3.reuse, R0 ;  /* 0x0000000003007220 */ /* 0x040fe20000410000 */
[C---:B---3--:R-:W-:Y:S01]  /*0860*/  FADD.FTZ R11, -R76.reuse, R64 ;  /* 0x000000404c0b7221 */ /* 0x048fe20000010100 */
[C---:B------:R-:W-:Y:S01]  /*0870*/  FADD.FTZ R64, -R76.reuse, R65 ;  /* 0x000000414c407221 */ /* 0x040fe20000010100 */
[C---:B------:R-:W-:Y:S01]  /*0880*/  FADD.FTZ R65, -R76.reuse, R66 ;  /* 0x000000424c417221 */ /* 0x040fe20000010100 */
[----:B------:R-:W-:Y:S01]  /*0890*/  FADD.FTZ R66, -R76, R67 ;  /* 0x000000434c427221 */ /* 0x000fe20000010100 */
[--C-:B------:R-:W-:Y:S02]  /*08a0*/  HADD2.F32 R67, -RZ, R68.reuse.H0_H0 ;  /* 0x20000044ff437230 */ /* 0x100fe40000004100 */
[----:B------:R-:W-:Y:S01]  /*08b0*/  FMUL.FTZ R8, R3, R8 ;  /* 0x0000000803087220 */ /* 0x000fe20000410000 */
[----:B------:R-:W-:-:S02]  /*08c0*/  HADD2.F32 R68, -RZ, R68.H1_H1 ;  /* 0x30000044ff447230 */ /* 0x000fc40000004100 */
[----:B------:R-:W-:Y:S01]  /*08d0*/  FMUL.FTZ R9, R3, R9 ;  /* 0x0000000903097220 */ /* 0x000fe20000410000 */
[--C-:B0-----:R-:W-:Y:S02]  /*08e0*/  HADD2.F32 R75, -RZ, R69.reuse.H0_H0 ;  /* 0x20000045ff4b7230 */ /* 0x101fe40000004100 */
[-C--:B------:R-:W-:Y:S01]  /*08f0*/  FFMA.FTZ R20, R0, R67.reuse, R20 ;  /* 0x0000004300147223 */ /* 0x080fe20000010014 */
[----:B------:R-:W-:Y:S01]  /*0900*/  FADD.FTZ R28, R28, R67 ;  /* 0x000000431c1c7221 */ /* 0x000fe20000010000 */
[----:B------:R-:W-:Y:S01]  /*0910*/  FMUL.FTZ R67, R87, R67 ;  /* 0x0000004357437220 */ /* 0x000fe20000410000 */
[----:B------:R-:W-:Y:S02]  /*0920*/  HADD2.F32 R82, -RZ, R69.H1_H1 ;  /* 0x30000045ff527230 */ /* 0x000fe40000004100 */
[----:B------:R-:W-:Y:S01]  /*0930*/  FMUL.FTZ R10, R3, R10 ;  /* 0x0000000a030a7220 */ /* 0x000fe20000410000 */
[--C-:B------:R-:W-:Y:S02]  /*0940*/  HADD2.F32 R77, -RZ, R71.reuse.H0_H0 ;  /* 0x20000047ff4d7230 */ /* 0x100fe40000004100 */
[----:B------:R-:W-:Y:S01]  /*0950*/  FFMA.FTZ R21, R8, R68, R21 ;  /* 0x0000004408157223 */ /* 0x000fe20000010015 */
[----:B------:R-:W-:-:S02]  /*0960*/  HADD2.F32 R78, -RZ, R71.H1_H1 ;  /* 0x30000047ff4e7230 */ /* 0x000fc40000004100 */
[----:B------:R-:W-:Y:S01]  /*0970*/  FADD.FTZ R29, R29, R68 ;  /* 0x000000441d1d7221 */ /* 0x000fe20000010000 */
[-C--:B------:R-:W-:Y:S01]  /*0980*/  FFMA.FTZ R22, R9, R75.reuse, R22 ;  /* 0x0000004b09167223 */ /* 0x080fe20000010016 */
[----:B------:R-:W-:Y:S01]  /*0990*/  FADD.FTZ R30, R30, R75 ;  /* 0x0000004b1e1e7221 */ /* 0x000fe20000010000 */
[----:B------:R-:W-:Y:S01]  /*09a0*/  FMUL.FTZ R69, R85, R75 ;  /* 0x0000004b55457220 */ /* 0x000fe20000410000 */
[----:B------:R-:W-:Y:S01]  /*09b0*/  FMUL.FTZ R68, R86, R68 ;  /* 0x0000004456447220 */ /* 0x000fe20000410000 */
[----:B------:R-:W-:Y:S01]  /*09c0*/  FADD.FTZ R71, RZ, R67 ;  /* 0x00000043ff477221 */ /* 0x000fe20000010000 */
[----:B------:R-:W-:Y:S01]  /*09d0*/  FFMA.FTZ R75, R0, R67, RZ ;  /* 0x00000043004b7223 */ /* 0x000fe200000100ff */
[--C-:B------:R-:W-:Y:S02]  /*09e0*/  HADD2.F32 R74, -RZ, R70.reuse.H0_H0 ;  /* 0x20000046ff4a7230 */ /* 0x100fe40000004100 */
[----:B------:R-:W-:Y:S01]  /*09f0*/  FFMA.FTZ R23, R10, R82, R23 ;  /* 0x000000520a177223 */ /* 0x000fe20000010017 */
[----:B------:R-:W-:-:S02]  /*0a00*/  HADD2.F32 R76, -RZ, R70.H1_H1 ;  /* 0x30000046ff4c7230 */ /* 0x000fc40000004100 */
[----:B------:R-:W-:Y:S01]  /*0a10*/  FADD.FTZ R31, R31, R82 ;  /* 0x000000521f1f7221 */ /* 0x000fe20000010000 */
[----:B------:R-:W-:Y:S01]  /*0a20*/  FMUL.FTZ R70, R84, R82 ;  /* 0x0000005254467220 */ /* 0x000fe20000410000 */
[----:B------:R-:W-:Y:S01]  /*0a30*/  FADD.FTZ R82, R71, R68 ;  /* 0x0000004447527221 */ /* 0x000fe20000010000 */
[----:B------:R-:W-:Y:S01]  /*0a40*/  FFMA.FTZ R90, R8, R68, R75 ;  /* 0x00000044085a7223 */ /* 0x000fe2000001004b */
[----:B------:R-:W-:Y:S02]  /*0a50*/  FMUL.FTZ R11, R3, R11 ;  /* 0x0000000b030b7220 */ /* 0x000fe40000410000 */
        /* <DEDUP_REMOVED lines=27> */
.L_x_4480:
[----:B------:R-:W-:Y:S05]  /*0c10*/  BSYNC B1 ;  /* 0x0000000000017941 */ /* 0x000fea0003800000 */
.L_x_4478:
        /* <DEDUP_REMOVED lines=22> */
.L_x_4526:
[----:B------:R-:W3:Y:S01]  /*0d80*/  LDC R75, c[0x0][0x218] ;  /* 0x00008600ff4b7b82 */ /* 0x000ee20000000800 */
[----:B------:R-:W-:Y:S01]  /*0d90*/  @P1 IADD3 R7, R7, -0x1, RZ ;  /* 0xffffffff07071810 */ /* 0x000fe20007ffe0ff */
[----:B0-2---:R-:W-:Y:S01]  /*0da0*/  FADD.FTZ R92, R92, R74 ;  /* 0x0000004a5c5c7221 */ /* 0x005fe20000010000 */
[----:B------:R-:W-:Y:S01]  /*0db0*/  HFMA2.MMA R82, -RZ, RZ, 0, 0 ;  /* 0x00000000ff527435 */ /* 0x000fe200000001ff */
[----:B-1----:R-:W-:Y:S02]  /*0dc0*/  FADD.FTZ R93, R91, R93 ;  /* 0x0000005d5b5d7221 */ /* 0x002fe40000010000 */
        /* <DEDUP_REMOVED lines=23> */
.L_x_4483:
[----:B------:R-:W-:Y:S05]  /*0f40*/  BSYNC B1 ;  /* 0x0000000000017941 */ /* 0x000fea0003800000 */
.L_x_4482:
        /* <DEDUP_REMOVED lines=8> */
[----:B------:R-:W-:-:S03]  /*0fd0*/  MOV R91, RZ ;  /* 0x000000ff005b7202 */ /* 0x000fc60000000f00 */
[----:B------:R-:W-:-:S08]  /*0fe0*/  FMUL.FTZ R89, R89, UR10 ;  /* 0x0000000a59597c20 */ /* 0x000fd00008410000 */
[----:B-----5:R-:W-:Y:S02]  /*0ff0*/  @P3 HADD2.F32 R90, -RZ, R48.H0_H0 ;  /* 0x20000030ff5a3230 */ /* 0x020fe40000004100 */
[----:B------:R-:W-:-:S03]  /*1000*/  @P3 HADD2.F32 R92, -RZ, R44.H0_H0 ;  /* 0x2000002cff5c3230 */ /* 0x000fc60000004100 */
[----:B------:R-:W-:Y:S01]  /*1010*/  @P3 FMUL.FTZ R91, R89, R90 ;  /* 0x0000005a595b3220 */ /* 0x000fe20000410000 */
[----:B------:R-:W-:-:S03]  /*1020*/  HFMA2.MMA R90, -RZ, RZ, 0, 0 ;  /* 0x00000000ff5a7435 */ /* 0x000fc600000001ff */
[----:B------:R-:W-:-:S03]  /*1030*/  FADD.FTZ R36, R36, R91 ;  /* 0x0000005b24247221 */ /* 0x000fc60000010000 */
[----:B------:R-:W-:-:S05]  /*1040*/  @P3 FMUL.FTZ R90, R89, R92 ;  /* 0x0000005c595a3220 */ /* 0x000fca0000410000 */
[----:B------:R-:W-:-:S04]  /*1050*/  F2FP.F16.F32.PACK_AB R90, RZ, R90 ;  /* 0x0000005aff5a723e */ /* 0x000fc800000000ff */
[----:B------:R-:W-:-:S07]  /*1060*/  PRMT R56, R90, 0x7610, R56 ;  /* 0x000076105a387816 */ /* 0x000fce0000000038 */
.L_x_4485:
[----:B------:R-:W-:Y:S05]  /*1070*/  BSYNC B1 ;  /* 0x0000000000017941 */ /* 0x000fea0003800000 */
.L_x_4484:
        /* <DEDUP_REMOVED lines=14> */
.L_x_4487:
[----:B------:R-:W-:Y:S05]  /*1160*/  BSYNC B1 ;  /* 0x0000000000017941 */ /* 0x000fea0003800000 */
.L_x_4486:
[----:B------:R-:W-:Y:S01]  /*1170*/  BSSY B1, `(.L_x_4488) ;  /* 0x000000f000017945 */ /* 0x000fe20003800000 */
[----:B------:R-:W-:-:S03]  /*1180*/  SEL R53, R90, R53, P0 ;  /* 0x000000355a357207 */ /* 0x000fc60000000000 */
[----:B------:R-:W-:Y:S05]  /*1190*/  @!P1 BRA `(.L_x_4489) ;  /* 0x0000000000309947 */ /* 0x000fea0003800000 */
[----:B------:R-:W-:Y:S01]  /*11a0*/  LOP3.LUT P3, RZ, R72, 0xff00, RZ, 0xc0, !PT ;  /* 0x0000ff0048ff7812 */ /* 0x000fe2000786c0ff */
[----:B------:R-:W-:Y:S01]  /*11b0*/  FMUL.FTZ R89, R90, UR11 ;  /* 0x0000000b5a597c20 */ /* 0x000fe20008410000 */
[----:B------:R-:W-:-:S03]  /*11c0*/  MOV R90, RZ ;  /* 0x000000ff005a7202 */ /* 0x000fc60000000f00 */
[----:B------:R-:W-:-:S08]  /*11d0*/  FMUL.FTZ R89, R89, UR10 ;  /* 0x0000000a59597c20 */ /* 0x000fd00008410000 */
[----:B-----5:R-:W-:-:S05]  /*11e0*/  @P3 HADD2.F32 R92, -RZ, R48.H1_H1 ;  /* 0x30000030ff5c3230 */ /* 0x020fca0000004100 */
[----:B------:R-:W-:Y:S01]  /*11f0*/  @P3 FMUL.FTZ R90, R89, R92 ;  /* 0x0000005c595a3220 */ /* 0x000fe20000410000 */
[----:B------:R-:W-:-:S03]  /*1200*/  @P3 HADD2.F32 R92, -RZ, R44.H1_H1 ;  /* 0x3000002cff5c3230 */ /* 0x000fc60000004100 */
[----:B------:R-:W-:Y:S01]  /*1210*/  FADD.FTZ R37, R37, R90 ;  /* 0x0000005a25257221 */ /* 0x000fe20000010000 */
[----:B------:R-:W-:-:S06]  /*1220*/  HFMA2.MMA R90, -RZ, RZ, 0, 0 ;  /* 0x00000000ff5a7435 */ /* 0x000fcc00000001ff */
[----:B------:R-:W-:-:S05]  /*1230*/  @P3 FMUL.FTZ R90, R89, R92 ;  /* 0x0000005c595a3220 */ /* 0x000fca0000410000 */
[----:B------:R-:W-:-:S04]  /*1240*/  F2FP.F16.F32.PACK_AB R90, RZ, R90 ;  /* 0x0000005aff5a723e */ /* 0x000fc800000000ff */
[----:B------:R-:W-:-:S07]  /*1250*/  PRMT R56, R56, 0x5410, R90 ;  /* 0x0000541038387816 */ /* 0x000fce000000005a */
.L_x_4489:
[----:B------:R-:W-:Y:S05]  /*1260*/  BSYNC B1 ;  /* 0x0000000000017941 */ /* 0x000fea0003800000 */
.L_x_4488:
        /* <DEDUP_REMOVED lines=14> */
.L_x_4491:
[----:B------:R-:W-:Y:S05]  /*1350*/  BSYNC B1 ;  /* 0x0000000000017941 */ /* 0x000fea0003800000 */
.L_x_4490:
[----:B------:R-:W-:Y:S01]  /*1360*/  BSSY B1, `(.L_x_4492) ;  /* 0x000000f000017945 */ /* 0x000fe20003800000 */
[----:B------:R-:W-:-:S03]  /*1370*/  SEL R54, R89, R54, P0 ;  /* 0x0000003659367207 */ /* 0x000fc60000000000 */
[----:B------:R-:W-:Y:S05]  /*1380*/  @!P1 BRA `(.L_x_4493) ;  /* 0x0000000000309947 */ /* 0x000fea0003800000 */
        /* <DEDUP_REMOVED lines=12> */
.L_x_4493:
[----:B------:R-:W-:Y:S05]  /*1450*/  BSYNC B1 ;  /* 0x0000000000017941 */ /* 0x000fea0003800000 */
.L_x_4492:
        /* <DEDUP_REMOVED lines=14> */
.L_x_4495:
[----:B------:R-:W-:Y:S05]  /*1540*/  BSYNC B1 ;  /* 0x0000000000017941 */ /* 0x000fea0003800000 */
.L_x_4494:
        /* <DEDUP_REMOVED lines=15> */
.L_x_4497:
[----:B------:R-:W-:Y:S05]  /*1640*/  BSYNC B1 ;  /* 0x0000000000017941 */ /* 0x000fea0003800000 */
.L_x_4496:
        /* <DEDUP_REMOVED lines=14> */
.L_x_4499:
[----:B------:R-:W-:Y:S05]  /*1730*/  BSYNC B1 ;  /* 0x0000000000017941 */ /* 0x000fea0003800000 */
.L_x_4498:
[----:B------:R-:W-:Y:S01]  /*1740*/  BSSY B1, `(.L_x_4500) ;  /* 0x000000f000017945 */ /* 0x000fe20003800000 */
[----:B------:R-:W-:-:S03]  /*1750*/  SEL R60, R89, R60, P0 ;  /* 0x0000003c593c7207 */ /* 0x000fc60000000000 */
[----:B------:R-:W-:Y:S05]  /*1760*/  @!P1 BRA `(.L_x_4501) ;  /* 0x0000000000309947 */ /* 0x000fea0003800000 */
[----:B------:R-:W-:Y:S01]  /*1770*/  LOP3.LUT P3, RZ, R73, 0xff, RZ, 0xc0, !PT ;  /* 0x000000ff49ff7812 */ /* 0x000fe2000786c0ff */
[----:B------:R-:W-:Y:S01]  /*1780*/  FMUL.FTZ R89, R89, UR11 ;  /* 0x0000000b59597c20 */ /* 0x000fe20008410000 */
[----:B------:R-:W-:-:S03]  /*1790*/  IMAD.MOV.U32 R91, RZ, RZ, RZ ;  /* 0x000000ffff5b7224 */ /* 0x000fc600078e00ff */
[----:B------:R-:W-:-:S08]  /*17a0*/  FMUL.FTZ R89, R89, UR10 ;  /* 0x0000000a59597c20 */ /* 0x000fd00008410000 */
[----:B-----5:R-:W-:Y:S02]  /*17b0*/  @P3 HADD2.F32 R90, -RZ, R50.H0_H0 ;  /* 0x20000032ff5a3230 */ /* 0x020fe40000004100 */
[----:B------:R-:W-:-:S03]  /*17c0*/  @P3 HADD2.F32 R92, -RZ, R46.H0_H0 ;  /* 0x2000002eff5c3230 */ /* 0x000fc60000004100 */
[C---:B------:R-:W-:Y:S01]  /*17d0*/  @P3 FMUL.FTZ R91, R89.reuse, R90 ;  /* 0x0000005a595b3220 */ /* 0x040fe20000410000 */
[----:B------:R-:W-:Y:S01]  /*17e0*/  MOV R90, RZ ;  /* 0x000000ff005a7202 */ /* 0x000fe20000000f00 */
[----:B------:R-:W-:Y:S02]  /*17f0*/  @P3 FMUL.FTZ R90, R89, R92 ;  /* 0x0000005c595a3220 */ /* 0x000fe40000410000 */
[----:B------:R-:W-:-:S03]  /*1800*/  FADD.FTZ R40, R40, R91 ;  /* 0x0000005b28287221 */ /* 0x000fc60000010000 */
[----:B------:R-:W-:-:S04]  /*1810*/  F2FP.F16.F32.PACK_AB R90, RZ, R90 ;  /* 0x0000005aff5a723e */ /* 0x000fc800000000ff */
[----:B------:R-:W-:-:S07]  /*1820*/  PRMT R58, R90, 0x7610, R58 ;  /* 0x000076105a3a7816 */ /* 0x000fce000000003a */
.L_x_4501:
[----:B------:R-:W-:Y:S05]  /*1830*/  BSYNC B1 ;  /* 0x0000000000017941 */ /* 0x000fea0003800000 */
.L_x_4500:
        /* <DEDUP_REMOVED lines=14> */
.L_x_4503:
[----:B------:R-:W-:Y:S05]  /*1920*/  BSYNC B1 ;  /* 0x0000000000017941 */ /* 0x000fea0003800000 */
.L_x_4502:
[----:B------:R-:W-:Y:S01]  /*1930*/  BSSY B1, `(.L_x_4504) ;  /* 0x000000f000017945 */ /* 0x000fe20003800000 */
[----:B------:R-:W-:-:S03]  /*1940*/  SEL R61, R90, R61, P0 ;  /* 0x0000003d5a3d7207 */ /* 0x000fc60000000000 */
[----:B------:R-:W-:Y:S05]  /*1950*/  @!P1 BRA `(.L_x_4505) ;  /* 0x0000000000309947 */ /* 0x000fea0003800000 */
[----:B------:R-:W-:Y:S01]  /*1960*/  LOP3.LUT P3, RZ, R73, 0xff00, RZ, 0xc0, !PT ;  /* 0x0000ff0049ff7812 */ /* 0x000fe2000786c0ff */
[----:B------:R-:W-:Y:S01]  /*1970*/  FMUL.FTZ R89, R90, UR11 ;  /* 0x0000000b5a597c20 */ /* 0x000fe20008410000 */
[----:B------:R-:W-:-:S03]  /*1980*/  HFMA2.MMA R90, -RZ, RZ, 0, 0 ;  /* 0x00000000ff5a7435 */ /* 0x000fc600000001ff */
[----:B------:R-:W-:-:S08]  /*1990*/  FMUL.FTZ R89, R89, UR10 ;  /* 0x0000000a59597c20 */ /* 0x000fd00008410000 */
[----:B-----5:R-:W-:-:S05]  /*19a0*/  @P3 HADD2.F32 R92, -RZ, R50.H1_H1 ;  /* 0x30000032ff5c3230 */ /* 0x020fca0000004100 */
[----:B------:R-:W-:Y:S01]  /*19b0*/  @P3 FMUL.FTZ R90, R89, R92 ;  /* 0x0000005c595a3220 */ /* 0x000fe20000410000 */
[----:B------:R-:W-:-:S03]  /*19c0*/  @P3 HADD2.F32 R92, -RZ, R46.H1_H1 ;  /* 0x3000002eff5c3230 */ /* 0x000fc60000004100 */
[----:B------:R-:W-:Y:S01]  /*19d0*/  FADD.FTZ R41, R41, R90 ;  /* 0x0000005a29297221 */ /* 0x000fe20000010000 */
[----:B------:R-:W-:Y:S01]  /*19e0*/  MOV R90, RZ ;  /* 0x000000ff005a7202 */ /* 0x000fe20000000f00 */
[----:B------:R-:W-:-:S05]  /*19f0*/  @P3 FMUL.FTZ R90, R89, R92 ;  /* 0x0000005c595a3220 */ /* 0x000fca0000410000 */
[----:B------:R-:W-:-:S04]  /*1a00*/  F2FP.F16.F32.PACK_AB R90, RZ, R90 ;  /* 0x0000005aff5a723e */ /* 0x000fc800000000ff */
[----:B------:R-:W-:-:S07]  /*1a10*/  PRMT R58, R58, 0x5410, R90 ;  /* 0x000054103a3a7816 */ /* 0x000fce000000005a */
.L_x_4505:
[----:B------:R-:W-:Y:S05]  /*1a20*/  BSYNC B1 ;  /* 0x0000000000017941 */ /* 0x000fea0003800000 */
.L_x_4504:
        /* <DEDUP_REMOVED lines=14> */
.L_x_4507:
[----:B------:R-:W-:Y:S05]  /*1b10*/  BSYNC B1 ;  /* 0x0000000000017941 */ /* 0x000fea0003800000 */
.L_x_4506:
[----:B------:R-:W-:Y:S01]  /*1b20*/  BSSY B1, `(.L_x_4508) ;  /* 0x000000f000017945 */ /* 0x000fe20003800000 */
[----:B------:R-:W-:-:S03]  /*1b30*/  SEL R62, R89, R62, P0 ;  /* 0x0000003e593e7207 */ /* 0x000fc60000000000 */
[----:B------:R-:W-:Y:S05]  /*1b40*/  @!P1 BRA `(.L_x_4509) ;  /* 0x0000000000309947 */ /* 0x000fea0003800000 */
[----:B------:R-:W-:Y:S01]  /*1b50*/  LOP3.LUT P3, RZ, R73, 0xff0000, RZ, 0xc0, !PT ;  /* 0x00ff000049ff7812 */ /* 0x000fe2000786c0ff */
[----:B------:R-:W-:Y:S01]  /*1b60*/  FMUL.FTZ R89, R89, UR11 ;  /* 0x0000000b59597c20 */ /* 0x000fe20008410000 */
[----:B------:R-:W-:-:S03]  /*1b70*/  HFMA2.MMA R91, -RZ, RZ, 0, 0 ;  /* 0x00000000ff5b7435 */ /* 0x000fc600000001ff */
        /* <DEDUP_REMOVED lines=9> */
.L_x_4509:
[----:B------:R-:W-:Y:S05]  /*1c10*/  BSYNC B1 ;  /* 0x0000000000017941 */ /* 0x000fea0003800000 */
.L_x_4508:
        /* <DEDUP_REMOVED lines=14> */
.L_x_4511:
[----:B------:R-:W-:Y:S05]  /*1d00*/  BSYNC B1 ;  /* 0x0000000000017941 */ /* 0x000fea0003800000 */
.L_x_4510:
[----:B------:R-:W-:Y:S01]  /*1d10*/  BSSY B1, `(.L_x_4512) ;  /* 0x000000f000017945 */ /* 0x000fe20003800000 */
[----:B------:R-:W-:-:S03]  /*1d20*/  SEL R63, R90, R63, P0 ;  /* 0x0000003f5a3f7207 */ /* 0x000fc60000000000 */
        /* <DEDUP_REMOVED lines=13> */
.L_x_4513:
[----:B------:R-:W-:Y:S05]  /*1e00*/  BSYNC B1 ;  /* 0x0000000000017941 */ /* 0x000fea0003800000 */
.L_x_4512:
        /* <DEDUP_REMOVED lines=13> */
.L_x_4477:
[----:B------:R-:W-:Y:S05]  /*1ee0*/  BSYNC B0 ;  /* 0x0000000000007941 */ /* 0x000fea0003800000 */
.L_x_4475:
        /* <DEDUP_REMOVED lines=89> */
.L_x_4481:
        /* <DEDUP_REMOVED lines=8> */
.L_x_4516:
[----:B------:R-:W-:Y:S05]  /*2500*/  BSYNC B1 ;  /* 0x0000000000017941 */ /* 0x000fea0003800000 */
.L_x_4515:
        /* <DEDUP_REMOVED lines=8> */
.L_x_4517:
        /* <DEDUP_REMOVED lines=8> */
.L_x_4518:
[----:B------:R-:W-:Y:S02]  /*2610*/  MOV R90, R92 ;  /* 0x0000005c005a7202 */ /* 0x000fe40000000f00 */
[----:B------:R-:W-:Y:S02]  /*2620*/  MOV R93, R74 ;  /* 0x0000004a005d7202 */ /* 0x000fe40000000f00 */
[----:B------:R-:W-:-:S03]  /*2630*/  MOV R74, 0xffffffff ;  /* 0xffffffff004a7802 */ /* 0x000fc60000000f00 */
[----:B------:R-:W-:-:S07]  /*2640*/  FADD.FTZ R91, R91, R93 ;  /* 0x0000005d5b5b7221 */ /* 0x000fce0000010000 */
[----:B------:R-:W-:Y:S05]  /*2650*/  WARPSYNC.COLLECTIVE R74, `(.L_x_4519) ;  /* 0x000000004a087348 */ /* 0x000fea0003c00000 */
[----:B------:R0:W1:Y:S02]  /*2660*/  SHFL.BFLY P0, R74, R90, R82, R75 ;  /* 0x0c0000525a4a7389 */ /* 0x000064000000004b */
[----:B01----:R-:W-:Y:S01]  /*2670*/  ENDCOLLECTIVE ;  /* 0x000000000000791b */ /* 0x003fe20003800000 */
.L_x_4519:
        /* <DEDUP_REMOVED lines=8> */
.L_x_4520:
[----:B------:R-:W-:Y:S02]  /*2700*/  MOV R90, R92 ;  /* 0x0000005c005a7202 */ /* 0x000fe40000000f00 */
[----:B------:R-:W-:Y:S02]  /*2710*/  MOV R93, R74 ;  /* 0x0000004a005d7202 */ /* 0x000fe40000000f00 */
[----:B------:R-:W-:-:S03]  /*2720*/  MOV R74, 0xffffffff ;  /* 0xffffffff004a7802 */ /* 0x000fc60000000f00 */
[----:B------:R-:W-:-:S07]  /*2730*/  FADD.FTZ R91, R91, R93 ;  /* 0x0000005d5b5b7221 */ /* 0x000fce0000010000 */
[----:B------:R-:W-:Y:S05]  /*2740*/  WARPSYNC.COLLECTIVE R74, `(.L_x_4521) ;  /* 0x000000004a087348 */ /* 0x000fea0003c00000 */
[----:B------:R0:W1:Y:S02]  /*2750*/  SHFL.BFLY P0, R74, R90, R82, R75 ;  /* 0x0c0000525a4a7389 */ /* 0x000064000000004b */
[----:B01----:R-:W-:Y:S01]  /*2760*/  ENDCOLLECTIVE ;  /* 0x000000000000791b */ /* 0x003fe20003800000 */
.L_x_4521:
[----:B------:R-:W-:Y:S01]  /*2770*/  HFMA2.MMA R82, -RZ, RZ, 0, 4.76837158203125e-07 ;  /* 0x00000008ff527435 */ /* 0x000fe200000001ff */
[----:B------:R-:W-:Y:S01]  /*2780*/  IMAD.MOV.U32 R90, RZ, RZ, R91 ;  /* 0x000000ffff5a7224 */ /* 0x000fe200078e005b */
[----:B------:R-:W-:Y:S02]  /*2790*/  MOV R93, R74 ;  /* 0x0000004a005d7202 */ /* 0x000fe40000000f00 */
[----:B------:R-:W-:-:S03]  /*27a0*/  MOV R74, 0xffffffff ;  /* 0xffffffff004a7802 */ /* 0x000fc60000000f00 */
[----:B------:R-:W-:-:S07]  /*27b0*/  FADD.FTZ R92, R92, R93 ;  /* 0x0000005d5c5c7221 */ /* 0x000fce0000010000 */
[----:B------:R-:W-:Y:S05]  /*27c0*/  WARPSYNC.COLLECTIVE R74, `(.L_x_4522) ;  /* 0x000000004a087348 */ /* 0x000fea0003c00000 */
[----:B------:R0:W1:Y:S02]  /*27d0*/  SHFL.BFLY P0, R74, R90, R82, R75 ;  /* 0x0c0000525a4a7389 */ /* 0x000064000000004b */
[----:B01----:R-:W-:Y:S01]  /*27e0*/  ENDCOLLECTIVE ;  /* 0x000000000000791b */ /* 0x003fe20003800000 */
.L_x_4522:
[----:B------:R-:W-:Y:S02]  /*27f0*/  MOV R90, R92 ;  /* 0x0000005c005a7202 */ /* 0x000fe40000000f00 */
[----:B------:R-:W-:Y:S02]  /*2800*/  MOV R93, R74 ;  /* 0x0000004a005d7202 */ /* 0x000fe40000000f00 */
[----:B------:R-:W-:-:S03]  /*2810*/  MOV R74, 0xffffffff ;  /* 0xffffffff004a7802 */ /* 0x000fc60000000f00 */
[----:B------:R-:W-:-:S07]  /*2820*/  FADD.FTZ R91, R91, R93 ;  /* 0x0000005d5b5b7221 */ /* 0x000fce0000010000 */
[----:B------:R-:W-:Y:S05]  /*2830*/  WARPSYNC.COLLECTIVE R74, `(.L_x_4523) ;  /* 0x000000004a087348 */ /* 0x000fea0003c00000 */
[----:B------:R0:W1:Y:S02]  /*2840*/  SHFL.BFLY P0, R74, R90, R82, R75 ;  /* 0x0c0000525a4a7389 */ /* 0x000064000000004b */
[----:B01----:R-:W-:Y:S01]  /*2850*/  ENDCOLLECTIVE ;  /* 0x000000000000791b */ /* 0x003fe20003800000 */
.L_x_4523:
        /* <DEDUP_REMOVED lines=8> */
.L_x_4524:
[----:B------:R-:W-:Y:S02]  /*28e0*/  MOV R90, R92 ;  /* 0x0000005c005a7202 */ /* 0x000fe40000000f00 */
[----:B------:R-:W-:Y:S02]  /*28f0*/  MOV R93, R74 ;  /* 0x0000004a005d7202 */ /* 0x000fe40000000f00 */
[----:B------:R-:W-:-:S07]  /*2900*/  MOV R74, 0xffffffff ;  /* 0xffffffff004a7802 */ /* 0x000fce0000000f00 */
[----:B------:R-:W-:Y:S05]  /*2910*/  WARPSYNC.COLLECTIVE R74, `(.L_x_4525) ;  /* 0x000000004a087348 */ /* 0x000fea0003c00000 */
[----:B------:R0:W1:Y:S02]  /*2920*/  SHFL.BFLY P0, R74, R90, R82, R75 ;  /* 0x0c0000525a4a7389 */ /* 0x000064000000004b */
[----:B01----:R-:W-:Y:S01]  /*2930*/  ENDCOLLECTIVE ;  /* 0x000000000000791b */ /* 0x003fe20003800000 */
.L_x_4525:
[----:B------:R-:W-:Y:S05]  /*2940*/  BRA `(.L_x_4526) ;  /* 0xffffffe4000c7947 */ /* 0x000fea000383ffff */
.L_x_4527:
        /* <DEDUP_REMOVED lines=11> */
.L_x_6603:


//--------------------- .text._ZN10layer_norm13ln_bwd_kernelINS_13Kernel_traitsIf6__halffS2_fjLj256ELj1ELj4ELj1ELj16ENS_18Kernel_traits_baseILj256EfS2_fS2_fjLj128EEEEELb0ELb0ELb0ELb0EEEvNS_9BwdParamsE --------------------------
	.section	.text._ZN10layer_norm13ln_bwd_kernelINS_13Kernel_traitsIf6__halffS2_fjLj256ELj1ELj4ELj1ELj16ENS_18Kernel_traits_baseILj256EfS2_fS2_fjLj128EEEEELb0ELb0ELb0ELb0EEEvNS_9BwdParamsE,"ax",@progbits
	.align	128
        .global         _ZN10layer_norm13ln_bwd_kernelINS_13Kernel_traitsIf6__halffS2_fjLj256ELj1ELj4ELj1ELj16ENS_18Kernel_traits_baseILj256EfS2_fS2_fjLj128EEEEELb0ELb0ELb0ELb0EEEvNS_9BwdParamsE
        .type           _ZN10layer_norm13ln_bwd_kernelINS_13Kernel_traitsIf6__halffS2_fjLj256ELj1ELj4ELj1ELj16ENS_18Kernel_traits_baseILj256EfS2_fS2_fjLj128EEEEELb0ELb0ELb0ELb0EEEvNS_9BwdParamsE,@function
        .size           _ZN10layer_norm13ln_bwd_kernelINS_13Kernel_traitsIf6__halffS2_fjLj256ELj1ELj4ELj1ELj16ENS_18Kernel_traits_baseILj256EfS2_fS2_fjLj128EEEEELb0ELb0ELb0ELb0EEEvNS_9BwdParamsE,(.L_x_6604 - _ZN10layer_norm13ln_bwd_kernelINS_13Kernel_traitsIf6__halffS2_fjLj256ELj1ELj4ELj1ELj16ENS_18Kernel_traits_baseILj256EfS2_fS2_fjLj128EEEEELb0ELb0ELb0ELb0EEEvNS_9BwdParamsE)
        .other          _ZN10layer_norm13ln_bwd_kernelINS_13Kernel_traitsIf6__halffS2_fjLj256ELj1ELj4ELj1ELj16ENS_18Kernel_traits_baseILj256EfS2_fS2_fjLj128EEEEELb0ELb0ELb0ELb0EEEvNS_9BwdParamsE,@"STO_CUDA_ENTRY STV_DEFAULT"
_ZN10layer_norm13ln_bwd_kernelINS_13Kernel_traitsIf6__halffS2_fjLj256ELj1ELj4ELj1ELj16ENS_18Kernel_traits_baseILj256EfS2_fS2_fjLj128EEEEELb0ELb0ELb0ELb0EEEvNS_9BwdParamsE:
.text._ZN10layer_norm13ln_bwd_kernelINS_13Kernel_traitsIf6__halffS2_fjLj256ELj1ELj4ELj1ELj16ENS_18Kernel_traits_baseILj256EfS2_fS2_fjLj128EEEEELb0ELb0ELb0ELb0EEEvNS_9BwdParamsE:
        /* <DEDUP_REMOVED lines=40> */
.L_x_4535:
        /* <DEDUP_REMOVED lines=39> */
[----:B--2---:R-:W-:Y:S02]  /*04f0*/  HADD2.F32 R5, -RZ, R56.H0_H0 ;  /* 0x20000038ff057230 */ /* 0x004fe40000004100 */
[C---:B------:R-:W-:Y:S01]  /*0500*/  FADD.FTZ R72, -R68.reuse, R55 ;  /* 0x0000003744487221 */ /* 0x040fe20000010100 */
[--C-:B------:R-:W-:Y:S02]  /*0510*/  HADD2.F32 R55, -RZ, R58.reuse.H0_H0 ;  /* 0x2000003aff377230 */ /* 0x100fe40000004100 */
[C---:B------:R-:W-:Y:S01]  /*0520*/  FADD.FTZ R66, -R68.reuse, R53 ;  /* 0x0000003544427221 */ /* 0x040fe20000010100 */
[----:B------:R-:W-:Y:S02]  /*0530*/  HADD2.F32 R54, -RZ, R58.H1_H1 ;  /* 0x3000003aff367230 */ /* 0x000fe40000004100 */
[----:B----4-:R-:W-:Y:S01]  /*0540*/  FADD.FTZ R58, -R68, R8 ;  /* 0x00000008443a7221 */ /* 0x010fe20000010100 */
[----:B------:R-:W-:-:S02]  /*0550*/  HADD2.F32 R56, -RZ, R56.H1_H1 ;  /* 0x30000038ff387230 */ /* 0x000fc40000004100 */
[----:B------:R-:W-:Y:S01]  /*0560*/  FMUL.FTZ R8, R40, R5 ;  /* 0x0000000528087220 */ /* 0x000fe20000410000 */
[C---:B-1----:R-:W-:Y:S01]  /*0570*/  FADD.FTZ R60, -R68.reuse, R9 ;  /* 0x00000009443c7221 */ /* 0x042fe20000010100 */
[C---:B------:R-:W-:Y:S01]  /*0580*/  FADD.FTZ R64, -R68.reuse, R10 ;  /* 0x0000000a44407221 */ /* 0x040fe20000010100 */
[C---:B-----5:R-:W-:Y:S01]  /*0590*/  FMUL.FTZ R3, R63.reuse, R6 ;  /* 0x000000063f037220 */ /* 0x060fe20000410000 */
[----:B------:R-:W-:Y:S01]  /*05a0*/  FADD.FTZ R68, -R68, R11 ;  /* 0x0000000b44447221 */ /* 0x000fe20000010100 */
[--C-:B------:R-:W-:Y:S02]  /*05b0*/  HADD2.F32 R65, -RZ, R57.reuse.H0_H0 ;  /* 0x20000039ff417230 */ /* 0x100fe40000004100 */
[C---:B------:R-:W-:Y:S01]  /*05c0*/  FMUL.FTZ R6, R63.reuse, R66 ;  /* 0x000000423f067220 */ /* 0x040fe20000410000 */
[----:B------:R-:W-:Y:S01]  /*05d0*/  FMUL.FTZ R11, R63, R58 ;  /* 0x0000003a3f0b7220 */ /* 0x000fe20000410000 */
[----:B------:R-:W-:Y:S02]  /*05e0*/  HADD2.F32 R74, -RZ, R57.H1_H1 ;  /* 0x30000039ff4a7230 */ /* 0x000fe40000004100 */
        /* <DEDUP_REMOVED lines=12> */
[C---:B------:R-:W-:Y:S01]  /*06b0*/  FMUL.FTZ R5, R63.reuse, R70 ;  /* 0x000000463f057220 */ /* 0x040fe20000410000 */
[----:B------:R-:W-:Y:S01]  /*06c0*/  FFMA.FTZ R66, R6, R7, R57 ;  /* 0x0000000706427223 */ /* 0x000fe20000010039 */
        /* <DEDUP_REMOVED lines=9> */
[----:B------:R-:W-:Y:S01]  /*0760*/  FFMA.FTZ R54, R10, R9, R55 ;  /* 0x000000090a367223 */ /* 0x000fe20000010037 */
[----:B------:R-:W-:-:S02]  /*0770*/  HADD2.F32 R53, -RZ, R59.H0_H0 ;  /* 0x2000003bff357230 */ /* 0x000fc40000004100 */
        /* <DEDUP_REMOVED lines=21> */
.L_x_4531:
[----:B------:R-:W-:Y:S05]  /*08d0*/  BSYNC B1 ;  /* 0x0000000000017941 */ /* 0x000fea0003800000 */
.L_x_4530:
        /* <DEDUP_REMOVED lines=20> */
.L_x_4547:
        /* <DEDUP_REMOVED lines=62> */
[----:B------:R-:W-:Y:S02]  /*0e00*/  F2FP.F16.F32.PACK_AB R52, R55, R52 ;  /* 0x000000343734723e */ /* 0x000fe400000000ff */
[----:B------:R-:W-:Y:S02]  /*0e10*/  F2FP.F16.F32.PACK_AB R53, R74, R53 ;  /* 0x000000354a35723e */ /* 0x000fe400000000ff */
[----:B------:R-:W-:Y:S01]  /*0e20*/  F2FP.F16.F32.PACK_AB R54, R71, R54 ;  /* 0x000000364736723e */ /* 0x000fe200000000ff */
[----:B------:R-:W1:Y:S01]  /*0e30*/  LDC.64 R62, c[0x0][0x2f8] ;  /* 0x0000be00ff3e7b82 */ /* 0x000e620000000a00 */
[----:B------:R-:W-:Y:S01]  /*0e40*/  F2FP.F16.F32.PACK_AB R55, R70, R73 ;  /* 0x000000494637723e */ /* 0x000fe200000000ff */
[----:B0-----:R-:W-:-:S05]  /*0e50*/  @P2 IMAD.WIDE.U32 R64, R69, 0x20, R64 ;  /* 0x0000002045402825 */ /* 0x001fca00078e0040 */
[----:B------:R2:W-:Y:S01]  /*0e60*/  @P2 STG.E.128 desc[UR4][R64.64], R44 ;  /* 0x0000002c40002986 */ /* 0x0005e2000c101d04 */
[----:B-1----:R-:W-:-:S03]  /*0e70*/  IMAD.WIDE.U32 R62, R69, 0x10, R62 ;  /* 0x00000010453e7825 */ /* 0x002fc600078e003e */
[----:B------:R2:W-:Y:S04]  /*0e80*/  @P2 STG.E.128 desc[UR4][R64.64+0x10], R48 ;  /* 0x0000103040002986 */ /* 0x0005e8000c101d04 */
[----:B------:R2:W-:Y:S02]  /*0e90*/  STG.E.128 desc[UR4][R62.64], R52 ;  /* 0x000000343e007986 */ /* 0x0005e4000c101d04 */
.L_x_4534:
[----:B------:R-:W-:Y:S05]  /*0ea0*/  BSYNC B1 ;  /* 0x0000000000017941 */ /* 0x000fea0003800000 */
.L_x_4533:
[----:B--2---:R-:W2:Y:S02]  /*0eb0*/  LDC.64 R52, c[0x0][0x210] ;  /* 0x00008400ff347b82 */ /* 0x004ea40000000a00 */
[----:B--2---:R-:W-:-:S04]  /*0ec0*/  LEA R2, R52, R2, 0x2 ;  /* 0x0000000234027211 */ /* 0x004fc800078e10ff */
[----:B------:R-:W-:-:S13]  /*0ed0*/  ISETP.GE.AND P1, PT, R2, R53, PT ;  /* 0x000000350200720c */ /* 0x000fda0003f26270 */
[----:B------:R-:W-:Y:S05]  /*0ee0*/  @!P1 BRA `(.L_x_4535) ;  /* 0xfffffff000e49947 */ /* 0x000fea000383ffff */
.L_x_4529:
[----:B------:R-:W-:Y:S05]  /*0ef0*/  BSYNC B0 ;  /* 0x0000000000007941 */ /* 0x000fea0003800000 */
.L_x_4528:
        /* <DEDUP_REMOVED lines=79> */
.L_x_4532:
        /* <DEDUP_REMOVED lines=8> */
.L_x_4537:
[----:B------:R-:W-:Y:S05]  /*1470*/  BSYNC B1 ;  /* 0x0000000000017941 */ /* 0x000fea0003800000 */
.L_x_4536:
        /* <DEDUP_REMOVED lines=9> */
.L_x_4538:
[----:B------:R-:W-:Y:S01]  /*1510*/  HFMA2.MMA R52, -RZ, RZ, 0, 1.1920928955078125e-07 ;  /* 0x00000002ff347435 */ /* 0x000fe200000001ff */
[----:B------:R-:W-:Y:S02]  /*1520*/  MOV R77, R65 ;  /* 0x00000041004d7202 */ /* 0x000fe40000000f00 */
[----:B------:R-:W-:-:S08]  /*1530*/  MOV R55, R75 ;  /* 0x0000004b00377202 */ /* 0x000fd00000000f00 */
[----:B------:R-:W-:Y:S05]  /*1540*/  WARPSYNC.COLLECTIVE R54, `(.L_x_4539) ;  /* 0x0000000036087348 */ /* 0x000fea0003c00000 */
[----:B------:R0:W1:Y:S02]  /*1550*/  SHFL.BFLY P1, R75, R77, R52, R53 ;  /* 0x0c0000344d4b7389 */ /* 0x0000640000020035 */
[----:B01----:R-:W-:Y:S01]  /*1560*/  ENDCOLLECTIVE ;  /* 0x000000000000791b */ /* 0x003fe20003800000 */
.L_x_4539:
[----:B------:R-:W-:-:S05]  /*1570*/  FADD.FTZ R55, R55, R70 ;  /* 0x0000004637377221 */ /* 0x000fca0000010000 */
[----:B------:R-:W-:Y:S02]  /*1580*/  MOV R77, R55 ;  /* 0x00000037004d7202 */ /* 0x000fe40000000f00 */
[----:B------:R-:W-:-:S07]  /*1590*/  MOV R72, R75 ;  /* 0x0000004b00487202 */ /* 0x000fce0000000f00 */
[----:B------:R-:W-:Y:S05]  /*15a0*/  WARPSYNC.COLLECTIVE R54, `(.L_x_4540) ;  /* 0x0000000036087348 */ /* 0x000fea0003c00000 */
[----:B------:R0:W1:Y:S02]  /*15b0*/  SHFL.BFLY P1, R75, R77, R52, R53 ;  /* 0x0c0000344d4b7389 */ /* 0x0000640000020035 */
[----:B01----:R-:W-:Y:S01]  /*15c0*/  ENDCOLLECTIVE ;  /* 0x000000000000791b */ /* 0x003fe20003800000 */
.L_x_4540:
[----:B------:R-:W-:Y:S01]  /*15d0*/  FADD.FTZ R72, R65, R72 ;  /* 0x0000004841487221 */ /* 0x000fe20000010000 */
[----:B------:R-:W-:-:S04]  /*15e0*/  HFMA2.MMA R52, -RZ, RZ, 0, 2.384185791015625e-07 ;  /* 0x00000004ff347435 */ /* 0x000fc800000001ff */
[----:B------:R-:W-:Y:S02]  /*15f0*/  MOV R77, R72 ;  /* 0x00000048004d7202 */ /* 0x000fe40000000f00 */
[----:B------:R-:W-:-:S07]  /*1600*/  MOV R74, R75 ;  /* 0x0000004b004a7202 */ /* 0x000fce0000000f00 */
[----:B------:R-:W-:Y:S05]  /*1610*/  WARPSYNC.COLLECTIVE R54, `(.L_x_4541) ;  /* 0x0000000036087348 */ /* 0x000fea0003c00000 */
[----:B------:R0:W1:Y:S02]  /*1620*/  SHFL.BFLY P1, R75, R77, R52, R53 ;  /* 0x0c0000344d4b7389 */ /* 0x0000640000020035 */
[----:B01----:R-:W-:Y:S01]  /*1630*/  ENDCOLLECTIVE ;  /* 0x000000000000791b */ /* 0x003fe20003800000 */
.L_x_4541:
[----:B------:R-:W-:-:S05]  /*1640*/  FADD.FTZ R74, R55, R74 ;  /* 0x0000004a374a7221 */ /* 0x000fca0000010000 */
[----:B------:R-:W-:Y:S02]  /*1650*/  MOV R77, R74 ;  /* 0x0000004a004d7202 */ /* 0x000fe40000000f00 */
[----:B------:R-:W-:-:S07]  /*1660*/  MOV R71, R75 ;  /* 0x0000004b00477202 */ /* 0x000fce0000000f00 */
[----:B------:R-:W-:Y:S05]  /*1670*/  WARPSYNC.COLLECTIVE R54, `(.L_x_4542) ;  /* 0x0000000036087348 */ /* 0x000fea0003c00000 */
[----:B------:R0:W1:Y:S02]  /*1680*/  SHFL.BFLY P1, R75, R77, R52, R53 ;  /* 0x0c0000344d4b7389 */ /* 0x0000640000020035 */
[----:B01----:R-:W-:Y:S01]  /*1690*/  ENDCOLLECTIVE ;  /* 0x000000000000791b */ /* 0x003fe20003800000 */
.L_x_4542:
[----:B------:R-:W-:Y:S01]  /*16a0*/  FADD.FTZ R71, R72, R71 ;  /* 0x0000004748477221 */ /* 0x000fe20000010000 */
[----:B------:R-:W-:-:S04]  /*16b0*/  HFMA2.MMA R52, -RZ, RZ, 0, 4.76837158203125e-07 ;  /* 0x00000008ff347435 */ /* 0x000fc800000001ff */
[----:B------:R-:W-:Y:S02]  /*16c0*/  MOV R77, R71 ;  /* 0x00000047004d7202 */ /* 0x000fe40000000f00 */
[----:B------:R-:W-:-:S07]  /*16d0*/  MOV R73, R75 ;  /* 0x0000004b00497202 */ /* 0x000fce0000000f00 */
[----:B------:R-:W-:Y:S05]  /*16e0*/  WARPSYNC.COLLECTIVE R54, `(.L_x_4543) ;  /* 0x0000000036087348 */ /* 0x000fea0003c00000 */
[----:B------:R0:W1:Y:S02]  /*16f0*/  SHFL.BFLY P1, R75, R77, R52, R53 ;  /* 0x0c0000344d4b7389 */ /* 0x0000640000020035 */
[----:B01----:R-:W-:Y:S01]  /*1700*/  ENDCOLLECTIVE ;  /* 0x000000000000791b */ /* 0x003fe20003800000 */
.L_x_4543:
[----:B------:R-:W-:-:S05]  /*1710*/  FADD.FTZ R73, R74, R73 ;  /* 0x000000494a497221 */ /* 0x000fca0000010000 */
[----:B------:R-:W-:Y:S02]  /*1720*/  MOV R77, R73 ;  /* 0x00000049004d7202 */ /* 0x000fe40000000f00 */
[----:B------:R-:W-:-:S07]  /*1730*/  MOV R64, R75 ;  /* 0x0000004b00407202 */ /* 0x000fce0000000f00 */
[----:B------:R-:W-:Y:S05]  /*1740*/  WARPSYNC.COLLECTIVE R54, `(.L_x_4544) ;  /* 0x0000000036087348 */ /* 0x000fea0003c00000 */
[----:B------:R0:W1:Y:S02]  /*1750*/  SHFL.BFLY P1, R75, R77, R52, R53 ;  /* 0x0c0000344d4b7389 */ /* 0x0000640000020035 */
[----:B01----:R-:W-:Y:S01]  /*1760*/  ENDCOLLECTIVE ;  /* 0x000000000000791b */ /* 0x003fe20003800000 */
.L_x_4544:
[----:B------:R-:W-:Y:S01]  /*1770*/  FADD.FTZ R64, R71, R64 ;  /* 0x0000004047407221 */ /* 0x000fe20000010000 */
[----:B------:R-:W-:-:S04]  /*1780*/  HFMA2.MMA R52, -RZ, RZ, 0, 9.5367431640625e-07 ;  /* 0x00000010ff347435 */ /* 0x000fc800000001ff */
[----:B------:R-:W-:Y:S02]  /*1790*/  MOV R77, R64 ;  /* 0x00000040004d7202 */ /* 0x000fe40000000f00 */
[----:B------:R-:W-:-:S07]  /*17a0*/  MOV R70, R75 ;  /* 0x0000004b00467202 */ /* 0x000fce0000000f00 */
[----:B------:R-:W-:Y:S05]  /*17b0*/  WARPSYNC.COLLECTIVE R54, `(.L_x_4545) ;  /* 0x0000000036087348 */ /* 0x000fea0003c00000 */
[----:B------:R0:W1:Y:S02]  /*17c0*/  SHFL.BFLY P1, R75, R77, R52, R53 ;  /* 0x0c0000344d4b7389 */ /* 0x0000640000020035 */
[----:B01----:R-:W-:Y:S01]  /*17d0*/  ENDCOLLECTIVE ;  /* 0x000000000000791b */ /* 0x003fe20003800000 */
.L_x_4545:
[----:B------:R-:W-:-:S05]  /*17e0*/  FADD.FTZ R70, R73, R70 ;  /* 0x0000004649467221 */ /* 0x000fca0000010000 */
[----:B------:R-:W-:Y:S02]  /*17f0*/  MOV R77, R70 ;  /* 0x00000046004d7202 */ /* 0x000fe40000000f00 */
[----:B------:R-:W-:-:S07]  /*1800*/  MOV R55, R75 ;  /* 0x0000004b00377202 */ /* 0x000fce0000000f00 */
[----:B------:R-:W-:Y:S05]  /*1810*/  WARPSYNC.COLLECTIVE R54, `(.L_x_4546) ;  /* 0x0000000036087348 */ /* 0x000fea0003c00000 */
[----:B------:R0:W1:Y:S02]  /*1820*/  SHFL.BFLY P1, R75, R77, R52, R53 ;  /* 0x0c0000344d4b7389 */ /* 0x0000640000020035 */
[----:B01----:R-:W-:Y:S01]  /*1830*/  ENDCOLLECTIVE ;  /* 0x000000000000791b */ /* 0x003fe20003800000 */
.L_x_4546:
[----:B------:R-:W-:Y:S01]  /*1840*/  MOV R65, R75 ;  /* 0x0000004b00417202 */ /* 0x000fe20000000f00 */
[----:B------:R-:W-:Y:S06]  /*1850*/  BRA `(.L_x_4547) ;  /* 0xfffffff000707947 */ /* 0x000fec000383ffff */
.L_x_4548:
        /* <DEDUP_REMOVED lines=10> */
.L_x_6604:


//--------------------- .text._ZN10layer_norm13ln_bwd_kernelINS_13Kernel_traitsIf6__halffS2_fjLj256ELj1ELj4ELj1ELj16ENS_18Kernel_traits_baseILj256EfS2_fS2_fjLj128EEEEELb0ELb0ELb0ELb1EEEvNS_9BwdParamsE --------------------------
	.section	.text._ZN10layer_norm13ln_bwd_kernelINS_13Kernel_traitsIf6__halffS2_fjLj256ELj1ELj4ELj1ELj16ENS_18Kernel_traits_baseILj256EfS2_fS2_fjLj128EEEEELb0ELb0ELb0ELb1EEEvNS_9BwdParamsE,"ax",@progbits
	.align	128
        .global         _ZN10layer_norm13ln_bwd_kernelINS_13Kernel_traitsIf6__halffS2_fjLj256ELj1ELj4ELj1ELj16ENS_18Kernel_traits_baseILj256EfS2_fS2_fjLj128EEEEELb0ELb0ELb0ELb1EEEvNS_9BwdParamsE
        .type           _ZN10layer_norm13ln_bwd_kernelINS_13Kernel_traitsIf6__halffS2_fjLj256ELj1ELj4ELj1ELj16ENS_18Kernel_traits_baseILj256EfS2_fS2_fjLj128EEEEELb0ELb0ELb0ELb1EEEvNS_9BwdParamsE,@function
        .size           _ZN10layer_norm13ln_bwd_kernelINS_13Kernel_traitsIf6__halffS2_fjLj256ELj1ELj4ELj1ELj16ENS_18Kernel_traits_baseILj256EfS2_fS2_fjLj128EEEEELb0ELb0ELb0ELb1EEEvNS_9BwdParamsE,(.L_x_6605 - _ZN10layer_norm13ln_bwd_kernelINS_13Kernel_traitsIf6__halffS2_fjLj256ELj1ELj4ELj1ELj16ENS_18Kernel_traits_baseILj256EfS2_fS2_fjLj128EEEEELb0ELb0ELb0ELb1EEEvNS_9BwdParamsE)
        .other          _ZN10layer_norm13ln_bwd_kernelINS_13Kernel_traitsIf6__halffS2_fjLj256ELj1ELj4ELj1ELj16ENS_18Kernel_traits_baseILj256EfS2_fS2_fjLj128EEEEELb0ELb0ELb0ELb1EEEvNS_9BwdParamsE,@"STO_CUDA_ENTRY STV_DEFAULT"
_ZN10layer_norm13ln_bwd_kernelINS_13Kernel_traitsIf6__halffS2_fjLj256ELj1ELj4ELj1ELj16ENS_18Kernel_traits_baseILj256EfS2_fS2_fjLj128EEEEELb0ELb0ELb0ELb1EEEvNS_9BwdParamsE:
.text._ZN10layer_norm13ln_bwd_kernelINS_13Kernel_traitsIf6__halffS2_fjLj256ELj1ELj4ELj1ELj16ENS_18Kernel_traits_baseILj256EfS2_fS2_fjLj128EEEEELb0ELb0ELb0ELb1EEEvNS_9BwdParamsE:
        /* <DEDUP_REMOVED lines=25> */
.L_x_4550:
        /* <DEDUP_REMOVED lines=17> */
.L_x_4554:
        /* <DEDUP_REMOVED lines=18> */
[----:B------:R-:W-:-:S04]  /*03c0*/  IADD3 R64, P2, R64, UR10, RZ ;  /* 0x0000000a40407c10 */ /* 0x000fc8000ff5e0ff */
[----:B------:R-:W-:Y:S01]  /*03d0*/  IADD3.X R65, R38, UR11, RZ, P2, !PT ;  /* 0x0000000b26417c10 */ /* 0x000fe200097fe4ff */
[----:B---3--:R-:W-:Y:S02]  /*03e0*/  IMAD.WIDE R60, R55, 0x4, R56 ;  /* 0x00000004373c7825 */ /* 0x008fe400078e0238 */
[----:B------:R-:W3:Y:S02]  /*03f0*/  LDC.64 R56, c[0x0][0x2c8] ;  /* 0x0000b200ff387b82 */ /* 0x000ee40000000a00 */
[----:B------:R-:W2:Y:S04]  /*0400*/  LDG.E.128 R40, desc[UR4][R64.64] ;  /* 0x0000000440287981 */ /* 0x000ea8000c1e1d00 */
[----:B------:R-:W2:Y:S01]  /*0410*/  LDG.E.128 R44, desc[UR4][R64.64+0x10] ;  /* 0x00001004402c7981 */ /* 0x000ea2000c1e1d00 */
[----:B0-----:R-:W-:-:S03]  /*0420*/  IMAD.WIDE.U32 R36, R58, 0x10, R36 ;  /* 0x000000103a247825 */ /* 0x001fc600078e0024 */
[----:B------:R0:W2:Y:S04]  /*0430*/  LDG.E R60, desc[UR4][R60.64] ;  /* 0x000000043c3c7981 */ /* 0x0000a8000c1e1900 */
        /* <DEDUP_REMOVED lines=10> */
[----:B----4-:R-:W-:-:S05]  /*04e0*/  FSEL R0, R0, RZ, !P1 ;  /* 0x000000ff00007208 */ /* 0x010fca0004800000 */
[C---:B--2---:R-:W-:Y:S01]  /*04f0*/  FADD.FTZ R71, -R0.reuse, R41 ;  /* 0x0000002900477221 */ /* 0x044fe20000010100 */
[C---:B------:R-:W-:Y:S01]  /*0500*/  FADD.FTZ R69, -R0.reuse, R40 ;  /* 0x0000002800457221 */ /* 0x040fe20000010100 */
[C---:B------:R-:W-:Y:S01]  /*0510*/  FADD.FTZ R41, -R0.reuse, R42 ;  /* 0x0000002a00297221 */ /* 0x040fe20000010100 */
[C---:B------:R-:W-:Y:S01]  /*0520*/  FADD.FTZ R43, -R0.reuse, R43 ;  /* 0x0000002b002b7221 */ /* 0x040fe20000010100 */
[C---:B------:R-:W-:Y:S01]  /*0530*/  FADD.FTZ R65, -R0.reuse, R45 ;  /* 0x0000002d00417221 */ /* 0x040fe20000010100 */
[C---:B------:R-:W-:Y:S01]  /*0540*/  FADD.FTZ R67, -R0.reuse, R44 ;  /* 0x0000002c00437221 */ /* 0x040fe20000010100 */
[C---:B0-----:R-:W-:Y:S01]  /*0550*/  FADD.FTZ R61, -R0.reuse, R46 ;  /* 0x0000002e003d7221 */ /* 0x041fe20000010100 */
[----:B-1----:R-:W-:Y:S01]  /*0560*/  FADD.FTZ R63, -R0, R47 ;  /* 0x0000002f003f7221 */ /* 0x002fe20000010100 */
[C---:B------:R-:W-:Y:S01]  /*0570*/  FMUL.FTZ R0, R60.reuse, R69 ;  /* 0x000000453c007220 */ /* 0x040fe20000410000 */
[----:B------:R-:W-:Y:S01]  /*0580*/  FMUL.FTZ R46, R60, R41 ;  /* 0x000000293c2e7220 */ /* 0x000fe20000410000 */
[----:B------:R-:W-:-:S02]  /*0590*/  HADD2.F32 R45, -RZ, R36.H0_H0 ;  /* 0x20000024ff2d7230 */ /* 0x000fc40000004100 */
[--C-:B------:R-:W-:Y:S02]  /*05a0*/  HADD2.F32 R42, -RZ, R37.reuse.H0_H0 ;  /* 0x20000025ff2a7230 */ /* 0x100fe40000004100 */
[----:B------:R-:W-:Y:S01]  /*05b0*/  FMUL.FTZ R47, R60, R71 ;  /* 0x000000473c2f7220 */ /* 0x000fe20000410000 */
[----:B------:R-:W-:Y:S02]  /*05c0*/  HADD2.F32 R44, -RZ, R36.H1_H1 ;  /* 0x30000024ff2c7230 */ /* 0x000fe40000004100 */
[----:B------:R-:W-:Y:S01]  /*05d0*/  FADD.FTZ R11, R45, R11 ;  /* 0x0000000b2d0b7221 */ /* 0x000fe20000010000 */
[----:B------:R-:W-:Y:S02]  /*05e0*/  HADD2.F32 R36, -RZ, R38.H0_H0 ;  /* 0x20000026ff247230 */ /* 0x000fe40000004100 */
[-C--:B------:R-:W-:Y:S01]  /*05f0*/  FFMA.FTZ R3, R0, R45.reuse, R3 ;  /* 0x0000002d00037223 */ /* 0x080fe20000010003 */
[----:B------:R-:W-:Y:S01]  /*0600*/  FADD.FTZ R49, R42, R49 ;  /* 0x000000312a317221 */ /* 0x000fe20000010000 */
[-C--:B------:R-:W-:Y:S01]  /*0610*/  FFMA.FTZ R5, R46, R42.reuse, R5 ;  /* 0x0000002a2e057223 */ /* 0x080fe20000010005 */
[----:B------:R-:W-:Y:S01]  /*0620*/  FMUL.FTZ R41, R22, R42 ;  /* 0x0000002a16297220 */ /* 0x000fe20000410000 */
[----:B------:R-:W-:Y:S01]  /*0630*/  FMUL.FTZ R45, R20, R45 ;  /* 0x0000002d142d7220 */ /* 0x000fe20000410000 */
[----:B------:R-:W-:Y:S01]  /*0640*/  FMUL.FTZ R42, R60, R67 ;  /* 0x000000433c2a7220 */ /* 0x000fe20000410000 */
[----:B------:R-:W-:-:S02]  /*0650*/  HADD2.F32 R40, -RZ, R37.H1_H1 ;  /* 0x30000025ff287230 */ /* 0x000fc40000004100 */
[----:B------:R-:W-:Y:S01]  /*0660*/  FADD.FTZ R10, R44, R10 ;  /* 0x0000000a2c0a7221 */ /* 0x000fe20000010000 */
[--C-:B------:R-:W-:Y:S02]  /*0670*/  HADD2.F32 R64, -RZ, R39.reuse.H0_H0 ;  /* 0x20000027ff407230 */ /* 0x100fe40000004100 */
[-C--:B------:R-:W-:Y:S01]  /*0680*/  FFMA.FTZ R2, R47, R44.reuse, R2 ;  /* 0x0000002c2f027223 */ /* 0x080fe20000010002 */
[----:B------:R-:W-:Y:S02]  /*0690*/  HADD2.F32 R62, -RZ, R39.H1_H1 ;  /* 0x30000027ff3e7230 */ /* 0x000fe40000004100 */
[----:B------:R-:W-:Y:S01]  /*06a0*/  FMUL.FTZ R39, R60, R65 ;  /* 0x000000413c277220 */ /* 0x000fe20000410000 */
[----:B------:R-:W-:Y:S02]  /*06b0*/  HADD2.F32 R37, -RZ, R38.H1_H1 ;  /* 0x30000026ff257230 */ /* 0x000fe40000004100 */
[----:B------:R-:W-:Y:S01]  /*06c0*/  FMUL.FTZ R44, R21, R44 ;  /* 0x0000002c152c7220 */ /* 0x000fe20000410000 */
[----:B------:R-:W-:Y:S01]  /*06d0*/  FADD.FTZ R51, R36, R51 ;  /* 0x0000003324337221 */ /* 0x000fe20000010000 */
[-C--:B------:R-:W-:Y:S01]  /*06e0*/  FFMA.FTZ R7, R42, R36.reuse, R7 ;  /* 0x000000242a077223 */ /* 0x080fe20000010007 */
[----:B------:R-:W-:Y:S01]  /*06f0*/  FMUL.FTZ R38, R24, R36 ;  /* 0x0000002418267220 */ /* 0x000fe20000410000 */
[----:B------:R-:W-:Y:S01]  /*0700*/  FADD.FTZ R65, RZ, R45 ;  /* 0x0000002dff417221 */ /* 0x000fe20000010000 */
[----:B------:R-:W-:Y:S01]  /*0710*/  FFMA.FTZ R36, R0, R45, RZ ;  /* 0x0000002d00247223 */ /* 0x000fe200000100ff */
[----:B------:R-:W-:-:S02]  /*0720*/  @P0 HADD2.F32 R59, -RZ, R66.H0_H0 ;  /* 0x20000042ff3b0230 */ /* 0x000fc40000004100 */
        /* <DEDUP_REMOVED lines=48> */
.L_x_4566:
[----:B-1----:R-:W-:Y:S01]  /*0a30*/  FADD.FTZ R67, R64, R67 ;  /* 0x0000004340437221 */ /* 0x002fe20000010000 */
[----:B--2---:R-:W-:Y:S01]  /*0a40*/  FADD.FTZ R66, R65, R66 ;  /* 0x0000004241427221 */ /* 0x004fe20000010000 */
[----:B------:R-:W-:Y:S02]  /*0a50*/  ISETP.NE.U32.AND P2, PT, RZ, UR12, PT ;  /* 0x0000000cff007c0c */ /* 0x000fe4000bf45070 */
[----:B------:R-:W-:Y:S01]  /*0a60*/  FMUL.FTZ R67, R67, UR9 ;  /* 0x0000000943437c20 */ /* 0x000fe20008410000 */
        /* <DEDUP_REMOVED lines=12> */
[-CC-:B0-----:R-:W-:Y:S01]  /*0b30*/  FFMA.FTZ R65, R42, R66.reuse, R67.reuse ;  /* 0x000000422a417223 */ /* 0x181fe20000010043 */
        /* <DEDUP_REMOVED lines=8> */
[----:B------:R-:W-:Y:S01]  /*0bc0*/  FMUL.FTZ R39, R60, R41 ;  /* 0x000000293c277220 */ /* 0x000fe20000410000 */
        /* <DEDUP_REMOVED lines=36> */
[----:B------:R-:W-:Y:S02]  /*0e10*/  F2FP.F16.F32.PACK_AB R36, R37, R36 ;  /* 0x000000242524723e */ /* 0x000fe400000000ff */
[----:B------:R-:W-:Y:S02]  /*0e20*/  SEL R28, R45, R28, P3 ;  /* 0x0000001c2d1c7207 */ /* 0x000fe40001800000 */
[----:B------:R-:W-:Y:S02]  /*0e30*/  SEL R35, R60, R35, P3 ;  /* 0x000000233c237207 */ /* 0x000fe40001800000 */
[----:B------:R-:W-:-:S02]  /*0e40*/  @P2 IADD3.X R43, R43, UR13, RZ, P4, !PT ;  /* 0x0000000d2b2b2c10 */ /* 0x000fc4000a7fe4ff */
[----:B------:R-:W-:Y:S02]  /*0e50*/  F2FP.F16.F32.PACK_AB R37, R38, R39 ;  /* 0x000000272625723e */ /* 0x000fe400000000ff */
        /* <DEDUP_REMOVED lines=10> */
.L_x_4552:
        /* <DEDUP_REMOVED lines=16> */
.L_x_4551:
[----:B------:R-:W-:Y:S05]  /*1000*/  BSYNC B0 ;  /* 0x0000000000007941 */ /* 0x000fea0003800000 */
.L_x_4549:
        /* <DEDUP_REMOVED lines=67> */
.L_x_4553:
        /* <DEDUP_REMOVED lines=8> */
.L_x_4556:
[----:B------:R-:W-:Y:S05]  /*14c0*/  BSYNC B2 ;  /* 0x0000000000027941 */ /* 0x000fea0003800000 */
.L_x_4555:
        /* <DEDUP_REMOVED lines=8> */
.L_x_4557:
[----:B------:R-:W-:Y:S01]  /*1550*/  FADD.FTZ R66, R67, R66 ;  /* 0x0000004243427221 */ /* 0x000fe20000010000 */
[----:B------:R-:W-:-:S04]  /*1560*/  HFMA2.MMA R68, -RZ, RZ, 0, 1.1920928955078125e-07 ;  /* 0x00000002ff447435 */ /* 0x000fc800000001ff */
[----:B------:R-:W-:Y:S02]  /*1570*/  MOV R77, R66 ;  /* 0x00000042004d7202 */ /* 0x000fe40000000f00 */
[----:B------:R-:W-:-:S07]  /*1580*/  MOV R65, R76 ;  /* 0x0000004c00417202 */ /* 0x000fce0000000f00 */
[----:B------:R-:W-:Y:S05]  /*1590*/  WARPSYNC.COLLECTIVE R70, `(.L_x_4558) ;  /* 0x0000000046087348 */ /* 0x000fea0003c00000 */
[----:B------:R0:W1:Y:S02]  /*15a0*/  SHFL.BFLY P2, R76, R77, R68, R69 ;  /* 0x0c0000444d4c7389 */ /* 0x0000640000040045 */
[----:B01----:R-:W-:Y:S01]  /*15b0*/  ENDCOLLECTIVE ;  /* 0x000000000000791b */ /* 0x003fe20003800000 */
.L_x_4558:
[----:B------:R-:W-:-:S05]  /*15c0*/  FADD.FTZ R71, R64, R65 ;  /* 0x0000004140477221 */ /* 0x000fca0000010000 */
[----:B------:R-:W-:Y:S02]  /*15d0*/  MOV R77, R71 ;  /* 0x00000047004d7202 */ /* 0x000fe40000000f00 */
[----:B------:R-:W-:-:S07]  /*15e0*/  MOV R65, R76 ;  /* 0x0000004c00417202 */ /* 0x000fce0000000f00 */
[----:B------:R-:W-:Y:S05]  /*15f0*/  WARPSYNC.COLLECTIVE R70, `(.L_x_4559) ;  /* 0x0000000046087348 */ /* 0x000fea0003c00000 */
[----:B------:R0:W1:Y:S02]  /*1600*/  SHFL.BFLY P2, R76, R77, R68, R69 ;  /* 0x0c0000444d4c7389 */ /* 0x0000640000040045 */
[----:B01----:R-:W-:Y:S01]  /*1610*/  ENDCOLLECTIVE ;  /* 0x000000000000791b */ /* 0x003fe20003800000 */
.L_x_4559:
[----:B------:R-:W-:Y:S01]  /*1620*/  FADD.FTZ R73, R66, R65 ;  /* 0x0000004142497221 */ /* 0x000fe20000010000 */
[----:B------:R-:W-:-:S04]  /*1630*/  HFMA2.MMA R68, -RZ, RZ, 0, 2.384185791015625e-07 ;  /* 0x00000004ff447435 */ /* 0x000fc800000001ff */
[----:B------:R-:W-:Y:S02]  /*1640*/  MOV R77, R73 ;  /* 0x00000049004d7202 */ /* 0x000fe40000000f00 */
[----:B------:R-:W-:-:S07]  /*1650*/  MOV R72, R76 ;  /* 0x0000004c00487202 */ /* 0x000fce0000000f00 */
[----:B------:R-:W-:Y:S05]  /*1660*/  WARPSYNC.COLLECTIVE R70, `(.L_x_4560) ;  /* 0x0000000046087348 */ /* 0x000fea0003c00000 */
[----:B------:R0:W1:Y:S02]  /*1670*/  SHFL.BFLY P2, R76, R77, R68, R69 ;  /* 0x0c0000444d4c7389 */ /* 0x0000640000040045 */
[----:B01----:R-:W-:Y:S01]  /*1680*/  ENDCOLLECTIVE ;  /* 0x000000000000791b */ /* 0x003fe20003800000 */
.L_x_4560:
[----:B------:R-:W-:-:S05]  /*1690*/  FADD.FTZ R72, R71, R72 ;  /* 0x0000004847487221 */ /* 0x000fca0000010000 */
[----:B------:R-:W-:Y:S02]  /*16a0*/  MOV R77, R72 ;  /* 0x00000048004d7202 */ /* 0x000fe40000000f00 */
[----:B------:R-:W-:-:S07]  /*16b0*/  MOV R74, R76 ;  /* 0x0000004c004a7202 */ /* 0x000fce0000000f00 */
[----:B------:R-:W-:Y:S05]  /*16c0*/  WARPSYNC.COLLECTIVE R70, `(.L_x_4561) ;  /* 0x0000000046087348 */ /* 0x000fea0003c00000 */
[----:B------:R0:W1:Y:S02]  /*16d0*/  SHFL.BFLY P2, R76, R77, R68, R69 ;  /* 0x0c0000444d4c7389 */ /* 0x0000640000040045 */
[----:B01----:R-:W-:Y:S01]  /*16e0*/  ENDCOLLECTIVE ;  /* 0x000000000000791b */ /* 0x003fe20003800000 */
.L_x_4561:
[----:B------:R-:W-:Y:S01]  /*16f0*/  FADD.FTZ R74, R73, R74 ;  /* 0x0000004a494a7221 */ /* 0x000fe20000010000 */
[----:B------:R-:W-:-:S04]  /*1700*/  HFMA2.MMA R68, -RZ, RZ, 0, 4.76837158203125e-07 ;  /* 0x00000008ff447435 */ /* 0x000fc800000001ff */
[----:B------:R-:W-:Y:S02]  /*1710*/  MOV R77, R74 ;  /* 0x0000004a004d7202 */ /* 0x000fe40000000f00 */
[----:B------:R-:W-:-:S07]  /*1720*/  MOV R65, R76 ;  /* 0x0000004c00417202 */ /* 0x000fce0000000f00 */
[----:B------:R-:W-:Y:S05]  /*1730*/  WARPSYNC.COLLECTIVE R70, `(.L_x_4562) ;  /* 0x0000000046087348 */ /* 0x000fea0003c00000 */
[----:B------:R0:W1:Y:S02]  /*1740*/  SHFL.BFLY P2, R76, R77, R68, R69 ;  /* 0x0c0000444d4c7389 */ /* 0x0000640000040045 */
[----:B01----:R-:W-:Y:S01]  /*1750*/  ENDCOLLECTIVE ;  /* 0x000000000000791b */ /* 0x003fe20003800000 */
.L_x_4562:
[----:B------:R-:W-:-:S05]  /*1760*/  FADD.FTZ R75, R72, R65 ;  /* 0x00000041484b7221 */ /* 0x000fca0000010000 */
[----:B------:R-:W-:Y:S02]  /*1770*/  MOV R77, R75 ;  /* 0x0000004b004d7202 */ /* 0x000fe40000000f00 */
[----:B------:R-:W-:-:S07]  /*1780*/  MOV R65, R76 ;  /* 0x0000004c00417202 */ /* 0x000fce0000000f00 */
[----:B------:R-:W-:Y:S05]  /*1790*/  WARPSYNC.COLLECTIVE R70, `(.L_x_4563) ;  /* 0x0000000046087348 */ /* 0x000fea0003c00000 */
[----:B------:R0:W1:Y:S02]  /*17a0*/  SHFL.BFLY P2, R76, R77, R68, R69 ;  /* 0x0c0000444d4c7389 */ /* 0x0000640000040045 */
[----:B01----:R-:W-:Y:S01]  /*17b0*/  ENDCOLLECTIVE ;  /* 0x000000000000791b */ /* 0x003fe20003800000 */
.L_x_4563:
[----:B------:R-:W-:Y:S01]  /*17c0*/  FADD.FTZ R64, R74, R65 ;  /* 0x000000414a407221 */ /* 0x000fe20000010000 */
[----:B------:R-:W-:-:S04]  /*17d0*/  HFMA2.MMA R68, -RZ, RZ, 0, 9.5367431640625e-07 ;  /* 0x00000010ff447435 */ /* 0x000fc800000001ff */
[----:B------:R-:W-:Y:S01]  /*17e0*/  MOV R77, R64 ;  /* 0x00000040004d7202 */ /* 0x000fe20000000f00 */
[----:B------:R-:W-:-:S07]  /*17f0*/  FADD.FTZ R65, R75, R76 ;  /* 0x0000004c4b417221 */ /* 0x000fce0000010000 */
[----:B------:R-:W-:Y:S05]  /*1800*/  WARPSYNC.COLLECTIVE R70, `(.L_x_4564) ;  /* 0x0000000046087348 */ /* 0x000fea0003c00000 */
[----:B------:R0:W1:Y:S02]  /*1810*/  SHFL.BFLY P2, R76, R77, R68, R69 ;  /* 0x0c0000444d4c7389 */ /* 0x0000640000040045 */
[----:B01----:R-:W-:Y:S01]  /*1820*/  ENDCOLLECTIVE ;  /* 0x000000000000791b */ /* 0x003fe20003800000 */
.L_x_4564:
[----:B------:R-:W-:Y:S02]  /*1830*/  MOV R77, R65 ;  /* 0x00000041004d7202 */ /* 0x000fe40000000f00 */
[----:B------:R-:W-:-:S07]  /*1840*/  MOV R67, R76 ;  /* 0x0000004c00437202 */ /* 0x000fce0000000f00 */
[----:B------:R-:W-:Y:S05]  /*1850*/  WARPSYNC.COLLECTIVE R70, `(.L_x_4565) ;  /* 0x0000000046087348 */ /* 0x000fea0003c00000 */
[----:B------:R0:W1:Y:S02]  /*1860*/  SHFL.BFLY P2, R76, R77, R68, R69 ;  /* 0x0c0000444d4c7389 */ /* 0x0000640000040045 */
[----:B01----:R-:W-:Y:S01]  /*1870*/  ENDCOLLECTIVE ;  /* 0x000000000000791b */ /* 0x003fe20003800000 */
.L_x_4565:
[----:B------:R-:W-:Y:S01]  /*1880*/  MOV R66, R76 ;  /* 0x0000004c00427202 */ /* 0x000fe20000000f00 */
[----:B------:R-:W-:Y:S06]  /*1890*/  BRA `(.L_x_4566) ;  /* 0xfffffff000647947 */ /* 0x000fec000383ffff */
.L_x_4567:
        /* <DEDUP_REMOVED lines=14> */
.L_x_6605:


//--------------------- .text._ZN10layer_norm13ln_bwd_kernelINS_13Kernel_traitsIf6__halffS2_fjLj256ELj1ELj4ELj1ELj16ENS_18Kernel_traits_baseILj256EfS2_fS2_fjLj128EEEEELb0ELb0ELb1ELb0EEEvNS_9BwdParamsE --------------------------
	.section	.text._ZN10layer_norm13ln_bwd_kernelINS_13Kernel_traitsIf6__halffS2_fjLj256ELj1ELj4ELj1ELj16ENS_18Kernel_traits_baseILj256EfS2_fS2_fjLj128EEEEELb0ELb0ELb1ELb0EEEvNS_9BwdParamsE,"ax",@progbits
	.align	128
        .global         _ZN10layer_norm13ln_bwd_kernelINS_13Kernel_traitsIf6__halffS2_fjLj256ELj1ELj4ELj1ELj16ENS_18Kernel_traits_baseILj256EfS2_fS2_fjLj128EEEEELb0ELb0ELb1ELb0EEEvNS_9BwdParamsE
        .type           _ZN10layer_norm13ln_bwd_kernelINS_13Kernel_traitsIf6__halffS2_fjLj256ELj1ELj4ELj1ELj16ENS_18Kernel_traits_baseILj256EfS2_fS2_fjLj128EEEEELb0ELb0ELb1ELb0EEEvNS_9BwdParamsE,@function
        .size           _ZN10layer_norm13ln_bwd_kernelINS_13Kernel_traitsIf6__halffS2_fjLj256ELj1ELj4ELj1ELj16ENS_18Kernel_traits_baseILj256EfS2_fS2_fjLj128EEEEELb0ELb0ELb1ELb0EEEvNS_9BwdParamsE,(.L_x_6606 - _ZN10layer_norm13ln_bwd_kernelINS_13Kernel_traitsIf6__halffS2_fjLj256ELj1ELj4ELj1ELj16ENS_18Kernel_traits_baseILj256EfS2_fS2_fjLj128EEEEELb0ELb0ELb1ELb0EEEvNS_9BwdParamsE)
        .other          _ZN10layer_norm13ln_bwd_kernelINS_13Kernel_traitsIf6__halffS2_fjLj256ELj1ELj4ELj1ELj16ENS_18Kernel_traits_baseILj256EfS2_fS2_fjLj128EEEEELb0ELb0ELb1ELb0EEEvNS_9BwdParamsE,@"STO_CUDA_ENTRY STV_DEFAULT"
_ZN10layer_norm13ln_bwd_kernelINS_13Kernel_traitsIf6__halffS2_fjLj256ELj1ELj4ELj1ELj16ENS_18Kernel_traits_baseILj256EfS2_fS2_fjLj128EEEEELb0ELb0ELb1ELb0EEEvNS_9BwdParamsE:
.text._ZN10layer_norm13ln_bwd_kernelINS_13Kernel_traitsIf6__halffS2_fjLj256ELj1ELj4ELj1ELj16ENS_18Kernel_traits_baseILj256EfS2_fS2_fjLj128EEEEELb0ELb0ELb1ELb0EEEvNS_9BwdParamsE:
        /* <DEDUP_REMOVED lines=35> */
.L_x_4592:
        /* <DEDUP_REMOVED lines=29> */
.L_x_4571:
[----:B------:R-:W-:Y:S05]  /*0400*/  @!P1 BRA `(.L_x_4572) ;  /* 0x00000004004c9947 */ /* 0x000fea0003800000 */
[----:B------:R-:W1:Y:S01]  /*0410*/  LDC.64 R52, c[0x0][0x2b8] ;  /* 0x0000ae00ff347b82 */ /* 0x000e620000000a00 */
[----:B------:R-:W-:Y:S01]  /*0420*/  VIADD R3, R60, 0xffffffff ;  /* 0xffffffff3c037836 */ /* 0x000fe20000000000 */
[----:B------:R-:W2:Y:S03]  /*0430*/  LDG.E R68, desc[UR4][R68.64] ;  /* 0x0000000444447981 */ /* 0x000ea6000c1e1900 */
[----:B------:R-:W-:-:S03]  /*0440*/  IMAD R3, R3, R64, RZ ;  /* 0x0000004003037224 */ /* 0x000fc600078e02ff */
[----:B------:R-:W3:Y:S02]  /*0450*/  LDC.64 R54, c[0x0][0x238] ;  /* 0x00008e00ff367b82 */ /* 0x000ee40000000a00 */
[----:B------:R-:W-:-:S04]  /*0460*/  SHF.R.S32.HI R56, RZ, 0x1f, R3 ;  /* 0x0000001fff387819 */ /* 0x000fc80000011403 */
[----:B------:R-:W-:-:S04]  /*0470*/  LEA.HI R3, R56, R3, RZ, 0x3 ;  /* 0x0000000338037211 */ /* 0x000fc800078f18ff */
[----:B------:R-:W-:-:S05]  /*0480*/  LEA.HI.SX32 R3, R3, R6, 0x1d ;  /* 0x0000000603037211 */ /* 0x000fca00078feaff */
[----:B-1----:R-:W-:-:S06]  /*0490*/  IMAD.WIDE.U32 R56, R3, 0x10, R52 ;  /* 0x0000001003387825 */ /* 0x002fcc00078e0034 */
[----:B------:R-:W4:Y:S01]  /*04a0*/  LDG.E.128 R56, desc[UR4][R56.64] ;  /* 0x0000000438387981 */ /* 0x000f22000c1e1d00 */
[----:B---3--:R-:W-:-:S05]  /*04b0*/  IMAD.WIDE.U32 R70, R0, 0x20, R54 ;  /* 0x0000002000467825 */ /* 0x008fca00078e0036 */
[----:B------:R-:W3:Y:S04]  /*04c0*/  LDG.E.128 R52, desc[UR4][R70.64] ;  /* 0x0000000446347981 */ /* 0x000ee8000c1e1d00 */
[----:B------:R4:W3:Y:S01]  /*04d0*/  LDG.E.128 R60, desc[UR4][R70.64+0x10] ;  /* 0x00001004463c7981 */ /* 0x0008e2000c1e1d00 */
[----:B------:R-:W-:-:S04]  /*04e0*/  ISETP.NE.U32.AND P0, PT, RZ, UR6, PT ;  /* 0x00000006ff007c0c */ /* 0x000fc8000bf05070 */
[----:B------:R-:W-:-:S13]  /*04f0*/  ISETP.NE.AND.EX P0, PT, RZ, UR7, PT, P0 ;  /* 0x00000007ff007c0c */ /* 0x000fda000bf05300 */
[----:B------:R-:W5:Y:S04]  /*0500*/  @P0 LDG.E.128 R12, desc[UR4][R66.64] ;  /* 0x00000004420c0981 */ /* 0x000f68000c1e1d00 */
[----:B------:R1:W5:Y:S01]  /*0510*/  @P0 LDG.E.128 R8, desc[UR4][R66.64+0x10] ;  /* 0x0000100442080981 */ /* 0x000362000c1e1d00 */
[----:B0-----:R-:W-:-:S04]  /*0520*/  ISETP.NE.AND P0, PT, R4, RZ, PT ;  /* 0x000000ff0400720c */ /* 0x001fc80003f05270 */
[----:B--2---:R-:W-:Y:S01]  /*0530*/  FSEL R3, R68, RZ, !P0 ;  /* 0x000000ff44037208 */ /* 0x004fe20004000000 */
[----:B----4-:R-:W-:Y:S02]  /*0540*/  HADD2.F32 R71, -RZ, R56.H0_H0 ;  /* 0x20000038ff477230 */ /* 0x010fe40000004100 */
[--C-:B------:R-:W-:Y:S02]  /*0550*/  HADD2.F32 R65, -RZ, R57.reuse.H0_H0 ;  /* 0x20000039ff417230 */ /* 0x100fe40000004100 */
[----:B------:R-:W-:Y:S02]  /*0560*/  HADD2.F32 R74, -RZ, R57.H1_H1 ;  /* 0x30000039ff4a7230 */ /* 0x000fe40000004100 */
[--C-:B-1----:R-:W-:Y:S02]  /*0570*/  HADD2.F32 R67, -RZ, R59.reuse.H0_H0 ;  /* 0x2000003bff437230 */ /* 0x102fe40000004100 */
[C---:B---3--:R-:W-:Y:S01]  /*0580*/  FADD.FTZ R75, -R3.reuse, R52 ;  /* 0x00000034034b7221 */ /* 0x048fe20000010100 */
[----:B------:R-:W-:Y:S01]  /*0590*/  FADD.FTZ R55, -R3, R55 ;  /* 0x0000003703377221 */ /* 0x000fe20000010100 */
[----:B------:R-:W-:-:S02]  /*05a0*/  HADD2.F32 R66, -RZ, R59.H1_H1 ;  /* 0x3000003bff427230 */ /* 0x000fc40000004100 */
[C---:B------:R-:W-:Y:S01]  /*05b0*/  FADD.FTZ R57, -R3.reuse, R60 ;  /* 0x0000003c03397221 */ /* 0x040fe20000010100 */
[----:B------:R-:W-:Y:S02]  /*05c0*/  HADD2.F32 R72, -RZ, R56.H1_H1 ;  /* 0x30000038ff487230 */ /* 0x000fe40000004100 */
[C---:B------:R-:W-:Y:S01]  /*05d0*/  FADD.FTZ R59, -R3.reuse, R62 ;  /* 0x0000003e033b7221 */ /* 0x040fe20000010100 */
[C---:B------:R-:W-:Y:S01]  /*05e0*/  FADD.FTZ R53, -R3.reuse, R53 ;  /* 0x0000003503357221 */ /* 0x040fe20000010100 */
[C---:B------:R-:W-:Y:S01]  /*05f0*/  FADD.FTZ R73, -R3.reuse, R54 ;  /* 0x0000003603497221 */ /* 0x040fe20000010100 */
[C---:B------:R-:W-:Y:S01]  /*0600*/  FADD.FTZ R61, -R3.reuse, R61 ;  /* 0x0000003d033d7221 */ /* 0x040fe20000010100 */
[----:B------:R-:W-:Y:S01]  /*0610*/  FADD.FTZ R63, -R3, R63 ;  /* 0x0000003f033f7221 */ /* 0x000fe20000010100 */
[----:B------:R-:W-:Y:S01]  /*0620*/  FMUL.FTZ R70, R16, R71 ;  /* 0x0000004710467220 */ /* 0x000fe20000410000 */
[C---:B-----5:R-:W-:Y:S01]  /*0630*/  FMUL.FTZ R3, R2.reuse, R75 ;  /* 0x0000004b02037220 */ /* 0x060fe20000410000 */
        /* <DEDUP_REMOVED lines=8> */
[----:B------:R-:W-:-:S02]  /*06c0*/  HADD2.F32 R69, -RZ, R58.H0_H0 ;  /* 0x2000003aff457230 */ /* 0x000fc40000004100 */
[----:B------:R-:W-:Y:S02]  /*06d0*/  HADD2.F32 R68, -RZ, R58.H1_H1 ;  /* 0x3000003aff447230 */ /* 0x000fe40000004100 */
[C---:B------:R-:W-:Y:S01]  /*06e0*/  FMUL.FTZ R58, R2.reuse, R63 ;  /* 0x0000003f023a7220 */ /* 0x040fe20000410000 */
[----:B------:R-:W-:Y:S01]  /*06f0*/  FMUL.FTZ R53, R2, R73 ;  /* 0x0000004902357220 */ /* 0x000fe20000410000 */
[----:B------:R-:W-:Y:S01]  /*0700*/  FFMA.FTZ R41, R52, R72, R41 ;  /* 0x0000004834297223 */ /* 0x000fe20000010029 */
[----:B------:R-:W-:Y:S01]  /*0710*/  FADD.FTZ R33, R33, R72 ;  /* 0x0000004821217221 */ /* 0x000fe20000010000 */
[----:B------:R-:W-:Y:S01]  /*0720*/  FADD.FTZ R63, R60, R59 ;  /* 0x0000003b3c3f7221 */ /* 0x000fe20000010000 */
[----:B------:R-:W-:Y:S01]  /*0730*/  FMUL.FTZ R72, R18, R65 ;  /* 0x0000004112487220 */ /* 0x000fe20000410000 */
        /* <DEDUP_REMOVED lines=32> */
.L_x_4572:
[----:B------:R-:W-:Y:S05]  /*0940*/  BSYNC B1 ;  /* 0x0000000000017941 */ /* 0x000fea0003800000 */
.L_x_4570:
        /* <DEDUP_REMOVED lines=20> */
.L_x_4604:
        /* <DEDUP_REMOVED lines=30> */
.L_x_4577:
[----:B------:R-:W-:Y:S05]  /*0c70*/  BSYNC B2 ;  /* 0x0000000000027941 */ /* 0x000fea0003800000 */
.L_x_4576:
        /* <DEDUP_REMOVED lines=19> */
.L_x_4579:
[----:B------:R-:W-:Y:S05]  /*0db0*/  BSYNC B2 ;  /* 0x0000000000027941 */ /* 0x000fea0003800000 */
.L_x_4578:
        /* <DEDUP_REMOVED lines=16> */
.L_x_4581:
[----:B------:R-:W-:Y:S05]  /*0ec0*/  BSYNC B2 ;  /* 0x0000000000027941 */ /* 0x000fea0003800000 */
.L_x_4580:
        /* <DEDUP_REMOVED lines=16> */
.L_x_4583:
[----:B------:R-:W-:Y:S05]  /*0fd0*/  BSYNC B2 ;  /* 0x0000000000027941 */ /* 0x000fea0003800000 */
.L_x_4582:
        /* <DEDUP_REMOVED lines=16> */
.L_x_4585:
[----:B------:R-:W-:Y:S05]  /*10e0*/  BSYNC B2 ;  /* 0x0000000000027941 */ /* 0x000fea0003800000 */
.L_x_4584:
        /* <DEDUP_REMOVED lines=16> */
.L_x_4587:
[----:B------:R-:W-:Y:S05]  /*11f0*/  BSYNC B2 ;  /* 0x0000000000027941 */ /* 0x000fea0003800000 */
.L_x_4586:
        /* <DEDUP_REMOVED lines=16> */
.L_x_4589:
[----:B------:R-:W-:Y:S05]  /*1300*/  BSYNC B2 ;  /* 0x0000000000027941 */ /* 0x000fea0003800000 */
.L_x_4588:
        /* <DEDUP_REMOVED lines=16> */
.L_x_4591:
[----:B------:R-:W-:Y:S05]  /*1410*/  BSYNC B2 ;  /* 0x0000000000027941 */ /* 0x000fea0003800000 */
.L_x_4590:
        /* <DEDUP_REMOVED lines=14> */
.L_x_4575:
[----:B------:R-:W-:Y:S05]  /*1500*/  BSYNC B1 ;  /* 0x0000000000017941 */ /* 0x000fea0003800000 */
.L_x_4574:
[----:B-12---:R-:W1:Y:S02]  /*1510*/  LDC.64 R60, c[0x0][0x210] ;  /* 0x00008400ff3c7b82 */ /* 0x006e640000000a00 */
[----:B-1----:R-:W-:-:S04]  /*1520*/  LEA R5, R60, R5, 0x2 ;  /* 0x000000053c057211 */ /* 0x002fc800078e10ff */
[----:B------:R-:W-:-:S13]  /*1530*/  ISETP.GE.AND P0, PT, R5, R61, PT ;  /* 0x0000003d0500720c */ /* 0x000fda0003f06270 */
[----:B------:R-:W-:Y:S05]  /*1540*/  @!P0 BRA `(.L_x_4592) ;  /* 0xffffffec00388947 */ /* 0x000fea000383ffff */
.L_x_4569:
[----:B------:R-:W-:Y:S05]  /*1550*/  BSYNC B0 ;  /* 0x0000000000007941 */ /* 0x000fea0003800000 */
.L_x_4568:
        /* <DEDUP_REMOVED lines=79> */
.L_x_4573:
        /* <DEDUP_REMOVED lines=8> */
.L_x_4594:
[----:B------:R-:W-:Y:S05]  /*1ad0*/  BSYNC B1 ;  /* 0x0000000000017941 */ /* 0x000fea0003800000 */
.L_x_4593:
[----:B------:R-:W-:Y:S01]  /*1ae0*/  HFMA2.MMA R66, -RZ, RZ, 0, 5.9604644775390625e-08 ;  /* 0x00000001ff427435 */ /* 0x000fe200000001ff */
[----:B------:R-:W-:Y:S01]  /*1af0*/  IMAD.MOV.U32 R67, RZ, RZ, R61 ;  /* 0x000000ffff437224 */ /* 0x000fe200078e003d */
[----:B------:R-:W-:Y:S01]  /*1b00*/  MOV R63, 0x1f ;  /* 0x0000001f003f7802 */ /* 0x000fe20000000f00 */
[----:B------:R-:W-:Y:S01]  /*1b10*/  FADD.FTZ R68, R69, R62 ;  /* 0x0000003e45447221 */ /* 0x000fe20000010000 */
[----:B------:R-:W-:-:S07]  /*1b20*/  MOV R60, 0xffffffff ;  /* 0xffffffff003c7802 */ /* 0x000fce0000000f00 */
[----:B------:R-:W-:Y:S05]  /*1b30*/  WARPSYNC.COLLECTIVE R60, `(.L_x_4595) ;  /* 0x000000003c087348 */ /* 0x000fea0003c00000 */
[----:B------:R0:W1:Y:S02]  /*1b40*/  SHFL.BFLY P0, R69, R67, R66, R63 ;  /* 0x0c00004243457389 */ /* 0x000064000000003f */
[----:B01----:R-:W-:Y:S01]  /*1b50*/  ENDCOLLECTIVE ;  /* 0x000000000000791b */ /* 0x003fe20003800000 */
.L_x_4595:
[----:B------:R-:W-:Y:S01]  /*1b60*/  HFMA2.MMA R66, -RZ, RZ, 0, 1.1920928955078125e-07 ;  /* 0x00000002ff427435 */ /* 0x000fe200000001ff */
[----:B------:R-:W-:Y:S02]  /*1b70*/  MOV R67, R68 ;  /* 0x0000004400437202 */ /* 0x000fe40000000f00 */
[----:B------:R-:W-:-:S08]  /*1b80*/  MOV R75, R69 ;  /* 0x00000045004b7202 */ /* 0x000fd00000000f00 */
[----:B------:R-:W-:Y:S05]  /*1b90*/  WARPSYNC.COLLECTIVE R60, `(.L_x_4596) ;  /* 0x000000003c087348 */ /* 0x000fea0003c00000 */
[----:B------:R0:W1:Y:S02]  /*1ba0*/  SHFL.BFLY P0, R69, R67, R66, R63 ;  /* 0x0c00004243457389 */ /* 0x000064000000003f */
[----:B01----:R-:W-:Y:S01]  /*1bb0*/  ENDCOLLECTIVE ;  /* 0x000000000000791b */ /* 0x003fe20003800000 */
.L_x_4596:
[----:B------:R-:W-:-:S04]  /*1bc0*/  FADD.FTZ R77, R75, R61 ;  /* 0x0000003d4b4d7221 */ /* 0x000fc80000010000 */
[----:B------:R-:W-:Y:S02]  /*1bd0*/  IMAD.MOV.U32 R67, RZ, RZ, R77 ;  /* 0x000000ffff437224 */ /* 0x000fe400078e004d */
[----:B------:R-:W-:-:S07]  /*1be0*/  FADD.FTZ R75, R68, R69 ;  /* 0x00000045444b7221 */ /* 0x000fce0000010000 */
[----:B------:R-:W-:Y:S05]  /*1bf0*/  WARPSYNC.COLLECTIVE R60, `(.L_x_4597) ;  /* 0x000000003c087348 */ /* 0x000fea0003c00000 */
[----:B------:R0:W1:Y:S02]  /*1c00*/  SHFL.BFLY P0, R69, R67, R66, R63 ;  /* 0x0c00004243457389 */ /* 0x000064000000003f */
[----:B01----:R-:W-:Y:S01]  /*1c10*/  ENDCOLLECTIVE ;  /* 0x000000000000791b */ /* 0x003fe20003800000 */
.L_x_4597:
[----:B------:R-:W-:Y:S01]  /*1c20*/  HFMA2.MMA R66, -RZ, RZ, 0, 2.384185791015625e-07 ;  /* 0x00000004ff427435 */ /* 0x000fe200000001ff */
[----:B------:R-:W-:Y:S02]  /*1c30*/  MOV R67, R75 ;  /* 0x0000004b00437202 */ /* 0x000fe40000000f00 */
[----:B------:R-:W-:-:S08]  /*1c40*/  MOV R62, R69 ;  /* 0x00000045003e7202 */ /* 0x000fd00000000f00 */
[----:B------:R-:W-:Y:S05]  /*1c50*/  WARPSYNC.COLLECTIVE R60, `(.L_x_4598) ;  /* 0x000000003c087348 */ /* 0x000fea0003c00000 */
[----:B------:R0:W1:Y:S02]  /*1c60*/  SHFL.BFLY P0, R69, R67, R66, R63 ;  /* 0x0c00004243457389 */ /* 0x000064000000003f */
[----:B01----:R-:W-:Y:S01]  /*1c70*/  ENDCOLLECTIVE ;  /* 0x000000000000791b */ /* 0x003fe20003800000 */
.L_x_4598:
[----:B------:R-:W-:-:S05]  /*1c80*/  FADD.FTZ R62, R77, R62 ;  /* 0x0000003e4d3e7221 */ /* 0x000fca0000010000 */
[----:B------:R-:W-:Y:S01]  /*1c90*/  MOV R67, R62 ;  /* 0x0000003e00437202 */ /* 0x000fe20000000f00 */
[----:B------:R-:W-:-:S07]  /*1ca0*/  FADD.FTZ R77, R75, R69 ;  /* 0x000000454b4d7221 */ /* 0x000fce0000010000 */
[----:B------:R-:W-:Y:S05]  /*1cb0*/  WARPSYNC.COLLECTIVE R60, `(.L_x_4599) ;  /* 0x000000003c087348 */ /* 0x000fea0003c00000 */
[----:B------:R0:W1:Y:S02]  /*1cc0*/  SHFL.BFLY P0, R69, R67, R66, R63 ;  /* 0x0c00004243457389 */ /* 0x000064000000003f */
[----:B01----:R-:W-:Y:S01]  /*1cd0*/  ENDCOLLECTIVE ;  /* 0x000000000000791b */ /* 0x003fe20003800000 */
.L_x_4599:
[----:B------:R-:W-:Y:S01]  /*1ce0*/  MOV R67, R77 ;  /* 0x0000004d00437202 */ /* 0x000fe20000000f00 */
[----:B------:R-:W-:Y:S01]  /*1cf0*/  IMAD.MOV.U32 R66, RZ, RZ, 0x8 ;  /* 0x00000008ff427424 */ /* 0x000fe200078e00ff */
[----:B------:R-:W-:-:S07]  /*1d00*/  MOV R61, R69 ;  /* 0x00000045003d7202 */ /* 0x000fce0000000f00 */
[----:B------:R-:W-:Y:S05]  /*1d10*/  WARPSYNC.COLLECTIVE R60, `(.L_x_4600) ;  /* 0x000000003c087348 */ /* 0x000fea0003c00000 */
[----:B------:R0:W1:Y:S02]  /*1d20*/  SHFL.BFLY P0, R69, R67, R66, R63 ;  /* 0x0c00004243457389 */ /* 0x000064000000003f */
[----:B01----:R-:W-:Y:S01]  /*1d30*/  ENDCOLLECTIVE ;  /* 0x000000000000791b */ /* 0x003fe20003800000 */
.L_x_4600:
[----:B------:R-:W-:-:S05]  /*1d40*/  FADD.FTZ R75, R62, R61 ;  /* 0x0000003d3e4b7221 */ /* 0x000fca0000010000 */
[----:B------:R-:W-:Y:S01]  /*1d50*/  MOV R67, R75 ;  /* 0x0000004b00437202 */ /* 0x000fe20000000f00 */
[----:B------:R-:W-:-:S07]  /*1d60*/  FADD.FTZ R61, R77, R69 ;  /* 0x000000454d3d7221 */ /* 0x000fce0000010000 */
[----:B------:R-:W-:Y:S05]  /*1d70*/  WARPSYNC.COLLECTIVE R60, `(.L_x_4601) ;  /* 0x000000003c087348 */ /* 0x000fea0003c00000 */
[----:B------:R0:W1:Y:S02]  /*1d80*/  SHFL.BFLY P0, R69, R67, R66, R63 ;  /* 0x0c00004243457389 */ /* 0x000064000000003f */
[----:B01----:R-:W-:Y:S01]  /*1d90*/  ENDCOLLECTIVE ;  /* 0x000000000000791b */ /* 0x003fe20003800000 */
.L_x_4601:
[----:B------:R-:W-:Y:S01]  /*1da0*/  HFMA2.MMA R66, -RZ, RZ, 0, 9.5367431640625e-07 ;  /* 0x00000010ff427435 */ /* 0x000fe200000001ff */
[----:B------:R-:W-:Y:S02]  /*1db0*/  MOV R67, R61 ;  /* 0x0000003d00437202 */ /* 0x000fe40000000f00 */
[----:B------:R-:W-:-:S08]  /*1dc0*/  MOV R62, R69 ;  /* 0x00000045003e7202 */ /* 0x000fd00000000f00 */
[----:B------:R-:W-:Y:S05]  /*1dd0*/  WARPSYNC.COLLECTIVE R60, `(.L_x_4602) ;  /* 0x000000003c087348 */ /* 0x000fea0003c00000 */
[----:B------:R0:W1:Y:S02]  /*1de0*/  SHFL.BFLY P0, R69, R67, R66, R63 ;  /* 0x0c00004243457389 */ /* 0x000064000000003f */
[----:B01----:R-:W-:Y:S01]  /*1df0*/  ENDCOLLECTIVE ;  /* 0x000000000000791b */ /* 0x003fe20003800000 */
.L_x_4602:
[----:B------:R-:W-:-:S05]  /*1e00*/  FADD.FTZ R62, R75, R62 ;  /* 0x0000003e4b3e7221 */ /* 0x000fca0000010000 */
[----:B------:R-:W-:Y:S02]  /*1e10*/  MOV R67, R62 ;  /* 0x0000003e00437202 */ /* 0x000fe40000000f00 */
[----:B------:R-:W-:-:S07]  /*1e20*/  MOV R68, R69 ;  /* 0x0000004500447202 */ /* 0x000fce0000000f00 */
[----:B------:R-:W-:Y:S05]  /*1e30*/  WARPSYNC.COLLECTIVE R60, `(.L_x_4603) ;  /* 0x000000003c087348 */ /* 0x000fea0003c00000 */
[----:B------:R0:W1:Y:S02]  /*1e40*/  SHFL.BFLY P0, R69, R67, R66, R63 ;  /* 0x0c00004243457389 */ /* 0x000064000000003f */
[----:B01----:R-:W-:Y:S01]  /*1e50*/  ENDCOLLECTIVE ;  /* 0x000000000000791b */ /* 0x003fe20003800000 */
.L_x_4603:
[----:B------:R-:W-:Y:S05]  /*1e60*/  BRA `(.L_x_4604) ;  /* 0xffffffec00087947 */ /* 0x000fea000383ffff */
.L_x_4605:
        /* <DEDUP_REMOVED lines=9> */
.L_x_6606:


//--------------------- .text._ZN10layer_norm13ln_bwd_kernelINS_13Kernel_traitsIf6__halffS2_fjLj256ELj1ELj4ELj1ELj16ENS_18Kernel_traits_baseILj256EfS2_fS2_fjLj128EEEEELb0ELb0ELb1ELb1EEEvNS_9BwdParamsE --------------------------
	.section	.text._ZN10layer_norm13ln_bwd_kernelINS_13Kernel_traitsIf6__halffS2_fjLj256ELj1ELj4ELj1ELj16ENS_18Kernel_traits_baseILj256EfS2_fS2_fjLj128EEEEELb0ELb0ELb1ELb1EEEvNS_9BwdParamsE,"ax",@progbits
	.align	128
        .global         _ZN10layer_norm13ln_bwd_kernelINS_13Kernel_traitsIf6__halffS2_fjLj256ELj1ELj4ELj1ELj16ENS_18Kernel_traits_baseILj256EfS2_fS2_fjLj128EEEEELb0ELb0ELb1ELb1EEEvNS_9BwdParamsE
        .type           _ZN10layer_norm13ln_bwd_kernelINS_13Kernel_traitsIf6__halffS2_fjLj256ELj1ELj4ELj1ELj16ENS_18Kernel_traits_baseILj256EfS2_fS2_fjLj128EEEEELb0ELb0ELb1ELb1EEEvNS_9BwdParamsE,@function
        .size           _ZN10layer_norm13ln_bwd_kernelINS_13Kernel_traitsIf6__halffS2_fjLj256ELj1ELj4ELj1ELj16ENS_18Kernel_traits_baseILj256EfS2_fS2_fjLj128EEEEELb0ELb0ELb1ELb1EEEvNS_9BwdParamsE,(.L_x_6607 - _ZN10layer_norm13ln_bwd_kernelINS_13Kernel_traitsIf6__halffS2_fjLj256ELj1ELj4ELj1ELj16ENS_18Kernel_traits_baseILj256EfS2_fS2_fjLj128EEEEELb0ELb0ELb1ELb1EEEvNS_9BwdParamsE)
        .other          _ZN10layer_norm13ln_bwd_kernelINS_13Kernel_traitsIf6__halffS2_fjLj256ELj1ELj4ELj1ELj16ENS_18Kernel_traits_baseILj256EfS2_fS2_fjLj128EEEEELb0ELb0ELb1ELb1EEEvNS_9BwdParamsE,@"STO_CUDA_ENTRY STV_DEFAULT"
_ZN10layer_norm13ln_bwd_kernelINS_13Kernel_traitsIf6__halffS2_fjLj256ELj1ELj4ELj1ELj16ENS_18Kernel_traits_baseILj256EfS2_fS2_fjLj128EEEEELb0ELb0ELb1ELb1EEEvNS_9BwdParamsE:
.text._ZN10layer_norm13ln_bwd_kernelINS_13Kernel_traitsIf6__halffS2_fjLj256ELj1ELj4ELj1ELj16ENS_18Kernel_traits_baseILj256EfS2_fS2_fjLj128EEEEELb0ELb0ELb1ELb1EEEvNS_9BwdParamsE:
        /* <DEDUP_REMOVED lines=21> */
.L_x_4607:
        /* <DEDUP_REMOVED lines=16> */
.L_x_4629:
        /* <DEDUP_REMOVED lines=30> */
.L_x_4610:
        /* <DEDUP_REMOVED lines=31> */
[--C-:B------:R-:W-:Y:S02]  /*0620*/  HADD2.F32 R58, -RZ, R60.reuse.H0_H0 ;  /* 0x2000003cff3a7230 */ /* 0x100fe40000004100 */
[----:B------:R-:W-:Y:S01]  /*0630*/  FADD.FTZ R57, -R68, R59 ;  /* 0x0000003b44397221 */ /* 0x000fe20000010100 */
[----:B------:R-:W-:-:S02]  /*0640*/  HADD2.F32 R59, -RZ, R60.H1_H1 ;  /* 0x3000003cff3b7230 */ /* 0x000fc40000004100 */
[C---:B------:R-:W-:Y:S01]  /*0650*/  FMUL.FTZ R7, R6.reuse, R7 ;  /* 0x0000000706077220 */ /* 0x040fe20000410000 */
[--C-:B------:R-:W-:Y:S02]  /*0660*/  HADD2.F32 R60, -RZ, R61.reuse.H0_H0 ;  /* 0x2000003dff3c7230 */ /* 0x100fe40000004100 */
[----:B------:R-:W-:Y:S01]  /*0670*/  FMUL.FTZ R52, R6, R52 ;  /* 0x0000003406347220 */ /* 0x000fe20000410000 */
[-C--:B------:R-:W-:Y:S01]  /*0680*/  FFMA.FTZ R36, R0, R58.reuse, R36 ;  /* 0x0000003a00247223 */ /* 0x080fe20000010024 */
[----:B------:R-:W-:Y:S01]  /*0690*/  FADD.FTZ R24, R24, R58 ;  /* 0x0000003a18187221 */ /* 0x000fe20000010000 */
[----:B------:R-:W-:Y:S01]  /*06a0*/  FMUL.FTZ R58, R28, R58 ;  /* 0x0000003a1c3a7220 */ /* 0x000fe20000410000 */
[----:B------:R-:W-:Y:S02]  /*06b0*/  HADD2.F32 R61, -RZ, R61.H1_H1 ;  /* 0x3000003dff3d7230 */ /* 0x000fe40000004100 */
[----:B------:R-:W-:Y:S01]  /*06c0*/  FMUL.FTZ R53, R6, R53 ;  /* 0x0000003506357220 */ /* 0x000fe20000410000 */
[----:B------:R-:W-:-:S02]  /*06d0*/  HADD2.F32 R66, -RZ, R62.H0_H0 ;  /* 0x2000003eff427230 */ /* 0x000fc40000004100 */
[-C--:B------:R-:W-:Y:S01]  /*06e0*/  FFMA.FTZ R37, R7, R59.reuse, R37 ;  /* 0x0000003b07257223 */ /* 0x080fe20000010025 */
[----:B------:R-:W-:Y:S02]  /*06f0*/  HADD2.F32 R67, -RZ, R62.H1_H1 ;  /* 0x3000003eff437230 */ /* 0x000fe40000004100 */
[----:B------:R-:W-:Y:S01]  /*0700*/  FADD.FTZ R25, R25, R59 ;  /* 0x0000003b19197221 */ /* 0x000fe20000010000 */
[-C--:B------:R-:W-:Y:S01]  /*0710*/  FFMA.FTZ R38, R52, R60.reuse, R38 ;  /* 0x0000003c34267223 */ /* 0x080fe20000010026 */
[----:B------:R-:W-:Y:S01]  /*0720*/  FADD.FTZ R26, R26, R60 ;  /* 0x0000003c1a1a7221 */ /* 0x000fe20000010000 */
[----:B------:R-:W-:Y:S01]  /*0730*/  FMUL.FTZ R62, R30, R60 ;  /* 0x0000003c1e3e7220 */ /* 0x000fe20000410000 */
[----:B------:R-:W-:Y:S01]  /*0740*/  FMUL.FTZ R59, R29, R59 ;  /* 0x0000003b1d3b7220 */ /* 0x000fe20000410000 */
[----:B------:R-:W-:Y:S01]  /*0750*/  FADD.FTZ R60, RZ, R58 ;  /* 0x0000003aff3c7221 */ /* 0x000fe20000010000 */
[----:B0-----:R-:W-:Y:S01]  /*0760*/  FFMA.FTZ R64, R0, R58, RZ ;  /* 0x0000003a00407223 */ /* 0x001fe200000100ff */
[----:B------:R-:W-:-:S02]  /*0770*/  HADD2.F32 R68, -RZ, R63.H0_H0 ;  /* 0x2000003fff447230 */ /* 0x000fc40000004100 */
[-C--:B------:R-:W-:Y:S01]  /*0780*/  FFMA.FTZ R39, R53, R61.reuse, R39 ;  /* 0x0000003d35277223 */ /* 0x080fe20000010027 */
[----:B------:R-:W-:Y:S02]  /*0790*/  HADD2.F32 R69, -RZ, R63.H1_H1 ;  /* 0x3000003fff457230 */ /* 0x000fe40000004100 */
        /* <DEDUP_REMOVED lines=32> */
.L_x_4611:
[----:B------:R-:W-:Y:S05]  /*09a0*/  BSYNC B1 ;  /* 0x0000000000017941 */ /* 0x000fea0003800000 */
.L_x_4609:
        /* <DEDUP_REMOVED lines=20> */
.L_x_4641:
        /* <DEDUP_REMOVED lines=9> */
[----:B------:R-:W-:Y:S02]  /*0b80*/  @P2 IADD3 R71, R71, -0x1, RZ ;  /* 0xffffffff47472810 */ /* 0x000fe40007ffe0ff */
        /* <DEDUP_REMOVED lines=16> */
.L_x_4614:
[----:B------:R-:W-:Y:S05]  /*0c90*/  BSYNC B1 ;  /* 0x0000000000017941 */ /* 0x000fea0003800000 */
.L_x_4613:
        /* <DEDUP_REMOVED lines=19> */
.L_x_4616:
[----:B------:R-:W-:Y:S05]  /*0dd0*/  BSYNC B1 ;  /* 0x0000000000017941 */ /* 0x000fea0003800000 */
.L_x_4615:
        /* <DEDUP_REMOVED lines=16> */
.L_x_4618:
[----:B------:R-:W-:Y:S05]  /*0ee0*/  BSYNC B1 ;  /* 0x0000000000017941 */ /* 0x000fea0003800000 */
.L_x_4617:
        /* <DEDUP_REMOVED lines=16> */
.L_x_4620:
[----:B------:R-:W-:Y:S05]  /*0ff0*/  BSYNC B1 ;  /* 0x0000000000017941 */ /* 0x000fea0003800000 */
.L_x_4619:
        /* <DEDUP_REMOVED lines=16> */
.L_x_4622:
[----:B------:R-:W-:Y:S05]  /*1100*/  BSYNC B1 ;  /* 0x0000000000017941 */ /* 0x000fea0003800000 */
.L_x_4621:
        /* <DEDUP_REMOVED lines=16> */
.L_x_4624:
[----:B------:R-:W-:Y:S05]  /*1210*/  BSYNC B1 ;  /* 0x0000000000017941 */ /* 0x000fea0003800000 */
.L_x_4623:
        /* <DEDUP_REMOVED lines=16> */
.L_x_4626:
[----:B------:R-:W-:Y:S05]  /*1320*/  BSYNC B1 ;  /* 0x0000000000017941 */ /* 0x000fea0003800000 */
.L_x_4625:
        /* <DEDUP_REMOVED lines=16> */
.L_x_4628:
[----:B------:R-:W-:Y:S05]  /*1430*/  BSYNC B1 ;  /* 0x0000000000017941 */ /* 0x000fea0003800000 */
.L_x_4627:
        /* <DEDUP_REMOVED lines=8> */
[----:B------:R-:W-:Y:S01]  /*14c0*/  @P2 F2FP.F16.F32.PACK_AB R6, RZ, R6 ;  /* 0x00000006ff06223e */ /* 0x000fe200000000ff */
        /* <DEDUP_REMOVED lines=9> */
.L_x_4608:
[----:B------:R-:W-:Y:S05]  /*1560*/  BSYNC B0 ;  /* 0x0000000000007941 */ /* 0x000fea0003800000 */
.L_x_4606:
        /* <DEDUP_REMOVED lines=63> */
.L_x_4612:
        /* <DEDUP_REMOVED lines=8> */
.L_x_4631:
[----:B------:R-:W-:Y:S05]  /*19e0*/  BSYNC B1 ;  /* 0x0000000000017941 */ /* 0x000fea0003800000 */
.L_x_4630:
        /* <DEDUP_REMOVED lines=8> */
.L_x_4632:
[----:B------:R-:W-:Y:S01]  /*1a70*/  HFMA2.MMA R64, -RZ, RZ, 0, 1.1920928955078125e-07 ;  /* 0x00000002ff407435 */ /* 0x000fe200000001ff */
[----:B------:R-:W-:Y:S01]  /*1a80*/  MOV R75, R60 ;  /* 0x0000003c004b7202 */ /* 0x000fe20000000f00 */
[----:B------:R-:W-:-:S09]  /*1a90*/  FADD.FTZ R61, R76, R61 ;  /* 0x0000003d4c3d7221 */ /* 0x000fd20000010000 */
[----:B------:R-:W-:Y:S05]  /*1aa0*/  WARPSYNC.COLLECTIVE R73, `(.L_x_4633) ;  /* 0x0000000049087348 */ /* 0x000fea0003c00000 */
[----:B------:R0:W1:Y:S02]  /*1ab0*/  SHFL.BFLY P0, R76, R75, R64, R65 ;  /* 0x0c0000404b4c7389 */ /* 0x0000640000000041 */
[----:B01----:R-:W-:Y:S01]  /*1ac0*/  ENDCOLLECTIVE ;  /* 0x000000000000791b */ /* 0x003fe20003800000 */
.L_x_4633:
[----:B------:R-:W-:Y:S01]  /*1ad0*/  MOV R75, R61 ;  /* 0x0000003d004b7202 */ /* 0x000fe20000000f00 */
[----:B------:R-:W-:-:S07]  /*1ae0*/  FADD.FTZ R60, R60, R76 ;  /* 0x0000004c3c3c7221 */ /* 0x000fce0000010000 */
[----:B------:R-:W-:Y:S05]  /*1af0*/  WARPSYNC.COLLECTIVE R73, `(.L_x_4634) ;  /* 0x0000000049087348 */ /* 0x000fea0003c00000 */
[----:B------:R0:W1:Y:S02]  /*1b00*/  SHFL.BFLY P0, R76, R75, R64, R65 ;  /* 0x0c0000404b4c7389 */ /* 0x0000640000000041 */
[----:B01----:R-:W-:Y:S01]  /*1b10*/  ENDCOLLECTIVE ;  /* 0x000000000000791b */ /* 0x003fe20003800000 */
.L_x_4634:
[----:B------:R-:W-:Y:S01]  /*1b20*/  HFMA2.MMA R64, -RZ, RZ, 0, 2.384185791015625e-07 ;  /* 0x00000004ff407435 */ /* 0x000fe200000001ff */
[----:B------:R-:W-:Y:S01]  /*1b30*/  MOV R75, R60 ;  /* 0x0000003c004b7202 */ /* 0x000fe20000000f00 */
[----:B------:R-:W-:-:S09]  /*1b40*/  FADD.FTZ R61, R61, R76 ;  /* 0x0000004c3d3d7221 */ /* 0x000fd20000010000 */
[----:B------:R-:W-:Y:S05]  /*1b50*/  WARPSYNC.COLLECTIVE R73, `(.L_x_4635) ;  /* 0x0000000049087348 */ /* 0x000fea0003c00000 */
[----:B------:R0:W1:Y:S02]  /*1b60*/  SHFL.BFLY P0, R76, R75, R64, R65 ;  /* 0x0c0000404b4c7389 */ /* 0x0000640000000041 */
[----:B01----:R-:W-:Y:S01]  /*1b70*/  ENDCOLLECTIVE ;  /* 0x000000000000791b */ /* 0x003fe20003800000 */
.L_x_4635:
[----:B------:R-:W-:Y:S01]  /*1b80*/  MOV R75, R61 ;  /* 0x0000003d004b7202 */ /* 0x000fe20000000f00 */
[----:B------:R-:W-:-:S07]  /*1b90*/  FADD.FTZ R60, R60, R76 ;  /* 0x0000004c3c3c7221 */ /* 0x000fce0000010000 */
[----:B------:R-:W-:Y:S05]  /*1ba0*/  WARPSYNC.COLLECTIVE R73, `(.L_x_4636) ;  /* 0x0000000049087348 */ /* 0x000fea0003c00000 */
[----:B------:R0:W1:Y:S02]  /*1bb0*/  SHFL.BFLY P0, R76, R75, R64, R65 ;  /* 0x0c0000404b4c7389 */ /* 0x0000640000000041 */
[----:B01----:R-:W-:Y:S01]  /*1bc0*/  ENDCOLLECTIVE ;  /* 0x000000000000791b */ /* 0x003fe20003800000 */
.L_x_4636:
[----:B------:R-:W-:Y:S01]  /*1bd0*/  HFMA2.MMA R64, -RZ, RZ, 0, 4.76837158203125e-07 ;  /* 0x00000008ff407435 */ /* 0x000fe200000001ff */
[----:B------:R-:W-:Y:S01]  /*1be0*/  MOV R75, R60 ;  /* 0x0000003c004b7202 */ /* 0x000fe20000000f00 */
[----:B------:R-:W-:-:S09]  /*1bf0*/  FADD.FTZ R61, R61, R76 ;  /* 0x0000004c3d3d7221 */ /* 0x000fd20000010000 */
[----:B------:R-:W-:Y:S05]  /*1c00*/  WARPSYNC.COLLECTIVE R73, `(.L_x_4637) ;  /* 0x0000000049087348 */ /* 0x000fea0003c00000 */
[----:B------:R0:W1:Y:S02]  /*1c10*/  SHFL.BFLY P0, R76, R75, R64, R65 ;  /* 0x0c0000404b4c7389 */ /* 0x0000640000000041 */
[----:B01----:R-:W-:Y:S01]  /*1c20*/  ENDCOLLECTIVE ;  /* 0x000000000000791b */ /* 0x003fe20003800000 */
.L_x_4637:
[----:B------:R-:W-:Y:S01]  /*1c30*/  MOV R75, R61 ;  /* 0x0000003d004b7202 */ /* 0x000fe20000000f00 */
[----:B------:R-:W-:-:S07]  /*1c40*/  FADD.FTZ R60, R60, R76 ;  /* 0x0000004c3c3c7221 */ /* 0x000fce0000010000 */
[----:B------:R-:W-:Y:S05]  /*1c50*/  WARPSYNC.COLLECTIVE R73, `(.L_x_4638) ;  /* 0x0000000049087348 */ /* 0x000fea0003c00000 */
[----:B------:R0:W1:Y:S02]  /*1c60*/  SHFL.BFLY P0, R76, R75, R64, R65 ;  /* 0x0c0000404b4c7389 */ /* 0x0000640000000041 */
[----:B01----:R-:W-:Y:S01]  /*1c70*/  ENDCOLLECTIVE ;  /* 0x000000000000791b */ /* 0x003fe20003800000 */
.L_x_4638:
[----:B------:R-:W-:Y:S01]  /*1c80*/  HFMA2.MMA R64, -RZ, RZ, 0, 9.5367431640625e-07 ;  /* 0x00000010ff407435 */ /* 0x000fe200000001ff */
[----:B------:R-:W-:Y:S01]  /*1c90*/  MOV R75, R60 ;  /* 0x0000003c004b7202 */ /* 0x000fe20000000f00 */
[----:B------:R-:W-:-:S09]  /*1ca0*/  FADD.FTZ R61, R61, R76 ;  /* 0x0000004c3d3d7221 */ /* 0x000fd20000010000 */
[----:B------:R-:W-:Y:S05]  /*1cb0*/  WARPSYNC.COLLECTIVE R73, `(.L_x_4639) ;  /* 0x0000000049087348 */ /* 0x000fea0003c00000 */
[----:B------:R0:W1:Y:S02]  /*1cc0*/  SHFL.BFLY P0, R76, R75, R64, R65 ;  /* 0x0c0000404b4c7389 */ /* 0x0000640000000041 */
[----:B01----:R-:W-:Y:S01]  /*1cd0*/  ENDCOLLECTIVE ;  /* 0x000000000000791b */ /* 0x003fe20003800000 */
.L_x_4639:
[----:B------:R-:W-:Y:S02]  /*1ce0*/  MOV R75, R61 ;  /* 0x0000003d004b7202 */ /* 0x000fe40000000f00 */
[----:B------:R-:W-:-:S07]  /*1cf0*/  MOV R77, R76 ;  /* 0x0000004c004d7202 */ /* 0x000fce0000000f00 */
[----:B------:R-:W-:Y:S05]  /*1d00*/  WARPSYNC.COLLECTIVE R73, `(.L_x_4640) ;  /* 0x0000000049087348 */ /* 0x000fea0003c00000 */
[----:B------:R0:W1:Y:S02]  /*1d10*/  SHFL.BFLY P0, R76, R75, R64, R65 ;  /* 0x0c0000404b4c7389 */ /* 0x0000640000000041 */
[----:B01----:R-:W-:Y:S01]  /*1d20*/  ENDCOLLECTIVE ;  /* 0x000000000000791b */ /* 0x003fe20003800000 */
.L_x_4640:
[----:B------:R-:W-:Y:S05]  /*1d30*/  BRA `(.L_x_4641) ;  /* 0xffffffec006c7947 */ /* 0x000fea000383ffff */
.L_x_4642:
        /* <DEDUP_REMOVED lines=12> */
.L_x_6607:


//--------------------- .text._ZN10layer_norm13ln_bwd_kernelINS_13Kernel_traitsIf6__halffS2_fjLj256ELj1ELj4ELj1ELj16ENS_18Kernel_traits_baseILj256EfS2_fS2_fjLj128EEEEELb0ELb1ELb0ELb0EEEvNS_9BwdParamsE --------------------------
	.section	.text._ZN10layer_norm13ln_bwd_kernelINS_13Kernel_traitsIf6__halffS2_fjLj256ELj1ELj4ELj1ELj16ENS_18Kernel_traits_baseILj256EfS2_fS2_fjLj128EEEEELb0ELb1ELb0ELb0EEEvNS_9BwdParamsE,"ax",@progbits
	.align	128
        .global         _ZN10layer_norm13ln_bwd_kernelINS_13Kernel_traitsIf6__halffS2_fjLj256ELj1ELj4ELj1ELj16ENS_18Kernel_traits_baseILj256EfS2_fS2_fjLj128EEEEELb0ELb1ELb0ELb0EEEvNS_9BwdParamsE
        .type           _ZN10layer_norm13ln_bwd_kernelINS_13Kernel_traitsIf6__halffS2_fjLj256ELj1ELj4ELj1ELj16ENS_18Kernel_traits_baseILj256EfS2_fS2_fjLj128EEEEELb0ELb1ELb0ELb0EEEvNS_9BwdParamsE,@function
        .size           _ZN10layer_norm13ln_bwd_kernelINS_13Kernel_traitsIf6__halffS2_fjLj256ELj1ELj4ELj1ELj16ENS_18Kernel_traits_baseILj256EfS2_fS2_fjLj128EEEEELb0ELb1ELb0ELb0EEEvNS_9BwdParamsE,(.L_x_6608 - _ZN10layer_norm13ln_bwd_kernelINS_13Kernel_traitsIf6__halffS2_fjLj256ELj1ELj4ELj1ELj16ENS_18Kernel_traits_baseILj256EfS2_fS2_fjLj128EEEEELb0ELb1ELb0ELb0EEEvNS_9BwdParamsE)
        .other          _ZN10layer_norm13ln_bwd_kernelINS_13Kernel_traitsIf6__halffS2_fjLj256ELj1ELj4ELj1ELj16ENS_18Kernel_traits_baseILj256EfS2_fS2_fjLj128EEEEELb0ELb1ELb0ELb0EEEvNS_9BwdParamsE,@"STO_CUDA_ENTRY STV_DEFAULT"
_ZN10layer_norm13ln_bwd_kernelINS_13Kernel_traitsIf6__halffS2_fjLj256ELj1ELj4ELj1ELj16ENS_18Kernel_traits_baseILj256EfS2_fS2_fjLj128EEEEELb0ELb1ELb0ELb0EEEvNS_9BwdParamsE:
.text._ZN10layer_norm13ln_bwd_kernelINS_13Kernel_traitsIf6__halffS2_fjLj256ELj1ELj4ELj1ELj16ENS_18Kernel_traits_baseILj256EfS2_fS2_fjLj128EEEEELb0ELb1ELb0ELb0EEEvNS_9BwdParamsE:
        /* <DEDUP_REMOVED lines=49> */
.L_x_4650:
        /* <DEDUP_REMOVED lines=40> */
[C---:B-----5:R-:W-:Y:S01]  /*0590*/  FMUL.FTZ R3, R87.reuse, R6 ;  /* 0x0000000657037220 */ /* 0x060fe20000410000 */
[----:B------:R-:W-:Y:S02]  /*05a0*/  HADD2.F32 R72, -RZ, R72.H1_H1 ;  /* 0x30000048ff487230 */ /* 0x000fe40000004100 */
[C---:B----4-:R-:W-:Y:S01]  /*05b0*/  FADD.FTZ R92, -R84.reuse, R8 ;  /* 0x00000008545c7221 */ /* 0x050fe20000010100 */
[----:B------:R-:W-:Y:S01]  /*05c0*/  FMUL.FTZ R6, R87, R82 ;  /* 0x0000005257067220 */ /* 0x000fe20000410000 */
[----:B------:R-:W-:Y:S01]  /*05d0*/  FADD.FTZ R78, -R84, R70 ;  /* 0x00000046544e7221 */ /* 0x000fe20000010100 */
[----:B------:R-:W-:Y:S01]  /*05e0*/  FMUL.FTZ R8, R56, R5 ;  /* 0x0000000538087220 */ /* 0x000fe20000410000 */
[C---:B------:R-:W-:Y:S01]  /*05f0*/  FADD.FTZ R88, -R84.reuse, R71 ;  /* 0x0000004754587221 */ /* 0x040fe20000010100 */
[C---:B------:R-:W-:Y:S01]  /*0600*/  FADD.FTZ R80, -R84.reuse, R9 ;  /* 0x0000000954507221 */ /* 0x040fe20000010100 */
[----:B------:R-:W-:Y:S01]  /*0610*/  FADD.FTZ R70, -R84, R10 ;  /* 0x0000000a54467221 */ /* 0x000fe20000010100 */
[----:B------:R-:W-:-:S02]  /*0620*/  HADD2.F32 R71, -RZ, R74.H0_H0 ;  /* 0x2000004aff477230 */ /* 0x000fc40000004100 */
[----:B------:R-:W-:Y:S01]  /*0630*/  FADD.FTZ R84, -R84, R11 ;  /* 0x0000000b54547221 */ /* 0x000fe20000010100 */
[--C-:B------:R-:W-:Y:S02]  /*0640*/  HADD2.F32 R79, -RZ, R73.reuse.H0_H0 ;  /* 0x20000049ff4f7230 */ /* 0x100fe40000004100 */
[----:B------:R-:W-:Y:S01]  /*0650*/  FADD.FTZ R29, R29, R72 ;  /* 0x000000481d1d7221 */ /* 0x000fe20000010000 */
[-C--:B------:R-:W-:Y:S01]  /*0660*/  FFMA.FTZ R21, R6, R72.reuse, R21 ;  /* 0x0000004806157223 */ /* 0x080fe20000010015 */
[----:B------:R-:W-:Y:S01]  /*0670*/  FMUL.FTZ R7, R57, R72 ;  /* 0x0000004839077220 */ /* 0x000fe20000410000 */
[----:B------:R-:W-:Y:S01]  /*0680*/  FMUL.FTZ R11, R87, R92 ;  /* 0x0000005c570b7220 */ /* 0x000fe20000410000 */
[----:B------:R-:W-:Y:S02]  /*0690*/  HADD2.F32 R90, -RZ, R73.H1_H1 ;  /* 0x30000049ff5a7230 */ /* 0x000fe40000004100 */
[----:B------:R-:W-:Y:S01]  /*06a0*/  FADD.FTZ R72, RZ, R8 ;  /* 0x00000008ff487221 */ /* 0x000fe20000010000 */
[----:B------:R-:W-:Y:S01]  /*06b0*/  FADD.FTZ R28, R28, R5 ;  /* 0x000000051c1c7221 */ /* 0x000fe20000010000 */
[C---:B------:R-:W-:Y:S01]  /*06c0*/  FFMA.FTZ R20, R3.reuse, R5, R20 ;  /* 0x0000000503147223 */ /* 0x040fe20000010014 */
[----:B------:R-:W-:Y:S01]  /*06d0*/  FFMA.FTZ R73, R3, R8, RZ ;  /* 0x0000000803497223 */ /* 0x000fe200000100ff */
[----:B------:R-:W-:Y:S01]  /*06e0*/  FMUL.FTZ R5, R87, R78 ;  /* 0x0000004e57057220 */ /* 0x000fe20000410000 */
[----:B------:R-:W-:Y:S01]  /*06f0*/  FADD.FTZ R32, R32, R71 ;  /* 0x0000004720207221 */ /* 0x000fe20000010000 */
[-C--:B------:R-:W-:Y:S01]  /*0700*/  FFMA.FTZ R24, R11, R71.reuse, R24 ;  /* 0x000000470b187223 */ /* 0x080fe20000010018 */
[----:B------:R-:W-:Y:S01]  /*0710*/  FMUL.FTZ R78, R52, R71 ;  /* 0x00000047344e7220 */ /* 0x000fe20000410000 */
[----:B-1----:R-:W-:Y:S01]  /*0720*/  FMUL.FTZ R76, R58, R79 ;  /* 0x0000004f3a4c7220 */ /* 0x002fe20000410000 */
[----:B------:R-:W-:Y:S01]  /*0730*/  FADD.FTZ R71, R72, R7 ;  /* 0x0000000748477221 */ /* 0x000fe20000010000 */
[----:B------:R-:W-:Y:S01]  /*0740*/  FFMA.FTZ R72, R6, R7, R73 ;  /* 0x0000000706487223 */ /* 0x000fe20000010049 */
[----:B------:R-:W-:Y:S01]  /*0750*/  FMUL.FTZ R9, R59, R90 ;  /* 0x0000005a3b097220 */ /* 0x000fe20000410000 */
[----:B------:R-:W-:Y:S01]  /*0760*/  FMUL.FTZ R10, R87, R88 ;  /* 0x00000058570a7220 */ /* 0x000fe20000410000 */
[----:B------:R-:W-:Y:S01]  /*0770*/  FADD.FTZ R82, R71, R76 ;  /* 0x0000004c47527221 */ /* 0x000fe20000010000 */
[----:B------:R-:W-:Y:S01]  /*0780*/  FFMA.FTZ R71, R5, R76, R72 ;  /* 0x0000004c05477223 */ /* 0x000fe20000010048 */
[----:B------:R-:W-:-:S02]  /*0790*/  HADD2.F32 R74, -RZ, R74.H1_H1 ;  /* 0x3000004aff4a7230 */ /* 0x000fc40000004100 */
[----:B------:R-:W-:Y:S01]  /*07a0*/  FADD.FTZ R73, R82, R9 ;  /* 0x0000000952497221 */ /* 0x000fe20000010000 */
[----:B------:R-:W-:Y:S01]  /*07b0*/  FFMA.FTZ R72, R10, R9, R71 ;  /* 0x000000090a487223 */ /* 0x000fe20000010047 */
[--C-:B------:R-:W-:Y:S02]  /*07c0*/  HADD2.F32 R69, -RZ, R75.reuse.H0_H0 ;  /* 0x2000004bff457230 */ /* 0x100fe40000004100 */
[----:B------:R-:W-:Y:S01]  /*07d0*/  FADD.FTZ R30, R30, R79 ;  /* 0x0000004f1e1e7221 */ /* 0x000fe20000010000 */
[----:B------:R-:W-:Y:S01]  /*07e0*/  FFMA.FTZ R22, R5, R79, R22 ;  /* 0x0000004f05167223 */ /* 0x000fe20000010016 */
        /* <DEDUP_REMOVED lines=8> */
[----:B------:R-:W-:-:S02]  /*0870*/  HADD2.F32 R68, -RZ, R75.H1_H1 ;  /* 0x3000004bff447230 */ /* 0x000fc40000004100 */
[----:B------:R-:W-:Y:S01]  /*0880*/  FADD.FTZ R69, R70, R77 ;  /* 0x0000004d46457221 */ /* 0x000fe20000010000 */
[C---:B------:R-:W-:Y:S01]  /*0890*/  FFMA.FTZ R70, R80.reuse, R77, R71 ;  /* 0x0000004d50467223 */ /* 0x040fe20000010047 */
        /* <DEDUP_REMOVED lines=12> */
.L_x_4646:
[----:B------:R-:W-:Y:S05]  /*0960*/  BSYNC B1 ;  /* 0x0000000000017941 */ /* 0x000fea0003800000 */
.L_x_4645:
        /* <DEDUP_REMOVED lines=20> */
.L_x_4664:
        /* <DEDUP_REMOVED lines=65> */
[----:B------:R-:W-:Y:S01]  /*0ec0*/  ISETP.NE.AND.EX P1, PT, RZ, UR15, PT, P1 ;  /* 0x0000000fff007c0c */ /* 0x000fe2000bf25310 */
[--C-:B--2---:R-:W-:Y:S02]  /*0ed0*/  HADD2.F32 R72, -RZ, R68.reuse.H0_H0 ;  /* 0x20000044ff487230 */ /* 0x104fe40000004100 */
[----:B------:R-:W-:Y:S02]  /*0ee0*/  HADD2.F32 R92, -RZ, R68.H1_H1 ;  /* 0x30000044ff5c7230 */ /* 0x000fe40000004100 */
[----:B------:R-:W-:Y:S02]  /*0ef0*/  HADD2.F32 R68, -RZ, R69.H0_H0 ;  /* 0x20000045ff447230 */ /* 0x000fe40000004100 */
[----:B------:R-:W-:-:S06]  /*0f00*/  FFMA.FTZ R40, R89, R72, R40 ;  /* 0x0000004859287223 */ /* 0x000fcc0000010028 */
[----:B------:R-:W-:Y:S01]  /*0f10*/  @P1 LEA R72, P2, R85, UR14, 0x5 ;  /* 0x0000000e55481c11 */ /* 0x000fe2000f8428ff */
[----:B------:R-:W-:Y:S01]  /*0f20*/  FFMA.FTZ R41, R74, R92, R41 ;  /* 0x0000005c4a297223 */ /* 0x000fe20000010029 */
[----:B------:R-:W-:Y:S01]  /*0f30*/  FMUL.FTZ R89, R48, R89 ;  /* 0x0000005930597220 */ /* 0x000fe20000410000 */
[----:B------:R-:W-:Y:S01]  /*0f40*/  FFMA.FTZ R42, R91, R68, R42 ;  /* 0x000000445b2a7223 */ /* 0x000fe2000001002a */
[----:B------:R-:W-:Y:S01]  /*0f50*/  @P1 LEA.HI.X R73, R85, UR15, RZ, 0x5, P2 ;  /* 0x0000000f55491c11 */ /* 0x000fe200090f2cff */
[----:B------:R-:W-:Y:S01]  /*0f60*/  FMUL.FTZ R74, R49, R74 ;  /* 0x0000004a314a7220 */ /* 0x000fe20000410000 */
[--C-:B------:R-:W-:Y:S02]  /*0f70*/  HADD2.F32 R68, -RZ, R70.reuse.H0_H0 ;  /* 0x20000046ff447230 */ /* 0x100fe40000004100 */
[----:B------:R-:W-:Y:S01]  /*0f80*/  FMUL.FTZ R91, R50, R91 ;  /* 0x0000005b325b7220 */ /* 0x000fe20000410000 */
[----:B------:R-:W-:Y:S01]  /*0f90*/  HADD2.F32 R69, -RZ, R69.H1_H1 ;  /* 0x30000045ff457230 */ /* 0x000fe20000004100 */
[----:B------:R-:W-:Y:S01]  /*0fa0*/  @P1 STG.E.128 desc[UR4][R72.64], R60 ;  /* 0x0000003c48001986 */ /* 0x000fe2000c101d04 */
[----:B------:R-:W-:-:S02]  /*0fb0*/  HADD2.F32 R70, -RZ, R70.H1_H1 ;  /* 0x30000046ff467230 */ /* 0x000fc40000004100 */
[----:B------:R-:W-:Y:S01]  /*0fc0*/  FFMA.FTZ R36, R75, R68, R36 ;  /* 0x000000444b247223 */ /* 0x000fe20000010024 */
[----:B------:R-:W-:Y:S01]  /*0fd0*/  FMUL.FTZ R68, R47, R86 ;  /* 0x000000562f447220 */ /* 0x000fe20000410000 */
[----:B------:R0:W-:Y:S01]  /*0fe0*/  @P1 STG.E.128 desc[UR4][R72.64+0x10], R64 ;  /* 0x0000104048001986 */ /* 0x0001e2000c101d04 */
[----:B------:R-:W-:Y:S01]  /*0ff0*/  FFMA.FTZ R43, R90, R69, R43 ;  /* 0x000000455a2b7223 */ /* 0x000fe2000001002b */
[----:B------:R-:W-:Y:S01]  /*1000*/  FMUL.FTZ R69, R45, R88 ;  /* 0x000000582d457220 */ /* 0x000fe20000410000 */
[----:B------:R-:W-:Y:S01]  /*1010*/  FMUL.FTZ R90, R51, R90 ;  /* 0x0000005a335a7220 */ /* 0x000fe20000410000 */
[----:B------:R-:W-:Y:S01]  /*1020*/  FFMA.FTZ R37, R88, R70, R37 ;  /* 0x0000004658257223 */ /* 0x000fe20000010025 */
[----:B0-----:R-:W-:Y:S01]  /*1030*/  F2FP.F16.F32.PACK_AB R72, R74, R89 ;  /* 0x000000594a48723e */ /* 0x001fe200000000ff */
[----:B------:R-:W-:Y:S01]  /*1040*/  FMUL.FTZ R74, R44, R75 ;  /* 0x0000004b2c4a7220 */ /* 0x000fe20000410000 */
[----:B------:R-:W-:Y:S01]  /*1050*/  FMUL.FTZ R75, R46, R87 ;  /* 0x000000572e4b7220 */ /* 0x000fe20000410000 */
[----:B------:R-:W-:-:S03]  /*1060*/  F2FP.F16.F32.PACK_AB R73, R90, R91 ;  /* 0x0000005b5a49723e */ /* 0x000fc600000000ff */
[----:B------:R-:W-:Y:S02]  /*1070*/  F2FP.F16.F32.PACK_AB R74, R69, R74 ;  /* 0x0000004a454a723e */ /* 0x000fe400000000ff */
[----:B------:R-:W-:Y:S02]  /*1080*/  F2FP.F16.F32.PACK_AB R75, R68, R75 ;  /* 0x0000004b444b723e */ /* 0x000fe400000000ff */
[----:B------:R-:W-:-:S04]  /*1090*/  LEA R68, P1, R85, UR16, 0x4 ;  /* 0x0000001055447c11 */ /* 0x000fc8000f8220ff */
[----:B------:R-:W-:Y:S01]  /*10a0*/  LEA.HI.X R69, R85, UR17, RZ, 0x4, P1 ;  /* 0x0000001155457c11 */ /* 0x000fe200088f24ff */
[--C-:B------:R-:W-:Y:S02]  /*10b0*/  HADD2.F32 R85, -RZ, R71.reuse.H0_H0 ;  /* 0x20000047ff557230 */ /* 0x100fe40000004100 */
[----:B------:R-:W-:Y:S02]  /*10c0*/  HADD2.F32 R71, -RZ, R71.H1_H1 ;  /* 0x30000047ff477230 */ /* 0x000fe40000004100 */
[----:B------:R2:W-:Y:S01]  /*10d0*/  STG.E.128 desc[UR4][R68.64], R72 ;  /* 0x0000004844007986 */ /* 0x0005e2000c101d04 */
[----:B------:R-:W-:Y:S02]  /*10e0*/  FFMA.FTZ R38, R87, R85, R38 ;  /* 0x0000005557267223 */ /* 0x000fe40000010026 */
[----:B------:R-:W-:-:S07]  /*10f0*/  FFMA.FTZ R39, R86, R71, R39 ;  /* 0x0000004756277223 */ /* 0x000fce0000010027 */
.L_x_4649:
[----:B------:R-:W-:Y:S05]  /*1100*/  BSYNC B1 ;  /* 0x0000000000017941 */ /* 0x000fea0003800000 */
.L_x_4648:
[----:B--2---:R-:W2:Y:S02]  /*1110*/  LDC.64 R68, c[0x0][0x210] ;  /* 0x00008400ff447b82 */ /* 0x004ea40000000a00 */
[----:B--2---:R-:W-:-:S04]  /*1120*/  LEA R2, R68, R2, 0x2 ;  /* 0x0000000244027211 */ /* 0x004fc800078e10ff */
[----:B------:R-:W-:-:S13]  /*1130*/  ISETP.GE.AND P1, PT, R2, R69, PT ;  /* 0x000000450200720c */ /* 0x000fda0003f26270 */
[----:B------:R-:W-:Y:S05]  /*1140*/  @!P1 BRA `(.L_x_4650) ;  /* 0xfffffff000709947 */ /* 0x000fea000383ffff */
.L_x_4644:
[----:B------:R-:W-:Y:S05]  /*1150*/  BSYNC B0 ;  /* 0x0000000000007941 */ /* 0x000fea0003800000 */
.L_x_4643:
        /* <DEDUP_REMOVED lines=98> */
.L_x_4652:
[----:B------:R-:W-:Y:S05]  /*1780*/  BSYNC B0 ;  /* 0x0000000000007941 */ /* 0x000fea0003800000 */
.L_x_4651:
        /* <DEDUP_REMOVED lines=10> */
.L_x_4647:
        /* <DEDUP_REMOVED lines=8> */
.L_x_4654:
[----:B------:R-:W-:Y:S05]  /*18b0*/  BSYNC B1 ;  /* 0x0000000000017941 */ /* 0x000fea0003800000 */
.L_x_4653:
        /* <DEDUP_REMOVED lines=9> */
.L_x_4655:
[----:B------:R-:W-:Y:S01]  /*1950*/  HFMA2.MMA R68, -RZ, RZ, 0, 1.1920928955078125e-07 ;  /* 0x00000002ff447435 */ /* 0x000fe200000001ff */
[----:B------:R-:W-:Y:S02]  /*1960*/  MOV R93, R73 ;  /* 0x00000049005d7202 */ /* 0x000fe40000000f00 */
[----:B------:R-:W-:-:S08]  /*1970*/  MOV R71, R91 ;  /* 0x0000005b00477202 */ /* 0x000fd00000000f00 */
[----:B------:R-:W-:Y:S05]  /*1980*/  WARPSYNC.COLLECTIVE R70, `(.L_x_4656) ;  /* 0x0000000046087348 */ /* 0x000fea0003c00000 */
[----:B------:R0:W1:Y:S02]  /*1990*/  SHFL.BFLY P1, R91, R93, R68, R69 ;  /* 0x0c0000445d5b7389 */ /* 0x0000640000020045 */
[----:B01----:R-:W-:Y:S01]  /*19a0*/  ENDCOLLECTIVE ;  /* 0x000000000000791b */ /* 0x003fe20003800000 */
.L_x_4656:
[----:B------:R-:W-:-:S05]  /*19b0*/  FADD.FTZ R71, R71, R74 ;  /* 0x0000004a47477221 */ /* 0x000fca0000010000 */
[----:B------:R-:W-:Y:S02]  /*19c0*/  MOV R93, R71 ;  /* 0x00000047005d7202 */ /* 0x000fe40000000f00 */
[----:B------:R-:W-:-:S07]  /*19d0*/  MOV R88, R91 ;  /* 0x0000005b00587202 */ /* 0x000fce0000000f00 */
[----:B------:R-:W-:Y:S05]  /*19e0*/  WARPSYNC.COLLECTIVE R70, `(.L_x_4657) ;  /* 0x0000000046087348 */ /* 0x000fea0003c00000 */
[----:B------:R0:W1:Y:S02]  /*19f0*/  SHFL.BFLY P1, R91, R93, R68, R69 ;  /* 0x0c0000445d5b7389 */ /* 0x0000640000020045 */
[----:B01----:R-:W-:Y:S01]  /*1a00*/  ENDCOLLECTIVE ;  /* 0x000000000000791b */ /* 0x003fe20003800000 */
.L_x_4657:
[----:B------:R-:W-:Y:S01]  /*1a10*/  FADD.FTZ R88, R73, R88 ;  /* 0x0000005849587221 */ /* 0x000fe20000010000 */
[----:B------:R-:W-:-:S04]  /*1a20*/  HFMA2.MMA R68, -RZ, RZ, 0, 2.384185791015625e-07 ;  /* 0x00000004ff447435 */ /* 0x000fc800000001ff */
[----:B------:R-:W-:Y:S02]  /*1a30*/  MOV R93, R88 ;  /* 0x00000058005d7202 */ /* 0x000fe40000000f00 */
[----:B------:R-:W-:-:S07]  /*1a40*/  MOV R90, R91 ;  /* 0x0000005b005a7202 */ /* 0x000fce0000000f00 */
[----:B------:R-:W-:Y:S05]  /*1a50*/  WARPSYNC.COLLECTIVE R70, `(.L_x_4658) ;  /* 0x0000000046087348 */ /* 0x000fea0003c00000 */
[----:B------:R0:W1:Y:S02]  /*1a60*/  SHFL.BFLY P1, R91, R93, R68, R69 ;  /* 0x0c0000445d5b7389 */ /* 0x0000640000020045 */
[----:B01----:R-:W-:Y:S01]  /*1a70*/  ENDCOLLECTIVE ;  /* 0x000000000000791b */ /* 0x003fe20003800000 */
.L_x_4658:
[----:B------:R-:W-:-:S05]  /*1a80*/  FADD.FTZ R90, R71, R90 ;  /* 0x0000005a475a7221 */ /* 0x000fca0000010000 */
[----:B------:R-:W-:Y:S02]  /*1a90*/  MOV R93, R90 ;  /* 0x0000005a005d7202 */ /* 0x000fe40000000f00 */
[----:B------:R-:W-:-:S07]  /*1aa0*/  MOV R75, R91 ;  /* 0x0000005b004b7202 */ /* 0x000fce0000000f00 */
[----:B------:R-:W-:Y:S05]  /*1ab0*/  WARPSYNC.COLLECTIVE R70, `(.L_x_4659) ;  /* 0x0000000046087348 */ /* 0x000fea0003c00000 */
[----:B------:R0:W1:Y:S02]  /*1ac0*/  SHFL.BFLY P1, R91, R93, R68, R69 ;  /* 0x0c0000445d5b7389 */ /* 0x0000640000020045 */
[----:B01----:R-:W-:Y:S01]  /*1ad0*/  ENDCOLLECTIVE ;  /* 0x000000000000791b */ /* 0x003fe20003800000 */
.L_x_4659:
[----:B------:R-:W-:Y:S01]  /*1ae0*/  FADD.FTZ R75, R88, R75 ;  /* 0x0000004b584b7221 */ /* 0x000fe20000010000 */
[----:B------:R-:W-:-:S04]  /*1af0*/  HFMA2.MMA R68, -RZ, RZ, 0, 4.76837158203125e-07 ;  /* 0x00000008ff447435 */ /* 0x000fc800000001ff */
[----:B------:R-:W-:Y:S02]  /*1b00*/  MOV R93, R75 ;  /* 0x0000004b005d7202 */ /* 0x000fe40000000f00 */
[----:B------:R-:W-:-:S07]  /*1b10*/  MOV R89, R91 ;  /* 0x0000005b00597202 */ /* 0x000fce0000000f00 */
[----:B------:R-:W-:Y:S05]  /*1b20*/  WARPSYNC.COLLECTIVE R70, `(.L_x_4660) ;  /* 0x0000000046087348 */ /* 0x000fea0003c00000 */
[----:B------:R0:W1:Y:S02]  /*1b30*/  SHFL.BFLY P1, R91, R93, R68, R69 ;  /* 0x0c0000445d5b7389 */ /* 0x0000640000020045 */
[----:B01----:R-:W-:Y:S01]  /*1b40*/  ENDCOLLECTIVE ;  /* 0x000000000000791b */ /* 0x003fe20003800000 */
.L_x_4660:
[----:B------:R-:W-:-:S05]  /*1b50*/  FADD.FTZ R89, R90, R89 ;  /* 0x000000595a597221 */ /* 0x000fca0000010000 */
[----:B------:R-:W-:Y:S02]  /*1b60*/  MOV R93, R89 ;  /* 0x00000059005d7202 */ /* 0x000fe40000000f00 */
[----:B------:R-:W-:-:S07]  /*1b70*/  MOV R72, R91 ;  /* 0x0000005b00487202 */ /* 0x000fce0000000f00 */
[----:B------:R-:W-:Y:S05]  /*1b80*/  WARPSYNC.COLLECTIVE R70, `(.L_x_4661) ;  /* 0x0000000046087348 */ /* 0x000fea0003c00000 */
[----:B------:R0:W1:Y:S02]  /*1b90*/  SHFL.BFLY P1, R91, R93, R68, R69 ;  /* 0x0c0000445d5b7389 */ /* 0x0000640000020045 */
[----:B01----:R-:W-:Y:S01]  /*1ba0*/  ENDCOLLECTIVE ;  /* 0x000000000000791b */ /* 0x003fe20003800000 */
.L_x_4661:
[----:B------:R-:W-:Y:S01]  /*1bb0*/  FADD.FTZ R72, R75, R72 ;  /* 0x000000484b487221 */ /* 0x000fe20000010000 */
[----:B------:R-:W-:-:S04]  /*1bc0*/  HFMA2.MMA R68, -RZ, RZ, 0, 9.5367431640625e-07 ;  /* 0x00000010ff447435 */ /* 0x000fc800000001ff */
[----:B------:R-:W-:Y:S02]  /*1bd0*/  MOV R93, R72 ;  /* 0x00000048005d7202 */ /* 0x000fe40000000f00 */
[----:B------:R-:W-:-:S07]  /*1be0*/  MOV R74, R91 ;  /* 0x0000005b004a7202 */ /* 0x000fce0000000f00 */
[----:B------:R-:W-:Y:S05]  /*1bf0*/  WARPSYNC.COLLECTIVE R70, `(.L_x_4662) ;  /* 0x0000000046087348 */ /* 0x000fea0003c00000 */
[----:B------:R0:W1:Y:S02]  /*1c00*/  SHFL.BFLY P1, R91, R93, R68, R69 ;  /* 0x0c0000445d5b7389 */ /* 0x0000640000020045 */
[----:B01----:R-:W-:Y:S01]  /*1c10*/  ENDCOLLECTIVE ;  /* 0x000000000000791b */ /* 0x003fe20003800000 */
.L_x_4662:
[----:B------:R-:W-:-:S05]  /*1c20*/  FADD.FTZ R74, R89, R74 ;  /* 0x0000004a594a7221 */ /* 0x000fca0000010000 */
[----:B------:R-:W-:Y:S02]  /*1c30*/  MOV R93, R74 ;  /* 0x0000004a005d7202 */ /* 0x000fe40000000f00 */
[----:B------:R-:W-:-:S07]  /*1c40*/  MOV R71, R91 ;  /* 0x0000005b00477202 */ /* 0x000fce0000000f00 */
[----:B------:R-:W-:Y:S05]  /*1c50*/  WARPSYNC.COLLECTIVE R70, `(.L_x_4663) ;  /* 0x0000000046087348 */ /* 0x000fea0003c00000 */
[----:B------:R0:W1:Y:S02]  /*1c60*/  SHFL.BFLY P1, R91, R93, R68, R69 ;  /* 0x0c0000445d5b7389 */ /* 0x0000640000020045 */
[----:B01----:R-:W-:Y:S01]  /*1c70*/  ENDCOLLECTIVE ;  /* 0x000000000000791b */ /* 0x003fe20003800000 */
.L_x_4663:
[----:B------:R-:W-:Y:S01]  /*1c80*/  MOV R73, R91 ;  /* 0x0000005b00497202 */ /* 0x000fe20000000f00 */
[----:B------:R-:W-:Y:S06]  /*1c90*/  BRA `(.L_x_4664) ;  /* 0xffffffec00847947 */ /* 0x000fec000383ffff */
.L_x_4665:
        /* <DEDUP_REMOVED lines=14> */
.L_x_6608:


//--------------------- .text._ZN10layer_norm13ln_bwd_kernelINS_13Kernel_traitsIf6__halffS2_fjLj256ELj1ELj4ELj1ELj16ENS_18Kernel_traits_baseILj256EfS2_fS2_fjLj128EEEEELb0ELb1ELb0ELb1EEEvNS_9BwdParamsE --------------------------
	.section	.text._ZN10layer_norm13ln_bwd_kernelINS_13Kernel_traitsIf6__halffS2_fjLj256ELj1ELj4ELj1ELj16ENS_18Kernel_traits_baseILj256EfS2_fS2_fjLj128EEEEELb0ELb1ELb0ELb1EEEvNS_9BwdParamsE,"ax",@progbits
	.align	128
        .global         _ZN10layer_norm13ln_bwd_kernelINS_13Kernel_traitsIf6__halffS2_fjLj256ELj1ELj4ELj1ELj16ENS_18Kernel_traits_baseILj256EfS2_fS2_fjLj128EEEEELb0ELb1ELb0ELb1EEEvNS_9BwdParamsE
        .type           _ZN10layer_norm13ln_bwd_kernelINS_13Kernel_traitsIf6__halffS2_fjLj256ELj1ELj4ELj1ELj16ENS_18Kernel_traits_baseILj256EfS2_fS2_fjLj128EEEEELb0ELb1ELb0ELb1EEEvNS_9BwdParamsE,@function
        .size           _ZN10layer_norm13ln_bwd_kernelINS_13Kernel_traitsIf6__halffS2_fjLj256ELj1ELj4ELj1ELj16ENS_18Kernel_traits_baseILj256EfS2_fS2_fjLj128EEEEELb0ELb1ELb0ELb1EEEvNS_9BwdParamsE,(.L_x_6609 - _ZN10layer_norm13ln_bwd_kernelINS_13Kernel_traitsIf6__halffS2_fjLj256ELj1ELj4ELj1ELj16ENS_18Kernel_traits_baseILj256EfS2_fS2_fjLj128EEEEELb0ELb1ELb0ELb1EEEvNS_9BwdParamsE)
        .other          _ZN10layer_norm13ln_bwd_kernelINS_13Kernel_traitsIf6__halffS2_fjLj256ELj1ELj4ELj1ELj16ENS_18Kernel_traits_baseILj256EfS2_fS2_fjLj128EEEEELb0ELb1ELb0ELb1EEEvNS_9BwdParamsE,@"STO_CUDA_ENTRY STV_DEFAULT"
_ZN10layer_norm13ln_bwd_kernelINS_13Kernel_traitsIf6__halffS2_fjLj256ELj1ELj4ELj1ELj16ENS_18Kernel_traits_baseILj256EfS2_fS2_fjLj128EEEEELb0ELb1ELb0ELb1EEEvNS_9BwdParamsE:
.text._ZN10layer_norm13ln_bwd_kernelINS_13Kernel_traitsIf6__halffS2_fjLj256ELj1ELj4ELj1ELj16ENS_18Kernel_traits_baseILj256EfS2_fS2_fjLj128EEEEELb0ELb1ELb0ELb1EEEvNS_9BwdParamsE:
        /* <DEDUP_REMOVED lines=29> */
.L_x_4667:
        /* <DEDUP_REMOVED lines=30> */
.L_x_4671:
        /* <DEDUP_REMOVED lines=17> */
[----:B------:R-:W0:Y:S01]  /*04c0*/  LDC.64 R66, c[0x0][0x2c8] ;  /* 0x0000b200ff427b82 */ /* 0x000e220000000a00 */
[----:B------:R-:W4:Y:S04]  /*04d0*/  @P0 LDG.E.U16 R86, desc[UR4][R86.64] ;  /* 0x0000000456560981 */ /* 0x000f28000c1e1500 */
[----:B------:R1:W4:Y:S01]  /*04e0*/  LDG.E R0, desc[UR4][R82.64] ;  /* 0x0000000452007981 */ /* 0x000322000c1e1900 */
[----:B--2---:R-:W-:-:S03]  /*04f0*/  IMAD.WIDE.U32 R56, R79, 0x10, R50 ;  /* 0x000000104f387825 */ /* 0x004fc600078e0032 */
[----:B------:R-:W2:Y:S04]  /*0500*/  LDG.E.128 R52, desc[UR4][R80.64] ;  /* 0x0000000450347981 */ /* 0x000ea8000c1e1d00 */
[----:B------:R-:W2:Y:S01]  /*0510*/  LDG.E.128 R56, desc[UR4][R56.64] ;  /* 0x0000000438387981 */ /* 0x000ea2000c1e1d00 */
[----:B---3--:R-:W-:-:S03]  /*0520*/  IMAD.WIDE R84, R74, 0x4, R84 ;  /* 0x000000044a547825 */ /* 0x008fc600078e0254 */
[----:B------:R4:W3:Y:S04]  /*0530*/  LDG.E.128 R48, desc[UR4][R80.64+0x10] ;  /* 0x0000100450307981 */ /* 0x0008e8000c1e1d00 */
[----:B------:R-:W3:Y:S01]  /*0540*/  LDG.E R78, desc[UR4][R84.64] ;  /* 0x00000004544e7981 */ /* 0x000ee2000c1e1900 */
[----:B0-----:R-:W-:-:S04]  /*0550*/  ISETP.NE.U32.AND P1, PT, R66, RZ, PT ;  /* 0x000000ff4200720c */ /* 0x001fc80003f25070 */
[----:B------:R-:W-:-:S13]  /*0560*/  ISETP.NE.AND.EX P1, PT, R67, RZ, PT, P1 ;  /* 0x000000ff4300720c */ /* 0x000fda0003f25310 */
[----:B-1----:R-:W-:-:S04]  /*0570*/  @P1 LEA R82, P2, R79, R66, 0x5 ;  /* 0x000000424f521211 */ /* 0x002fc800078428ff */
[----:B------:R-:W-:-:S05]  /*0580*/  @P1 LEA.HI.X R83, R79, R67, RZ, 0x5, P2 ;  /* 0x000000434f531211 */ /* 0x000fca00010f2cff */
[----:B-----5:R-:W5:Y:S04]  /*0590*/  @P1 LDG.E.128 R20, desc[UR4][R82.64] ;  /* 0x0000000452141981 */ /* 0x020f68000c1e1d00 */
[----:B------:R0:W5:Y:S01]  /*05a0*/  @P1 LDG.E.128 R16, desc[UR4][R82.64+0x10] ;  /* 0x0000100452101981 */ /* 0x000162000c1e1d00 */
[----:B------:R-:W-:Y:S01]  /*05b0*/  ISETP.NE.AND P1, PT, R72, RZ, PT ;  /* 0x000000ff4800720c */ /* 0x000fe20003f25270 */
[----:B------:R-:W-:Y:S01]  /*05c0*/  UMOV UR6, 0xffffffff ;  /* 0xffffffff00067882 */ /* 0x000fe20000000000 */
[----:B------:R-:W-:Y:S02]  /*05d0*/  MOV R77, 0x3f800000 ;  /* 0x3f800000004d7802 */ /* 0x000fe40000000f00 */
[----:B----4-:R-:W-:-:S05]  /*05e0*/  FSEL R80, R0, RZ, !P1 ;  /* 0x000000ff00507208 */ /* 0x010fca0004800000 */
[C---:B--2---:R-:W-:Y:S01]  /*05f0*/  FADD.FTZ R93, -R80.reuse, R52 ;  /* 0x00000034505d7221 */ /* 0x044fe20000010100 */
[C---:B------:R-:W-:Y:S01]  /*0600*/  FADD.FTZ R91, -R80.reuse, R54 ;  /* 0x00000036505b7221 */ /* 0x040fe20000010100 */
[C---:B------:R-:W-:Y:S01]  /*0610*/  FADD.FTZ R81, -R80.reuse, R53 ;  /* 0x0000003550517221 */ /* 0x040fe20000010100 */
[--C-:B------:R-:W-:Y:S02]  /*0620*/  HADD2.F32 R54, -RZ, R56.reuse.H0_H0 ;  /* 0x20000038ff367230 */ /* 0x100fe40000004100 */
[----:B------:R-:W-:Y:S02]  /*0630*/  HADD2.F32 R56, -RZ, R56.H1_H1 ;  /* 0x30000038ff387230 */ /* 0x000fe40000004100 */
[--C-:B------:R-:W-:Y:S02]  /*0640*/  HADD2.F32 R87, -RZ, R59.reuse.H0_H0 ;  /* 0x2000003bff577230 */ /* 0x100fe40000004100 */
[----:B---3--:R-:W-:Y:S01]  /*0650*/  FADD.FTZ R89, -R80, R48 ;  /* 0x0000003050597221 */ /* 0x008fe20000010100 */
[----:B0-----:R-:W-:-:S02]  /*0660*/  HADD2.F32 R82, -RZ, R59.H1_H1 ;  /* 0x3000003bff527230 */ /* 0x001fc40000004100 */
[C---:B------:R-:W-:Y:S01]  /*0670*/  FMUL.FTZ R0, R78.reuse, R93 ;  /* 0x0000005d4e007220 */ /* 0x040fe20000410000 */
[----:B------:R-:W-:Y:S01]  /*0680*/  FMUL.FTZ R81, R78, R81 ;  /* 0x000000514e517220 */ /* 0x000fe20000410000 */
[-C--:B------:R-:W-:Y:S01]  /*0690*/  FMUL.FTZ R59, R24, R54.reuse ;  /* 0x00000036183b7220 */ /* 0x080fe20000410000 */
[--C-:B------:R-:W-:Y:S02]  /*06a0*/  HADD2.F32 R53, -RZ, R57.reuse.H0_H0 ;  /* 0x20000039ff357230 */ /* 0x100fe40000004100 */
[----:B------:R-:W-:Y:S01]  /*06b0*/  FADD.FTZ R71, R54, R71 ;  /* 0x0000004736477221 */ /* 0x000fe20000010000 */
[----:B------:R-:W-:Y:S02]  /*06c0*/  HADD2.F32 R52, -RZ, R57.H1_H1 ;  /* 0x30000039ff347230 */ /* 0x000fe40000004100 */
[----:B------:R-:W-:Y:S01]  /*06d0*/  FFMA.FTZ R73, R0, R54, R73 ;  /* 0x0000003600497223 */ /* 0x000fe20000010049 */
[----:B------:R-:W-:Y:S01]  /*06e0*/  FADD.FTZ R55, -R80, R55 ;  /* 0x0000003750377221 */ /* 0x000fe20000010100 */
[----:B------:R-:W-:Y:S01]  /*06f0*/  FADD.FTZ R69, R56, R69 ;  /* 0x0000004538457221 */ /* 0x000fe20000010000 */
[C---:B------:R-:W-:Y:S01]  /*0700*/  FMUL.FTZ R57, R78.reuse, R91 ;  /* 0x0000005b4e397220 */ /* 0x040fe20000410000 */
[-C--:B------:R-:W-:Y:S01]  /*0710*/  FFMA.FTZ R70, R81, R56.reuse, R70 ;  /* 0x0000003851467223 */ /* 0x080fe20000010046 */
[----:B------:R-:W-:Y:S01]  /*0720*/  FMUL.FTZ R54, R78, R89 ;  /* 0x000000594e367220 */ /* 0x000fe20000410000 */
[----:B------:R-:W-:Y:S01]  /*0730*/  FMUL.FTZ R56, R25, R56 ;  /* 0x0000003819387220 */ /* 0x000fe20000410000 */
[----:B------:R-:W-:Y:S01]  /*0740*/  FADD.FTZ R89, RZ, R59 ;  /* 0x0000003bff597221 */ /* 0x000fe20000010000 */
[----:B------:R-:W-:Y:S01]  /*0750*/  FFMA.FTZ R48, R0, R59, RZ ;  /* 0x0000003b00307223 */ /* 0x000fe200000100ff */
[C---:B------:R-:W-:Y:S01]  /*0760*/  FADD.FTZ R85, -R80.reuse, R49 ;  /* 0x0000003150557221 */ /* 0x040fe20000010100 */
[----:B------:R-:W-:Y:S01]  /*0770*/  FADD.FTZ R49, -R80, R50 ;  /* 0x0000003250317221 */ /* 0x000fe20000010100 */
[----:B------:R-:W-:Y:S01]  /*0780*/  FADD.FTZ R65, R53, R65 ;  /* 0x0000004135417221 */ /* 0x000fe20000010000 */
[----:B------:R-:W-:Y:S01]  /*0790*/  FMUL.FTZ R55, R78, R55 ;  /* 0x000000374e377220 */ /* 0x000fe20000410000 */
[-C--:B------:R-:W-:Y:S01]  /*07a0*/  FFMA.FTZ R68, R57, R53.reuse, R68 ;  /* 0x0000003539447223 */ /* 0x080fe20000010044 */
[----:B------:R-:W-:Y:S01]  /*07b0*/  FMUL.FTZ R53, R26, R53 ;  /* 0x000000351a357220 */ /* 0x000fe20000410000 */
[----:B------:R-:W-:Y:S01]  /*07c0*/  FADD.FTZ R50, R89, R56 ;  /* 0x0000003859327221 */ /* 0x000fe20000010000 */
[----:B------:R-:W-:Y:S01]  /*07d0*/  FFMA.FTZ R48, R81, R56, R48 ;  /* 0x0000003851307223 */ /* 0x000fe20000010030 */
[----:B------:R-:W-:-:S02]  /*07e0*/  HADD2.F32 R83, -RZ, R58.H0_H0 ;  /* 0x2000003aff537230 */ /* 0x000fc40000004100 */
        /* <DEDUP_REMOVED lines=30> */
[----:B------:R-:W-:-:S02]  /*09d0*/  @P0 HADD2.F32 R77, -RZ, R86.H0_H0 ;  /* 0x20000056ff4d0230 */ /* 0x000fc40000004100 */
        /* <DEDUP_REMOVED lines=21> */
.L_x_4683:
        /* <DEDUP_REMOVED lines=104> */
.L_x_4669:
        /* <DEDUP_REMOVED lines=24> */
.L_x_4668:
[----:B------:R-:W-:Y:S05]  /*1330*/  BSYNC B0 ;  /* 0x0000000000007941 */ /* 0x000fea0003800000 */
.L_x_4666:
        /* <DEDUP_REMOVED lines=88> */
.L_x_4670:
[----:B------:R-:W-:Y:S01]  /*18c0*/  HFMA2.MMA R86, -RZ, RZ, 0, 5.9604644775390625e-08 ;  /* 0x00000001ff567435 */ /* 0x000fe200000001ff */
[----:B------:R-:W-:Y:S01]  /*18d0*/  BSSY B2, `(.L_x_4672) ;  /* 0x0000006000027945 */ /* 0x000fe20003800000 */
[----:B------:R-:W-:Y:S02]  /*18e0*/  MOV R91, 0x1f ;  /* 0x0000001f005b7802 */ /* 0x000fe40000000f00 */
[----:B------:R-:W-:-:S07]  /*18f0*/  MOV R84, 0xffffffff ;  /* 0xffffffff00547802 */ /* 0x000fce0000000f00 */
[----:B-----5:R-:W-:Y:S05]  /*1900*/  WARPSYNC.COLLECTIVE R84, `(.L_x_4673) ;  /* 0x0000000054087348 */ /* 0x020fea0003c00000 */
[----:B------:R0:W1:Y:S02]  /*1910*/  SHFL.BFLY P2, R50, R93, R86, R91 ;  /* 0x0c0000565d327389 */ /* 0x000064000004005b */
[----:B01---5:R-:W-:Y:S01]  /*1920*/  ENDCOLLECTIVE ;  /* 0x000000000000791b */ /* 0x023fe20003800000 */
.L_x_4673:
[----:B------:R-:W-:Y:S05]  /*1930*/  BSYNC B2 ;  /* 0x0000000000027941 */ /* 0x000fea0003800000 */
.L_x_4672:
        /* <DEDUP_REMOVED lines=8> */
.L_x_4674:
[----:B------:R-:W-:Y:S01]  /*19c0*/  HFMA2.MMA R86, -RZ, RZ, 0, 1.1920928955078125e-07 ;  /* 0x00000002ff567435 */ /* 0x000fe200000001ff */
[----:B------:R-:W-:Y:S02]  /*19d0*/  MOV R93, R51 ;  /* 0x00000033005d7202 */ /* 0x000fe40000000f00 */
[----:B------:R-:W-:-:S08]  /*19e0*/  MOV R49, R50 ;  /* 0x0000003200317202 */ /* 0x000fd00000000f00 */
[----:B------:R-:W-:Y:S05]  /*19f0*/  WARPSYNC.COLLECTIVE R84, `(.L_x_4675) ;  /* 0x0000000054087348 */ /* 0x000fea0003c00000 */
[----:B------:R0:W1:Y:S02]  /*1a00*/  SHFL.BFLY P2, R50, R93, R86, R91 ;  /* 0x0c0000565d327389 */ /* 0x000064000004005b */
[----:B01----:R-:W-:Y:S01]  /*1a10*/  ENDCOLLECTIVE ;  /* 0x000000000000791b */ /* 0x003fe20003800000 */
.L_x_4675:
[----:B------:R-:W-:-:S05]  /*1a20*/  FADD.FTZ R88, R48, R49 ;  /* 0x0000003130587221 */ /* 0x000fca0000010000 */
[----:B------:R-:W-:Y:S01]  /*1a30*/  MOV R93, R88 ;  /* 0x00000058005d7202 */ /* 0x000fe20000000f00 */
[----:B------:R-:W-:-:S07]  /*1a40*/  FADD.FTZ R90, R51, R50 ;  /* 0x00000032335a7221 */ /* 0x000fce0000010000 */
[----:B------:R-:W-:Y:S05]  /*1a50*/  WARPSYNC.COLLECTIVE R84, `(.L_x_4676) ;  /* 0x0000000054087348 */ /* 0x000fea0003c00000 */
[----:B------:R0:W1:Y:S02]  /*1a60*/  SHFL.BFLY P2, R50, R93, R86, R91 ;  /* 0x0c0000565d327389 */ /* 0x000064000004005b */
[----:B01----:R-:W-:Y:S01]  /*1a70*/  ENDCOLLECTIVE ;  /* 0x000000000000791b */ /* 0x003fe20003800000 */
.L_x_4676:
[----:B------:R-:W-:Y:S01]  /*1a80*/  HFMA2.MMA R86, -RZ, RZ, 0, 2.384185791015625e-07 ;  /* 0x00000004ff567435 */ /* 0x000fe200000001ff */
[----:B------:R-:W-:Y:S02]  /*1a90*/  MOV R93, R90 ;  /* 0x0000005a005d7202 */ /* 0x000fe40000000f00 */
[----:B------:R-:W-:-:S08]  /*1aa0*/  MOV R49, R50 ;  /* 0x0000003200317202 */ /* 0x000fd00000000f00 */
[----:B------:R-:W-:Y:S05]  /*1ab0*/  WARPSYNC.COLLECTIVE R84, `(.L_x_4677) ;  /* 0x0000000054087348 */ /* 0x000fea0003c00000 */
[----:B------:R0:W1:Y:S02]  /*1ac0*/  SHFL.BFLY P2, R50, R93, R86, R91 ;  /* 0x0c0000565d327389 */ /* 0x000064000004005b */
[----:B01----:R-:W-:Y:S01]  /*1ad0*/  ENDCOLLECTIVE ;  /* 0x000000000000791b */ /* 0x003fe20003800000 */
.L_x_4677:
[----:B------:R-:W-:-:S05]  /*1ae0*/  FADD.FTZ R92, R88, R49 ;  /* 0x00000031585c7221 */ /* 0x000fca0000010000 */
[----:B------:R-:W-:Y:S01]  /*1af0*/  MOV R93, R92 ;  /* 0x0000005c005d7202 */ /* 0x000fe20000000f00 */
[----:B------:R-:W-:-:S07]  /*1b00*/  FADD.FTZ R90, R90, R50 ;  /* 0x000000325a5a7221 */ /* 0x000fce0000010000 */
[----:B------:R-:W-:Y:S05]  /*1b10*/  WARPSYNC.COLLECTIVE R84, `(.L_x_4678) ;  /* 0x0000000054087348 */ /* 0x000fea0003c00000 */
[----:B------:R0:W1:Y:S02]  /*1b20*/  SHFL.BFLY P2, R50, R93, R86, R91 ;  /* 0x0c0000565d327389 */ /* 0x000064000004005b */
[----:B01----:R-:W-:Y:S01]  /*1b30*/  ENDCOLLECTIVE ;  /* 0x000000000000791b */ /* 0x003fe20003800000 */
.L_x_4678:
[----:B------:R-:W-:Y:S01]  /*1b40*/  HFMA2.MMA R86, -RZ, RZ, 0, 4.76837158203125e-07 ;  /* 0x00000008ff567435 */ /* 0x000fe200000001ff */
[----:B------:R-:W-:Y:S02]  /*1b50*/  MOV R93, R90 ;  /* 0x0000005a005d7202 */ /* 0x000fe40000000f00 */
[----:B------:R-:W-:-:S08]  /*1b60*/  MOV R49, R50 ;  /* 0x0000003200317202 */ /* 0x000fd00000000f00 */
[----:B------:R-:W-:Y:S05]  /*1b70*/  WARPSYNC.COLLECTIVE R84, `(.L_x_4679) ;  /* 0x0000000054087348 */ /* 0x000fea0003c00000 */
[----:B------:R0:W1:Y:S02]  /*1b80*/  SHFL.BFLY P2, R50, R93, R86, R91 ;  /* 0x0c0000565d327389 */ /* 0x000064000004005b */
[----:B01----:R-:W-:Y:S01]  /*1b90*/  ENDCOLLECTIVE ;  /* 0x000000000000791b */ /* 0x003fe20003800000 */
.L_x_4679:
[----:B------:R-:W-:-:S05]  /*1ba0*/  FADD.FTZ R49, R92, R49 ;  /* 0x000000315c317221 */ /* 0x000fca0000010000 */
[----:B------:R-:W-:Y:S01]  /*1bb0*/  MOV R93, R49 ;  /* 0x00000031005d7202 */ /* 0x000fe20000000f00 */
[----:B------:R-:W-:-:S07]  /*1bc0*/  FADD.FTZ R48, R90, R50 ;  /* 0x000000325a307221 */ /* 0x000fce0000010000 */
[----:B------:R-:W-:Y:S05]  /*1bd0*/  WARPSYNC.COLLECTIVE R84, `(.L_x_4680) ;  /* 0x0000000054087348 */ /* 0x000fea0003c00000 */
[----:B------:R0:W1:Y:S02]  /*1be0*/  SHFL.BFLY P2, R50, R93, R86, R91 ;  /* 0x0c0000565d327389 */ /* 0x000064000004005b */
[----:B01----:R-:W-:Y:S01]  /*1bf0*/  ENDCOLLECTIVE ;  /* 0x000000000000791b */ /* 0x003fe20003800000 */
.L_x_4680:
[----:B------:R-:W-:Y:S01]  /*1c00*/  HFMA2.MMA R86, -RZ, RZ, 0, 9.5367431640625e-07 ;  /* 0x00000010ff567435 */ /* 0x000fe200000001ff */
[----:B------:R-:W-:Y:S02]  /*1c10*/  MOV R93, R48 ;  /* 0x00000030005d7202 */ /* 0x000fe40000000f00 */
[----:B------:R-:W-:-:S08]  /*1c20*/  MOV R88, R50 ;  /* 0x0000003200587202 */ /* 0x000fd00000000f00 */
[----:B------:R-:W-:Y:S05]  /*1c30*/  WARPSYNC.COLLECTIVE R84, `(.L_x_4681) ;  /* 0x0000000054087348 */ /* 0x000fea0003c00000 */
[----:B------:R0:W1:Y:S02]  /*1c40*/  SHFL.BFLY P2, R50, R93, R86, R91 ;  /* 0x0c0000565d327389 */ /* 0x000064000004005b */
[----:B01----:R-:W-:Y:S01]  /*1c50*/  ENDCOLLECTIVE ;  /* 0x000000000000791b */ /* 0x003fe20003800000 */
.L_x_4681:
[----:B------:R-:W-:-:S05]  /*1c60*/  FADD.FTZ R49, R49, R88 ;  /* 0x0000005831317221 */ /* 0x000fca0000010000 */
[----:B------:R-:W-:Y:S02]  /*1c70*/  MOV R93, R49 ;  /* 0x00000031005d7202 */ /* 0x000fe40000000f00 */
[----:B------:R-:W-:-:S07]  /*1c80*/  MOV R51, R50 ;  /* 0x0000003200337202 */ /* 0x000fce0000000f00 */
[----:B------:R-:W-:Y:S05]  /*1c90*/  WARPSYNC.COLLECTIVE R84, `(.L_x_4682) ;  /* 0x0000000054087348 */ /* 0x000fea0003c00000 */
[----:B------:R0:W1:Y:S02]  /*1ca0*/  SHFL.BFLY P2, R50, R93, R86, R91 ;  /* 0x0c0000565d327389 */ /* 0x000064000004005b */
[----:B01----:R-:W-:Y:S01]  /*1cb0*/  ENDCOLLECTIVE ;  /* 0x000000000000791b */ /* 0x003fe20003800000 */
.L_x_4682:
[----:B------:R-:W-:Y:S05]  /*1cc0*/  BRA `(.L_x_4683) ;  /* 0xffffffec00987947 */ /* 0x000fea000383ffff */
.L_x_4684:
        /* <DEDUP_REMOVED lines=11> */
.L_x_6609:


//--------------------- .text._ZN10layer_norm13ln_bwd_kernelINS_13Kernel_traitsIf6__halffS2_fjLj256ELj1ELj4ELj1ELj16ENS_18Kernel_traits_baseILj256EfS2_fS2_fjLj128EEEEELb0ELb1ELb1ELb0EEEvNS_9BwdParamsE --------------------------
	.section	.text._ZN10layer_norm13ln_bwd_kernelINS_13Kernel_traitsIf6__halffS2_fjLj256ELj1ELj4ELj1ELj16ENS_18Kernel_traits_baseILj256EfS2_fS2_fjLj128EEEEELb0ELb1ELb1ELb0EEEvNS_9BwdParamsE,"ax",@progbits
	.align	128
        .global         _ZN10layer_norm13ln_bwd_kernelINS_13Kernel_traitsIf6__halffS2_fjLj256ELj1ELj4ELj1ELj16ENS_18Kernel_traits_baseILj256EfS2_fS2_fjLj128EEEEELb0ELb1ELb1ELb0EEEvNS_9BwdParamsE
        .type           _ZN10layer_norm13ln_bwd_kernelINS_13Kernel_traitsIf6__halffS2_fjLj256ELj1ELj4ELj1ELj16ENS_18Kernel_traits_baseILj256EfS2_fS2_fjLj128EEEEELb0ELb1ELb1ELb0EEEvNS_9BwdParamsE,@function
        .size           _ZN10layer_norm13ln_bwd_kernelINS_13Kernel_traitsIf6__halffS2_fjLj256ELj1ELj4ELj1ELj16ENS_18Kernel_traits_baseILj256EfS2_fS2_fjLj128EEEEELb0ELb1ELb1ELb0EEEvNS_9BwdParamsE,(.L_x_6610 - _ZN10layer_norm13ln_bwd_kernelINS_13Kernel_traitsIf6__halffS2_fjLj256ELj1ELj4ELj1ELj16ENS_18Kernel_traits_baseILj256EfS2_fS2_fjLj128EEEEELb0ELb1ELb1ELb0EEEvNS_9BwdParamsE)
        .other          _ZN10layer_norm13ln_bwd_kernelINS_13Kernel_traitsIf6__halffS2_fjLj256ELj1ELj4ELj1ELj16ENS_18Kernel_traits_baseILj256EfS2_fS2_fjLj128EEEEELb0ELb1ELb1ELb0EEEvNS_9BwdParamsE,@"STO_CUDA_ENTRY STV_DEFAULT"
_ZN10layer_norm13ln_bwd_kernelINS_13Kernel_traitsIf6__halffS2_fjLj256ELj1ELj4ELj1ELj16ENS_18Kernel_traits_baseILj256EfS2_fS2_fjLj128EEEEELb0ELb1ELb1ELb0EEEvNS_9BwdParamsE:
.text._ZN10layer_norm13ln_bwd_kernelINS_13Kernel_traitsIf6__halffS2_fjLj256ELj1ELj4ELj1ELj16ENS_18Kernel_traits_baseILj256EfS2_fS2_fjLj128EEEEELb0ELb1ELb1ELb0EEEvNS_9BwdParamsE:
        /* <DEDUP_REMOVED lines=43> */
.L_x_4709:
        /* <DEDUP_REMOVED lines=29> */
.L_x_4688:
        /* <DEDUP_REMOVED lines=19> */
[----:B--2---:R-:W-:Y:S01]  /*05b0*/  FSEL R3, R66, RZ, !P0 ;  /* 0x000000ff42037208 */ /* 0x004fe20004000000 */
[--C-:B----4-:R-:W-:Y:S02]  /*05c0*/  HADD2.F32 R69, -RZ, R84.reuse.H0_H0 ;  /* 0x20000054ff457230 */ /* 0x110fe40000004100 */
[--C-:B------:R-:W-:Y:S02]  /*05d0*/  HADD2.F32 R95, -RZ, R85.reuse.H0_H0 ;  /* 0x20000055ff5f7230 */ /* 0x100fe40000004100 */
[----:B------:R-:W-:Y:S02]  /*05e0*/  HADD2.F32 R66, -RZ, R85.H1_H1 ;  /* 0x30000055ff427230 */ /* 0x000fe40000004100 */
[C---:B---3--:R-:W-:Y:S01]  /*05f0*/  FADD.FTZ R67, -R3.reuse, R80 ;  /* 0x0000005003437221 */ /* 0x048fe20000010100 */
[C---:B------:R-:W-:Y:S01]  /*0600*/  FADD.FTZ R83, -R3.reuse, R83 ;  /* 0x0000005303537221 */ /* 0x040fe20000010100 */
[C---:B------:R-:W-:Y:S01]  /*0610*/  FADD.FTZ R81, -R3.reuse, R81 ;  /* 0x0000005103517221 */ /* 0x040fe20000010100 */
[----:B------:R-:W-:Y:S01]  /*0620*/  FADD.FTZ R93, -R3, R82 ;  /* 0x00000052035d7221 */ /* 0x000fe20000010100 */
[----:B------:R-:W-:-:S02]  /*0630*/  HADD2.F32 R84, -RZ, R84.H1_H1 ;  /* 0x30000054ff547230 */ /* 0x000fc40000004100 */
[C---:B------:R-:W-:Y:S01]  /*0640*/  FADD.FTZ R85, -R3.reuse, R90 ;  /* 0x0000005a03557221 */ /* 0x040fe20000010100 */
[C---:B-1----:R-:W-:Y:S01]  /*0650*/  FADD.FTZ R65, -R3.reuse, R88 ;  /* 0x0000005803417221 */ /* 0x042fe20000010100 */
[C---:B------:R-:W-:Y:S01]  /*0660*/  FADD.FTZ R89, -R3.reuse, R89 ;  /* 0x0000005903597221 */ /* 0x040fe20000010100 */
[----:B------:R-:W-:Y:S01]  /*0670*/  FADD.FTZ R91, -R3, R91 ;  /* 0x0000005b035b7221 */ /* 0x000fe20000010100 */
[----:B------:R-:W-:Y:S01]  /*0680*/  FMUL.FTZ R82, R48, R69 ;  /* 0x0000004530527220 */ /* 0x000fe20000410000 */
[C---:B-----5:R-:W-:Y:S01]  /*0690*/  FMUL.FTZ R3, R70.reuse, R67 ;  /* 0x0000004346037220 */ /* 0x060fe20000410000 */
[C---:B------:R-:W-:Y:S01]  /*06a0*/  FMUL.FTZ R74, R70.reuse, R83 ;  /* 0x00000053464a7220 */ /* 0x040fe20000410000 */
[C---:B------:R-:W-:Y:S01]  /*06b0*/  FMUL.FTZ R72, R70.reuse, R81 ;  /* 0x0000005146487220 */ /* 0x040fe20000410000 */
[C---:B------:R-:W-:Y:S01]  /*06c0*/  FMUL.FTZ R83, R70.reuse, R85 ;  /* 0x0000005546537220 */ /* 0x040fe20000410000 */
[----:B------:R-:W-:Y:S01]  /*06d0*/  FMUL.FTZ R81, R70, R65 ;  /* 0x0000004146517220 */ /* 0x000fe20000410000 */
[----:B------:R-:W-:Y:S01]  /*06e0*/  FMUL.FTZ R85, R49, R84 ;  /* 0x0000005431557220 */ /* 0x000fe20000410000 */
[----:B------:R-:W-:Y:S01]  /*06f0*/  FADD.FTZ R64, RZ, R82 ;  /* 0x00000052ff407221 */ /* 0x000fe20000010000 */
[----:B------:R-:W-:Y:S01]  /*0700*/  FFMA.FTZ R65, R3, R82, RZ ;  /* 0x0000005203417223 */ /* 0x000fe200000100ff */
[----:B------:R-:W-:Y:S01]  /*0710*/  FFMA.FTZ R13, R72, R84, R13 ;  /* 0x00000054480d7223 */ /* 0x000fe2000001000d */
[----:B------:R-:W-:Y:S01]  /*0720*/  FADD.FTZ R21, R21, R84 ;  /* 0x0000005415157221 */ /* 0x000fe20000010000 */
        /* <DEDUP_REMOVED lines=41> */
.L_x_4689:
[----:B------:R-:W-:Y:S05]  /*09c0*/  BSYNC B1 ;  /* 0x0000000000017941 */ /* 0x000fea0003800000 */
.L_x_4687:
        /* <DEDUP_REMOVED lines=20> */
.L_x_4723:
        /* <DEDUP_REMOVED lines=45> */
.L_x_4694:
[----:B------:R-:W-:Y:S05]  /*0de0*/  BSYNC B2 ;  /* 0x0000000000027941 */ /* 0x000fea0003800000 */
.L_x_4693:
        /* <DEDUP_REMOVED lines=11> */
.L_x_4696:
[----:B------:R-:W-:Y:S05]  /*0ea0*/  BSYNC B2 ;  /* 0x0000000000027941 */ /* 0x000fea0003800000 */
.L_x_4695:
        /* <DEDUP_REMOVED lines=11> */
.L_x_4698:
[----:B------:R-:W-:Y:S05]  /*0f60*/  BSYNC B2 ;  /* 0x0000000000027941 */ /* 0x000fea0003800000 */
.L_x_4697:
        /* <DEDUP_REMOVED lines=11> */
.L_x_4700:
[----:B------:R-:W-:Y:S05]  /*1020*/  BSYNC B2 ;  /* 0x0000000000027941 */ /* 0x000fea0003800000 */
.L_x_4699:
        /* <DEDUP_REMOVED lines=11> */
.L_x_4702:
[----:B------:R-:W-:Y:S05]  /*10e0*/  BSYNC B2 ;  /* 0x0000000000027941 */ /* 0x000fea0003800000 */
.L_x_4701:
        /* <DEDUP_REMOVED lines=11> */
.L_x_4704:
[----:B------:R-:W-:Y:S05]  /*11a0*/  BSYNC B2 ;  /* 0x0000000000027941 */ /* 0x000fea0003800000 */
.L_x_4703:
        /* <DEDUP_REMOVED lines=11> */
.L_x_4706:
[----:B------:R-:W-:Y:S05]  /*1260*/  BSYNC B2 ;  /* 0x0000000000027941 */ /* 0x000fea0003800000 */
.L_x_4705:
        /* <DEDUP_REMOVED lines=11> */
.L_x_4708:
[----:B------:R-:W-:Y:S05]  /*1320*/  BSYNC B2 ;  /* 0x0000000000027941 */ /* 0x000fea0003800000 */
.L_x_4707:
[----:B------:R-:W-:Y:S01]  /*1330*/  ISETP.NE.U32.AND P1, PT, R68, RZ, PT ;  /* 0x000000ff4400720c */ /* 0x000fe20003f25070 */
[----:B------:R-:W-:Y:S01]  /*1340*/  @P4 FMUL.FTZ R105, R95, R110 ;  /* 0x0000006e5f694220 */ /* 0x000fe20000410000 */
[----:B------:R-:W-:Y:S01]  /*1350*/  @P4 FMUL.FTZ R68, R102, R109 ;  /* 0x0000006d66444220 */ /* 0x000fe20000410000 */
[----:B0-----:R-:W-:Y:S01]  /*1360*/  @P4 FMUL.FTZ R109, R101, R108 ;  /* 0x0000006c656d4220 */ /* 0x001fe20000410000 */
[----:B----4-:R-:W-:Y:S01]  /*1370*/  @P4 FMUL.FTZ R70, R98, R107 ;  /* 0x0000006b62464220 */ /* 0x010fe20000410000 */
[----:B------:R-:W-:Y:S01]  /*1380*/  @P4 FMUL.FTZ R66, R36, R105 ;  /* 0x0000006924424220 */ /* 0x000fe20000410000 */
[----:B------:R-:W-:Y:S01]  /*1390*/  @P4 FMUL.FTZ R67, R37, R68 ;  /* 0x0000004425434220 */ /* 0x000fe20000410000 */
[----:B------:R-:W-:Y:S01]  /*13a0*/  ISETP.NE.AND.EX P1, PT, R69, RZ, PT, P1 ;  /* 0x000000ff4500720c */ /* 0x000fe20003f25310 */
[----:B------:R-:W-:Y:S01]  /*13b0*/  @P4 FMUL.FTZ R69, R38, R109 ;  /* 0x0000006d26454220 */ /* 0x000fe20000410000 */
[----:B------:R-:W-:Y:S01]  /*13c0*/  @P0 IMAD.WIDE.U32 R64, R73, 0x20, R64 ;  /* 0x0000002049400825 */ /* 0x000fe200078e0040 */
[----:B------:R-:W-:-:S03]  /*13d0*/  @P4 F2FP.F16.F32.PACK_AB R108, RZ, R66 ;  /* 0x00000042ff6c423e */ /* 0x000fc600000000ff */
[----:B-1----:R-:W-:Y:S01]  /*13e0*/  @P4 FMUL.FTZ R73, R103, R94 ;  /* 0x0000005e67494220 */ /* 0x002fe20000410000 */
[----:B------:R-:W-:Y:S01]  /*13f0*/  @P4 F2FP.F16.F32.PACK_AB R107, RZ, R67 ;  /* 0x00000043ff6b423e */ /* 0x000fe200000000ff */
[----:B------:R-:W-:Y:S01]  /*1400*/  @P4 FMUL.FTZ R96, R104, R96 ;  /* 0x0000006068604220 */ /* 0x000fe20000410000 */
[----:B------:R-:W0:Y:S01]  /*1410*/  @P4 LDC.64 R66, c[0x0][0x2f8] ;  /* 0x0000be00ff424b82 */ /* 0x000e220000000a00 */
[----:B------:R-:W-:Y:S01]  /*1420*/  @P4 F2FP.F16.F32.PACK_AB R110, RZ, R69 ;  /* 0x00000045ff6e423e */ /* 0x000fe200000000ff */
        /* <DEDUP_REMOVED lines=12> */
[----:B------:R-:W-:Y:S02]  /*14f0*/  @P4 PRMT R60, R108, 0x7610, R60 ;  /* 0x000076106c3c4816 */ /* 0x000fe4000000003c */
[----:B------:R-:W-:-:S02]  /*1500*/  @P4 PRMT R61, R110, 0x7610, R61 ;  /* 0x000076106e3d4816 */ /* 0x000fc4000000003d */
        /* <DEDUP_REMOVED lines=34> */
.L_x_4692:
[----:B------:R-:W-:Y:S05]  /*1730*/  BSYNC B1 ;  /* 0x0000000000017941 */ /* 0x000fea0003800000 */
.L_x_4691:
[----:B--2---:R-:W2:Y:S02]  /*1740*/  LDC.64 R64, c[0x0][0x210] ;  /* 0x00008400ff407b82 */ /* 0x004ea40000000a00 */
[----:B--2---:R-:W-:-:S04]  /*1750*/  LEA R0, R64, R0, 0x2 ;  /* 0x0000000040007211 */ /* 0x004fc800078e10ff */
[----:B------:R-:W-:-:S13]  /*1760*/  ISETP.GE.AND P0, PT, R0, R65, PT ;  /* 0x000000410000720c */ /* 0x000fda0003f06270 */
[----:B------:R-:W-:Y:S05]  /*1770*/  @!P0 BRA `(.L_x_4709) ;  /* 0xffffffe800cc8947 */ /* 0x000fea000383ffff */
.L_x_4686:
[----:B------:R-:W-:Y:S05]  /*1780*/  BSYNC B0 ;  /* 0x0000000000007941 */ /* 0x000fea0003800000 */
.L_x_4685:
        /* <DEDUP_REMOVED lines=98> */
.L_x_4711:
[----:B------:R-:W-:Y:S05]  /*1db0*/  BSYNC B0 ;  /* 0x0000000000007941 */ /* 0x000fea0003800000 */
.L_x_4710:
        /* <DEDUP_REMOVED lines=10> */
.L_x_4690:
        /* <DEDUP_REMOVED lines=8> */
.L_x_4713:
[----:B------:R-:W-:Y:S05]  /*1ee0*/  BSYNC B1 ;  /* 0x0000000000017941 */ /* 0x000fea0003800000 */
.L_x_4712:
        /* <DEDUP_REMOVED lines=8> */
.L_x_4714:
[----:B------:R-:W-:Y:S01]  /*1f70*/  FADD.FTZ R65, R65, R94 ;  /* 0x0000005e41417221 */ /* 0x000fe20000010000 */
[----:B------:R-:W-:-:S04]  /*1f80*/  HFMA2.MMA R97, -RZ, RZ, 0, 1.1920928955078125e-07 ;  /* 0x00000002ff617435 */ /* 0x000fc800000001ff */
[----:B------:R-:W-:Y:S02]  /*1f90*/  MOV R98, R65 ;  /* 0x0000004100627202 */ /* 0x000fe40000000f00 */
[----:B------:R-:W-:-:S07]  /*1fa0*/  MOV R67, R96 ;  /* 0x0000006000437202 */ /* 0x000fce0000000f00 */
[----:B------:R-:W-:Y:S05]  /*1fb0*/  WARPSYNC.COLLECTIVE R95, `(.L_x_4715) ;  /* 0x000000005f087348 */ /* 0x000fea0003c00000 */
[----:B------:R0:W1:Y:S02]  /*1fc0*/  SHFL.BFLY P0, R96, R98, R97, R100 ;  /* 0x0c00006162607389 */ /* 0x0000640000000064 */
[----:B01----:R-:W-:Y:S01]  /*1fd0*/  ENDCOLLECTIVE ;  /* 0x000000000000791b */ /* 0x003fe20003800000 */
.L_x_4715:
[----:B------:R-:W-:-:S05]  /*1fe0*/  FADD.FTZ R67, R67, R92 ;  /* 0x0000005c43437221 */ /* 0x000fca0000010000 */
[----:B------:R-:W-:Y:S02]  /*1ff0*/  MOV R98, R67 ;  /* 0x0000004300627202 */ /* 0x000fe40000000f00 */
[----:B------:R-:W-:-:S07]  /*2000*/  MOV R64, R96 ;  /* 0x0000006000407202 */ /* 0x000fce0000000f00 */
[----:B------:R-:W-:Y:S05]  /*2010*/  WARPSYNC.COLLECTIVE R95, `(.L_x_4716) ;  /* 0x000000005f087348 */ /* 0x000fea0003c00000 */
[----:B------:R0:W1:Y:S02]  /*2020*/  SHFL.BFLY P0, R96, R98, R97, R100 ;  /* 0x0c00006162607389 */ /* 0x0000640000000064 */
[----:B01----:R-:W-:Y:S01]  /*2030*/  ENDCOLLECTIVE ;  /* 0x000000000000791b */ /* 0x003fe20003800000 */
.L_x_4716:
[----:B------:R-:W-:Y:S01]  /*2040*/  FADD.FTZ R64, R65, R64 ;  /* 0x0000004041407221 */ /* 0x000fe20000010000 */
[----:B------:R-:W-:-:S04]  /*2050*/  HFMA2.MMA R97, -RZ, RZ, 0, 2.384185791015625e-07 ;  /* 0x00000004ff617435 */ /* 0x000fc800000001ff */
[----:B------:R-:W-:Y:S02]  /*2060*/  MOV R98, R64 ;  /* 0x0000004000627202 */ /* 0x000fe40000000f00 */
[----:B------:R-:W-:-:S07]  /*2070*/  MOV R66, R96 ;  /* 0x0000006000427202 */ /* 0x000fce0000000f00 */
[----:B------:R-:W-:Y:S05]  /*2080*/  WARPSYNC.COLLECTIVE R95, `(.L_x_4717) ;  /* 0x000000005f087348 */ /* 0x000fea0003c00000 */
[----:B------:R0:W1:Y:S02]  /*2090*/  SHFL.BFLY P0, R96, R98, R97, R100 ;  /* 0x0c00006162607389 */ /* 0x0000640000000064 */
[----:B01----:R-:W-:Y:S01]  /*20a0*/  ENDCOLLECTIVE ;  /* 0x000000000000791b */ /* 0x003fe20003800000 */
.L_x_4717:
[----:B------:R-:W-:-:S05]  /*20b0*/  FADD.FTZ R66, R67, R66 ;  /* 0x0000004243427221 */ /* 0x000fca0000010000 */
[----:B------:R-:W-:Y:S02]  /*20c0*/  MOV R98, R66 ;  /* 0x0000004200627202 */ /* 0x000fe40000000f00 */
[----:B------:R-:W-:-:S07]  /*20d0*/  MOV R69, R96 ;  /* 0x0000006000457202 */ /* 0x000fce0000000f00 */
[----:B------:R-:W-:Y:S05]  /*20e0*/  WARPSYNC.COLLECTIVE R95, `(.L_x_4718) ;  /* 0x000000005f087348 */ /* 0x000fea0003c00000 */
[----:B------:R0:W1:Y:S02]  /*20f0*/  SHFL.BFLY P0, R96, R98, R97, R100 ;  /* 0x0c00006162607389 */ /* 0x0000640000000064 */
[----:B01----:R-:W-:Y:S01]  /*2100*/  ENDCOLLECTIVE ;  /* 0x000000000000791b */ /* 0x003fe20003800000 */
.L_x_4718:
[----:B------:R-:W-:Y:S01]  /*2110*/  FADD.FTZ R69, R64, R69 ;  /* 0x0000004540457221 */ /* 0x000fe20000010000 */
[----:B------:R-:W-:-:S04]  /*2120*/  HFMA2.MMA R97, -RZ, RZ, 0, 4.76837158203125e-07 ;  /* 0x00000008ff617435 */ /* 0x000fc800000001ff */
[----:B------:R-:W-:Y:S02]  /*2130*/  MOV R98, R69 ;  /* 0x0000004500627202 */ /* 0x000fe40000000f00 */
[----:B------:R-:W-:-:S07]  /*2140*/  MOV R93, R96 ;  /* 0x00000060005d7202 */ /* 0x000fce0000000f00 */
[----:B------:R-:W-:Y:S05]  /*2150*/  WARPSYNC.COLLECTIVE R95, `(.L_x_4719) ;  /* 0x000000005f087348 */ /* 0x000fea0003c00000 */
[----:B------:R0:W1:Y:S02]  /*2160*/  SHFL.BFLY P0, R96, R98, R97, R100 ;  /* 0x0c00006162607389 */ /* 0x0000640000000064 */
[----:B01----:R-:W-:Y:S01]  /*2170*/  ENDCOLLECTIVE ;  /* 0x000000000000791b */ /* 0x003fe20003800000 */
.L_x_4719:
[----:B------:R-:W-:-:S05]  /*2180*/  FADD.FTZ R93, R66, R93 ;  /* 0x0000005d425d7221 */ /* 0x000fca0000010000 */
[----:B------:R-:W-:Y:S02]  /*2190*/  MOV R98, R93 ;  /* 0x0000005d00627202 */ /* 0x000fe40000000f00 */
[----:B------:R-:W-:-:S07]  /*21a0*/  MOV R92, R96 ;  /* 0x00000060005c7202 */ /* 0x000fce0000000f00 */
[----:B------:R-:W-:Y:S05]  /*21b0*/  WARPSYNC.COLLECTIVE R95, `(.L_x_4720) ;  /* 0x000000005f087348 */ /* 0x000fea0003c00000 */
[----:B------:R0:W1:Y:S02]  /*21c0*/  SHFL.BFLY P0, R96, R98, R97, R100 ;  /* 0x0c00006162607389 */ /* 0x0000640000000064 */
[----:B01----:R-:W-:Y:S01]  /*21d0*/  ENDCOLLECTIVE ;  /* 0x000000000000791b */ /* 0x003fe20003800000 */
.L_x_4720:
[----:B------:R-:W-:Y:S01]  /*21e0*/  FADD.FTZ R92, R69, R92 ;  /* 0x0000005c455c7221 */ /* 0x000fe20000010000 */
[----:B------:R-:W-:-:S04]  /*21f0*/  HFMA2.MMA R97, -RZ, RZ, 0, 9.5367431640625e-07 ;  /* 0x00000010ff617435 */ /* 0x000fc800000001ff */
[----:B------:R-:W-:Y:S02]  /*2200*/  MOV R98, R92 ;  /* 0x0000005c00627202 */ /* 0x000fe40000000f00 */
[----:B------:R-:W-:-:S07]  /*2210*/  MOV R94, R96 ;  /* 0x00000060005e7202 */ /* 0x000fce0000000f00 */
[----:B------:R-:W-:Y:S05]  /*2220*/  WARPSYNC.COLLECTIVE R95, `(.L_x_4721) ;  /* 0x000000005f087348 */ /* 0x000fea0003c00000 */
[----:B------:R0:W1:Y:S02]  /*2230*/  SHFL.BFLY P0, R96, R98, R97, R100 ;  /* 0x0c00006162607389 */ /* 0x0000640000000064 */
[----:B01----:R-:W-:Y:S01]  /*2240*/  ENDCOLLECTIVE ;  /* 0x000000000000791b */ /* 0x003fe20003800000 */
.L_x_4721:
[----:B------:R-:W-:-:S05]  /*2250*/  FADD.FTZ R94, R93, R94 ;  /* 0x0000005e5d5e7221 */ /* 0x000fca0000010000 */
[----:B------:R-:W-:Y:S02]  /*2260*/  MOV R98, R94 ;  /* 0x0000005e00627202 */ /* 0x000fe40000000f00 */
[----:B------:R-:W-:-:S07]  /*2270*/  MOV R65, R96 ;  /* 0x0000006000417202 */ /* 0x000fce0000000f00 */
[----:B------:R-:W-:Y:S05]  /*2280*/  WARPSYNC.COLLECTIVE R95, `(.L_x_4722) ;  /* 0x000000005f087348 */ /* 0x000fea0003c00000 */
[----:B------:R0:W1:Y:S02]  /*2290*/  SHFL.BFLY P0, R96, R98, R97, R100 ;  /* 0x0c00006162607389 */ /* 0x0000640000000064 */
[----:B01----:R-:W-:Y:S01]  /*22a0*/  ENDCOLLECTIVE ;  /* 0x000000000000791b */ /* 0x003fe20003800000 */
.L_x_4722:
[----:B------:R-:W-:Y:S01]  /*22b0*/  MOV R67, R96 ;  /* 0x0000006000437202 */ /* 0x000fe20000000f00 */
[----:B------:R-:W-:Y:S06]  /*22c0*/  BRA `(.L_x_4723) ;  /* 0xffffffe800107947 */ /* 0x000fec000383ffff */
.L_x_4724:
        /* <DEDUP_REMOVED lines=11> */
.L_x_6610:


//--------------------- .text._ZN10layer_norm13ln_bwd_kernelINS_13Kernel_traitsIf6__halffS2_fjLj256ELj1ELj4ELj1ELj16ENS_18Kernel_traits_baseILj256EfS2_fS2_fjLj128EEEEELb0ELb1ELb1ELb1EEEvNS_9BwdParamsE --------------------------
	.section	.text._ZN10layer_norm13ln_bwd_kernelINS_13Kernel_traitsIf6__halffS2_fjLj256ELj1ELj4ELj1ELj16ENS_18Kernel_traits_baseILj256EfS2_fS2_fjLj128EEEEELb0ELb1ELb1ELb1EEEvNS_9BwdParamsE,"ax",@progbits
	.align	128
        .global         _ZN10layer_norm13ln_bwd_kernelINS_13Kernel_traitsIf6__halffS2_fjLj256ELj1ELj4ELj1ELj16ENS_18Kernel_traits_baseILj256EfS2_fS2_fjLj128EEEEELb0ELb1ELb1ELb1EEEvNS_9BwdParamsE
        .type           _ZN10layer_norm13ln_bwd_kernelINS_13Kernel_traitsIf6__halffS2_fjLj256ELj1ELj4ELj1ELj16ENS_18Kernel_traits_baseILj256EfS2_fS2_fjLj128EEEEELb0ELb1ELb1ELb1EEEvNS_9BwdParamsE,@function
        .size           _ZN10layer_norm13ln_bwd_kernelINS_13Kernel_traitsIf6__halffS2_fjLj256ELj1ELj4ELj1ELj16ENS_18Kernel_traits_baseILj256EfS2_fS2_fjLj128EEEEELb0ELb1ELb1ELb1EEEvNS_9BwdParamsE,(.L_x_6611 - _ZN10layer_norm13ln_bwd_kernelINS_13Kernel_traitsIf6__halffS2_fjLj256ELj1ELj4ELj1ELj16ENS_18Kernel_traits_baseILj256EfS2_fS2_fjLj128EEEEELb0ELb1ELb1ELb1EEEvNS_9BwdParamsE)
        .other          _ZN10layer_norm13ln_bwd_kernelINS_13Kernel_traitsIf6__halffS2_fjLj256ELj1ELj4ELj1ELj16ENS_18Kernel_traits_baseILj256EfS2_fS2_fjLj128EEEEELb0ELb1ELb1ELb1EEEvNS_9BwdParamsE,@"STO_CUDA_ENTRY STV_DEFAULT"
_ZN10layer_norm13ln_bwd_kernelINS_13Kernel_traitsIf6__halffS2_fjLj256ELj1ELj4ELj1ELj16ENS_18Kernel_traits_baseILj256EfS2_fS2_fjLj128EEEEELb0ELb1ELb1ELb1EEEvNS_9BwdParamsE:
.text._ZN10layer_norm13ln_bwd_kernelINS_13Kernel_traitsIf6__halffS2_fjLj256ELj1ELj4ELj1ELj16ENS_18Kernel_traits_baseILj256EfS2_fS2_fjLj128EEEEELb0ELb1ELb1ELb1EEEvNS_9BwdParamsE:
        /* <DEDUP_REMOVED lines=25> */
.L_x_4726:
        /* <DEDUP_REMOVED lines=26> */
.L_x_4748:
        /* <DEDUP_REMOVED lines=30> */
.L_x_4729:
[----:B------:R-:W-:Y:S01]  /*0510*/  IADD3 R66, R98, -0x1, RZ ;  /* 0xffffffff62427810 */ /* 0x000fe20007ffe0ff */
[----:B------:R-:W0:Y:S01]  /*0520*/  LDC.64 R80, c[0x0][0x2b8] ;  /* 0x0000ae00ff507b82 */ /* 0x000e220000000a00 */
[----:B------:R-:W2:Y:S03]  /*0530*/  LDG.E R92, desc[UR4][R92.64] ;  /* 0x000000045c5c7981 */ /* 0x000ea6000c1e1900 */
[----:B------:R-:W-:-:S04]  /*0540*/  IMAD R66, R66, R91, RZ ;  /* 0x0000005b42427224 */ /* 0x000fc800078e02ff */
[----:B------:R-:W1:Y:S01]  /*0550*/  LDC.64 R88, c[0x0][0x238] ;  /* 0x00008e00ff587b82 */ /* 0x000e620000000a00 */
[----:B------:R-:W-:-:S04]  /*0560*/  SHF.R.S32.HI R3, RZ, 0x1f, R66 ;  /* 0x0000001fff037819 */ /* 0x000fc80000011442 */
[----:B------:R-:W-:Y:S02]  /*0570*/  LEA.HI R3, R3, R66, RZ, 0x3 ;  /* 0x0000004203037211 */ /* 0x000fe400078f18ff */
[----:B------:R-:W-:-:S04]  /*0580*/  LOP3.LUT R66, R69, 0x1f, RZ, 0xc0, !PT ;  /* 0x0000001f45427812 */ /* 0x000fc800078ec0ff */
[----:B------:R-:W-:-:S05]  /*0590*/  LEA.HI.SX32 R3, R3, R66, 0x1d ;  /* 0x0000004203037211 */ /* 0x000fca00078feaff */
[----:B0-----:R-:W-:-:S06]  /*05a0*/  IMAD.WIDE.U32 R80, R3, 0x10, R80 ;  /* 0x0000001003507825 */ /* 0x001fcc00078e0050 */
[----:B------:R-:W3:Y:S01]  /*05b0*/  LDG.E.128 R80, desc[UR4][R80.64] ;  /* 0x0000000450507981 */ /* 0x000ee2000c1e1d00 */
[----:B-1----:R-:W-:-:S05]  /*05c0*/  IMAD.WIDE.U32 R88, R0, 0x20, R88 ;  /* 0x0000002000587825 */ /* 0x002fca00078e0058 */
[----:B------:R-:W4:Y:S04]  /*05d0*/  LDG.E.128 R72, desc[UR4][R88.64] ;  /* 0x0000000458487981 */ /* 0x000f28000c1e1d00 */
[----:B------:R3:W4:Y:S01]  /*05e0*/  LDG.E.128 R84, desc[UR4][R88.64+0x10] ;  /* 0x0000100458547981 */ /* 0x000722000c1e1d00 */
[----:B------:R-:W-:Y:S02]  /*05f0*/  MOV R71, UR12 ;  /* 0x0000000c00477c02 */ /* 0x000fe40008000f00 */
[----:B------:R-:W-:Y:S02]  /*0600*/  MOV R70, UR13 ;  /* 0x0000000d00467c02 */ /* 0x000fe40008000f00 */
[----:B------:R-:W-:-:S04]  /*0610*/  ISETP.NE.U32.AND P0, PT, R71, RZ, PT ;  /* 0x000000ff4700720c */ /* 0x000fc80003f05070 */
[----:B------:R-:W-:-:S13]  /*0620*/  ISETP.NE.AND.EX P0, PT, R70, RZ, PT, P0 ;  /* 0x000000ff4600720c */ /* 0x000fda0003f05300 */
[----:B------:R-:W5:Y:S04]  /*0630*/  @P0 LDG.E.128 R8, desc[UR4][R64.64] ;  /* 0x0000000440080981 */ /* 0x000f68000c1e1d00 */
[----:B------:R0:W5:Y:S01]  /*0640*/  @P0 LDG.E.128 R4, desc[UR4][R64.64+0x10] ;  /* 0x0000100440040981 */ /* 0x000162000c1e1d00 */
[----:B------:R-:W-:-:S04]  /*0650*/  ISETP.NE.AND P0, PT, R67, RZ, PT ;  /* 0x000000ff4300720c */ /* 0x000fc80003f05270 */
[----:B--2---:R-:W-:Y:S01]  /*0660*/  FSEL R3, R92, RZ, !P0 ;  /* 0x000000ff5c037208 */ /* 0x004fe20004000000 */
[--C-:B---3--:R-:W-:Y:S02]  /*0670*/  HADD2.F32 R89, -RZ, R80.reuse.H0_H0 ;  /* 0x20000050ff597230 */ /* 0x108fe40000004100 */
[----:B------:R-:W-:Y:S02]  /*0680*/  HADD2.F32 R88, -RZ, R80.H1_H1 ;  /* 0x30000050ff587230 */ /* 0x000fe40000004100 */
[--C-:B------:R-:W-:Y:S02]  /*0690*/  HADD2.F32 R97, -RZ, R81.reuse.H0_H0 ;  /* 0x20000051ff617230 */ /* 0x100fe40000004100 */
[C---:B----4-:R-:W-:Y:S01]  /*06a0*/  FADD.FTZ R93, -R3.reuse, R72 ;  /* 0x00000048035d7221 */ /* 0x050fe20000010100 */
[C---:B------:R-:W-:Y:S01]  /*06b0*/  FADD.FTZ R75, -R3.reuse, R75 ;  /* 0x0000004b034b7221 */ /* 0x040fe20000010100 */
[----:B------:R-:W-:Y:S02]  /*06c0*/  HADD2.F32 R90, -RZ, R81.H1_H1 ;  /* 0x30000051ff5a7230 */ /* 0x000fe40000004100 */
[----:B------:R-:W-:Y:S01]  /*06d0*/  FADD.FTZ R73, -R3, R73 ;  /* 0x0000004903497221 */ /* 0x000fe20000010100 */
[----:B------:R-:W-:-:S02]  /*06e0*/  HADD2.F32 R99, -RZ, R82.H0_H0 ;  /* 0x20000052ff637230 */ /* 0x000fc40000004100 */
[C---:B------:R-:W-:Y:S01]  /*06f0*/  FADD.FTZ R95, -R3.reuse, R74 ;  /* 0x0000004a035f7221 */ /* 0x040fe20000010100 */
[----:B------:R-:W-:Y:S02]  /*0700*/  HADD2.F32 R92, -RZ, R82.H1_H1 ;  /* 0x30000052ff5c7230 */ /* 0x000fe40000004100 */
[C---:B0-----:R-:W-:Y:S01]  /*0710*/  FADD.FTZ R65, -R3.reuse, R84 ;  /* 0x0000005403417221 */ /* 0x041fe20000010100 */
[C---:B------:R-:W-:Y:S01]  /*0720*/  FADD.FTZ R85, -R3.reuse, R85 ;  /* 0x0000005503557221 */ /* 0x040fe20000010100 */
[C---:B------:R-:W-:Y:S01]  /*0730*/  FADD.FTZ R81, -R3.reuse, R86 ;  /* 0x0000005603517221 */ /* 0x040fe20000010100 */
[----:B------:R-:W-:Y:S01]  /*0740*/  FADD.FTZ R103, -R3, R87 ;  /* 0x0000005703677221 */ /* 0x000fe20000010100 */
[----:B------:R-:W-:Y:S01]  /*0750*/  FMUL.FTZ R82, R24, R89 ;  /* 0x0000005918527220 */ /* 0x000fe20000410000 */
[C---:B-----5:R-:W-:Y:S01]  /*0760*/  FMUL.FTZ R3, R2.reuse, R93 ;  /* 0x0000005d02037220 */ /* 0x060fe20000410000 */
[--C-:B------:R-:W-:Y:S02]  /*0770*/  HADD2.F32 R101, -RZ, R83.reuse.H0_H0 ;  /* 0x20000053ff657230 */ /* 0x100fe40000004100 */
[----:B------:R-:W-:Y:S01]  /*0780*/  FMUL.FTZ R74, R2, R75 ;  /* 0x0000004b024a7220 */ /* 0x000fe20000410000 */
[----:B------:R-:W-:-:S02]  /*0790*/  HADD2.F32 R96, -RZ, R83.H1_H1 ;  /* 0x30000053ff607230 */ /* 0x000fc40000004100 */
[C---:B------:R-:W-:Y:S01]  /*07a0*/  FMUL.FTZ R75, R2.reuse, R65 ;  /* 0x00000041024b7220 */ /* 0x040fe20000410000 */
[----:B------:R-:W-:Y:S01]  /*07b0*/  FMUL.FTZ R83, R25, R88 ;  /* 0x0000005819537220 */ /* 0x000fe20000410000 */
[----:B------:R-:W-:Y:S01]  /*07c0*/  FADD.FTZ R64, RZ, R82 ;  /* 0x00000052ff407221 */ /* 0x000fe20000010000 */
[C---:B------:R-:W-:Y:S01]  /*07d0*/  FMUL.FTZ R72, R2.reuse, R73 ;  /* 0x0000004902487220 */ /* 0x040fe20000410000 */
[----:B------:R-:W-:Y:S01]  /*07e0*/  FFMA.FTZ R65, R3, R82, RZ ;  /* 0x0000005203417223 */ /* 0x000fe200000100ff */
[----:B------:R-:W-:Y:S01]  /*07f0*/  FMUL.FTZ R73, R2, R95 ;  /* 0x0000005f02497220 */ /* 0x000fe20000410000 */
[----:B------:R-:W-:Y:S01]  /*0800*/  FADD.FTZ R87, R64, R83 ;  /* 0x0000005340577221 */ /* 0x000fe20000010000 */
[----:B------:R-:W-:Y:S01]  /*0810*/  FMUL.FTZ R84, R26, R97 ;  /* 0x000000611a547220 */ /* 0x000fe20000410000 */
        /* <DEDUP_REMOVED lines=37> */
.L_x_4730:
[----:B------:R-:W-:Y:S05]  /*0a70*/  BSYNC B1 ;  /* 0x0000000000017941 */ /* 0x000fea0003800000 */
.L_x_4728:
        /* <DEDUP_REMOVED lines=20> */
.L_x_4760:
[----:B-----5:R-:W-:-:S13]  /*0bc0*/  ISETP.GE.AND P5, PT, R94, 0x1, PT ;  /* 0x000000015e00780c */ /* 0x020fda0003fa6270 */
[----:B------:R-:W3:Y:S01]  /*0bd0*/  @P5 LDC.64 R64, c[0x0][0x220] ;  /* 0x00008800ff405b82 */ /* 0x000ee20000000a00 */
[----:B------:R-:W-:Y:S02]  /*0be0*/  @P5 IADD3 R94, R94, -0x1, RZ ;  /* 0xffffffff5e5e5810 */ /* 0x000fe40007ffe0ff */
[----:B------:R-:W-:-:S03]  /*0bf0*/  @P5 LOP3.LUT R66, R69, 0x1f, RZ, 0xc0, !PT ;  /* 0x0000001f45425812 */ /* 0x000fc600078ec0ff */
[----:B------:R-:W-:Y:S01]  /*0c00*/  @P5 IMAD R94, R94, R91, RZ ;  /* 0x0000005b5e5e5224 */ /* 0x000fe200078e02ff */
[----:B------:R-:W-:Y:S01]  /*0c10*/  HFMA2.MMA R91, -RZ, RZ, 0, 0 ;  /* 0x00000000ff5b7435 */ /* 0x000fe200000001ff */
[----:B------:R-:W4:Y:S03]  /*0c20*/  @P5 LDC R104, c[0x0][0x29c] ;  /* 0x0000a700ff685b82 */ /* 0x000f260000000800 */
[----:B------:R-:W-:-:S04]  /*0c30*/  @P5 SHF.R.S32.HI R93, RZ, 0x1f, R94 ;  /* 0x0000001fff5d5819 */ /* 0x000fc8000001145e */
[----:B------:R-:W-:Y:S01]  /*0c40*/  @P5 LEA.HI R93, R93, R94, RZ, 0x3 ;  /* 0x0000005e5d5d5211 */ /* 0x000fe200078f18ff */
[----:B------:R-:W0:Y:S03]  /*0c50*/  @P5 LDC R103, c[0x0][0x29c] ;  /* 0x0000a700ff675b82 */ /* 0x000e260000000800 */
[----:B------:R-:W-:-:S05]  /*0c60*/  @P5 LEA.HI.SX32 R91, R93, R66, 0x1d ;  /* 0x000000425d5b5211 */ /* 0x000fca00078feaff */
[----:B---3--:R-:W-:Y:S01]  /*0c70*/  @P5 IMAD.WIDE.U32 R92, R91, 0x10, R64 ;  /* 0x000000105b5c5825 */ /* 0x008fe200078e0040 */
[----:B------:R-:W3:Y:S03]  /*0c80*/  @P5 LDC R106, c[0x0][0x29c] ;  /* 0x0000a700ff6a5b82 */ /* 0x000ee60000000800 */
[----:B-1----:R-:W-:Y:S01]  /*0c90*/  FADD.FTZ R102, R99, R102 ;  /* 0x0000006663667221 */ /* 0x002fe20000010000 */
[C---:B------:R-:W-:Y:S02]  /*0ca0*/  @!P6 ISETP.NE.U32.AND P1, PT, R71.reuse, RZ, PT ;  /* 0x000000ff4700e20c */ /* 0x040fe40003f25070 */
[----:B------:R-:W-:Y:S01]  /*0cb0*/  @!P6 ISETP.NE.U32.AND P0, PT, R71, RZ, PT ;  /* 0x000000ff4700e20c */ /* 0x000fe20003f05070 */
[----:B------:R1:W5:Y:S01]  /*0cc0*/  @P5 LDG.E.128 R76, desc[UR4][R92.64] ;  /* 0x000000045c4c5981 */ /* 0x000362000c1e1d00 */
[----:B------:R-:W-:Y:S01]  /*0cd0*/  ISETP.NE.AND P4, PT, R67, RZ, PT ;  /* 0x000000ff4300720c */ /* 0x000fe20003f85270 */
[----:B------:R-:W-:Y:S01]  /*0ce0*/  BSSY B1, `(.L_x_4732) ;  /* 0x0000019000017945 */ /* 0x000fe20003800000 */
[----:B------:R-:W3:Y:S01]  /*0cf0*/  LDC.64 R64, c[0x0][0x308] ;  /* 0x0000c200ff407b82 */ /* 0x000ee20000000a00 */
[----:B------:R-:W-:-:S02]  /*0d00*/  @!P6 ISETP.NE.AND.EX P1, PT, R70, RZ, PT, P1 ;  /* 0x000000ff4600e20c */ /* 0x000fc40003f25310 */
[----:B------:R-:W-:Y:S02]  /*0d10*/  @!P6 ISETP.NE.AND.EX P0, PT, R70, RZ, PT, P0 ;  /* 0x000000ff4600e20c */ /* 0x000fe40003f05300 */
[----:B------:R-:W-:Y:S01]  /*0d20*/  @!P6 FSEL R97, R8, RZ, P1 ;  /* 0x000000ff0861e208 */ /* 0x000fe20000800000 */
[----:B-1----:R-:W-:Y:S02]  /*0d30*/  FMUL.FTZ R92, R102, UR10 ;  /* 0x0000000a665c7c20 */ /* 0x002fe40008410000 */
[----:B------:R-:W1:Y:S01]  /*0d40*/  @P5 LDC R107, c[0x0][0x29c] ;  /* 0x0000a700ff6b5b82 */ /* 0x000e620000000800 */
[----:B--2---:R-:W-:Y:S01]  /*0d50*/  FADD.FTZ R93, R100, R101 ;  /* 0x00000065645d7221 */ /* 0x004fe20000010000 */
[----:B------:R-:W-:Y:S02]  /*0d60*/  @!P6 ISETP.NE.U32.AND P3, PT, R71, RZ, PT ;  /* 0x000000ff4700e20c */ /* 0x000fe40003f65070 */
[----:B------:R-:W-:Y:S01]  /*0d70*/  FSEL R92, R92, RZ, !P4 ;  /* 0x000000ff5c5c7208 */ /* 0x000fe20006000000 */
[----:B------:R-:W-:Y:S01]  /*0d80*/  FMUL.FTZ R93, R93, UR10 ;  /* 0x0000000a5d5d7c20 */ /* 0x000fe20008410000 */
[----:B------:R-:W-:-:S02]  /*0d90*/  @!P6 ISETP.NE.U32.AND P2, PT, R71, RZ, PT ;  /* 0x000000ff4700e20c */ /* 0x000fc40003f45070 */
[----:B------:R-:W2:Y:S01]  /*0da0*/  @P5 LDC R96, c[0x0][0x29c] ;  /* 0x0000a700ff605b82 */ /* 0x000ea20000000800 */
[C---:B------:R-:W-:Y:S02]  /*0db0*/  @!P6 ISETP.NE.U32.AND P4, PT, R71.reuse, RZ, PT ;  /* 0x000000ff4700e20c */ /* 0x040fe40003f85070 */
[----:B------:R-:W-:Y:S02]  /*0dc0*/  @!P6 ISETP.NE.U32.AND P1, PT, R71, RZ, PT ;  /* 0x000000ff4700e20c */ /* 0x000fe40003f25070 */
[----:B0-----:R-:W-:-:S03]  /*0dd0*/  @!P6 FSEL R100, R9, RZ, P0 ;  /* 0x000000ff0964e208 */ /* 0x001fc60000000000 */
[----:B------:R-:W0:Y:S08]  /*0de0*/  @P5 LDC R95, c[0x0][0x29c] ;  /* 0x0000a700ff5f5b82 */ /* 0x000e300000000800 */
[----:B------:R-:W0:Y:S01]  /*0df0*/  @P5 LDC R94, c[0x0][0x29c] ;  /* 0x0000a700ff5e5b82 */ /* 0x000e220000000800 */
[----:B----4-:R-:W-:Y:S05]  /*0e00*/  @!P6 BRA `(.L_x_4733) ;  /* 0x000000000018e947 */ /* 0x010fea0003800000 */
[----:B------:R-:W-:Y:S01]  /*0e10*/  ISETP.NE.U32.AND P0, PT, R71, RZ, PT ;  /* 0x000000ff4700720c */ /* 0x000fe20003f05070 */
[----:B------:R-:W-:-:S03]  /*0e20*/  FFMA.FTZ R97, R3, R93, R92 ;  /* 0x0000005d03617223 */ /* 0x000fc6000001005c */
[----:B------:R-:W-:Y:S01]  /*0e30*/  ISETP.NE.AND.EX P0, PT, R70, RZ, PT, P0 ;  /* 0x000000ff4600720c */ /* 0x000fe20003f05300 */
[----:B------:R-:W-:-:S04]  /*0e40*/  FADD.FTZ R97, R82, -R97 ;  /* 0x8000006152617221 */ /* 0x000fc80000010000 */
[----:B------:R-:W-:-:S08]  /*0e50*/  FMUL.FTZ R97, R2, R97 ;  /* 0x0000006102617220 */ /* 0x000fd00000410000 */
[----:B------:R-:W-:-:S07]  /*0e60*/  @P0 FADD.FTZ R97, R8, R97 ;  /* 0x0000006108610221 */ /* 0x000fce0000010000 */
.L_x_4733:
[----:B------:R-:W-:Y:S05]  /*0e70*/  BSYNC B1 ;  /* 0x0000000000017941 */ /* 0x000fea0003800000 */
.L_x_4732:
        /* <DEDUP_REMOVED lines=8> */
.L_x_4735:
[----:B------:R-:W-:Y:S05]  /*0f00*/  BSYNC B1 ;  /* 0x0000000000017941 */ /* 0x000fea0003800000 */
.L_x_4734:
[C---:B------:R-:W-:Y:S01]  /*0f10*/  @!P6 ISETP.NE.AND.EX P3, PT, R70.reuse, RZ, PT, P3 ;  /* 0x000000ff4600e20c */ /* 0x040fe20003f65330 */
[----:B------:R-:W-:Y:S01]  /*0f20*/  BSSY B1, `(.L_x_4736) ;  /* 0x000000e000017945 */ /* 0x000fe20003800000 */
[----:B------:R-:W-:Y:S01]  /*0f30*/  @!P6 ISETP.NE.U32.AND P0, PT, R71, RZ, PT ;  /* 0x000000ff4700e20c */ /* 0x000fe20003f05070 */
[----:B------:R-:W-:Y:S01]  /*0f40*/  @P5 FMUL.FTZ R99, R97, R104 ;  /* 0x0000006861635220 */ /* 0x000fe20000410000 */
[----:B------:R-:W-:Y:S01]  /*0f50*/  @!P6 ISETP.NE.AND.EX P4, PT, R70, RZ, PT, P4 ;  /* 0x000000ff4600e20c */ /* 0x000fe20003f85340 */
        /* <DEDUP_REMOVED lines=10> */
.L_x_4737:
[----:B------:R-:W-:Y:S05]  /*1000*/  BSYNC B1 ;  /* 0x0000000000017941 */ /* 0x000fea0003800000 */
.L_x_4736:
[----:B---3--:R-:W-:Y:S01]  /*1010*/  @P5 FMUL.FTZ R101, R105, R106 ;  /* 0x0000006a69655220 */ /* 0x008fe20000410000 */
[----:B------:R-:W-:Y:S01]  /*1020*/  @P5 FMUL.FTZ R104, R16, R99 ;  /* 0x0000006310685220 */ /* 0x000fe20000410000 */
[----:B------:R-:W-:Y:S01]  /*1030*/  @P5 FMUL.FTZ R102, R17, R98 ;  /* 0x0000006211665220 */ /* 0x000fe20000410000 */
[----:B------:R-:W-:Y:S01]  /*1040*/  @!P6 ISETP.NE.AND.EX P2, PT, R70, RZ, PT, P2 ;  /* 0x000000ff4600e20c */ /* 0x000fe20003f45320 */
[----:B------:R-:W-:Y:S01]  /*1050*/  @P5 FMUL.FTZ R103, R18, R101 ;  /* 0x0000006512675220 */ /* 0x000fe20000410000 */
[----:B------:R-:W-:Y:S01]  /*1060*/  BSSY B1, `(.L_x_4738) ;  /* 0x000000d000017945 */ /* 0x000fe20003800000 */
[----:B------:R-:W-:Y:S02]  /*1070*/  @!P6 ISETP.NE.AND.EX P0, PT, R70, RZ, PT, P0 ;  /* 0x000000ff4600e20c */ /* 0x000fe40003f05300 */
[----:B------:R-:W-:Y:S02]  /*1080*/  @P5 F2FP.F16.F32.PACK_AB R104, RZ, R104 ;  /* 0x00000068ff68523e */ /* 0x000fe400000000ff */
[----:B------:R-:W-:-:S02]  /*1090*/  @P5 F2FP.F16.F32.PACK_AB R102, RZ, R102 ;  /* 0x00000066ff66523e */ /* 0x000fc400000000ff */
        /* <DEDUP_REMOVED lines=9> */
.L_x_4739:
[----:B------:R-:W-:Y:S05]  /*1130*/  BSYNC B1 ;  /* 0x0000000000017941 */ /* 0x000fea0003800000 */
.L_x_4738:
[----:B------:R-:W-:Y:S01]  /*1140*/  BSSY B1, `(.L_x_4740) ;  /* 0x000000a000017945 */ /* 0x000fe20003800000 */
[----:B-1----:R-:W-:Y:S01]  /*1150*/  @P5 FMUL.FTZ R106, R108, R107 ;  /* 0x0000006b6c6a5220 */ /* 0x002fe20000410000 */
        /* <DEDUP_REMOVED lines=8> */
.L_x_4741:
[----:B------:R-:W-:Y:S05]  /*11e0*/  BSYNC B1 ;  /* 0x0000000000017941 */ /* 0x000fea0003800000 */
.L_x_4740:
[----:B------:R-:W-:Y:S01]  /*11f0*/  BSSY B1, `(.L_x_4742) ;  /* 0x000000b000017945 */ /* 0x000fe20003800000 */
[----:B------:R-:W-:Y:S01]  /*1200*/  @P5 FMUL.FTZ R109, R19, R106 ;  /* 0x0000006a136d5220 */ /* 0x000fe20000410000 */
[----:B--2---:R-:W-:Y:S01]  /*1210*/  @P5 FMUL.FTZ R107, R111, R96 ;  /* 0x000000606f6b5220 */ /* 0x004fe20000410000 */
        /* <DEDUP_REMOVED lines=8> */
.L_x_4743:
[----:B------:R-:W-:Y:S05]  /*12a0*/  BSYNC B1 ;  /* 0x0000000000017941 */ /* 0x000fea0003800000 */
.L_x_4742:
[----:B------:R-:W-:Y:S01]  /*12b0*/  BSSY B1, `(.L_x_4744) ;  /* 0x000000a000017945 */ /* 0x000fe20003800000 */
[----:B0-----:R-:W-:Y:S01]  /*12c0*/  @P5 FMUL.FTZ R96, R112, R95 ;  /* 0x0000005f70605220 */ /* 0x001fe20000410000 */
        /* <DEDUP_REMOVED lines=8> */
.L_x_4745:
[----:B------:R-:W-:Y:S05]  /*1350*/  BSYNC B1 ;  /* 0x0000000000017941 */ /* 0x000fea0003800000 */
.L_x_4744:
[----:B------:R-:W-:Y:S01]  /*1360*/  @P5 FMUL.FTZ R117, R115, R94 ;  /* 0x0000005e73755220 */ /* 0x000fe20000410000 */
[----:B------:R-:W-:Y:S01]  /*1370*/  @P5 FMUL.FTZ R94, R12, R107 ;  /* 0x0000006b0c5e5220 */ /* 0x000fe20000410000 */
[----:B------:R-:W-:Y:S01]  /*1380*/  ISETP.NE.U32.AND P0, PT, R64, RZ, PT ;  /* 0x000000ff4000720c */ /* 0x000fe20003f05070 */
[----:B------:R-:W-:Y:S01]  /*1390*/  @P5 FMUL.FTZ R95, R13, R96 ;  /* 0x000000600d5f5220 */ /* 0x000fe20000410000 */
[----:B------:R-:W-:Y:S01]  /*13a0*/  @P5 FMUL.FTZ R114, R14, R117 ;  /* 0x000000750e725220 */ /* 0x000fe20000410000 */
[----:B------:R-:W-:Y:S01]  /*13b0*/  @!P6 ISETP.NE.U32.AND P1, PT, R71, RZ, PT ;  /* 0x000000ff4700e20c */ /* 0x000fe20003f25070 */
[----:B------:R-:W-:Y:S01]  /*13c0*/  BSSY B1, `(.L_x_4746) ;  /* 0x000002b000017945 */ /* 0x000fe20003800000 */
[----:B------:R-:W-:Y:S01]  /*13d0*/  @P5 F2FP.F16.F32.PACK_AB R110, RZ, R94 ;  /* 0x0000005eff6e523e */ /* 0x000fe200000000ff */
[--C-:B-----5:R-:W-:Y:S01]  /*13e0*/  @P5 HADD2.F32 R94, -RZ, R76.reuse.H0_H0 ;  /* 0x2000004cff5e5230 */ /* 0x120fe20000004100 */
[----:B------:R-:W-:Y:S02]  /*13f0*/  ISETP.NE.AND.EX P0, PT, R65, RZ, PT, P0 ;  /* 0x000000ff4100720c */ /* 0x000fe40003f05300 */
[----:B------:R-:W-:Y:S01]  /*1400*/  @P5 F2FP.F16.F32.PACK_AB R113, RZ, R95 ;  /* 0x0000005fff71523e */ /* 0x000fe200000000ff */
[----:B------:R-:W-:-:S02]  /*1410*/  @P5 HADD2.F32 R95, -RZ, R76.H1_H1 ;  /* 0x3000004cff5f5230 */ /* 0x000fc40000004100 */
[----:B------:R-:W-:Y:S01]  /*1420*/  @P5 FFMA.FTZ R44, R99, R94, R44 ;  /* 0x0000005e632c5223 */ /* 0x000fe2000001002c */
[----:B------:R-:W-:Y:S01]  /*1430*/  SEL R52, R97, R52, P0 ;  /* 0x0000003461347207 */ /* 0x000fe20000000000 */
[--C-:B------:R-:W-:Y:S01]  /*1440*/  @P5 HADD2.F32 R94, -RZ, R77.reuse.H1_H1 ;  /* 0x3000004dff5e5230 */ /* 0x100fe20000004100 */
[----:B------:R-:W-:Y:S01]  /*1450*/  @P5 F2FP.F16.F32.PACK_AB R109, RZ, R109 ;  /* 0x0000006dff6d523e */ /* 0x000fe200000000ff */
[----:B------:R-:W-:Y:S02]  /*1460*/  @P5 HADD2.F32 R97, -RZ, R77.H0_H0 ;  /* 0x2000004dff615230 */ /* 0x000fe40000004100 */
[----:B------:R-:W-:Y:S01]  /*1470*/  @P5 FFMA.FTZ R45, R98, R95, R45 ;  /* 0x0000005f622d5223 */ /* 0x000fe2000001002d */
[--C-:B------:R-:W-:Y:S02]  /*1480*/  @P5 HADD2.F32 R95, -RZ, R78.reuse.H1_H1 ;  /* 0x3000004eff5f5230 */ /* 0x100fe40000004100 */
[----:B------:R-:W-:Y:S01]  /*1490*/  @P5 FFMA.FTZ R47, R106, R94, R47 ;  /* 0x0000005e6a2f5223 */ /* 0x000fe2000001002f */
[----:B------:R-:W-:-:S02]  /*14a0*/  @P5 HADD2.F32 R94, -RZ, R78.H0_H0 ;  /* 0x2000004eff5e5230 */ /* 0x000fc40000004100 */
[----:B------:R-:W-:Y:S01]  /*14b0*/  @P5 FFMA.FTZ R46, R101, R97, R46 ;  /* 0x00000061652e5223 */ /* 0x000fe2000001002e */
[----:B------:R-:W-:Y:S01]  /*14c0*/  @P5 HADD2.F32 R97, -RZ, R79.H0_H0 ;  /* 0x2000004fff615230 */ /* 0x000fe20000004100 */
[----:B------:R-:W-:Y:S01]  /*14d0*/  @P5 F2FP.F16.F32.PACK_AB R114, RZ, R114 ;  /* 0x00000072ff72523e */ /* 0x000fe200000000ff */
[----:B------:R-:W-:Y:S01]  /*14e0*/  @P5 FFMA.FTZ R49, R96, R95, R49 ;  /* 0x0000005f60315223 */ /* 0x000fe20000010031 */
[----:B------:R-:W-:Y:S01]  /*14f0*/  @P5 PRMT R56, R104, 0x7610, R56 ;  /* 0x0000761068385816 */ /* 0x000fe20000000038 */
[----:B------:R-:W-:Y:S01]  /*1500*/  @P5 FFMA.FTZ R48, R107, R94, R48 ;  /* 0x0000005e6b305223 */ /* 0x000fe20000010030 */
[----:B------:R-:W-:Y:S01]  /*1510*/  @P5 PRMT R57, R103, 0x7610, R57 ;  /* 0x0000761067395816 */ /* 0x000fe20000000039 */
[----:B------:R-:W-:Y:S01]  /*1520*/  @P5 FFMA.FTZ R50, R117, R97, R50 ;  /* 0x0000006175325223 */ /* 0x000fe20000010032 */
[----:B------:R-:W-:Y:S02]  /*1530*/  @!P6 ISETP.NE.AND.EX P1, PT, R70, RZ, PT, P1 ;  /* 0x000000ff4600e20c */ /* 0x000fe40003f25310 */
[----:B------:R-:W-:-:S02]  /*1540*/  @P5 PRMT R58, R110, 0x7610, R58 ;  /* 0x000076106e3a5816 */ /* 0x000fc4000000003a */
[----:B------:R-:W-:Y:S02]  /*1550*/  SEL R53, R100, R53, P0 ;  /* 0x0000003564357207 */ /* 0x000fe40000000000 */
[----:B------:R-:W-:Y:S02]  /*1560*/  SEL R54, R105, R54, P0 ;  /* 0x0000003669367207 */ /* 0x000fe40000000000 */
        /* <DEDUP_REMOVED lines=16> */
.L_x_4747:
[----:B------:R-:W-:Y:S05]  /*1670*/  BSYNC B1 ;  /* 0x0000000000017941 */ /* 0x000fea0003800000 */
.L_x_4746:
        /* <DEDUP_REMOVED lines=10> */
[----:B------:R-:W-:-:S04]  /*1720*/  @P5 F2FP.F16.F32.PACK_AB R95, RZ, R95 ;  /* 0x0000005fff5f523e */ /* 0x000fc800000000ff */
[----:B------:R-:W-:Y:S01]  /*1730*/  @P5 PRMT R59, R59, 0x5410, R95 ;  /* 0x000054103b3b5816 */ /* 0x000fe2000000005f */
[----:B--2---:R-:W-:-:S04]  /*1740*/  @P1 IMAD.WIDE.U32 R92, R0, 0x20, R92 ;  /* 0x00000020005c1825 */ /* 0x004fc800078e005c */
[----:B------:R-:W-:Y:S01]  /*1750*/  @P5 HADD2.F32 R0, -RZ, R79.H1_H1 ;  /* 0x3000004fff005230 */ /* 0x000fe20000004100 */
[----:B------:R0:W-:Y:S01]  /*1760*/  @P1 STG.E.128 desc[UR4][R92.64], R52 ;  /* 0x000000345c001986 */ /* 0x0001e2000c101d04 */
[----:B---3--:R-:W-:-:S03]  /*1770*/  LEA R68, R64, R68, 0x2 ;  /* 0x0000004440447211 */ /* 0x008fc600078e10ff */
[----:B------:R0:W-:Y:S01]  /*1780*/  @P1 STG.E.128 desc[UR4][R92.64+0x10], R60 ;  /* 0x0000103c5c001986 */ /* 0x0001e2000c101d04 */
[----:B------:R-:W-:Y:S01]  /*1790*/  @P5 FFMA.FTZ R51, R2, R0, R51 ;  /* 0x0000000002335223 */ /* 0x000fe20000010033 */
[----:B------:R-:W-:Y:S02]  /*17a0*/  ISETP.GE.AND P0, PT, R68, R65, PT ;  /* 0x000000414400720c */ /* 0x000fe40003f06270 */
[----:B------:R0:W-:Y:S11]  /*17b0*/  @P5 STG.E.128 desc[UR4][R70.64], R56 ;  /* 0x0000003846005986 */ /* 0x0001f6000c101d04 */
[----:B------:R-:W-:Y:S05]  /*17c0*/  @!P0 BRA `(.L_x_4748) ;  /* 0xffffffe800d88947 */ /* 0x000fea000383ffff */
.L_x_4727:
[----:B------:R-:W-:Y:S05]  /*17d0*/  BSYNC B0 ;  /* 0x0000000000007941 */ /* 0x000fea0003800000 */
.L_x_4725:
        /* <DEDUP_REMOVED lines=8> */
[----:B------:R-:W-:Y:S01]  /*1860*/  LEA R0, R69, R0, 0x2 ;  /* 0x0000000045007211 */ /* 0x000fe200078e10ff */
        /* <DEDUP_REMOVED lines=79> */
.L_x_4731:
        /* <DEDUP_REMOVED lines=8> */
.L_x_4750:
[----:B------:R-:W-:Y:S05]  /*1de0*/  BSYNC B1 ;  /* 0x0000000000017941 */ /* 0x000fea0003800000 */
.L_x_4749:
        /* <DEDUP_REMOVED lines=8> */
.L_x_4751:
[----:B------:R-:W-:Y:S01]  /*1e70*/  FADD.FTZ R65, R65, R92 ;  /* 0x0000005c41417221 */ /* 0x000fe20000010000 */
[----:B------:R-:W-:-:S04]  /*1e80*/  HFMA2.MMA R105, -RZ, RZ, 0, 1.1920928955078125e-07 ;  /* 0x00000002ff697435 */ /* 0x000fc800000001ff */
[----:B------:R-:W-:Y:S02]  /*1e90*/  MOV R104, R65 ;  /* 0x0000004100687202 */ /* 0x000fe40000000f00 */
[----:B------:R-:W-:-:S07]  /*1ea0*/  MOV R64, R101 ;  /* 0x0000006500407202 */ /* 0x000fce0000000f00 */
[----:B------:R-:W-:Y:S05]  /*1eb0*/  WARPSYNC.COLLECTIVE R103, `(.L_x_4752) ;  /* 0x0000000067087348 */ /* 0x000fea0003c00000 */
[----:B------:R0:W1:Y:S02]  /*1ec0*/  SHFL.BFLY P0, R101, R104, R105, R106 ;  /* 0x0c00006968657389 */ /* 0x000064000000006a */
[----:B01----:R-:W-:Y:S01]  /*1ed0*/  ENDCOLLECTIVE ;  /* 0x000000000000791b */ /* 0x003fe20003800000 */
.L_x_4752:
[----:B------:R-:W-:-:S05]  /*1ee0*/  FADD.FTZ R64, R64, R93 ;  /* 0x0000005d40407221 */ /* 0x000fca0000010000 */
[----:B------:R-:W-:Y:S02]  /*1ef0*/  MOV R104, R64 ;  /* 0x0000004000687202 */ /* 0x000fe40000000f00 */
[----:B------:R-:W-:-:S07]  /*1f00*/  MOV R96, R101 ;  /* 0x0000006500607202 */ /* 0x000fce0000000f00 */
[----:B------:R-:W-:Y:S05]  /*1f10*/  WARPSYNC.COLLECTIVE R103, `(.L_x_4753) ;  /* 0x0000000067087348 */ /* 0x000fea0003c00000 */
[----:B------:R0:W1:Y:S02]  /*1f20*/  SHFL.BFLY P0, R101, R104, R105, R106 ;  /* 0x0c00006968657389 */ /* 0x000064000000006a */
[----:B01----:R-:W-:Y:S01]  /*1f30*/  ENDCOLLECTIVE ;  /* 0x000000000000791b */ /* 0x003fe20003800000 */
.L_x_4753:
[----:B------:R-:W-:Y:S01]  /*1f40*/  FADD.FTZ R96, R65, R96 ;  /* 0x0000006041607221 */ /* 0x000fe20000010000 */
[----:B------:R-:W-:-:S04]  /*1f50*/  HFMA2.MMA R105, -RZ, RZ, 0, 2.384185791015625e-07 ;  /* 0x00000004ff697435 */ /* 0x000fc800000001ff */
[----:B------:R-:W-:Y:S02]  /*1f60*/  MOV R104, R96 ;  /* 0x0000006000687202 */ /* 0x000fe40000000f00 */
[----:B------:R-:W-:-:S07]  /*1f70*/  MOV R95, R101 ;  /* 0x00000065005f7202 */ /* 0x000fce0000000f00 */
[----:B------:R-:W-:Y:S05]  /*1f80*/  WARPSYNC.COLLECTIVE R103, `(.L_x_4754) ;  /* 0x0000000067087348 */ /* 0x000fea0003c00000 */
[----:B------:R0:W1:Y:S02]  /*1f90*/  SHFL.BFLY P0, R101, R104, R105, R106 ;  /* 0x0c00006968657389 */ /* 0x000064000000006a */
[----:B01----:R-:W-:Y:S01]  /*1fa0*/  ENDCOLLECTIVE ;  /* 0x000000000000791b */ /* 0x003fe20003800000 */
.L_x_4754:
[----:B------:R-:W-:-:S05]  /*1fb0*/  FADD.FTZ R95, R64, R95 ;  /* 0x0000005f405f7221 */ /* 0x000fca0000010000 */
[----:B------:R-:W-:Y:S02]  /*1fc0*/  MOV R104, R95 ;  /* 0x0000005f00687202 */ /* 0x000fe40000000f00 */
[----:B------:R-:W-:-:S07]  /*1fd0*/  MOV R97, R101 ;  /* 0x0000006500617202 */ /* 0x000fce0000000f00 */
[----:B------:R-:W-:Y:S05]  /*1fe0*/  WARPSYNC.COLLECTIVE R103, `(.L_x_4755) ;  /* 0x0000000067087348 */ /* 0x000fea0003c00000 */
[----:B------:R0:W1:Y:S02]  /*1ff0*/  SHFL.BFLY P0, R101, R104, R105, R106 ;  /* 0x0c00006968657389 */ /* 0x000064000000006a */
[----:B01----:R-:W-:Y:S01]  /*2000*/  ENDCOLLECTIVE ;  /* 0x000000000000791b */ /* 0x003fe20003800000 */
.L_x_4755:
[----:B------:R-:W-:Y:S01]  /*2010*/  FADD.FTZ R97, R96, R97 ;  /* 0x0000006160617221 */ /* 0x000fe20000010000 */
[----:B------:R-:W-:-:S04]  /*2020*/  HFMA2.MMA R105, -RZ, RZ, 0, 4.76837158203125e-07 ;  /* 0x00000008ff697435 */ /* 0x000fc800000001ff */
[----:B------:R-:W-:Y:S02]  /*2030*/  MOV R104, R97 ;  /* 0x0000006100687202 */ /* 0x000fe40000000f00 */
[----:B------:R-:W-:-:S07]  /*2040*/  MOV R98, R101 ;  /* 0x0000006500627202 */ /* 0x000fce0000000f00 */
[----:B------:R-:W-:Y:S05]  /*2050*/  WARPSYNC.COLLECTIVE R103, `(.L_x_4756) ;  /* 0x0000000067087348 */ /* 0x000fea0003c00000 */
[----:B------:R0:W1:Y:S02]  /*2060*/  SHFL.BFLY P0, R101, R104, R105, R106 ;  /* 0x0c00006968657389 */ /* 0x000064000000006a */
[----:B01----:R-:W-:Y:S01]  /*2070*/  ENDCOLLECTIVE ;  /* 0x000000000000791b */ /* 0x003fe20003800000 */
.L_x_4756:
[----:B------:R-:W-:-:S05]  /*2080*/  FADD.FTZ R98, R95, R98 ;  /* 0x000000625f627221 */ /* 0x000fca0000010000 */
[----:B------:R-:W-:Y:S02]  /*2090*/  MOV R104, R98 ;  /* 0x0000006200687202 */ /* 0x000fe40000000f00 */
[----:B------:R-:W-:-:S07]  /*20a0*/  MOV R92, R101 ;  /* 0x00000065005c7202 */ /* 0x000fce0000000f00 */
[----:B------:R-:W-:Y:S05]  /*20b0*/  WARPSYNC.COLLECTIVE R103, `(.L_x_4757) ;  /* 0x0000000067087348 */ /* 0x000fea0003c00000 */
[----:B------:R0:W1:Y:S02]  /*20c0*/  SHFL.BFLY P0, R101, R104, R105, R106 ;  /* 0x0c00006968657389 */ /* 0x000064000000006a */
[----:B01----:R-:W-:Y:S01]  /*20d0*/  ENDCOLLECTIVE ;  /* 0x000000000000791b */ /* 0x003fe20003800000 */
.L_x_4757:
[----:B------:R-:W-:Y:S01]  /*20e0*/  FADD.FTZ R99, R97, R92 ;  /* 0x0000005c61637221 */ /* 0x000fe20000010000 */
[----:B------:R-:W-:-:S04]  /*20f0*/  HFMA2.MMA R105, -RZ, RZ, 0, 9.5367431640625e-07 ;  /* 0x00000010ff697435 */ /* 0x000fc800000001ff */
[----:B------:R-:W-:Y:S02]  /*2100*/  MOV R104, R99 ;  /* 0x0000006300687202 */ /* 0x000fe40000000f00 */
[----:B------:R-:W-:-:S07]  /*2110*/  MOV R93, R101 ;  /* 0x00000065005d7202 */ /* 0x000fce0000000f00 */
[----:B------:R-:W-:Y:S05]  /*2120*/  WARPSYNC.COLLECTIVE R103, `(.L_x_4758) ;  /* 0x0000000067087348 */ /* 0x000fea0003c00000 */
[----:B------:R0:W1:Y:S02]  /*2130*/  SHFL.BFLY P0, R101, R104, R105, R106 ;  /* 0x0c00006968657389 */ /* 0x000064000000006a */
[----:B01----:R-:W-:Y:S01]  /*2140*/  ENDCOLLECTIVE ;  /* 0x000000000000791b */ /* 0x003fe20003800000 */
.L_x_4758:
[----:B------:R-:W-:-:S05]  /*2150*/  FADD.FTZ R100, R98, R93 ;  /* 0x0000005d62647221 */ /* 0x000fca0000010000 */
[----:B------:R-:W-:Y:S02]  /*2160*/  MOV R104, R100 ;  /* 0x0000006400687202 */ /* 0x000fe40000000f00 */
[----:B------:R-:W-:-:S07]  /*2170*/  MOV R102, R101 ;  /* 0x0000006500667202 */ /* 0x000fce0000000f00 */
[----:B------:R-:W-:Y:S05]  /*2180*/  WARPSYNC.COLLECTIVE R103, `(.L_x_4759) ;  /* 0x0000000067087348 */ /* 0x000fea0003c00000 */
[----:B------:R0:W1:Y:S02]  /*2190*/  SHFL.BFLY P0, R101, R104, R105, R106 ;  /* 0x0c00006968657389 */ /* 0x000064000000006a */
[----:B01----:R-:W-:Y:S01]  /*21a0*/  ENDCOLLECTIVE ;  /* 0x000000000000791b */ /* 0x003fe20003800000 */
.L_x_4759:
[----:B------:R-:W-:Y:S05]  /*21b0*/  BRA `(.L_x_4760) ;  /* 0xffffffe800807947 */ /* 0x000fea000383ffff */
.L_x_4761:
        /* <DEDUP_REMOVED lines=12> */
.L_x_6611:


//--------------------- .text._ZN10layer_norm13ln_bwd_kernelINS_13Kernel_traitsIf6__halffS2_fjLj256ELj1ELj4ELj1ELj16ENS_18Kernel_traits_baseILj256EfS2_fS2_fjLj128EEEEELb1ELb0ELb0ELb0EEEvNS_9BwdParamsE --------------------------
	.section	.text._ZN10layer_norm13ln_bwd_kernelINS_13Kernel_traitsIf6__halffS2_fjLj256ELj1ELj4ELj1ELj16ENS_18Kernel_traits_baseILj256EfS2_fS2_fjLj128EEEEELb1ELb0ELb0ELb0EEEvNS_9BwdParamsE,"ax",@progbits
	.align	128
        .global         _ZN10layer_norm13ln_bwd_kernelINS_13Kernel_traitsIf6__halffS2_fjLj256ELj1ELj4ELj1ELj16ENS_18Kernel_traits_baseILj256EfS2_fS2_fjLj128EEEEELb1ELb0ELb0ELb0EEEvNS_9BwdParamsE
        .type           _ZN10layer_norm13ln_bwd_kernelINS_13Kernel_traitsIf6__halffS2_fjLj256ELj1ELj4ELj1ELj16ENS_18Kernel_traits_baseILj256EfS2_fS2_fjLj128EEEEELb1ELb0ELb0ELb0EEEvNS_9BwdParamsE,@function
        .size           _ZN10layer_norm13ln_bwd_kernelINS_13Kernel_traitsIf6__halffS2_fjLj256ELj1ELj4ELj1ELj16ENS_18Kernel_traits_baseILj256EfS2_fS2_fjLj128EEEEELb1ELb0ELb0ELb0EEEvNS_9BwdParamsE,(.L_x_6612 - _ZN10layer_norm13ln_bwd_kernelINS_13Kernel_traitsIf6__halffS2_fjLj256ELj1ELj4ELj1ELj16ENS_18Kernel_traits_baseILj256EfS2_fS2_fjLj128EEEEELb1ELb0ELb0ELb0EEEvNS_9BwdParamsE)
        .other          _ZN10layer_norm13ln_bwd_kernelINS_13Kernel_traitsIf6__halffS2_fjLj256ELj1ELj4ELj1ELj16ENS_18Kernel_traits_baseILj256EfS2_fS2_fjLj128EEEEELb1ELb0ELb0ELb0EEEvNS_9BwdParamsE,@"STO_CUDA_ENTRY STV_DEFAULT"
_ZN10layer_norm13ln_bwd_kernelINS_13Kernel_traitsIf6__halffS2_fjLj256ELj1ELj4ELj1ELj16ENS_18Kernel_traits_baseILj256EfS2_fS2_fjLj128EEEEELb1ELb0ELb0ELb0EEEvNS_9BwdParamsE:
.text._ZN10layer_norm13ln_bwd_kernelINS_13Kernel_traitsIf6__halffS2_fjLj256ELj1ELj4ELj1ELj16ENS_18Kernel_traits_baseILj256EfS2_fS2_fjLj128EEEEELb1ELb0ELb0ELb0EEEvNS_9BwdParamsE:
        /* <DEDUP_REMOVED lines=42> */
.L_x_4769:
[----:B-1----:R-:W1:Y:S01]  /*02a0*/  @P0 LDC.64 R44, c[0x0][0x270] ;  /* 0x00009c00ff2c0b82 */ /* 0x002e620000000a00 */
        /* <DEDUP_REMOVED lines=9> */
[----:B------:R-:W-:-:S03]  /*0340*/  MOV R77, 0x3f800000 ;  /* 0x3f800000004d7802 */ /* 0x000fc60000000f00 */
[----:B------:R-:W-:-:S05]  /*0350*/  IMAD R51, R55, R2, RZ ;  /* 0x0000000237337224 */ /* 0x000fca00078e02ff */
[----:B------:R-:W-:-:S04]  /*0360*/  SHF.R.S32.HI R52, RZ, 0x1f, R51 ;  /* 0x0000001fff347819 */ /* 0x000fc80000011433 */
[----:B------:R-:W-:Y:S02]  /*0370*/  LEA.HI R79, R52, R51, RZ, 0x3 ;  /* 0x00000033344f7211 */ /* 0x000fe400078f18ff */
[----:B------:R-:W-:Y:S02]  /*0380*/  MOV R51, RZ ;  /* 0x000000ff00337202 */ /* 0x000fe40000000f00 */
        /* <DEDUP_REMOVED lines=25> */
[--C-:B--2---:R-:W-:Y:S02]  /*0520*/  HADD2.F32 R53, -RZ, R60.reuse.H0_H0 ;  /* 0x2000003cff357230 */ /* 0x104fe40000004100 */
[C---:B------:R-:W-:Y:S01]  /*0530*/  FADD.FTZ R57, -R51.reuse, R57 ;  /* 0x0000003933397221 */ /* 0x040fe20000010100 */
[----:B------:R-:W-:Y:S02]  /*0540*/  HADD2.F32 R60, -RZ, R60.H1_H1 ;  /* 0x3000003cff3c7230 */ /* 0x000fe40000004100 */
[C---:B----4-:R-:W-:Y:S01]  /*0550*/  FADD.FTZ R45, -R51.reuse, R45 ;  /* 0x0000002d332d7221 */ /* 0x050fe20000010100 */
[----:B-----5:R-:W-:Y:S01]  /*0560*/  FMUL.FTZ R3, R78, R3 ;  /* 0x000000034e037220 */ /* 0x020fe20000410000 */
[----:B------:R-:W-:Y:S01]  /*0570*/  FMUL.FTZ R56, R4, R53 ;  /* 0x0000003504387220 */ /* 0x000fe20000410000 */
[--C-:B------:R-:W-:Y:S02]  /*0580*/  HADD2.F32 R69, -RZ, R61.reuse.H0_H0 ;  /* 0x2000003dff457230 */ /* 0x100fe40000004100 */
[----:B------:R-:W-:Y:S01]  /*0590*/  FADD.FTZ R71, -R51, R59 ;  /* 0x0000003b33477221 */ /* 0x000fe20000010100 */
[----:B------:R-:W-:-:S02]  /*05a0*/  HADD2.F32 R52, -RZ, R61.H1_H1 ;  /* 0x3000003dff347230 */ /* 0x000fc40000004100 */
[C---:B------:R-:W-:Y:S01]  /*05b0*/  FADD.FTZ R61, -R51.reuse, R44 ;  /* 0x0000002c333d7221 */ /* 0x040fe20000010100 */
[--C-:B-1----:R-:W-:Y:S02]  /*05c0*/  HADD2.F32 R65, -RZ, R62.reuse.H0_H0 ;  /* 0x2000003eff417230 */ /* 0x102fe40000004100 */
[----:B------:R-:W-:Y:S01]  /*05d0*/  FADD.FTZ R47, -R51, R47 ;  /* 0x0000002f332f7221 */ /* 0x000fe20000010100 */
[----:B------:R-:W-:Y:S02]  /*05e0*/  HADD2.F32 R66, -RZ, R62.H1_H1 ;  /* 0x3000003eff427230 */ /* 0x000fe40000004100 */
[C---:B------:R-:W-:Y:S01]  /*05f0*/  FMUL.FTZ R54, R78.reuse, R57 ;  /* 0x000000394e367220 */ /* 0x040fe20000410000 */
[----:B------:R-:W-:Y:S01]  /*0600*/  FMUL.FTZ R59, R5, R60 ;  /* 0x0000003c053b7220 */ /* 0x000fe20000410000 */
[C---:B------:R-:W-:Y:S01]  /*0610*/  FMUL.FTZ R62, R78.reuse, R45 ;  /* 0x0000002d4e3e7220 */ /* 0x040fe20000410000 */
[----:B------:R-:W-:Y:S01]  /*0620*/  FADD.FTZ R44, RZ, R56 ;  /* 0x00000038ff2c7221 */ /* 0x000fe20000010000 */
[----:B------:R-:W-:Y:S01]  /*0630*/  FADD.FTZ R67, -R51, R58 ;  /* 0x0000003a33437221 */ /* 0x000fe20000010100 */
[----:B------:R-:W-:Y:S01]  /*0640*/  FFMA.FTZ R45, R3, R56, RZ ;  /* 0x00000038032d7223 */ /* 0x000fe200000100ff */
[----:B------:R-:W-:Y:S01]  /*0650*/  FMUL.FTZ R68, R78, R47 ;  /* 0x0000002f4e447220 */ /* 0x000fe20000410000 */
[----:B------:R-:W-:Y:S01]  /*0660*/  FADD.FTZ R17, R17, R60 ;  /* 0x0000003c11117221 */ /* 0x000fe20000010000 */
[----:B------:R-:W-:Y:S01]  /*0670*/  FFMA.FTZ R25, R54, R60, R25 ;  /* 0x0000003c36197223 */ /* 0x000fe20000010019 */
[----:B------:R-:W-:Y:S01]  /*0680*/  FADD.FTZ R47, R44, R59 ;  /* 0x0000003b2c2f7221 */ /* 0x000fe20000010000 */
[----:B------:R-:W-:Y:S01]  /*0690*/  FMUL.FTZ R57, R78, R67 ;  /* 0x000000434e397220 */ /* 0x000fe20000410000 */
[----:B------:R-:W-:Y:S01]  /*06a0*/  FMUL.FTZ R60, R6, R69 ;  /* 0x00000045063c7220 */ /* 0x000fe20000410000 */
[----:B------:R-:W-:Y:S01]  /*06b0*/  FFMA.FTZ R44, R54, R59, R45 ;  /* 0x0000003b362c7223 */ /* 0x000fe2000001002d */
[----:B------:R-:W-:-:S02]  /*06c0*/  HADD2.F32 R75, -RZ, R63.H0_H0 ;  /* 0x2000003fff4b7230 */ /* 0x000fc40000004100 */
[----:B------:R-:W-:Y:S01]  /*06d0*/  FADD.FTZ R73, -R51, R46 ;  /* 0x0000002e33497221 */ /* 0x000fe20000010100 */
[----:B------:R-:W-:Y:S02]  /*06e0*/  HADD2.F32 R70, -RZ, R63.H1_H1 ;  /* 0x3000003fff467230 */ /* 0x000fe40000004100 */
[C---:B------:R-:W-:Y:S01]  /*06f0*/  FMUL.FTZ R58, R78.reuse, R71 ;  /* 0x000000474e3a7220 */ /* 0x040fe20000410000 */
        /* <DEDUP_REMOVED lines=39> */
.L_x_4765:
[----:B------:R-:W-:Y:S05]  /*0970*/  BSYNC B1 ;  /* 0x0000000000017941 */ /* 0x000fea0003800000 */
.L_x_4764:
        /* <DEDUP_REMOVED lines=21> */
.L_x_4781:
        /* <DEDUP_REMOVED lines=96> */
.L_x_4768:
[----:B------:R-:W-:Y:S05]  /*10d0*/  BSYNC B1 ;  /* 0x0000000000017941 */ /* 0x000fea0003800000 */
.L_x_4767:
[----:B--23--:R-:W2:Y:S02]  /*10e0*/  LDC.64 R44, c[0x0][0x210] ;  /* 0x00008400ff2c7b82 */ /* 0x00cea40000000a00 */
[----:B--2---:R-:W-:-:S04]  /*10f0*/  LEA R55, R44, R55, 0x2 ;  /* 0x000000372c377211 */ /* 0x004fc800078e10ff */
[----:B------:R-:W-:-:S13]  /*1100*/  ISETP.GE.AND P1, PT, R55, R45, PT ;  /* 0x0000002d3700720c */ /* 0x000fda0003f26270 */
[----:B------:R-:W-:Y:S05]  /*1110*/  @!P1 BRA `(.L_x_4769) ;  /* 0xfffffff000609947 */ /* 0x000fea000383ffff */
.L_x_4763:
[----:B------:R-:W-:Y:S05]  /*1120*/  BSYNC B0 ;  /* 0x0000000000007941 */ /* 0x000fea0003800000 */
.L_x_4762:
        /* <DEDUP_REMOVED lines=17> */
[----:B-----5:R-:W2:Y:S04]  /*1240*/  LDS R4, [R0] ;  /* 0x0000000000047984 */ /* 0x020ea80000000800 */
        /* <DEDUP_REMOVED lines=61> */
.L_x_4766:
        /* <DEDUP_REMOVED lines=8> */
.L_x_4771:
[----:B------:R-:W-:Y:S05]  /*16a0*/  BSYNC B1 ;  /* 0x0000000000017941 */ /* 0x000fea0003800000 */
.L_x_4770:
        /* <DEDUP_REMOVED lines=8> */
.L_x_4772:
[----:B------:R-:W-:Y:S01]  /*1730*/  FADD.FTZ R44, R44, R51 ;  /* 0x000000332c2c7221 */ /* 0x000fe20000010000 */
[----:B------:R-:W-:-:S04]  /*1740*/  HFMA2.MMA R82, -RZ, RZ, 0, 1.1920928955078125e-07 ;  /* 0x00000002ff527435 */ /* 0x000fc800000001ff */
[----:B------:R-:W-:Y:S02]  /*1750*/  MOV R83, R44 ;  /* 0x0000002c00537202 */ /* 0x000fe40000000f00 */
[----:B------:R-:W-:-:S07]  /*1760*/  MOV R45, R81 ;  /* 0x00000051002d7202 */ /* 0x000fce0000000f00 */
[----:B------:R-:W-:Y:S05]  /*1770*/  WARPSYNC.COLLECTIVE R80, `(.L_x_4773) ;  /* 0x0000000050087348 */ /* 0x000fea0003c00000 */
[----:B------:R0:W1:Y:S02]  /*1780*/  SHFL.BFLY P1, R81, R83, R82, R85 ;  /* 0x0c00005253517389 */ /* 0x0000640000020055 */
[----:B01----:R-:W-:Y:S01]  /*1790*/  ENDCOLLECTIVE ;  /* 0x000000000000791b */ /* 0x003fe20003800000 */
.L_x_4773:
[----:B------:R-:W-:-:S05]  /*17a0*/  FADD.FTZ R45, R45, R52 ;  /* 0x000000342d2d7221 */ /* 0x000fca0000010000 */
[----:B------:R-:W-:Y:S02]  /*17b0*/  MOV R83, R45 ;  /* 0x0000002d00537202 */ /* 0x000fe40000000f00 */
[----:B------:R-:W-:-:S07]  /*17c0*/  MOV R47, R81 ;  /* 0x00000051002f7202 */ /* 0x000fce0000000f00 */
[----:B------:R-:W-:Y:S05]  /*17d0*/  WARPSYNC.COLLECTIVE R80, `(.L_x_4774) ;  /* 0x0000000050087348 */ /* 0x000fea0003c00000 */
[----:B------:R0:W1:Y:S02]  /*17e0*/  SHFL.BFLY P1, R81, R83, R82, R85 ;  /* 0x0c00005253517389 */ /* 0x0000640000020055 */
[----:B01----:R-:W-:Y:S01]  /*17f0*/  ENDCOLLECTIVE ;  /* 0x000000000000791b */ /* 0x003fe20003800000 */
.L_x_4774:
[----:B------:R-:W-:Y:S01]  /*1800*/  FADD.FTZ R47, R44, R47 ;  /* 0x0000002f2c2f7221 */ /* 0x000fe20000010000 */
[----:B------:R-:W-:-:S04]  /*1810*/  HFMA2.MMA R82, -RZ, RZ, 0, 2.384185791015625e-07 ;  /* 0x00000004ff527435 */ /* 0x000fc800000001ff */
[----:B------:R-:W-:Y:S02]  /*1820*/  MOV R83, R47 ;  /* 0x0000002f00537202 */ /* 0x000fe40000000f00 */
[----:B------:R-:W-:-:S07]  /*1830*/  MOV R46, R81 ;  /* 0x00000051002e7202 */ /* 0x000fce0000000f00 */
[----:B------:R-:W-:Y:S05]  /*1840*/  WARPSYNC.COLLECTIVE R80, `(.L_x_4775) ;  /* 0x0000000050087348 */ /* 0x000fea0003c00000 */
[----:B------:R0:W1:Y:S02]  /*1850*/  SHFL.BFLY P1, R81, R83, R82, R85 ;  /* 0x0c00005253517389 */ /* 0x0000640000020055 */
[----:B01----:R-:W-:Y:S01]  /*1860*/  ENDCOLLECTIVE ;  /* 0x000000000000791b */ /* 0x003fe20003800000 */
.L_x_4775:
[----:B------:R-:W-:-:S05]  /*1870*/  FADD.FTZ R46, R45, R46 ;  /* 0x0000002e2d2e7221 */ /* 0x000fca0000010000 */
[----:B------:R-:W-:Y:S02]  /*1880*/  MOV R83, R46 ;  /* 0x0000002e00537202 */ /* 0x000fe40000000f00 */
[----:B------:R-:W-:-:S07]  /*1890*/  MOV R50, R81 ;  /* 0x0000005100327202 */ /* 0x000fce0000000f00 */
[----:B------:R-:W-:Y:S05]  /*18a0*/  WARPSYNC.COLLECTIVE R80, `(.L_x_4776) ;  /* 0x0000000050087348 */ /* 0x000fea0003c00000 */
[----:B------:R0:W1:Y:S02]  /*18b0*/  SHFL.BFLY P1, R81, R83, R82, R85 ;  /* 0x0c00005253517389 */ /* 0x0000640000020055 */
[----:B01----:R-:W-:Y:S01]  /*18c0*/  ENDCOLLECTIVE ;  /* 0x000000000000791b */ /* 0x003fe20003800000 */
.L_x_4776:
[----:B------:R-:W-:Y:S01]  /*18d0*/  FADD.FTZ R50, R47, R50 ;  /* 0x000000322f327221 */ /* 0x000fe20000010000 */
[----:B------:R-:W-:-:S04]  /*18e0*/  HFMA2.MMA R82, -RZ, RZ, 0, 4.76837158203125e-07 ;  /* 0x00000008ff527435 */ /* 0x000fc800000001ff */
[----:B------:R-:W-:Y:S02]  /*18f0*/  MOV R83, R50 ;  /* 0x0000003200537202 */ /* 0x000fe40000000f00 */
[----:B------:R-:W-:-:S07]  /*1900*/  MOV R53, R81 ;  /* 0x0000005100357202 */ /* 0x000fce0000000f00 */
[----:B------:R-:W-:Y:S05]  /*1910*/  WARPSYNC.COLLECTIVE R80, `(.L_x_4777) ;  /* 0x0000000050087348 */ /* 0x000fea0003c00000 */
[----:B------:R0:W1:Y:S02]  /*1920*/  SHFL.BFLY P1, R81, R83, R82, R85 ;  /* 0x0c00005253517389 */ /* 0x0000640000020055 */
[----:B01----:R-:W-:Y:S01]  /*1930*/  ENDCOLLECTIVE ;  /* 0x000000000000791b */ /* 0x003fe20003800000 */
.L_x_4777:
[----:B------:R-:W-:-:S05]  /*1940*/  FADD.FTZ R53, R46, R53 ;  /* 0x000000352e357221 */ /* 0x000fca0000010000 */
[----:B------:R-:W-:Y:S02]  /*1950*/  MOV R83, R53 ;  /* 0x0000003500537202 */ /* 0x000fe40000000f00 */
[----:B------:R-:W-:-:S07]  /*1960*/  MOV R51, R81 ;  /* 0x0000005100337202 */ /* 0x000fce0000000f00 */
[----:B------:R-:W-:Y:S05]  /*1970*/  WARPSYNC.COLLECTIVE R80, `(.L_x_4778) ;  /* 0x0000000050087348 */ /* 0x000fea0003c00000 */
[----:B------:R0:W1:Y:S02]  /*1980*/  SHFL.BFLY P1, R81, R83, R82, R85 ;  /* 0x0c00005253517389 */ /* 0x0000640000020055 */
[----:B01----:R-:W-:Y:S01]  /*1990*/  ENDCOLLECTIVE ;  /* 0x000000000000791b */ /* 0x003fe20003800000 */
.L_x_4778:
[----:B------:R-:W-:Y:S01]  /*19a0*/  FADD.FTZ R51, R50, R51 ;  /* 0x0000003332337221 */ /* 0x000fe20000010000 */
[----:B------:R-:W-:-:S04]  /*19b0*/  HFMA2.MMA R82, -RZ, RZ, 0, 9.5367431640625e-07 ;  /* 0x00000010ff527435 */ /* 0x000fc800000001ff */
[----:B------:R-:W-:Y:S02]  /*19c0*/  MOV R83, R51 ;  /* 0x0000003300537202 */ /* 0x000fe40000000f00 */
[----:B------:R-:W-:-:S07]  /*19d0*/  MOV R52, R81 ;  /* 0x0000005100347202 */ /* 0x000fce0000000f00 */
[----:B------:R-:W-:Y:S05]  /*19e0*/  WARPSYNC.COLLECTIVE R80, `(.L_x_4779) ;  /* 0x0000000050087348 */ /* 0x000fea0003c00000 */
[----:B------:R0:W1:Y:S02]  /*19f0*/  SHFL.BFLY P1, R81, R83, R82, R85 ;  /* 0x0c00005253517389 */ /* 0x0000640000020055 */
[----:B01----:R-:W-:Y:S01]  /*1a00*/  ENDCOLLECTIVE ;  /* 0x000000000000791b */ /* 0x003fe20003800000 */
.L_x_4779:
[----:B------:R-:W-:-:S05]  /*1a10*/  FADD.FTZ R52, R53, R52 ;  /* 0x0000003435347221 */ /* 0x000fca0000010000 */
[----:B------:R-:W-:Y:S02]  /*1a20*/  MOV R83, R52 ;  /* 0x0000003400537202 */ /* 0x000fe40000000f00 */
[----:B------:R-:W-:-:S07]  /*1a30*/  MOV R44, R81 ;  /* 0x00000051002c7202 */ /* 0x000fce0000000f00 */
[----:B------:R-:W-:Y:S05]  /*1a40*/  WARPSYNC.COLLECTIVE R80, `(.L_x_4780) ;  /* 0x0000000050087348 */ /* 0x000fea0003c00000 */
[----:B------:R0:W1:Y:S02]  /*1a50*/  SHFL.BFLY P1, R81, R83, R82, R85 ;  /* 0x0c00005253517389 */ /* 0x0000640000020055 */
[----:B01----:R-:W-:Y:S01]  /*1a60*/  ENDCOLLECTIVE ;  /* 0x000000000000791b */ /* 0x003fe20003800000 */
.L_x_4780:
[----:B------:R-:W-:Y:S01]  /*1a70*/  MOV R45, R81 ;  /* 0x00000051002d7202 */ /* 0x000fe20000000f00 */
[----:B------:R-:W-:Y:S06]  /*1a80*/  BRA `(.L_x_4781) ;  /* 0xfffffff000107947 */ /* 0x000fec000383ffff */
.L_x_4782:
        /* <DEDUP_REMOVED lines=15> */
.L_x_6612:


//--------------------- .text._ZN10layer_norm13ln_bwd_kernelINS_13Kernel_traitsIf6__halffS2_fjLj256ELj1ELj4ELj1ELj16ENS_18Kernel_traits_baseILj256EfS2_fS2_fjLj128EEEEELb1ELb0ELb0ELb1EEEvNS_9BwdParamsE --------------------------
	.section	.text._ZN10layer_norm13ln_bwd_kernelINS_13Kernel_traitsIf6__halffS2_fjLj256ELj1ELj4ELj1ELj16ENS_18Kernel_traits_baseILj256EfS2_fS2_fjLj128EEEEELb1ELb0ELb0ELb1EEEvNS_9BwdParamsE,"ax",@progbits
	.align	128
        .global         _ZN10layer_norm13ln_bwd_kernelINS_13Kernel_traitsIf6__halffS2_fjLj256ELj1ELj4ELj1ELj16ENS_18Kernel_traits_baseILj256EfS2_fS2_fjLj128EEEEELb1ELb0ELb0ELb1EEEvNS_9BwdParamsE
        .type           _ZN10layer_norm13ln_bwd_kernelINS_13Kernel_traitsIf6__halffS2_fjLj256ELj1ELj4ELj1ELj16ENS_18Kernel_traits_baseILj256EfS2_fS2_fjLj128EEEEELb1ELb0ELb0ELb1EEEvNS_9BwdParamsE,@function
        .size           _ZN10layer_norm13ln_bwd_kernelINS_13Kernel_traitsIf6__halffS2_fjLj256ELj1ELj4ELj1ELj16ENS_18Kernel_traits_baseILj256EfS2_fS2_fjLj128EEEEELb1ELb0ELb0ELb1EEEvNS_9BwdParamsE,(.L_x_6613 - _ZN10layer_norm13ln_bwd_kernelINS_13Kernel_traitsIf6__halffS2_fjLj256ELj1ELj4ELj1ELj16ENS_18Kernel_traits_baseILj256EfS2_fS2_fjLj128EEEEELb1ELb0ELb0ELb1EEEvNS_9BwdParamsE)
        .other          _ZN10layer_norm13ln_bwd_kernelINS_13Kernel_traitsIf6__halffS2_fjLj256ELj1ELj4ELj1ELj16ENS_18Kernel_traits_baseILj256EfS2_fS2_fjLj128EEEEELb1ELb0ELb0ELb1EEEvNS_9BwdParamsE,@"STO_CUDA_ENTRY STV_DEFAULT"
_ZN10layer_norm13ln_bwd_kernelINS_13Kernel_traitsIf6__halffS2_fjLj256ELj1ELj4ELj1ELj16ENS_18Kernel_traits_baseILj256EfS2_fS2_fjLj128EEEEELb1ELb0ELb0ELb1EEEvNS_9BwdParamsE:
.text._ZN10layer_norm13ln_bwd_kernelINS_13Kernel_traitsIf6__halffS2_fjLj256ELj1ELj4ELj1ELj16ENS_18Kernel_traits_baseILj256EfS2_fS2_fjLj128EEEEELb1ELb0ELb0ELb1EEEvNS_9BwdParamsE:
        /* <DEDUP_REMOVED lines=27> */
.L_x_4784:
        /* <DEDUP_REMOVED lines=17> */
.L_x_4788:
        /* <DEDUP_REMOVED lines=19> */
[----:B------:R-:W2:Y:S04]  /*03f0*/  @P0 LDG.E.U16 R66, desc[UR4][R66.64] ;  /* 0x0000000442420981 */ /* 0x000ea8000c1e1500 */
[----:B------:R-:W2:Y:S01]  /*0400*/  LDG.E.128 R44, desc[UR4][R70.64+0x10] ;  /* 0x00001004462c7981 */ /* 0x000ea2000c1e1d00 */
        /* <DEDUP_REMOVED lines=18> */
[----:B--2---:R-:W-:Y:S02]  /*0530*/  @P0 HADD2.F32 R64, -RZ, R66.H0_H0 ;  /* 0x20000042ff400230 */ /* 0x004fe40000004100 */
[C---:B------:R-:W-:Y:S01]  /*0540*/  FADD.FTZ R66, -R67.reuse, R42 ;  /* 0x0000002a43427221 */ /* 0x040fe20000010100 */
[C---:B0-----:R-:W-:Y:S01]  /*0550*/  FADD.FTZ R68, -R67.reuse, R47 ;  /* 0x0000002f43447221 */ /* 0x041fe20000010100 */
[C---:B------:R-:W-:Y:S01]  /*0560*/  FADD.FTZ R74, -R67.reuse, R41 ;  /* 0x00000029434a7221 */ /* 0x040fe20000010100 */
[C---:B------:R-:W-:Y:S01]  /*0570*/  FADD.FTZ R42, -R67.reuse, R43 ;  /* 0x0000002b432a7221 */ /* 0x040fe20000010100 */
[----:B---3--:R-:W-:Y:S02]  /*0580*/  HADD2.F32 R47, -RZ, R36.H0_H0 ;  /* 0x20000024ff2f7230 */ /* 0x008fe40000004100 */
        /* <DEDUP_REMOVED lines=77> */
.L_x_4800:
        /* <DEDUP_REMOVED lines=68> */
[----:B------:R-:W-:Y:S01]  /*0ea0*/  SEL R29, R0, R29, P1 ;  /* 0x0000001d001d7207 */ /* 0x000fe20000800000 */
[----:B------:R-:W-:Y:S01]  /*0eb0*/  FMUL.FTZ R39, R39, UR16 ;  /* 0x0000001027277c20 */ /* 0x000fe20008410000 */
[----:B------:R-:W-:Y:S01]  /*0ec0*/  SEL R30, R45, R30, P1 ;  /* 0x0000001e2d1e7207 */ /* 0x000fe20000800000 */
[----:B------:R-:W-:Y:S01]  /*0ed0*/  FMUL.FTZ R0, R44, UR16 ;  /* 0x000000102c007c20 */ /* 0x000fe20008410000 */
[----:B------:R-:W-:Y:S01]  /*0ee0*/  LOP3.LUT P3, RZ, R59, 0xff00, RZ, 0xc0, !PT ;  /* 0x0000ff003bff7812 */ /* 0x000fe2000786c0ff */
[----:B------:R-:W-:Y:S01]  /*0ef0*/  FMUL.FTZ R45, R43, UR16 ;  /* 0x000000102b2d7c20 */ /* 0x000fe20008410000 */
[----:B------:R-:W-:Y:S01]  /*0f00*/  FSEL R58, R58, RZ, P5 ;  /* 0x000000ff3a3a7208 */ /* 0x000fe20002800000 */
[----:B------:R-:W-:Y:S01]  /*0f10*/  FMUL.FTZ R64, R64, UR16 ;  /* 0x0000001040407c20 */ /* 0x000fe20008410000 */
[----:B------:R-:W-:-:S02]  /*0f20*/  LOP3.LUT P5, RZ, R59, 0xff0000, RZ, 0xc0, !PT ;  /* 0x00ff00003bff7812 */ /* 0x000fc400078ac0ff */
[----:B------:R-:W-:Y:S02]  /*0f30*/  LOP3.LUT P4, RZ, R59, 0xff000000, RZ, 0xc0, !PT ;  /* 0xff0000003bff7812 */ /* 0x000fe4000788c0ff */
[----:B------:R-:W-:Y:S02]  /*0f40*/  SEL R31, R42, R31, P1 ;  /* 0x0000001f2a1f7207 */ /* 0x000fe40000800000 */
[----:B------:R-:W-:Y:S02]  /*0f50*/  SEL R35, R68, R35, P1 ;  /* 0x0000002344237207 */ /* 0x000fe40000800000 */
[----:B------:R-:W-:Y:S02]  /*0f60*/  FSEL R38, R39, RZ, P6 ;  /* 0x000000ff27267208 */ /* 0x000fe40003000000 */
[----:B------:R-:W-:Y:S02]  /*0f70*/  F2FP.F16.F32.PACK_AB R36, R58, R47 ;  /* 0x0000002f3a24723e */ /* 0x000fe400000000ff */
[----:B------:R-:W-:-:S02]  /*0f80*/  @P2 IADD3 R42, P1, R63, UR14, RZ ;  /* 0x0000000e3f2a2c10 */ /* 0x000fc4000ff3e0ff */
[----:B------:R-:W-:Y:S02]  /*0f90*/  FSEL R39, R0, RZ, P3 ;  /* 0x000000ff00277208 */ /* 0x000fe40001800000 */
[----:B------:R-:W-:Y:S02]  /*0fa0*/  LEA R44, P6, R61, UR18, 0x4 ;  /* 0x000000123d2c7c11 */ /* 0x000fe4000f8c20ff */
[----:B------:R-:W-:Y:S02]  /*0fb0*/  FSEL R0, R45, RZ, P5 ;  /* 0x000000ff2d007208 */ /* 0x000fe40002800000 */
[----:B------:R-:W-:Y:S02]  /*0fc0*/  FSEL R47, R64, RZ, P4 ;  /* 0x000000ff402f7208 */ /* 0x000fe40002000000 */
        /* <DEDUP_REMOVED lines=12> */
.L_x_4786:
        /* <DEDUP_REMOVED lines=16> */
.L_x_4785:
[----:B------:R-:W-:Y:S05]  /*1190*/  BSYNC B0 ;  /* 0x0000000000007941 */ /* 0x000fea0003800000 */
.L_x_4783:
        /* <DEDUP_REMOVED lines=67> */
.L_x_4787:
[----:B------:R-:W-:Y:S01]  /*15d0*/  BSSY B2, `(.L_x_4789) ;  /* 0x0000007000027945 */ /* 0x000fe20003800000 */
[----:B------:R-:W-:Y:S02]  /*15e0*/  MOV R75, 0x1 ;  /* 0x00000001004b7802 */ /* 0x000fe40000000f00 */
[----:B------:R-:W-:Y:S02]  /*15f0*/  MOV R74, 0x1f ;  /* 0x0000001f004a7802 */ /* 0x000fe40000000f00 */
[----:B------:R-:W-:-:S07]  /*1600*/  MOV R73, 0xffffffff ;  /* 0xffffffff00497802 */ /* 0x000fce0000000f00 */
[----:B-----5:R-:W-:Y:S05]  /*1610*/  WARPSYNC.COLLECTIVE R73, `(.L_x_4790) ;  /* 0x0000000049087348 */ /* 0x020fea0003c00000 */
[----:B------:R0:W1:Y:S02]  /*1620*/  SHFL.BFLY P2, R71, R76, R75, R74 ;  /* 0x0c00004b4c477389 */ /* 0x000064000004004a */
[----:B01---5:R-:W-:Y:S01]  /*1630*/  ENDCOLLECTIVE ;  /* 0x000000000000791b */ /* 0x023fe20003800000 */
.L_x_4790:
[----:B------:R-:W-:Y:S05]  /*1640*/  BSYNC B2 ;  /* 0x0000000000027941 */ /* 0x000fea0003800000 */
.L_x_4789:
        /* <DEDUP_REMOVED lines=8> */
.L_x_4791:
[----:B------:R-:W-:Y:S01]  /*16d0*/  HFMA2.MMA R75, -RZ, RZ, 0, 1.1920928955078125e-07 ;  /* 0x00000002ff4b7435 */ /* 0x000fe200000001ff */
[----:B------:R-:W-:Y:S02]  /*16e0*/  MOV R76, R70 ;  /* 0x00000046004c7202 */ /* 0x000fe40000000f00 */
[----:B------:R-:W-:-:S08]  /*16f0*/  MOV R72, R71 ;  /* 0x0000004700487202 */ /* 0x000fd00000000f00 */
[----:B------:R-:W-:Y:S05]  /*1700*/  WARPSYNC.COLLECTIVE R73, `(.L_x_4792) ;  /* 0x0000000049087348 */ /* 0x000fea0003c00000 */
[----:B------:R0:W1:Y:S02]  /*1710*/  SHFL.BFLY P2, R71, R76, R75, R74 ;  /* 0x0c00004b4c477389 */ /* 0x000064000004004a */
[----:B01----:R-:W-:Y:S01]  /*1720*/  ENDCOLLECTIVE ;  /* 0x000000000000791b */ /* 0x003fe20003800000 */
.L_x_4792:
[----:B------:R-:W-:-:S05]  /*1730*/  FADD.FTZ R72, R69, R72 ;  /* 0x0000004845487221 */ /* 0x000fca0000010000 */
[----:B------:R-:W-:Y:S01]  /*1740*/  MOV R76, R72 ;  /* 0x00000048004c7202 */ /* 0x000fe20000000f00 */
[----:B------:R-:W-:-:S07]  /*1750*/  FADD.FTZ R77, R70, R71 ;  /* 0x00000047464d7221 */ /* 0x000fce0000010000 */
[----:B------:R-:W-:Y:S05]  /*1760*/  WARPSYNC.COLLECTIVE R73, `(.L_x_4793) ;  /* 0x0000000049087348 */ /* 0x000fea0003c00000 */
[----:B------:R0:W1:Y:S02]  /*1770*/  SHFL.BFLY P2, R71, R76, R75, R74 ;  /* 0x0c00004b4c477389 */ /* 0x000064000004004a */
[----:B01----:R-:W-:Y:S01]  /*1780*/  ENDCOLLECTIVE ;  /* 0x000000000000791b */ /* 0x003fe20003800000 */
.L_x_4793:
[----:B------:R-:W-:Y:S01]  /*1790*/  HFMA2.MMA R75, -RZ, RZ, 0, 2.384185791015625e-07 ;  /* 0x00000004ff4b7435 */ /* 0x000fe200000001ff */
[----:B------:R-:W-:Y:S02]  /*17a0*/  MOV R76, R77 ;  /* 0x0000004d004c7202 */ /* 0x000fe40000000f00 */
[----:B------:R-:W-:-:S08]  /*17b0*/  MOV R69, R71 ;  /* 0x0000004700457202 */ /* 0x000fd00000000f00 */
[----:B------:R-:W-:Y:S05]  /*17c0*/  WARPSYNC.COLLECTIVE R73, `(.L_x_4794) ;  /* 0x0000000049087348 */ /* 0x000fea0003c00000 */
[----:B------:R0:W1:Y:S02]  /*17d0*/  SHFL.BFLY P2, R71, R76, R75, R74 ;  /* 0x0c00004b4c477389 */ /* 0x000064000004004a */
[----:B01----:R-:W-:Y:S01]  /*17e0*/  ENDCOLLECTIVE ;  /* 0x000000000000791b */ /* 0x003fe20003800000 */
.L_x_4794:
[----:B------:R-:W-:-:S05]  /*17f0*/  FADD.FTZ R72, R72, R69 ;  /* 0x0000004548487221 */ /* 0x000fca0000010000 */
[----:B------:R-:W-:Y:S01]  /*1800*/  MOV R76, R72 ;  /* 0x00000048004c7202 */ /* 0x000fe20000000f00 */
[----:B------:R-:W-:-:S07]  /*1810*/  FADD.FTZ R77, R77, R71 ;  /* 0x000000474d4d7221 */ /* 0x000fce0000010000 */
[----:B------:R-:W-:Y:S05]  /*1820*/  WARPSYNC.COLLECTIVE R73, `(.L_x_4795) ;  /* 0x0000000049087348 */ /* 0x000fea0003c00000 */
[----:B------:R0:W1:Y:S02]  /*1830*/  SHFL.BFLY P2, R71, R76, R75, R74 ;  /* 0x0c00004b4c477389 */ /* 0x000064000004004a */
[----:B01----:R-:W-:Y:S01]  /*1840*/  ENDCOLLECTIVE ;  /* 0x000000000000791b */ /* 0x003fe20003800000 */
.L_x_4795:
[----:B------:R-:W-:Y:S01]  /*1850*/  HFMA2.MMA R75, -RZ, RZ, 0, 4.76837158203125e-07 ;  /* 0x00000008ff4b7435 */ /* 0x000fe200000001ff */
[----:B------:R-:W-:Y:S02]  /*1860*/  MOV R76, R77 ;  /* 0x0000004d004c7202 */ /* 0x000fe40000000f00 */
[----:B------:R-:W-:-:S08]  /*1870*/  MOV R69, R71 ;  /* 0x0000004700457202 */ /* 0x000fd00000000f00 */
[----:B------:R-:W-:Y:S05]  /*1880*/  WARPSYNC.COLLECTIVE R73, `(.L_x_4796) ;  /* 0x0000000049087348 */ /* 0x000fea0003c00000 */
[----:B------:R0:W1:Y:S02]  /*1890*/  SHFL.BFLY P2, R71, R76, R75, R74 ;  /* 0x0c00004b4c477389 */ /* 0x000064000004004a */
[----:B01----:R-:W-:Y:S01]  /*18a0*/  ENDCOLLECTIVE ;  /* 0x000000000000791b */ /* 0x003fe20003800000 */
.L_x_4796:
[----:B------:R-:W-:-:S05]  /*18b0*/  FADD.FTZ R70, R72, R69 ;  /* 0x0000004548467221 */ /* 0x000fca0000010000 */
[----:B------:R-:W-:Y:S01]  /*18c0*/  MOV R76, R70 ;  /* 0x00000046004c7202 */ /* 0x000fe20000000f00 */
[----:B------:R-:W-:-:S07]  /*18d0*/  FADD.FTZ R69, R77, R71 ;  /* 0x000000474d457221 */ /* 0x000fce0000010000 */
[----:B------:R-:W-:Y:S05]  /*18e0*/  WARPSYNC.COLLECTIVE R73, `(.L_x_4797) ;  /* 0x0000000049087348 */ /* 0x000fea0003c00000 */
[----:B------:R0:W1:Y:S02]  /*18f0*/  SHFL.BFLY P2, R71, R76, R75, R74 ;  /* 0x0c00004b4c477389 */ /* 0x000064000004004a */
[----:B01----:R-:W-:Y:S01]  /*1900*/  ENDCOLLECTIVE ;  /* 0x000000000000791b */ /* 0x003fe20003800000 */
.L_x_4797:
[----:B------:R-:W-:Y:S01]  /*1910*/  HFMA2.MMA R75, -RZ, RZ, 0, 9.5367431640625e-07 ;  /* 0x00000010ff4b7435 */ /* 0x000fe200000001ff */
[----:B------:R-:W-:Y:S02]  /*1920*/  MOV R76, R69 ;  /* 0x00000045004c7202 */ /* 0x000fe40000000f00 */
[----:B------:R-:W-:-:S08]  /*1930*/  MOV R72, R71 ;  /* 0x0000004700487202 */ /* 0x000fd00000000f00 */
[----:B------:R-:W-:Y:S05]  /*1940*/  WARPSYNC.COLLECTIVE R73, `(.L_x_4798) ;  /* 0x0000000049087348 */ /* 0x000fea0003c00000 */
[----:B------:R0:W1:Y:S02]  /*1950*/  SHFL.BFLY P2, R71, R76, R75, R74 ;  /* 0x0c00004b4c477389 */ /* 0x000064000004004a */
[----:B01----:R-:W-:Y:S01]  /*1960*/  ENDCOLLECTIVE ;  /* 0x000000000000791b */ /* 0x003fe20003800000 */
.L_x_4798:
[----:B------:R-:W-:-:S05]  /*1970*/  FADD.FTZ R70, R70, R72 ;  /* 0x0000004846467221 */ /* 0x000fca0000010000 */
[----:B------:R-:W-:Y:S02]  /*1980*/  MOV R76, R70 ;  /* 0x00000046004c7202 */ /* 0x000fe40000000f00 */
[----:B------:R-:W-:-:S07]  /*1990*/  MOV R72, R71 ;  /* 0x0000004700487202 */ /* 0x000fce0000000f00 */
[----:B------:R-:W-:Y:S05]  /*19a0*/  WARPSYNC.COLLECTIVE R73, `(.L_x_4799) ;  /* 0x0000000049087348 */ /* 0x000fea0003c00000 */
[----:B------:R0:W1:Y:S02]  /*19b0*/  SHFL.BFLY P2, R71, R76, R75, R74 ;  /* 0x0c00004b4c477389 */ /* 0x000064000004004a */
[----:B01----:R-:W-:Y:S01]  /*19c0*/  ENDCOLLECTIVE ;  /* 0x000000000000791b */ /* 0x003fe20003800000 */
.L_x_4799:
[----:B------:R-:W-:Y:S05]  /*19d0*/  BRA `(.L_x_4800) ;  /* 0xfffffff000207947 */ /* 0x000fea000383ffff */
.L_x_4801:
        /* <DEDUP_REMOVED lines=10> */
.L_x_6613:


//--------------------- .text._ZN10layer_norm22ln_bwd_finalize_kernelINS_22Kernel_traits_finalizeILj256Ef6__halffS2_fjLb0ELj1024ELj4ENS_18Kernel_traits_baseILj256EfS2_fS2_fjLj1024EEEEELb0ELb0EEEvNS_9BwdParamsE --------------------------
	.section	.text._ZN10layer_norm22ln_bwd_finalize_kernelINS_22Kernel_traits_finalizeILj256Ef6__halffS2_fjLb0ELj1024ELj4ENS_18Kernel_traits_baseILj256EfS2_fS2_fjLj1024EEEEELb0ELb0EEEvNS_9BwdParamsE,"ax",@progbits
	.align	128
        .global         _ZN10layer_norm22ln_bwd_finalize_kernelINS_22Kernel_traits_finalizeILj256Ef6__halffS2_fjLb0ELj1024ELj4ENS_18Kernel_traits_baseILj256EfS2_fS2_fjLj1024EEEEELb0ELb0EEEvNS_9BwdParamsE
        .type           _ZN10layer_norm22ln_bwd_finalize_kernelINS_22Kernel_traits_finalizeILj256Ef6__halffS2_fjLb0ELj1024ELj4ENS_18Kernel_traits_baseILj256EfS2_fS2_fjLj1024EEEEELb0ELb0EEEvNS_9BwdParamsE,@function
        .size           _ZN10layer_norm22ln_bwd_finalize_kernelINS_22Kernel_traits_finalizeILj256Ef6__halffS2_fjLb0ELj1024ELj4ENS_18Kernel_traits_baseILj256EfS2_fS2_fjLj1024EEEEELb0ELb0EEEvNS_9BwdParamsE,(.L_x_6614 - _ZN10layer_norm22ln_bwd_finalize_kernelINS_22Kernel_traits_finalizeILj256Ef6__halffS2_fjLb0ELj1024ELj4ENS_18Kernel_traits_baseILj256EfS2_fS2_fjLj1024EEEEELb0ELb0EEEvNS_9BwdParamsE)
        .other          _ZN10layer_norm22ln_bwd_finalize_kernelINS_22Kernel_traits_finalizeILj256Ef6__halffS2_fjLb0ELj1024ELj4ENS_18Kernel_traits_baseILj256EfS2_fS2_fjLj1024EEEEELb0ELb0EEEvNS_9BwdParamsE,@"STO_CUDA_ENTRY STV_DEFAULT"
_ZN10layer_norm22ln_bwd_finalize_kernelINS_22Kernel_traits_finalizeILj256Ef6__halffS2_fjLb0ELj1024ELj4ENS_18Kernel_traits_baseILj256EfS2_fS2_fjLj1024EEEEELb0ELb0EEEvNS_9BwdParamsE:
.text._ZN10layer_norm22ln_bwd_finalize_kernelINS_22Kernel_traits_finalizeILj256Ef6__halffS2_fjLb0ELj1024ELj4ENS_18Kernel_traits_baseILj256EfS2_fS2_fjLj1024EEEEELb0ELb0EEEvNS_9BwdParamsE:
        /* <DEDUP_REMOVED lines=25> */
.L_x_4814:
        /* <DEDUP_REMOVED lines=30> */
.L_x_4806:
        /* <DEDUP_REMOVED lines=36> */
.L_x_4805:
[----:B------:R-:W-:Y:S05]  /*05b0*/  BSYNC B1 ;  /* 0x0000000000017941 */ /* 0x000fea0003800000 */
.L_x_4804:
        /* <DEDUP_REMOVED lines=24> */
.L_x_4808:
[----:B------:R-:W-:Y:S05]  /*0740*/  BSYNC B1 ;  /* 0x0000000000017941 */ /* 0x000fea0003800000 */
.L_x_4807:
        /* <DEDUP_REMOVED lines=12> */
.L_x_4809:
[----:B------:R-:W-:Y:S05]  /*0810*/  BSYNC B1 ;  /* 0x0000000000017941 */ /* 0x000fea0003800000 */
.L_x_4803:
[----:B------:R-:W-:Y:S05]  /*0820*/  BSYNC B0 ;  /* 0x0000000000007941 */ /* 0x000fea0003800000 */
.L_x_4802:
        /* <DEDUP_REMOVED lines=29> */
.L_x_4825:
[----:B---3--:R-:W-:Y:S01]  /*0a00*/  FADD.FTZ R9, R18, R9 ;  /* 0x0000000912097221 */ /* 0x008fe20000010000 */
[----:B--2---:R-:W-:-:S04]  /*0a10*/  FADD.FTZ R11, R10, R11 ;  /* 0x0000000b0a0b7221 */ /* 0x004fc80000010000 */
[----:B------:R2:W-:Y:S04]  /*0a20*/  @!P1 STS [R6+0x2000], R9 ;  /* 0x0020000906009388 */ /* 0x0005e80000000800 */
[----:B------:R2:W-:Y:S02]  /*0a30*/  @!P1 STS [R6+0x2080], R11 ;  /* 0x0020800b06009388 */ /* 0x0005e40000000800 */
.L_x_4810:
        /* <DEDUP_REMOVED lines=16> */
.L_x_4813:
[----:B------:R-:W-:Y:S05]  /*0b40*/  BSYNC B0 ;  /* 0x0000000000007941 */ /* 0x000fea0003800000 */
.L_x_4812:
[C---:B------:R-:W-:Y:S01]  /*0b50*/  ISETP.GT.U32.AND P1, PT, R3.reuse, -0x101, PT ;  /* 0xfffffeff0300780c */ /* 0x040fe20003f24070 */
[----:B------:R-:W-:Y:S01]  /*0b60*/  VIADD R4, R4, 0x80 ;  /* 0x0000008004047836 */ /* 0x000fe20000000000 */
[----:B------:R-:W-:-:S11]  /*0b70*/  IADD3 R3, R3, 0x100, RZ ;  /* 0x0000010003037810 */ /* 0x000fd60007ffe0ff */
[----:B------:R-:W-:Y:S05]  /*0b80*/  @P1 BRA `(.L_x_4814) ;  /* 0xfffffff400801947 */ /* 0x000fea000383ffff */
[----:B------:R-:W-:Y:S05]  /*0b90*/  EXIT ;  /* 0x000000000000794d */ /* 0x000fea0003800000 */
.L_x_4811:
[----:B------:R-:W-:Y:S01]  /*0ba0*/  HFMA2.MMA R21, -RZ, RZ, 0, 5.9604644775390625e-08 ;  /* 0x00000001ff157435 */ /* 0x000fe200000001ff */
[----:B0--3--:R-:W-:Y:S01]  /*0bb0*/  MOV R22, R10 ;  /* 0x0000000a00167202 */ /* 0x009fe20000000f00 */
[----:B------:R-:W-:Y:S01]  /*0bc0*/  IMAD.MOV.U32 R19, RZ, RZ, -0x1 ;  /* 0xffffffffff137424 */ /* 0x000fe200078e00ff */
[----:B------:R-:W-:-:S08]  /*0bd0*/  MOV R24, 0x1f ;  /* 0x0000001f00187802 */ /* 0x000fd00000000f00 */
[----:B-12---:R-:W-:Y:S05]  /*0be0*/  WARPSYNC.COLLECTIVE R19, `(.L_x_4815) ;  /* 0x0000000013087348 */ /* 0x006fea0003c00000 */
[----:B------:R0:W3:Y:S02]  /*0bf0*/  SHFL.BFLY P2, R20, R22, R21, R24 ;  /* 0x0c00001516147389 */ /* 0x0000e40000040018 */
[----:B0123--:R-:W-:Y:S01]  /*0c00*/  ENDCOLLECTIVE ;  /* 0x000000000000791b */ /* 0x00ffe20003800000 */
.L_x_4815:
[----:B------:R-:W-:Y:S01]  /*0c10*/  HFMA2.MMA R21, -RZ, RZ, 0, 1.1920928955078125e-07 ;  /* 0x00000002ff157435 */ /* 0x000fe200000001ff */
[----:B------:R-:W-:-:S05]  /*0c20*/  MOV R11, R20 ;  /* 0x00000014000b7202 */ /* 0x000fca0000000f00 */
[----:B------:R-:W-:-:S05]  /*0c30*/  FADD.FTZ R11, R10, R11 ;  /* 0x0000000b0a0b7221 */ /* 0x000fca0000010000 */
[----:B------:R-:W-:-:S07]  /*0c40*/  MOV R22, R11 ;  /* 0x0000000b00167202 */ /* 0x000fce0000000f00 */
[----:B------:R-:W-:Y:S05]  /*0c50*/  WARPSYNC.COLLECTIVE R19, `(.L_x_4816) ;  /* 0x0000000013087348 */ /* 0x000fea0003c00000 */
[----:B------:R0:W1:Y:S02]  /*0c60*/  SHFL.BFLY P2, R20, R22, R21, R24 ;  /* 0x0c00001516147389 */ /* 0x0000640000040018 */
[----:B01----:R-:W-:Y:S01]  /*0c70*/  ENDCOLLECTIVE ;  /* 0x000000000000791b */ /* 0x003fe20003800000 */
.L_x_4816:
[----:B------:R-:W-:Y:S01]  /*0c80*/  HFMA2.MMA R21, -RZ, RZ, 0, 2.384185791015625e-07 ;  /* 0x00000004ff157435 */ /* 0x000fe200000001ff */
[----:B------:R-:W-:-:S04]  /*0c90*/  IMAD.MOV.U32 R14, RZ, RZ, R20 ;  /* 0x000000ffff0e7224 */ /* 0x000fc800078e0014 */
[----:B------:R-:W-:-:S05]  /*0ca0*/  FADD.FTZ R14, R11, R14 ;  /* 0x0000000e0b0e7221 */ /* 0x000fca0000010000 */
[----:B------:R-:W-:-:S07]  /*0cb0*/  MOV R22, R14 ;  /* 0x0000000e00167202 */ /* 0x000fce0000000f00 */
[----:B------:R-:W-:Y:S05]  /*0cc0*/  WARPSYNC.COLLECTIVE R19, `(.L_x_4817) ;  /* 0x0000000013087348 */ /* 0x000fea0003c00000 */
[----:B------:R0:W1:Y:S02]  /*0cd0*/  SHFL.BFLY P2, R20, R22, R21, R24 ;  /* 0x0c00001516147389 */ /* 0x0000640000040018 */
[----:B01----:R-:W-:Y:S01]  /*0ce0*/  ENDCOLLECTIVE ;  /* 0x000000000000791b */ /* 0x003fe20003800000 */
.L_x_4817:
[----:B------:R-:W-:Y:S01]  /*0cf0*/  IMAD.MOV.U32 R21, RZ, RZ, 0x8 ;  /* 0x00000008ff157424 */ /* 0x000fe200078e00ff */
[----:B------:R-:W-:-:S05]  /*0d00*/  MOV R13, R20 ;  /* 0x00000014000d7202 */ /* 0x000fca0000000f00 */
[----:B------:R-:W-:-:S05]  /*0d10*/  FADD.FTZ R13, R14, R13 ;  /* 0x0000000d0e0d7221 */ /* 0x000fca0000010000 */
[----:B------:R-:W-:-:S07]  /*0d20*/  MOV R22, R13 ;  /* 0x0000000d00167202 */ /* 0x000fce0000000f00 */
[----:B------:R-:W-:Y:S05]  /*0d30*/  WARPSYNC.COLLECTIVE R19, `(.L_x_4818) ;  /* 0x0000000013087348 */ /* 0x000fea0003c00000 */
[----:B------:R0:W1:Y:S02]  /*0d40*/  SHFL.BFLY P2, R20, R22, R21, R24 ;  /* 0x0c00001516147389 */ /* 0x0000640000040018 */
[----:B01----:R-:W-:Y:S01]  /*0d50*/  ENDCOLLECTIVE ;  /* 0x000000000000791b */ /* 0x003fe20003800000 */
.L_x_4818:
[----:B------:R-:W-:Y:S01]  /*0d60*/  HFMA2.MMA R21, -RZ, RZ, 0, 9.5367431640625e-07 ;  /* 0x00000010ff157435 */ /* 0x000fe200000001ff */
[----:B------:R-:W-:-:S05]  /*0d70*/  MOV R10, R20 ;  /* 0x00000014000a7202 */ /* 0x000fca0000000f00 */
[----:B------:R-:W-:-:S05]  /*0d80*/  FADD.FTZ R10, R13, R10 ;  /* 0x0000000a0d0a7221 */ /* 0x000fca0000010000 */
[----:B------:R-:W-:-:S07]  /*0d90*/  MOV R22, R10 ;  /* 0x0000000a00167202 */ /* 0x000fce0000000f00 */
[----:B------:R-:W-:Y:S05]  /*0da0*/  WARPSYNC.COLLECTIVE R19, `(.L_x_4819) ;  /* 0x0000000013087348 */ /* 0x000fea0003c00000 */
[----:B------:R0:W1:Y:S02]  /*0db0*/  SHFL.BFLY P2, R20, R22, R21, R24 ;  /* 0x0c00001516147389 */ /* 0x0000640000040018 */
[----:B01----:R-:W-:Y:S01]  /*0dc0*/  ENDCOLLECTIVE ;  /* 0x000000000000791b */ /* 0x003fe20003800000 */
.L_x_4819:
[----:B------:R-:W-:Y:S01]  /*0dd0*/  HFMA2.MMA R21, -RZ, RZ, 0, 5.9604644775390625e-08 ;  /* 0x00000001ff157435 */ /* 0x000fe200000001ff */
[----:B------:R-:W-:Y:S01]  /*0de0*/  IMAD.MOV.U32 R22, RZ, RZ, R9 ;  /* 0x000000ffff167224 */ /* 0x000fe200078e0009 */
[----:B------:R-:W-:-:S09]  /*0df0*/  MOV R11, R20 ;  /* 0x00000014000b7202 */ /* 0x000fd20000000f00 */
[----:B------:R-:W-:Y:S05]  /*0e00*/  WARPSYNC.COLLECTIVE R19, `(.L_x_4820) ;  /* 0x0000000013087348 */ /* 0x000fea0003c00000 */
[----:B------:R0:W1:Y:S02]  /*0e10*/  SHFL.BFLY P2, R20, R22, R21, R24 ;  /* 0x0c00001516147389 */ /* 0x0000640000040018 */
[----:B01----:R-:W-:Y:S01]  /*0e20*/  ENDCOLLECTIVE ;  /* 0x000000000000791b */ /* 0x003fe20003800000 */
.L_x_4820:
[----:B------:R-:W-:Y:S01]  /*0e30*/  HFMA2.MMA R21, -RZ, RZ, 0, 1.1920928955078125e-07 ;  /* 0x00000002ff157435 */ /* 0x000fe200000001ff */
[----:B------:R-:W-:-:S05]  /*0e40*/  MOV R14, R20 ;  /* 0x00000014000e7202 */ /* 0x000fca0000000f00 */
[----:B------:R-:W-:-:S05]  /*0e50*/  FADD.FTZ R15, R9, R14 ;  /* 0x0000000e090f7221 */ /* 0x000fca0000010000 */
[----:B------:R-:W-:-:S07]  /*0e60*/  MOV R22, R15 ;  /* 0x0000000f00167202 */ /* 0x000fce0000000f00 */
[----:B------:R-:W-:Y:S05]  /*0e70*/  WARPSYNC.COLLECTIVE R19, `(.L_x_4821) ;  /* 0x0000000013087348 */ /* 0x000fea0003c00000 */
[----:B------:R0:W1:Y:S02]  /*0e80*/  SHFL.BFLY P2, R20, R22, R21, R24 ;  /* 0x0c00001516147389 */ /* 0x0000640000040018 */
[----:B01----:R-:W-:Y:S01]  /*0e90*/  ENDCOLLECTIVE ;  /* 0x000000000000791b */ /* 0x003fe20003800000 */
.L_x_4821:
[----:B------:R-:W-:Y:S01]  /*0ea0*/  HFMA2.MMA R21, -RZ, RZ, 0, 2.384185791015625e-07 ;  /* 0x00000004ff157435 */ /* 0x000fe200000001ff */
[----:B------:R-:W-:-:S04]  /*0eb0*/  IMAD.MOV.U32 R16, RZ, RZ, R20 ;  /* 0x000000ffff107224 */ /* 0x000fc800078e0014 */
[----:B------:R-:W-:-:S05]  /*0ec0*/  FADD.FTZ R16, R15, R16 ;  /* 0x000000100f107221 */ /* 0x000fca0000010000 */
[----:B------:R-:W-:-:S07]  /*0ed0*/  MOV R22, R16 ;  /* 0x0000001000167202 */ /* 0x000fce0000000f00 */
[----:B------:R-:W-:Y:S05]  /*0ee0*/  WARPSYNC.COLLECTIVE R19, `(.L_x_4822) ;  /* 0x0000000013087348 */ /* 0x000fea0003c00000 */
[----:B------:R0:W1:Y:S02]  /*0ef0*/  SHFL.BFLY P2, R20, R22, R21, R24 ;  /* 0x0c00001516147389 */ /* 0x0000640000040018 */
[----:B01----:R-:W-:Y:S01]  /*0f00*/  ENDCOLLECTIVE ;  /* 0x000000000000791b */ /* 0x003fe20003800000 */
.L_x_4822:
[----:B------:R-:W-:Y:S01]  /*0f10*/  IMAD.MOV.U32 R21, RZ, RZ, 0x8 ;  /* 0x00000008ff157424 */ /* 0x000fe200078e00ff */
[----:B------:R-:W-:-:S05]  /*0f20*/  MOV R17, R20 ;  /* 0x0000001400117202 */ /* 0x000fca0000000f00 */
[----:B------:R-:W-:-:S05]  /*0f30*/  FADD.FTZ R17, R16, R17 ;  /* 0x0000001110117221 */ /* 0x000fca0000010000 */
[----:B------:R-:W-:-:S07]  /*0f40*/  MOV R22, R17 ;  /* 0x0000001100167202 */ /* 0x000fce0000000f00 */
[----:B------:R-:W-:Y:S05]  /*0f50*/  WARPSYNC.COLLECTIVE R19, `(.L_x_4823) ;  /* 0x0000000013087348 */ /* 0x000fea0003c00000 */
[----:B------:R0:W1:Y:S02]  /*0f60*/  SHFL.BFLY P2, R20, R22, R21, R24 ;  /* 0x0c00001516147389 */ /* 0x0000640000040018 */
[----:B01----:R-:W-:Y:S01]  /*0f70*/  ENDCOLLECTIVE ;  /* 0x000000000000791b */ /* 0x003fe20003800000 */
.L_x_4823:
[----:B------:R-:W-:Y:S01]  /*0f80*/  HFMA2.MMA R21, -RZ, RZ, 0, 9.5367431640625e-07 ;  /* 0x00000010ff157435 */ /* 0x000fe200000001ff */
[----:B------:R-:W-:-:S05]  /*0f90*/  MOV R18, R20 ;  /* 0x0000001400127202 */ /* 0x000fca0000000f00 */
[----:B------:R-:W-:-:S05]  /*0fa0*/  FADD.FTZ R18, R17, R18 ;  /* 0x0000001211127221 */ /* 0x000fca0000010000 */
[----:B------:R-:W-:-:S07]  /*0fb0*/  MOV R22, R18 ;  /* 0x0000001200167202 */ /* 0x000fce0000000f00 */
[----:B------:R-:W-:Y:S05]  /*0fc0*/  WARPSYNC.COLLECTIVE R19, `(.L_x_4824) ;  /* 0x0000000013087348 */ /* 0x000fea0003c00000 */
[----:B------:R0:W1:Y:S02]  /*0fd0*/  SHFL.BFLY P2, R20, R22, R21, R24 ;  /* 0x0c00001516147389 */ /* 0x0000640000040018 */
[----:B01----:R-:W-:Y:S01]  /*0fe0*/  ENDCOLLECTIVE ;  /* 0x000000000000791b */ /* 0x003fe20003800000 */
.L_x_4824:
[----:B------:R-:W-:Y:S01]  /*0ff0*/  MOV R9, R20 ;  /* 0x0000001400097202 */ /* 0x000fe20000000f00 */
[----:B------:R-:W-:Y:S06]  /*1000*/  BRA `(.L_x_4825) ;  /* 0xfffffff8007c7947 */ /* 0x000fec000383ffff */
.L_x_4826:
        /* <DEDUP_REMOVED lines=15> */
.L_x_6614:


//--------------------- .text._ZN10layer_norm13ln_bwd_kernelINS_13Kernel_traitsIf6__halffS2_fjLj256ELj1ELj4ELj1ELj16ENS_18Kernel_traits_baseILj256EfS2_fS2_fjLj128EEEEELb1ELb0ELb1ELb0EEEvNS_9BwdParamsE --------------------------
	.section	.text._ZN10layer_norm13ln_bwd_kernelINS_13Kernel_traitsIf6__halffS2_fjLj256ELj1ELj4ELj1ELj16ENS_18Kernel_traits_baseILj256EfS2_fS2_fjLj128EEEEELb1ELb0ELb1ELb0EEEvNS_9BwdParamsE,"ax",@progbits
	.align	128
        .global         _ZN10layer_norm13ln_bwd_kernelINS_13Kernel_traitsIf6__halffS2_fjLj256ELj1ELj4ELj1ELj16ENS_18Kernel_traits_baseILj256EfS2_fS2_fjLj128EEEEELb1ELb0ELb1ELb0EEEvNS_9BwdParamsE
        .type           _ZN10layer_norm13ln_bwd_kernelINS_13Kernel_traitsIf6__halffS2_fjLj256ELj1ELj4ELj1ELj16ENS_18Kernel_traits_baseILj256EfS2_fS2_fjLj128EEEEELb1ELb0ELb1ELb0EEEvNS_9BwdParamsE,@function
        .size           _ZN10layer_norm13ln_bwd_kernelINS_13Kernel_traitsIf6__halffS2_fjLj256ELj1ELj4ELj1ELj16ENS_18Kernel_traits_baseILj256EfS2_fS2_fjLj128EEEEELb1ELb0ELb1ELb0EEEvNS_9BwdParamsE,(.L_x_6615 - _ZN10layer_norm13ln_bwd_kernelINS_13Kernel_traitsIf6__halffS2_fjLj256ELj1ELj4ELj1ELj16ENS_18Kernel_traits_baseILj256EfS2_fS2_fjLj128EEEEELb1ELb0ELb1ELb0EEEvNS_9BwdParamsE)
        .other          _ZN10layer_norm13ln_bwd_kernelINS_13Kernel_traitsIf6__halffS2_fjLj256ELj1ELj4ELj1ELj16ENS_18Kernel_traits_baseILj256EfS2_fS2_fjLj128EEEEELb1ELb0ELb1ELb0EEEvNS_9BwdParamsE,@"STO_CUDA_ENTRY STV_DEFAULT"
_ZN10layer_norm13ln_bwd_kernelINS_13Kernel_traitsIf6__halffS2_fjLj256ELj1ELj4ELj1ELj16ENS_18Kernel_traits_baseILj256EfS2_fS2_fjLj128EEEEELb1ELb0ELb1ELb0EEEvNS_9BwdParamsE:
.text._ZN10layer_norm13ln_bwd_kernelINS_13Kernel_traitsIf6__halffS2_fjLj256ELj1ELj4ELj1ELj16ENS_18Kernel_traits_baseILj256EfS2_fS2_fjLj128EEEEELb1ELb0ELb1ELb0EEEvNS_9BwdParamsE:
        /* <DEDUP_REMOVED lines=35> */
.L_x_4851:
        /* <DEDUP_REMOVED lines=23> */
[----:B------:R-:W-:-:S11]  /*03a0*/  MOV R73, RZ ;  /* 0x000000ff00497202 */ /* 0x000fd60000000f00 */
[----:B------:R-:W-:-:S05]  /*03b0*/  @P3 IADD3 R69, R70, -0x1, RZ ;  /* 0xffffffff46453810 */ /* 0x000fca0007ffe0ff */
[----:B------:R-:W-:Y:S02]  /*03c0*/  @P3 IMAD R68, R69, R0, RZ ;  /* 0x0000000045443224 */ /* 0x000fe400078e02ff */
[----:B------:R-:W-:-:S03]  /*03d0*/  IMAD.MOV.U32 R69, RZ, RZ, RZ ;  /* 0x000000ffff457224 */ /* 0x000fc600078e00ff */
        /* <DEDUP_REMOVED lines=22> */
.L_x_4830:
[----:B-----5:R-:W-:-:S13]  /*0540*/  ISETP.GE.AND P3, PT, R70, 0x1, PT ;  /* 0x000000014600780c */ /* 0x020fda0003f66270 */
[----:B------:R-:W-:-:S04]  /*0550*/  @P3 VIADD R71, R70, 0xffffffff ;  /* 0xffffffff46473836 */ /* 0x000fc80000000000 */
[----:B------:R-:W-:Y:S01]  /*0560*/  @P3 IMAD R73, R71, R0, RZ ;  /* 0x0000000047493224 */ /* 0x000fe200078e02ff */
[----:B------:R-:W-:-:S04]  /*0570*/  MOV R71, RZ ;  /* 0x000000ff00477202 */ /* 0x000fc80000000f00 */
[----:B------:R-:W-:-:S04]  /*0580*/  @P3 SHF.R.S32.HI R74, RZ, 0x1f, R73 ;  /* 0x0000001fff4a3819 */ /* 0x000fc80000011449 */
[----:B------:R-:W-:Y:S01]  /*0590*/  @P3 LEA.HI R74, R74, R73, RZ, 0x3 ;  /* 0x000000494a4a3211 */ /* 0x000fe200078f18ff */
[----:B------:R-:W-:-:S03]  /*05a0*/  IMAD.MOV.U32 R73, RZ, RZ, RZ ;  /* 0x000000ffff497224 */ /* 0x000fc600078e00ff */
[----:B------:R-:W-:Y:S01]  /*05b0*/  @P3 LEA.HI.SX32 R71, R74, R81, 0x1d ;  /* 0x000000514a473211 */ /* 0x000fe200078feaff */
[----:B------:R-:W-:Y:S01]  /*05c0*/  HFMA2.MMA R74, -RZ, RZ, 0, 0 ;  /* 0x00000000ff4a7435 */ /* 0x000fe200000001ff */
[----:B------:R-:W-:Y:S10]  /*05d0*/  @!P2 BRA `(.L_x_4831) ;  /* 0x000000040088a947 */ /* 0x000ff40003800000 */
        /* <DEDUP_REMOVED lines=8> */
[----:B------:R-:W-:Y:S01]  /*0660*/  LEA.HI.SX32 R3, R4, R81, 0x1d ;  /* 0x0000005104037211 */ /* 0x000fe200078feaff */
[----:B-1----:R-:W-:-:S05]  /*0670*/  IMAD.WIDE.U32 R64, R83, 0x20, R64 ;  /* 0x0000002053407825 */ /* 0x002fca00078e0040 */
[----:B------:R-:W2:Y:S01]  /*0680*/  LDG.E.128 R8, desc[UR4][R64.64] ;  /* 0x0000000440087981 */ /* 0x000ea2000c1e1d00 */
[----:B---3--:R-:W-:-:S03]  /*0690*/  IMAD.WIDE.U32 R60, R3, 0x10, R60 ;  /* 0x00000010033c7825 */ /* 0x008fc600078e003c */
[----:B------:R1:W3:Y:S04]  /*06a0*/  LDG.E.128 R56, desc[UR4][R64.64+0x10] ;  /* 0x0000100440387981 */ /* 0x0002e8000c1e1d00 */
[----:B------:R-:W3:Y:S01]  /*06b0*/  LDG.E.128 R60, desc[UR4][R60.64] ;  /* 0x000000043c3c7981 */ /* 0x000ee2000c1e1d00 */
[----:B----4-:R-:W-:-:S06]  /*06c0*/  IMAD.WIDE.U32 R6, R71, 0x8, R6 ;  /* 0x0000000847067825 */ /* 0x010fcc00078e0006 */
[----:B------:R-:W4:Y:S01]  /*06d0*/  LDG.E.64 R6, desc[UR4][R6.64] ;  /* 0x0000000406067981 */ /* 0x000f22000c1e1b00 */
[----:B------:R-:W-:-:S04]  /*06e0*/  ISETP.NE.U32.AND P0, PT, RZ, UR6, PT ;  /* 0x00000006ff007c0c */ /* 0x000fc8000bf05070 */
[----:B------:R-:W-:-:S13]  /*06f0*/  ISETP.NE.AND.EX P0, PT, RZ, UR7, PT, P0 ;  /* 0x00000007ff007c0c */ /* 0x000fda000bf05300 */
[----:B------:R-:W5:Y:S04]  /*0700*/  @P0 LDG.E.128 R36, desc[UR4][R66.64] ;  /* 0x0000000442240981 */ /* 0x000f68000c1e1d00 */
[----:B------:R3:W5:Y:S01]  /*0710*/  @P0 LDG.E.128 R40, desc[UR4][R66.64+0x10] ;  /* 0x0000100442280981 */ /* 0x000762000c1e1d00 */
[----:B0-----:R-:W-:-:S04]  /*0720*/  ISETP.NE.AND P0, PT, R2, RZ, PT ;  /* 0x000000ff0200720c */ /* 0x001fc80003f05270 */
[----:B--2---:R-:W-:-:S05]  /*0730*/  FSEL R3, R68, RZ, !P0 ;  /* 0x000000ff44037208 */ /* 0x004fca0004000000 */
[C---:B------:R-:W-:Y:S01]  /*0740*/  FADD.FTZ R10, -R3.reuse, R10 ;  /* 0x0000000a030a7221 */ /* 0x040fe20000010100 */
[C---:B------:R-:W-:Y:S01]  /*0750*/  FADD.FTZ R76, -R3.reuse, R9 ;  /* 0x00000009034c7221 */ /* 0x040fe20000010100 */
[C---:B-1----:R-:W-:Y:S01]  /*0760*/  FADD.FTZ R64, -R3.reuse, R11 ;  /* 0x0000000b03407221 */ /* 0x042fe20000010100 */
[C---:B------:R-:W-:Y:S01]  /*0770*/  FADD.FTZ R8, -R3.reuse, R8 ;  /* 0x0000000803087221 */ /* 0x040fe20000010100 */
[C---:B---3--:R-:W-:Y:S01]  /*0780*/  FADD.FTZ R78, -R3.reuse, R57 ;  /* 0x00000039034e7221 */ /* 0x048fe20000010100 */
[----:B------:R-:W-:Y:S01]  /*0790*/  FADD.FTZ R80, -R3, R58 ;  /* 0x0000003a03507221 */ /* 0x000fe20000010100 */
[----:B------:R-:W-:Y:S01]  /*07a0*/  FMUL.FTZ R57, R87, R10 ;  /* 0x0000000a57397220 */ /* 0x000fe20000410000 */
[----:B------:R-:W-:Y:S02]  /*07b0*/  HADD2.F32 R71, -RZ, R60.H0_H0 ;  /* 0x2000003cff477230 */ /* 0x000fe40000004100 */
[--C-:B------:R-:W-:Y:S02]  /*07c0*/  HADD2.F32 R67, -RZ, R62.reuse.H0_H0 ;  /* 0x2000003eff437230 */ /* 0x100fe40000004100 */
[----:B------:R-:W-:-:S02]  /*07d0*/  HADD2.F32 R68, -RZ, R62.H1_H1 ;  /* 0x3000003eff447230 */ /* 0x000fc40000004100 */
[C---:B------:R-:W-:Y:S01]  /*07e0*/  FADD.FTZ R62, -R3.reuse, R56 ;  /* 0x00000038033e7221 */ /* 0x040fe20000010100 */
[--C-:B------:R-:W-:Y:S02]  /*07f0*/  HADD2.F32 R65, -RZ, R61.reuse.H0_H0 ;  /* 0x2000003dff417230 */ /* 0x100fe40000004100 */
[----:B------:R-:W-:Y:S01]  /*0800*/  FADD.FTZ R82, -R3, R59 ;  /* 0x0000003b03527221 */ /* 0x000fe20000010100 */
[----:B------:R-:W-:Y:S02]  /*0810*/  HADD2.F32 R74, -RZ, R60.H1_H1 ;  /* 0x3000003cff4a7230 */ /* 0x000fe40000004100 */
[C---:B------:R-:W-:Y:S01]  /*0820*/  FMUL.FTZ R58, R87.reuse, R76 ;  /* 0x0000004c573a7220 */ /* 0x040fe20000410000 */
[----:B------:R-:W-:Y:S02]  /*0830*/  HADD2.F32 R72, -RZ, R61.H1_H1 ;  /* 0x3000003dff487230 */ /* 0x000fe40000004100 */
[----:B------:R-:W-:Y:S01]  /*0840*/  FMUL.FTZ R60, R87, R64 ;  /* 0x00000040573c7220 */ /* 0x000fe20000410000 */
[----:B------:R-:W-:-:S02]  /*0850*/  HADD2.F32 R11, -RZ, R63.H0_H0 ;  /* 0x2000003fff0b7230 */ /* 0x000fc40000004100 */
[----:B------:R-:W-:Y:S01]  /*0860*/  HADD2.F32 R66, -RZ, R63.H1_H1 ;  /* 0x3000003fff427230 */ /* 0x000fe20000004100 */
[----:B----4-:R-:W-:Y:S01]  /*0870*/  SHF.R.U32.HI R63, RZ, 0x8, R7 ;  /* 0x00000008ff3f7819 */ /* 0x010fe20000011607 */
[C---:B------:R-:W-:Y:S01]  /*0880*/  FMUL.FTZ R3, R87.reuse, R8 ;  /* 0x0000000857037220 */ /* 0x040fe20000410000 */
[C---:B------:R-:W-:Y:S01]  /*0890*/  FMUL.FTZ R59, R87.reuse, R62 ;  /* 0x0000003e573b7220 */ /* 0x040fe20000410000 */
[----:B------:R-:W-:Y:S01]  /*08a0*/  FMUL.FTZ R76, R12, R71 ;  /* 0x000000470c4c7220 */ /* 0x000fe20000410000 */
[----:B------:R-:W-:Y:S01]  /*08b0*/  FMUL.FTZ R62, R87, R78 ;  /* 0x0000004e573e7220 */ /* 0x000fe20000410000 */
[-C--:B------:R-:W-:Y:S01]  /*08c0*/  FFMA.FTZ R34, R57, R65.reuse, R34 ;  /* 0x0000004139227223 */ /* 0x080fe20000010022 */
[----:B------:R-:W-:Y:S01]  /*08d0*/  FADD.FTZ R26, R26, R65 ;  /* 0x000000411a1a7221 */ /* 0x000fe20000010000 */
[----:B------:R-:W-:Y:S01]  /*08e0*/  FMUL.FTZ R78, R14, R65 ;  /* 0x000000410e4e7220 */ /* 0x000fe20000410000 */
[----:B------:R-:W-:Y:S01]  /*08f0*/  SHF.R.U64 R73, R6, 0x10, R7 ;  /* 0x0000001006497819 */ /* 0x000fe20000001207 */
[-C--:B------:R-:W-:Y:S01]  /*0900*/  FFMA.FTZ R35, R60, R72.reuse, R35 ;  /* 0x000000483c237223 */ /* 0x080fe20000010023 */
[----:B------:R-:W-:Y:S01]  /*0910*/  PRMT R10, R63, 0x7610, R10 ;  /* 0x000076103f0a7816 */ /* 0x000fe2000000000a */
[----:B------:R-:W-:Y:S01]  /*0920*/  FADD.FTZ R27, R27, R72 ;  /* 0x000000481b1b7221 */ /* 0x000fe20000010000 */
[----:B------:R-:W-:Y:S01]  /*0930*/  FMUL.FTZ R65, R15, R72 ;  /* 0x000000480f417220 */ /* 0x000fe20000410000 */
[----:B------:R-:W-:Y:S01]  /*0940*/  FFMA.FTZ R32, R3, R71, R32 ;  /* 0x0000004703207223 */ /* 0x000fe20000010020 */
[----:B------:R-:W-:Y:S01]  /*0950*/  FADD.FTZ R24, R24, R71 ;  /* 0x0000004718187221 */ /* 0x000fe20000010000 */
[----:B------:R-:W-:Y:S01]  /*0960*/  FMUL.FTZ R63, R13, R74 ;  /* 0x0000004a0d3f7220 */ /* 0x000fe20000410000 */
[----:B------:R-:W-:Y:S01]  /*0970*/  FADD.FTZ R72, RZ, R76 ;  /* 0x0000004cff487221 */ /* 0x000fe20000010000 */
[----:B------:R-:W-:Y:S01]  /*0980*/  FFMA.FTZ R71, R3, R76, RZ ;  /* 0x0000004c03477223 */ /* 0x000fe200000100ff */
[----:B------:R-:W-:-:S02]  /*0990*/  PRMT R8, R73, 0x7610, R8 ;  /* 0x0000761049087816 */ /* 0x000fc40000000008 */
[----:B------:R-:W-:Y:S01]  /*09a0*/  FADD.FTZ R73, R72, R63 ;  /* 0x0000003f48497221 */ /* 0x000fe20000010000 */
[C---:B------:R-:W-:Y:S01]  /*09b0*/  FFMA.FTZ R72, R58.reuse, R63, R71 ;  /* 0x0000003f3a487223 */ /* 0x040fe20000010047 */
        /* <DEDUP_REMOVED lines=24> */
[C-C-:B------:R-:W-:Y:S01]  /*0b40*/  SHF.R.U64 R75, R6.reuse, 0x8, R7.reuse ;  /* 0x00000008064b7819 */ /* 0x140fe20000001207 */
[----:B------:R-:W-:Y:S01]  /*0b50*/  FADD.FTZ R66, R11, R82 ;  /* 0x000000520b427221 */ /* 0x000fe20000010000 */
[--C-:B------:R-:W-:Y:S01]  /*0b60*/  SHF.R.U32.HI R69, RZ, 0x10, R7.reuse ;  /* 0x00000010ff457819 */ /* 0x100fe20000011607 */
[----:B------:R-:W-:Y:S01]  /*0b70*/  FFMA.FTZ R67, R61, R82, R68 ;  /* 0x000000523d437223 */ /* 0x000fe20000010044 */
[----:B------:R-:W-:-:S02]  /*0b80*/  SHF.R.U64 R9, R6, 0x18, R7 ;  /* 0x0000001806097819 */ /* 0x000fc40000001207 */
[----:B------:R-:W-:Y:S01]  /*0b90*/  PRMT R4, R6, 0x7610, R4 ;  /* 0x0000761006047816 */ /* 0x000fe20000000004 */
[----:B------:R-:W-:Y:S01]  /*0ba0*/  FADD.FTZ R73, R66, R79 ;  /* 0x0000004f42497221 */ /* 0x000fe20000010000 */
[----:B------:R-:W-:Y:S01]  /*0bb0*/  SHF.R.U32.HI R56, RZ, 0x18, R7 ;  /* 0x00000018ff387819 */ /* 0x000fe20000011607 */
[----:B------:R-:W-:Y:S01]  /*0bc0*/  FFMA.FTZ R74, R64, R79, R67 ;  /* 0x0000004f404a7223 */ /* 0x000fe20000010043 */
[----:B------:R-:W-:Y:S02]  /*0bd0*/  PRMT R6, R7, 0x7610, R6 ;  /* 0x0000761007067816 */ /* 0x000fe40000000006 */
[----:B------:R-:W-:Y:S02]  /*0be0*/  PRMT R7, R75, 0x7610, R7 ;  /* 0x000076104b077816 */ /* 0x000fe40000000007 */
[----:B------:R-:W-:-:S07]  /*0bf0*/  PRMT R11, R69, 0x7610, R11 ;  /* 0x00007610450b7816 */ /* 0x000fce000000000b */
.L_x_4831:
[----:B------:R-:W-:Y:S05]  /*0c00*/  BSYNC B1 ;  /* 0x0000000000017941 */ /* 0x000fea0003800000 */
.L_x_4829:
        /* <DEDUP_REMOVED lines=20> */
.L_x_4863:
        /* <DEDUP_REMOVED lines=33> */
.L_x_4836:
[----:B------:R-:W-:Y:S05]  /*0f60*/  BSYNC B2 ;  /* 0x0000000000027941 */ /* 0x000fea0003800000 */
.L_x_4835:
        /* <DEDUP_REMOVED lines=12> */
.L_x_4838:
[----:B------:R-:W-:Y:S05]  /*1030*/  BSYNC B2 ;  /* 0x0000000000027941 */ /* 0x000fea0003800000 */
.L_x_4837:
        /* <DEDUP_REMOVED lines=13> */
.L_x_4840:
[----:B------:R-:W-:Y:S05]  /*1110*/  BSYNC B2 ;  /* 0x0000000000027941 */ /* 0x000fea0003800000 */
.L_x_4839:
        /* <DEDUP_REMOVED lines=13> */
.L_x_4842:
[----:B------:R-:W-:Y:S05]  /*11f0*/  BSYNC B2 ;  /* 0x0000000000027941 */ /* 0x000fea0003800000 */
.L_x_4841:
        /* <DEDUP_REMOVED lines=31> */
.L_x_4844:
[----:B------:R-:W-:Y:S05]  /*13f0*/  BSYNC B2 ;  /* 0x0000000000027941 */ /* 0x000fea0003800000 */
.L_x_4843:
        /* <DEDUP_REMOVED lines=16> */
.L_x_4846:
[----:B------:R-:W-:Y:S05]  /*1500*/  BSYNC B2 ;  /* 0x0000000000027941 */ /* 0x000fea0003800000 */
.L_x_4845:
        /* <DEDUP_REMOVED lines=21> */
.L_x_4848:
[----:B------:R-:W-:Y:S05]  /*1660*/  BSYNC B2 ;  /* 0x0000000000027941 */ /* 0x000fea0003800000 */
.L_x_4847:
        /* <DEDUP_REMOVED lines=13> */
.L_x_4850:
[----:B------:R-:W-:Y:S05]  /*1740*/  BSYNC B2 ;  /* 0x0000000000027941 */ /* 0x000fea0003800000 */
.L_x_4849:
        /* <DEDUP_REMOVED lines=30> */
.L_x_4834:
[----:B------:R-:W-:Y:S05]  /*1930*/  BSYNC B1 ;  /* 0x0000000000017941 */ /* 0x000fea0003800000 */
.L_x_4833:
[----:B--23--:R-:W2:Y:S02]  /*1940*/  LDC.64 R66, c[0x0][0x210] ;  /* 0x00008400ff427b82 */ /* 0x00cea40000000a00 */
[----:B--2---:R-:W-:-:S04]  /*1950*/  LEA R5, R66, R5, 0x2 ;  /* 0x0000000542057211 */ /* 0x004fc800078e10ff */
[----:B------:R-:W-:-:S13]  /*1960*/  ISETP.GE.AND P0, PT, R5, R67, PT ;  /* 0x000000430500720c */ /* 0x000fda0003f06270 */
[----:B------:R-:W-:Y:S05]  /*1970*/  @!P0 BRA `(.L_x_4851) ;  /* 0xffffffe8002c8947 */ /* 0x000fea000383ffff */
.L_x_4828:
[----:B------:R-:W-:Y:S05]  /*1980*/  BSYNC B0 ;  /* 0x0000000000007941 */ /* 0x000fea0003800000 */
.L_x_4827:
        /* <DEDUP_REMOVED lines=79> */
.L_x_4832:
        /* <DEDUP_REMOVED lines=8> */
.L_x_4853:
[----:B------:R-:W-:Y:S05]  /*1f00*/  BSYNC B1 ;  /* 0x0000000000017941 */ /* 0x000fea0003800000 */
.L_x_4852:
        /* <DEDUP_REMOVED lines=8> */
.L_x_4854:
[----:B------:R-:W-:Y:S01]  /*1f90*/  FADD.FTZ R66, R66, R73 ;  /* 0x0000004942427221 */ /* 0x000fe20000010000 */
[----:B------:R-:W-:-:S03]  /*1fa0*/  HFMA2.MMA R85, -RZ, RZ, 0, 1.1920928955078125e-07 ;  /* 0x00000002ff557435 */ /* 0x000fc600000001ff */
[----:B------:R-:W-:Y:S01]  /*1fb0*/  IMAD.MOV.U32 R86, RZ, RZ, R66 ;  /* 0x000000ffff567224 */ /* 0x000fe200078e0042 */
[----:B------:R-:W-:-:S07]  /*1fc0*/  MOV R67, R84 ;  /* 0x0000005400437202 */ /* 0x000fce0000000f00 */
[----:B------:R-:W-:Y:S05]  /*1fd0*/  WARPSYNC.COLLECTIVE R75, `(.L_x_4855) ;  /* 0x000000004b087348 */ /* 0x000fea0003c00000 */
[----:B------:R0:W1:Y:S02]  /*1fe0*/  SHFL.BFLY P0, R84, R86, R85, R88 ;  /* 0x0c00005556547389 */ /* 0x0000640000000058 */
[----:B01----:R-:W-:Y:S01]  /*1ff0*/  ENDCOLLECTIVE ;  /* 0x000000000000791b */ /* 0x003fe20003800000 */
.L_x_4855:
[----:B------:R-:W-:-:S05]  /*2000*/  FADD.FTZ R67, R67, R74 ;  /* 0x0000004a43437221 */ /* 0x000fca0000010000 */
[----:B------:R-:W-:Y:S01]  /*2010*/  MOV R86, R67 ;  /* 0x0000004300567202 */ /* 0x000fe20000000f00 */
[----:B------:R-:W-:-:S07]  /*2020*/  IMAD.MOV.U32 R69, RZ, RZ, R84 ;  /* 0x000000ffff457224 */ /* 0x000fce00078e0054 */
[----:B------:R-:W-:Y:S05]  /*2030*/  WARPSYNC.COLLECTIVE R75, `(.L_x_4856) ;  /* 0x000000004b087348 */ /* 0x000fea0003c00000 */
[----:B------:R0:W1:Y:S02]  /*2040*/  SHFL.BFLY P0, R84, R86, R85, R88 ;  /* 0x0c00005556547389 */ /* 0x0000640000000058 */
[----:B01----:R-:W-:Y:S01]  /*2050*/  ENDCOLLECTIVE ;  /* 0x000000000000791b */ /* 0x003fe20003800000 */
.L_x_4856:
[----:B------:R-:W-:-:S05]  /*2060*/  FADD.FTZ R69, R66, R69 ;  /* 0x0000004542457221 */ /* 0x000fca0000010000 */
[----:B------:R-:W-:Y:S01]  /*2070*/  MOV R86, R69 ;  /* 0x0000004500567202 */ /* 0x000fe20000000f00 */
[----:B------:R-:W-:Y:S02]  /*2080*/  IMAD.MOV.U32 R85, RZ, RZ, 0x4 ;  /* 0x00000004ff557424 */ /* 0x000fe400078e00ff */
[----:B------:R-:W-:-:S07]  /*2090*/  IMAD.MOV.U32 R68, RZ, RZ, R84 ;  /* 0x000000ffff447224 */ /* 0x000fce00078e0054 */
[----:B------:R-:W-:Y:S05]  /*20a0*/  WARPSYNC.COLLECTIVE R75, `(.L_x_4857) ;  /* 0x000000004b087348 */ /* 0x000fea0003c00000 */
[----:B------:R0:W1:Y:S02]  /*20b0*/  SHFL.BFLY P0, R84, R86, R85, R88 ;  /* 0x0c00005556547389 */ /* 0x0000640000000058 */
[----:B01----:R-:W-:Y:S01]  /*20c0*/  ENDCOLLECTIVE ;  /* 0x000000000000791b */ /* 0x003fe20003800000 */
.L_x_4857:
[----:B------:R-:W-:-:S04]  /*20d0*/  FADD.FTZ R68, R67, R68 ;  /* 0x0000004443447221 */ /* 0x000fc80000010000 */
[----:B------:R-:W-:Y:S01]  /*20e0*/  IMAD.MOV.U32 R86, RZ, RZ, R68 ;  /* 0x000000ffff567224 */ /* 0x000fe200078e0044 */
[----:B------:R-:W-:-:S07]  /*20f0*/  MOV R72, R84 ;  /* 0x0000005400487202 */ /* 0x000fce0000000f00 */
[----:B------:R-:W-:Y:S05]  /*2100*/  WARPSYNC.COLLECTIVE R75, `(.L_x_4858) ;  /* 0x000000004b087348 */ /* 0x000fea0003c00000 */
[----:B------:R0:W1:Y:S02]  /*2110*/  SHFL.BFLY P0, R84, R86, R85, R88 ;  /* 0x0c00005556547389 */ /* 0x0000640000000058 */
[----:B01----:R-:W-:Y:S01]  /*2120*/  ENDCOLLECTIVE ;  /* 0x000000000000791b */ /* 0x003fe20003800000 */
.L_x_4858:
[----:B------:R-:W-:-:S05]  /*2130*/  FADD.FTZ R72, R69, R72 ;  /* 0x0000004845487221 */ /* 0x000fca0000010000 */
[----:B------:R-:W-:Y:S01]  /*2140*/  MOV R86, R72 ;  /* 0x0000004800567202 */ /* 0x000fe20000000f00 */
[----:B------:R-:W-:Y:S01]  /*2150*/  IMAD.MOV.U32 R85, RZ, RZ, 0x8 ;  /* 0x00000008ff557424 */ /* 0x000fe200078e00ff */
[----:B------:R-:W-:-:S07]  /*2160*/  MOV R71, R84 ;  /* 0x0000005400477202 */ /* 0x000fce0000000f00 */
[----:B------:R-:W-:Y:S05]  /*2170*/  WARPSYNC.COLLECTIVE R75, `(.L_x_4859) ;  /* 0x000000004b087348 */ /* 0x000fea0003c00000 */
[----:B------:R0:W1:Y:S02]  /*2180*/  SHFL.BFLY P0, R84, R86, R85, R88 ;  /* 0x0c00005556547389 */ /* 0x0000640000000058 */
[----:B01----:R-:W-:Y:S01]  /*2190*/  ENDCOLLECTIVE ;  /* 0x000000000000791b */ /* 0x003fe20003800000 */
.L_x_4859:
[----:B------:R-:W-:-:S05]  /*21a0*/  FADD.FTZ R71, R68, R71 ;  /* 0x0000004744477221 */ /* 0x000fca0000010000 */
[----:B------:R-:W-:Y:S02]  /*21b0*/  MOV R86, R71 ;  /* 0x0000004700567202 */ /* 0x000fe40000000f00 */
[----:B------:R-:W-:-:S07]  /*21c0*/  MOV R73, R84 ;  /* 0x0000005400497202 */ /* 0x000fce0000000f00 */
[----:B------:R-:W-:Y:S05]  /*21d0*/  WARPSYNC.COLLECTIVE R75, `(.L_x_4860) ;  /* 0x000000004b087348 */ /* 0x000fea0003c00000 */
[----:B------:R0:W1:Y:S02]  /*21e0*/  SHFL.BFLY P0, R84, R86, R85, R88 ;  /* 0x0c00005556547389 */ /* 0x0000640000000058 */
[----:B01----:R-:W-:Y:S01]  /*21f0*/  ENDCOLLECTIVE ;  /* 0x000000000000791b */ /* 0x003fe20003800000 */
.L_x_4860:
[----:B------:R-:W-:Y:S01]  /*2200*/  FADD.FTZ R73, R72, R73 ;  /* 0x0000004948497221 */ /* 0x000fe20000010000 */
[----:B------:R-:W-:-:S04]  /*2210*/  HFMA2.MMA R85, -RZ, RZ, 0, 9.5367431640625e-07 ;  /* 0x00000010ff557435 */ /* 0x000fc800000001ff */
[----:B------:R-:W-:Y:S01]  /*2220*/  MOV R86, R73 ;  /* 0x0000004900567202 */ /* 0x000fe20000000f00 */
[----:B------:R-:W-:-:S07]  /*2230*/  IMAD.MOV.U32 R74, RZ, RZ, R84 ;  /* 0x000000ffff4a7224 */ /* 0x000fce00078e0054 */
[----:B------:R-:W-:Y:S05]  /*2240*/  WARPSYNC.COLLECTIVE R75, `(.L_x_4861) ;  /* 0x000000004b087348 */ /* 0x000fea0003c00000 */
[----:B------:R0:W1:Y:S02]  /*2250*/  SHFL.BFLY P0, R84, R86, R85, R88 ;  /* 0x0c00005556547389 */ /* 0x0000640000000058 */
[----:B01----:R-:W-:Y:S01]  /*2260*/  ENDCOLLECTIVE ;  /* 0x000000000000791b */ /* 0x003fe20003800000 */
.L_x_4861:
[----:B------:R-:W-:-:S05]  /*2270*/  FADD.FTZ R74, R71, R74 ;  /* 0x0000004a474a7221 */ /* 0x000fca0000010000 */
[----:B------:R-:W-:Y:S01]  /*2280*/  MOV R86, R74 ;  /* 0x0000004a00567202 */ /* 0x000fe20000000f00 */
[----:B------:R-:W-:-:S07]  /*2290*/  IMAD.MOV.U32 R66, RZ, RZ, R84 ;  /* 0x000000ffff427224 */ /* 0x000fce00078e0054 */
[----:B------:R-:W-:Y:S05]  /*22a0*/  WARPSYNC.COLLECTIVE R75, `(.L_x_4862) ;  /* 0x000000004b087348 */ /* 0x000fea0003c00000 */
[----:B------:R0:W1:Y:S02]  /*22b0*/  SHFL.BFLY P0, R84, R86, R85, R88 ;  /* 0x0c00005556547389 */ /* 0x0000640000000058 */
[----:B01----:R-:W-:Y:S01]  /*22c0*/  ENDCOLLECTIVE ;  /* 0x000000000000791b */ /* 0x003fe20003800000 */
.L_x_4862:
[----:B------:R-:W-:Y:S01]  /*22d0*/  MOV R67, R84 ;  /* 0x0000005400437202 */ /* 0x000fe20000000f00 */
[----:B------:R-:W-:Y:S06]  /*22e0*/  BRA `(.L_x_4863) ;  /* 0xffffffe800987947 */ /* 0x000fec000383ffff */
.L_x_4864:
        /* <DEDUP_REMOVED lines=9> */
.L_x_6615:


//--------------------- .text._ZN10layer_norm22ln_bwd_finalize_kernelINS_22Kernel_traits_finalizeILj256Ef6__halffS2_fjLb0ELj1024ELj4ENS_18Kernel_traits_baseILj256EfS2_fS2_fjLj1024EEEEELb0ELb1EEEvNS_9BwdParamsE --------------------------
	.section	.text._ZN10layer_norm22ln_bwd_finalize_kernelINS_22Kernel_traits_finalizeILj256Ef6__halffS2_fjLb0ELj1024ELj4ENS_18Kernel_traits_baseILj256EfS2_fS2_fjLj1024EEEEELb0ELb1EEEvNS_9BwdParamsE,"ax",@progbits
	.align	128
        .global         _ZN10layer_norm22ln_bwd_finalize_kernelINS_22Kernel_traits_finalizeILj256Ef6__halffS2_fjLb0ELj1024ELj4ENS_18Kernel_traits_baseILj256EfS2_fS2_fjLj1024EEEEELb0ELb1EEEvNS_9BwdParamsE
        .type           _ZN10layer_norm22ln_bwd_finalize_kernelINS_22Kernel_traits_finalizeILj256Ef6__halffS2_fjLb0ELj1024ELj4ENS_18Kernel_traits_baseILj256EfS2_fS2_fjLj1024EEEEELb0ELb1EEEvNS_9BwdParamsE,@function
        .size           _ZN10layer_norm22ln_bwd_finalize_kernelINS_22Kernel_traits_finalizeILj256Ef6__halffS2_fjLb0ELj1024ELj4ENS_18Kernel_traits_baseILj256EfS2_fS2_fjLj1024EEEEELb0ELb1EEEvNS_9BwdParamsE,(.L_x_6616 - _ZN10layer_norm22ln_bwd_finalize_kernelINS_22Kernel_traits_finalizeILj256Ef6__halffS2_fjLb0ELj1024ELj4ENS_18Kernel_traits_baseILj256EfS2_fS2_fjLj1024EEEEELb0ELb1EEEvNS_9BwdParamsE)
        .other          _ZN10layer_norm22ln_bwd_finalize_kernelINS_22Kernel_traits_finalizeILj256Ef6__halffS2_fjLb0ELj1024ELj4ENS_18Kernel_traits_baseILj256EfS2_fS2_fjLj1024EEEEELb0ELb1EEEvNS_9BwdParamsE,@"STO_CUDA_ENTRY STV_DEFAULT"
_ZN10layer_norm22ln_bwd_finalize_kernelINS_22Kernel_traits_finalizeILj256Ef6__halffS2_fjLb0ELj1024ELj4ENS_18Kernel_traits_baseILj256EfS2_fS2_fjLj1024EEEEELb0ELb1EEEvNS_9BwdParamsE:
.text._ZN10layer_norm22ln_bwd_finalize_kernelINS_22Kernel_traits_finalizeILj256Ef6__halffS2_fjLb0ELj1024ELj4ENS_18Kernel_traits_baseILj256EfS2_fS2_fjLj1024EEEEELb0ELb1EEEvNS_9BwdParamsE:
        /* <DEDUP_REMOVED lines=26> */
.L_x_4874:
        /* <DEDUP_REMOVED lines=31> */
.L_x_4869:
        /* <DEDUP_REMOVED lines=34> */
.L_x_4868:
[----:B------:R-:W-:Y:S05]  /*05b0*/  BSYNC B1 ;  /* 0x0000000000017941 */ /* 0x000fea0003800000 */
.L_x_4867:
        /* <DEDUP_REMOVED lines=25> */
.L_x_4871:
[----:B------:R-:W-:Y:S05]  /*0750*/  BSYNC B1 ;  /* 0x0000000000017941 */ /* 0x000fea0003800000 */
.L_x_4870:
        /* <DEDUP_REMOVED lines=12> */
.L_x_4866:
[----:B------:R-:W-:Y:S05]  /*0820*/  BSYNC B0 ;  /* 0x0000000000007941 */ /* 0x000fea0003800000 */
.L_x_4865:
        /* <DEDUP_REMOVED lines=29> */
.L_x_4885:
[----:B------:R-:W-:Y:S01]  /*0a00*/  @!P1 SHF.R.U32.HI R12, RZ, 0x3, R0 ;  /* 0x00000003ff0c9819 */ /* 0x000fe20000011600 */
[----:B----4-:R-:W-:Y:S01]  /*0a10*/  FADD.FTZ R14, R9, R14 ;  /* 0x0000000e090e7221 */ /* 0x010fe20000010000 */
[----:B---3--:R-:W-:Y:S02]  /*0a20*/  FADD.FTZ R11, R10, R11 ;  /* 0x0000000b0a0b7221 */ /* 0x008fe40000010000 */
[----:B------:R-:W-:-:S05]  /*0a30*/  @!P1 LOP3.LUT R12, R12, 0x1ffffffc, RZ, 0xc0, !PT ;  /* 0x1ffffffc0c0c9812 */ /* 0x000fca00078ec0ff */
[----:B------:R3:W-:Y:S04]  /*0a40*/  @!P1 STS [R12+UR4+0x2000], R14 ;  /* 0x0020000e0c009988 */ /* 0x0007e80008000804 */
[----:B------:R3:W-:Y:S02]  /*0a50*/  @!P1 STS [R12+UR4+0x2080], R11 ;  /* 0x0020800b0c009988 */ /* 0x0007e40008000804 */
.L_x_4872:
        /* <DEDUP_REMOVED lines=15> */
.L_x_4873:
[----:B------:R-:W-:Y:S01]  /*0b50*/  HFMA2.MMA R19, -RZ, RZ, 0, 5.9604644775390625e-08 ;  /* 0x00000001ff137435 */ /* 0x000fe200000001ff */
[----:B0--3--:R-:W-:Y:S01]  /*0b60*/  MOV R20, R10 ;  /* 0x0000000a00147202 */ /* 0x009fe20000000f00 */
[----:B------:R-:W-:Y:S01]  /*0b70*/  IMAD.MOV.U32 R22, RZ, RZ, 0x1f ;  /* 0x0000001fff167424 */ /* 0x000fe200078e00ff */
[----:B------:R-:W-:-:S08]  /*0b80*/  MOV R17, 0xffffffff ;  /* 0xffffffff00117802 */ /* 0x000fd00000000f00 */
[----:B-12---:R-:W-:Y:S05]  /*0b90*/  WARPSYNC.COLLECTIVE R17, `(.L_x_4875) ;  /* 0x0000000011087348 */ /* 0x006fea0003c00000 */
[----:B------:R0:W3:Y:S02]  /*0ba0*/  SHFL.BFLY P2, R18, R20, R19, R22 ;  /* 0x0c00001314127389 */ /* 0x0000e40000040016 */
[----:B0123--:R-:W-:Y:S01]  /*0bb0*/  ENDCOLLECTIVE ;  /* 0x000000000000791b */ /* 0x00ffe20003800000 */
.L_x_4875:
[----:B------:R-:W-:Y:S01]  /*0bc0*/  HFMA2.MMA R19, -RZ, RZ, 0, 1.1920928955078125e-07 ;  /* 0x00000002ff137435 */ /* 0x000fe200000001ff */
[----:B------:R-:W-:-:S05]  /*0bd0*/  MOV R11, R18 ;  /* 0x00000012000b7202 */ /* 0x000fca0000000f00 */
[----:B------:R-:W-:-:S05]  /*0be0*/  FADD.FTZ R11, R10, R11 ;  /* 0x0000000b0a0b7221 */ /* 0x000fca0000010000 */
[----:B------:R-:W-:-:S07]  /*0bf0*/  MOV R20, R11 ;  /* 0x0000000b00147202 */ /* 0x000fce0000000f00 */
[----:B------:R-:W-:Y:S05]  /*0c00*/  WARPSYNC.COLLECTIVE R17, `(.L_x_4876) ;  /* 0x0000000011087348 */ /* 0x000fea0003c00000 */
[----:B------:R0:W1:Y:S02]  /*0c10*/  SHFL.BFLY P2, R18, R20, R19, R22 ;  /* 0x0c00001314127389 */ /* 0x0000640000040016 */
[----:B01----:R-:W-:Y:S01]  /*0c20*/  ENDCOLLECTIVE ;  /* 0x000000000000791b */ /* 0x003fe20003800000 */
.L_x_4876:
[----:B------:R-:W-:Y:S01]  /*0c30*/  HFMA2.MMA R19, -RZ, RZ, 0, 2.384185791015625e-07 ;  /* 0x00000004ff137435 */ /* 0x000fe200000001ff */
[----:B------:R-:W-:-:S04]  /*0c40*/  IMAD.MOV.U32 R12, RZ, RZ, R18 ;  /* 0x000000ffff0c7224 */ /* 0x000fc800078e0012 */
[----:B------:R-:W-:-:S05]  /*0c50*/  FADD.FTZ R12, R11, R12 ;  /* 0x0000000c0b0c7221 */ /* 0x000fca0000010000 */
[----:B------:R-:W-:-:S07]  /*0c60*/  MOV R20, R12 ;  /* 0x0000000c00147202 */ /* 0x000fce0000000f00 */
[----:B------:R-:W-:Y:S05]  /*0c70*/  WARPSYNC.COLLECTIVE R17, `(.L_x_4877) ;  /* 0x0000000011087348 */ /* 0x000fea0003c00000 */
[----:B------:R0:W1:Y:S02]  /*0c80*/  SHFL.BFLY P2, R18, R20, R19, R22 ;  /* 0x0c00001314127389 */ /* 0x0000640000040016 */
[----:B01----:R-:W-:Y:S01]  /*0c90*/  ENDCOLLECTIVE ;  /* 0x000000000000791b */ /* 0x003fe20003800000 */
.L_x_4877:
[----:B------:R-:W-:Y:S01]  /*0ca0*/  IMAD.MOV.U32 R19, RZ, RZ, 0x8 ;  /* 0x00000008ff137424 */ /* 0x000fe200078e00ff */
[----:B------:R-:W-:-:S05]  /*0cb0*/  MOV R13, R18 ;  /* 0x00000012000d7202 */ /* 0x000fca0000000f00 */
[----:B------:R-:W-:-:S05]  /*0cc0*/  FADD.FTZ R13, R12, R13 ;  /* 0x0000000d0c0d7221 */ /* 0x000fca0000010000 */
[----:B------:R-:W-:-:S07]  /*0cd0*/  MOV R20, R13 ;  /* 0x0000000d00147202 */ /* 0x000fce0000000f00 */
[----:B------:R-:W-:Y:S05]  /*0ce0*/  WARPSYNC.COLLECTIVE R17, `(.L_x_4878) ;  /* 0x0000000011087348 */ /* 0x000fea0003c00000 */
[----:B------:R0:W1:Y:S02]  /*0cf0*/  SHFL.BFLY P2, R18, R20, R19, R22 ;  /* 0x0c00001314127389 */ /* 0x0000640000040016 */
[----:B01----:R-:W-:Y:S01]  /*0d00*/  ENDCOLLECTIVE ;  /* 0x000000000000791b */ /* 0x003fe20003800000 */
.L_x_4878:
[----:B------:R-:W-:Y:S01]  /*0d10*/  HFMA2.MMA R19, -RZ, RZ, 0, 9.5367431640625e-07 ;  /* 0x00000010ff137435 */ /* 0x000fe200000001ff */
[----:B------:R-:W-:-:S05]  /*0d20*/  MOV R10, R18 ;  /* 0x00000012000a7202 */ /* 0x000fca0000000f00 */
[----:B------:R-:W-:-:S05]  /*0d30*/  FADD.FTZ R10, R13, R10 ;  /* 0x0000000a0d0a7221 */ /* 0x000fca0000010000 */
[----:B------:R-:W-:-:S07]  /*0d40*/  MOV R20, R10 ;  /* 0x0000000a00147202 */ /* 0x000fce0000000f00 */
[----:B------:R-:W-:Y:S05]  /*0d50*/  WARPSYNC.COLLECTIVE R17, `(.L_x_4879) ;  /* 0x0000000011087348 */ /* 0x000fea0003c00000 */
[----:B------:R0:W1:Y:S02]  /*0d60*/  SHFL.BFLY P2, R18, R20, R19, R22 ;  /* 0x0c00001314127389 */ /* 0x0000640000040016 */
[----:B01----:R-:W-:Y:S01]  /*0d70*/  ENDCOLLECTIVE ;  /* 0x000000000000791b */ /* 0x003fe20003800000 */
.L_x_4879:
[----:B------:R-:W-:Y:S01]  /*0d80*/  HFMA2.MMA R19, -RZ, RZ, 0, 5.9604644775390625e-08 ;  /* 0x00000001ff137435 */ /* 0x000fe200000001ff */
[----:B------:R-:W-:Y:S01]  /*0d90*/  IMAD.MOV.U32 R20, RZ, RZ, R9 ;  /* 0x000000ffff147224 */ /* 0x000fe200078e0009 */
[----:B------:R-:W-:-:S09]  /*0da0*/  MOV R11, R18 ;  /* 0x00000012000b7202 */ /* 0x000fd20000000f00 */
[----:B------:R-:W-:Y:S05]  /*0db0*/  WARPSYNC.COLLECTIVE R17, `(.L_x_4880) ;  /* 0x0000000011087348 */ /* 0x000fea0003c00000 */
[----:B------:R0:W1:Y:S02]  /*0dc0*/  SHFL.BFLY P2, R18, R20, R19, R22 ;  /* 0x0c00001314127389 */ /* 0x0000640000040016 */
[----:B01----:R-:W-:Y:S01]  /*0dd0*/  ENDCOLLECTIVE ;  /* 0x000000000000791b */ /* 0x003fe20003800000 */
.L_x_4880:
[----:B------:R-:W-:Y:S01]  /*0de0*/  HFMA2.MMA R19, -RZ, RZ, 0, 1.1920928955078125e-07 ;  /* 0x00000002ff137435 */ /* 0x000fe200000001ff */
[----:B------:R-:W-:-:S05]  /*0df0*/  MOV R12, R18 ;  /* 0x00000012000c7202 */ /* 0x000fca0000000f00 */
[----:B------:R-:W-:-:S05]  /*0e00*/  FADD.FTZ R14, R9, R12 ;  /* 0x0000000c090e7221 */ /* 0x000fca0000010000 */
[----:B------:R-:W-:-:S07]  /*0e10*/  MOV R20, R14 ;  /* 0x0000000e00147202 */ /* 0x000fce0000000f00 */
[----:B------:R-:W-:Y:S05]  /*0e20*/  WARPSYNC.COLLECTIVE R17, `(.L_x_4881) ;  /* 0x0000000011087348 */ /* 0x000fea0003c00000 */
[----:B------:R0:W1:Y:S02]  /*0e30*/  SHFL.BFLY P2, R18, R20, R19, R22 ;  /* 0x0c00001314127389 */ /* 0x0000640000040016 */
[----:B01----:R-:W-:Y:S01]  /*0e40*/  ENDCOLLECTIVE ;  /* 0x000000000000791b */ /* 0x003fe20003800000 */
.L_x_4881:
[----:B------:R-:W-:Y:S01]  /*0e50*/  HFMA2.MMA R19, -RZ, RZ, 0, 2.384185791015625e-07 ;  /* 0x00000004ff137435 */ /* 0x000fe200000001ff */
[----:B------:R-:W-:-:S04]  /*0e60*/  IMAD.MOV.U32 R13, RZ, RZ, R18 ;  /* 0x000000ffff0d7224 */ /* 0x000fc800078e0012 */
[----:B------:R-:W-:-:S05]  /*0e70*/  FADD.FTZ R15, R14, R13 ;  /* 0x0000000d0e0f7221 */ /* 0x000fca0000010000 */
[----:B------:R-:W-:-:S07]  /*0e80*/  MOV R20, R15 ;  /* 0x0000000f00147202 */ /* 0x000fce0000000f00 */
[----:B------:R-:W-:Y:S05]  /*0e90*/  WARPSYNC.COLLECTIVE R17, `(.L_x_4882) ;  /* 0x0000000011087348 */ /* 0x000fea0003c00000 */
[----:B------:R0:W1:Y:S02]  /*0ea0*/  SHFL.BFLY P2, R18, R20, R19, R22 ;  /* 0x0c00001314127389 */ /* 0x0000640000040016 */
[----:B01----:R-:W-:Y:S01]  /*0eb0*/  ENDCOLLECTIVE ;  /* 0x000000000000791b */ /* 0x003fe20003800000 */
.L_x_4882:
[----:B------:R-:W-:Y:S01]  /*0ec0*/  IMAD.MOV.U32 R19, RZ, RZ, 0x8 ;  /* 0x00000008ff137424 */ /* 0x000fe200078e00ff */
[----:B------:R-:W-:-:S05]  /*0ed0*/  MOV R16, R18 ;  /* 0x0000001200107202 */ /* 0x000fca0000000f00 */
[----:B------:R-:W-:-:S05]  /*0ee0*/  FADD.FTZ R16, R15, R16 ;  /* 0x000000100f107221 */ /* 0x000fca0000010000 */
[----:B------:R-:W-:-:S07]  /*0ef0*/  MOV R20, R16 ;  /* 0x0000001000147202 */ /* 0x000fce0000000f00 */
[----:B------:R-:W-:Y:S05]  /*0f00*/  WARPSYNC.COLLECTIVE R17, `(.L_x_4883) ;  /* 0x0000000011087348 */ /* 0x000fea0003c00000 */
[----:B------:R0:W1:Y:S02]  /*0f10*/  SHFL.BFLY P2, R18, R20, R19, R22 ;  /* 0x0c00001314127389 */ /* 0x0000640000040016 */
[----:B01----:R-:W-:Y:S01]  /*0f20*/  ENDCOLLECTIVE ;  /* 0x000000000000791b */ /* 0x003fe20003800000 */
.L_x_4883:
[----:B------:R-:W-:Y:S01]  /*0f30*/  HFMA2.MMA R19, -RZ, RZ, 0, 9.5367431640625e-07 ;  /* 0x00000010ff137435 */ /* 0x000fe200000001ff */
[----:B------:R-:W-:-:S05]  /*0f40*/  MOV R9, R18 ;  /* 0x0000001200097202 */ /* 0x000fca0000000f00 */
[----:B------:R-:W-:-:S05]  /*0f50*/  FADD.FTZ R9, R16, R9 ;  /* 0x0000000910097221 */ /* 0x000fca0000010000 */
[----:B------:R-:W-:-:S07]  /*0f60*/  MOV R20, R9 ;  /* 0x0000000900147202 */ /* 0x000fce0000000f00 */
[----:B------:R-:W-:Y:S05]  /*0f70*/  WARPSYNC.COLLECTIVE R17, `(.L_x_4884) ;  /* 0x0000000011087348 */ /* 0x000fea0003c00000 */
[----:B------:R0:W1:Y:S02]  /*0f80*/  SHFL.BFLY P2, R18, R20, R19, R22 ;  /* 0x0c00001314127389 */ /* 0x0000640000040016 */
[----:B01----:R-:W-:Y:S01]  /*0f90*/  ENDCOLLECTIVE ;  /* 0x000000000000791b */ /* 0x003fe20003800000 */
.L_x_4884:
[----:B------:R-:W-:Y:S01]  /*0fa0*/  MOV R14, R18 ;  /* 0x00000012000e7202 */ /* 0x000fe20000000f00 */
[----:B------:R-:W-:Y:S06]  /*0fb0*/  BRA `(.L_x_4885) ;  /* 0xfffffff800907947 */ /* 0x000fec000383ffff */
.L_x_4886:
        /* <DEDUP_REMOVED lines=12> */
.L_x_6616:


//--------------------- .text._ZN10layer_norm13ln_bwd_kernelINS_13Kernel_traitsIf6__halffS2_fjLj256ELj1ELj4ELj1ELj16ENS_18Kernel_traits_baseILj256EfS2_fS2_fjLj128EEEEELb1ELb0ELb1ELb1EEEvNS_9BwdParamsE --------------------------
	.section	.text._ZN10layer_norm13ln_bwd_kernelINS_13Kernel_traitsIf6__halffS2_fjLj256ELj1ELj4ELj1ELj16ENS_18Kernel_traits_baseILj256EfS2_fS2_fjLj128EEEEELb1ELb0ELb1ELb1EEEvNS_9BwdParamsE,"ax",@progbits
	.align	128
        .global         _ZN10layer_norm13ln_bwd_kernelINS_13Kernel_traitsIf6__halffS2_fjLj256ELj1ELj4ELj1ELj16ENS_18Kernel_traits_baseILj256EfS2_fS2_fjLj128EEEEELb1ELb0ELb1ELb1EEEvNS_9BwdParamsE
        .type           _ZN10layer_norm13ln_bwd_kernelINS_13Kernel_traitsIf6__halffS2_fjLj256ELj1ELj4ELj1ELj16ENS_18Kernel_traits_baseILj256EfS2_fS2_fjLj128EEEEELb1ELb0ELb1ELb1EEEvNS_9BwdParamsE,@function
        .size           _ZN10layer_norm13ln_bwd_kernelINS_13Kernel_traitsIf6__halffS2_fjLj256ELj1ELj4ELj1ELj16ENS_18Kernel_traits_baseILj256EfS2_fS2_fjLj128EEEEELb1ELb0ELb1ELb1EEEvNS_9BwdParamsE,(.L_x_6617 - _ZN10layer_norm13ln_bwd_kernelINS_13Kernel_traitsIf6__halffS2_fjLj256ELj1ELj4ELj1ELj16ENS_18Kernel_traits_baseILj256EfS2_fS2_fjLj128EEEEELb1ELb0ELb1ELb1EEEvNS_9BwdParamsE)
        .other          _ZN10layer_norm13ln_bwd_kernelINS_13Kernel_traitsIf6__halffS2_fjLj256ELj1ELj4ELj1ELj16ENS_18Kernel_traits_baseILj256EfS2_fS2_fjLj128EEEEELb1ELb0ELb1ELb1EEEvNS_9BwdParamsE,@"STO_CUDA_ENTRY STV_DEFAULT"
_ZN10layer_norm13ln_bwd_kernelINS_13Kernel_traitsIf6__halffS2_fjLj256ELj1ELj4ELj1ELj16ENS_18Kernel_traits_baseILj256EfS2_fS2_fjLj128EEEEELb1ELb0ELb1ELb1EEEvNS_9BwdParamsE:
.text._ZN10layer_norm13ln_bwd_kernelINS_13Kernel_traitsIf6__halffS2_fjLj256ELj1ELj4ELj1ELj16ENS_18Kernel_traits_baseILj256EfS2_fS2_fjLj128EEEEELb1ELb0ELb1ELb1EEEvNS_9BwdParamsE:
        /* <DEDUP_REMOVED lines=21> */
.L_x_4888:
        /* <DEDUP_REMOVED lines=17> */
.L_x_4910:
        /* <DEDUP_REMOVED lines=25> */
[----:B------:R-:W-:Y:S02]  /*03f0*/  @P5 IADD3 R0, R72, -0x1, RZ ;  /* 0xffffffff48005810 */ /* 0x000fe40007ffe0ff */
        /* <DEDUP_REMOVED lines=14> */
.L_x_4891:
[----:B------:R-:W0:Y:S01]  /*04e0*/  LDC.64 R60, c[0x0][0x2b8] ;  /* 0x0000ae00ff3c7b82 */ /* 0x000e220000000a00 */
[----:B------:R-:W-:Y:S01]  /*04f0*/  IADD3 R0, R64, -0x1, RZ ;  /* 0xffffffff40007810 */ /* 0x000fe20007ffe0ff */
[----:B------:R1:W2:Y:S01]  /*0500*/  LDG.E R82, desc[UR4][R68.64] ;  /* 0x0000000444527981 */ /* 0x0002a2000c1e1900 */
[----:B------:R-:W-:-:S03]  /*0510*/  LOP3.LUT R6, R9, 0x1f, RZ, 0xc0, !PT ;  /* 0x0000001f09067812 */ /* 0x000fc600078ec0ff */
[----:B------:R-:W-:Y:S02]  /*0520*/  IMAD R0, R0, R73, RZ ;  /* 0x0000004900007224 */ /* 0x000fe400078e02ff */
[----:B------:R-:W3:Y:S03]  /*0530*/  LDC.64 R10, c[0x0][0x238] ;  /* 0x00008e00ff0a7b82 */ /* 0x000ee60000000a00 */
[----:B------:R-:W-:-:S04]  /*0540*/  SHF.R.S32.HI R3, RZ, 0x1f, R0 ;  /* 0x0000001fff037819 */ /* 0x000fc80000011400 */
[----:B------:R-:W-:Y:S01]  /*0550*/  LEA.HI R3, R3, R0, RZ, 0x3 ;  /* 0x0000000003037211 */ /* 0x000fe200078f18ff */
[----:B------:R-:W4:Y:S03]  /*0560*/  LDC.64 R74, c[0x0][0x240] ;  /* 0x00009000ff4a7b82 */ /* 0x000f260000000a00 */
[----:B------:R-:W-:-:S05]  /*0570*/  LEA.HI.SX32 R3, R3, R6, 0x1d ;  /* 0x0000000603037211 */ /* 0x000fca00078feaff */
[----:B0-----:R-:W-:Y:S01]  /*0580*/  IMAD.WIDE.U32 R60, R3, 0x10, R60 ;  /* 0x00000010033c7825 */ /* 0x001fe200078e003c */
[----:B-----5:R-:W-:-:S05]  /*0590*/  ISETP.GE.AND P5, PT, R72, 0x1, PT ;  /* 0x000000014800780c */ /* 0x020fca0003fa6270 */
[----:B------:R-:W2:Y:S01]  /*05a0*/  LDG.E.128 R60, desc[UR4][R60.64] ;  /* 0x000000043c3c7981 */ /* 0x000ea2000c1e1d00 */
[----:B---3--:R-:W-:-:S05]  /*05b0*/  IMAD.WIDE.U32 R10, R4, 0x20, R10 ;  /* 0x00000020040a7825 */ /* 0x008fca00078e000a */
[----:B------:R-:W3:Y:S04]  /*05c0*/  LDG.E.128 R56, desc[UR4][R10.64] ;  /* 0x000000040a387981 */ /* 0x000ee8000c1e1d00 */
[----:B------:R-:W3:Y:S01]  /*05d0*/  LDG.E.128 R64, desc[UR4][R10.64+0x10] ;  /* 0x000010040a407981 */ /* 0x000ee2000c1e1d00 */
[----:B------:R-:W-:-:S04]  /*05e0*/  @P5 VIADD R0, R72, 0xffffffff ;  /* 0xffffffff48005836 */ /* 0x000fc80000000000 */
[----:B------:R-:W-:-:S05]  /*05f0*/  @P5 IMAD R3, R0, R73, RZ ;  /* 0x0000004900035224 */ /* 0x000fca00078e02ff */
[----:B-1----:R-:W-:Y:S01]  /*0600*/  @P5 SHF.R.S32.HI R68, RZ, 0x1f, R3 ;  /* 0x0000001fff445819 */ /* 0x002fe20000011403 */
[----:B------:R-:W-:-:S03]  /*0610*/  IMAD.MOV.U32 R69, RZ, RZ, RZ ;  /* 0x000000ffff457224 */ /* 0x000fc600078e00ff */
[----:B------:R-:W-:-:S04]  /*0620*/  @P5 LEA.HI R3, R68, R3, RZ, 0x3 ;  /* 0x0000000344035211 */ /* 0x000fc800078f18ff */
[----:B------:R-:W-:-:S05]  /*0630*/  @P5 LEA.HI.SX32 R69, R3, R6, 0x1d ;  /* 0x0000000603455211 */ /* 0x000fca00078feaff */
[----:B----4-:R-:W-:-:S06]  /*0640*/  IMAD.WIDE.U32 R68, R69, 0x8, R74 ;  /* 0x0000000845447825 */ /* 0x010fcc00078e004a */
[----:B------:R-:W5:Y:S01]  /*0650*/  LDG.E.64 R68, desc[UR4][R68.64] ;  /* 0x0000000444447981 */ /* 0x000f62000c1e1b00 */
        /* <DEDUP_REMOVED lines=8> */
[--C-:B------:R-:W-:Y:S02]  /*06e0*/  HADD2.F32 R77, -RZ, R60.reuse.H0_H0 ;  /* 0x2000003cff4d7230 */ /* 0x100fe40000004100 */
[----:B------:R-:W-:Y:S02]  /*06f0*/  HADD2.F32 R74, -RZ, R60.H1_H1 ;  /* 0x3000003cff4a7230 */ /* 0x000fe40000004100 */
[C---:B---3--:R-:W-:Y:S01]  /*0700*/  FADD.FTZ R58, -R82.reuse, R58 ;  /* 0x0000003a523a7221 */ /* 0x048fe20000010100 */
[C---:B------:R-:W-:Y:S01]  /*0710*/  FADD.FTZ R56, -R82.reuse, R56 ;  /* 0x0000003852387221 */ /* 0x040fe20000010100 */
[C---:B------:R-:W-:Y:S02]  /*0720*/  FADD.FTZ R60, -R82.reuse, R65 ;  /* 0x00000041523c7221 */ /* 0x040fe40000010100 */
[C---:B------:R-:W-:Y:S01]  /*0730*/  FMUL.FTZ R11, R5.reuse, R58 ;  /* 0x0000003a050b7220 */ /* 0x040fe20000410000 */
[----:B------:R-:W-:Y:S01]  /*0740*/  FADD.FTZ R64, -R82, R64 ;  /* 0x0000004052407221 */ /* 0x000fe20000010100 */
[C---:B------:R-:W-:Y:S01]  /*0750*/  FMUL.FTZ R58, R5.reuse, R60 ;  /* 0x0000003c053a7220 */ /* 0x040fe20000410000 */
[----:B------:R-:W-:Y:S01]  /*0760*/  FMUL.FTZ R60, R24, R77 ;  /* 0x0000004d183c7220 */ /* 0x000fe20000410000 */
[----:B------:R-:W-:Y:S01]  /*0770*/  FADD.FTZ R10, -R82, R57 ;  /* 0x00000039520a7221 */ /* 0x000fe20000010100 */
[----:B------:R-:W-:Y:S01]  /*0780*/  FMUL.FTZ R3, R5, R56 ;  /* 0x0000003805037220 */ /* 0x000fe20000410000 */
[----:B------:R-:W-:-:S02]  /*0790*/  HADD2.F32 R79, -RZ, R61.H0_H0 ;  /* 0x2000003dff4f7230 */ /* 0x000fc40000004100 */
[----:B------:R-:W-:Y:S01]  /*07a0*/  FMUL.FTZ R57, R5, R64 ;  /* 0x0000004005397220 */ /* 0x000fe20000410000 */
[----:B------:R-:W-:Y:S02]  /*07b0*/  HADD2.F32 R78, -RZ, R61.H1_H1 ;  /* 0x3000003dff4e7230 */ /* 0x000fe40000004100 */
[----:B------:R-:W-:Y:S01]  /*07c0*/  FADD.FTZ R76, -R82, R59 ;  /* 0x0000003b524c7221 */ /* 0x000fe20000010100 */
[--C-:B------:R-:W-:Y:S02]  /*07d0*/  HADD2.F32 R75, -RZ, R62.reuse.H0_H0 ;  /* 0x2000003eff4b7230 */ /* 0x100fe40000004100 */
[----:B------:R-:W-:Y:S01]  /*07e0*/  FMUL.FTZ R61, R25, R74 ;  /* 0x0000004a193d7220 */ /* 0x000fe20000410000 */
[----:B0-----:R-:W-:Y:S02]  /*07f0*/  HADD2.F32 R70, -RZ, R62.H1_H1 ;  /* 0x3000003eff467230 */ /* 0x001fe40000004100 */
[----:B------:R-:W-:Y:S01]  /*0800*/  FADD.FTZ R64, RZ, R60 ;  /* 0x0000003cff407221 */ /* 0x000fe20000010000 */
[----:B------:R-:W-:-:S02]  /*0810*/  HADD2.F32 R71, -RZ, R63.H0_H0 ;  /* 0x2000003fff477230 */ /* 0x000fc40000004100 */
[----:B------:R-:W-:Y:S01]  /*0820*/  FMUL.FTZ R10, R5, R10 ;  /* 0x0000000a050a7220 */ /* 0x000fe20000410000 */
[----:B------:R-:W-:Y:S02]  /*0830*/  HADD2.F32 R62, -RZ, R63.H1_H1 ;  /* 0x3000003fff3e7230 */ /* 0x000fe40000004100 */
[----:B------:R-:W-:Y:S01]  /*0840*/  FFMA.FTZ R63, R3, R60, RZ ;  /* 0x0000003c033f7223 */ /* 0x000fe200000100ff */
[----:B------:R-:W-:Y:S01]  /*0850*/  FADD.FTZ R66, -R82, R66 ;  /* 0x0000004252427221 */ /* 0x000fe20000010100 */
[C---:B------:R-:W-:Y:S01]  /*0860*/  FMUL.FTZ R56, R5.reuse, R76 ;  /* 0x0000004c05387220 */ /* 0x040fe20000410000 */
        /* <DEDUP_REMOVED lines=19> */
[----:B------:R-:W-:Y:S01]  /*09a0*/  FADD.FTZ R82, -R82, R67 ;  /* 0x0000004352527221 */ /* 0x000fe20000010100 */
        /* <DEDUP_REMOVED lines=19> */
.L_x_4892:
[----:B------:R-:W-:Y:S05]  /*0ae0*/  BSYNC B1 ;  /* 0x0000000000017941 */ /* 0x000fea0003800000 */
.L_x_4890:
        /* <DEDUP_REMOVED lines=22> */
.L_x_4922:
[----:B------:R-:W-:Y:S01]  /*0c50*/  @P5 IADD3 R72, R72, -0x1, RZ ;  /* 0xffffffff48485810 */ /* 0x000fe20007ffe0ff */
[----:B------:R-:W-:Y:S01]  /*0c60*/  IMAD.MOV.U32 R83, RZ, RZ, RZ ;  /* 0x000000ffff537224 */ /* 0x000fe200078e00ff */
        /* <DEDUP_REMOVED lines=32> */
.L_x_4895:
[----:B------:R-:W-:Y:S05]  /*0e70*/  BSYNC B1 ;  /* 0x0000000000017941 */ /* 0x000fea0003800000 */
.L_x_4894:
        /* <DEDUP_REMOVED lines=13> */
.L_x_4897:
[----:B------:R-:W-:Y:S05]  /*0f50*/  BSYNC B1 ;  /* 0x0000000000017941 */ /* 0x000fea0003800000 */
.L_x_4896:
        /* <DEDUP_REMOVED lines=14> */
.L_x_4899:
[----:B------:R-:W-:Y:S05]  /*1040*/  BSYNC B1 ;  /* 0x0000000000017941 */ /* 0x000fea0003800000 */
.L_x_4898:
        /* <DEDUP_REMOVED lines=12> */
.L_x_4901:
[----:B------:R-:W-:Y:S05]  /*1110*/  BSYNC B1 ;  /* 0x0000000000017941 */ /* 0x000fea0003800000 */
.L_x_4900:
        /* <DEDUP_REMOVED lines=12> */
.L_x_4903:
[----:B------:R-:W-:Y:S05]  /*11e0*/  BSYNC B1 ;  /* 0x0000000000017941 */ /* 0x000fea0003800000 */
.L_x_4902:
        /* <DEDUP_REMOVED lines=10> */
.L_x_4905:
[----:B------:R-:W-:Y:S05]  /*1290*/  BSYNC B1 ;  /* 0x0000000000017941 */ /* 0x000fea0003800000 */
.L_x_4904:
        /* <DEDUP_REMOVED lines=21> */
.L_x_4907:
[----:B------:R-:W-:Y:S05]  /*13f0*/  BSYNC B1 ;  /* 0x0000000000017941 */ /* 0x000fea0003800000 */
.L_x_4906:
        /* <DEDUP_REMOVED lines=44> */
.L_x_4909:
[----:B------:R-:W-:Y:S05]  /*16c0*/  BSYNC B1 ;  /* 0x0000000000017941 */ /* 0x000fea0003800000 */
.L_x_4908:
        /* <DEDUP_REMOVED lines=12> */
[----:B------:R-:W-:-:S04]  /*1790*/  @P5 F2FP.F16.F32.PACK_AB R0, RZ, R0 ;  /* 0x00000000ff00523e */ /* 0x000fc800000000ff */
[----:B------:R-:W-:Y:S01]  /*17a0*/  @P5 PRMT R51, R51, 0x5410, R0 ;  /* 0x0000541033335816 */ /* 0x000fe20000000000 */
[----:B--2---:R-:W-:-:S05]  /*17b0*/  @P1 IMAD.WIDE.U32 R66, R4, 0x20, R66 ;  /* 0x0000002004421825 */ /* 0x004fca00078e0042 */
[----:B------:R1:W-:Y:S04]  /*17c0*/  @P1 STG.E.128 desc[UR4][R66.64], R44 ;  /* 0x0000002c42001986 */ /* 0x0003e8000c101d04 */
[----:B------:R1:W-:Y:S01]  /*17d0*/  @P1 STG.E.128 desc[UR4][R66.64+0x10], R52 ;  /* 0x0000103442001986 */ /* 0x0003e2000c101d04 */
[----:B0-----:R-:W-:-:S03]  /*17e0*/  LEA R8, R64, R8, 0x2 ;  /* 0x0000000840087211 */ /* 0x001fc600078e10ff */
[----:B------:R1:W-:Y:S01]  /*17f0*/  @P5 STG.E.128 desc[UR4][R62.64], R48 ;  /* 0x000000303e005986 */ /* 0x0003e2000c101d04 */
[----:B------:R-:W-:-:S13]  /*1800*/  ISETP.GE.AND P0, PT, R8, R65, PT ;  /* 0x000000410800720c */ /* 0x000fda0003f06270 */
[----:B------:R-:W-:Y:S05]  /*1810*/  @!P0 BRA `(.L_x_4910) ;  /* 0xffffffe800908947 */ /* 0x000fea000383ffff */
.L_x_4889:
[----:B------:R-:W-:Y:S05]  /*1820*/  BSYNC B0 ;  /* 0x0000000000007941 */ /* 0x000fea0003800000 */
.L_x_4887:
        /* <DEDUP_REMOVED lines=35> */
[----:B------:R-:W-:Y:S02]  /*1a60*/  IADD3.X R5, RZ, RZ, RZ, P0, !PT ;  /* 0x000000ffff057210 */ /* 0x000fe400007fe4ff */
[C---:B------:R-:W-:Y:S01]  /*1a70*/  SHF.L.U32 R4, R2.reuse, 0x2, RZ ;  /* 0x0000000202047819 */ /* 0x040fe200000006ff */
        /* <DEDUP_REMOVED lines=26> */
.L_x_4893:
        /* <DEDUP_REMOVED lines=8> */
.L_x_4912:
[----:B------:R-:W-:Y:S05]  /*1ca0*/  BSYNC B1 ;  /* 0x0000000000017941 */ /* 0x000fea0003800000 */
.L_x_4911:
        /* <DEDUP_REMOVED lines=8> */
.L_x_4913:
[----:B------:R-:W-:Y:S01]  /*1d30*/  FADD.FTZ R63, R63, R66 ;  /* 0x000000423f3f7221 */ /* 0x000fe20000010000 */
[----:B------:R-:W-:-:S04]  /*1d40*/  HFMA2.MMA R85, -RZ, RZ, 0, 1.1920928955078125e-07 ;  /* 0x00000002ff557435 */ /* 0x000fc800000001ff */
[----:B------:R-:W-:Y:S01]  /*1d50*/  MOV R84, R63 ;  /* 0x0000003f00547202 */ /* 0x000fe20000000f00 */
[----:B------:R-:W-:-:S07]  /*1d60*/  IMAD.MOV.U32 R65, RZ, RZ, R83 ;  /* 0x000000ffff417224 */ /* 0x000fce00078e0053 */
[----:B------:R-:W-:Y:S05]  /*1d70*/  WARPSYNC.COLLECTIVE R75, `(.L_x_4914) ;  /* 0x000000004b087348 */ /* 0x000fea0003c00000 */
[----:B------:R0:W1:Y:S02]  /*1d80*/  SHFL.BFLY P0, R83, R84, R85, R86 ;  /* 0x0c00005554537389 */ /* 0x0000640000000056 */
[----:B01----:R-:W-:Y:S01]  /*1d90*/  ENDCOLLECTIVE ;  /* 0x000000000000791b */ /* 0x003fe20003800000 */
.L_x_4914:
[----:B------:R-:W-:-:S05]  /*1da0*/  FADD.FTZ R65, R65, R64 ;  /* 0x0000004041417221 */ /* 0x000fca0000010000 */
[----:B------:R-:W-:Y:S01]  /*1db0*/  MOV R84, R65 ;  /* 0x0000004100547202 */ /* 0x000fe20000000f00 */
[----:B------:R-:W-:-:S07]  /*1dc0*/  IMAD.MOV.U32 R62, RZ, RZ, R83 ;  /* 0x000000ffff3e7224 */ /* 0x000fce00078e0053 */
[----:B------:R-:W-:Y:S05]  /*1dd0*/  WARPSYNC.COLLECTIVE R75, `(.L_x_4915) ;  /* 0x000000004b087348 */ /* 0x000fea0003c00000 */
[----:B------:R0:W1:Y:S02]  /*1de0*/  SHFL.BFLY P0, R83, R84, R85, R86 ;  /* 0x0c00005554537389 */ /* 0x0000640000000056 */
[----:B01----:R-:W-:Y:S01]  /*1df0*/  ENDCOLLECTIVE ;  /* 0x000000000000791b */ /* 0x003fe20003800000 */
.L_x_4915:
[----:B------:R-:W-:Y:S01]  /*1e00*/  FADD.FTZ R62, R63, R62 ;  /* 0x0000003e3f3e7221 */ /* 0x000fe20000010000 */
[----:B------:R-:W-:-:S03]  /*1e10*/  HFMA2.MMA R85, -RZ, RZ, 0, 2.384185791015625e-07 ;  /* 0x00000004ff557435 */ /* 0x000fc600000001ff */
[----:B------:R-:W-:Y:S01]  /*1e20*/  IMAD.MOV.U32 R84, RZ, RZ, R62 ;  /* 0x000000ffff547224 */ /* 0x000fe200078e003e */
[----:B------:R-:W-:-:S07]  /*1e30*/  MOV R70, R83 ;  /* 0x0000005300467202 */ /* 0x000fce0000000f00 */
[----:B------:R-:W-:Y:S05]  /*1e40*/  WARPSYNC.COLLECTIVE R75, `(.L_x_4916) ;  /* 0x000000004b087348 */ /* 0x000fea0003c00000 */
[----:B------:R0:W1:Y:S02]  /*1e50*/  SHFL.BFLY P0, R83, R84, R85, R86 ;  /* 0x0c00005554537389 */ /* 0x0000640000000056 */
[----:B01----:R-:W-:Y:S01]  /*1e60*/  ENDCOLLECTIVE ;  /* 0x000000000000791b */ /* 0x003fe20003800000 */
.L_x_4916:
[----:B------:R-:W-:-:S04]  /*1e70*/  FADD.FTZ R70, R65, R70 ;  /* 0x0000004641467221 */ /* 0x000fc80000010000 */
[----:B------:R-:W-:Y:S01]  /*1e80*/  IMAD.MOV.U32 R84, RZ, RZ, R70 ;  /* 0x000000ffff547224 */ /* 0x000fe200078e0046 */
[----:B------:R-:W-:-:S07]  /*1e90*/  MOV R67, R83 ;  /* 0x0000005300437202 */ /* 0x000fce0000000f00 */
[----:B------:R-:W-:Y:S05]  /*1ea0*/  WARPSYNC.COLLECTIVE R75, `(.L_x_4917) ;  /* 0x000000004b087348 */ /* 0x000fea0003c00000 */
[----:B------:R0:W1:Y:S02]  /*1eb0*/  SHFL.BFLY P0, R83, R84, R85, R86 ;  /* 0x0c00005554537389 */ /* 0x0000640000000056 */
[----:B01----:R-:W-:Y:S01]  /*1ec0*/  ENDCOLLECTIVE ;  /* 0x000000000000791b */ /* 0x003fe20003800000 */
.L_x_4917:
[----:B------:R-:W-:Y:S01]  /*1ed0*/  FADD.FTZ R67, R62, R67 ;  /* 0x000000433e437221 */ /* 0x000fe20000010000 */
[----:B------:R-:W-:-:S04]  /*1ee0*/  HFMA2.MMA R85, -RZ, RZ, 0, 4.76837158203125e-07 ;  /* 0x00000008ff557435 */ /* 0x000fc800000001ff */
[----:B------:R-:W-:Y:S02]  /*1ef0*/  MOV R84, R67 ;  /* 0x0000004300547202 */ /* 0x000fe40000000f00 */
[----:B------:R-:W-:-:S07]  /*1f00*/  MOV R71, R83 ;  /* 0x0000005300477202 */ /* 0x000fce0000000f00 */
[----:B------:R-:W-:Y:S05]  /*1f10*/  WARPSYNC.COLLECTIVE R75, `(.L_x_4918) ;  /* 0x000000004b087348 */ /* 0x000fea0003c00000 */
[----:B------:R0:W1:Y:S02]  /*1f20*/  SHFL.BFLY P0, R83, R84, R85, R86 ;  /* 0x0c00005554537389 */ /* 0x0000640000000056 */
[----:B01----:R-:W-:Y:S01]  /*1f30*/  ENDCOLLECTIVE ;  /* 0x000000000000791b */ /* 0x003fe20003800000 */
.L_x_4918:
[----:B------:R-:W-:-:S05]  /*1f40*/  FADD.FTZ R71, R70, R71 ;  /* 0x0000004746477221 */ /* 0x000fca0000010000 */
[----:B------:R-:W-:Y:S01]  /*1f50*/  MOV R84, R71 ;  /* 0x0000004700547202 */ /* 0x000fe20000000f00 */
[----:B------:R-:W-:-:S07]  /*1f60*/  IMAD.MOV.U32 R64, RZ, RZ, R83 ;  /* 0x000000ffff407224 */ /* 0x000fce00078e0053 */
[----:B------:R-:W-:Y:S05]  /*1f70*/  WARPSYNC.COLLECTIVE R75, `(.L_x_4919) ;  /* 0x000000004b087348 */ /* 0x000fea0003c00000 */
[----:B------:R0:W1:Y:S02]  /*1f80*/  SHFL.BFLY P0, R83, R84, R85, R86 ;  /* 0x0c00005554537389 */ /* 0x0000640000000056 */
[----:B01----:R-:W-:Y:S01]  /*1f90*/  ENDCOLLECTIVE ;  /* 0x000000000000791b */ /* 0x003fe20003800000 */
.L_x_4919:
[----:B------:R-:W-:-:S05]  /*1fa0*/  FADD.FTZ R64, R67, R64 ;  /* 0x0000004043407221 */ /* 0x000fca0000010000 */
[----:B------:R-:W-:Y:S01]  /*1fb0*/  MOV R84, R64 ;  /* 0x0000004000547202 */ /* 0x000fe20000000f00 */
[----:B------:R-:W-:Y:S01]  /*1fc0*/  IMAD.MOV.U32 R85, RZ, RZ, 0x10 ;  /* 0x00000010ff557424 */ /* 0x000fe200078e00ff */
[----:B------:R-:W-:-:S07]  /*1fd0*/  MOV R66, R83 ;  /* 0x0000005300427202 */ /* 0x000fce0000000f00 */
[----:B------:R-:W-:Y:S05]  /*1fe0*/  WARPSYNC.COLLECTIVE R75, `(.L_x_4920) ;  /* 0x000000004b087348 */ /* 0x000fea0003c00000 */
[----:B------:R0:W1:Y:S02]  /*1ff0*/  SHFL.BFLY P0, R83, R84, R85, R86 ;  /* 0x0c00005554537389 */ /* 0x0000640000000056 */
[----:B01----:R-:W-:Y:S01]  /*2000*/  ENDCOLLECTIVE ;  /* 0x000000000000791b */ /* 0x003fe20003800000 */
.L_x_4920:
[----:B------:R-:W-:-:S05]  /*2010*/  FADD.FTZ R66, R71, R66 ;  /* 0x0000004247427221 */ /* 0x000fca0000010000 */
[----:B------:R-:W-:Y:S02]  /*2020*/  MOV R84, R66 ;  /* 0x0000004200547202 */ /* 0x000fe40000000f00 */
[----:B------:R-:W-:-:S07]  /*2030*/  MOV R63, R83 ;  /* 0x00000053003f7202 */ /* 0x000fce0000000f00 */
[----:B------:R-:W-:Y:S05]  /*2040*/  WARPSYNC.COLLECTIVE R75, `(.L_x_4921) ;  /* 0x000000004b087348 */ /* 0x000fea0003c00000 */
[----:B------:R0:W1:Y:S02]  /*2050*/  SHFL.BFLY P0, R83, R84, R85, R86 ;  /* 0x0c00005554537389 */ /* 0x0000640000000056 */
[----:B01----:R-:W-:Y:S01]  /*2060*/  ENDCOLLECTIVE ;  /* 0x000000000000791b */ /* 0x003fe20003800000 */
.L_x_4921:
[----:B------:R-:W-:Y:S01]  /*2070*/  MOV R65, R83 ;  /* 0x0000005300417202 */ /* 0x000fe20000000f00 */
[----:B------:R-:W-:Y:S06]  /*2080*/  BRA `(.L_x_4922) ;  /* 0xffffffe800f07947 */ /* 0x000fec000383ffff */
.L_x_4923:
        /* <DEDUP_REMOVED lines=15> */
.L_x_6617:


//--------------------- .text._ZN10layer_norm13ln_bwd_kernelINS_13Kernel_traitsIf6__halffS2_fjLj256ELj1ELj4ELj1ELj16ENS_18Kernel_traits_baseILj256EfS2_fS2_fjLj128EEEEELb1ELb1ELb0ELb0EEEvNS_9BwdParamsE --------------------------
	.section	.text._ZN10layer_norm13ln_bwd_kernelINS_13Kernel_traitsIf6__halffS2_fjLj256ELj1ELj4ELj1ELj16ENS_18Kernel_traits_baseILj256EfS2_fS2_fjLj128EEEEELb1ELb1ELb0ELb0EEEvNS_9BwdParamsE,"ax",@progbits
	.align	128
        .global         _ZN10layer_norm13ln_bwd_kernelINS_13Kernel_traitsIf6__halffS2_fjLj256ELj1ELj4ELj1ELj16ENS_18Kernel_traits_baseILj256EfS2_fS2_fjLj128EEEEELb1ELb1ELb0ELb0EEEvNS_9BwdParamsE
        .type           _ZN10layer_norm13ln_bwd_kernelINS_13Kernel_traitsIf6__halffS2_fjLj256ELj1ELj4ELj1ELj16ENS_18Kernel_traits_baseILj256EfS2_fS2_fjLj128EEEEELb1ELb1ELb0ELb0EEEvNS_9BwdParamsE,@function
        .size           _ZN10layer_norm13ln_bwd_kernelINS_13Kernel_traitsIf6__halffS2_fjLj256ELj1ELj4ELj1ELj16ENS_18Kernel_traits_baseILj256EfS2_fS2_fjLj128EEEEELb1ELb1ELb0ELb0EEEvNS_9BwdParamsE,(.L_x_6618 - _ZN10layer_norm13ln_bwd_kernelINS_13Kernel_traitsIf6__halffS2_fjLj256ELj1ELj4ELj1ELj16ENS_18Kernel_traits_baseILj256EfS2_fS2_fjLj128EEEEELb1ELb1ELb0ELb0EEEvNS_9BwdParamsE)
        .other          _ZN10layer_norm13ln_bwd_kernelINS_13Kernel_traitsIf6__halffS2_fjLj256ELj1ELj4ELj1ELj16ENS_18Kernel_traits_baseILj256EfS2_fS2_fjLj128EEEEELb1ELb1ELb0ELb0EEEvNS_9BwdParamsE,@"STO_CUDA_ENTRY STV_DEFAULT"
_ZN10layer_norm13ln_bwd_kernelINS_13Kernel_traitsIf6__halffS2_fjLj256ELj1ELj4ELj1ELj16ENS_18Kernel_traits_baseILj256EfS2_fS2_fjLj128EEEEELb1ELb1ELb0ELb0EEEvNS_9BwdParamsE:
.text._ZN10layer_norm13ln_bwd_kernelINS_13Kernel_traitsIf6__halffS2_fjLj256ELj1ELj4ELj1ELj16ENS_18Kernel_traits_baseILj256EfS2_fS2_fjLj128EEEEELb1ELb1ELb0ELb0EEEvNS_9BwdParamsE:
        /* <DEDUP_REMOVED lines=51> */
.L_x_4931:
        /* <DEDUP_REMOVED lines=40> */
[----:B--2---:R-:W-:-:S03]  /*05b0*/  HADD2.F32 R61, -RZ, R76.H0_H0 ;  /* 0x2000004cff3d7230 */ /* 0x004fc60000004100 */
[----:B-----5:R-:W-:Y:S01]  /*05c0*/  FMUL.FTZ R72, R66, R71 ;  /* 0x0000004742487220 */ /* 0x020fe20000410000 */
[----:B------:R-:W-:Y:S02]  /*05d0*/  HADD2.F32 R76, -RZ, R76.H1_H1 ;  /* 0x3000004cff4c7230 */ /* 0x000fe40000004100 */
[C---:B------:R-:W-:Y:S01]  /*05e0*/  FADD.FTZ R87, -R70.reuse, R63 ;  /* 0x0000003f46577221 */ /* 0x040fe20000010100 */
[----:B------:R-:W-:Y:S01]  /*05f0*/  FADD.FTZ R3, -R70, R60 ;  /* 0x0000003c46037221 */ /* 0x000fe20000010100 */
[--C-:B------:R-:W-:Y:S02]  /*0600*/  HADD2.F32 R63, -RZ, R77.reuse.H0_H0 ;  /* 0x2000004dff3f7230 */ /* 0x100fe40000004100 */
[----:B------:R-:W-:Y:S02]  /*0610*/  HADD2.F32 R60, -RZ, R77.H1_H1 ;  /* 0x3000004dff3c7230 */ /* 0x000fe40000004100 */
[----:B------:R-:W-:Y:S01]  /*0620*/  FADD.FTZ R21, R21, R76 ;  /* 0x0000004c15157221 */ /* 0x000fe20000010000 */
[-C--:B------:R-:W-:Y:S01]  /*0630*/  FFMA.FTZ R13, R72, R76.reuse, R13 ;  /* 0x0000004c480d7223 */ /* 0x080fe2000001000d */
[----:B------:R-:W-:Y:S01]  /*0640*/  FMUL.FTZ R77, R49, R76 ;  /* 0x0000004c314d7220 */ /* 0x000fe20000410000 */
[----:B----4-:R-:W-:Y:S01]  /*0650*/  FADD.FTZ R85, -R70, R62 ;  /* 0x0000003e46557221 */ /* 0x010fe20000010100 */
[C---:B------:R-:W-:Y:S01]  /*0660*/  FMUL.FTZ R76, R66.reuse, R87 ;  /* 0x00000057424c7220 */ /* 0x040fe20000410000 */
[----:B------:R-:W-:Y:S01]  /*0670*/  FMUL.FTZ R3, R66, R3 ;  /* 0x0000000342037220 */ /* 0x000fe20000410000 */
[----:B-1----:R-:W-:Y:S01]  /*0680*/  FMUL.FTZ R74, R48, R61 ;  /* 0x0000003d304a7220 */ /* 0x002fe20000410000 */
[----:B------:R-:W-:Y:S01]  /*0690*/  FADD.FTZ R91, -R70, R81 ;  /* 0x00000051465b7221 */ /* 0x000fe20000010100 */
        /* <DEDUP_REMOVED lines=8> */
[----:B------:R-:W-:-:S02]  /*0720*/  HADD2.F32 R89, -RZ, R78.H0_H0 ;  /* 0x2000004eff597230 */ /* 0x000fc40000004100 */
[----:B------:R-:W-:Y:S01]  /*0730*/  FADD.FTZ R22, R22, R63 ;  /* 0x0000003f16167221 */ /* 0x000fe20000010000 */
[----:B------:R-:W-:Y:S02]  /*0740*/  HADD2.F32 R62, -RZ, R78.H1_H1 ;  /* 0x3000004eff3e7230 */ /* 0x000fe40000004100 */
[-C--:B------:R-:W-:Y:S01]  /*0750*/  FFMA.FTZ R14, R75, R63.reuse, R14 ;  /* 0x0000003f4b0e7223 */ /* 0x080fe2000001000e */
[--C-:B------:R-:W-:Y:S02]  /*0760*/  HADD2.F32 R95, -RZ, R79.reuse.H0_H0 ;  /* 0x2000004fff5f7230 */ /* 0x100fe40000004100 */
[----:B------:R-:W-:Y:S01]  /*0770*/  FMUL.FTZ R78, R50, R63 ;  /* 0x0000003f324e7220 */ /* 0x000fe20000410000 */
[----:B------:R-:W-:Y:S02]  /*0780*/  HADD2.F32 R88, -RZ, R79.H1_H1 ;  /* 0x3000004fff587230 */ /* 0x000fe40000004100 */
[----:B------:R-:W-:Y:S01]  /*0790*/  FADD.FTZ R79, -R70, R80 ;  /* 0x00000050464f7221 */ /* 0x000fe20000010100 */
        /* <DEDUP_REMOVED lines=8> */
[----:B------:R-:W-:Y:S01]  /*0820*/  FADD.FTZ R93, -R70, R82 ;  /* 0x00000052465d7221 */ /* 0x000fe20000010100 */
        /* <DEDUP_REMOVED lines=29> */
.L_x_4927:
[----:B------:R-:W-:Y:S05]  /*0a00*/  BSYNC B1 ;  /* 0x0000000000017941 */ /* 0x000fea0003800000 */
.L_x_4926:
        /* <DEDUP_REMOVED lines=21> */
.L_x_4945:
        /* <DEDUP_REMOVED lines=41> */
[----:B------:R-:W-:Y:S01]  /*0df0*/  LOP3.LUT P5, RZ, R68, 0xff, RZ, 0xc0, !PT ;  /* 0x000000ff44ff7812 */ /* 0x000fe200078ac0ff */
[----:B------:R-:W-:Y:S01]  /*0e00*/  @P2 FADD.FTZ R70, R9, R70 ;  /* 0x0000004609462221 */ /* 0x000fe20000010000 */
[----:B------:R-:W-:Y:S01]  /*0e10*/  LOP3.LUT P6, RZ, R88, 0xff, RZ, 0xc0, !PT ;  /* 0x000000ff58ff7812 */ /* 0x000fe200078cc0ff */
        /* <DEDUP_REMOVED lines=8> */
[----:B------:R-:W-:Y:S01]  /*0ea0*/  ISETP.NE.AND.EX P3, PT, RZ, UR17, PT, P3 ;  /* 0x00000011ff007c0c */ /* 0x000fe2000bf65330 */
[----:B------:R-:W-:-:S02]  /*0eb0*/  FMUL.FTZ R99, R94, R65 ;  /* 0x000000415e637220 */ /* 0x000fc40000410000 */
[----:B------:R-:W-:Y:S01]  /*0ec0*/  FMUL.FTZ R107, R96, UR15 ;  /* 0x0000000f606b7c20 */ /* 0x000fe20008410000 */
[C---:B------:R-:W-:Y:S01]  /*0ed0*/  SEL R52, R71.reuse, R52, P3 ;  /* 0x0000003447347207 */ /* 0x040fe20001800000 */
[----:B------:R-:W-:Y:S01]  /*0ee0*/  FMUL.FTZ R71, R71, R65 ;  /* 0x0000004147477220 */ /* 0x000fe20000410000 */
[C---:B------:R-:W-:Y:S01]  /*0ef0*/  SEL R53, R70.reuse, R53, P3 ;  /* 0x0000003546357207 */ /* 0x040fe20001800000 */
[----:B------:R-:W-:Y:S01]  /*0f00*/  FMUL.FTZ R70, R70, R65 ;  /* 0x0000004146467220 */ /* 0x000fe20000410000 */
[----:B------:R-:W-:Y:S01]  /*0f10*/  SEL R54, R97, R54, P3 ;  /* 0x0000003661367207 */ /* 0x000fe20001800000 */
[----:B------:R-:W-:Y:S01]  /*0f20*/  FMUL.FTZ R71, R71, UR15 ;  /* 0x0000000f47477c20 */ /* 0x000fe20008410000 */
[----:B------:R-:W-:Y:S01]  /*0f30*/  SEL R55, R94, R55, P3 ;  /* 0x000000375e377207 */ /* 0x000fe20001800000 */
[----:B------:R-:W-:Y:S01]  /*0f40*/  FMUL.FTZ R103, R70, UR15 ;  /* 0x0000000f46677c20 */ /* 0x000fe20008410000 */
        /* <DEDUP_REMOVED lines=8> */
[----:B------:R-:W-:Y:S01]  /*0fd0*/  LOP3.LUT P3, RZ, R89, 0xff, RZ, 0xc0, !PT ;  /* 0x000000ff59ff7812 */ /* 0x000fe2000786c0ff */
[----:B------:R-:W-:Y:S01]  /*0fe0*/  HFMA2.MMA R97, -RZ, RZ, 0, 0 ;  /* 0x00000000ff617435 */ /* 0x000fe200000001ff */
[----:B------:R-:W-:-:S02]  /*0ff0*/  @P1 LEA R66, P2, R64, UR16, 0x5 ;  /* 0x0000001040421c11 */ /* 0x000fc4000f8428ff */
[----:B------:R-:W-:Y:S01]  /*1000*/  CS2R R94, SRZ ;  /* 0x00000000005e7805 */ /* 0x000fe2000001ff00 */
[----:B------:R-:W-:Y:S01]  /*1010*/  FMUL.FTZ R96, R100, UR15 ;  /* 0x0000000f64607c20 */ /* 0x000fe20008410000 */
[----:B------:R-:W-:Y:S01]  /*1020*/  FMUL.FTZ R108, R102, UR15 ;  /* 0x0000000f666c7c20 */ /* 0x000fe20008410000 */
[----:B------:R-:W-:Y:S02]  /*1030*/  @P1 LEA.HI.X R67, R64, UR17, RZ, 0x5, P2 ;  /* 0x0000001140431c11 */ /* 0x000fe400090f2cff */
[----:B------:R-:W-:Y:S01]  /*1040*/  LOP3.LUT P2, RZ, R69, 0xff, RZ, 0xc0, !PT ;  /* 0x000000ff45ff7812 */ /* 0x000fe2000784c0ff */
[----:B------:R-:W-:Y:S02]  /*1050*/  FMUL.FTZ R100, R39, R108 ;  /* 0x0000006c27647220 */ /* 0x000fe40000410000 */
[----:B------:R-:W-:Y:S04]  /*1060*/  @P1 STG.E.128 desc[UR4][R66.64], R52 ;  /* 0x0000003442001986 */ /* 0x000fe8000c101d04 */
[----:B------:R0:W-:Y:S01]  /*1070*/  @P1 STG.E.128 desc[UR4][R66.64+0x10], R56 ;  /* 0x0000103842001986 */ /* 0x0001e2000c101d04 */
[----:B------:R-:W-:Y:S01]  /*1080*/  LOP3.LUT P1, RZ, R91, 0xff, RZ, 0xc0, !PT ;  /* 0x000000ff5bff7812 */ /* 0x000fe2000782c0ff */
[----:B0-----:R-:W-:-:S05]  /*1090*/  FMUL.FTZ R66, R42, R107 ;  /* 0x0000006b2a427220 */ /* 0x001fca0000410000 */
[----:B------:R-:W-:Y:S01]  /*10a0*/  FSEL R106, R66, RZ, P3 ;  /* 0x000000ff426a7208 */ /* 0x000fe20001800000 */
[----:B------:R-:W-:Y:S01]  /*10b0*/  FMUL.FTZ R66, R37, R96 ;  /* 0x0000006025427220 */ /* 0x000fe20000410000 */
[--C-:B--2---:R-:W-:Y:S02]  /*10c0*/  @P5 HADD2.F32 R65, -RZ, R60.reuse.H0_H0 ;  /* 0x2000003cff415230 */ /* 0x104fe40000004100 */
[----:B------:R-:W-:Y:S02]  /*10d0*/  @P6 HADD2.F32 R60, -RZ, R60.H1_H1 ;  /* 0x3000003cff3c6230 */ /* 0x000fe40000004100 */
[--C-:B------:R-:W-:Y:S02]  /*10e0*/  @P3 HADD2.F32 R70, -RZ, R61.reuse.H0_H0 ;  /* 0x2000003dff463230 */ /* 0x100fe40000004100 */
[----:B------:R-:W-:Y:S01]  /*10f0*/  @P5 FMUL.FTZ R97, R71, R65 ;  /* 0x0000004147615220 */ /* 0x000fe20000410000 */
[----:B------:R-:W-:Y:S01]  /*1100*/  FMUL.FTZ R65, R41, R103 ;  /* 0x0000006729417220 */ /* 0x000fe20000410000 */
[----:B------:R-:W-:Y:S01]  /*1110*/  @P6 FMUL.FTZ R94, R103, R60 ;  /* 0x0000003c675e6220 */ /* 0x000fe20000410000 */
[----:B------:R-:W-:Y:S01]  /*1120*/  FMUL.FTZ R60, R40, R71 ;  /* 0x00000047283c7220 */ /* 0x000fe20000410000 */
[----:B------:R-:W-:Y:S01]  /*1130*/  @P3 FMUL.FTZ R95, R107, R70 ;  /* 0x000000466b5f3220 */ /* 0x000fe20000410000 */
[----:B------:R-:W-:Y:S01]  /*1140*/  FMUL.FTZ R107, R105, UR15 ;  /* 0x0000000f696b7c20 */ /* 0x000fe20008410000 */
[----:B------:R-:W-:Y:S01]  /*1150*/  FSEL R104, R65, RZ, P6 ;  /* 0x000000ff41687208 */ /* 0x000fe20003000000 */
[----:B------:R-:W-:Y:S01]  /*1160*/  @P1 HADD2.F32 R61, -RZ, R61.H1_H1 ;  /* 0x3000003dff3d1230 */ /* 0x000fe20000004100 */
[----:B------:R-:W-:Y:S01]  /*1170*/  FSEL R103, R60, RZ, P5 ;  /* 0x000000ff3c677208 */ /* 0x000fe20002800000 */
[----:B------:R-:W-:Y:S01]  /*1180*/  FMUL.FTZ R60, R99, UR15 ;  /* 0x0000000f633c7c20 */ /* 0x000fe20008410000 */
[----:B------:R-:W-:Y:S01]  /*1190*/  LEA R70, P5, R64, UR18, 0x4 ;  /* 0x0000001240467c11 */ /* 0x000fe2000f8a20ff */
[----:B------:R-:W-:Y:S01]  /*11a0*/  FMUL.FTZ R99, R101, UR15 ;  /* 0x0000000f65637c20 */ /* 0x000fe20008410000 */
[----:B------:R-:W-:Y:S01]  /*11b0*/  FMUL.FTZ R67, R38, R107 ;  /* 0x0000006b26437220 */ /* 0x000fe20000410000 */
[----:B------:R-:W-:Y:S01]  /*11c0*/  LOP3.LUT P6, RZ, R90, 0xff, RZ, 0xc0, !PT ;  /* 0x000000ff5aff7812 */ /* 0x000fe200078cc0ff */
[----:B------:R-:W-:Y:S01]  /*11d0*/  FADD.FTZ R32, R32, R97 ;  /* 0x0000006120207221 */ /* 0x000fe20000010000 */
[----:B------:R-:W-:Y:S01]  /*11e0*/  LEA.HI.X R71, R64, UR19, RZ, 0x4, P5 ;  /* 0x0000001340477c11 */ /* 0x000fe2000a8f24ff */
[----:B------:R-:W-:Y:S01]  /*11f0*/  FMUL.FTZ R64, R43, R60 ;  /* 0x0000003c2b407220 */ /* 0x000fe20000410000 */
[----:B------:R-:W-:Y:S01]  /*1200*/  FMUL.FTZ R65, R36, R99 ;  /* 0x0000006324417220 */ /* 0x000fe20000410000 */
[----:B------:R-:W-:Y:S01]  /*1210*/  LOP3.LUT P3, RZ, R93, 0xff, RZ, 0xc0, !PT ;  /* 0x000000ff5dff7812 */ /* 0x000fe2000786c0ff */
[----:B------:R-:W-:Y:S01]  /*1220*/  FADD.FTZ R33, R33, R94 ;  /* 0x0000005e21217221 */ /* 0x000fe20000010000 */
[----:B------:R-:W-:Y:S01]  /*1230*/  LOP3.LUT P5, RZ, R92, 0xff, RZ, 0xc0, !PT ;  /* 0x000000ff5cff7812 */ /* 0x000fe200078ac0ff */
[----:B------:R-:W-:Y:S01]  /*1240*/  FADD.FTZ R34, R34, R95 ;  /* 0x0000005f22227221 */ /* 0x000fe20000010000 */
[----:B------:R-:W-:-:S02]  /*1250*/  FSEL R101, R64, RZ, P1 ;  /* 0x000000ff40657208 */ /* 0x000fc40000800000 */
[----:B------:R-:W-:Y:S02]  /*1260*/  FSEL R102, R65, RZ, P2 ;  /* 0x000000ff41667208 */ /* 0x000fe40001000000 */
[----:B------:R-:W-:Y:S02]  /*1270*/  FSEL R105, R66, RZ, P6 ;  /* 0x000000ff42697208 */ /* 0x000fe40003000000 */
[----:B------:R-:W-:Y:S02]  /*1280*/  FSEL R67, R67, RZ, P3 ;  /* 0x000000ff43437208 */ /* 0x000fe40001800000 */
[----:B------:R-:W-:Y:S02]  /*1290*/  FSEL R100, R100, RZ, P5 ;  /* 0x000000ff64647208 */ /* 0x000fe40002800000 */
[----:B------:R-:W-:Y:S01]  /*12a0*/  F2FP.F16.F32.PACK_AB R64, R104, R103 ;  /* 0x000000676840723e */ /* 0x000fe200000000ff */
[----:B------:R-:W-:Y:S01]  /*12b0*/  HFMA2.MMA R103, -RZ, RZ, 0, 0 ;  /* 0x00000000ff677435 */ /* 0x000fe200000001ff */
[----:B------:R-:W-:Y:S01]  /*12c0*/  F2FP.F16.F32.PACK_AB R65, R101, R106 ;  /* 0x0000006a6541723e */ /* 0x000fe200000000ff */
[--C-:B------:R-:W-:Y:S01]  /*12d0*/  @P6 HADD2.F32 R101, -RZ, R62.reuse.H1_H1 ;  /* 0x3000003eff656230 */ /* 0x100fe20000004100 */
[----:B------:R-:W-:Y:S01]  /*12e0*/  F2FP.F16.F32.PACK_AB R66, R105, R102 ;  /* 0x000000666942723e */ /* 0x000fe200000000ff */
[----:B------:R-:W-:Y:S01]  /*12f0*/  @P2 HADD2.F32 R102, -RZ, R62.H0_H0 ;  /* 0x2000003eff662230 */ /* 0x000fe20000004100 */
[----:B------:R-:W-:Y:S01]  /*1300*/  F2FP.F16.F32.PACK_AB R67, R100, R67 ;  /* 0x000000436443723e */ /* 0x000fe200000000ff */
[--C-:B------:R-:W-:Y:S01]  /*1310*/  @P3 HADD2.F32 R105, -RZ, R63.reuse.H0_H0 ;  /* 0x2000003fff693230 */ /* 0x100fe20000004100 */
[----:B------:R-:W-:Y:S01]  /*1320*/  MOV R100, RZ ;  /* 0x000000ff00647202 */ /* 0x000fe20000000f00 */
[----:B------:R-:W-:Y:S01]  /*1330*/  @P5 HADD2.F32 R106, -RZ, R63.H1_H1 ;  /* 0x3000003fff6a5230 */ /* 0x000fe20000004100 */
[----:B------:R-:W-:Y:S01]  /*1340*/  CS2R R62, SRZ ;  /* 0x00000000003e7805 */ /* 0x000fe2000001ff00 */
[----:B------:R2:W-:Y:S01]  /*1350*/  STG.E.128 desc[UR4][R70.64], R64 ;  /* 0x0000004046007986 */ /* 0x0005e2000c101d04 */
[----:B------:R-:W-:Y:S01]  /*1360*/  MOV R104, RZ ;  /* 0x000000ff00687202 */ /* 0x000fe20000000f00 */
[----:B------:R-:W-:Y:S01]  /*1370*/  @P1 FMUL.FTZ R62, R60, R61 ;  /* 0x0000003d3c3e1220 */ /* 0x000fe20000410000 */
        /* <DEDUP_REMOVED lines=9> */
.L_x_4930:
[----:B------:R-:W-:Y:S05]  /*1410*/  BSYNC B1 ;  /* 0x0000000000017941 */ /* 0x000fea0003800000 */
.L_x_4929:
[----:B--2---:R-:W2:Y:S02]  /*1420*/  LDC.64 R60, c[0x0][0x210] ;  /* 0x00008400ff3c7b82 */ /* 0x004ea40000000a00 */
[----:B--2---:R-:W-:-:S04]  /*1430*/  LEA R73, R60, R73, 0x2 ;  /* 0x000000493c497211 */ /* 0x004fc800078e10ff */
[----:B------:R-:W-:-:S13]  /*1440*/  ISETP.GE.AND P1, PT, R73, R61, PT ;  /* 0x0000003d4900720c */ /* 0x000fda0003f26270 */
[----:B------:R-:W-:Y:S05]  /*1450*/  @!P1 BRA `(.L_x_4931) ;  /* 0xffffffec00b49947 */ /* 0x000fea000383ffff */
.L_x_4925:
[----:B------:R-:W-:Y:S05]  /*1460*/  BSYNC B0 ;  /* 0x0000000000007941 */ /* 0x000fea0003800000 */
.L_x_4924:
        /* <DEDUP_REMOVED lines=68> */
[----:B0-----:R-:W-:Y:S01]  /*18b0*/  IADD3.X R0, RZ, RZ, RZ, P2, !PT ;  /* 0x000000ffff007210 */ /* 0x001fe200017fe4ff */
        /* <DEDUP_REMOVED lines=29> */
.L_x_4933:
[----:B------:R-:W-:Y:S05]  /*1a90*/  BSYNC B0 ;  /* 0x0000000000007941 */ /* 0x000fea0003800000 */
.L_x_4932:
        /* <DEDUP_REMOVED lines=10> */
.L_x_4928:
        /* <DEDUP_REMOVED lines=8> */
.L_x_4935:
[----:B------:R-:W-:Y:S05]  /*1bc0*/  BSYNC B1 ;  /* 0x0000000000017941 */ /* 0x000fea0003800000 */
.L_x_4934:
        /* <DEDUP_REMOVED lines=8> */
.L_x_4936:
[----:B------:R-:W-:Y:S01]  /*1c50*/  FADD.FTZ R61, R61, R70 ;  /* 0x000000463d3d7221 */ /* 0x000fe20000010000 */
[----:B------:R-:W-:-:S04]  /*1c60*/  HFMA2.MMA R97, -RZ, RZ, 0, 1.1920928955078125e-07 ;  /* 0x00000002ff617435 */ /* 0x000fc800000001ff */
[----:B------:R-:W-:Y:S02]  /*1c70*/  MOV R100, R61 ;  /* 0x0000003d00647202 */ /* 0x000fe40000000f00 */
[----:B------:R-:W-:-:S07]  /*1c80*/  MOV R63, R96 ;  /* 0x00000060003f7202 */ /* 0x000fce0000000f00 */
[----:B------:R-:W-:Y:S05]  /*1c90*/  WARPSYNC.COLLECTIVE R95, `(.L_x_4937) ;  /* 0x000000005f087348 */ /* 0x000fea0003c00000 */
[----:B------:R0:W1:Y:S02]  /*1ca0*/  SHFL.BFLY P1, R96, R100, R97, R102 ;  /* 0x0c00006164607389 */ /* 0x0000640000020066 */
[----:B01----:R-:W-:Y:S01]  /*1cb0*/  ENDCOLLECTIVE ;  /* 0x000000000000791b */ /* 0x003fe20003800000 */
.L_x_4937:
[----:B------:R-:W-:-:S05]  /*1cc0*/  FADD.FTZ R63, R63, R94 ;  /* 0x0000005e3f3f7221 */ /* 0x000fca0000010000 */
[----:B------:R-:W-:Y:S02]  /*1cd0*/  MOV R100, R63 ;  /* 0x0000003f00647202 */ /* 0x000fe40000000f00 */
[----:B------:R-:W-:-:S07]  /*1ce0*/  MOV R60, R96 ;  /* 0x00000060003c7202 */ /* 0x000fce0000000f00 */
[----:B------:R-:W-:Y:S05]  /*1cf0*/  WARPSYNC.COLLECTIVE R95, `(.L_x_4938) ;  /* 0x000000005f087348 */ /* 0x000fea0003c00000 */
[----:B------:R0:W1:Y:S02]  /*1d00*/  SHFL.BFLY P1, R96, R100, R97, R102 ;  /* 0x0c00006164607389 */ /* 0x0000640000020066 */
[----:B01----:R-:W-:Y:S01]  /*1d10*/  ENDCOLLECTIVE ;  /* 0x000000000000791b */ /* 0x003fe20003800000 */
.L_x_4938:
[----:B------:R-:W-:Y:S01]  /*1d20*/  FADD.FTZ R60, R61, R60 ;  /* 0x0000003c3d3c7221 */ /* 0x000fe20000010000 */
[----:B------:R-:W-:-:S04]  /*1d30*/  HFMA2.MMA R97, -RZ, RZ, 0, 2.384185791015625e-07 ;  /* 0x00000004ff617435 */ /* 0x000fc800000001ff */
[----:B------:R-:W-:Y:S02]  /*1d40*/  MOV R100, R60 ;  /* 0x0000003c00647202 */ /* 0x000fe40000000f00 */
[----:B------:R-:W-:-:S07]  /*1d50*/  MOV R62, R96 ;  /* 0x00000060003e7202 */ /* 0x000fce0000000f00 */
[----:B------:R-:W-:Y:S05]  /*1d60*/  WARPSYNC.COLLECTIVE R95, `(.L_x_4939) ;  /* 0x000000005f087348 */ /* 0x000fea0003c00000 */
[----:B------:R0:W1:Y:S02]  /*1d70*/  SHFL.BFLY P1, R96, R100, R97, R102 ;  /* 0x0c00006164607389 */ /* 0x0000640000020066 */
[----:B01----:R-:W-:Y:S01]  /*1d80*/  ENDCOLLECTIVE ;  /* 0x000000000000791b */ /* 0x003fe20003800000 */
.L_x_4939:
[----:B------:R-:W-:-:S05]  /*1d90*/  FADD.FTZ R62, R63, R62 ;  /* 0x0000003e3f3e7221 */ /* 0x000fca0000010000 */
[----:B------:R-:W-:Y:S02]  /*1da0*/  MOV R100, R62 ;  /* 0x0000003e00647202 */ /* 0x000fe40000000f00 */
[----:B------:R-:W-:-:S07]  /*1db0*/  MOV R67, R96 ;  /* 0x0000006000437202 */ /* 0x000fce0000000f00 */
[----:B------:R-:W-:Y:S05]  /*1dc0*/  WARPSYNC.COLLECTIVE R95, `(.L_x_4940) ;  /* 0x000000005f087348 */ /* 0x000fea0003c00000 */
[----:B------:R0:W1:Y:S02]  /*1dd0*/  SHFL.BFLY P1, R96, R100, R97, R102 ;  /* 0x0c00006164607389 */ /* 0x0000640000020066 */
[----:B01----:R-:W-:Y:S01]  /*1de0*/  ENDCOLLECTIVE ;  /* 0x000000000000791b */ /* 0x003fe20003800000 */
.L_x_4940:
[----:B------:R-:W-:Y:S01]  /*1df0*/  FADD.FTZ R67, R60, R67 ;  /* 0x000000433c437221 */ /* 0x000fe20000010000 */
[----:B------:R-:W-:-:S04]  /*1e00*/  HFMA2.MMA R97, -RZ, RZ, 0, 4.76837158203125e-07 ;  /* 0x00000008ff617435 */ /* 0x000fc800000001ff */
[----:B------:R-:W-:Y:S02]  /*1e10*/  MOV R100, R67 ;  /* 0x0000004300647202 */ /* 0x000fe40000000f00 */
[----:B------:R-:W-:-:S07]  /*1e20*/  MOV R71, R96 ;  /* 0x0000006000477202 */ /* 0x000fce0000000f00 */
[----:B------:R-:W-:Y:S05]  /*1e30*/  WARPSYNC.COLLECTIVE R95, `(.L_x_4941) ;  /* 0x000000005f087348 */ /* 0x000fea0003c00000 */
[----:B------:R0:W1:Y:S02]  /*1e40*/  SHFL.BFLY P1, R96, R100, R97, R102 ;  /* 0x0c00006164607389 */ /* 0x0000640000020066 */
[----:B01----:R-:W-:Y:S01]  /*1e50*/  ENDCOLLECTIVE ;  /* 0x000000000000791b */ /* 0x003fe20003800000 */
.L_x_4941:
[----:B------:R-:W-:-:S05]  /*1e60*/  FADD.FTZ R71, R62, R71 ;  /* 0x000000473e477221 */ /* 0x000fca0000010000 */
[----:B------:R-:W-:Y:S02]  /*1e70*/  MOV R100, R71 ;  /* 0x0000004700647202 */ /* 0x000fe40000000f00 */
[----:B------:R-:W-:-:S07]  /*1e80*/  MOV R70, R96 ;  /* 0x0000006000467202 */ /* 0x000fce0000000f00 */
[----:B------:R-:W-:Y:S05]  /*1e90*/  WARPSYNC.COLLECTIVE R95, `(.L_x_4942) ;  /* 0x000000005f087348 */ /* 0x000fea0003c00000 */
[----:B------:R0:W1:Y:S02]  /*1ea0*/  SHFL.BFLY P1, R96, R100, R97, R102 ;  /* 0x0c00006164607389 */ /* 0x0000640000020066 */
[----:B01----:R-:W-:Y:S01]  /*1eb0*/  ENDCOLLECTIVE ;  /* 0x000000000000791b */ /* 0x003fe20003800000 */
.L_x_4942:
[----:B------:R-:W-:Y:S01]  /*1ec0*/  FADD.FTZ R70, R67, R70 ;  /* 0x0000004643467221 */ /* 0x000fe20000010000 */
[----:B------:R-:W-:-:S04]  /*1ed0*/  HFMA2.MMA R97, -RZ, RZ, 0, 9.5367431640625e-07 ;  /* 0x00000010ff617435 */ /* 0x000fc800000001ff */
[----:B------:R-:W-:Y:S02]  /*1ee0*/  MOV R100, R70 ;  /* 0x0000004600647202 */ /* 0x000fe40000000f00 */
[----:B------:R-:W-:-:S07]  /*1ef0*/  MOV R94, R96 ;  /* 0x00000060005e7202 */ /* 0x000fce0000000f00 */
[----:B------:R-:W-:Y:S05]  /*1f00*/  WARPSYNC.COLLECTIVE R95, `(.L_x_4943) ;  /* 0x000000005f087348 */ /* 0x000fea0003c00000 */
[----:B------:R0:W1:Y:S02]  /*1f10*/  SHFL.BFLY P1, R96, R100, R97, R102 ;  /* 0x0c00006164607389 */ /* 0x0000640000020066 */
[----:B01----:R-:W-:Y:S01]  /*1f20*/  ENDCOLLECTIVE ;  /* 0x000000000000791b */ /* 0x003fe20003800000 */
.L_x_4943:
[----:B------:R-:W-:-:S05]  /*1f30*/  FADD.FTZ R94, R71, R94 ;  /* 0x0000005e475e7221 */ /* 0x000fca0000010000 */
[----:B------:R-:W-:Y:S02]  /*1f40*/  MOV R100, R94 ;  /* 0x0000005e00647202 */ /* 0x000fe40000000f00 */
[----:B------:R-:W-:-:S07]  /*1f50*/  MOV R61, R96 ;  /* 0x00000060003d7202 */ /* 0x000fce0000000f00 */
[----:B------:R-:W-:Y:S05]  /*1f60*/  WARPSYNC.COLLECTIVE R95, `(.L_x_4944) ;  /* 0x000000005f087348 */ /* 0x000fea0003c00000 */
[----:B------:R0:W1:Y:S02]  /*1f70*/  SHFL.BFLY P1, R96, R100, R97, R102 ;  /* 0x0c00006164607389 */ /* 0x0000640000020066 */
[----:B01----:R-:W-:Y:S01]  /*1f80*/  ENDCOLLECTIVE ;  /* 0x000000000000791b */ /* 0x003fe20003800000 */
.L_x_4944:
[----:B------:R-:W-:Y:S01]  /*1f90*/  MOV R63, R96 ;  /* 0x00000060003f7202 */ /* 0x000fe20000000f00 */
[----:B------:R-:W-:Y:S06]  /*1fa0*/  BRA `(.L_x_4945) ;  /* 0xffffffe800ec7947 */ /* 0x000fec000383ffff */
.L_x_4946:
        /* <DEDUP_REMOVED lines=13> */
.L_x_6618:


//--------------------- .text._ZN10layer_norm13ln_bwd_kernelINS_13Kernel_traitsIf6__halffS2_fjLj256ELj1ELj4ELj1ELj16ENS_18Kernel_traits_baseILj256EfS2_fS2_fjLj128EEEEELb1ELb1ELb0ELb1EEEvNS_9BwdParamsE --------------------------
	.section	.text._ZN10layer_norm13ln_bwd_kernelINS_13Kernel_traitsIf6__halffS2_fjLj256ELj1ELj4ELj1ELj16ENS_18Kernel_traits_baseILj256EfS2_fS2_fjLj128EEEEELb1ELb1ELb0ELb1EEEvNS_9BwdParamsE,"ax",@progbits
	.align	128
        .global         _ZN10layer_norm13ln_bwd_kernelINS_13Kernel_traitsIf6__halffS2_fjLj256ELj1ELj4ELj1ELj16ENS_18Kernel_traits_baseILj256EfS2_fS2_fjLj128EEEEELb1ELb1ELb0ELb1EEEvNS_9BwdParamsE
        .type           _ZN10layer_norm13ln_bwd_kernelINS_13Kernel_traitsIf6__halffS2_fjLj256ELj1ELj4ELj1ELj16ENS_18Kernel_traits_baseILj256EfS2_fS2_fjLj128EEEEELb1ELb1ELb0ELb1EEEvNS_9BwdParamsE,@function
        .size           _ZN10layer_norm13ln_bwd_kernelINS_13Kernel_traitsIf6__halffS2_fjLj256ELj1ELj4ELj1ELj16ENS_18Kernel_traits_baseILj256EfS2_fS2_fjLj128EEEEELb1ELb1ELb0ELb1EEEvNS_9BwdParamsE,(.L_x_6619 - _ZN10layer_norm13ln_bwd_kernelINS_13Kernel_traitsIf6__halffS2_fjLj256ELj1ELj4ELj1ELj16ENS_18Kernel_traits_baseILj256EfS2_fS2_fjLj128EEEEELb1ELb1ELb0ELb1EEEvNS_9BwdParamsE)
        .other          _ZN10layer_norm13ln_bwd_kernelINS_13Kernel_traitsIf6__halffS2_fjLj256ELj1ELj4ELj1ELj16ENS_18Kernel_traits_baseILj256EfS2_fS2_fjLj128EEEEELb1ELb1ELb0ELb1EEEvNS_9BwdParamsE,@"STO_CUDA_ENTRY STV_DEFAULT"
_ZN10layer_norm13ln_bwd_kernelINS_13Kernel_traitsIf6__halffS2_fjLj256ELj1ELj4ELj1ELj16ENS_18Kernel_traits_baseILj256EfS2_fS2_fjLj128EEEEELb1ELb1ELb0ELb1EEEvNS_9BwdParamsE:
.text._ZN10layer_norm13ln_bwd_kernelINS_13Kernel_traitsIf6__halffS2_fjLj256ELj1ELj4ELj1ELj16ENS_18Kernel_traits_baseILj256EfS2_fS2_fjLj128EEEEELb1ELb1ELb0ELb1EEEvNS_9BwdParamsE:
        /* <DEDUP_REMOVED lines=31> */
.L_x_4948:
        /* <DEDUP_REMOVED lines=30> */
.L_x_4952:
[----:B------:R-:W-:Y:S01]  /*03d0*/  IMAD R0, R74, UR10, RZ ;  /* 0x0000000a4a007c24 */ /* 0x000fe2000f8e02ff */
[----:B0-----:R-:W0:Y:S04]  /*03e0*/  @P0 LDC.64 R48, c[0x0][0x270] ;  /* 0x00009c00ff300b82 */ /* 0x001e280000000a00 */
        /* <DEDUP_REMOVED lines=22> */
[C---:B------:R-:W-:Y:S01]  /*0550*/  LEA R92, P2, R79.reuse, UR14, 0x3 ;  /* 0x0000000e4f5c7c11 */ /* 0x040fe2000f8418ff */
[----:B------:R-:W1:Y:S02]  /*0560*/  LDC.64 R66, c[0x0][0x2c8] ;  /* 0x0000b200ff427b82 */ /* 0x000e640000000a00 */
[----:B------:R4:W3:Y:S01]  /*0570*/  LDG.E R78, desc[UR4][R80.64] ;  /* 0x00000004504e7981 */ /* 0x0008e2000c1e1900 */
[----:B------:R-:W-:-:S06]  /*0580*/  LEA.HI.X R93, R79, UR15, RZ, 0x3, P2 ;  /* 0x0000000f4f5d7c11 */ /* 0x000fcc00090f1cff */
[----:B------:R-:W3:Y:S01]  /*0590*/  LDG.E.64 R92, desc[UR4][R92.64] ;  /* 0x000000045c5c7981 */ /* 0x000ee2000c1e1b00 */
[----:B-1----:R-:W-:-:S04]  /*05a0*/  ISETP.NE.U32.AND P1, PT, R66, RZ, PT ;  /* 0x000000ff4200720c */ /* 0x002fc80003f25070 */
[----:B------:R-:W-:-:S13]  /*05b0*/  ISETP.NE.AND.EX P1, PT, R67, RZ, PT, P1 ;  /* 0x000000ff4300720c */ /* 0x000fda0003f25310 */
[----:B0-----:R-:W-:-:S04]  /*05c0*/  @P1 LEA R84, P2, R79, R66, 0x5 ;  /* 0x000000424f541211 */ /* 0x001fc800078428ff */
[----:B------:R-:W-:-:S05]  /*05d0*/  @P1 LEA.HI.X R85, R79, R67, RZ, 0x5, P2 ;  /* 0x000000434f551211 */ /* 0x000fca00010f2cff */
[----:B-----5:R-:W5:Y:S04]  /*05e0*/  @P1 LDG.E.128 R20, desc[UR4][R84.64] ;  /* 0x0000000454141981 */ /* 0x020f68000c1e1d00 */
[----:B------:R0:W5:Y:S01]  /*05f0*/  @P1 LDG.E.128 R16, desc[UR4][R84.64+0x10] ;  /* 0x0000100454101981 */ /* 0x000162000c1e1d00 */
[----:B------:R-:W-:Y:S02]  /*0600*/  ISETP.NE.AND P1, PT, R72, RZ, PT ;  /* 0x000000ff4800720c */ /* 0x000fe40003f25270 */
[----:B------:R-:W-:Y:S01]  /*0610*/  MOV R77, 0x3f800000 ;  /* 0x3f800000004d7802 */ /* 0x000fe20000000f00 */
[----:B------:R-:W-:Y:S01]  /*0620*/  UMOV UR6, 0xffffffff ;  /* 0xffffffff00067882 */ /* 0x000fe20000000000 */
[----:B----4-:R-:W-:-:S05]  /*0630*/  FSEL R0, R0, RZ, !P1 ;  /* 0x000000ff00007208 */ /* 0x010fca0004800000 */
[C---:B------:R-:W-:Y:S01]  /*0640*/  FADD.FTZ R91, -R0.reuse, R52 ;  /* 0x00000034005b7221 */ /* 0x040fe20000010100 */
[C---:B------:R-:W-:Y:S01]  /*0650*/  FADD.FTZ R81, -R0.reuse, R55 ;  /* 0x0000003700517221 */ /* 0x040fe20000010100 */
[C---:B------:R-:W-:Y:S01]  /*0660*/  FADD.FTZ R53, -R0.reuse, R53 ;  /* 0x0000003500357221 */ /* 0x040fe20000010100 */
[C---:B------:R-:W-:Y:S01]  /*0670*/  FADD.FTZ R83, -R0.reuse, R54 ;  /* 0x0000003600537221 */ /* 0x040fe20000010100 */
[C---:B--2---:R-:W-:Y:S01]  /*0680*/  FADD.FTZ R89, -R0.reuse, R56 ;  /* 0x0000003800597221 */ /* 0x044fe20000010100 */
[C---:B------:R-:W-:Y:S01]  /*0690*/  FADD.FTZ R57, -R0.reuse, R57 ;  /* 0x0000003900397221 */ /* 0x040fe20000010100 */
[C---:B------:R-:W-:Y:S01]  /*06a0*/  FADD.FTZ R87, -R0.reuse, R58 ;  /* 0x0000003a00577221 */ /* 0x040fe20000010100 */
[----:B------:R-:W-:Y:S01]  /*06b0*/  FADD.FTZ R59, -R0, R59 ;  /* 0x0000003b003b7221 */ /* 0x000fe20000010100 */
[----:B---3--:R-:W-:Y:S02]  /*06c0*/  HADD2.F32 R55, -RZ, R48.H0_H0 ;  /* 0x20000030ff377230 */ /* 0x008fe40000004100 */
[----:B------:R-:W-:Y:S01]  /*06d0*/  FMUL.FTZ R0, R78, R91 ;  /* 0x0000005b4e007220 */ /* 0x000fe20000410000 */
[----:B------:R-:W-:-:S02]  /*06e0*/  @P0 HADD2.F32 R77, -RZ, R82.H0_H0 ;  /* 0x20000052ff4d0230 */ /* 0x000fc40000004100 */
[----:B------:R-:W-:Y:S01]  /*06f0*/  FADD.FTZ R71, R55, R71 ;  /* 0x0000004737477221 */ /* 0x000fe20000010000 */
[----:B------:R-:W-:Y:S02]  /*0700*/  HADD2.F32 R82, -RZ, R48.H1_H1 ;  /* 0x30000030ff527230 */ /* 0x000fe40000004100 */
[----:B0-----:R-:W-:Y:S01]  /*0710*/  FMUL.FTZ R85, R78, R53 ;  /* 0x000000354e557220 */ /* 0x001fe20000410000 */
[-C--:B------:R-:W-:Y:S01]  /*0720*/  FFMA.FTZ R73, R0, R55.reuse, R73 ;  /* 0x0000003700497223 */ /* 0x080fe20000010049 */
[----:B------:R-:W-:Y:S01]  /*0730*/  FMUL.FTZ R55, R24, R55 ;  /* 0x0000003718377220 */ /* 0x000fe20000410000 */
[----:B------:R-:W-:Y:S01]  /*0740*/  FADD.FTZ R69, R82, R69 ;  /* 0x0000004552457221 */ /* 0x000fe20000010000 */
[-C--:B------:R-:W-:Y:S01]  /*0750*/  FFMA.FTZ R70, R85, R82.reuse, R70 ;  /* 0x0000005255467223 */ /* 0x080fe20000010046 */
[----:B------:R-:W-:Y:S01]  /*0760*/  FMUL.FTZ R53, R25, R82 ;  /* 0x0000005219357220 */ /* 0x000fe20000410000 */
[----:B------:R-:W-:Y:S01]  /*0770*/  FADD.FTZ R82, RZ, R55 ;  /* 0x00000037ff527221 */ /* 0x000fe20000010000 */
[----:B------:R-:W-:-:S02]  /*0780*/  HADD2.F32 R52, -RZ, R49.H0_H0 ;  /* 0x20000031ff347230 */ /* 0x000fc40000004100 */
[----:B------:R-:W-:Y:S01]  /*0790*/  FMUL.FTZ R83, R78, R83 ;  /* 0x000000534e537220 */ /* 0x000fe20000410000 */
[----:B------:R-:W-:Y:S02]  /*07a0*/  HADD2.F32 R54, -RZ, R49.H1_H1 ;  /* 0x30000031ff367230 */ /* 0x000fe40000004100 */
[----:B------:R-:W-:Y:S01]  /*07b0*/  FADD.FTZ R49, R82, R53 ;  /* 0x0000003552317221 */ /* 0x000fe20000010000 */
[----:B------:R-:W-:Y:S01]  /*07c0*/  FFMA.FTZ R82, R0, R55, RZ ;  /* 0x0000003700527223 */ /* 0x000fe200000100ff */
[----:B------:R-:W-:Y:S01]  /*07d0*/  FADD.FTZ R65, R52, R65 ;  /* 0x0000004134417221 */ /* 0x000fe20000010000 */
[----:B------:R-:W-:Y:S01]  /*07e0*/  FMUL.FTZ R81, R78, R81 ;  /* 0x000000514e517220 */ /* 0x000fe20000410000 */
[-C--:B------:R-:W-:Y:S01]  /*07f0*/  FFMA.FTZ R68, R83, R52.reuse, R68 ;  /* 0x0000003453447223 */ /* 0x080fe20000010044 */
[----:B------:R-:W-:Y:S01]  /*0800*/  FMUL.FTZ R52, R26, R52 ;  /* 0x000000341a347220 */ /* 0x000fe20000410000 */
[----:B------:R-:W-:Y:S01]  /*0810*/  FFMA.FTZ R82, R85, R53, R82 ;  /* 0x0000003555527223 */ /* 0x000fe20000010052 */
[----:B------:R-:W-:-:S02]  /*0820*/  HADD2.F32 R48, -RZ, R50.H1_H1 ;  /* 0x30000032ff307230 */ /* 0x000fc40000004100 */
[--C-:B------:R-:W-:Y:S02]  /*0830*/  HADD2.F32 R58, -RZ, R51.reuse.H0_H0 ;  /* 0x20000033ff3a7230 */ /* 0x100fe40000004100 */
[----:B------:R-:W-:Y:S02]  /*0840*/  HADD2.F32 R80, -RZ, R51.H1_H1 ;  /* 0x30000033ff507230 */ /* 0x000fe40000004100 */
[----:B------:R-:W-:Y:S01]  /*0850*/  FMUL.FTZ R51, R78, R57 ;  /* 0x000000394e337220 */ /* 0x000fe20000410000 */
[----:B------:R-:W-:Y:S02]  /*0860*/  HADD2.F32 R56, -RZ, R50.H0_H0 ;  /* 0x20000032ff387230 */ /* 0x000fe40000004100 */
        /* <DEDUP_REMOVED lines=27> */
[C---:B------:R-:W-:Y:S01]  /*0a20*/  FFMA.FTZ R4, R49.reuse, R80, R4 ;  /* 0x0000005031047223 */ /* 0x040fe20000010004 */
[----:B------:R-:W-:Y:S01]  /*0a30*/  MOV R80, R92 ;  /* 0x0000005c00507202 */ /* 0x000fe20000000f00 */
[----:B------:R-:W-:Y:S01]  /*0a40*/  FADD.FTZ R86, R86, R59 ;  /* 0x0000003b56567221 */ /* 0x000fe20000010000 */
[----:B------:R-:W-:Y:S01]  /*0a50*/  FFMA.FTZ R82, R49, R59, R82 ;  /* 0x0000003b31527223 */ /* 0x000fe20000010052 */
[----:B------:R-:W-:Y:S06]  /*0a60*/  BRA.DIV UR6, `(.L_x_4951) ;  /* 0x0000001206487947 */ /* 0x000fec000b800000 */
[----:B------:R-:W0:Y:S01]  /*0a70*/  SHFL.BFLY PT, R89, R86, 0x1, 0x1f ;  /* 0x0c201f0056597f89 */ /* 0x000e2200000e0000 */
[----:B------:R-:W-:-:S03]  /*0a80*/  HFMA2.MMA R91, -RZ, RZ, 0, 0 ;  /* 0x00000000ff5b7435 */ /* 0x000fc600000001ff */
        /* <DEDUP_REMOVED lines=17> */
.L_x_4964:
        /* <DEDUP_REMOVED lines=10> */
[----:B------:R-:W-:Y:S01]  /*0c40*/  IADD3 R48, P1, R66, UR16, RZ ;  /* 0x0000001042307c10 */ /* 0x000fe2000ff3e0ff */
[-CC-:B------:R-:W-:Y:S01]  /*0c50*/  FFMA.FTZ R82, R85, R87.reuse, R84.reuse ;  /* 0x0000005755527223 */ /* 0x180fe20000010054 */
[-CC-:B------:R-:W-:Y:S01]  /*0c60*/  FFMA.FTZ R0, R0, R87.reuse, R84.reuse ;  /* 0x0000005700007223 */ /* 0x180fe20000010054 */
[-CC-:B------:R-:W-:Y:S01]  /*0c70*/  FFMA.FTZ R83, R83, R87.reuse, R84.reuse ;  /* 0x0000005753537223 */ /* 0x180fe20000010054 */
[-CC-:B------:R-:W-:Y:S01]  /*0c80*/  FFMA.FTZ R81, R81, R87.reuse, R84.reuse ;  /* 0x0000005751517223 */ /* 0x180fe20000010054 */
[-CC-:B------:R-:W-:Y:S01]  /*0c90*/  FFMA.FTZ R85, R50, R87.reuse, R84.reuse ;  /* 0x0000005732557223 */ /* 0x180fe20000010054 */
[-CC-:B------:R-:W-:Y:S01]  /*0ca0*/  FFMA.FTZ R86, R51, R87.reuse, R84.reuse ;  /* 0x0000005733567223 */ /* 0x180fe20000010054 */
[----:B------:R-:W-:Y:S01]  /*0cb0*/  FFMA.FTZ R84, R49, R87, R84 ;  /* 0x0000005731547223 */ /* 0x000fe20000010054 */
[----:B------:R-:W-:-:S06]  /*0cc0*/  IADD3.X R49, R79, UR17, RZ, P1, !PT ;  /* 0x000000114f317c10 */ /* 0x000fcc0008ffe4ff */
[----:B------:R-:W2:Y:S01]  /*0cd0*/  LDG.E.128 R48, desc[UR4][R48.64] ;  /* 0x0000000430307981 */ /* 0x000ea2000c1e1d00 */
[----:B------:R-:W-:Y:S01]  /*0ce0*/  ISETP.NE.U32.AND P1, PT, RZ, UR18, PT ;  /* 0x00000012ff007c0c */ /* 0x000fe2000bf25070 */
[----:B------:R-:W-:Y:S01]  /*0cf0*/  FADD.FTZ R83, R52, -R83 ;  /* 0x8000005334537221 */ /* 0x000fe20000010000 */
[----:B------:R-:W-:Y:S01]  /*0d00*/  ISETP.NE.AND.EX P2, PT, R67, RZ, PT, P2 ;  /* 0x000000ff4300720c */ /* 0x000fe20003f45320 */
[----:B------:R-:W-:Y:S01]  /*0d10*/  FADD.FTZ R55, R55, -R0 ;  /* 0x8000000037377221 */ /* 0x000fe20000010000 */
[----:B------:R-:W-:Y:S01]  /*0d20*/  ISETP.NE.AND.EX P1, PT, RZ, UR19, PT, P1 ;  /* 0x00000013ff007c0c */ /* 0x000fe2000bf25310 */
[----:B------:R-:W-:Y:S01]  /*0d30*/  FADD.FTZ R67, R53, -R82 ;  /* 0x8000005235437221 */ /* 0x000fe20000010000 */
[----:B------:R-:W-:Y:S01]  /*0d40*/  FADD.FTZ R57, R57, -R86 ;  /* 0x8000005639397221 */ /* 0x000fe20000010000 */
[----:B------:R-:W-:Y:S01]  /*0d50*/  FADD.FTZ R81, R54, -R81 ;  /* 0x8000005136517221 */ /* 0x000fe20000010000 */
[----:B------:R-:W-:Y:S01]  /*0d60*/  FADD.FTZ R85, R56, -R85 ;  /* 0x8000005538557221 */ /* 0x000fe20000010000 */
[----:B------:R-:W-:Y:S01]  /*0d70*/  FADD.FTZ R89, R58, -R89 ;  /* 0x800000593a597221 */ /* 0x000fe20000010000 */
[----:B------:R-:W-:Y:S01]  /*0d80*/  ISETP.NE.U32.AND P3, PT, RZ, UR18, PT ;  /* 0x00000012ff007c0c */ /* 0x000fe2000bf65070 */
[C---:B------:R-:W-:Y:S01]  /*0d90*/  FMUL.FTZ R56, R78.reuse, R57 ;  /* 0x000000394e387220 */ /* 0x040fe20000410000 */
[C---:B------:R-:W-:Y:S01]  /*0da0*/  FMUL.FTZ R83, R78.reuse, R83 ;  /* 0x000000534e537220 */ /* 0x040fe20000410000 */
[C---:B------:R-:W-:Y:S01]  /*0db0*/  FMUL.FTZ R54, R78.reuse, R81 ;  /* 0x000000514e367220 */ /* 0x040fe20000410000 */
[----:B------:R-:W-:Y:S01]  /*0dc0*/  FMUL.FTZ R57, R78, R89 ;  /* 0x000000594e397220 */ /* 0x000fe20000410000 */
[----:B------:R-:W-:Y:S01]  /*0dd0*/  ISETP.NE.AND.EX P3, PT, RZ, UR19, PT, P3 ;  /* 0x00000013ff007c0c */ /* 0x000fe2000bf65330 */
[----:B-----5:R-:W-:Y:S01]  /*0de0*/  @P2 FADD.FTZ R83, R22, R83 ;  /* 0x0000005316532221 */ /* 0x020fe20000010000 */
[----:B------:R-:W-:Y:S01]  /*0df0*/  @P1 IADD3 R52, P5, R75, UR18, RZ ;  /* 0x000000124b341c10 */ /* 0x000fe2000ffbe0ff */
[----:B------:R-:W-:Y:S01]  /*0e00*/  FADD.FTZ R75, R59, -R84 ;  /* 0x800000543b4b7221 */ /* 0x000fe20000010000 */
[C---:B------:R-:W-:Y:S01]  /*0e10*/  FMUL.FTZ R59, R78.reuse, R55 ;  /* 0x000000374e3b7220 */ /* 0x040fe20000410000 */
[----:B------:R-:W-:Y:S01]  /*0e20*/  FMUL.FTZ R55, R78, R85 ;  /* 0x000000554e377220 */ /* 0x000fe20000410000 */
[----:B------:R-:W-:Y:S01]  /*0e30*/  @P1 IADD3.X R53, R76, UR19, RZ, P5, !PT ;  /* 0x000000134c351c10 */ /* 0x000fe2000affe4ff */
[C---:B------:R-:W-:Y:S01]  /*0e40*/  FMUL.FTZ R76, R78.reuse, R67 ;  /* 0x000000434e4c7220 */ /* 0x040fe20000410000 */
[----:B------:R-:W-:Y:S01]  /*0e50*/  FMUL.FTZ R78, R78, R75 ;  /* 0x0000004b4e4e7220 */ /* 0x000fe20000410000 */
        /* <DEDUP_REMOVED lines=18> */
[----:B------:R-:W-:Y:S01]  /*0f80*/  SEL R45, R56, R45, P3 ;  /* 0x0000002d382d7207 */ /* 0x000fe20001800000 */
[C---:B------:R-:W-:Y:S01]  /*0f90*/  FMUL.FTZ R75, R57.reuse, R77 ;  /* 0x0000004d394b7220 */ /* 0x040fe20000410000 */
[----:B------:R-:W-:Y:S01]  /*0fa0*/  SEL R46, R57, R46, P3 ;  /* 0x0000002e392e7207 */ /* 0x000fe20001800000 */
[----:B------:R-:W-:Y:S01]  /*0fb0*/  @P1 STG.E.128 desc[UR4][R52.64], R40 ;  /* 0x0000002834001986 */ /* 0x000fe2000c101d04 */
[C---:B------:R-:W-:Y:S01]  /*0fc0*/  SEL R47, R78.reuse, R47, P3 ;  /* 0x0000002f4e2f7207 */ /* 0x040fe20001800000 */
[----:B------:R-:W-:Y:S01]  /*0fd0*/  FMUL.FTZ R78, R78, R77 ;  /* 0x0000004d4e4e7220 */ /* 0x000fe20000410000 */
[----:B------:R-:W-:Y:S01]  /*0fe0*/  LOP3.LUT P3, RZ, R92, 0xff0000, RZ, 0xc0, !PT ;  /* 0x00ff00005cff7812 */ /* 0x000fe2000786c0ff */
[----:B------:R-:W-:Y:S01]  /*0ff0*/  FMUL.FTZ R83, R83, UR20 ;  /* 0x0000001453537c20 */ /* 0x000fe20008410000 */
[----:B------:R-:W-:Y:S01]  /*1000*/  MOV R0, RZ ;  /* 0x000000ff00007202 */ /* 0x000fe20000000f00 */
[----:B------:R0:W-:Y:S01]  /*1010*/  @P1 STG.E.128 desc[UR4][R52.64+0x10], R44 ;  /* 0x0000102c34001986 */ /* 0x0001e2000c101d04 */
[----:B------:R-:W-:Y:S01]  /*1020*/  FMUL.FTZ R75, R75, UR20 ;  /* 0x000000144b4b7c20 */ /* 0x000fe20008410000 */
[----:B------:R-:W-:Y:S01]  /*1030*/  FMUL.FTZ R78, R78, UR20 ;  /* 0x000000144e4e7c20 */ /* 0x000fe20008410000 */
[----:B------:R-:W-:-:S02]  /*1040*/  LOP3.LUT P2, RZ, R92, 0xff000000, RZ, 0xc0, !PT ;  /* 0xff0000005cff7812 */ /* 0x000fc4000784c0ff */
[C---:B------:R-:W-:Y:S02]  /*1050*/  LOP3.LUT P1, RZ, R93.reuse, 0xff, RZ, 0xc0, !PT ;  /* 0x000000ff5dff7812 */ /* 0x040fe4000782c0ff */
[----:B------:R-:W-:Y:S01]  /*1060*/  LOP3.LUT P6, RZ, R93, 0xff0000, RZ, 0xc0, !PT ;  /* 0x00ff00005dff7812 */ /* 0x000fe200078cc0ff */
[----:B0-----:R-:W-:-:S05]  /*1070*/  FMUL.FTZ R53, R34, R83 ;  /* 0x0000005322357220 */ /* 0x001fca0000410000 */
[----:B------:R-:W-:Y:S01]  /*1080*/  FSEL R53, R53, RZ, P3 ;  /* 0x000000ff35357208 */ /* 0x000fe20001800000 */
[--C-:B--2---:R-:W-:Y:S02]  /*1090*/  @P4 HADD2.F32 R58, -RZ, R48.reuse.H0_H0 ;  /* 0x20000030ff3a4230 */ /* 0x104fe40000004100 */
[----:B------:R-:W-:Y:S02]  /*10a0*/  @P5 HADD2.F32 R59, -RZ, R48.H1_H1 ;  /* 0x30000030ff3b5230 */ /* 0x000fe40000004100 */
[----:B------:R-:W-:Y:S01]  /*10b0*/  FMUL.FTZ R48, R32, R67 ;  /* 0x0000004320307220 */ /* 0x000fe20000410000 */
[----:B------:R-:W-:Y:S02]  /*10c0*/  @P3 HADD2.F32 R52, -RZ, R49.H0_H0 ;  /* 0x20000031ff343230 */ /* 0x000fe40000004100 */
[----:B------:R-:W-:Y:S01]  /*10d0*/  @P4 FMUL.FTZ R0, R67, R58 ;  /* 0x0000003a43004220 */ /* 0x000fe20000410000 */
[----:B------:R-:W-:Y:S01]  /*10e0*/  FMUL.FTZ R58, R33, R76 ;  /* 0x0000004c213a7220 */ /* 0x000fe20000410000 */
[----:B------:R-:W-:Y:S01]  /*10f0*/  @P5 FMUL.FTZ R91, R76, R59 ;  /* 0x0000003b4c5b5220 */ /* 0x000fe20000410000 */
[-C--:B------:R-:W-:Y:S01]  /*1100*/  FMUL.FTZ R76, R56, R77.reuse ;  /* 0x0000004d384c7220 */ /* 0x080fe20000410000 */
[-C--:B------:R-:W-:Y:S01]  /*1110*/  FMUL.FTZ R59, R55, R77.reuse ;  /* 0x0000004d373b7220 */ /* 0x080fe20000410000 */
[----:B------:R-:W0:Y:S01]  /*1120*/  LDC.64 R56, c[0x0][0x210] ;  /* 0x00008400ff387b82 */ /* 0x000e220000000a00 */
[----:B------:R-:W-:Y:S01]  /*1130*/  FSEL R80, R58, RZ, P5 ;  /* 0x000000ff3a507208 */ /* 0x000fe20002800000 */
[----:B------:R-:W-:Y:S01]  /*1140*/  FMUL.FTZ R58, R54, R77 ;  /* 0x0000004d363a7220 */ /* 0x000fe20000410000 */
[----:B------:R-:W-:Y:S01]  /*1150*/  FSEL R67, R48, RZ, P4 ;  /* 0x000000ff30437208 */ /* 0x000fe20002000000 */
[----:B------:R-:W-:Y:S01]  /*1160*/  FMUL.FTZ R59, R59, UR20 ;  /* 0x000000143b3b7c20 */ /* 0x000fe20008410000 */
[----:B------:R-:W-:Y:S01]  /*1170*/  FMUL.FTZ R76, R76, UR20 ;  /* 0x000000144c4c7c20 */ /* 0x000fe20008410000 */
[----:B------:R-:W-:Y:S01]  /*1180*/  FMUL.FTZ R58, R58, UR20 ;  /* 0x000000143a3a7c20 */ /* 0x000fe20008410000 */
[----:B------:R-:W-:Y:S01]  /*1190*/  MOV R48, RZ ;  /* 0x000000ff00307202 */ /* 0x000fe20000000f00 */
[----:B------:R-:W-:Y:S01]  /*11a0*/  @P3 FMUL.FTZ R48, R83, R52 ;  /* 0x0000003453303220 */ /* 0x000fe20000410000 */
[----:B------:R-:W-:Y:S01]  /*11b0*/  F2FP.F16.F32.PACK_AB R52, R80, R67 ;  /* 0x000000435034723e */ /* 0x000fe200000000ff */
[----:B------:R-:W-:Y:S01]  /*11c0*/  FMUL.FTZ R54, R35, R58 ;  /* 0x0000003a23367220 */ /* 0x000fe20000410000 */
[----:B------:R-:W-:Y:S01]  /*11d0*/  FMUL.FTZ R55, R36, R59 ;  /* 0x0000003b24377220 */ /* 0x000fe20000410000 */
[----:B------:R-:W-:Y:S01]  /*11e0*/  FMUL.FTZ R67, R37, R76 ;  /* 0x0000004c25437220 */ /* 0x000fe20000410000 */
[----:B------:R-:W-:Y:S01]  /*11f0*/  LOP3.LUT P4, RZ, R93, 0xff00, RZ, 0xc0, !PT ;  /* 0x0000ff005dff7812 */ /* 0x000fe2000788c0ff */
[----:B------:R-:W-:Y:S01]  /*1200*/  FMUL.FTZ R77, R38, R75 ;  /* 0x0000004b264d7220 */ /* 0x000fe20000410000 */
[----:B------:R-:W-:Y:S01]  /*1210*/  FMUL.FTZ R80, R39, R78 ;  /* 0x0000004e27507220 */ /* 0x000fe20000410000 */
[----:B------:R-:W-:Y:S01]  /*1220*/  LOP3.LUT P5, RZ, R93, 0xff000000, RZ, 0xc0, !PT ;  /* 0xff0000005dff7812 */ /* 0x000fe200078ac0ff */
[----:B------:R-:W-:Y:S01]  /*1230*/  @P6 HADD2.F32 R84, -RZ, R51.H0_H0 ;  /* 0x20000033ff546230 */ /* 0x000fe20000004100 */
[----:B------:R-:W-:Y:S01]  /*1240*/  FSEL R54, R54, RZ, P2 ;  /* 0x000000ff36367208 */ /* 0x000fe20001000000 */
[----:B------:R-:W-:Y:S01]  /*1250*/  FADD.FTZ R11, R0, R11 ;  /* 0x0000000b000b7221 */ /* 0x000fe20000010000 */
[----:B------:R-:W-:Y:S01]  /*1260*/  FSEL R55, R55, RZ, P1 ;  /* 0x000000ff37377208 */ /* 0x000fe20000800000 */
[----:B------:R-:W-:Y:S01]  /*1270*/  FADD.FTZ R10, R91, R10 ;  /* 0x0000000a5b0a7221 */ /* 0x000fe20000010000 */
[----:B------:R-:W-:Y:S01]  /*1280*/  FSEL R82, R67, RZ, P4 ;  /* 0x000000ff43527208 */ /* 0x000fe20002000000 */
[----:B------:R-:W-:Y:S01]  /*1290*/  FADD.FTZ R13, R48, R13 ;  /* 0x0000000d300d7221 */ /* 0x000fe20000010000 */
[----:B------:R-:W-:-:S02]  /*12a0*/  FSEL R77, R77, RZ, P6 ;  /* 0x000000ff4d4d7208 */ /* 0x000fc40003000000 */
[----:B------:R-:W-:Y:S02]  /*12b0*/  FSEL R80, R80, RZ, P5 ;  /* 0x000000ff50507208 */ /* 0x000fe40002800000 */
[----:B------:R-:W-:Y:S01]  /*12c0*/  IADD3 R66, P3, R66, UR22, RZ ;  /* 0x0000001642427c10 */ /* 0x000fe2000ff7e0ff */
[----:B------:R-:W-:Y:S01]  /*12d0*/  @P5 HADD2.F32 R81, -RZ, R51.H1_H1 ;  /* 0x30000033ff515230 */ /* 0x000fe20000004100 */
[----:B------:R-:W-:Y:S02]  /*12e0*/  F2FP.F16.F32.PACK_AB R53, R54, R53 ;  /* 0x000000353635723e */ /* 0x000fe400000000ff */
[----:B------:R-:W-:Y:S02]  /*12f0*/  F2FP.F16.F32.PACK_AB R54, R82, R55 ;  /* 0x000000375236723e */ /* 0x000fe400000000ff */
[----:B------:R-:W-:Y:S01]  /*1300*/  F2FP.F16.F32.PACK_AB R55, R80, R77 ;  /* 0x0000004d5037723e */ /* 0x000fe200000000ff */
[--C-:B------:R-:W-:Y:S01]  /*1310*/  @P1 HADD2.F32 R80, -RZ, R50.reuse.H0_H0 ;  /* 0x20000032ff501230 */ /* 0x100fe20000004100 */
[----:B------:R-:W-:Y:S01]  /*1320*/  IADD3.X R67, R79, UR23, RZ, P3, !PT ;  /* 0x000000174f437c10 */ /* 0x000fe20009ffe4ff */
[----:B------:R-:W-:Y:S01]  /*1330*/  @P4 HADD2.F32 R79, -RZ, R50.H1_H1 ;  /* 0x30000032ff4f4230 */ /* 0x000fe20000004100 */
[----:B0-----:R-:W-:-:S02]  /*1340*/  LEA R74, R56, R74, 0x2 ;  /* 0x0000004a384a7211 */ /* 0x001fc400078e10ff */
[----:B------:R-:W-:Y:S01]  /*1350*/  CS2R R50, SRZ ;  /* 0x0000000000327805 */ /* 0x000fe2000001ff00 */
[----:B------:R-:W-:Y:S01]  /*1360*/  @P2 HADD2.F32 R77, -RZ, R49.H1_H1 ;  /* 0x30000031ff4d2230 */ /* 0x000fe20000004100 */
[----:B------:R0:W-:Y:S01]  /*1370*/  STG.E.128 desc[UR4][R66.64], R52 ;  /* 0x0000003442007986 */ /* 0x0001e2000c101d04 */
[----:B------:R-:W-:Y:S01]  /*1380*/  @P1 FMUL.FTZ R50, R59, R80 ;  /* 0x000000503b321220 */ /* 0x000fe20000410000 */
[----:B------:R-:W-:Y:S01]  /*1390*/  ISETP.GE.AND P1, PT, R74, R57, PT ;  /* 0x000000394a00720c */ /* 0x000fe20003f26270 */
[----:B------:R-:W-:Y:S01]  /*13a0*/  @P4 FMUL.FTZ R51, R76, R79 ;  /* 0x0000004f4c334220 */ /* 0x000fe20000410000 */
[----:B------:R-:W-:Y:S01]  /*13b0*/  MOV R49, RZ ;  /* 0x000000ff00317202 */ /* 0x000fe20000000f00 */
        /* <DEDUP_REMOVED lines=9> */
[----:B------:R-:W-:Y:S01]  /*1450*/  FADD.FTZ R60, R77, R60 ;  /* 0x0000003c4d3c7221 */ /* 0x000fe20000010000 */
[----:B------:R-:W-:Y:S06]  /*1460*/  @!P1 BRA `(.L_x_4952) ;  /* 0xffffffec00d89947 */ /* 0x000fec000383ffff */
[----:B------:R-:W-:Y:S05]  /*1470*/  BSYNC B1 ;  /* 0x0000000000017941 */ /* 0x000fea0003800000 */
.L_x_4950:
        /* <DEDUP_REMOVED lines=24> */
.L_x_4949:
[----:B------:R-:W-:Y:S05]  /*1600*/  BSYNC B0 ;  /* 0x0000000000007941 */ /* 0x000fea0003800000 */
.L_x_4947:
        /* <DEDUP_REMOVED lines=11> */
[----:B------:R-:W-:Y:S04]  /*16c0*/  STS.128 [R0], R20 ;  /* 0x0000001400007388 */ /* 0x000fe80000000c00 */
        /* <DEDUP_REMOVED lines=8> */
[----:B------:R-:W0:Y:S04]  /*1750*/  LDS R21, [R3+0xc00] ;  /* 0x000c000003157984 */ /* 0x000e280000000800 */
[----:B------:R-:W0:Y:S01]  /*1760*/  LDS R23, [R3+0xe00] ;  /* 0x000e000003177984 */ /* 0x000e220000000800 */
[----:B------:R-:W-:Y:S01]  /*1770*/  BAR.SYNC.DEFER_BLOCKING 0x0 ;  /* 0x0000000000007b1d */ /* 0x000fe20000010000 */
[----:B-1----:R-:W-:-:S04]  /*1780*/  FADD.FTZ R2, RZ, R2 ;  /* 0x00000002ff027221 */ /* 0x002fc80000010000 */
[----:B--2---:R-:W-:Y:S01]  /*1790*/  FADD.FTZ R2, R2, R13 ;  /* 0x0000000d02027221 */ /* 0x004fe20000010000 */
[----:B---3--:R-:W-:-:S04]  /*17a0*/  FADD.FTZ R12, RZ, R12 ;  /* 0x0000000cff0c7221 */ /* 0x008fc80000010000 */
[----:B----4-:R-:W-:Y:S01]  /*17b0*/  FADD.FTZ R12, R12, R15 ;  /* 0x0000000f0c0c7221 */ /* 0x010fe20000010000 */
[----:B------:R-:W-:Y:S01]  /*17c0*/  STS.128 [R0], R16 ;  /* 0x0000001000007388 */ /* 0x000fe20000000c00 */
[----:B-----5:R-:W-:-:S03]  /*17d0*/  FADD.FTZ R2, R2, R33 ;  /* 0x0000002102027221 */ /* 0x020fc60000010000 */
[----:B------:R-:W-:Y:S01]  /*17e0*/  STS.128 [R0+0x10], R24 ;  /* 0x0000101800007388 */ /* 0x000fe20000000c00 */
[----:B0-----:R-:W-:Y:S01]  /*17f0*/  FADD.FTZ R12, R12, R35 ;  /* 0x000000230c0c7221 */ /* 0x001fe20000010000 */
        /* <DEDUP_REMOVED lines=57> */
.L_x_4951:
[----:B------:R-:W-:Y:S01]  /*1b90*/  HFMA2.MMA R91, -RZ, RZ, 0, 5.9604644775390625e-08 ;  /* 0x00000001ff5b7435 */ /* 0x000fe200000001ff */
[----:B------:R-:W-:Y:S01]  /*1ba0*/  BSSY B2, `(.L_x_4953) ;  /* 0x0000006000027945 */ /* 0x000fe20003800000 */
[----:B------:R-:W-:Y:S02]  /*1bb0*/  MOV R88, 0x1f ;  /* 0x0000001f00587802 */ /* 0x000fe40000000f00 */
[----:B------:R-:W-:-:S07]  /*1bc0*/  MOV R90, 0xffffffff ;  /* 0xffffffff005a7802 */ /* 0x000fce0000000f00 */
[----:B-----5:R-:W-:Y:S05]  /*1bd0*/  WARPSYNC.COLLECTIVE R90, `(.L_x_4954) ;  /* 0x000000005a087348 */ /* 0x020fea0003c00000 */
[----:B------:R0:W1:Y:S02]  /*1be0*/  SHFL.BFLY P2, R89, R86, R91, R88 ;  /* 0x0c00005b56597389 */ /* 0x0000640000040058 */
[----:B01---5:R-:W-:Y:S01]  /*1bf0*/  ENDCOLLECTIVE ;  /* 0x000000000000791b */ /* 0x023fe20003800000 */
.L_x_4954:
[----:B------:R-:W-:Y:S05]  /*1c00*/  BSYNC B2 ;  /* 0x0000000000027941 */ /* 0x000fea0003800000 */
.L_x_4953:
        /* <DEDUP_REMOVED lines=8> */
.L_x_4955:
[----:B------:R-:W-:Y:S01]  /*1c90*/  HFMA2.MMA R91, -RZ, RZ, 0, 1.1920928955078125e-07 ;  /* 0x00000002ff5b7435 */ /* 0x000fe200000001ff */
[----:B------:R-:W-:Y:S02]  /*1ca0*/  MOV R86, R84 ;  /* 0x0000005400567202 */ /* 0x000fe40000000f00 */
[----:B------:R-:W-:-:S08]  /*1cb0*/  MOV R87, R89 ;  /* 0x0000005900577202 */ /* 0x000fd00000000f00 */
[----:B------:R-:W-:Y:S05]  /*1cc0*/  WARPSYNC.COLLECTIVE R90, `(.L_x_4956) ;  /* 0x000000005a087348 */ /* 0x000fea0003c00000 */
[----:B------:R0:W1:Y:S02]  /*1cd0*/  SHFL.BFLY P2, R89, R86, R91, R88 ;  /* 0x0c00005b56597389 */ /* 0x0000640000040058 */
[----:B01----:R-:W-:Y:S01]  /*1ce0*/  ENDCOLLECTIVE ;  /* 0x000000000000791b */ /* 0x003fe20003800000 */
.L_x_4956:
[----:B------:R-:W-:-:S05]  /*1cf0*/  FADD.FTZ R87, R82, R87 ;  /* 0x0000005752577221 */ /* 0x000fca0000010000 */
[----:B------:R-:W-:Y:S01]  /*1d00*/  MOV R86, R87 ;  /* 0x0000005700567202 */ /* 0x000fe20000000f00 */
[----:B------:R-:W-:-:S07]  /*1d10*/  FADD.FTZ R84, R84, R89 ;  /* 0x0000005954547221 */ /* 0x000fce0000010000 */
[----:B------:R-:W-:Y:S05]  /*1d20*/  WARPSYNC.COLLECTIVE R90, `(.L_x_4957) ;  /* 0x000000005a087348 */ /* 0x000fea0003c00000 */
[----:B------:R0:W1:Y:S02]  /*1d30*/  SHFL.BFLY P2, R89, R86, R91, R88 ;  /* 0x0c00005b56597389 */ /* 0x0000640000040058 */
[----:B01----:R-:W-:Y:S01]  /*1d40*/  ENDCOLLECTIVE ;  /* 0x000000000000791b */ /* 0x003fe20003800000 */
.L_x_4957:
[----:B------:R-:W-:Y:S01]  /*1d50*/  HFMA2.MMA R91, -RZ, RZ, 0, 2.384185791015625e-07 ;  /* 0x00000004ff5b7435 */ /* 0x000fe200000001ff */
[----:B------:R-:W-:Y:S02]  /*1d60*/  MOV R86, R84 ;  /* 0x0000005400567202 */ /* 0x000fe40000000f00 */
[----:B------:R-:W-:-:S08]  /*1d70*/  MOV R82, R89 ;  /* 0x0000005900527202 */ /* 0x000fd00000000f00 */
[----:B------:R-:W-:Y:S05]  /*1d80*/  WARPSYNC.COLLECTIVE R90, `(.L_x_4958) ;  /* 0x000000005a087348 */ /* 0x000fea0003c00000 */
[----:B------:R0:W1:Y:S02]  /*1d90*/  SHFL.BFLY P2, R89, R86, R91, R88 ;  /* 0x0c00005b56597389 */ /* 0x0000640000040058 */
[----:B01----:R-:W-:Y:S01]  /*1da0*/  ENDCOLLECTIVE ;  /* 0x000000000000791b */ /* 0x003fe20003800000 */
.L_x_4958:
[----:B------:R-:W-:-:S05]  /*1db0*/  FADD.FTZ R87, R87, R82 ;  /* 0x0000005257577221 */ /* 0x000fca0000010000 */
[----:B------:R-:W-:Y:S01]  /*1dc0*/  MOV R86, R87 ;  /* 0x0000005700567202 */ /* 0x000fe20000000f00 */
[----:B------:R-:W-:-:S07]  /*1dd0*/  FADD.FTZ R82, R84, R89 ;  /* 0x0000005954527221 */ /* 0x000fce0000010000 */
[----:B------:R-:W-:Y:S05]  /*1de0*/  WARPSYNC.COLLECTIVE R90, `(.L_x_4959) ;  /* 0x000000005a087348 */ /* 0x000fea0003c00000 */
[----:B------:R0:W1:Y:S02]  /*1df0*/  SHFL.BFLY P2, R89, R86, R91, R88 ;  /* 0x0c00005b56597389 */ /* 0x0000640000040058 */
[----:B01----:R-:W-:Y:S01]  /*1e00*/  ENDCOLLECTIVE ;  /* 0x000000000000791b */ /* 0x003fe20003800000 */
.L_x_4959:
        /* <DEDUP_REMOVED lines=8> */
.L_x_4960:
[----:B------:R-:W-:Y:S01]  /*1e90*/  MOV R86, R84 ;  /* 0x0000005400567202 */ /* 0x000fe20000000f00 */
[----:B------:R-:W-:-:S07]  /*1ea0*/  FADD.FTZ R82, R82, R89 ;  /* 0x0000005952527221 */ /* 0x000fce0000010000 */
[----:B------:R-:W-:Y:S05]  /*1eb0*/  WARPSYNC.COLLECTIVE R90, `(.L_x_4961) ;  /* 0x000000005a087348 */ /* 0x000fea0003c00000 */
[----:B------:R0:W1:Y:S02]  /*1ec0*/  SHFL.BFLY P2, R89, R86, R91, R88 ;  /* 0x0c00005b56597389 */ /* 0x0000640000040058 */
[----:B01----:R-:W-:Y:S01]  /*1ed0*/  ENDCOLLECTIVE ;  /* 0x000000000000791b */ /* 0x003fe20003800000 */
.L_x_4961:
[----:B------:R-:W-:Y:S01]  /*1ee0*/  HFMA2.MMA R91, -RZ, RZ, 0, 9.5367431640625e-07 ;  /* 0x00000010ff5b7435 */ /* 0x000fe200000001ff */
[----:B------:R-:W-:Y:S02]  /*1ef0*/  MOV R86, R82 ;  /* 0x0000005200567202 */ /* 0x000fe40000000f00 */
[----:B------:R-:W-:-:S08]  /*1f00*/  MOV R87, R89 ;  /* 0x0000005900577202 */ /* 0x000fd00000000f00 */
[----:B------:R-:W-:Y:S05]  /*1f10*/  WARPSYNC.COLLECTIVE R90, `(.L_x_4962) ;  /* 0x000000005a087348 */ /* 0x000fea0003c00000 */
[----:B------:R0:W1:Y:S02]  /*1f20*/  SHFL.BFLY P2, R89, R86, R91, R88 ;  /* 0x0c00005b56597389 */ /* 0x0000640000040058 */
[----:B01----:R-:W-:Y:S01]  /*1f30*/  ENDCOLLECTIVE ;  /* 0x000000000000791b */ /* 0x003fe20003800000 */
.L_x_4962:
[----:B------:R-:W-:-:S05]  /*1f40*/  FADD.FTZ R84, R84, R87 ;  /* 0x0000005754547221 */ /* 0x000fca0000010000 */
[----:B------:R-:W-:Y:S02]  /*1f50*/  MOV R86, R84 ;  /* 0x0000005400567202 */ /* 0x000fe40000000f00 */
[----:B------:R-:W-:-:S07]  /*1f60*/  MOV R87, R89 ;  /* 0x0000005900577202 */ /* 0x000fce0000000f00 */
[----:B------:R-:W-:Y:S05]  /*1f70*/  WARPSYNC.COLLECTIVE R90, `(.L_x_4963) ;  /* 0x000000005a087348 */ /* 0x000fea0003c00000 */
[----:B------:R0:W1:Y:S02]  /*1f80*/  SHFL.BFLY P2, R89, R86, R91, R88 ;  /* 0x0c00005b56597389 */ /* 0x0000640000040058 */
[----:B01----:R-:W-:Y:S01]  /*1f90*/  ENDCOLLECTIVE ;  /* 0x000000000000791b */ /* 0x003fe20003800000 */
.L_x_4963:
[----:B------:R-:W-:Y:S01]  /*1fa0*/  HFMA2.MMA R91, -RZ, RZ, 0, 0 ;  /* 0x00000000ff5b7435 */ /* 0x000fe200000001ff */
[----:B------:R-:W-:Y:S10]  /*1fb0*/  BRA `(.L_x_4964) ;  /* 0xffffffe800f87947 */ /* 0x000ff4000383ffff */
.L_x_4965:
        /* <DEDUP_REMOVED lines=12> */
.L_x_6619:


//--------------------- .text._ZN10layer_norm22ln_bwd_finalize_kernelINS_22Kernel_traits_finalizeILj256Ef6__halffS2_fjLb1ELj1024ELj4ENS_18Kernel_traits_baseILj256EfS2_fS2_fjLj1024EEEEELb1ELb0EEEvNS_9BwdParamsE --------------------------
	.section	.text._ZN10layer_norm22ln_bwd_finalize_kernelINS_22Kernel_traits_finalizeILj256Ef6__halffS2_fjLb1ELj1024ELj4ENS_18Kernel_traits_baseILj256EfS2_fS2_fjLj1024EEEEELb1ELb0EEEvNS_9BwdParamsE,"ax",@progbits
	.align	128
        .global         _ZN10layer_norm22ln_bwd_finalize_kernelINS_22Kernel_traits_finalizeILj256Ef6__halffS2_fjLb1ELj1024ELj4ENS_18Kernel_traits_baseILj256EfS2_fS2_fjLj1024EEEEELb1ELb0EEEvNS_9BwdParamsE
        .type           _ZN10layer_norm22ln_bwd_finalize_kernelINS_22Kernel_traits_finalizeILj256Ef6__halffS2_fjLb1ELj1024ELj4ENS_18Kernel_traits_baseILj256EfS2_fS2_fjLj1024EEEEELb1ELb0EEEvNS_9BwdParamsE,@function
        .size           _ZN10layer_norm22ln_bwd_finalize_kernelINS_22Kernel_traits_finalizeILj256Ef6__halffS2_fjLb1ELj1024ELj4ENS_18Kernel_traits_baseILj256EfS2_fS2_fjLj1024EEEEELb1ELb0EEEvNS_9BwdParamsE,(.L_x_6620 - _ZN10layer_norm22ln_bwd_finalize_kernelINS_22Kernel_traits_finalizeILj256Ef6__halffS2_fjLb1ELj1024ELj4ENS_18Kernel_traits_baseILj256EfS2_fS2_fjLj1024EEEEELb1ELb0EEEvNS_9BwdParamsE)
        .other          _ZN10layer_norm22ln_bwd_finalize_kernelINS_22Kernel_traits_finalizeILj256Ef6__halffS2_fjLb1ELj1024ELj4ENS_18Kernel_traits_baseILj256EfS2_fS2_fjLj1024EEEEELb1ELb0EEEvNS_9BwdParamsE,@"STO_CUDA_ENTRY STV_DEFAULT"
_ZN10layer_norm22ln_bwd_finalize_kernelINS_22Kernel_traits_finalizeILj256Ef6__halffS2_fjLb1ELj1024ELj4ENS_18Kernel_traits_baseILj256EfS2_fS2_fjLj1024EEEEELb1ELb0EEEvNS_9BwdParamsE:
.text._ZN10layer_norm22ln_bwd_finalize_kernelINS_22Kernel_traits_finalizeILj256Ef6__halffS2_fjLb1ELj1024ELj4ENS_18Kernel_traits_baseILj256EfS2_fS2_fjLj1024EEEEELb1ELb0EEEvNS_9BwdParamsE:
        /* <DEDUP_REMOVED lines=24> */
.L_x_4978:
        /* <DEDUP_REMOVED lines=36> */
.L_x_4970:
        /* <DEDUP_REMOVED lines=49> */
.L_x_4969:
[----:B------:R-:W-:Y:S05]  /*06d0*/  BSYNC B1 ;  /* 0x0000000000017941 */ /* 0x000fea0003800000 */
.L_x_4968:
        /* <DEDUP_REMOVED lines=31> */
.L_x_4972:
[----:B------:R-:W-:Y:S05]  /*08d0*/  BSYNC B1 ;  /* 0x0000000000017941 */ /* 0x000fea0003800000 */
.L_x_4971:
        /* <DEDUP_REMOVED lines=16> */
.L_x_4973:
[----:B------:R-:W-:Y:S05]  /*09e0*/  BSYNC B1 ;  /* 0x0000000000017941 */ /* 0x000fea0003800000 */
.L_x_4967:
[----:B------:R-:W-:Y:S05]  /*09f0*/  BSYNC B0 ;  /* 0x0000000000007941 */ /* 0x000fea0003800000 */
.L_x_4966:
        /* <DEDUP_REMOVED lines=40> */
.L_x_4994:
        /* <DEDUP_REMOVED lines=8> */
.L_x_4974:
        /* <DEDUP_REMOVED lines=20> */
.L_x_4977:
[----:B------:R-:W-:Y:S05]  /*0e40*/  BSYNC B0 ;  /* 0x0000000000007941 */ /* 0x000fea0003800000 */
.L_x_4976:
[C---:B------:R-:W-:Y:S01]  /*0e50*/  ISETP.GT.U32.AND P1, PT, R4.reuse, -0x101, PT ;  /* 0xfffffeff0400780c */ /* 0x040fe20003f24070 */
[----:B------:R-:W-:Y:S01]  /*0e60*/  VIADD R4, R4, 0x100 ;  /* 0x0000010004047836 */ /* 0x000fe20000000000 */
[----:B------:R-:W-:-:S11]  /*0e70*/  IADD3 R5, R5, 0x80, RZ ;  /* 0x0000008005057810 */ /* 0x000fd60007ffe0ff */
[----:B------:R-:W-:Y:S05]  /*0e80*/  @P1 BRA `(.L_x_4978) ;  /* 0xfffffff000bc1947 */ /* 0x000fea000383ffff */
[----:B------:R-:W-:Y:S05]  /*0e90*/  EXIT ;  /* 0x000000000000794d */ /* 0x000fea0003800000 */
.L_x_4975:
[----:B0-----:R-:W-:Y:S01]  /*0ea0*/  HFMA2.MMA R24, -RZ, RZ, 0, 5.9604644775390625e-08 ;  /* 0x00000001ff187435 */ /* 0x001fe200000001ff */
[----:B----4-:R-:W-:Y:S02]  /*0eb0*/  MOV R23, R10 ;  /* 0x0000000a00177202 */ /* 0x010fe40000000f00 */
[----:B------:R-:W-:Y:S02]  /*0ec0*/  MOV R25, 0x1f ;  /* 0x0000001f00197802 */ /* 0x000fe40000000f00 */
[----:B------:R-:W-:-:S07]  /*0ed0*/  MOV R20, 0xffffffff ;  /* 0xffffffff00147802 */ /* 0x000fce0000000f00 */
[----:B-123--:R-:W-:Y:S05]  /*0ee0*/  WARPSYNC.COLLECTIVE R20, `(.L_x_4979) ;  /* 0x0000000014087348 */ /* 0x00efea0003c00000 */
[----:B------:R0:W4:Y:S02]  /*0ef0*/  SHFL.BFLY P2, R22, R23, R24, R25 ;  /* 0x0c00001817167389 */ /* 0x0001240000040019 */
[----:B01234-:R-:W-:Y:S01]  /*0f00*/  ENDCOLLECTIVE ;  /* 0x000000000000791b */ /* 0x01ffe20003800000 */
.L_x_4979:
[----:B------:R-:W-:Y:S01]  /*0f10*/  IMAD.MOV.U32 R24, RZ, RZ, 0x2 ;  /* 0x00000002ff187424 */ /* 0x000fe200078e00ff */
[----:B------:R-:W-:-:S05]  /*0f20*/  MOV R11, R22 ;  /* 0x00000016000b7202 */ /* 0x000fca0000000f00 */
[----:B------:R-:W-:-:S05]  /*0f30*/  FADD.FTZ R11, R10, R11 ;  /* 0x0000000b0a0b7221 */ /* 0x000fca0000010000 */
[----:B------:R-:W-:-:S07]  /*0f40*/  MOV R23, R11 ;  /* 0x0000000b00177202 */ /* 0x000fce0000000f00 */
[----:B------:R-:W-:Y:S05]  /*0f50*/  WARPSYNC.COLLECTIVE R20, `(.L_x_4980) ;  /* 0x0000000014087348 */ /* 0x000fea0003c00000 */
[----:B------:R0:W1:Y:S02]  /*0f60*/  SHFL.BFLY P2, R22, R23, R24, R25 ;  /* 0x0c00001817167389 */ /* 0x0000640000040019 */
[----:B01----:R-:W-:Y:S01]  /*0f70*/  ENDCOLLECTIVE ;  /* 0x000000000000791b */ /* 0x003fe20003800000 */
.L_x_4980:
[----:B------:R-:W-:Y:S01]  /*0f80*/  HFMA2.MMA R24, -RZ, RZ, 0, 2.384185791015625e-07 ;  /* 0x00000004ff187435 */ /* 0x000fe200000001ff */
[----:B------:R-:W-:-:S05]  /*0f90*/  MOV R14, R22 ;  /* 0x00000016000e7202 */ /* 0x000fca0000000f00 */
[----:B------:R-:W-:-:S05]  /*0fa0*/  FADD.FTZ R14, R11, R14 ;  /* 0x0000000e0b0e7221 */ /* 0x000fca0000010000 */
[----:B------:R-:W-:-:S07]  /*0fb0*/  MOV R23, R14 ;  /* 0x0000000e00177202 */ /* 0x000fce0000000f00 */
[----:B------:R-:W-:Y:S05]  /*0fc0*/  WARPSYNC.COLLECTIVE R20, `(.L_x_4981) ;  /* 0x0000000014087348 */ /* 0x000fea0003c00000 */
[----:B------:R0:W1:Y:S02]  /*0fd0*/  SHFL.BFLY P2, R22, R23, R24, R25 ;  /* 0x0c00001817167389 */ /* 0x0000640000040019 */
[----:B01----:R-:W-:Y:S01]  /*0fe0*/  ENDCOLLECTIVE ;  /* 0x000000000000791b */ /* 0x003fe20003800000 */
.L_x_4981:
[----:B------:R-:W-:Y:S01]  /*0ff0*/  HFMA2.MMA R24, -RZ, RZ, 0, 4.76837158203125e-07 ;  /* 0x00000008ff187435 */ /* 0x000fe200000001ff */
[----:B------:R-:W-:-:S05]  /*1000*/  MOV R13, R22 ;  /* 0x00000016000d7202 */ /* 0x000fca0000000f00 */
[----:B------:R-:W-:-:S05]  /*1010*/  FADD.FTZ R13, R14, R13 ;  /* 0x0000000d0e0d7221 */ /* 0x000fca0000010000 */
[----:B------:R-:W-:-:S07]  /*1020*/  MOV R23, R13 ;  /* 0x0000000d00177202 */ /* 0x000fce0000000f00 */
[----:B------:R-:W-:Y:S05]  /*1030*/  WARPSYNC.COLLECTIVE R20, `(.L_x_4982) ;  /* 0x0000000014087348 */ /* 0x000fea0003c00000 */
[----:B------:R0:W1:Y:S02]  /*1040*/  SHFL.BFLY P2, R22, R23, R24, R25 ;  /* 0x0c00001817167389 */ /* 0x0000640000040019 */
[----:B01----:R-:W-:Y:S01]  /*1050*/  ENDCOLLECTIVE ;  /* 0x000000000000791b */ /* 0x003fe20003800000 */
.L_x_4982:
[----:B------:R-:W-:Y:S01]  /*1060*/  HFMA2.MMA R24, -RZ, RZ, 0, 9.5367431640625e-07 ;  /* 0x00000010ff187435 */ /* 0x000fe200000001ff */
[----:B------:R-:W-:-:S05]  /*1070*/  MOV R10, R22 ;  /* 0x00000016000a7202 */ /* 0x000fca0000000f00 */
[----:B------:R-:W-:-:S04]  /*1080*/  FADD.FTZ R11, R13, R10 ;  /* 0x0000000a0d0b7221 */ /* 0x000fc80000010000 */
[----:B------:R-:W-:-:S07]  /*1090*/  IMAD.MOV.U32 R23, RZ, RZ, R11 ;  /* 0x000000ffff177224 */ /* 0x000fce00078e000b */
[----:B------:R-:W-:Y:S05]  /*10a0*/  WARPSYNC.COLLECTIVE R20, `(.L_x_4983) ;  /* 0x0000000014087348 */ /* 0x000fea0003c00000 */
[----:B------:R0:W1:Y:S02]  /*10b0*/  SHFL.BFLY P2, R22, R23, R24, R25 ;  /* 0x0c00001817167389 */ /* 0x0000640000040019 */
[----:B01----:R-:W-:Y:S01]  /*10c0*/  ENDCOLLECTIVE ;  /* 0x000000000000791b */ /* 0x003fe20003800000 */
.L_x_4983:
[----:B------:R-:W-:Y:S01]  /*10d0*/  HFMA2.MMA R24, -RZ, RZ, 0, 5.9604644775390625e-08 ;  /* 0x00000001ff187435 */ /* 0x000fe200000001ff */
[----:B------:R-:W-:Y:S02]  /*10e0*/  MOV R23, R12 ;  /* 0x0000000c00177202 */ /* 0x000fe40000000f00 */
[----:B------:R-:W-:-:S08]  /*10f0*/  MOV R10, R22 ;  /* 0x00000016000a7202 */ /* 0x000fd00000000f00 */
[----:B------:R-:W-:Y:S05]  /*1100*/  WARPSYNC.COLLECTIVE R20, `(.L_x_4984) ;  /* 0x0000000014087348 */ /* 0x000fea0003c00000 */
[----:B------:R0:W1:Y:S02]  /*1110*/  SHFL.BFLY P2, R22, R23, R24, R25 ;  /* 0x0c00001817167389 */ /* 0x0000640000040019 */
[----:B01----:R-:W-:Y:S01]  /*1120*/  ENDCOLLECTIVE ;  /* 0x000000000000791b */ /* 0x003fe20003800000 */
.L_x_4984:
[----:B------:R-:W-:Y:S01]  /*1130*/  HFMA2.MMA R24, -RZ, RZ, 0, 1.1920928955078125e-07 ;  /* 0x00000002ff187435 */ /* 0x000fe200000001ff */
[----:B------:R-:W-:-:S05]  /*1140*/  MOV R13, R22 ;  /* 0x00000016000d7202 */ /* 0x000fca0000000f00 */
[----:B------:R-:W-:-:S05]  /*1150*/  FADD.FTZ R15, R12, R13 ;  /* 0x0000000d0c0f7221 */ /* 0x000fca0000010000 */
[----:B------:R-:W-:-:S07]  /*1160*/  MOV R23, R15 ;  /* 0x0000000f00177202 */ /* 0x000fce0000000f00 */
[----:B------:R-:W-:Y:S05]  /*1170*/  WARPSYNC.COLLECTIVE R20, `(.L_x_4985) ;  /* 0x0000000014087348 */ /* 0x000fea0003c00000 */
[----:B------:R0:W1:Y:S02]  /*1180*/  SHFL.BFLY P2, R22, R23, R24, R25 ;  /* 0x0c00001817167389 */ /* 0x0000640000040019 */
[----:B01----:R-:W-:Y:S01]  /*1190*/  ENDCOLLECTIVE ;  /* 0x000000000000791b */ /* 0x003fe20003800000 */
.L_x_4985:
[----:B------:R-:W-:Y:S01]  /*11a0*/  HFMA2.MMA R24, -RZ, RZ, 0, 2.384185791015625e-07 ;  /* 0x00000004ff187435 */ /* 0x000fe200000001ff */
[----:B------:R-:W-:-:S04]  /*11b0*/  IMAD.MOV.U32 R16, RZ, RZ, R22 ;  /* 0x000000ffff107224 */ /* 0x000fc800078e0016 */
[----:B------:R-:W-:-:S05]  /*11c0*/  FADD.FTZ R16, R15, R16 ;  /* 0x000000100f107221 */ /* 0x000fca0000010000 */
[----:B------:R-:W-:-:S07]  /*11d0*/  MOV R23, R16 ;  /* 0x0000001000177202 */ /* 0x000fce0000000f00 */
[----:B------:R-:W-:Y:S05]  /*11e0*/  WARPSYNC.COLLECTIVE R20, `(.L_x_4986) ;  /* 0x0000000014087348 */ /* 0x000fea0003c00000 */
[----:B------:R0:W1:Y:S02]  /*11f0*/  SHFL.BFLY P2, R22, R23, R24, R25 ;  /* 0x0c00001817167389 */ /* 0x0000640000040019 */
[----:B01----:R-:W-:Y:S01]  /*1200*/  ENDCOLLECTIVE ;  /* 0x000000000000791b */ /* 0x003fe20003800000 */
.L_x_4986:
[----:B------:R-:W-:Y:S01]  /*1210*/  HFMA2.MMA R24, -RZ, RZ, 0, 4.76837158203125e-07 ;  /* 0x00000008ff187435 */ /* 0x000fe200000001ff */
[----:B------:R-:W-:-:S05]  /*1220*/  MOV R17, R22 ;  /* 0x0000001600117202 */ /* 0x000fca0000000f00 */
[----:B------:R-:W-:-:S05]  /*1230*/  FADD.FTZ R17, R16, R17 ;  /* 0x0000001110117221 */ /* 0x000fca0000010000 */
[----:B------:R-:W-:-:S07]  /*1240*/  MOV R23, R17 ;  /* 0x0000001100177202 */ /* 0x000fce0000000f00 */
[----:B------:R-:W-:Y:S05]  /*1250*/  WARPSYNC.COLLECTIVE R20, `(.L_x_4987) ;  /* 0x0000000014087348 */ /* 0x000fea0003c00000 */
[----:B------:R0:W1:Y:S02]  /*1260*/  SHFL.BFLY P2, R22, R23, R24, R25 ;  /* 0x0c00001817167389 */ /* 0x0000640000040019 */
[----:B01----:R-:W-:Y:S01]  /*1270*/  ENDCOLLECTIVE ;  /* 0x000000000000791b */ /* 0x003fe20003800000 */
.L_x_4987:
[----:B------:R-:W-:Y:S01]  /*1280*/  IMAD.MOV.U32 R24, RZ, RZ, 0x10 ;  /* 0x00000010ff187424 */ /* 0x000fe200078e00ff */
[----:B------:R-:W-:-:S05]  /*1290*/  MOV R12, R22 ;  /* 0x00000016000c7202 */ /* 0x000fca0000000f00 */
[----:B------:R-:W-:-:S05]  /*12a0*/  FADD.FTZ R12, R17, R12 ;  /* 0x0000000c110c7221 */ /* 0x000fca0000010000 */
[----:B------:R-:W-:-:S07]  /*12b0*/  MOV R23, R12 ;  /* 0x0000000c00177202 */ /* 0x000fce0000000f00 */
[----:B------:R-:W-:Y:S05]  /*12c0*/  WARPSYNC.COLLECTIVE R20, `(.L_x_4988) ;  /* 0x0000000014087348 */ /* 0x000fea0003c00000 */
[----:B------:R0:W1:Y:S02]  /*12d0*/  SHFL.BFLY P2, R22, R23, R24, R25 ;  /* 0x0c00001817167389 */ /* 0x0000640000040019 */
[----:B01----:R-:W-:Y:S01]  /*12e0*/  ENDCOLLECTIVE ;  /* 0x000000000000791b */ /* 0x003fe20003800000 */
.L_x_4988:
[----:B------:R-:W-:Y:S01]  /*12f0*/  HFMA2.MMA R24, -RZ, RZ, 0, 5.9604644775390625e-08 ;  /* 0x00000001ff187435 */ /* 0x000fe200000001ff */
[----:B------:R-:W-:Y:S02]  /*1300*/  MOV R23, R8 ;  /* 0x0000000800177202 */ /* 0x000fe40000000f00 */
[----:B------:R-:W-:-:S08]  /*1310*/  MOV R15, R22 ;  /* 0x00000016000f7202 */ /* 0x000fd00000000f00 */
[----:B------:R-:W-:Y:S05]  /*1320*/  WARPSYNC.COLLECTIVE R20, `(.L_x_4989) ;  /* 0x0000000014087348 */ /* 0x000fea0003c00000 */
[----:B------:R0:W1:Y:S02]  /*1330*/  SHFL.BFLY P2, R22, R23, R24, R25 ;  /* 0x0c00001817167389 */ /* 0x0000640000040019 */
[----:B01----:R-:W-:Y:S01]  /*1340*/  ENDCOLLECTIVE ;  /* 0x000000000000791b */ /* 0x003fe20003800000 */
.L_x_4989:
[----:B------:R-:W-:Y:S01]  /*1350*/  HFMA2.MMA R24, -RZ, RZ, 0, 1.1920928955078125e-07 ;  /* 0x00000002ff187435 */ /* 0x000fe200000001ff */
[----:B------:R-:W-:-:S05]  /*1360*/  MOV R17, R22 ;  /* 0x0000001600117202 */ /* 0x000fca0000000f00 */
[----:B------:R-:W-:-:S05]  /*1370*/  FADD.FTZ R18, R8, R17 ;  /* 0x0000001108127221 */ /* 0x000fca0000010000 */
[----:B------:R-:W-:-:S07]  /*1380*/  MOV R23, R18 ;  /* 0x0000001200177202 */ /* 0x000fce0000000f00 */
[----:B------:R-:W-:Y:S05]  /*1390*/  WARPSYNC.COLLECTIVE R20, `(.L_x_4990) ;  /* 0x0000000014087348 */ /* 0x000fea0003c00000 */
[----:B------:R0:W1:Y:S02]  /*13a0*/  SHFL.BFLY P2, R22, R23, R24, R25 ;  /* 0x0c00001817167389 */ /* 0x0000640000040019 */
[----:B01----:R-:W-:Y:S01]  /*13b0*/  ENDCOLLECTIVE ;  /* 0x000000000000791b */ /* 0x003fe20003800000 */
.L_x_4990:
[----:B------:R-:W-:Y:S01]  /*13c0*/  HFMA2.MMA R24, -RZ, RZ, 0, 2.384185791015625e-07 ;  /* 0x00000004ff187435 */ /* 0x000fe200000001ff */
[----:B------:R-:W-:-:S05]  /*13d0*/  MOV R13, R22 ;  /* 0x00000016000d7202 */ /* 0x000fca0000000f00 */
[----:B------:R-:W-:-:S04]  /*13e0*/  FADD.FTZ R19, R18, R13 ;  /* 0x0000000d12137221 */ /* 0x000fc80000010000 */
[----:B------:R-:W-:-:S07]  /*13f0*/  IMAD.MOV.U32 R23, RZ, RZ, R19 ;  /* 0x000000ffff177224 */ /* 0x000fce00078e0013 */
[----:B------:R-:W-:Y:S05]  /*1400*/  WARPSYNC.COLLECTIVE R20, `(.L_x_4991) ;  /* 0x0000000014087348 */ /* 0x000fea0003c00000 */
[----:B------:R0:W1:Y:S02]  /*1410*/  SHFL.BFLY P2, R22, R23, R24, R25 ;  /* 0x0c00001817167389 */ /* 0x0000640000040019 */
[----:B01----:R-:W-:Y:S01]  /*1420*/  ENDCOLLECTIVE ;  /* 0x000000000000791b */ /* 0x003fe20003800000 */
.L_x_4991:
[----:B------:R-:W-:Y:S01]  /*1430*/  HFMA2.MMA R24, -RZ, RZ, 0, 4.76837158203125e-07 ;  /* 0x00000008ff187435 */ /* 0x000fe200000001ff */
[----:B------:R-:W-:-:S05]  /*1440*/  MOV R8, R22 ;  /* 0x0000001600087202 */ /* 0x000fca0000000f00 */
[----:B------:R-:W-:-:S05]  /*1450*/  FADD.FTZ R8, R19, R8 ;  /* 0x0000000813087221 */ /* 0x000fca0000010000 */
[----:B------:R-:W-:-:S07]  /*1460*/  MOV R23, R8 ;  /* 0x0000000800177202 */ /* 0x000fce0000000f00 */
[----:B------:R-:W-:Y:S05]  /*1470*/  WARPSYNC.COLLECTIVE R20, `(.L_x_4992) ;  /* 0x0000000014087348 */ /* 0x000fea0003c00000 */
[----:B------:R0:W1:Y:S02]  /*1480*/  SHFL.BFLY P2, R22, R23, R24, R25 ;  /* 0x0c00001817167389 */ /* 0x0000640000040019 */
[----:B01----:R-:W-:Y:S01]  /*1490*/  ENDCOLLECTIVE ;  /* 0x000000000000791b */ /* 0x003fe20003800000 */
.L_x_4992:
[----:B------:R-:W-:Y:S01]  /*14a0*/  HFMA2.MMA R24, -RZ, RZ, 0, 9.5367431640625e-07 ;  /* 0x00000010ff187435 */ /* 0x000fe200000001ff */
[----:B------:R-:W-:-:S05]  /*14b0*/  MOV R21, R22 ;  /* 0x0000001600157202 */ /* 0x000fca0000000f00 */
[----:B------:R-:W-:-:S05]  /*14c0*/  FADD.FTZ R21, R8, R21 ;  /* 0x0000001508157221 */ /* 0x000fca0000010000 */
[----:B------:R-:W-:-:S07]  /*14d0*/  MOV R23, R21 ;  /* 0x0000001500177202 */ /* 0x000fce0000000f00 */
[----:B------:R-:W-:Y:S05]  /*14e0*/  WARPSYNC.COLLECTIVE R20, `(.L_x_4993) ;  /* 0x0000000014087348 */ /* 0x000fea0003c00000 */
[----:B------:R0:W1:Y:S02]  /*14f0*/  SHFL.BFLY P2, R22, R23, R24, R25 ;  /* 0x0c00001817167389 */ /* 0x0000640000040019 */
[----:B01----:R-:W-:Y:S01]  /*1500*/  ENDCOLLECTIVE ;  /* 0x000000000000791b */ /* 0x003fe20003800000 */
.L_x_4993:
[----:B------:R-:W-:Y:S01]  /*1510*/  MOV R14, R22 ;  /* 0x00000016000e7202 */ /* 0x000fe20000000f00 */
[----:B------:R-:W-:Y:S06]  /*1520*/  BRA `(.L_x_4994) ;  /* 0xfffffff400d47947 */ /* 0x000fec000383ffff */
.L_x_4995:
        /* <DEDUP_REMOVED lines=13> */
.L_x_6620:


//--------------------- .text._ZN10layer_norm13ln_bwd_kernelINS_13Kernel_traitsIf6__halffS2_fjLj256ELj1ELj4ELj1ELj16ENS_18Kernel_traits_baseILj256EfS2_fS2_fjLj128EEEEELb1ELb1ELb1ELb0EEEvNS_9BwdParamsE --------------------------
	.section	.text._ZN10layer_norm13ln_bwd_kernelINS_13Kernel_traitsIf6__halffS2_fjLj256ELj1ELj4ELj1ELj16ENS_18Kernel_traits_baseILj256EfS2_fS2_fjLj128EEEEELb1ELb1ELb1ELb0EEEvNS_9BwdParamsE,"ax",@progbits
	.align	128
        .global         _ZN10layer_norm13ln_bwd_kernelINS_13Kernel_traitsIf6__halffS2_fjLj256ELj1ELj4ELj1ELj16ENS_18Kernel_traits_baseILj256EfS2_fS2_fjLj128EEEEELb1ELb1ELb1ELb0EEEvNS_9BwdParamsE
        .type           _ZN10layer_norm13ln_bwd_kernelINS_13Kernel_traitsIf6__halffS2_fjLj256ELj1ELj4ELj1ELj16ENS_18Kernel_traits_baseILj256EfS2_fS2_fjLj128EEEEELb1ELb1ELb1ELb0EEEvNS_9BwdParamsE,@function
        .size           _ZN10layer_norm13ln_bwd_kernelINS_13Kernel_traitsIf6__halffS2_fjLj256ELj1ELj4ELj1ELj16ENS_18Kernel_traits_baseILj256EfS2_fS2_fjLj128EEEEELb1ELb1ELb1ELb0EEEvNS_9BwdParamsE,(.L_x_6621 - _ZN10layer_norm13ln_bwd_kernelINS_13Kernel_traitsIf6__halffS2_fjLj256ELj1ELj4ELj1ELj16ENS_18Kernel_traits_baseILj256EfS2_fS2_fjLj128EEEEELb1ELb1ELb1ELb0EEEvNS_9BwdParamsE)
        .other          _ZN10layer_norm13ln_bwd_kernelINS_13Kernel_traitsIf6__halffS2_fjLj256ELj1ELj4ELj1ELj16ENS_18Kernel_traits_baseILj256EfS2_fS2_fjLj128EEEEELb1ELb1ELb1ELb0EEEvNS_9BwdParamsE,@"STO_CUDA_ENTRY STV_DEFAULT"
_ZN10layer_norm13ln_bwd_kernelINS_13Kernel_traitsIf6__halffS2_fjLj256ELj1ELj4ELj1ELj16ENS_18Kernel_traits_baseILj256EfS2_fS2_fjLj128EEEEELb1ELb1ELb1ELb0EEEvNS_9BwdParamsE:
.text._ZN10layer_norm13ln_bwd_kernelINS_13Kernel_traitsIf6__halffS2_fjLj256ELj1ELj4ELj1ELj16ENS_18Kernel_traits_baseILj256EfS2_fS2_fjLj128EEEEELb1ELb1ELb1ELb0EEEvNS_9BwdParamsE:
        /* <DEDUP_REMOVED lines=43> */
[----:B------:R-:W-:-:S07]  /*02b0*/  IMAD.MOV.U32 R49, RZ, RZ, RZ ;  /* 0x000000ffff317224 */ /* 0x000fce00078e00ff */
.L_x_5038:
[----:B------:R-:W1:Y:S08]  /*02c0*/  LDC.64 R104, c[0x0][0x288] ;  /* 0x0000a200ff687b82 */ /* 0x000e700000000a00 */
[----:B------:R-:W2:Y:S08]  /*02d0*/  LDC.64 R68, c[0x0][0x280] ;  /* 0x0000a000ff447b82 */ /* 0x000eb00000000a00 */
[----:B0-----:R-:W3:Y:S01]  /*02e0*/  LDC.64 R98, c[0x0][0x258] ;  /* 0x00009600ff627b82 */ /* 0x001ee20000000a00 */
        /* <DEDUP_REMOVED lines=44> */
.L_x_4999:
[----:B-----5:R-:W-:-:S13]  /*05b0*/  ISETP.GE.AND P4, PT, R96, 0x1, PT ;  /* 0x000000016000780c */ /* 0x020fda0003f86270 */
[----:B------:R-:W-:-:S05]  /*05c0*/  @P4 IADD3 R97, R96, -0x1, RZ ;  /* 0xffffffff60614810 */ /* 0x000fca0007ffe0ff */
[----:B------:R-:W-:Y:S02]  /*05d0*/  @P4 IMAD R98, R97, R0, RZ ;  /* 0x0000000061624224 */ /* 0x000fe400078e02ff */
[----:B------:R-:W-:-:S03]  /*05e0*/  IMAD.MOV.U32 R97, RZ, RZ, RZ ;  /* 0x000000ffff617224 */ /* 0x000fc600078e00ff */
        /* <DEDUP_REMOVED lines=32> */
[C---:B------:R-:W-:Y:S01]  /*07f0*/  FADD.FTZ R98, -R3.reuse, R77 ;  /* 0x0000004d03627221 */ /* 0x040fe20000010100 */
[C---:B------:R-:W-:Y:S01]  /*0800*/  FADD.FTZ R78, -R3.reuse, R78 ;  /* 0x0000004e034e7221 */ /* 0x040fe20000010100 */
[----:B------:R-:W-:Y:S01]  /*0810*/  FADD.FTZ R100, -R3, R79 ;  /* 0x0000004f03647221 */ /* 0x000fe20000010100 */
[----:B------:R-:W-:Y:S01]  /*0820*/  FMUL.FTZ R3, R95, R84 ;  /* 0x000000545f037220 */ /* 0x000fe20000410000 */
[--C-:B------:R-:W-:Y:S02]  /*0830*/  HADD2.F32 R87, -RZ, R80.reuse.H0_H0 ;  /* 0x20000050ff577230 */ /* 0x100fe40000004100 */
[----:B------:R-:W-:-:S02]  /*0840*/  HADD2.F32 R92, -RZ, R80.H1_H1 ;  /* 0x30000050ff5c7230 */ /* 0x000fc40000004100 */
[--C-:B------:R-:W-:Y:S02]  /*0850*/  HADD2.F32 R93, -RZ, R82.reuse.H0_H0 ;  /* 0x20000052ff5d7230 */ /* 0x100fe40000004100 */
[----:B-1----:R-:W-:Y:S02]  /*0860*/  HADD2.F32 R70, -RZ, R82.H1_H1 ;  /* 0x30000052ff467230 */ /* 0x002fe40000004100 */
[C---:B------:R-:W-:Y:S01]  /*0870*/  FMUL.FTZ R82, R95.reuse, R90 ;  /* 0x0000005a5f527220 */ /* 0x040fe20000410000 */
[--C-:B------:R-:W-:Y:S02]  /*0880*/  HADD2.F32 R89, -RZ, R81.reuse.H0_H0 ;  /* 0x20000051ff597230 */ /* 0x100fe40000004100 */
[----:B------:R-:W-:Y:S02]  /*0890*/  HADD2.F32 R94, -RZ, R81.H1_H1 ;  /* 0x30000051ff5e7230 */ /* 0x000fe40000004100 */
[C---:B------:R-:W-:Y:S01]  /*08a0*/  FMUL.FTZ R81, R95.reuse, R86 ;  /* 0x000000565f517220 */ /* 0x040fe20000410000 */
[----:B---3--:R-:W-:Y:S01]  /*08b0*/  SHF.R.U32.HI R71, RZ, 0x8, R75 ;  /* 0x00000008ff477819 */ /* 0x008fe2000001164b */
[----:B------:R-:W-:Y:S01]  /*08c0*/  FMUL.FTZ R84, R95, R88 ;  /* 0x000000585f547220 */ /* 0x000fe20000410000 */
[-C--:B------:R-:W-:Y:S01]  /*08d0*/  FFMA.FTZ R28, R3, R87.reuse, R28 ;  /* 0x00000057031c7223 */ /* 0x080fe2000001001c */
[----:B------:R-:W-:Y:S01]  /*08e0*/  FADD.FTZ R36, R36, R87 ;  /* 0x0000005724247221 */ /* 0x000fe20000010000 */
[----:B------:R-:W-:Y:S01]  /*08f0*/  FMUL.FTZ R90, R4, R87 ;  /* 0x00000057045a7220 */ /* 0x000fe20000410000 */
[-C--:B------:R-:W-:Y:S01]  /*0900*/  FFMA.FTZ R29, R82, R92.reuse, R29 ;  /* 0x0000005c521d7223 */ /* 0x080fe2000001001d */
[----:B------:R-:W-:Y:S01]  /*0910*/  FADD.FTZ R37, R37, R92 ;  /* 0x0000005c25257221 */ /* 0x000fe20000010000 */
        /* <DEDUP_REMOVED lines=10> */
[----:B------:R-:W-:Y:S01]  /*09c0*/  FADD.FTZ R94, RZ, R90 ;  /* 0x0000005aff5e7221 */ /* 0x000fe20000010000 */
[----:B------:R-:W-:Y:S01]  /*09d0*/  FFMA.FTZ R71, R3, R90, RZ ;  /* 0x0000005a03477223 */ /* 0x000fe200000100ff */
[----:B------:R-:W-:-:S02]  /*09e0*/  HADD2.F32 R69, -RZ, R83.H0_H0 ;  /* 0x20000053ff457230 */ /* 0x000fc40000004100 */
[----:B------:R-:W-:Y:S02]  /*09f0*/  HADD2.F32 R68, -RZ, R83.H1_H1 ;  /* 0x30000053ff447230 */ /* 0x000fe40000004100 */
[C---:B------:R-:W-:Y:S01]  /*0a00*/  FMUL.FTZ R83, R95.reuse, R76 ;  /* 0x0000004c5f537220 */ /* 0x040fe20000410000 */
[----:B------:R-:W-:Y:S01]  /*0a10*/  FMUL.FTZ R86, R95, R98 ;  /* 0x000000625f567220 */ /* 0x000fe20000410000 */
[----:B------:R-:W-:Y:S01]  /*0a20*/  PRMT R76, R91, 0x7610, R76 ;  /* 0x000076105b4c7816 */ /* 0x000fe2000000004c */
        /* <DEDUP_REMOVED lines=20> */
[C-C-:B------:R-:W-:Y:S01]  /*0b70*/  SHF.R.U64 R97, R74.reuse, 0x8, R75.reuse ;  /* 0x000000084a617819 */ /* 0x140fe2000000124b */
[----:B------:R-:W-:Y:S01]  /*0b80*/  FMUL.FTZ R93, R11, R68 ;  /* 0x000000440b5d7220 */ /* 0x000fe20000410000 */
[----:B------:R-:W-:Y:S01]  /*0b90*/  FADD.FTZ R98, R69, R100 ;  /* 0x0000006445627221 */ /* 0x000fe20000010000 */
[----:B------:R-:W-:Y:S01]  /*0ba0*/  FFMA.FTZ R99, R85, R100, R70 ;  /* 0x0000006455637223 */ /* 0x000fe20000010046 */
[----:B------:R-:W-:-:S02]  /*0bb0*/  SHF.R.U64 R77, R74, 0x18, R75 ;  /* 0x000000184a4d7819 */ /* 0x000fc4000000124b */
[----:B------:R-:W-:Y:S01]  /*0bc0*/  PRMT R72, R74, 0x7610, R72 ;  /* 0x000076104a487816 */ /* 0x000fe20000000048 */
[----:B------:R-:W-:Y:S01]  /*0bd0*/  FADD.FTZ R51, R51, R68 ;  /* 0x0000004433337221 */ /* 0x000fe20000010000 */
[----:B------:R-:W-:Y:S01]  /*0be0*/  SHF.R.U32.HI R79, RZ, 0x10, R75 ;  /* 0x00000010ff4f7819 */ /* 0x000fe2000001164b */
[----:B------:R-:W-:Y:S01]  /*0bf0*/  FFMA.FTZ R35, R88, R68, R35 ;  /* 0x0000004458237223 */ /* 0x000fe20000010023 */
[----:B------:R-:W-:Y:S01]  /*0c00*/  SHF.R.U32.HI R80, RZ, 0x18, R75 ;  /* 0x00000018ff507819 */ /* 0x000fe2000001164b */
[----:B------:R-:W-:Y:S01]  /*0c10*/  FADD.FTZ R98, R98, R93 ;  /* 0x0000005d62627221 */ /* 0x000fe20000010000 */
[----:B------:R-:W-:Y:S01]  /*0c20*/  PRMT R74, R75, 0x7610, R74 ;  /* 0x000076104b4a7816 */ /* 0x000fe2000000004a */
[----:B------:R-:W-:Y:S01]  /*0c30*/  FFMA.FTZ R99, R88, R93, R99 ;  /* 0x0000005d58637223 */ /* 0x000fe20000010063 */
[----:B------:R-:W-:-:S07]  /*0c40*/  PRMT R75, R97, 0x7610, R75 ;  /* 0x00007610614b7816 */ /* 0x000fce000000004b */
.L_x_5000:
[----:B------:R-:W-:Y:S05]  /*0c50*/  BSYNC B1 ;  /* 0x0000000000017941 */ /* 0x000fea0003800000 */
.L_x_4998:
        /* <DEDUP_REMOVED lines=20> */
.L_x_5052:
        /* <DEDUP_REMOVED lines=13> */
[----:B------:R-:W1:Y:S01]  /*0e70*/  LDC.64 R96, c[0x0][0x308] ;  /* 0x0000c200ff607b82 */ /* 0x000e620000000a00 */
[----:B------:R-:W-:Y:S07]  /*0e80*/  BSSY B2, `(.L_x_5004) ;  /* 0x000000c000027945 */ /* 0x000fee0003800000 */
[----:B0-----:R-:W0:Y:S08]  /*0e90*/  @!P3 LDC.64 R98, c[0x0][0x2c8] ;  /* 0x0000b200ff62bb82 */ /* 0x001e300000000a00 */
[----:B------:R-:W2:Y:S01]  /*0ea0*/  @P4 LDC.64 R68, c[0x0][0x2f8] ;  /* 0x0000be00ff444b82 */ /* 0x000ea20000000a00 */
[----:B-1----:R-:W-:-:S04]  /*0eb0*/  ISETP.NE.U32.AND P0, PT, R96, RZ, PT ;  /* 0x000000ff6000720c */ /* 0x002fc80003f05070 */
[----:B------:R-:W-:Y:S02]  /*0ec0*/  ISETP.NE.AND.EX P0, PT, R97, RZ, PT, P0 ;  /* 0x000000ff6100720c */ /* 0x000fe40003f05300 */
[----:B0-----:R-:W-:-:S04]  /*0ed0*/  @!P3 ISETP.NE.U32.AND P1, PT, R98, RZ, PT ;  /* 0x000000ff6200b20c */ /* 0x001fc80003f25070 */
[----:B------:R-:W-:-:S07]  /*0ee0*/  @!P3 ISETP.NE.AND.EX P1, PT, R99, RZ, PT, P1 ;  /* 0x000000ff6300b20c */ /* 0x000fce0003f25310 */
[----:B------:R-:W0:Y:S01]  /*0ef0*/  @P0 LDC.64 R70, c[0x0][0x308] ;  /* 0x0000c200ff460b82 */ /* 0x000e220000000a00 */
[----:B--2---:R-:W-:Y:S05]  /*0f00*/  @!P4 BRA `(.L_x_5005) ;  /* 0x00000000000cc947 */ /* 0x004fea0003800000 */
[----:B------:R-:W1:Y:S02]  /*0f10*/  LDC.64 R64, c[0x0][0x220] ;  /* 0x00008800ff407b82 */ /* 0x000e640000000a00 */
[----:B-1----:R-:W-:-:S06]  /*0f20*/  IMAD.WIDE.U32 R64, R103, 0x10, R64 ;  /* 0x0000001067407825 */ /* 0x002fcc00078e0040 */
[----:B------:R-:W5:Y:S02]  /*0f30*/  LDG.E.128 R64, desc[UR4][R64.64] ;  /* 0x0000000440407981 */ /* 0x000f64000c1e1d00 */
.L_x_5005:
[----:B------:R-:W-:Y:S05]  /*0f40*/  BSYNC B2 ;  /* 0x0000000000027941 */ /* 0x000fea0003800000 */
.L_x_5004:
[----:B------:R-:W-:Y:S01]  /*0f50*/  BSSY B2, `(.L_x_5006) ;  /* 0x000000d000027945 */ /* 0x000fe20003800000 */
[----:B-----5:R-:W-:-:S03]  /*0f60*/  @!P3 FSEL R107, R20, RZ, P1 ;  /* 0x000000ff146bb208 */ /* 0x020fc60000800000 */
[----:B------:R-:W-:Y:S05]  /*0f70*/  @!P3 BRA `(.L_x_5007) ;  /* 0x000000000028b947 */ /* 0x000fea0003800000 */
[----:B------:R-:W-:Y:S02]  /*0f80*/  MOV R98, UR6 ;  /* 0x0000000600627c02 */ /* 0x000fe40008000f00 */
[----:B------:R-:W-:Y:S02]  /*0f90*/  ISETP.NE.AND P5, PT, R102, RZ, PT ;  /* 0x000000ff6600720c */ /* 0x000fe40003fa5270 */
[----:B------:R-:W-:Y:S02]  /*0fa0*/  MOV R99, UR7 ;  /* 0x0000000700637c02 */ /* 0x000fe40008000f00 */
[----:B------:R-:W-:Y:S02]  /*0fb0*/  ISETP.NE.U32.AND P1, PT, R98, RZ, PT ;  /* 0x000000ff6200720c */ /* 0x000fe40003f25070 */
[----:B------:R-:W-:Y:S02]  /*0fc0*/  FSEL R106, R104, RZ, !P5 ;  /* 0x000000ff686a7208 */ /* 0x000fe40006800000 */
[----:B------:R-:W-:-:S03]  /*0fd0*/  ISETP.NE.AND.EX P1, PT, R99, RZ, PT, P1 ;  /* 0x000000ff6300720c */ /* 0x000fc60003f25310 */
[----:B------:R-:W-:-:S04]  /*0fe0*/  FFMA.FTZ R107, R3, R105, R106 ;  /* 0x00000069036b7223 */ /* 0x000fc8000001006a */
[----:B------:R-:W-:-:S04]  /*0ff0*/  FADD.FTZ R106, R90, -R107 ;  /* 0x8000006b5a6a7221 */ /* 0x000fc80000010000 */
[----:B------:R-:W-:-:S04]  /*1000*/  FMUL.FTZ R107, R95, R106 ;  /* 0x0000006a5f6b7220 */ /* 0x000fc80000410000 */
[----:B------:R-:W-:-:S07]  /*1010*/  @P1 FADD.FTZ R107, R20, R107 ;  /* 0x0000006b146b1221 */ /* 0x000fce0000010000 */
.L_x_5007:
[----:B------:R-:W-:Y:S05]  /*1020*/  BSYNC B2 ;  /* 0x0000000000027941 */ /* 0x000fea0003800000 */
.L_x_5006:
[----:B------:R-:W-:Y:S04]  /*1030*/  BSSY B2, `(.L_x_5008) ;  /* 0x000000d000027945 */ /* 0x000fe80003800000 */
[----:B------:R-:W-:Y:S05]  /*1040*/  @!P4 BRA `(.L_x_5009) ;  /* 0x00000000002cc947 */ /* 0x000fea0003800000 */
[----:B------:R-:W-:Y:S01]  /*1050*/  LOP3.LUT P1, RZ, R72, 0xff, RZ, 0xc0, !PT ;  /* 0x000000ff48ff7812 */ /* 0x000fe2000782c0ff */
[----:B------:R-:W-:Y:S01]  /*1060*/  FMUL.FTZ R106, R107, UR11 ;  /* 0x0000000b6b6a7c20 */ /* 0x000fe20008410000 */
[----:B------:R-:W-:-:S03]  /*1070*/  IMAD.MOV.U32 R109, RZ, RZ, RZ ;  /* 0x000000ffff6d7224 */ /* 0x000fc600078e00ff */
[----:B------:R-:W-:-:S04]  /*1080*/  FMUL.FTZ R111, R106, UR10 ;  /* 0x0000000a6a6f7c20 */ /* 0x000fc80008410000 */
[----:B------:R-:W-:-:S04]  /*1090*/  FMUL.FTZ R108, R16, R111 ;  /* 0x0000006f106c7220 */ /* 0x000fc80000410000 */
[----:B------:R-:W-:Y:S01]  /*10a0*/  @P1 HADD2.F32 R106, -RZ, R64.H0_H0 ;  /* 0x20000040ff6a1230 */ /* 0x000fe20000004100 */
[----:B------:R-:W-:-:S04]  /*10b0*/  FSEL R108, R108, RZ, P1 ;  /* 0x000000ff6c6c7208 */ /* 0x000fc80000800000 */
[----:B------:R-:W-:Y:S01]  /*10c0*/  @P1 FMUL.FTZ R109, R111, R106 ;  /* 0x0000006a6f6d1220 */ /* 0x000fe20000410000 */
[----:B------:R-:W-:-:S03]  /*10d0*/  F2FP.F16.F32.PACK_AB R108, RZ, R108 ;  /* 0x0000006cff6c723e */ /* 0x000fc600000000ff */
[----:B------:R-:W-:Y:S01]  /*10e0*/  FADD.FTZ R44, R44, R109 ;  /* 0x0000006d2c2c7221 */ /* 0x000fe20000010000 */
[----:B------:R-:W-:-:S07]  /*10f0*/  PRMT R52, R108, 0x7610, R52 ;  /* 0x000076106c347816 */ /* 0x000fce0000000034 */
.L_x_5009:
[----:B------:R-:W-:Y:S05]  /*1100*/  BSYNC B2 ;  /* 0x0000000000027941 */ /* 0x000fea0003800000 */
.L_x_5008:
        /* <DEDUP_REMOVED lines=13> */
.L_x_5011:
[----:B------:R-:W-:Y:S05]  /*11e0*/  BSYNC B2 ;  /* 0x0000000000027941 */ /* 0x000fea0003800000 */
.L_x_5010:
[----:B------:R-:W-:Y:S04]  /*11f0*/  BSSY B2, `(.L_x_5012) ;  /* 0x000000d000027945 */ /* 0x000fe80003800000 */
[----:B------:R-:W-:Y:S05]  /*1200*/  @!P4 BRA `(.L_x_5013) ;  /* 0x00000000002cc947 */ /* 0x000fea0003800000 */
[----:B------:R-:W-:Y:S01]  /*1210*/  LOP3.LUT P1, RZ, R75, 0xff, RZ, 0xc0, !PT ;  /* 0x000000ff4bff7812 */ /* 0x000fe2000782c0ff */
[----:B------:R-:W-:-:S04]  /*1220*/  FMUL.FTZ R108, R106, UR11 ;  /* 0x0000000b6a6c7c20 */ /* 0x000fc80008410000 */
[----:B------:R-:W-:Y:S01]  /*1230*/  FMUL.FTZ R112, R108, UR10 ;  /* 0x0000000a6c707c20 */ /* 0x000fe20008410000 */
[----:B------:R-:W-:-:S03]  /*1240*/  HFMA2.MMA R108, -RZ, RZ, 0, 0 ;  /* 0x00000000ff6c7435 */ /* 0x000fc600000001ff */
[----:B------:R-:W-:-:S04]  /*1250*/  FMUL.FTZ R110, R17, R112 ;  /* 0x00000070116e7220 */ /* 0x000fc80000410000 */
[----:B------:R-:W-:Y:S01]  /*1260*/  @P1 HADD2.F32 R109, -RZ, R64.H1_H1 ;  /* 0x30000040ff6d1230 */ /* 0x000fe20000004100 */
[----:B------:R-:W-:-:S04]  /*1270*/  FSEL R110, R110, RZ, P1 ;  /* 0x000000ff6e6e7208 */ /* 0x000fc80000800000 */
[----:B------:R-:W-:Y:S01]  /*1280*/  @P1 FMUL.FTZ R108, R112, R109 ;  /* 0x0000006d706c1220 */ /* 0x000fe20000410000 */
[----:B------:R-:W-:-:S03]  /*1290*/  F2FP.F16.F32.PACK_AB R110, RZ, R110 ;  /* 0x0000006eff6e723e */ /* 0x000fc600000000ff */
[----:B------:R-:W-:Y:S01]  /*12a0*/  FADD.FTZ R45, R45, R108 ;  /* 0x0000006c2d2d7221 */ /* 0x000fe20000010000 */
[----:B------:R-:W-:-:S07]  /*12b0*/  PRMT R52, R52, 0x5410, R110 ;  /* 0x0000541034347816 */ /* 0x000fce000000006e */
.L_x_5013:
[----:B------:R-:W-:Y:S05]  /*12c0*/  BSYNC B2 ;  /* 0x0000000000027941 */ /* 0x000fea0003800000 */
.L_x_5012:
        /* <DEDUP_REMOVED lines=13> */
.L_x_5015:
[----:B------:R-:W-:Y:S05]  /*13a0*/  BSYNC B2 ;  /* 0x0000000000027941 */ /* 0x000fea0003800000 */
.L_x_5014:
[----:B------:R-:W-:Y:S04]  /*13b0*/  BSSY B2, `(.L_x_5016) ;  /* 0x000000d000027945 */ /* 0x000fe80003800000 */
[----:B------:R-:W-:Y:S05]  /*13c0*/  @!P4 BRA `(.L_x_5017) ;  /* 0x00000000002cc947 */ /* 0x000fea0003800000 */
[----:B------:R-:W-:Y:S01]  /*13d0*/  LOP3.LUT P1, RZ, R76, 0xff, RZ, 0xc0, !PT ;  /* 0x000000ff4cff7812 */ /* 0x000fe2000782c0ff */
[----:B------:R-:W-:Y:S01]  /*13e0*/  FMUL.FTZ R108, R109, UR11 ;  /* 0x0000000b6d6c7c20 */ /* 0x000fe20008410000 */
[----:B------:R-:W-:-:S03]  /*13f0*/  MOV R111, RZ ;  /* 0x000000ff006f7202 */ /* 0x000fc60000000f00 */
        /* <DEDUP_REMOVED lines=8> */
.L_x_5017:
[----:B------:R-:W-:Y:S05]  /*1480*/  BSYNC B2 ;  /* 0x0000000000027941 */ /* 0x000fea0003800000 */
.L_x_5016:
        /* <DEDUP_REMOVED lines=13> */
.L_x_5019:
[----:B------:R-:W-:Y:S05]  /*1560*/  BSYNC B2 ;  /* 0x0000000000027941 */ /* 0x000fea0003800000 */
.L_x_5018:
[----:B------:R-:W-:Y:S04]  /*1570*/  BSSY B2, `(.L_x_5020) ;  /* 0x000000d000027945 */ /* 0x000fe80003800000 */
[----:B------:R-:W-:Y:S05]  /*1580*/  @!P4 BRA `(.L_x_5021) ;  /* 0x00000000002cc947 */ /* 0x000fea0003800000 */
[----:B------:R-:W-:Y:S01]  /*1590*/  LOP3.LUT P1, RZ, R77, 0xff, RZ, 0xc0, !PT ;  /* 0x000000ff4dff7812 */ /* 0x000fe2000782c0ff */
[----:B------:R-:W-:-:S04]  /*15a0*/  FMUL.FTZ R110, R108, UR11 ;  /* 0x0000000b6c6e7c20 */ /* 0x000fc80008410000 */
[----:B------:R-:W-:Y:S01]  /*15b0*/  FMUL.FTZ R114, R110, UR10 ;  /* 0x0000000a6e727c20 */ /* 0x000fe20008410000 */
[----:B------:R-:W-:-:S03]  /*15c0*/  IMAD.MOV.U32 R110, RZ, RZ, RZ ;  /* 0x000000ffff6e7224 */ /* 0x000fc600078e00ff */
[----:B------:R-:W-:-:S04]  /*15d0*/  FMUL.FTZ R112, R19, R114 ;  /* 0x0000007213707220 */ /* 0x000fc80000410000 */
[----:B------:R-:W-:Y:S01]  /*15e0*/  @P1 HADD2.F32 R111, -RZ, R65.H1_H1 ;  /* 0x30000041ff6f1230 */ /* 0x000fe20000004100 */
[----:B------:R-:W-:-:S04]  /*15f0*/  FSEL R112, R112, RZ, P1 ;  /* 0x000000ff70707208 */ /* 0x000fc80000800000 */
[----:B------:R-:W-:Y:S01]  /*1600*/  @P1 FMUL.FTZ R110, R114, R111 ;  /* 0x0000006f726e1220 */ /* 0x000fe20000410000 */
[----:B------:R-:W-:-:S03]  /*1610*/  F2FP.F16.F32.PACK_AB R112, RZ, R112 ;  /* 0x00000070ff70723e */ /* 0x000fc600000000ff */
[----:B------:R-:W-:Y:S01]  /*1620*/  FADD.FTZ R47, R47, R110 ;  /* 0x0000006e2f2f7221 */ /* 0x000fe20000010000 */
[----:B------:R-:W-:-:S07]  /*1630*/  PRMT R53, R53, 0x5410, R112 ;  /* 0x0000541035357816 */ /* 0x000fce0000000070 */
.L_x_5021:
[----:B------:R-:W-:Y:S05]  /*1640*/  BSYNC B2 ;  /* 0x0000000000027941 */ /* 0x000fea0003800000 */
.L_x_5020:
        /* <DEDUP_REMOVED lines=13> */
.L_x_5023:
[----:B------:R-:W-:Y:S05]  /*1720*/  BSYNC B2 ;  /* 0x0000000000027941 */ /* 0x000fea0003800000 */
.L_x_5022:
[----:B------:R-:W-:Y:S04]  /*1730*/  BSSY B2, `(.L_x_5024) ;  /* 0x000000d000027945 */ /* 0x000fe80003800000 */
[----:B------:R-:W-:Y:S05]  /*1740*/  @!P4 BRA `(.L_x_5025) ;  /* 0x00000000002cc947 */ /* 0x000fea0003800000 */
[----:B------:R-:W-:Y:S01]  /*1750*/  LOP3.LUT P1, RZ, R74, 0xff, RZ, 0xc0, !PT ;  /* 0x000000ff4aff7812 */ /* 0x000fe2000782c0ff */
[----:B------:R-:W-:Y:S01]  /*1760*/  FMUL.FTZ R110, R111, UR11 ;  /* 0x0000000b6f6e7c20 */ /* 0x000fe20008410000 */
[----:B------:R-:W-:-:S03]  /*1770*/  HFMA2.MMA R113, -RZ, RZ, 0, 0 ;  /* 0x00000000ff717435 */ /* 0x000fc600000001ff */
        /* <DEDUP_REMOVED lines=8> */
.L_x_5025:
[----:B------:R-:W-:Y:S05]  /*1800*/  BSYNC B2 ;  /* 0x0000000000027941 */ /* 0x000fea0003800000 */
.L_x_5024:
        /* <DEDUP_REMOVED lines=13> */
.L_x_5027:
[----:B------:R-:W-:Y:S05]  /*18e0*/  BSYNC B2 ;  /* 0x0000000000027941 */ /* 0x000fea0003800000 */
.L_x_5026:
[----:B------:R-:W-:Y:S04]  /*18f0*/  BSSY B2, `(.L_x_5028) ;  /* 0x000000d000027945 */ /* 0x000fe80003800000 */
[----:B------:R-:W-:Y:S05]  /*1900*/  @!P4 BRA `(.L_x_5029) ;  /* 0x00000000002cc947 */ /* 0x000fea0003800000 */
[----:B------:R-:W-:Y:S01]  /*1910*/  LOP3.LUT P1, RZ, R78, 0xff, RZ, 0xc0, !PT ;  /* 0x000000ff4eff7812 */ /* 0x000fe2000782c0ff */
[----:B------:R-:W-:-:S04]  /*1920*/  FMUL.FTZ R112, R110, UR11 ;  /* 0x0000000b6e707c20 */ /* 0x000fc80008410000 */
[----:B------:R-:W-:Y:S01]  /*1930*/  FMUL.FTZ R116, R112, UR10 ;  /* 0x0000000a70747c20 */ /* 0x000fe20008410000 */
[----:B------:R-:W-:-:S03]  /*1940*/  MOV R112, RZ ;  /* 0x000000ff00707202 */ /* 0x000fc60000000f00 */
[----:B------:R-:W-:-:S04]  /*1950*/  FMUL.FTZ R114, R13, R116 ;  /* 0x000000740d727220 */ /* 0x000fc80000410000 */
[----:B------:R-:W-:Y:S01]  /*1960*/  @P1 HADD2.F32 R113, -RZ, R66.H1_H1 ;  /* 0x30000042ff711230 */ /* 0x000fe20000004100 */
[----:B------:R-:W-:-:S04]  /*1970*/  FSEL R114, R114, RZ, P1 ;  /* 0x000000ff72727208 */ /* 0x000fc80000800000 */
[----:B------:R-:W-:Y:S01]  /*1980*/  @P1 FMUL.FTZ R112, R116, R113 ;  /* 0x0000007174701220 */ /* 0x000fe20000410000 */
[----:B------:R-:W-:-:S03]  /*1990*/  F2FP.F16.F32.PACK_AB R114, RZ, R114 ;  /* 0x00000072ff72723e */ /* 0x000fc600000000ff */
[----:B------:R-:W-:Y:S01]  /*19a0*/  FADD.FTZ R41, R41, R112 ;  /* 0x0000007029297221 */ /* 0x000fe20000010000 */
[----:B------:R-:W-:-:S07]  /*19b0*/  PRMT R54, R54, 0x5410, R114 ;  /* 0x0000541036367816 */ /* 0x000fce0000000072 */
.L_x_5029:
[----:B------:R-:W-:Y:S05]  /*19c0*/  BSYNC B2 ;  /* 0x0000000000027941 */ /* 0x000fea0003800000 */
.L_x_5028:
        /* <DEDUP_REMOVED lines=14> */
.L_x_5031:
[----:B------:R-:W-:Y:S05]  /*1ab0*/  BSYNC B2 ;  /* 0x0000000000027941 */ /* 0x000fea0003800000 */
.L_x_5030:
        /* <DEDUP_REMOVED lines=13> */
.L_x_5033:
[----:B------:R-:W-:Y:S05]  /*1b90*/  BSYNC B2 ;  /* 0x0000000000027941 */ /* 0x000fea0003800000 */
.L_x_5032:
        /* <DEDUP_REMOVED lines=14> */
.L_x_5035:
[----:B------:R-:W-:Y:S05]  /*1c80*/  BSYNC B2 ;  /* 0x0000000000027941 */ /* 0x000fea0003800000 */
.L_x_5034:
        /* <DEDUP_REMOVED lines=23> */
.L_x_5037:
[----:B------:R-:W-:Y:S05]  /*1e00*/  BSYNC B2 ;  /* 0x0000000000027941 */ /* 0x000fea0003800000 */
.L_x_5036:
[----:B------:R1:W-:Y:S04]  /*1e10*/  @P0 STG.E.128 desc[UR4][R70.64], R56 ;  /* 0x0000003846000986 */ /* 0x0003e8000c101d04 */
[----:B------:R1:W-:Y:S04]  /*1e20*/  @P0 STG.E.128 desc[UR4][R70.64+0x10], R60 ;  /* 0x0000103c46000986 */ /* 0x0003e8000c101d04 */
[----:B------:R1:W-:Y:S02]  /*1e30*/  @P4 STG.E.128 desc[UR4][R68.64], R52 ;  /* 0x0000003444004986 */ /* 0x0003e4000c101d04 */
.L_x_5003:
[----:B------:R-:W-:Y:S05]  /*1e40*/  BSYNC B1 ;  /* 0x0000000000017941 */ /* 0x000fea0003800000 */
.L_x_5002:
[----:B-12---:R-:W1:Y:S02]  /*1e50*/  LDC.64 R68, c[0x0][0x210] ;  /* 0x00008400ff447b82 */ /* 0x006e640000000a00 */
[----:B-1----:R-:W-:-:S04]  /*1e60*/  LEA R73, R68, R73, 0x2 ;  /* 0x0000004944497211 */ /* 0x002fc800078e10ff */
[----:B------:R-:W-:-:S13]  /*1e70*/  ISETP.GE.AND P0, PT, R73, R69, PT ;  /* 0x000000454900720c */ /* 0x000fda0003f06270 */
[----:B------:R-:W-:Y:S05]  /*1e80*/  @!P0 BRA `(.L_x_5038) ;  /* 0xffffffe4000c8947 */ /* 0x000fea000383ffff */
.L_x_4997:
[----:B------:R-:W-:Y:S05]  /*1e90*/  BSYNC B0 ;  /* 0x0000000000007941 */ /* 0x000fea0003800000 */
.L_x_4996:
[----:B------:R-:W1:Y:S01]  /*1ea0*/  S2R R3, SR_CgaCtaId ;  /* 0x0000000000037919 */ /* 0x000e620000008800 */
[----:B------:R-:W-:Y:S01]  /*1eb0*/  MOV R2, 0x400 ;  /* 0x0000040000027802 */ /* 0x000fe20000000f00 */
[----:B------:R-:W-:Y:S05]  /*1ec0*/  WARPSYNC.ALL ;  /* 0x0000000000007948 */ /* 0x000fea0003800000 */
[----:B------:R-:W2:Y:S01]  /*1ed0*/  S2R R55, SR_TID.X ;  /* 0x0000000000377919 */ /* 0x000ea20000002100 */
[----:B------:R-:W-:Y:S01]  /*1ee0*/  ULDC.64 UR12, c[0x0][0x2d8] ;  /* 0x0000b600000c7ab9 */ /* 0x000fe20000000a00 */
[----:B------:R-:W-:Y:S01]  /*1ef0*/  ULDC.64 UR14, c[0x0][0x2d0] ;  /* 0x0000b400000e7ab9 */ /* 0x000fe20000000a00 */
[----:B------:R-:W-:Y:S01]  /*1f00*/  ULDC.64 UR16, c[0x0][0x2f0] ;  /* 0x0000bc0000107ab9 */ /* 0x000fe20000000a00 */
[----:B------:R-:W3:Y:S01]  /*1f10*/  S2R R53, SR_CTAID.X ;  /* 0x0000000000357919 */ /* 0x000ee20000002500 */
[----:B------:R-:W-:Y:S01]  /*1f20*/  BSSY B0, `(.L_x_5039) ;  /* 0x000005a000007945 */ /* 0x000fe20003800000 */
[----:B-1----:R-:W-:-:S05]  /*1f30*/  LEA R2, R3, R2, 0x18 ;  /* 0x0000000203027211 */ /* 0x002fca00078ec0ff */
[C---:B--2---:R-:W-:Y:S01]  /*1f40*/  IMAD R3, R55.reuse, 0x20, R2 ;  /* 0x0000002037037824 */ /* 0x044fe200078e0202 */
[----:B------:R-:W-:Y:S01]  /*1f50*/  LEA R2, R55, R2, 0x2 ;  /* 0x0000000237027211 */ /* 0x000fe200078e10ff */
[----:B---3-5:R-:W-:-:S03]  /*1f60*/  IMAD R26, R53, R0, RZ ;  /* 0x00000000351a7224 */ /* 0x028fc600078e02ff */
[----:B------:R-:W-:Y:S04]  /*1f70*/  STS.128 [R3], R36 ;  /* 0x0000002403007388 */ /* 0x000fe80000000c00 */
[----:B------:R-:W-:Y:S01]  /*1f80*/  STS.128 [R3+0x10], R48 ;  /* 0x0000103003007388 */ /* 0x000fe20000000c00 */
[----:B------:R-:W-:Y:S01]  /*1f90*/  BAR.SYNC.DEFER_BLOCKING 0x0 ;  /* 0x0000000000007b1d */ /* 0x000fe20000010000 */
[----:B------:R-:W-:-:S05]  /*1fa0*/  IADD3 R26, P2, R26, R55, RZ ;  /* 0x000000371a1a7210 */ /* 0x000fca0007f5e0ff */
[----:B------:R-:W1:Y:S04]  /*1fb0*/  LDS R4, [R2] ;  /* 0x0000000002047984 */ /* 0x000e680000000800 */
[----:B------:R-:W2:Y:S04]  /*1fc0*/  LDS R7, [R2+0x400] ;  /* 0x0004000002077984 */ /* 0x000ea80000000800 */
[----:B------:R-:W3:Y:S04]  /*1fd0*/  LDS R5, [R2+0x200] ;  /* 0x0002000002057984 */ /* 0x000ee80000000800 */
[----:B------:R-:W4:Y:S04]  /*1fe0*/  LDS R6, [R2+0x600] ;  /* 0x0006000002067984 */ /* 0x000f280000000800 */
[----:B------:R-:W0:Y:S04]  /*1ff0*/  LDS R9, [R2+0x800] ;  /* 0x0008000002097984 */ /* 0x000e280000000800 */
        /* <DEDUP_REMOVED lines=12> */
[----:B------:R-:W-:Y:S01]  /*20c0*/  IMAD.SHL.U32 R8, R26, 0x4, RZ ;  /* 0x000000041a087824 */ /* 0x000fe200078e00ff */
[----:B------:R-:W-:Y:S01]  /*20d0*/  BAR.SYNC.DEFER_BLOCKING 0x0 ;  /* 0x0000000000007b1d */ /* 0x000fe20000010000 */
[----:B------:R-:W-:Y:S01]  /*20e0*/  FADD.FTZ R11, R4, R11 ;  /* 0x0000000b040b7221 */ /* 0x000fe20000010000 */
[----:B------:R-:W-:Y:S02]  /*20f0*/  FADD.FTZ R9, R5, R10 ;  /* 0x0000000a05097221 */ /* 0x000fe40000010000 */
        /* <DEDUP_REMOVED lines=60> */
.L_x_5040:
[----:B------:R-:W-:Y:S05]  /*24c0*/  BSYNC B0 ;  /* 0x0000000000007941 */ /* 0x000fea0003800000 */
.L_x_5039:
        /* <DEDUP_REMOVED lines=10> */
.L_x_5001:
        /* <DEDUP_REMOVED lines=8> */
.L_x_5042:
[----:B------:R-:W-:Y:S05]  /*25f0*/  BSYNC B1 ;  /* 0x0000000000017941 */ /* 0x000fea0003800000 */
.L_x_5041:
        /* <DEDUP_REMOVED lines=8> */
.L_x_5043:
[----:B------:R-:W-:Y:S01]  /*2680*/  FADD.FTZ R69, R69, R98 ;  /* 0x0000006245457221 */ /* 0x000fe20000010000 */
[----:B------:R-:W-:-:S04]  /*2690*/  HFMA2.MMA R107, -RZ, RZ, 0, 1.1920928955078125e-07 ;  /* 0x00000002ff6b7435 */ /* 0x000fc800000001ff */
[----:B------:R-:W-:Y:S01]  /*26a0*/  MOV R106, R69 ;  /* 0x00000045006a7202 */ /* 0x000fe20000000f00 */
[----:B------:R-:W-:-:S07]  /*26b0*/  IMAD.MOV.U32 R68, RZ, RZ, R105 ;  /* 0x000000ffff447224 */ /* 0x000fce00078e0069 */
[----:B------:R-:W-:Y:S05]  /*26c0*/  WARPSYNC.COLLECTIVE R103, `(.L_x_5044) ;  /* 0x0000000067087348 */ /* 0x000fea0003c00000 */
[----:B------:R0:W1:Y:S02]  /*26d0*/  SHFL.BFLY P0, R105, R106, R107, R108 ;  /* 0x0c00006b6a697389 */ /* 0x000064000000006c */
[----:B01----:R-:W-:Y:S01]  /*26e0*/  ENDCOLLECTIVE ;  /* 0x000000000000791b */ /* 0x003fe20003800000 */
.L_x_5044:
[----:B------:R-:W-:-:S05]  /*26f0*/  FADD.FTZ R68, R68, R99 ;  /* 0x0000006344447221 */ /* 0x000fca0000010000 */
[----:B------:R-:W-:Y:S01]  /*2700*/  MOV R106, R68 ;  /* 0x00000044006a7202 */ /* 0x000fe20000000f00 */
[----:B------:R-:W-:-:S07]  /*2710*/  IMAD.MOV.U32 R70, RZ, RZ, R105 ;  /* 0x000000ffff467224 */ /* 0x000fce00078e0069 */
[----:B------:R-:W-:Y:S05]  /*2720*/  WARPSYNC.COLLECTIVE R103, `(.L_x_5045) ;  /* 0x0000000067087348 */ /* 0x000fea0003c00000 */
[----:B------:R0:W1:Y:S02]  /*2730*/  SHFL.BFLY P0, R105, R106, R107, R108 ;  /* 0x0c00006b6a697389 */ /* 0x000064000000006c */
[----:B01----:R-:W-:Y:S01]  /*2740*/  ENDCOLLECTIVE ;  /* 0x000000000000791b */ /* 0x003fe20003800000 */
.L_x_5045:
[----:B------:R-:W-:Y:S01]  /*2750*/  FADD.FTZ R70, R69, R70 ;  /* 0x0000004645467221 */ /* 0x000fe20000010000 */
[----:B------:R-:W-:-:S03]  /*2760*/  HFMA2.MMA R107, -RZ, RZ, 0, 2.384185791015625e-07 ;  /* 0x00000004ff6b7435 */ /* 0x000fc600000001ff */
[----:B------:R-:W-:Y:S01]  /*2770*/  IMAD.MOV.U32 R106, RZ, RZ, R70 ;  /* 0x000000ffff6a7224 */ /* 0x000fe200078e0046 */
[----:B------:R-:W-:-:S07]  /*2780*/  MOV R71, R105 ;  /* 0x0000006900477202 */ /* 0x000fce0000000f00 */
[----:B------:R-:W-:Y:S05]  /*2790*/  WARPSYNC.COLLECTIVE R103, `(.L_x_5046) ;  /* 0x0000000067087348 */ /* 0x000fea0003c00000 */
[----:B------:R0:W1:Y:S02]  /*27a0*/  SHFL.BFLY P0, R105, R106, R107, R108 ;  /* 0x0c00006b6a697389 */ /* 0x000064000000006c */
[----:B01----:R-:W-:Y:S01]  /*27b0*/  ENDCOLLECTIVE ;  /* 0x000000000000791b */ /* 0x003fe20003800000 */
.L_x_5046:
[----:B------:R-:W-:-:S04]  /*27c0*/  FADD.FTZ R71, R68, R71 ;  /* 0x0000004744477221 */ /* 0x000fc80000010000 */
[----:B------:R-:W-:Y:S01]  /*27d0*/  IMAD.MOV.U32 R106, RZ, RZ, R71 ;  /* 0x000000ffff6a7224 */ /* 0x000fe200078e0047 */
[----:B------:R-:W-:-:S07]  /*27e0*/  MOV R97, R105 ;  /* 0x0000006900617202 */ /* 0x000fce0000000f00 */
[----:B------:R-:W-:Y:S05]  /*27f0*/  WARPSYNC.COLLECTIVE R103, `(.L_x_5047) ;  /* 0x0000000067087348 */ /* 0x000fea0003c00000 */
[----:B------:R0:W1:Y:S02]  /*2800*/  SHFL.BFLY P0, R105, R106, R107, R108 ;  /* 0x0c00006b6a697389 */ /* 0x000064000000006c */
[----:B01----:R-:W-:Y:S01]  /*2810*/  ENDCOLLECTIVE ;  /* 0x000000000000791b */ /* 0x003fe20003800000 */
.L_x_5047:
[----:B------:R-:W-:Y:S01]  /*2820*/  FADD.FTZ R97, R70, R97 ;  /* 0x0000006146617221 */ /* 0x000fe20000010000 */
[----:B------:R-:W-:-:S04]  /*2830*/  HFMA2.MMA R107, -RZ, RZ, 0, 4.76837158203125e-07 ;  /* 0x00000008ff6b7435 */ /* 0x000fc800000001ff */
[----:B------:R-:W-:Y:S02]  /*2840*/  MOV R106, R97 ;  /* 0x00000061006a7202 */ /* 0x000fe40000000f00 */
[----:B------:R-:W-:-:S07]  /*2850*/  MOV R104, R105 ;  /* 0x0000006900687202 */ /* 0x000fce0000000f00 */
[----:B------:R-:W-:Y:S05]  /*2860*/  WARPSYNC.COLLECTIVE R103, `(.L_x_5048) ;  /* 0x0000000067087348 */ /* 0x000fea0003c00000 */
[----:B------:R0:W1:Y:S02]  /*2870*/  SHFL.BFLY P0, R105, R106, R107, R108 ;  /* 0x0c00006b6a697389 */ /* 0x000064000000006c */
[----:B01----:R-:W-:Y:S01]  /*2880*/  ENDCOLLECTIVE ;  /* 0x000000000000791b */ /* 0x003fe20003800000 */
.L_x_5048:
[----:B------:R-:W-:-:S05]  /*2890*/  FADD.FTZ R104, R71, R104 ;  /* 0x0000006847687221 */ /* 0x000fca0000010000 */
[----:B------:R-:W-:Y:S01]  /*28a0*/  MOV R106, R104 ;  /* 0x00000068006a7202 */ /* 0x000fe20000000f00 */
[----:B------:R-:W-:-:S07]  /*28b0*/  IMAD.MOV.U32 R98, RZ, RZ, R105 ;  /* 0x000000ffff627224 */ /* 0x000fce00078e0069 */
[----:B------:R-:W-:Y:S05]  /*28c0*/  WARPSYNC.COLLECTIVE R103, `(.L_x_5049) ;  /* 0x0000000067087348 */ /* 0x000fea0003c00000 */
[----:B------:R0:W1:Y:S02]  /*28d0*/  SHFL.BFLY P0, R105, R106, R107, R108 ;  /* 0x0c00006b6a697389 */ /* 0x000064000000006c */
[----:B01----:R-:W-:Y:S01]  /*28e0*/  ENDCOLLECTIVE ;  /* 0x000000000000791b */ /* 0x003fe20003800000 */
.L_x_5049:
[----:B------:R-:W-:-:S05]  /*28f0*/  FADD.FTZ R98, R97, R98 ;  /* 0x0000006261627221 */ /* 0x000fca0000010000 */
[----:B------:R-:W-:Y:S01]  /*2900*/  MOV R106, R98 ;  /* 0x00000062006a7202 */ /* 0x000fe20000000f00 */
[----:B------:R-:W-:Y:S01]  /*2910*/  IMAD.MOV.U32 R107, RZ, RZ, 0x10 ;  /* 0x00000010ff6b7424 */ /* 0x000fe200078e00ff */
[----:B------:R-:W-:-:S07]  /*2920*/  MOV R99, R105 ;  /* 0x0000006900637202 */ /* 0x000fce0000000f00 */
[----:B------:R-:W-:Y:S05]  /*2930*/  WARPSYNC.COLLECTIVE R103, `(.L_x_5050) ;  /* 0x0000000067087348 */ /* 0x000fea0003c00000 */
[----:B------:R0:W1:Y:S02]  /*2940*/  SHFL.BFLY P0, R105, R106, R107, R108 ;  /* 0x0c00006b6a697389 */ /* 0x000064000000006c */
[----:B01----:R-:W-:Y:S01]  /*2950*/  ENDCOLLECTIVE ;  /* 0x000000000000791b */ /* 0x003fe20003800000 */
.L_x_5050:
[----:B------:R-:W-:-:S05]  /*2960*/  FADD.FTZ R99, R104, R99 ;  /* 0x0000006368637221 */ /* 0x000fca0000010000 */
[----:B------:R-:W-:Y:S02]  /*2970*/  MOV R106, R99 ;  /* 0x00000063006a7202 */ /* 0x000fe40000000f00 */
[----:B------:R-:W-:-:S07]  /*2980*/  MOV R69, R105 ;  /* 0x0000006900457202 */ /* 0x000fce0000000f00 */
[----:B------:R-:W-:Y:S05]  /*2990*/  WARPSYNC.COLLECTIVE R103, `(.L_x_5051) ;  /* 0x0000000067087348 */ /* 0x000fea0003c00000 */
[----:B------:R0:W1:Y:S02]  /*29a0*/  SHFL.BFLY P0, R105, R106, R107, R108 ;  /* 0x0c00006b6a697389 */ /* 0x000064000000006c */
[----:B01----:R-:W-:Y:S01]  /*29b0*/  ENDCOLLECTIVE ;  /* 0x000000000000791b */ /* 0x003fe20003800000 */
.L_x_5051:
[----:B------:R-:W-:Y:S01]  /*29c0*/  MOV R68, R105 ;  /* 0x0000006900447202 */ /* 0x000fe20000000f00 */
[----:B------:R-:W-:Y:S06]  /*29d0*/  BRA `(.L_x_5052) ;  /* 0xffffffe000f07947 */ /* 0x000fec000383ffff */
.L_x_5053:
        /* <DEDUP_REMOVED lines=10> */
.L_x_6621:


//--------------------- .text._ZN10layer_norm22ln_bwd_finalize_kernelINS_22Kernel_traits_finalizeILj256Ef6__halffS2_fjLb1ELj1024ELj4ENS_18Kernel_traits_baseILj256EfS2_fS2_fjLj1024EEEEELb1ELb1EEEvNS_9BwdParamsE --------------------------
	.section	.text._ZN10layer_norm22ln_bwd_finalize_kernelINS_22Kernel_traits_finalizeILj256Ef6__halffS2_fjLb1ELj1024ELj4ENS_18Kernel_traits_baseILj256EfS2_fS2_fjLj1024EEEEELb1ELb1EEEvNS_9BwdParamsE,"ax",@progbits
	.align	128
        .global         _ZN10layer_norm22ln_bwd_finalize_kernelINS_22Kernel_traits_finalizeILj256Ef6__halffS2_fjLb1ELj1024ELj4ENS_18Kernel_traits_baseILj256EfS2_fS2_fjLj1024EEEEELb1ELb1EEEvNS_9BwdParamsE
        .type           _ZN10layer_norm22ln_bwd_finalize_kernelINS_22Kernel_traits_finalizeILj256Ef6__halffS2_fjLb1ELj1024ELj4ENS_18Kernel_traits_baseILj256EfS2_fS2_fjLj1024EEEEELb1ELb1EEEvNS_9BwdParamsE,@function
        .size           _ZN10layer_norm22ln_bwd_finalize_kernelINS_22Kernel_traits_finalizeILj256Ef6__halffS2_fjLb1ELj1024ELj4ENS_18Kernel_traits_baseILj256EfS2_fS2_fjLj1024EEEEELb1ELb1EEEvNS_9BwdParamsE,(.L_x_6622 - _ZN10layer_norm22ln_bwd_finalize_kernelINS_22Kernel_traits_finalizeILj256Ef6__halffS2_fjLb1ELj1024ELj4ENS_18Kernel_traits_baseILj256EfS2_fS2_fjLj1024EEEEELb1ELb1EEEvNS_9BwdParamsE)
        .other          _ZN10layer_norm22ln_bwd_finalize_kernelINS_22Kernel_traits_finalizeILj256Ef6__halffS2_fjLb1ELj1024ELj4ENS_18Kernel_traits_baseILj256EfS2_fS2_fjLj1024EEEEELb1ELb1EEEvNS_9BwdParamsE,@"STO_CUDA_ENTRY STV_DEFAULT"
_ZN10layer_norm22ln_bwd_finalize_kernelINS_22Kernel_traits_finalizeILj256Ef6__halffS2_fjLb1ELj1024ELj4ENS_18Kernel_traits_baseILj256EfS2_fS2_fjLj1024EEEEELb1ELb1EEEvNS_9BwdParamsE:
.text._ZN10layer_norm22ln_bwd_finalize_kernelINS_22Kernel_traits_finalizeILj256Ef6__halffS2_fjLb1ELj1024ELj4ENS_18Kernel_traits_baseILj256EfS2_fS2_fjLj1024EEEEELb1ELb1EEEvNS_9BwdParamsE:
        /* <DEDUP_REMOVED lines=25> */
.L_x_5065:
        /* <DEDUP_REMOVED lines=33> */
.L_x_5058:
        /* <DEDUP_REMOVED lines=49> */
.L_x_5057:
[----:B------:R-:W-:Y:S05]  /*06b0*/  BSYNC B1 ;  /* 0x0000000000017941 */ /* 0x000fea0003800000 */
.L_x_5056:
        /* <DEDUP_REMOVED lines=32> */
.L_x_5060:
[----:B------:R-:W-:Y:S05]  /*08c0*/  BSYNC B1 ;  /* 0x0000000000017941 */ /* 0x000fea0003800000 */
.L_x_5059:
        /* <DEDUP_REMOVED lines=16> */
.L_x_5055:
[----:B------:R-:W-:Y:S05]  /*09d0*/  BSYNC B0 ;  /* 0x0000000000007941 */ /* 0x000fea0003800000 */
.L_x_5054:
        /* <DEDUP_REMOVED lines=40> */
.L_x_5081:
        /* <DEDUP_REMOVED lines=8> */
.L_x_5061:
        /* <DEDUP_REMOVED lines=18> */
.L_x_5064:
[----:B------:R-:W-:Y:S05]  /*0e00*/  BSYNC B0 ;  /* 0x0000000000007941 */ /* 0x000fea0003800000 */
.L_x_5063:
[C---:B------:R-:W-:Y:S01]  /*0e10*/  ISETP.GT.U32.AND P1, PT, R4.reuse, -0x101, PT ;  /* 0xfffffeff0400780c */ /* 0x040fe20003f24070 */
[----:B------:R-:W-:Y:S01]  /*0e20*/  VIADD R4, R4, 0x100 ;  /* 0x0000010004047836 */ /* 0x000fe20000000000 */
[----:B------:R-:W-:-:S11]  /*0e30*/  IADD3 R5, R5, 0x80, RZ ;  /* 0x0000008005057810 */ /* 0x000fd60007ffe0ff */
[----:B------:R-:W-:Y:S05]  /*0e40*/  @P1 BRA `(.L_x_5065) ;  /* 0xfffffff000d01947 */ /* 0x000fea000383ffff */
[----:B------:R-:W-:Y:S05]  /*0e50*/  EXIT ;  /* 0x000000000000794d */ /* 0x000fea0003800000 */
.L_x_5062:
[----:B------:R-:W-:Y:S01]  /*0e60*/  HFMA2.MMA R22, -RZ, RZ, 0, 5.9604644775390625e-08 ;  /* 0x00000001ff167435 */ /* 0x000fe200000001ff */
[----:B---3--:R-:W-:Y:S02]  /*0e70*/  MOV R23, R8 ;  /* 0x0000000800177202 */ /* 0x008fe40000000f00 */
[----:B------:R-:W-:Y:S02]  /*0e80*/  MOV R25, 0x1f ;  /* 0x0000001f00197802 */ /* 0x000fe40000000f00 */
[----:B------:R-:W-:-:S07]  /*0e90*/  MOV R20, 0xffffffff ;  /* 0xffffffff00147802 */ /* 0x000fce0000000f00 */
[----:B012---:R-:W-:Y:S05]  /*0ea0*/  WARPSYNC.COLLECTIVE R20, `(.L_x_5066) ;  /* 0x0000000014087348 */ /* 0x007fea0003c00000 */
[----:B------:R3:W4:Y:S02]  /*0eb0*/  SHFL.BFLY P2, R21, R23, R22, R25 ;  /* 0x0c00001617157389 */ /* 0x0007240000040019 */
[----:B01234-:R-:W-:Y:S01]  /*0ec0*/  ENDCOLLECTIVE ;  /* 0x000000000000791b */ /* 0x01ffe20003800000 */
.L_x_5066:
[----:B------:R-:W-:Y:S01]  /*0ed0*/  HFMA2.MMA R22, -RZ, RZ, 0, 1.1920928955078125e-07 ;  /* 0x00000002ff167435 */ /* 0x000fe200000001ff */
[----:B------:R-:W-:-:S05]  /*0ee0*/  MOV R9, R21 ;  /* 0x0000001500097202 */ /* 0x000fca0000000f00 */
[----:B------:R-:W-:-:S05]  /*0ef0*/  FADD.FTZ R9, R8, R9 ;  /* 0x0000000908097221 */ /* 0x000fca0000010000 */
[----:B------:R-:W-:-:S07]  /*0f00*/  MOV R23, R9 ;  /* 0x0000000900177202 */ /* 0x000fce0000000f00 */
[----:B------:R-:W-:Y:S05]  /*0f10*/  WARPSYNC.COLLECTIVE R20, `(.L_x_5067) ;  /* 0x0000000014087348 */ /* 0x000fea0003c00000 */
[----:B------:R0:W1:Y:S02]  /*0f20*/  SHFL.BFLY P2, R21, R23, R22, R25 ;  /* 0x0c00001617157389 */ /* 0x0000640000040019 */
[----:B01----:R-:W-:Y:S01]  /*0f30*/  ENDCOLLECTIVE ;  /* 0x000000000000791b */ /* 0x003fe20003800000 */
.L_x_5067:
[----:B------:R-:W-:Y:S01]  /*0f40*/  HFMA2.MMA R22, -RZ, RZ, 0, 2.384185791015625e-07 ;  /* 0x00000004ff167435 */ /* 0x000fe200000001ff */
[----:B------:R-:W-:-:S04]  /*0f50*/  IMAD.MOV.U32 R12, RZ, RZ, R21 ;  /* 0x000000ffff0c7224 */ /* 0x000fc800078e0015 */
[----:B------:R-:W-:-:S05]  /*0f60*/  FADD.FTZ R12, R9, R12 ;  /* 0x0000000c090c7221 */ /* 0x000fca0000010000 */
[----:B------:R-:W-:-:S07]  /*0f70*/  MOV R23, R12 ;  /* 0x0000000c00177202 */ /* 0x000fce0000000f00 */
[----:B------:R-:W-:Y:S05]  /*0f80*/  WARPSYNC.COLLECTIVE R20, `(.L_x_5068) ;  /* 0x0000000014087348 */ /* 0x000fea0003c00000 */
[----:B------:R0:W1:Y:S02]  /*0f90*/  SHFL.BFLY P2, R21, R23, R22, R25 ;  /* 0x0c00001617157389 */ /* 0x0000640000040019 */
[----:B01----:R-:W-:Y:S01]  /*0fa0*/  ENDCOLLECTIVE ;  /* 0x000000000000791b */ /* 0x003fe20003800000 */
.L_x_5068:
[----:B------:R-:W-:Y:S01]  /*0fb0*/  HFMA2.MMA R22, -RZ, RZ, 0, 4.76837158203125e-07 ;  /* 0x00000008ff167435 */ /* 0x000fe200000001ff */
[----:B------:R-:W-:-:S05]  /*0fc0*/  MOV R13, R21 ;  /* 0x00000015000d7202 */ /* 0x000fca0000000f00 */
[----:B------:R-:W-:-:S05]  /*0fd0*/  FADD.FTZ R13, R12, R13 ;  /* 0x0000000d0c0d7221 */ /* 0x000fca0000010000 */
[----:B------:R-:W-:-:S07]  /*0fe0*/  MOV R23, R13 ;  /* 0x0000000d00177202 */ /* 0x000fce0000000f00 */
[----:B------:R-:W-:Y:S05]  /*0ff0*/  WARPSYNC.COLLECTIVE R20, `(.L_x_5069) ;  /* 0x0000000014087348 */ /* 0x000fea0003c00000 */
[----:B------:R0:W1:Y:S02]  /*1000*/  SHFL.BFLY P2, R21, R23, R22, R25 ;  /* 0x0c00001617157389 */ /* 0x0000640000040019 */
[----:B01----:R-:W-:Y:S01]  /*1010*/  ENDCOLLECTIVE ;  /* 0x000000000000791b */ /* 0x003fe20003800000 */
.L_x_5069:
[----:B------:R-:W-:Y:S01]  /*1020*/  HFMA2.MMA R22, -RZ, RZ, 0, 9.5367431640625e-07 ;  /* 0x00000010ff167435 */ /* 0x000fe200000001ff */
[----:B------:R-:W-:-:S05]  /*1030*/  MOV R8, R21 ;  /* 0x0000001500087202 */ /* 0x000fca0000000f00 */
[----:B------:R-:W-:-:S05]  /*1040*/  FADD.FTZ R9, R13, R8 ;  /* 0x000000080d097221 */ /* 0x000fca0000010000 */
[----:B------:R-:W-:-:S07]  /*1050*/  MOV R23, R9 ;  /* 0x0000000900177202 */ /* 0x000fce0000000f00 */
[----:B------:R-:W-:Y:S05]  /*1060*/  WARPSYNC.COLLECTIVE R20, `(.L_x_5070) ;  /* 0x0000000014087348 */ /* 0x000fea0003c00000 */
[----:B------:R0:W1:Y:S02]  /*1070*/  SHFL.BFLY P2, R21, R23, R22, R25 ;  /* 0x0c00001617157389 */ /* 0x0000640000040019 */
[----:B01----:R-:W-:Y:S01]  /*1080*/  ENDCOLLECTIVE ;  /* 0x000000000000791b */ /* 0x003fe20003800000 */
.L_x_5070:
[----:B------:R-:W-:Y:S01]  /*1090*/  HFMA2.MMA R22, -RZ, RZ, 0, 5.9604644775390625e-08 ;  /* 0x00000001ff167435 */ /* 0x000fe200000001ff */
[----:B------:R-:W-:Y:S01]  /*10a0*/  IMAD.MOV.U32 R23, RZ, RZ, R11 ;  /* 0x000000ffff177224 */ /* 0x000fe200078e000b */
[----:B------:R-:W-:-:S09]  /*10b0*/  MOV R8, R21 ;  /* 0x0000001500087202 */ /* 0x000fd20000000f00 */
[----:B------:R-:W-:Y:S05]  /*10c0*/  WARPSYNC.COLLECTIVE R20, `(.L_x_5071) ;  /* 0x0000000014087348 */ /* 0x000fea0003c00000 */
[----:B------:R0:W1:Y:S02]  /*10d0*/  SHFL.BFLY P2, R21, R23, R22, R25 ;  /* 0x0c00001617157389 */ /* 0x0000640000040019 */
[----:B01----:R-:W-:Y:S01]  /*10e0*/  ENDCOLLECTIVE ;  /* 0x000000000000791b */ /* 0x003fe20003800000 */
.L_x_5071:
[----:B------:R-:W-:Y:S01]  /*10f0*/  HFMA2.MMA R22, -RZ, RZ, 0, 1.1920928955078125e-07 ;  /* 0x00000002ff167435 */ /* 0x000fe200000001ff */
[----:B------:R-:W-:-:S05]  /*1100*/  MOV R12, R21 ;  /* 0x00000015000c7202 */ /* 0x000fca0000000f00 */
[----:B------:R-:W-:-:S05]  /*1110*/  FADD.FTZ R14, R11, R12 ;  /* 0x0000000c0b0e7221 */ /* 0x000fca0000010000 */
[----:B------:R-:W-:-:S07]  /*1120*/  MOV R23, R14 ;  /* 0x0000000e00177202 */ /* 0x000fce0000000f00 */
[----:B------:R-:W-:Y:S05]  /*1130*/  WARPSYNC.COLLECTIVE R20, `(.L_x_5072) ;  /* 0x0000000014087348 */ /* 0x000fea0003c00000 */
[----:B------:R0:W1:Y:S02]  /*1140*/  SHFL.BFLY P2, R21, R23, R22, R25 ;  /* 0x0c00001617157389 */ /* 0x0000640000040019 */
[----:B01----:R-:W-:Y:S01]  /*1150*/  ENDCOLLECTIVE ;  /* 0x000000000000791b */ /* 0x003fe20003800000 */
.L_x_5072:
[----:B------:R-:W-:Y:S01]  /*1160*/  HFMA2.MMA R22, -RZ, RZ, 0, 2.384185791015625e-07 ;  /* 0x00000004ff167435 */ /* 0x000fe200000001ff */
[----:B------:R-:W-:-:S05]  /*1170*/  MOV R13, R21 ;  /* 0x00000015000d7202 */ /* 0x000fca0000000f00 */
[----:B------:R-:W-:-:S05]  /*1180*/  FADD.FTZ R15, R14, R13 ;  /* 0x0000000d0e0f7221 */ /* 0x000fca0000010000 */
[----:B------:R-:W-:-:S07]  /*1190*/  MOV R23, R15 ;  /* 0x0000000f00177202 */ /* 0x000fce0000000f00 */
[----:B------:R-:W-:Y:S05]  /*11a0*/  WARPSYNC.COLLECTIVE R20, `(.L_x_5073) ;  /* 0x0000000014087348 */ /* 0x000fea0003c00000 */
[----:B------:R0:W1:Y:S02]  /*11b0*/  SHFL.BFLY P2, R21, R23, R22, R25 ;  /* 0x0c00001617157389 */ /* 0x0000640000040019 */
[----:B01----:R-:W-:Y:S01]  /*11c0*/  ENDCOLLECTIVE ;  /* 0x000000000000791b */ /* 0x003fe20003800000 */
.L_x_5073:
[----:B------:R-:W-:Y:S01]  /*11d0*/  IMAD.MOV.U32 R22, RZ, RZ, 0x8 ;  /* 0x00000008ff167424 */ /* 0x000fe200078e00ff */
[----:B------:R-:W-:-:S05]  /*11e0*/  MOV R16, R21 ;  /* 0x0000001500107202 */ /* 0x000fca0000000f00 */
[----:B------:R-:W-:-:S05]  /*11f0*/  FADD.FTZ R16, R15, R16 ;  /* 0x000000100f107221 */ /* 0x000fca0000010000 */
[----:B------:R-:W-:-:S07]  /*1200*/  MOV R23, R16 ;  /* 0x0000001000177202 */ /* 0x000fce0000000f00 */
[----:B------:R-:W-:Y:S05]  /*1210*/  WARPSYNC.COLLECTIVE R20, `(.L_x_5074) ;  /* 0x0000000014087348 */ /* 0x000fea0003c00000 */
[----:B------:R0:W1:Y:S02]  /*1220*/  SHFL.BFLY P2, R21, R23, R22, R25 ;  /* 0x0c00001617157389 */ /* 0x0000640000040019 */
[----:B01----:R-:W-:Y:S01]  /*1230*/  ENDCOLLECTIVE ;  /* 0x000000000000791b */ /* 0x003fe20003800000 */
.L_x_5074:
[----:B------:R-:W-:Y:S01]  /*1240*/  HFMA2.MMA R22, -RZ, RZ, 0, 9.5367431640625e-07 ;  /* 0x00000010ff167435 */ /* 0x000fe200000001ff */
[----:B------:R-:W-:-:S05]  /*1250*/  MOV R11, R21 ;  /* 0x00000015000b7202 */ /* 0x000fca0000000f00 */
[----:B------:R-:W-:-:S05]  /*1260*/  FADD.FTZ R11, R16, R11 ;  /* 0x0000000b100b7221 */ /* 0x000fca0000010000 */
[----:B------:R-:W-:-:S07]  /*1270*/  MOV R23, R11 ;  /* 0x0000000b00177202 */ /* 0x000fce0000000f00 */
[----:B------:R-:W-:Y:S05]  /*1280*/  WARPSYNC.COLLECTIVE R20, `(.L_x_5075) ;  /* 0x0000000014087348 */ /* 0x000fea0003c00000 */
[----:B------:R0:W1:Y:S02]  /*1290*/  SHFL.BFLY P2, R21, R23, R22, R25 ;  /* 0x0c00001617157389 */ /* 0x0000640000040019 */
[----:B01----:R-:W-:Y:S01]  /*12a0*/  ENDCOLLECTIVE ;  /* 0x000000000000791b */ /* 0x003fe20003800000 */
.L_x_5075:
[----:B------:R-:W-:Y:S01]  /*12b0*/  HFMA2.MMA R22, -RZ, RZ, 0, 5.9604644775390625e-08 ;  /* 0x00000001ff167435 */ /* 0x000fe200000001ff */
[----:B------:R-:W-:Y:S02]  /*12c0*/  MOV R23, R10 ;  /* 0x0000000a00177202 */ /* 0x000fe40000000f00 */
[----:B------:R-:W-:-:S08]  /*12d0*/  MOV R12, R21 ;  /* 0x00000015000c7202 */ /* 0x000fd00000000f00 */
[----:B------:R-:W-:Y:S05]  /*12e0*/  WARPSYNC.COLLECTIVE R20, `(.L_x_5076) ;  /* 0x0000000014087348 */ /* 0x000fea0003c00000 */
[----:B------:R0:W1:Y:S02]  /*12f0*/  SHFL.BFLY P2, R21, R23, R22, R25 ;  /* 0x0c00001617157389 */ /* 0x0000640000040019 */
[----:B01----:R-:W-:Y:S01]  /*1300*/  ENDCOLLECTIVE ;  /* 0x000000000000791b */ /* 0x003fe20003800000 */
.L_x_5076:
[----:B------:R-:W-:Y:S01]  /*1310*/  HFMA2.MMA R22, -RZ, RZ, 0, 1.1920928955078125e-07 ;  /* 0x00000002ff167435 */ /* 0x000fe200000001ff */
[----:B------:R-:W-:-:S05]  /*1320*/  MOV R13, R21 ;  /* 0x00000015000d7202 */ /* 0x000fca0000000f00 */
[----:B------:R-:W-:-:S05]  /*1330*/  FADD.FTZ R17, R10, R13 ;  /* 0x0000000d0a117221 */ /* 0x000fca0000010000 */
[----:B------:R-:W-:-:S07]  /*1340*/  MOV R23, R17 ;  /* 0x0000001100177202 */ /* 0x000fce0000000f00 */
[----:B------:R-:W-:Y:S05]  /*1350*/  WARPSYNC.COLLECTIVE R20, `(.L_x_5077) ;  /* 0x0000000014087348 */ /* 0x000fea0003c00000 */
[----:B------:R0:W1:Y:S02]  /*1360*/  SHFL.BFLY P2, R21, R23, R22, R25 ;  /* 0x0c00001617157389 */ /* 0x0000640000040019 */
[----:B01----:R-:W-:Y:S01]  /*1370*/  ENDCOLLECTIVE ;  /* 0x000000000000791b */ /* 0x003fe20003800000 */
.L_x_5077:
[----:B------:R-:W-:Y:S01]  /*1380*/  HFMA2.MMA R22, -RZ, RZ, 0, 2.384185791015625e-07 ;  /* 0x00000004ff167435 */ /* 0x000fe200000001ff */
[----:B------:R-:W-:-:S04]  /*1390*/  IMAD.MOV.U32 R16, RZ, RZ, R21 ;  /* 0x000000ffff107224 */ /* 0x000fc800078e0015 */
[----:B------:R-:W-:-:S05]  /*13a0*/  FADD.FTZ R18, R17, R16 ;  /* 0x0000001011127221 */ /* 0x000fca0000010000 */
[----:B------:R-:W-:-:S07]  /*13b0*/  MOV R23, R18 ;  /* 0x0000001200177202 */ /* 0x000fce0000000f00 */
[----:B------:R-:W-:Y:S05]  /*13c0*/  WARPSYNC.COLLECTIVE R20, `(.L_x_5078) ;  /* 0x0000000014087348 */ /* 0x000fea0003c00000 */
[----:B------:R0:W1:Y:S02]  /*13d0*/  SHFL.BFLY P2, R21, R23, R22, R25 ;  /* 0x0c00001617157389 */ /* 0x0000640000040019 */
[----:B01----:R-:W-:Y:S01]  /*13e0*/  ENDCOLLECTIVE ;  /* 0x000000000000791b */ /* 0x003fe20003800000 */
.L_x_5078:
[----:B------:R-:W-:Y:S01]  /*13f0*/  HFMA2.MMA R22, -RZ, RZ, 0, 4.76837158203125e-07 ;  /* 0x00000008ff167435 */ /* 0x000fe200000001ff */
[----:B------:R-:W-:-:S05]  /*1400*/  MOV R19, R21 ;  /* 0x0000001500137202 */ /* 0x000fca0000000f00 */
[----:B------:R-:W-:-:S05]  /*1410*/  FADD.FTZ R19, R18, R19 ;  /* 0x0000001312137221 */ /* 0x000fca0000010000 */
[----:B------:R-:W-:-:S07]  /*1420*/  MOV R23, R19 ;  /* 0x0000001300177202 */ /* 0x000fce0000000f00 */
[----:B------:R-:W-:Y:S05]  /*1430*/  WARPSYNC.COLLECTIVE R20, `(.L_x_5079) ;  /* 0x0000000014087348 */ /* 0x000fea0003c00000 */
[----:B------:R0:W1:Y:S02]  /*1440*/  SHFL.BFLY P2, R21, R23, R22, R25 ;  /* 0x0c00001617157389 */ /* 0x0000640000040019 */
[----:B01----:R-:W-:Y:S01]  /*1450*/  ENDCOLLECTIVE ;  /* 0x000000000000791b */ /* 0x003fe20003800000 */
.L_x_5079:
[----:B------:R-:W-:Y:S01]  /*1460*/  HFMA2.MMA R22, -RZ, RZ, 0, 9.5367431640625e-07 ;  /* 0x00000010ff167435 */ /* 0x000fe200000001ff */
[----:B------:R-:W-:-:S05]  /*1470*/  MOV R10, R21 ;  /* 0x00000015000a7202 */ /* 0x000fca0000000f00 */
[----:B------:R-:W-:-:S05]  /*1480*/  FADD.FTZ R10, R19, R10 ;  /* 0x0000000a130a7221 */ /* 0x000fca0000010000 */
[----:B------:R-:W-:-:S07]  /*1490*/  MOV R23, R10 ;  /* 0x0000000a00177202 */ /* 0x000fce0000000f00 */
[----:B------:R-:W-:Y:S05]  /*14a0*/  WARPSYNC.COLLECTIVE R20, `(.L_x_5080) ;  /* 0x0000000014087348 */ /* 0x000fea0003c00000 */
[----:B------:R0:W1:Y:S02]  /*14b0*/  SHFL.BFLY P2, R21, R23, R22, R25 ;  /* 0x0c00001617157389 */ /* 0x0000640000040019 */
[----:B01----:R-:W-:Y:S01]  /*14c0*/  ENDCOLLECTIVE ;  /* 0x000000000000791b */ /* 0x003fe20003800000 */
.L_x_5080:
[----:B------:R-:W-:Y:S01]  /*14d0*/  MOV R15, R21 ;  /* 0x00000015000f7202 */ /* 0x000fe20000000f00 */
[----:B------:R-:W-:Y:S06]  /*14e0*/  BRA `(.L_x_5081) ;  /* 0xfffffff400dc7947 */ /* 0x000fec000383ffff */
.L_x_5082:
        /* <DEDUP_REMOVED lines=9> */
.L_x_6622:


//--------------------- .text._ZN10layer_norm13ln_bwd_kernelINS_13Kernel_traitsIf6__halffS2_fjLj256ELj1ELj4ELj1ELj16ENS_18Kernel_traits_baseILj256EfS2_fS2_fjLj128EEEEELb1ELb1ELb1ELb1EEEvNS_9BwdParamsE --------------------------
	.section	.text._ZN10layer_norm13ln_bwd_kernelINS_13Kernel_traitsIf6__halffS2_fjLj256ELj1ELj4ELj1ELj16ENS_18Kernel_traits_baseILj256EfS2_fS2_fjLj128EEEEELb1ELb1ELb1ELb1EEEvNS_9BwdParamsE,"ax",@progbits
	.align	128
        .global         _ZN10layer_norm13ln_bwd_kernelINS_13Kernel_traitsIf6__halffS2_fjLj256ELj1ELj4ELj1ELj16ENS_18Kernel_traits_baseILj256EfS2_fS2_fjLj128EEEEELb1ELb1ELb1ELb1EEEvNS_9BwdParamsE
        .type           _ZN10layer_norm13ln_bwd_kernelINS_13Kernel_traitsIf6__halffS2_fjLj256ELj1ELj4ELj1ELj16ENS_18Kernel_traits_baseILj256EfS2_fS2_fjLj128EEEEELb1ELb1ELb1ELb1EEEvNS_9BwdParamsE,@function
        .size           _ZN10layer_norm13ln_bwd_kernelINS_13Kernel_traitsIf6__halffS2_fjLj256ELj1ELj4ELj1ELj16ENS_18Kernel_traits_baseILj256EfS2_fS2_fjLj128EEEEELb1ELb1ELb1ELb1EEEvNS_9BwdParamsE,(.L_x_6623 - _ZN10layer_norm13ln_bwd_kernelINS_13Kernel_traitsIf6__halffS2_fjLj256ELj1ELj4ELj1ELj16ENS_18Kernel_traits_baseILj256EfS2_fS2_fjLj128EEEEELb1ELb1ELb1ELb1EEEvNS_9BwdParamsE)
        .other          _ZN10layer_norm13ln_bwd_kernelINS_13Kernel_traitsIf6__halffS2_fjLj256ELj1ELj4ELj1ELj16ENS_18Kernel_traits_baseILj256EfS2_fS2_fjLj128EEEEELb1ELb1ELb1ELb1EEEvNS_9BwdParamsE,@"STO_CUDA_ENTRY STV_DEFAULT"
_ZN10layer_norm13ln_bwd_kernelINS_13Kernel_traitsIf6__halffS2_fjLj256ELj1ELj4ELj1ELj16ENS_18Kernel_traits_baseILj256EfS2_fS2_fjLj128EEEEELb1ELb1ELb1ELb1EEEvNS_9BwdParamsE:
.text._ZN10layer_norm13ln_bwd_kernelINS_13Kernel_traitsIf6__halffS2_fjLj256ELj1ELj4ELj1ELj16ENS_18Kernel_traits_baseILj256EfS2_fS2_fjLj128EEEEELb1ELb1ELb1ELb1EEEvNS_9BwdParamsE:
        /* <DEDUP_REMOVED lines=26> */
.L_x_5084:
[----:B------:R-:W-:Y:S01]  /*01a0*/  SHF.L.U32 R0, R83, 0x5, RZ ;  /* 0x0000000553007819 */ /* 0x000fe200000006ff */
[----:B------:R-:W-:Y:S01]  /*01b0*/  ULDC.64 UR6, c[0x0][0x260] ;  /* 0x0000980000067ab9 */ /* 0x000fe20000000a00 */
[----:B------:R-:W0:Y:S01]  /*01c0*/  LDC.U8 R81, c[0x0][0x2a0] ;  /* 0x0000a800ff517b82 */ /* 0x000e220000000000 */
[----:B------:R-:W-:Y:S01]  /*01d0*/  ULDC.64 UR8, c[0x0][0x278] ;  /* 0x00009e0000087ab9 */ /* 0x000fe20000000a00 */
[----:B------:R-:W-:-:S04]  /*01e0*/  LOP3.LUT R0, R0, 0x3e0, RZ, 0xc0, !PT ;  /* 0x000003e000007812 */ /* 0x000fc800078ec0ff */
[C---:B------:R-:W-:Y:S02]  /*01f0*/  IADD3 R2, P0, R0.reuse, UR6, RZ ;  /* 0x0000000600027c10 */ /* 0x040fe4000ff1e0ff */
[----:B------:R-:W-:Y:S02]  /*0200*/  IADD3 R20, P1, R0, UR8, RZ ;  /* 0x0000000800147c10 */ /* 0x000fe4000ff3e0ff */
[----:B------:R-:W-:Y:S02]  /*0210*/  IADD3.X R3, RZ, UR7, RZ, P0, !PT ;  /* 0x00000007ff037c10 */ /* 0x000fe400087fe4ff */
[----:B------:R-:W-:-:S03]  /*0220*/  IADD3.X R21, RZ, UR9, RZ, P1, !PT ;  /* 0x00000009ff157c10 */ /* 0x000fc60008ffe4ff */
[----:B------:R-:W5:Y:S04]  /*0230*/  LDG.E.128 R16, desc[UR4][R2.64] ;  /* 0x0000000402107981 */ /* 0x000f68000c1e1d00 */
[----:B------:R-:W5:Y:S01]  /*0240*/  LDG.E.128 R12, desc[UR4][R2.64+0x10] ;  /* 0x00001004020c7981 */ /* 0x000f62000c1e1d00 */
[----:B------:R-:W-:Y:S02]  /*0250*/  LOP3.LUT R80, R83, 0x1f, RZ, 0xc0, !PT ;  /* 0x0000001f53507812 */ /* 0x000fe400078ec0ff */
        /* <DEDUP_REMOVED lines=9> */
[----:B------:R-:W-:Y:S02]  /*02f0*/  CS2R R28, SRZ ;  /* 0x00000000001c7805 */ /* 0x000fe4000001ff00 */
[----:B------:R-:W-:-:S02]  /*0300*/  CS2R R26, SRZ ;  /* 0x00000000001a7805 */ /* 0x000fc4000001ff00 */
[----:B------:R-:W-:Y:S02]  /*0310*/  CS2R R24, SRZ ;  /* 0x0000000000187805 */ /* 0x000fe4000001ff00 */
[----:B------:R-:W-:Y:S02]  /*0320*/  CS2R R22, SRZ ;  /* 0x0000000000167805 */ /* 0x000fe4000001ff00 */
[----:B-1----:R-:W-:-:S07]  /*0330*/  CS2R R20, SRZ ;  /* 0x0000000000147805 */ /* 0x002fce000001ff00 */
.L_x_5122:
        /* <DEDUP_REMOVED lines=24> */
[----:B------:R-:W-:Y:S01]  /*04c0*/  @P6 VIADD R84, R94, 0xffffffff ;  /* 0xffffffff5e546836 */ /* 0x000fe20000000000 */
[----:B------:R-:W-:-:S03]  /*04d0*/  @P6 LOP3.LUT R80, R83, 0x1f, RZ, 0xc0, !PT ;  /* 0x0000001f53506812 */ /* 0x000fc600078ec0ff */
        /* <DEDUP_REMOVED lines=8> */
[----:B-1----:R-:W-:-:S03]  /*0560*/  IMAD.WIDE.U32 R64, R95, 0x8, R64 ;  /* 0x000000085f407825 */ /* 0x002fc600078e0040 */
[----:B------:R1:W5:Y:S04]  /*0570*/  @P0 LDG.E.128 R44, desc[UR4][R66.64] ;  /* 0x00000004422c0981 */ /* 0x000368000c1e1d00 */
[----:B------:R1:W5:Y:S04]  /*0580*/  @P0 LDG.E.128 R48, desc[UR4][R66.64+0x10] ;  /* 0x0000100442300981 */ /* 0x000368000c1e1d00 */
[----:B------:R-:W5:Y:S01]  /*0590*/  LDG.E.64 R64, desc[UR4][R64.64] ;  /* 0x0000000440407981 */ /* 0x000f62000c1e1b00 */
[----:B------:R-:W-:Y:S01]  /*05a0*/  MOV R98, RZ ;  /* 0x000000ff00627202 */ /* 0x000fe20000000f00 */
[----:B------:R-:W-:Y:S01]  /*05b0*/  IMAD.MOV.U32 R96, RZ, RZ, RZ ;  /* 0x000000ffff607224 */ /* 0x000fe200078e00ff */
[----:B------:R-:W-:Y:S06]  /*05c0*/  BRA `(.L_x_5088) ;  /* 0x0000000400807947 */ /* 0x000fec0003800000 */
.L_x_5087:
        /* <DEDUP_REMOVED lines=16> */
[----:B------:R-:W-:-:S05]  /*06d0*/  @P6 IADD3 R84, R94, -0x1, RZ ;  /* 0xffffffff5e546810 */ /* 0x000fca0007ffe0ff */
[----:B------:R-:W-:-:S05]  /*06e0*/  @P6 IMAD R3, R84, R93, RZ ;  /* 0x0000005d54036224 */ /* 0x000fca00078e02ff */
[----:B--2---:R-:W-:Y:S01]  /*06f0*/  @P6 SHF.R.S32.HI R64, RZ, 0x1f, R3 ;  /* 0x0000001fff406819 */ /* 0x004fe20000011403 */
[----:B------:R-:W-:-:S03]  /*0700*/  IMAD.MOV.U32 R65, RZ, RZ, RZ ;  /* 0x000000ffff417224 */ /* 0x000fc600078e00ff */
[----:B------:R-:W-:-:S04]  /*0710*/  @P6 LEA.HI R3, R64, R3, RZ, 0x3 ;  /* 0x0000000340036211 */ /* 0x000fc800078f18ff */
[----:B------:R-:W-:-:S05]  /*0720*/  @P6 LEA.HI.SX32 R65, R3, R80, 0x1d ;  /* 0x0000005003416211 */ /* 0x000fca00078feaff */
[----:B0-----:R-:W-:-:S06]  /*0730*/  IMAD.WIDE.U32 R64, R65, 0x8, R96 ;  /* 0x0000000841407825 */ /* 0x001fcc00078e0060 */
        /* <DEDUP_REMOVED lines=8> */
[----:B---3--:R-:W-:Y:S01]  /*07c0*/  FSEL R3, R92, RZ, !P0 ;  /* 0x000000ff5c037208 */ /* 0x008fe20004000000 */
[--C-:B------:R-:W-:Y:S02]  /*07d0*/  HADD2.F32 R95, -RZ, R72.reuse.H0_H0 ;  /* 0x20000048ff5f7230 */ /* 0x100fe40000004100 */
[--C-:B------:R-:W-:Y:S02]  /*07e0*/  HADD2.F32 R99, -RZ, R73.reuse.H0_H0 ;  /* 0x20000049ff637230 */ /* 0x100fe40000004100 */
[----:B------:R-:W-:Y:S02]  /*07f0*/  HADD2.F32 R92, -RZ, R73.H1_H1 ;  /* 0x30000049ff5c7230 */ /* 0x000fe40000004100 */
[C---:B----4-:R-:W-:Y:S01]  /*0800*/  FADD.FTZ R87, -R3.reuse, R68 ;  /* 0x0000004403577221 */ /* 0x050fe20000010100 */
[C---:B------:R-:W-:Y:S01]  /*0810*/  FADD.FTZ R71, -R3.reuse, R71 ;  /* 0x0000004703477221 */ /* 0x040fe20000010100 */
[C---:B------:R-:W-:Y:S01]  /*0820*/  FADD.FTZ R69, -R3.reuse, R69 ;  /* 0x0000004503457221 */ /* 0x040fe20000010100 */
[----:B------:R-:W-:Y:S01]  /*0830*/  FADD.FTZ R97, -R3, R70 ;  /* 0x0000004603617221 */ /* 0x000fe20000010100 */
[----:B------:R-:W-:-:S02]  /*0840*/  HADD2.F32 R86, -RZ, R72.H1_H1 ;  /* 0x30000048ff567230 */ /* 0x000fc40000004100 */
[C---:B0-----:R-:W-:Y:S01]  /*0850*/  FADD.FTZ R67, -R3.reuse, R76 ;  /* 0x0000004c03437221 */ /* 0x041fe20000010100 */
[--C-:B------:R-:W-:Y:S02]  /*0860*/  HADD2.F32 R101, -RZ, R74.reuse.H0_H0 ;  /* 0x2000004aff657230 */ /* 0x100fe40000004100 */
[C---:B------:R-:W-:Y:S01]  /*0870*/  FADD.FTZ R77, -R3.reuse, R77 ;  /* 0x0000004d034d7221 */ /* 0x040fe20000010100 */
[----:B------:R-:W-:Y:S02]  /*0880*/  HADD2.F32 R96, -RZ, R74.H1_H1 ;  /* 0x3000004aff607230 */ /* 0x000fe40000004100 */
[C---:B------:R-:W-:Y:S01]  /*0890*/  FADD.FTZ R73, -R3.reuse, R78 ;  /* 0x0000004e03497221 */ /* 0x040fe20000010100 */
[----:B------:R-:W-:Y:S01]  /*08a0*/  FADD.FTZ R105, -R3, R79 ;  /* 0x0000004f03697221 */ /* 0x000fe20000010100 */
[----:B------:R-:W-:Y:S01]  /*08b0*/  FMUL.FTZ R3, R2, R87 ;  /* 0x0000005702037220 */ /* 0x000fe20000410000 */
[----:B------:R-:W-:Y:S01]  /*08c0*/  FMUL.FTZ R74, R16, R95 ;  /* 0x0000005f104a7220 */ /* 0x000fe20000410000 */
        /* <DEDUP_REMOVED lines=10> */
[----:B------:R-:W-:Y:S01]  /*0970*/  FMUL.FTZ R69, R2, R97 ;  /* 0x0000006102457220 */ /* 0x000fe20000410000 */
        /* <DEDUP_REMOVED lines=18> */
[----:B------:R-:W-:Y:S01]  /*0aa0*/  FFMA.FTZ R25, R72, R96, R25 ;  /* 0x0000006048197223 */ /* 0x000fe20000010019 */
        /* <DEDUP_REMOVED lines=18> */
.L_x_5088:
[----:B------:R-:W-:Y:S05]  /*0bd0*/  BSYNC B1 ;  /* 0x0000000000017941 */ /* 0x000fea0003800000 */
.L_x_5086:
[----:B------:R-:W-:Y:S01]  /*0be0*/  UMOV UR6, 0xffffffff ;  /* 0xffffffff00067882 */ /* 0x000fe20000000000 */
[----:B-1---5:R-:W-:-:S04]  /*0bf0*/  MOV R66, R64 ;  /* 0x0000004000427202 */ /* 0x022fc80000000f00 */
        /* <DEDUP_REMOVED lines=20> */
.L_x_5134:
[----:B------:R-:W-:Y:S01]  /*0d40*/  @P6 IADD3 R94, R94, -0x1, RZ ;  /* 0xffffffff5e5e6810 */ /* 0x000fe20007ffe0ff */
[----:B------:R-:W4:Y:S01]  /*0d50*/  @P6 LDC.64 R66, c[0x0][0x220] ;  /* 0x00008800ff426b82 */ /* 0x000f220000000a00 */
[----:B------:R-:W-:-:S03]  /*0d60*/  @P6 LOP3.LUT R80, R83, 0x1f, RZ, 0xc0, !PT ;  /* 0x0000001f53506812 */ /* 0x000fc600078ec0ff */
[----:B------:R-:W-:-:S05]  /*0d70*/  @P6 IMAD R94, R94, R93, RZ ;  /* 0x0000005d5e5e6224 */ /* 0x000fca00078e02ff */
[----:B------:R-:W-:-:S04]  /*0d80*/  @P6 SHF.R.S32.HI R93, RZ, 0x1f, R94 ;  /* 0x0000001fff5d6819 */ /* 0x000fc8000001145e */
[----:B------:R-:W-:Y:S01]  /*0d90*/  @P6 LEA.HI R95, R93, R94, RZ, 0x3 ;  /* 0x0000005e5d5f6211 */ /* 0x000fe200078f18ff */
[----:B------:R-:W-:-:S06]  /*0da0*/  HFMA2.MMA R93, -RZ, RZ, 0, 0 ;  /* 0x00000000ff5d7435 */ /* 0x000fcc00000001ff */
        /* <DEDUP_REMOVED lines=24> */
.L_x_5091:
[----:B------:R-:W-:Y:S05]  /*0f30*/  BSYNC B1 ;  /* 0x0000000000017941 */ /* 0x000fea0003800000 */
.L_x_5090:
[----:B------:R-:W-:Y:S01]  /*0f40*/  BSSY B1, `(.L_x_5092) ;  /* 0x0000010000017945 */ /* 0x000fe20003800000 */
[----:B------:R-:W-:Y:S02]  /*0f50*/  @!P5 ISETP.NE.U32.AND P4, PT, R84, RZ, PT ;  /* 0x000000ff5400d20c */ /* 0x000fe40003f85070 */
[----:B------:R-:W-:Y:S02]  /*0f60*/  @!P5 ISETP.NE.AND.EX P1, PT, R85, RZ, PT, P1 ;  /* 0x000000ff5500d20c */ /* 0x000fe40003f25310 */
[----:B------:R-:W-:Y:S01]  /*0f70*/  ISETP.NE.AND.EX P0, PT, R67, RZ, PT, P0 ;  /* 0x000000ff4300720c */ /* 0x000fe20003f05300 */
[----:B------:R-:W-:-:S12]  /*0f80*/  @!P6 BRA `(.L_x_5093) ;  /* 0x00000000002ce947 */ /* 0x000fd80003800000 */
[----:B------:R-:W-:Y:S01]  /*0f90*/  LOP3.LUT P3, RZ, R102, 0xff, RZ, 0xc0, !PT ;  /* 0x000000ff66ff7812 */ /* 0x000fe2000786c0ff */
[----:B------:R-:W-:Y:S01]  /*0fa0*/  FMUL.FTZ R94, R95, UR13 ;  /* 0x0000000d5f5e7c20 */ /* 0x000fe20008410000 */
[----:B------:R-:W-:-:S03]  /*0fb0*/  MOV R99, RZ ;  /* 0x000000ff00637202 */ /* 0x000fc60000000f00 */
[----:B------:R-:W-:-:S04]  /*0fc0*/  FMUL.FTZ R101, R94, UR12 ;  /* 0x0000000c5e657c20 */ /* 0x000fc80008410000 */
[----:B------:R-:W-:-:S04]  /*0fd0*/  FMUL.FTZ R98, R8, R101 ;  /* 0x0000006508627220 */ /* 0x000fc80000410000 */
[----:B-----5:R-:W-:Y:S01]  /*0fe0*/  @P3 HADD2.F32 R94, -RZ, R88.H0_H0 ;  /* 0x20000058ff5e3230 */ /* 0x020fe20000004100 */
[----:B------:R-:W-:-:S04]  /*0ff0*/  FSEL R98, R98, RZ, P3 ;  /* 0x000000ff62627208 */ /* 0x000fc80001800000 */
[----:B------:R-:W-:Y:S01]  /*1000*/  @P3 FMUL.FTZ R99, R101, R94 ;  /* 0x0000005e65633220 */ /* 0x000fe20000410000 */
[----:B------:R-:W-:-:S03]  /*1010*/  F2FP.F16.F32.PACK_AB R98, RZ, R98 ;  /* 0x00000062ff62723e */ /* 0x000fc600000000ff */
[----:B------:R-:W-:Y:S01]  /*1020*/  FADD.FTZ R36, R36, R99 ;  /* 0x0000006324247221 */ /* 0x000fe20000010000 */
[----:B------:R-:W-:-:S07]  /*1030*/  PRMT R52, R98, 0x7610, R52 ;  /* 0x0000761062347816 */ /* 0x000fce0000000034 */
.L_x_5093:
[----:B------:R-:W-:Y:S05]  /*1040*/  BSYNC B1 ;  /* 0x0000000000017941 */ /* 0x000fea0003800000 */
.L_x_5092:
        /* <DEDUP_REMOVED lines=12> */
.L_x_5095:
[----:B------:R-:W-:Y:S05]  /*1110*/  BSYNC B1 ;  /* 0x0000000000017941 */ /* 0x000fea0003800000 */
.L_x_5094:
[----:B------:R-:W-:Y:S04]  /*1120*/  BSSY B1, `(.L_x_5096) ;  /* 0x000000d000017945 */ /* 0x000fe80003800000 */
[----:B------:R-:W-:Y:S05]  /*1130*/  @!P6 BRA `(.L_x_5097) ;  /* 0x00000000002ce947 */ /* 0x000fea0003800000 */
[----:B------:R-:W-:Y:S01]  /*1140*/  LOP3.LUT P1, RZ, R64, 0xff00, RZ, 0xc0, !PT ;  /* 0x0000ff0040ff7812 */ /* 0x000fe2000782c0ff */
[----:B------:R-:W-:Y:S01]  /*1150*/  FMUL.FTZ R95, R94, UR13 ;  /* 0x0000000d5e5f7c20 */ /* 0x000fe20008410000 */
[----:B------:R-:W-:-:S03]  /*1160*/  IMAD.MOV.U32 R98, RZ, RZ, RZ ;  /* 0x000000ffff627224 */ /* 0x000fc600078e00ff */
        /* <DEDUP_REMOVED lines=8> */
.L_x_5097:
[----:B------:R-:W-:Y:S05]  /*11f0*/  BSYNC B1 ;  /* 0x0000000000017941 */ /* 0x000fea0003800000 */
.L_x_5096:
        /* <DEDUP_REMOVED lines=27> */
.L_x_5099:
[----:B------:R-:W-:Y:S05]  /*13b0*/  BSYNC B1 ;  /* 0x0000000000017941 */ /* 0x000fea0003800000 */
.L_x_5098:
[----:B------:R-:W-:Y:S04]  /*13c0*/  BSSY B1, `(.L_x_5100) ;  /* 0x000000d000017945 */ /* 0x000fe80003800000 */
[----:B------:R-:W-:Y:S05]  /*13d0*/  @!P6 BRA `(.L_x_5101) ;  /* 0x00000000002ce947 */ /* 0x000fea0003800000 */
[----:B------:R-:W-:Y:S01]  /*13e0*/  LOP3.LUT P1, RZ, R64, 0xff0000, RZ, 0xc0, !PT ;  /* 0x00ff000040ff7812 */ /* 0x000fe2000782c0ff */
[----:B------:R-:W-:Y:S01]  /*13f0*/  FMUL.FTZ R102, R101, UR13 ;  /* 0x0000000d65667c20 */ /* 0x000fe20008410000 */
[----:B------:R-:W-:-:S03]  /*1400*/  HFMA2.MMA R103, -RZ, RZ, 0, 0 ;  /* 0x00000000ff677435 */ /* 0x000fc600000001ff */
        /* <DEDUP_REMOVED lines=8> */
.L_x_5101:
[----:B------:R-:W-:Y:S05]  /*1490*/  BSYNC B1 ;  /* 0x0000000000017941 */ /* 0x000fea0003800000 */
.L_x_5100:
        /* <DEDUP_REMOVED lines=10> */
.L_x_5103:
[----:B------:R-:W-:Y:S05]  /*1540*/  BSYNC B1 ;  /* 0x0000000000017941 */ /* 0x000fea0003800000 */
.L_x_5102:
[----:B------:R-:W-:Y:S04]  /*1550*/  BSSY B1, `(.L_x_5104) ;  /* 0x000000d000017945 */ /* 0x000fe80003800000 */
[----:B------:R-:W-:Y:S05]  /*1560*/  @!P6 BRA `(.L_x_5105) ;  /* 0x00000000002ce947 */ /* 0x000fea0003800000 */
[----:B------:R-:W-:Y:S01]  /*1570*/  LOP3.LUT P1, RZ, R64, 0xff000000, RZ, 0xc0, !PT ;  /* 0xff00000040ff7812 */ /* 0x000fe2000782c0ff */
[----:B------:R-:W-:-:S04]  /*1580*/  FMUL.FTZ R102, R98, UR13 ;  /* 0x0000000d62667c20 */ /* 0x000fc80008410000 */
[----:B------:R-:W-:Y:S01]  /*1590*/  FMUL.FTZ R106, R102, UR12 ;  /* 0x0000000c666a7c20 */ /* 0x000fe20008410000 */
[----:B------:R-:W-:-:S03]  /*15a0*/  MOV R102, RZ ;  /* 0x000000ff00667202 */ /* 0x000fc60000000f00 */
[----:B------:R-:W-:-:S04]  /*15b0*/  FMUL.FTZ R104, R11, R106 ;  /* 0x0000006a0b687220 */ /* 0x000fc80000410000 */
[----:B-----5:R-:W-:Y:S01]  /*15c0*/  @P1 HADD2.F32 R103, -RZ, R89.H1_H1 ;  /* 0x30000059ff671230 */ /* 0x020fe20000004100 */
[----:B------:R-:W-:-:S04]  /*15d0*/  FSEL R104, R104, RZ, P1 ;  /* 0x000000ff68687208 */ /* 0x000fc80000800000 */
[----:B------:R-:W-:Y:S01]  /*15e0*/  @P1 FMUL.FTZ R102, R106, R103 ;  /* 0x000000676a661220 */ /* 0x000fe20000410000 */
[----:B------:R-:W-:-:S03]  /*15f0*/  F2FP.F16.F32.PACK_AB R104, RZ, R104 ;  /* 0x00000068ff68723e */ /* 0x000fc600000000ff */
[----:B------:R-:W-:Y:S01]  /*1600*/  FADD.FTZ R39, R39, R102 ;  /* 0x0000006627277221 */ /* 0x000fe20000010000 */
[----:B------:R-:W-:-:S07]  /*1610*/  PRMT R53, R53, 0x5410, R104 ;  /* 0x0000541035357816 */ /* 0x000fce0000000068 */
.L_x_5105:
[----:B------:R-:W-:Y:S05]  /*1620*/  BSYNC B1 ;  /* 0x0000000000017941 */ /* 0x000fea0003800000 */
.L_x_5104:
        /* <DEDUP_REMOVED lines=10> */
.L_x_5107:
[----:B------:R-:W-:Y:S05]  /*16d0*/  BSYNC B1 ;  /* 0x0000000000017941 */ /* 0x000fea0003800000 */
.L_x_5106:
        /* <DEDUP_REMOVED lines=13> */
.L_x_5109:
[----:B------:R-:W-:Y:S05]  /*17b0*/  BSYNC B1 ;  /* 0x0000000000017941 */ /* 0x000fea0003800000 */
.L_x_5108:
        /* <DEDUP_REMOVED lines=10> */
.L_x_5111:
[----:B------:R-:W-:Y:S05]  /*1860*/  BSYNC B1 ;  /* 0x0000000000017941 */ /* 0x000fea0003800000 */
.L_x_5110:
        /* <DEDUP_REMOVED lines=13> */
.L_x_5113:
[----:B------:R-:W-:Y:S05]  /*1940*/  BSYNC B1 ;  /* 0x0000000000017941 */ /* 0x000fea0003800000 */
.L_x_5112:
        /* <DEDUP_REMOVED lines=10> */
.L_x_5115:
[----:B------:R-:W-:Y:S05]  /*19f0*/  BSYNC B1 ;  /* 0x0000000000017941 */ /* 0x000fea0003800000 */
.L_x_5114:
[----:B------:R-:W-:Y:S04]  /*1a00*/  BSSY B1, `(.L_x_5116) ;  /* 0x000000d000017945 */ /* 0x000fe80003800000 */
[----:B------:R-:W-:Y:S05]  /*1a10*/  @!P6 BRA `(.L_x_5117) ;  /* 0x00000000002ce947 */ /* 0x000fea0003800000 */
[----:B------:R-:W-:Y:S01]  /*1a20*/  LOP3.LUT P1, RZ, R65, 0xff0000, RZ, 0xc0, !PT ;  /* 0x00ff000041ff7812 */ /* 0x000fe2000782c0ff */
[----:B------:R-:W-:Y:S01]  /*1a30*/  FMUL.FTZ R102, R95, UR13 ;  /* 0x0000000d5f667c20 */ /* 0x000fe20008410000 */
[----:B------:R-:W-:-:S03]  /*1a40*/  IMAD.MOV.U32 R103, RZ, RZ, RZ ;  /* 0x000000ffff677224 */ /* 0x000fc600078e00ff */
        /* <DEDUP_REMOVED lines=8> */
.L_x_5117:
[----:B------:R-:W-:Y:S05]  /*1ad0*/  BSYNC B1 ;  /* 0x0000000000017941 */ /* 0x000fea0003800000 */
.L_x_5116:
        /* <DEDUP_REMOVED lines=10> */
.L_x_5119:
[----:B------:R-:W-:Y:S05]  /*1b80*/  BSYNC B1 ;  /* 0x0000000000017941 */ /* 0x000fea0003800000 */
.L_x_5118:
        /* <DEDUP_REMOVED lines=19> */
.L_x_5121:
[----:B------:R-:W-:Y:S05]  /*1cc0*/  BSYNC B1 ;  /* 0x0000000000017941 */ /* 0x000fea0003800000 */
.L_x_5120:
        /* <DEDUP_REMOVED lines=13> */
.L_x_5085:
[----:B------:R-:W-:Y:S05]  /*1da0*/  BSYNC B0 ;  /* 0x0000000000007941 */ /* 0x000fea0003800000 */
.L_x_5083:
[----:B------:R-:W2:Y:S01]  /*1db0*/  S2R R3, SR_CgaCtaId ;  /* 0x0000000000037919 */ /* 0x000ea20000008800 */
[----:B------:R-:W-:Y:S01]  /*1dc0*/  MOV R0, 0x400 ;  /* 0x0000040000007802 */ /* 0x000fe20000000f00 */
[----:B------:R-:W-:Y:S05]  /*1dd0*/  WARPSYNC.ALL ;  /* 0x0000000000007948 */ /* 0x000fea0003800000 */
[----:B------:R-:W3:Y:S01]  /*1de0*/  S2R R44, SR_CTAID.X ;  /* 0x00000000002c7919 */ /* 0x000ee20000002500 */
[----:B------:R-:W-:Y:S01]  /*1df0*/  ULDC UR6, c[0x0][0x218] ;  /* 0x0000860000067ab9 */ /* 0x000fe20000000800 */
[----:B------:R-:W-:Y:S01]  /*1e00*/  ULDC.64 UR8, c[0x0][0x2d0] ;  /* 0x0000b40000087ab9 */ /* 0x000fe20000000a00 */
[----:B--2---:R-:W-:-:S04]  /*1e10*/  LEA R0, R3, R0, 0x18 ;  /* 0x0000000003007211 */ /* 0x004fc800078ec0ff */
[CC--:B------:R-:W-:Y:S02]  /*1e20*/  LEA R2, R83.reuse, R0.reuse, 0x5 ;  /* 0x0000000053027211 */ /* 0x0c0fe400078e28ff */
[----:B------:R-:W-:Y:S01]  /*1e30*/  LEA R0, R83, R0, 0x2 ;  /* 0x0000000053007211 */ /* 0x000fe200078e10ff */
[----:B---3--:R-:W-:Y:S01]  /*1e40*/  IMAD R44, R44, UR6, RZ ;  /* 0x000000062c2c7c24 */ /* 0x008fe2000f8e02ff */
[----:B------:R-:W-:Y:S01]  /*1e50*/  ULDC.64 UR6, c[0x0][0x2d8] ;  /* 0x0000b60000067ab9 */ /* 0x000fe20000000a00 */
[----:B------:R-:W-:Y:S03]  /*1e60*/  STS.128 [R2], R28 ;  /* 0x0000001c02007388 */ /* 0x000fe60000000c00 */
[----:B------:R-:W-:Y:S01]  /*1e70*/  IADD3 R83, P0, R44, R83, RZ ;  /* 0x000000532c537210 */ /* 0x000fe20007f1e0ff */
[----:B------:R-:W-:Y:S01]  /*1e80*/  STS.128 [R2+0x10], R32 ;  /* 0x0000102002007388 */ /* 0x000fe20000000c00 */
[----:B------:R-:W-:Y:S06]  /*1e90*/  BAR.SYNC.DEFER_BLOCKING 0x0 ;  /* 0x0000000000007b1d */ /* 0x000fec0000010000 */
        /* <DEDUP_REMOVED lines=11> */
[----:B------:R-:W-:Y:S01]  /*1f50*/  SHF.L.U32 R6, R83, 0x2, RZ ;  /* 0x0000000253067819 */ /* 0x000fe200000006ff */
[----:B----4-:R-:W-:-:S04]  /*1f60*/  FADD.FTZ R4, RZ, R4 ;  /* 0x00000004ff047221 */ /* 0x010fc80000010000 */
[----:B0-----:R-:W-:Y:S01]  /*1f70*/  FADD.FTZ R4, R4, R5 ;  /* 0x0000000504047221 */ /* 0x001fe20000010000 */
[----:B------:R-:W-:Y:S01]  /*1f80*/  STS.128 [R2], R20 ;  /* 0x0000001402007388 */ /* 0x000fe20000000c00 */
[----:B-1----:R-:W-:-:S03]  /*1f90*/  FADD.FTZ R3, R3, R8 ;  /* 0x0000000803037221 */ /* 0x002fc60000010000 */
        /* <DEDUP_REMOVED lines=57> */
.L_x_5089:
[----:B------:R-:W-:Y:S01]  /*2330*/  HFMA2.MMA R106, -RZ, RZ, 0, 5.9604644775390625e-08 ;  /* 0x00000001ff6a7435 */ /* 0x000fe200000001ff */
[----:B------:R-:W-:Y:S01]  /*2340*/  BSSY B1, `(.L_x_5123) ;  /* 0x0000007000017945 */ /* 0x000fe20003800000 */
[----:B------:R-:W-:Y:S01]  /*2350*/  MOV R105, R98 ;  /* 0x0000006200697202 */ /* 0x000fe20000000f00 */
[----:B------:R-:W-:Y:S01]  /*2360*/  IMAD.MOV.U32 R104, RZ, RZ, -0x1 ;  /* 0xffffffffff687424 */ /* 0x000fe200078e00ff */
[----:B------:R-:W-:-:S07]  /*2370*/  MOV R107, 0x1f ;  /* 0x0000001f006b7802 */ /* 0x000fce0000000f00 */
[----:B0-----:R-:W-:Y:S05]  /*2380*/  WARPSYNC.COLLECTIVE R104, `(.L_x_5124) ;  /* 0x0000000068087348 */ /* 0x001fea0003c00000 */
[----:B------:R1:W2:Y:S02]  /*2390*/  SHFL.BFLY P0, R103, R105, R106, R107 ;  /* 0x0c00006a69677389 */ /* 0x0002a4000000006b */
[----:B012---:R-:W-:Y:S01]  /*23a0*/  ENDCOLLECTIVE ;  /* 0x000000000000791b */ /* 0x007fe20003800000 */
.L_x_5124:
[----:B------:R-:W-:Y:S05]  /*23b0*/  BSYNC B1 ;  /* 0x0000000000017941 */ /* 0x000fea0003800000 */
.L_x_5123:
[----:B------:R-:W-:Y:S01]  /*23c0*/  HFMA2.MMA R106, -RZ, RZ, 0, 5.9604644775390625e-08 ;  /* 0x00000001ff6a7435 */ /* 0x000fe200000001ff */
[----:B------:R-:W-:Y:S01]  /*23d0*/  MOV R105, R96 ;  /* 0x0000006000697202 */ /* 0x000fe20000000f00 */
[----:B------:R-:W-:Y:S01]  /*23e0*/  IMAD.MOV.U32 R104, RZ, RZ, -0x1 ;  /* 0xffffffffff687424 */ /* 0x000fe200078e00ff */
[----:B------:R-:W-:Y:S02]  /*23f0*/  MOV R107, 0x1f ;  /* 0x0000001f006b7802 */ /* 0x000fe40000000f00 */
[----:B------:R-:W-:-:S07]  /*2400*/  MOV R67, R103 ;  /* 0x0000006700437202 */ /* 0x000fce0000000f00 */
[----:B------:R-:W-:Y:S05]  /*2410*/  WARPSYNC.COLLECTIVE R104, `(.L_x_5125) ;  /* 0x0000000068087348 */ /* 0x000fea0003c00000 */
[----:B------:R0:W1:Y:S02]  /*2420*/  SHFL.BFLY P0, R103, R105, R106, R107 ;  /* 0x0c00006a69677389 */ /* 0x000064000000006b */
[----:B01----:R-:W-:Y:S01]  /*2430*/  ENDCOLLECTIVE ;  /* 0x000000000000791b */ /* 0x003fe20003800000 */
.L_x_5125:
[----:B------:R-:W-:Y:S01]  /*2440*/  FADD.FTZ R67, R67, R98 ;  /* 0x0000006243437221 */ /* 0x000fe20000010000 */
[----:B------:R-:W-:-:S04]  /*2450*/  HFMA2.MMA R106, -RZ, RZ, 0, 1.1920928955078125e-07 ;  /* 0x00000002ff6a7435 */ /* 0x000fc800000001ff */
[----:B------:R-:W-:Y:S02]  /*2460*/  MOV R105, R67 ;  /* 0x0000004300697202 */ /* 0x000fe40000000f00 */
[----:B------:R-:W-:-:S07]  /*2470*/  MOV R95, R103 ;  /* 0x00000067005f7202 */ /* 0x000fce0000000f00 */
[----:B------:R-:W-:Y:S05]  /*2480*/  WARPSYNC.COLLECTIVE R104, `(.L_x_5126) ;  /* 0x0000000068087348 */ /* 0x000fea0003c00000 */
[----:B------:R0:W1:Y:S02]  /*2490*/  SHFL.BFLY P0, R103, R105, R106, R107 ;  /* 0x0c00006a69677389 */ /* 0x000064000000006b */
[----:B01----:R-:W-:Y:S01]  /*24a0*/  ENDCOLLECTIVE ;  /* 0x000000000000791b */ /* 0x003fe20003800000 */
.L_x_5126:
[----:B------:R-:W-:-:S04]  /*24b0*/  FADD.FTZ R95, R95, R96 ;  /* 0x000000605f5f7221 */ /* 0x000fc80000010000 */
[----:B------:R-:W-:Y:S01]  /*24c0*/  IMAD.MOV.U32 R105, RZ, RZ, R95 ;  /* 0x000000ffff697224 */ /* 0x000fe200078e005f */
[----:B------:R-:W-:-:S07]  /*24d0*/  MOV R66, R103 ;  /* 0x0000006700427202 */ /* 0x000fce0000000f00 */
[----:B------:R-:W-:Y:S05]  /*24e0*/  WARPSYNC.COLLECTIVE R104, `(.L_x_5127) ;  /* 0x0000000068087348 */ /* 0x000fea0003c00000 */
[----:B------:R0:W1:Y:S02]  /*24f0*/  SHFL.BFLY P0, R103, R105, R106, R107 ;  /* 0x0c00006a69677389 */ /* 0x000064000000006b */
[----:B01----:R-:W-:Y:S01]  /*2500*/  ENDCOLLECTIVE ;  /* 0x000000000000791b */ /* 0x003fe20003800000 */
.L_x_5127:
[----:B------:R-:W-:Y:S01]  /*2510*/  FADD.FTZ R66, R67, R66 ;  /* 0x0000004243427221 */ /* 0x000fe20000010000 */
[----:B------:R-:W-:-:S04]  /*2520*/  HFMA2.MMA R106, -RZ, RZ, 0, 2.384185791015625e-07 ;  /* 0x00000004ff6a7435 */ /* 0x000fc800000001ff */
[----:B------:R-:W-:Y:S02]  /*2530*/  MOV R105, R66 ;  /* 0x0000004200697202 */ /* 0x000fe40000000f00 */
[----:B------:R-:W-:-:S07]  /*2540*/  MOV R100, R103 ;  /* 0x0000006700647202 */ /* 0x000fce0000000f00 */
[----:B------:R-:W-:Y:S05]  /*2550*/  WARPSYNC.COLLECTIVE R104, `(.L_x_5128) ;  /* 0x0000000068087348 */ /* 0x000fea0003c00000 */
[----:B------:R0:W1:Y:S02]  /*2560*/  SHFL.BFLY P0, R103, R105, R106, R107 ;  /* 0x0c00006a69677389 */ /* 0x000064000000006b */
[----:B01----:R-:W-:Y:S01]  /*2570*/  ENDCOLLECTIVE ;  /* 0x000000000000791b */ /* 0x003fe20003800000 */
.L_x_5128:
[----:B------:R-:W-:-:S04]  /*2580*/  FADD.FTZ R100, R95, R100 ;  /* 0x000000645f647221 */ /* 0x000fc80000010000 */
[----:B------:R-:W-:Y:S01]  /*2590*/  IMAD.MOV.U32 R105, RZ, RZ, R100 ;  /* 0x000000ffff697224 */ /* 0x000fe200078e0064 */
[----:B------:R-:W-:-:S07]  /*25a0*/  MOV R97, R103 ;  /* 0x0000006700617202 */ /* 0x000fce0000000f00 */
[----:B------:R-:W-:Y:S05]  /*25b0*/  WARPSYNC.COLLECTIVE R104, `(.L_x_5129) ;  /* 0x0000000068087348 */ /* 0x000fea0003c00000 */
[----:B------:R0:W1:Y:S02]  /*25c0*/  SHFL.BFLY P0, R103, R105, R106, R107 ;  /* 0x0c00006a69677389 */ /* 0x000064000000006b */
[----:B01----:R-:W-:Y:S01]  /*25d0*/  ENDCOLLECTIVE ;  /* 0x000000000000791b */ /* 0x003fe20003800000 */
.L_x_5129:
[----:B------:R-:W-:Y:S01]  /*25e0*/  FADD.FTZ R97, R66, R97 ;  /* 0x0000006142617221 */ /* 0x000fe20000010000 */
[----:B------:R-:W-:-:S04]  /*25f0*/  HFMA2.MMA R106, -RZ, RZ, 0, 4.76837158203125e-07 ;  /* 0x00000008ff6a7435 */ /* 0x000fc800000001ff */
[----:B------:R-:W-:Y:S02]  /*2600*/  MOV R105, R97 ;  /* 0x0000006100697202 */ /* 0x000fe40000000f00 */
[----:B------:R-:W-:-:S07]  /*2610*/  MOV R99, R103 ;  /* 0x0000006700637202 */ /* 0x000fce0000000f00 */
[----:B------:R-:W-:Y:S05]  /*2620*/  WARPSYNC.COLLECTIVE R104, `(.L_x_5130) ;  /* 0x0000000068087348 */ /* 0x000fea0003c00000 */
[----:B------:R0:W1:Y:S02]  /*2630*/  SHFL.BFLY P0, R103, R105, R106, R107 ;  /* 0x0c00006a69677389 */ /* 0x000064000000006b */
[----:B01----:R-:W-:Y:S01]  /*2640*/  ENDCOLLECTIVE ;  /* 0x000000000000791b */ /* 0x003fe20003800000 */
.L_x_5130:
[----:B------:R-:W-:-:S04]  /*2650*/  FADD.FTZ R99, R100, R99 ;  /* 0x0000006364637221 */ /* 0x000fc80000010000 */
[----:B------:R-:W-:Y:S01]  /*2660*/  IMAD.MOV.U32 R105, RZ, RZ, R99 ;  /* 0x000000ffff697224 */ /* 0x000fe200078e0063 */
[----:B------:R-:W-:-:S07]  /*2670*/  MOV R96, R103 ;  /* 0x0000006700607202 */ /* 0x000fce0000000f00 */
[----:B------:R-:W-:Y:S05]  /*2680*/  WARPSYNC.COLLECTIVE R104, `(.L_x_5131) ;  /* 0x0000000068087348 */ /* 0x000fea0003c00000 */
[----:B------:R0:W1:Y:S02]  /*2690*/  SHFL.BFLY P0, R103, R105, R106, R107 ;  /* 0x0c00006a69677389 */ /* 0x000064000000006b */
[----:B01----:R-:W-:Y:S01]  /*26a0*/  ENDCOLLECTIVE ;  /* 0x000000000000791b */ /* 0x003fe20003800000 */
.L_x_5131:
[----:B------:R-:W-:Y:S01]  /*26b0*/  FADD.FTZ R96, R97, R96 ;  /* 0x0000006061607221 */ /* 0x000fe20000010000 */
[----:B------:R-:W-:-:S04]  /*26c0*/  HFMA2.MMA R106, -RZ, RZ, 0, 9.5367431640625e-07 ;  /* 0x00000010ff6a7435 */ /* 0x000fc800000001ff */
[----:B------:R-:W-:Y:S02]  /*26d0*/  MOV R105, R96 ;  /* 0x0000006000697202 */ /* 0x000fe40000000f00 */
[----:B------:R-:W-:-:S07]  /*26e0*/  MOV R98, R103 ;  /* 0x0000006700627202 */ /* 0x000fce0000000f00 */
[----:B------:R-:W-:Y:S05]  /*26f0*/  WARPSYNC.COLLECTIVE R104, `(.L_x_5132) ;  /* 0x0000000068087348 */ /* 0x000fea0003c00000 */
[----:B------:R0:W1:Y:S02]  /*2700*/  SHFL.BFLY P0, R103, R105, R106, R107 ;  /* 0x0c00006a69677389 */ /* 0x000064000000006b */
[----:B01----:R-:W-:Y:S01]  /*2710*/  ENDCOLLECTIVE ;  /* 0x000000000000791b */ /* 0x003fe20003800000 */
.L_x_5132:
[----:B------:R-:W-:-:S05]  /*2720*/  FADD.FTZ R98, R99, R98 ;  /* 0x0000006263627221 */ /* 0x000fca0000010000 */
[----:B------:R-:W-:Y:S02]  /*2730*/  MOV R105, R98 ;  /* 0x0000006200697202 */ /* 0x000fe40000000f00 */
[----:B------:R-:W-:-:S07]  /*2740*/  MOV R101, R103 ;  /* 0x0000006700657202 */ /* 0x000fce0000000f00 */
[----:B------:R-:W-:Y:S05]  /*2750*/  WARPSYNC.COLLECTIVE R104, `(.L_x_5133) ;  /* 0x0000000068087348 */ /* 0x000fea0003c00000 */
[----:B------:R0:W1:Y:S02]  /*2760*/  SHFL.BFLY P0, R103, R105, R106, R107 ;  /* 0x0c00006a69677389 */ /* 0x000064000000006b */
[----:B01----:R-:W-:Y:S01]  /*2770*/  ENDCOLLECTIVE ;  /* 0x000000000000791b */ /* 0x003fe20003800000 */
.L_x_5133:
[----:B------:R-:W-:Y:S05]  /*2780*/  BRA `(.L_x_5134) ;  /* 0xffffffe4006c7947 */ /* 0x000fea000383ffff */
.L_x_5135:
        /* <DEDUP_REMOVED lines=15> */
.L_x_6623:


//--------------------- .text._ZN10layer_norm13ln_bwd_kernelINS_13Kernel_traitsI6__halfffffjLj256ELj1ELj4ELj1ELj16ENS_18Kernel_traits_baseILj256ES2_ffffjLj128EEEEELb0ELb0ELb0ELb0EEEvNS_9BwdParamsE --------------------------
	.section	.text._ZN10layer_norm13ln_bwd_kernelINS_13Kernel_traitsI6__halfffffjLj256ELj1ELj4ELj1ELj16ENS_18Kernel_traits_baseILj256ES2_ffffjLj128EEEEELb0ELb0ELb0ELb0EEEvNS_9BwdParamsE,"ax",@progbits
	.align	128
        .global         _ZN10layer_norm13ln_bwd_kernelINS_13Kernel_traitsI6__halfffffjLj256ELj1ELj4ELj1ELj16ENS_18Kernel_traits_baseILj256ES2_ffffjLj128EEEEELb0ELb0ELb0ELb0EEEvNS_9BwdParamsE
        .type           _ZN10layer_norm13ln_bwd_kernelINS_13Kernel_traitsI6__halfffffjLj256ELj1ELj4ELj1ELj16ENS_18Kernel_traits_baseILj256ES2_ffffjLj128EEEEELb0ELb0ELb0ELb0EEEvNS_9BwdParamsE,@function
        .size           _ZN10layer_norm13ln_bwd_kernelINS_13Kernel_traitsI6__halfffffjLj256ELj1ELj4ELj1ELj16ENS_18Kernel_traits_baseILj256ES2_ffffjLj128EEEEELb0ELb0ELb0ELb0EEEvNS_9BwdParamsE,(.L_x_6624 - _ZN10layer_norm13ln_bwd_kernelINS_13Kernel_traitsI6__halfffffjLj256ELj1ELj4ELj1ELj16ENS_18Kernel_traits_baseILj256ES2_ffffjLj128EEEEELb0ELb0ELb0ELb0EEEvNS_9BwdParamsE)
        .other          _ZN10layer_norm13ln_bwd_kernelINS_13Kernel_traitsI6__halfffffjLj256ELj1ELj4ELj1ELj16ENS_18Kernel_traits_baseILj256ES2_ffffjLj128EEEEELb0ELb0ELb0ELb0EEEvNS_9BwdParamsE,@"STO_CUDA_ENTRY STV_DEFAULT"
_ZN10layer_norm13ln_bwd_kernelINS_13Kernel_traitsI6__halfffffjLj256ELj1ELj4ELj1ELj16ENS_18Kernel_traits_baseILj256ES2_ffffjLj128EEEEELb0ELb0ELb0ELb0EEEvNS_9BwdParamsE:
.text._ZN10layer_norm13ln_bwd_kernelINS_13Kernel_traitsI6__halfffffjLj256ELj1ELj4ELj1ELj16ENS_18Kernel_traits_baseILj256ES2_ffffjLj128EEEEELb0ELb0ELb0ELb0EEEvNS_9BwdParamsE:
        /* <DEDUP_REMOVED lines=14> */
[----:B------:R-:W-:Y:S02]  /*00e0*/  LOP3.LUT R3, R48, 0x1f, RZ, 0x3c, !PT ;  /* 0x0000001f30037812 */ /* 0x000fe400078e3cff */
[----:B------:R-:W-:Y:S02]  /*00f0*/  MOV R11, R48 ;  /* 0x00000030000b7202 */ /* 0x000fe40000000f00 */
[----:B------:R-:W-:-:S04]  /*0100*/  LEA.HI.SX32 R0, R0, R3, 0x1e ;  /* 0x0000000300007211 */ /* 0x000fc800078ff2ff */
[C---:B------:R-:W-:Y:S02]  /*0110*/  LOP3.LUT P2, RZ, R0.reuse, 0xffffffe0, RZ, 0xc0, !PT ;  /* 0xffffffe000ff7812 */ /* 0x040fe4000784c0ff */
[----:B------:R-:W-:-:S11]  /*0120*/  ISETP.GE.U32.AND P3, PT, R0, 0x40, PT ;  /* 0x000000400000780c */ /* 0x000fd60003f66070 */
[----:B------:R-:W0:Y:S08]  /*0130*/  @P2 LDC.64 R2, c[0x0][0x260] ;  /* 0x00009800ff022b82 */ /* 0x000e300000000a00 */
[----:B------:R-:W1:Y:S01]  /*0140*/  @P3 LDC.64 R6, c[0x0][0x260] ;  /* 0x00009800ff063b82 */ /* 0x000e620000000a00 */
[C---:B0-----:R-:W-:Y:S01]  /*0150*/  @P2 IMAD.WIDE.U32 R2, R11.reuse, 0x8, R2 ;  /* 0x000000080b022825 */ /* 0x041fe200078e0002 */
[----:B------:R-:W-:-:S04]  /*0160*/  @P2 LOP3.LUT R11, R11, 0x20, RZ, 0xfc, !PT ;  /* 0x000000200b0b2812 */ /* 0x000fc800078efcff */
[----:B------:R0:W5:Y:S01]  /*0170*/  @P2 LDG.E.64 R4, desc[UR4][R2.64] ;  /* 0x0000000402042981 */ /* 0x000162000c1e1b00 */
[----:B-1----:R-:W-:-:S05]  /*0180*/  @P3 IMAD.WIDE.U32 R6, R11, 0x8, R6 ;  /* 0x000000080b063825 */ /* 0x002fca00078e0006 */
[----:B------:R0:W5:Y:S01]  /*0190*/  @P3 LDG.E.64 R8, desc[UR4][R6.64] ;  /* 0x0000000406083981 */ /* 0x000162000c1e1b00 */
        /* <DEDUP_REMOVED lines=12> */
[----:B------:R-:W-:-:S13]  /*0260*/  ISETP.GE.AND P0, PT, R46, UR6, PT ;  /* 0x000000062e007c0c */ /* 0x000fda000bf06270 */
[----:B0-----:R-:W-:Y:S05]  /*0270*/  @P0 BRA `(.L_x_5137) ;  /* 0x0000000c00a00947 */ /* 0x001fea0003800000 */
[----:B-----5:R-:W-:Y:S01]  /*0280*/  MOV R47, R4 ;  /* 0x00000004002f7202 */ /* 0x020fe20000000f00 */
[----:B------:R-:W-:Y:S01]  /*0290*/  ULDC.64 UR6, c[0x0][0x270] ;  /* 0x00009c0000067ab9 */ /* 0x000fe20000000a00 */
[--C-:B------:R-:W-:Y:S01]  /*02a0*/  SHF.R.U64 R44, R4, 0x10, R5.reuse ;  /* 0x00000010042c7819 */ /* 0x100fe20000001205 */
[----:B------:R-:W-:Y:S01]  /*02b0*/  HFMA2.MMA R13, -RZ, RZ, 0, 0 ;  /* 0x00000000ff0d7435 */ /* 0x000fe200000001ff */
[----:B------:R-:W-:Y:S01]  /*02c0*/  MOV R45, R5 ;  /* 0x00000005002d7202 */ /* 0x000fe20000000f00 */
[----:B------:R-:W-:Y:S01]  /*02d0*/  HADD2.F32 R47, -RZ, R47.H0_H0 ;  /* 0x2000002fff2f7230 */ /* 0x000fe20000004100 */
[----:B------:R-:W-:Y:S01]  /*02e0*/  SHF.R.U32.HI R6, RZ, 0x10, R5 ;  /* 0x00000010ff067819 */ /* 0x000fe20000011605 */
[----:B------:R-:W-:Y:S01]  /*02f0*/  HADD2.F32 R44, -RZ, R44.H0_H0 ;  /* 0x2000002cff2c7230 */ /* 0x000fe20000004100 */
[----:B------:R-:W-:Y:S01]  /*0300*/  MOV R7, R8 ;  /* 0x0000000800077202 */ /* 0x000fe20000000f00 */
[----:B------:R-:W-:Y:S01]  /*0310*/  HADD2.F32 R45, -RZ, R45.H0_H0 ;  /* 0x2000002dff2d7230 */ /* 0x000fe20000004100 */
[--C-:B------:R-:W-:Y:S01]  /*0320*/  SHF.R.U64 R4, R8, 0x10, R9.reuse ;  /* 0x0000001008047819 */ /* 0x100fe20000001209 */
[----:B------:R-:W-:Y:S01]  /*0330*/  HADD2.F32 R6, -RZ, R6.H0_H0 ;  /* 0x20000006ff067230 */ /* 0x000fe20000004100 */
[----:B------:R-:W-:Y:S01]  /*0340*/  MOV R5, R9 ;  /* 0x0000000900057202 */ /* 0x000fe20000000f00 */
[----:B------:R-:W-:Y:S01]  /*0350*/  HADD2.F32 R7, -RZ, R7.H0_H0 ;  /* 0x20000007ff077230 */ /* 0x000fe20000004100 */
[----:B------:R-:W-:Y:S01]  /*0360*/  SHF.R.U32.HI R2, RZ, 0x10, R9 ;  /* 0x00000010ff027819 */ /* 0x000fe20000011609 */
[----:B------:R-:W-:Y:S01]  /*0370*/  HADD2.F32 R4, -RZ, R4.H0_H0 ;  /* 0x20000004ff047230 */ /* 0x000fe20000004100 */
[----:B------:R-:W-:Y:S01]  /*0380*/  ISETP.NE.U32.AND P0, PT, RZ, UR6, PT ;  /* 0x00000006ff007c0c */ /* 0x000fe2000bf05070 */
[----:B------:R-:W-:Y:S01]  /*0390*/  ULDC.U8 UR6, c[0x0][0x2a0] ;  /* 0x0000a80000067ab9 */ /* 0x000fe20000000000 */
[----:B------:R-:W-:Y:S01]  /*03a0*/  HADD2.F32 R5, -RZ, R5.H0_H0 ;  /* 0x20000005ff057230 */ /* 0x000fe20000004100 */
[----:B------:R-:W-:Y:S01]  /*03b0*/  ISETP.NE.AND P4, PT, RZ, UR6, PT ;  /* 0x00000006ff007c0c */ /* 0x000fe2000bf85270 */
[----:B------:R-:W-:Y:S01]  /*03c0*/  HADD2.F32 R2, -RZ, R2.H0_H0 ;  /* 0x20000002ff027230 */ /* 0x000fe20000004100 */
[----:B------:R-:W-:-:S13]  /*03d0*/  ISETP.NE.AND.EX P0, PT, RZ, UR7, PT, P0 ;  /* 0x00000007ff007c0c */ /* 0x000fda000bf05300 */
.L_x_5147:
[----:B------:R-:W0:Y:S08]  /*03e0*/  LDC.64 R40, c[0x0][0x250] ;  /* 0x00009400ff287b82 */ /* 0x000e300000000a00 */
[----:B------:R-:W1:Y:S08]  /*03f0*/  @P0 LDC.64 R36, c[0x0][0x270] ;  /* 0x00009c00ff240b82 */ /* 0x000e700000000a00 */
[----:B------:R-:W2:Y:S01]  /*0400*/  LDC.64 R38, c[0x0][0x258] ;  /* 0x00009600ff267b82 */ /* 0x000ea20000000a00 */
[----:B------:R-:W-:-:S02]  /*0410*/  SHF.R.S32.HI R0, RZ, 0x1f, R46 ;  /* 0x0000001fff007819 */ /* 0x000fc4000001142e */
[----:B-----5:R-:W-:Y:S01]  /*0420*/  MOV R51, 0x3f800000 ;  /* 0x3f80000000337802 */ /* 0x020fe20000000f00 */
[----:B0-----:R-:W-:-:S06]  /*0430*/  IMAD.WIDE R40, R46, 0x4, R40 ;  /* 0x000000042e287825 */ /* 0x001fcc00078e0228 */
[----:B------:R-:W3:Y:S01]  /*0440*/  LDG.E R40, desc[UR4][R40.64] ;  /* 0x0000000428287981 */ /* 0x000ee2000c1e1900 */
[----:B-1----:R-:W-:-:S04]  /*0450*/  @P0 LEA R36, P1, R46, R36, 0x2 ;  /* 0x000000242e240211 */ /* 0x002fc800078210ff */
[C---:B------:R-:W-:Y:S01]  /*0460*/  @P0 LEA.HI.X R37, R46.reuse, R37, R0, 0x2, P1 ;  /* 0x000000252e250211 */ /* 0x040fe200008f1400 */
[----:B--2---:R-:W-:-:S04]  /*0470*/  IMAD.WIDE R38, R46, 0x4, R38 ;  /* 0x000000042e267825 */ /* 0x004fc800078e0226 */
[----:B------:R0:W5:Y:S04]  /*0480*/  @P0 LDG.E R51, desc[UR4][R36.64] ;  /* 0x0000000424330981 */ /* 0x000168000c1e1900 */
[----:B------:R0:W5:Y:S01]  /*0490*/  LDG.E R67, desc[UR4][R38.64] ;  /* 0x0000000426437981 */ /* 0x000162000c1e1900 */
[----:B------:R-:W-:Y:S01]  /*04a0*/  MOV R49, UR13 ;  /* 0x0000000d00317c02 */ /* 0x000fe20008000f00 */
[----:B------:R-:W-:Y:S01]  /*04b0*/  BSSY B1, `(.L_x_5138) ;  /* 0x0000032000017945 */ /* 0x000fe20003800000 */
[----:B------:R-:W-:Y:S02]  /*04c0*/  LOP3.LUT R48, R50, 0x1f, RZ, 0xc0, !PT ;  /* 0x0000001f32307812 */ /* 0x000fe400078ec0ff */
[----:B------:R-:W-:Y:S01]  /*04d0*/  CS2R R70, SRZ ;  /* 0x0000000000467805 */ /* 0x000fe2000001ff00 */
[----:B------:R-:W-:-:S05]  /*04e0*/  IMAD R0, R46, R49, RZ ;  /* 0x000000312e007224 */ /* 0x000fca00078e02ff */
[----:B------:R-:W-:-:S04]  /*04f0*/  SHF.R.S32.HI R43, RZ, 0x1f, R0 ;  /* 0x0000001fff2b7819 */ /* 0x000fc80000011400 */
[----:B------:R-:W-:-:S04]  /*0500*/  LEA.HI R43, R43, R0, RZ, 0x2 ;  /* 0x000000002b2b7211 */ /* 0x000fc800078f10ff */
[----:B------:R-:W-:-:S04]  /*0510*/  LEA.HI.SX32 R0, R43, R48, 0x1e ;  /* 0x000000302b007211 */ /* 0x000fc800078ff2ff */
[----:B------:R-:W-:Y:S02]  /*0520*/  MOV R69, R0 ;  /* 0x0000000000457202 */ /* 0x000fe40000000f00 */
[----:B---3--:R-:W-:Y:S01]  /*0530*/  FSEL R68, R40, RZ, !P4 ;  /* 0x000000ff28447208 */ /* 0x008fe20006000000 */
[----:B0-----:R-:W-:Y:S06]  /*0540*/  @!P2 BRA `(.L_x_5139) ;  /* 0x0000000000a0a947 */ /* 0x001fec0003800000 */
[----:B------:R-:W0:Y:S01]  /*0550*/  LDC.64 R40, c[0x0][0x2b8] ;  /* 0x0000ae00ff287b82 */ /* 0x000e220000000a00 */
[----:B------:R-:W-:-:S04]  /*0560*/  LEA R36, P1, R0, UR10, 0x4 ;  /* 0x0000000a00247c11 */ /* 0x000fc8000f8220ff */
[----:B------:R-:W-:-:S06]  /*0570*/  LEA.HI.X R37, R0, UR11, RZ, 0x4, P1 ;  /* 0x0000000b00257c11 */ /* 0x000fcc00088f24ff */
[----:B------:R-:W2:Y:S01]  /*0580*/  LDG.E.128 R36, desc[UR4][R36.64] ;  /* 0x0000000424247981 */ /* 0x000ea2000c1e1d00 */
[----:B0-----:R-:W-:-:S06]  /*0590*/  IMAD.WIDE.U32 R40, R0, 0x10, R40 ;  /* 0x0000001000287825 */ /* 0x001fcc00078e0028 */
[----:B------:R-:W3:Y:S01]  /*05a0*/  LDG.E.128 R40, desc[UR4][R40.64] ;  /* 0x0000000428287981 */ /* 0x000ee2000c1e1d00 */
[----:B------:R-:W-:-:S04]  /*05b0*/  ISETP.NE.U32.AND P1, PT, RZ, UR8, PT ;  /* 0x00000008ff007c0c */ /* 0x000fc8000bf25070 */
[----:B------:R-:W-:-:S13]  /*05c0*/  ISETP.NE.AND.EX P1, PT, RZ, UR9, PT, P1 ;  /* 0x00000009ff007c0c */ /* 0x000fda000bf25310 */
[----:B------:R-:W-:-:S04]  /*05d0*/  @P1 LEA R64, P5, R0, UR8, 0x4 ;  /* 0x0000000800401c11 */ /* 0x000fc8000f8a20ff */
[----:B------:R-:W-:-:S05]  /*05e0*/  @P1 LEA.HI.X R65, R0, UR9, RZ, 0x4, P5 ;  /* 0x0000000900411c11 */ /* 0x000fca000a8f24ff */
[----:B------:R0:W5:Y:S01]  /*05f0*/  @P1 LDG.E.128 R20, desc[UR4][R64.64] ;  /* 0x0000000440141981 */ /* 0x000162000c1e1d00 */
[----:B------:R-:W-:Y:S01]  /*0600*/  IADD3 R69, R0, 0x20, RZ ;  /* 0x0000002000457810 */ /* 0x000fe20007ffe0ff */
[C---:B--2---:R-:W-:Y:S01]  /*0610*/  FADD.FTZ R52, -R68.reuse, R36 ;  /* 0x0000002444347221 */ /* 0x044fe20000010100 */
[C---:B------:R-:W-:Y:S01]  /*0620*/  FADD.FTZ R58, -R68.reuse, R37 ;  /* 0x00000025443a7221 */ /* 0x040fe20000010100 */
[C---:B------:R-:W-:Y:S01]  /*0630*/  FADD.FTZ R36, -R68.reuse, R39 ;  /* 0x0000002744247221 */ /* 0x040fe20000010100 */
[----:B------:R-:W-:Y:S01]  /*0640*/  FADD.FTZ R38, -R68, R38 ;  /* 0x0000002644267221 */ /* 0x000fe20000010100 */
[C---:B-----5:R-:W-:Y:S01]  /*0650*/  FMUL.FTZ R3, R67.reuse, R52 ;  /* 0x0000003443037220 */ /* 0x060fe20000410000 */
[C---:B------:R-:W-:Y:S01]  /*0660*/  FMUL.FTZ R52, R67.reuse, R58 ;  /* 0x0000003a43347220 */ /* 0x040fe20000410000 */
[C---:B0-----:R-:W-:Y:S01]  /*0670*/  FMUL.FTZ R64, R67.reuse, R36 ;  /* 0x0000002443407220 */ /* 0x041fe20000410000 */
[----:B------:R-:W-:Y:S01]  /*0680*/  FMUL.FTZ R55, R67, R38 ;  /* 0x0000002643377220 */ /* 0x000fe20000410000 */
[----:B---3--:R-:W-:Y:S01]  /*0690*/  FMUL.FTZ R58, R47, R40 ;  /* 0x000000282f3a7220 */ /* 0x008fe20000410000 */
[----:B------:R-:W-:Y:S01]  /*06a0*/  FMUL.FTZ R61, R44, R41 ;  /* 0x000000292c3d7220 */ /* 0x000fe20000410000 */
[----:B------:R-:W-:Y:S01]  /*06b0*/  FMUL.FTZ R66, R45, R42 ;  /* 0x0000002a2d427220 */ /* 0x000fe20000410000 */
[----:B------:R-:W-:Y:S01]  /*06c0*/  FMUL.FTZ R65, R6, R43 ;  /* 0x0000002b06417220 */ /* 0x000fe20000410000 */
[----:B------:R-:W-:Y:S01]  /*06d0*/  FADD.FTZ R36, RZ, R58 ;  /* 0x0000003aff247221 */ /* 0x000fe20000010000 */
[----:B------:R-:W-:Y:S01]  /*06e0*/  FFMA.FTZ R37, R3, R58, RZ ;  /* 0x0000003a03257223 */ /* 0x000fe200000100ff */
        /* <DEDUP_REMOVED lines=14> */
.L_x_5139:
[----:B------:R-:W-:Y:S05]  /*07d0*/  BSYNC B1 ;  /* 0x0000000000017941 */ /* 0x000fea0003800000 */
.L_x_5138:
[----:B------:R-:W-:Y:S04]  /*07e0*/  BSSY B1, `(.L_x_5140) ;  /* 0x0000029000017945 */ /* 0x000fe80003800000 */
[----:B------:R-:W-:Y:S05]  /*07f0*/  @!P3 BRA `(.L_x_5141) ;  /* 0x00000000009cb947 */ /* 0x000fea0003800000 */
        /* <DEDUP_REMOVED lines=11> */
[C---:B--2---:R-:W-:Y:S01]  /*08b0*/  FADD.FTZ R54, -R68.reuse, R36 ;  /* 0x0000002444367221 */ /* 0x044fe20000010100 */
[C---:B------:R-:W-:Y:S01]  /*08c0*/  FADD.FTZ R56, -R68.reuse, R37 ;  /* 0x0000002544387221 */ /* 0x040fe20000010100 */
[C---:B------:R-:W-:Y:S01]  /*08d0*/  FADD.FTZ R38, -R68.reuse, R38 ;  /* 0x0000002644267221 */ /* 0x040fe20000010100 */
[----:B------:R-:W-:Y:S01]  /*08e0*/  FADD.FTZ R60, -R68, R39 ;  /* 0x00000027443c7221 */ /* 0x000fe20000010100 */
[C---:B-----5:R-:W-:Y:S01]  /*08f0*/  FMUL.FTZ R53, R67.reuse, R54 ;  /* 0x0000003643357220 */ /* 0x060fe20000410000 */
[C---:B------:R-:W-:Y:S01]  /*0900*/  FMUL.FTZ R54, R67.reuse, R56 ;  /* 0x0000003843367220 */ /* 0x040fe20000410000 */
[C---:B------:R-:W-:Y:S01]  /*0910*/  FMUL.FTZ R57, R67.reuse, R38 ;  /* 0x0000002643397220 */ /* 0x040fe20000410000 */
[----:B------:R-:W-:Y:S01]  /*0920*/  FMUL.FTZ R60, R67, R60 ;  /* 0x0000003c433c7220 */ /* 0x000fe20000410000 */
[----:B---3--:R-:W-:Y:S01]  /*0930*/  FMUL.FTZ R56, R7, R40 ;  /* 0x0000002807387220 */ /* 0x008fe20000410000 */
[----:B------:R-:W-:Y:S01]  /*0940*/  FMUL.FTZ R59, R4, R41 ;  /* 0x00000029043b7220 */ /* 0x000fe20000410000 */
[----:B0-----:R-:W-:Y:S01]  /*0950*/  FMUL.FTZ R62, R5, R42 ;  /* 0x0000002a053e7220 */ /* 0x001fe20000410000 */
        /* <DEDUP_REMOVED lines=17> */
.L_x_5141:
[----:B------:R-:W-:Y:S05]  /*0a70*/  BSYNC B1 ;  /* 0x0000000000017941 */ /* 0x000fea0003800000 */
.L_x_5140:
        /* <DEDUP_REMOVED lines=20> */
.L_x_5159:
[----:B-1----:R-:W-:Y:S01]  /*0bc0*/  FADD.FTZ R68, R43, R68 ;  /* 0x000000442b447221 */ /* 0x002fe20000010000 */
[----:B--2---:R-:W-:Y:S01]  /*0bd0*/  FADD.FTZ R42, R73, R42 ;  /* 0x0000002a492a7221 */ /* 0x004fe20000010000 */
[----:B------:R-:W-:Y:S02]  /*0be0*/  BSSY B1, `(.L_x_5143) ;  /* 0x0000028000017945 */ /* 0x000fe40003800000 */
[----:B0-----:R-:W-:Y:S01]  /*0bf0*/  FMUL.FTZ R43, R68, UR12 ;  /* 0x0000000c442b7c20 */ /* 0x001fe20008410000 */
[----:B------:R-:W-:-:S04]  /*0c00*/  FMUL.FTZ R42, R42, UR12 ;  /* 0x0000000c2a2a7c20 */ /* 0x000fc80008410000 */
[----:B------:R-:W-:Y:S01]  /*0c10*/  FSEL R43, R43, RZ, !P4 ;  /* 0x000000ff2b2b7208 */ /* 0x000fe20006000000 */
[----:B------:R-:W-:Y:S06]  /*0c20*/  @!P2 BRA `(.L_x_5144) ;  /* 0x00000000008ca947 */ /* 0x000fec0003800000 */
[----:B------:R-:W-:Y:S01]  /*0c30*/  ISETP.NE.U32.AND P1, PT, RZ, UR14, PT ;  /* 0x0000000eff007c0c */ /* 0x000fe2000bf25070 */
[-CC-:B------:R-:W-:Y:S01]  /*0c40*/  FFMA.FTZ R37, R3, R42.reuse, R43.reuse ;  /* 0x0000002a03257223 */ /* 0x180fe2000001002b */
[----:B------:R-:W-:Y:S01]  /*0c50*/  ISETP.NE.U32.AND P5, PT, RZ, UR8, PT ;  /* 0x00000008ff007c0c */ /* 0x000fe2000bfa5070 */
[-C--:B------:R-:W-:Y:S01]  /*0c60*/  FFMA.FTZ R38, R52, R42.reuse, R43 ;  /* 0x0000002a34267223 */ /* 0x080fe2000001002b */
[----:B------:R-:W-:Y:S01]  /*0c70*/  ISETP.NE.AND.EX P1, PT, RZ, UR15, PT, P1 ;  /* 0x0000000fff007c0c */ /* 0x000fe2000bf25310 */
[----:B------:R-:W-:Y:S01]  /*0c80*/  FADD.FTZ R36, R58, -R37 ;  /* 0x800000253a247221 */ /* 0x000fe20000010000 */
[-CC-:B------:R-:W-:Y:S01]  /*0c90*/  FFMA.FTZ R37, R55, R42.reuse, R43.reuse ;  /* 0x0000002a37257223 */ /* 0x180fe2000001002b */
[----:B------:R-:W-:Y:S01]  /*0ca0*/  ISETP.NE.AND.EX P5, PT, RZ, UR9, PT, P5 ;  /* 0x00000009ff007c0c */ /* 0x000fe2000bfa5350 */
[----:B------:R-:W-:Y:S01]  /*0cb0*/  FFMA.FTZ R68, R64, R42, R43 ;  /* 0x0000002a40447223 */ /* 0x000fe2000001002b */
[----:B------:R-:W-:Y:S01]  /*0cc0*/  FADD.FTZ R38, R61, -R38 ;  /* 0x800000263d267221 */ /* 0x000fe20000010000 */
[----:B------:R-:W-:Y:S01]  /*0cd0*/  FADD.FTZ R70, R66, -R37 ;  /* 0x8000002542467221 */ /* 0x000fe20000010000 */
[----:B-----5:R-:W-:Y:S01]  /*0ce0*/  FMUL.FTZ R37, R67, R36 ;  /* 0x0000002443257220 */ /* 0x020fe20000410000 */
[----:B------:R-:W-:Y:S01]  /*0cf0*/  FADD.FTZ R68, R65, -R68 ;  /* 0x8000004441447221 */ /* 0x000fe20000010000 */
[C---:B------:R-:W-:Y:S01]  /*0d00*/  FMUL.FTZ R38, R67.reuse, R38 ;  /* 0x0000002643267220 */ /* 0x040fe20000410000 */
[----:B------:R-:W-:-:S02]  /*0d10*/  FMUL.FTZ R39, R67, R70 ;  /* 0x0000004643277220 */ /* 0x000fc40000410000 */
[----:B------:R-:W-:Y:S01]  /*0d20*/  FMUL.FTZ R68, R67, R68 ;  /* 0x0000004443447220 */ /* 0x000fe20000410000 */
[----:B------:R-:W0:Y:S03]  /*0d30*/  @P1 LDC.64 R40, c[0x0][0x308] ;  /* 0x0000c200ff281b82 */ /* 0x000e260000000a00 */
[----:B------:R-:W-:Y:S01]  /*0d40*/  @P5 FADD.FTZ R37, R20, R37 ;  /* 0x0000002514255221 */ /* 0x000fe20000010000 */
[----:B------:R-:W-:Y:S01]  /*0d50*/  @P5 FADD.FTZ R38, R21, R38 ;  /* 0x0000002615265221 */ /* 0x000fe20000010000 */
[----:B------:R-:W-:Y:S01]  /*0d60*/  @P5 FADD.FTZ R39, R22, R39 ;  /* 0x0000002716275221 */ /* 0x000fe20000010000 */
[----:B------:R-:W-:Y:S01]  /*0d70*/  @P5 FADD.FTZ R68, R23, R68 ;  /* 0x0000004417445221 */ /* 0x000fe20000010000 */
[CC--:B------:R-:W-:Y:S01]  /*0d80*/  FMUL.FTZ R36, R37.reuse, R51.reuse ;  /* 0x0000003325247220 */ /* 0x0c0fe20000410000 */
[----:B------:R-:W-:Y:S01]  /*0d90*/  SEL R32, R37, R32, P1 ;  /* 0x0000002025207207 */ /* 0x000fe20000800000 */
[C---:B------:R-:W-:Y:S01]  /*0da0*/  FMUL.FTZ R37, R38.reuse, R51 ;  /* 0x0000003326257220 */ /* 0x040fe20000410000 */
[----:B------:R-:W-:Y:S01]  /*0db0*/  SEL R33, R38, R33, P1 ;  /* 0x0000002126217207 */ /* 0x000fe20000800000 */
[CC--:B------:R-:W-:Y:S01]  /*0dc0*/  FMUL.FTZ R38, R39.reuse, R51.reuse ;  /* 0x0000003327267220 */ /* 0x0c0fe20000410000 */
[----:B------:R-:W-:Y:S01]  /*0dd0*/  SEL R34, R39, R34, P1 ;  /* 0x0000002227227207 */ /* 0x000fe20000800000 */
[C---:B------:R-:W-:Y:S01]  /*0de0*/  FMUL.FTZ R39, R68.reuse, R51 ;  /* 0x0000003344277220 */ /* 0x040fe20000410000 */
[----:B------:R-:W-:Y:S01]  /*0df0*/  SEL R35, R68, R35, P1 ;  /* 0x0000002344237207 */ /* 0x000fe20000800000 */
[----:B0-----:R-:W-:-:S02]  /*0e00*/  @P1 IMAD.WIDE.U32 R70, R0, 0x10, R40 ;  /* 0x0000001000461825 */ /* 0x001fc400078e0028 */
[----:B------:R-:W0:Y:S03]  /*0e10*/  LDC.64 R40, c[0x0][0x2f8] ;  /* 0x0000be00ff287b82 */ /* 0x000e260000000a00 */
[----:B------:R1:W-:Y:S01]  /*0e20*/  @P1 STG.E.128 desc[UR4][R70.64], R32 ;  /* 0x0000002046001986 */ /* 0x0003e2000c101d04 */
[C---:B0-----:R-:W-:Y:S01]  /*0e30*/  IMAD.WIDE.U32 R40, R0.reuse, 0x10, R40 ;  /* 0x0000001000287825 */ /* 0x041fe200078e0028 */
[----:B------:R-:W-:-:S04]  /*0e40*/  IADD3 R0, R0, 0x20, RZ ;  /* 0x0000002000007810 */ /* 0x000fc80007ffe0ff */
[----:B------:R1:W-:Y:S03]  /*0e50*/  STG.E.128 desc[UR4][R40.64], R36 ;  /* 0x0000002428007986 */ /* 0x0003e6000c101d04 */
.L_x_5144:
[----:B------:R-:W-:Y:S05]  /*0e60*/  BSYNC B1 ;  /* 0x0000000000017941 */ /* 0x000fea0003800000 */
.L_x_5143:
[----:B------:R-:W-:Y:S04]  /*0e70*/  BSSY B1, `(.L_x_5145) ;  /* 0x0000024000017945 */ /* 0x000fe80003800000 */
[----:B------:R-:W-:Y:S05]  /*0e80*/  @!P3 BRA `(.L_x_5146) ;  /* 0x000000000088b947 */ /* 0x000fea0003800000 */
[----:B------:R-:W-:Y:S01]  /*0e90*/  ISETP.NE.U32.AND P1, PT, RZ, UR8, PT ;  /* 0x00000008ff007c0c */ /* 0x000fe2000bf25070 */
[-CC-:B-1----:R-:W-:Y:S01]  /*0ea0*/  FFMA.FTZ R37, R53, R42.reuse, R43.reuse ;  /* 0x0000002a35257223 */ /* 0x182fe2000001002b */
[-CC-:B------:R-:W-:Y:S01]  /*0eb0*/  FFMA.FTZ R38, R54, R42.reuse, R43.reuse ;  /* 0x0000002a36267223 */ /* 0x180fe2000001002b */
[-CC-:B------:R-:W-:Y:S01]  /*0ec0*/  FFMA.FTZ R39, R57, R42.reuse, R43.reuse ;  /* 0x0000002a39277223 */ /* 0x180fe2000001002b */
[----:B------:R-:W-:Y:S01]  /*0ed0*/  ISETP.NE.AND.EX P1, PT, RZ, UR9, PT, P1 ;  /* 0x00000009ff007c0c */ /* 0x000fe2000bf25310 */
[----:B------:R-:W-:Y:S01]  /*0ee0*/  FFMA.FTZ R42, R60, R42, R43 ;  /* 0x0000002a3c2a7223 */ /* 0x000fe2000001002b */
[----:B------:R-:W-:Y:S01]  /*0ef0*/  ISETP.NE.U32.AND P5, PT, RZ, UR14, PT ;  /* 0x0000000eff007c0c */ /* 0x000fe2000bfa5070 */
[----:B------:R-:W-:Y:S01]  /*0f00*/  FADD.FTZ R36, R56, -R37 ;  /* 0x8000002538247221 */ /* 0x000fe20000010000 */
[----:B------:R-:W-:Y:S01]  /*0f10*/  FADD.FTZ R38, R59, -R38 ;  /* 0x800000263b267221 */ /* 0x000fe20000010000 */
[----:B------:R-:W-:Y:S01]  /*0f20*/  FADD.FTZ R40, R62, -R39 ;  /* 0x800000273e287221 */ /* 0x000fe20000010000 */
[----:B------:R-:W-:Y:S01]  /*0f30*/  FADD.FTZ R42, R63, -R42 ;  /* 0x8000002a3f2a7221 */ /* 0x000fe20000010000 */
[C---:B-----5:R-:W-:Y:S01]  /*0f40*/  FMUL.FTZ R37, R67.reuse, R36 ;  /* 0x0000002443257220 */ /* 0x060fe20000410000 */
[----:B------:R-:W-:Y:S01]  /*0f50*/  ISETP.NE.AND.EX P5, PT, RZ, UR15, PT, P5 ;  /* 0x0000000fff007c0c */ /* 0x000fe2000bfa5350 */
[C---:B------:R-:W-:Y:S01]  /*0f60*/  FMUL.FTZ R38, R67.reuse, R38 ;  /* 0x0000002643267220 */ /* 0x040fe20000410000 */
[C---:B------:R-:W-:Y:S01]  /*0f70*/  FMUL.FTZ R39, R67.reuse, R40 ;  /* 0x0000002843277220 */ /* 0x040fe20000410000 */
[----:B------:R-:W-:Y:S01]  /*0f80*/  FMUL.FTZ R42, R67, R42 ;  /* 0x0000002a432a7220 */ /* 0x000fe20000410000 */
[----:B------:R-:W0:Y:S01]  /*0f90*/  LDC.64 R40, c[0x0][0x2f8] ;  /* 0x0000be00ff287b82 */ /* 0x000e220000000a00 */
        /* <DEDUP_REMOVED lines=11> */
[----:B------:R-:W-:-:S02]  /*1050*/  SEL R35, R42, R35, P5 ;  /* 0x000000232a237207 */ /* 0x000fc40002800000 */
[----:B------:R-:W1:Y:S01]  /*1060*/  @P5 LDC.64 R42, c[0x0][0x308] ;  /* 0x0000c200ff2a5b82 */ /* 0x000e620000000a00 */
[----:B0-----:R-:W-:-:S04]  /*1070*/  IMAD.WIDE.U32 R40, R0, 0x10, R40 ;  /* 0x0000001000287825 */ /* 0x001fc800078e0028 */
[----:B-1----:R-:W-:-:S05]  /*1080*/  @P5 IMAD.WIDE.U32 R42, R0, 0x10, R42 ;  /* 0x00000010002a5825 */ /* 0x002fca00078e002a */
[----:B------:R0:W-:Y:S04]  /*1090*/  @P5 STG.E.128 desc[UR4][R42.64], R32 ;  /* 0x000000202a005986 */ /* 0x0001e8000c101d04 */
[----:B------:R0:W-:Y:S02]  /*10a0*/  STG.E.128 desc[UR4][R40.64], R36 ;  /* 0x0000002428007986 */ /* 0x0001e4000c101d04 */
.L_x_5146:
[----:B------:R-:W-:Y:S05]  /*10b0*/  BSYNC B1 ;  /* 0x0000000000017941 */ /* 0x000fea0003800000 */
.L_x_5145:
[----:B01----:R-:W0:Y:S02]  /*10c0*/  LDC.64 R36, c[0x0][0x210] ;  /* 0x00008400ff247b82 */ /* 0x003e240000000a00 */
[----:B0-----:R-:W-:-:S04]  /*10d0*/  LEA R46, R36, R46, 0x2 ;  /* 0x0000002e242e7211 */ /* 0x001fc800078e10ff */
[----:B------:R-:W-:-:S13]  /*10e0*/  ISETP.GE.AND P1, PT, R46, R37, PT ;  /* 0x000000252e00720c */ /* 0x000fda0003f26270 */
[----:B------:R-:W-:Y:S05]  /*10f0*/  @!P1 BRA `(.L_x_5147) ;  /* 0xfffffff000b89947 */ /* 0x000fea000383ffff */
.L_x_5137:
[----:B------:R-:W-:Y:S05]  /*1100*/  BSYNC B0 ;  /* 0x0000000000007941 */ /* 0x000fea0003800000 */
.L_x_5136:
[----:B------:R-:W0:Y:S01]  /*1110*/  S2R R3, SR_CgaCtaId ;  /* 0x0000000000037919 */ /* 0x000e220000008800 */
[----:B------:R-:W-:Y:S01]  /*1120*/  SHF.R.U32.HI R2, RZ, 0x5, R50 ;  /* 0x00000005ff027819 */ /* 0x000fe20000011632 */
[----:B------:R-:W-:Y:S05]  /*1130*/  WARPSYNC.ALL ;  /* 0x0000000000007948 */ /* 0x000fea0003800000 */
[----:B------:R-:W-:Y:S01]  /*1140*/  MOV R0, 0x400 ;  /* 0x0000040000007802 */ /* 0x000fe20000000f00 */
[----:B------:R-:W1:Y:S01]  /*1150*/  S2R R10, SR_CTAID.X ;  /* 0x00000000000a7919 */ /* 0x000e620000002500 */
[----:B-----5:R-:W-:Y:S01]  /*1160*/  SHF.L.U32 R5, R2, 0x6, RZ ;  /* 0x0000000602057819 */ /* 0x020fe200000006ff */
[----:B------:R-:W-:Y:S01]  /*1170*/  ULDC.64 UR6, c[0x0][0x2d8] ;  /* 0x0000b60000067ab9 */ /* 0x000fe20000000a00 */
[----:B------:R-:W-:-:S02]  /*1180*/  ULDC.64 UR16, c[0x0][0x2d0] ;  /* 0x0000b40000107ab9 */ /* 0x000fc40000000a00 */
[----:B------:R-:W-:Y:S02]  /*1190*/  LOP3.LUT R48, R5, 0xffffffc0, R48, 0xe2, !PT ;  /* 0xffffffc005307812 */ /* 0x000fe400078ee230 */
[----:B0-----:R-:W-:-:S04]  /*11a0*/  LEA R3, R3, R0, 0x18 ;  /* 0x0000000003037211 */ /* 0x001fc800078ec0ff */
[-C--:B------:R-:W-:Y:S02]  /*11b0*/  LEA R48, R48, R3.reuse, 0x4 ;  /* 0x0000000330307211 */ /* 0x080fe400078e20ff */
[----:B------:R-:W-:Y:S01]  /*11c0*/  LEA R3, R50, R3, 0x2 ;  /* 0x0000000332037211 */ /* 0x000fe200078e10ff */
[----:B-1----:R-:W-:Y:S02]  /*11d0*/  IMAD R33, R10, R49, RZ ;  /* 0x000000310a217224 */ /* 0x002fe400078e02ff */
[----:B------:R-:W-:Y:S01]  /*11e0*/  STS.128 [R48], R16 ;  /* 0x0000001030007388 */ /* 0x000fe20000000c00 */
[----:B------:R-:W-:-:S03]  /*11f0*/  IADD3 R49, R49, 0x7f, -R50 ;  /* 0x0000007f31317810 */ /* 0x000fc60007ffe832 */
[----:B------:R-:W-:Y:S01]  /*1200*/  STS.128 [R48+0x200], R24 ;  /* 0x0002001830007388 */ /* 0x000fe20000000c00 */
[----:B------:R-:W-:Y:S01]  /*1210*/  BAR.SYNC.DEFER_BLOCKING 0x0 ;  /* 0x0000000000007b1d */ /* 0x000fe20000010000 */
[----:B------:R-:W-:Y:S02]  /*1220*/  IADD3 R50, P2, R33, R50, RZ ;  /* 0x0000003221327210 */ /* 0x000fe40007f5e0ff */
        /* <DEDUP_REMOVED lines=17> */
[----:B------:R-:W-:Y:S01]  /*1340*/  SHF.L.U32 R7, R50, 0x2, RZ ;  /* 0x0000000232077819 */ /* 0x000fe200000006ff */
[----:B------:R0:W-:Y:S01]  /*1350*/  STS.128 [R48], R12 ;  /* 0x0000000c30007388 */ /* 0x0001e20000000c00 */
[----:B----4-:R-:W-:Y:S02]  /*1360*/  FADD.FTZ R0, R0, R9 ;  /* 0x0000000900007221 */ /* 0x010fe40000010000 */
[C---:B------:R-:W-:Y:S01]  /*1370*/  IADD3 R9, P2, R7.reuse, UR6, RZ ;  /* 0x0000000607097c10 */ /* 0x040fe2000ff5e0ff */
[----:B------:R-:W-:Y:S01]  /*1380*/  STS.128 [R48+0x200], R28 ;  /* 0x0002001c30007388 */ /* 0x000fe20000000c00 */
[----:B------:R-:W-:Y:S01]  /*1390*/  BAR.SYNC.DEFER_BLOCKING 0x0 ;  /* 0x0000000000007b1d */ /* 0x000fe20000010000 */
[----:B------:R-:W-:Y:S01]  /*13a0*/  IADD3 R7, P3, R7, UR16, RZ ;  /* 0x0000001007077c10 */ /* 0x000fe2000ff7e0ff */
[----:B------:R-:W-:Y:S01]  /*13b0*/  FADD.FTZ R11, R2, R11 ;  /* 0x0000000b020b7221 */ /* 0x000fe20000010000 */
[----:B------:R-:W-:Y:S01]  /*13c0*/  @P1 MOV R2, R9 ;  /* 0x0000000900021202 */ /* 0x000fe20000000f00 */
[----:B------:R-:W-:-:S02]  /*13d0*/  FADD.FTZ R17, R0, R17 ;  /* 0x0000001100117221 */ /* 0x000fc40000010000 */
[----:B------:R-:W-:Y:S01]  /*13e0*/  FADD.FTZ R11, R11, R6 ;  /* 0x000000060b0b7221 */ /* 0x000fe20000010000 */
[C---:B0-----:R-:W-:Y:S02]  /*13f0*/  IADD3.X R12, R10.reuse, UR7, RZ, P2, !PT ;  /* 0x000000070a0c7c10 */ /* 0x041fe400097fe4ff */
[----:B------:R-:W-:Y:S02]  /*1400*/  IADD3.X R10, R10, UR17, RZ, P3, !PT ;  /* 0x000000110a0a7c10 */ /* 0x000fe40009ffe4ff */
[----:B------:R-:W-:Y:S02]  /*1410*/  @P1 IADD3 R9, P2, R9, 0x200, RZ ;  /* 0x0000020009091810 */ /* 0x000fe40007f5e0ff */
[----:B------:R-:W-:Y:S01]  /*1420*/  @P1 MOV R5, R10 ;  /* 0x0000000a00051202 */ /* 0x000fe20000000f00 */
        /* <DEDUP_REMOVED lines=8> */
[----:B0-----:R-:W-:-:S02]  /*14b0*/  @P1 MOV R3, R12 ;  /* 0x0000000c00031202 */ /* 0x001fc40000000f00 */
[----:B------:R-:W-:Y:S01]  /*14c0*/  @P1 IADD3.X R12, RZ, R12, RZ, P2, !PT ;  /* 0x0000000cff0c1210 */ /* 0x000fe200017fe4ff */
[----:B------:R-:W-:-:S04]  /*14d0*/  FADD.FTZ R4, RZ, R4 ;  /* 0x00000004ff047221 */ /* 0x000fc80000010000 */
[----:B-1----:R-:W-:-:S04]  /*14e0*/  FADD.FTZ R4, R4, R19 ;  /* 0x0000001304047221 */ /* 0x002fc80000010000 */
[----:B--2---:R-:W-:Y:S01]  /*14f0*/  FADD.FTZ R4, R4, R23 ;  /* 0x0000001704047221 */ /* 0x004fe20000010000 */
[----:B---3--:R-:W-:-:S03]  /*1500*/  FADD.FTZ R8, RZ, R8 ;  /* 0x00000008ff087221 */ /* 0x008fc60000010000 */
[----:B----4-:R-:W-:Y:S01]  /*1510*/  FADD.FTZ R27, R4, R27 ;  /* 0x0000001b041b7221 */ /* 0x010fe20000010000 */
[----:B------:R-:W-:Y:S02]  /*1520*/  @P1 MOV R4, R7 ;  /* 0x0000000700041202 */ /* 0x000fe40000000f00 */
        /* <DEDUP_REMOVED lines=15> */
.L_x_5142:
[----:B------:R-:W-:Y:S01]  /*1620*/  HFMA2.MMA R38, -RZ, RZ, 0, 5.9604644775390625e-08 ;  /* 0x00000001ff267435 */ /* 0x000fe200000001ff */
[----:B------:R-:W-:Y:S01]  /*1630*/  BSSY B1, `(.L_x_5148) ;  /* 0x0000006000017945 */ /* 0x000fe20003800000 */
[----:B------:R-:W-:Y:S02]  /*1640*/  MOV R37, 0x1f ;  /* 0x0000001f00257802 */ /* 0x000fe40000000f00 */
[----:B------:R-:W-:-:S07]  /*1650*/  MOV R36, 0xffffffff ;  /* 0xffffffff00247802 */ /* 0x000fce0000000f00 */
[----:B-----5:R-:W-:Y:S05]  /*1660*/  WARPSYNC.COLLECTIVE R36, `(.L_x_5149) ;  /* 0x0000000024087348 */ /* 0x020fea0003c00000 */
[----:B------:R0:W1:Y:S02]  /*1670*/  SHFL.BFLY P1, R42, R71, R38, R37 ;  /* 0x0c000026472a7389 */ /* 0x0000640000020025 */
[----:B01---5:R-:W-:Y:S01]  /*1680*/  ENDCOLLECTIVE ;  /* 0x000000000000791b */ /* 0x023fe20003800000 */
.L_x_5149:
[----:B------:R-:W-:Y:S05]  /*1690*/  BSYNC B1 ;  /* 0x0000000000017941 */ /* 0x000fea0003800000 */
.L_x_5148:
        /* <DEDUP_REMOVED lines=8> */
.L_x_5150:
[----:B------:R-:W-:Y:S01]  /*1720*/  HFMA2.MMA R38, -RZ, RZ, 0, 1.1920928955078125e-07 ;  /* 0x00000002ff267435 */ /* 0x000fe200000001ff */
[----:B------:R-:W-:Y:S02]  /*1730*/  MOV R71, R39 ;  /* 0x0000002700477202 */ /* 0x000fe40000000f00 */
[----:B------:R-:W-:-:S08]  /*1740*/  MOV R41, R42 ;  /* 0x0000002a00297202 */ /* 0x000fd00000000f00 */
[----:B------:R-:W-:Y:S05]  /*1750*/  WARPSYNC.COLLECTIVE R36, `(.L_x_5151) ;  /* 0x0000000024087348 */ /* 0x000fea0003c00000 */
[----:B------:R0:W1:Y:S02]  /*1760*/  SHFL.BFLY P1, R42, R71, R38, R37 ;  /* 0x0c000026472a7389 */ /* 0x0000640000020025 */
[----:B01----:R-:W-:Y:S01]  /*1770*/  ENDCOLLECTIVE ;  /* 0x000000000000791b */ /* 0x003fe20003800000 */
.L_x_5151:
[----:B------:R-:W-:-:S05]  /*1780*/  FADD.FTZ R68, R41, R70 ;  /* 0x0000004629447221 */ /* 0x000fca0000010000 */
[----:B------:R-:W-:Y:S01]  /*1790*/  MOV R71, R68 ;  /* 0x0000004400477202 */ /* 0x000fe20000000f00 */
[----:B------:R-:W-:-:S07]  /*17a0*/  FADD.FTZ R40, R39, R42 ;  /* 0x0000002a27287221 */ /* 0x000fce0000010000 */
[----:B------:R-:W-:Y:S05]  /*17b0*/  WARPSYNC.COLLECTIVE R36, `(.L_x_5152) ;  /* 0x0000000024087348 */ /* 0x000fea0003c00000 */
[----:B------:R0:W1:Y:S02]  /*17c0*/  SHFL.BFLY P1, R42, R71, R38, R37 ;  /* 0x0c000026472a7389 */ /* 0x0000640000020025 */
[----:B01----:R-:W-:Y:S01]  /*17d0*/  ENDCOLLECTIVE ;  /* 0x000000000000791b */ /* 0x003fe20003800000 */
.L_x_5152:
[----:B------:R-:W-:Y:S01]  /*17e0*/  HFMA2.MMA R38, -RZ, RZ, 0, 2.384185791015625e-07 ;  /* 0x00000004ff267435 */ /* 0x000fe200000001ff */
[----:B------:R-:W-:Y:S02]  /*17f0*/  MOV R71, R40 ;  /* 0x0000002800477202 */ /* 0x000fe40000000f00 */
[----:B------:R-:W-:-:S08]  /*1800*/  MOV R41, R42 ;  /* 0x0000002a00297202 */ /* 0x000fd00000000f00 */
[----:B------:R-:W-:Y:S05]  /*1810*/  WARPSYNC.COLLECTIVE R36, `(.L_x_5153) ;  /* 0x0000000024087348 */ /* 0x000fea0003c00000 */
[----:B------:R0:W1:Y:S02]  /*1820*/  SHFL.BFLY P1, R42, R71, R38, R37 ;  /* 0x0c000026472a7389 */ /* 0x0000640000020025 */
[----:B01----:R-:W-:Y:S01]  /*1830*/  ENDCOLLECTIVE ;  /* 0x000000000000791b */ /* 0x003fe20003800000 */
.L_x_5153:
[----:B------:R-:W-:-:S05]  /*1840*/  FADD.FTZ R69, R68, R41 ;  /* 0x0000002944457221 */ /* 0x000fca0000010000 */
[----:B------:R-:W-:Y:S01]  /*1850*/  MOV R71, R69 ;  /* 0x0000004500477202 */ /* 0x000fe20000000f00 */
[----:B------:R-:W-:-:S07]  /*1860*/  FADD.FTZ R41, R40, R42 ;  /* 0x0000002a28297221 */ /* 0x000fce0000010000 */
[----:B------:R-:W-:Y:S05]  /*1870*/  WARPSYNC.COLLECTIVE R36, `(.L_x_5154) ;  /* 0x0000000024087348 */ /* 0x000fea0003c00000 */
[----:B------:R0:W1:Y:S02]  /*1880*/  SHFL.BFLY P1, R42, R71, R38, R37 ;  /* 0x0c000026472a7389 */ /* 0x0000640000020025 */
[----:B01----:R-:W-:Y:S01]  /*1890*/  ENDCOLLECTIVE ;  /* 0x000000000000791b */ /* 0x003fe20003800000 */
.L_x_5154:
[----:B------:R-:W-:Y:S01]  /*18a0*/  HFMA2.MMA R38, -RZ, RZ, 0, 4.76837158203125e-07 ;  /* 0x00000008ff267435 */ /* 0x000fe200000001ff */
[----:B------:R-:W-:Y:S02]  /*18b0*/  MOV R71, R41 ;  /* 0x0000002900477202 */ /* 0x000fe40000000f00 */
[----:B------:R-:W-:-:S08]  /*18c0*/  MOV R72, R42 ;  /* 0x0000002a00487202 */ /* 0x000fd00000000f00 */
[----:B------:R-:W-:Y:S05]  /*18d0*/  WARPSYNC.COLLECTIVE R36, `(.L_x_5155) ;  /* 0x0000000024087348 */ /* 0x000fea0003c00000 */
[----:B------:R0:W1:Y:S02]  /*18e0*/  SHFL.BFLY P1, R42, R71, R38, R37 ;  /* 0x0c000026472a7389 */ /* 0x0000640000020025 */
[----:B01----:R-:W-:Y:S01]  /*18f0*/  ENDCOLLECTIVE ;  /* 0x000000000000791b */ /* 0x003fe20003800000 */
.L_x_5155:
[----:B------:R-:W-:-:S05]  /*1900*/  FADD.FTZ R72, R69, R72 ;  /* 0x0000004845487221 */ /* 0x000fca0000010000 */
[----:B------:R-:W-:Y:S01]  /*1910*/  MOV R71, R72 ;  /* 0x0000004800477202 */ /* 0x000fe20000000f00 */
[----:B------:R-:W-:-:S07]  /*1920*/  FADD.FTZ R43, R41, R42 ;  /* 0x0000002a292b7221 */ /* 0x000fce0000010000 */
[----:B------:R-:W-:Y:S05]  /*1930*/  WARPSYNC.COLLECTIVE R36, `(.L_x_5156) ;  /* 0x0000000024087348 */ /* 0x000fea0003c00000 */
[----:B------:R0:W1:Y:S02]  /*1940*/  SHFL.BFLY P1, R42, R71, R38, R37 ;  /* 0x0c000026472a7389 */ /* 0x0000640000020025 */
[----:B01----:R-:W-:Y:S01]  /*1950*/  ENDCOLLECTIVE ;  /* 0x000000000000791b */ /* 0x003fe20003800000 */
.L_x_5156:
[----:B------:R-:W-:Y:S01]  /*1960*/  HFMA2.MMA R38, -RZ, RZ, 0, 9.5367431640625e-07 ;  /* 0x00000010ff267435 */ /* 0x000fe200000001ff */
[----:B------:R-:W-:Y:S02]  /*1970*/  MOV R71, R43 ;  /* 0x0000002b00477202 */ /* 0x000fe40000000f00 */
[----:B------:R-:W-:-:S08]  /*1980*/  MOV R73, R42 ;  /* 0x0000002a00497202 */ /* 0x000fd00000000f00 */
[----:B------:R-:W-:Y:S05]  /*1990*/  WARPSYNC.COLLECTIVE R36, `(.L_x_5157) ;  /* 0x0000000024087348 */ /* 0x000fea0003c00000 */
[----:B------:R0:W1:Y:S02]  /*19a0*/  SHFL.BFLY P1, R42, R71, R38, R37 ;  /* 0x0c000026472a7389 */ /* 0x0000640000020025 */
[----:B01----:R-:W-:Y:S01]  /*19b0*/  ENDCOLLECTIVE ;  /* 0x000000000000791b */ /* 0x003fe20003800000 */
.L_x_5157:
[----:B------:R-:W-:-:S05]  /*19c0*/  FADD.FTZ R73, R72, R73 ;  /* 0x0000004948497221 */ /* 0x000fca0000010000 */
[----:B------:R-:W-:Y:S02]  /*19d0*/  MOV R71, R73 ;  /* 0x0000004900477202 */ /* 0x000fe40000000f00 */
[----:B------:R-:W-:-:S07]  /*19e0*/  MOV R68, R42 ;  /* 0x0000002a00447202 */ /* 0x000fce0000000f00 */
[----:B------:R-:W-:Y:S05]  /*19f0*/  WARPSYNC.COLLECTIVE R36, `(.L_x_5158) ;  /* 0x0000000024087348 */ /* 0x000fea0003c00000 */
[----:B------:R0:W1:Y:S02]  /*1a00*/  SHFL.BFLY P1, R42, R71, R38, R37 ;  /* 0x0c000026472a7389 */ /* 0x0000640000020025 */
[----:B01----:R-:W-:Y:S01]  /*1a10*/  ENDCOLLECTIVE ;  /* 0x000000000000791b */ /* 0x003fe20003800000 */
.L_x_5158:
[----:B------:R-:W-:Y:S05]  /*1a20*/  BRA `(.L_x_5159) ;  /* 0xfffffff000647947 */ /* 0x000fea000383ffff */
.L_x_5160:
        /* <DEDUP_REMOVED lines=13> */
.L_x_6624:


//--------------------- .text._ZN10layer_norm13ln_bwd_kernelINS_13Kernel_traitsI6__halfffffjLj256ELj1ELj4ELj1ELj16ENS_18Kernel_traits_baseILj256ES2_ffffjLj128EEEEELb0ELb0ELb0ELb1EEEvNS_9BwdParamsE --------------------------
	.section	.text._ZN10layer_norm13ln_bwd_kernelINS_13Kernel_traitsI6__halfffffjLj256ELj1ELj4ELj1ELj16ENS_18Kernel_traits_baseILj256ES2_ffffjLj128EEEEELb0ELb0ELb0ELb1EEEvNS_9BwdParamsE,"ax",@progbits
	.align	128
        .global         _ZN10layer_norm13ln_bwd_kernelINS_13Kernel_traitsI6__halfffffjLj256ELj1ELj4ELj1ELj16ENS_18Kernel_traits_baseILj256ES2_ffffjLj128EEEEELb0ELb0ELb0ELb1EEEvNS_9BwdParamsE
        .type           _ZN10layer_norm13ln_bwd_kernelINS_13Kernel_traitsI6__halfffffjLj256ELj1ELj4ELj1ELj16ENS_18Kernel_traits_baseILj256ES2_ffffjLj128EEEEELb0ELb0ELb0ELb1EEEvNS_9BwdParamsE,@function
        .size           _ZN10layer_norm13ln_bwd_kernelINS_13Kernel_traitsI6__halfffffjLj256ELj1ELj4ELj1ELj16ENS_18Kernel_traits_baseILj256ES2_ffffjLj128EEEEELb0ELb0ELb0ELb1EEEvNS_9BwdParamsE,(.L_x_6625 - _ZN10layer_norm13ln_bwd_kernelINS_13Kernel_traitsI6__halfffffjLj256ELj1ELj4ELj1ELj16ENS_18Kernel_traits_baseILj256ES2_ffffjLj128EEEEELb0ELb0ELb0ELb1EEEvNS_9BwdParamsE)
        .other          _ZN10layer_norm13ln_bwd_kernelINS_13Kernel_traitsI6__halfffffjLj256ELj1ELj4ELj1ELj16ENS_18Kernel_traits_baseILj256ES2_ffffjLj128EEEEELb0ELb0ELb0ELb1EEEvNS_9BwdParamsE,@"STO_CUDA_ENTRY STV_DEFAULT"
_ZN10layer_norm13ln_bwd_kernelINS_13Kernel_traitsI6__halfffffjLj256ELj1ELj4ELj1ELj16ENS_18Kernel_traits_baseILj256ES2_ffffjLj128EEEEELb0ELb0ELb0ELb1EEEvNS_9BwdParamsE:
.text._ZN10layer_norm13ln_bwd_kernelINS_13Kernel_traitsI6__halfffffjLj256ELj1ELj4ELj1ELj16ENS_18Kernel_traits_baseILj256ES2_ffffjLj128EEEEELb0ELb0ELb0ELb1EEEvNS_9BwdParamsE:
[----:B------:R-:W-:Y:S01]  /*0000*/  LDC R1, c[0x0][0x28] ;  /* 0x00000a00ff017b82 */ /* 0x000fe20000000800 */
[----:B------:R-:W0:Y:S01]  /*0010*/  S2R R0, SR_TID.X ;  /* 0x0000000000007919 */ /* 0x000e220000002100 */
[----:B------:R-:W-:Y:S01]  /*0020*/  ULDC UR4, c[0x0][0x214] ;  /* 0x0000850000047ab9 */ /* 0x000fe20000000800 */
[----:B------:R-:W-:Y:S01]  /*0030*/  ULDC UR8, c[0x0][0x218] ;  /* 0x0000860000087ab9 */ /* 0x000fe20000000800 */
[----:B------:R-:W-:Y:S01]  /*0040*/  ULDC UR9, c[0x0][0x290] ;  /* 0x0000a40000097ab9 */ /* 0x000fe20000000800 */
        /* <DEDUP_REMOVED lines=17> */
.L_x_5162:
[----:B------:R-:W-:Y:S01]  /*0160*/  SHF.L.U32 R2, R0, 0x3, RZ ;  /* 0x0000000300027819 */ /* 0x000fe200000006ff */
[----:B------:R-:W-:-:S03]  /*0170*/  ULDC.64 UR6, c[0x0][0x260] ;  /* 0x0000980000067ab9 */ /* 0x000fc60000000a00 */
[----:B------:R-:W-:-:S04]  /*0180*/  LOP3.LUT R2, R2, 0xf8, RZ, 0xc0, !PT ;  /* 0x000000f802027812 */ /* 0x000fc800078ec0ff */
[----:B------:R-:W-:-:S04]  /*0190*/  IADD3 R2, P0, R2, UR6, RZ ;  /* 0x0000000602027c10 */ /* 0x000fc8000ff1e0ff */
[----:B------:R-:W-:Y:S01]  /*01a0*/  IADD3.X R3, RZ, UR7, RZ, P0, !PT ;  /* 0x00000007ff037c10 */ /* 0x000fe200087fe4ff */
[----:B------:R-:W-:-:S04]  /*01b0*/  ULDC.64 UR6, c[0x0][0x270] ;  /* 0x00009c0000067ab9 */ /* 0x000fc80000000a00 */
[----:B------:R-:W2:Y:S04]  /*01c0*/  LDG.E.64 R52, desc[UR4][R2.64] ;  /* 0x0000000402347981 */ /* 0x000ea8000c1e1b00 */
[----:B------:R0:W3:Y:S01]  /*01d0*/  LDG.E.64 R4, desc[UR4][R2.64+0x100] ;  /* 0x0001000402047981 */ /* 0x0000e2000c1e1b00 */
[----:B------:R-:W-:Y:S01]  /*01e0*/  ISETP.NE.U32.AND P0, PT, RZ, UR6, PT ;  /* 0x00000006ff007c0c */ /* 0x000fe2000bf05070 */
[----:B------:R-:W-:Y:S01]  /*01f0*/  ULDC.U8 UR6, c[0x0][0x2a0] ;  /* 0x0000a80000067ab9 */ /* 0x000fe20000000000 */
[----:B------:R-:W-:Y:S01]  /*0200*/  BSSY B1, `(.L_x_5164) ;  /* 0x00000d4000017945 */ /* 0x000fe20003800000 */
[----:B------:R-:W-:Y:S02]  /*0210*/  CS2R R10, SRZ ;  /* 0x00000000000a7805 */ /* 0x000fe4000001ff00 */
[----:B------:R-:W-:-:S02]  /*0220*/  ISETP.NE.AND.EX P0, PT, RZ, UR7, PT, P0 ;  /* 0x00000007ff007c0c */ /* 0x000fc4000bf05300 */
[----:B------:R-:W-:Y:S02]  /*0230*/  CS2R R42, SRZ ;  /* 0x00000000002a7805 */ /* 0x000fe4000001ff00 */
[----:B------:R-:W-:Y:S02]  /*0240*/  CS2R R6, SRZ ;  /* 0x0000000000067805 */ /* 0x000fe4000001ff00 */
[----:B------:R-:W-:Y:S02]  /*0250*/  CS2R R8, SRZ ;  /* 0x0000000000087805 */ /* 0x000fe4000001ff00 */
[----:B------:R-:W-:Y:S02]  /*0260*/  CS2R R40, SRZ ;  /* 0x0000000000287805 */ /* 0x000fe4000001ff00 */
[----:B0-----:R-:W-:Y:S02]  /*0270*/  CS2R R2, SRZ ;  /* 0x0000000000027805 */ /* 0x001fe4000001ff00 */
[----:B------:R-:W-:-:S02]  /*0280*/  ISETP.NE.AND P4, PT, RZ, UR6, PT ;  /* 0x00000006ff007c0c */ /* 0x000fc4000bf85270 */
[----:B------:R-:W-:Y:S02]  /*0290*/  CS2R R44, SRZ ;  /* 0x00000000002c7805 */ /* 0x000fe4000001ff00 */
[--C-:B--2---:R-:W-:Y:S01]  /*02a0*/  SHF.R.U64 R54, R52, 0x10, R53.reuse ;  /* 0x0000001034367819 */ /* 0x104fe20000001235 */
[----:B------:R-:W-:Y:S01]  /*02b0*/  HADD2.F32 R55, -RZ, R52.H0_H0 ;  /* 0x20000034ff377230 */ /* 0x000fe20000004100 */
[----:B------:R-:W-:Y:S01]  /*02c0*/  SHF.R.U32.HI R46, RZ, 0x10, R53 ;  /* 0x00000010ff2e7819 */ /* 0x000fe20000011635 */
[----:B------:R-:W-:Y:S01]  /*02d0*/  HADD2.F32 R53, -RZ, R53.H0_H0 ;  /* 0x20000035ff357230 */ /* 0x000fe20000004100 */
[--C-:B---3--:R-:W-:Y:S01]  /*02e0*/  SHF.R.U64 R48, R4, 0x10, R5.reuse ;  /* 0x0000001004307819 */ /* 0x108fe20000001205 */
[----:B------:R-:W-:Y:S01]  /*02f0*/  HADD2.F32 R49, -RZ, R4.H0_H0 ;  /* 0x20000004ff317230 */ /* 0x000fe20000004100 */
[----:B------:R-:W-:Y:S01]  /*0300*/  SHF.R.U32.HI R52, RZ, 0x10, R5 ;  /* 0x00000010ff347819 */ /* 0x000fe20000011605 */
[----:B------:R-:W-:Y:S01]  /*0310*/  HADD2.F32 R47, -RZ, R5.H0_H0 ;  /* 0x20000005ff2f7230 */ /* 0x000fe20000004100 */
[----:B------:R-:W-:Y:S01]  /*0320*/  CS2R R4, SRZ ;  /* 0x0000000000047805 */ /* 0x000fe2000001ff00 */
[----:B------:R-:W-:-:S02]  /*0330*/  HADD2.F32 R54, -RZ, R54.H0_H0 ;  /* 0x20000036ff367230 */ /* 0x000fc40000004100 */
[----:B------:R-:W-:Y:S02]  /*0340*/  HADD2.F32 R46, -RZ, R46.H0_H0 ;  /* 0x2000002eff2e7230 */ /* 0x000fe40000004100 */
[----:B------:R-:W-:Y:S02]  /*0350*/  HADD2.F32 R48, -RZ, R48.H0_H0 ;  /* 0x20000030ff307230 */ /* 0x000fe40000004100 */
[----:B------:R-:W-:-:S07]  /*0360*/  HADD2.F32 R52, -RZ, R52.H0_H0 ;  /* 0x20000034ff347230 */ /* 0x000fce0000004100 */
.L_x_5167:
[----:B0-----:R-:W0:Y:S01]  /*0370*/  LDC.64 R64, c[0x0][0x250] ;  /* 0x00009400ff407b82 */ /* 0x001e220000000a00 */
[----:B------:R-:W-:Y:S01]  /*0380*/  IMAD R24, R56, UR8, RZ ;  /* 0x0000000838187c24 */ /* 0x000fe2000f8e02ff */
[----:B------:R-:W-:-:S04]  /*0390*/  LOP3.LUT R58, R0, 0x1f, RZ, 0xc0, !PT ;  /* 0x0000001f003a7812 */ /* 0x000fc800078ec0ff */
[----:B------:R-:W-:Y:S02]  /*03a0*/  SHF.R.S32.HI R25, RZ, 0x1f, R24 ;  /* 0x0000001fff197819 */ /* 0x000fe40000011418 */
[----:B------:R-:W1:Y:S02]  /*03b0*/  LDC.64 R28, c[0x0][0x238] ;  /* 0x00008e00ff1c7b82 */ /* 0x000e640000000a00 */
[----:B------:R-:W-:-:S04]  /*03c0*/  LEA.HI R25, R25, R24, RZ, 0x2 ;  /* 0x0000001819197211 */ /* 0x000fc800078f10ff */
[----:B------:R-:W-:Y:S02]  /*03d0*/  LEA.HI.SX32 R58, R25, R58, 0x1e ;  /* 0x0000003a193a7211 */ /* 0x000fe400078ff2ff */
[----:B------:R-:W2:Y:S08]  /*03e0*/  LDC.64 R50, c[0x0][0x2c8] ;  /* 0x0000b200ff327b82 */ /* 0x000eb00000000a00 */
[----:B------:R-:W3:Y:S01]  /*03f0*/  LDC.64 R62, c[0x0][0x258] ;  /* 0x00009600ff3e7b82 */ /* 0x000ee20000000a00 */
[----:B0-----:R-:W-:-:S07]  /*0400*/  IMAD.WIDE R64, R56, 0x4, R64 ;  /* 0x0000000438407825 */ /* 0x001fce00078e0240 */
[----:B------:R-:W0:Y:S08]  /*0410*/  LDC.64 R38, c[0x0][0x2b8] ;  /* 0x0000ae00ff267b82 */ /* 0x000e300000000a00 */
[----:B------:R-:W4:Y:S01]  /*0420*/  @P0 LDC.64 R36, c[0x0][0x270] ;  /* 0x00009c00ff240b82 */ /* 0x000f220000000a00 */
[C---:B------:R-:W-:Y:S01]  /*0430*/  IADD3 R59, R58.reuse, 0x20, RZ ;  /* 0x000000203a3b7810 */ /* 0x040fe20007ffe0ff */
[----:B-1----:R-:W-:Y:S01]  /*0440*/  IMAD.WIDE.U32 R24, R58, 0x10, R28 ;  /* 0x000000103a187825 */ /* 0x002fe200078e001c */
[----:B------:R1:W4:Y:S01]  /*0450*/  LDG.E R61, desc[UR4][R64.64] ;  /* 0x00000004403d7981 */ /* 0x000322000c1e1900 */
[----:B--2---:R-:W-:-:S02]  /*0460*/  ISETP.NE.U32.AND P1, PT, R50, RZ, PT ;  /* 0x000000ff3200720c */ /* 0x004fc40003f25070 */
[----:B------:R-:W-:Y:S02]  /*0470*/  IMAD.WIDE.U32 R28, R59, 0x10, R28 ;  /* 0x000000103b1c7825 */ /* 0x000fe400078e001c */
[----:B------:R-:W2:Y:S01]  /*0480*/  LDG.E.128 R24, desc[UR4][R24.64] ;  /* 0x0000000418187981 */ /* 0x000ea2000c1e1d00 */
[----:B------:R-:W-:Y:S01]  /*0490*/  ISETP.NE.AND.EX P1, PT, R51, RZ, PT, P1 ;  /* 0x000000ff3300720c */ /* 0x000fe20003f25310 */
[----:B---3--:R-:W-:Y:S02]  /*04a0*/  IMAD.WIDE R62, R56, 0x4, R62 ;  /* 0x00000004383e7825 */ /* 0x008fe400078e023e */
[----:B------:R-:W3:Y:S02]  /*04b0*/  LDG.E.128 R28, desc[UR4][R28.64] ;  /* 0x000000041c1c7981 */ /* 0x000ee4000c1e1d00 */
[--C-:B0-----:R-:W-:Y:S02]  /*04c0*/  IMAD.WIDE.U32 R32, R58, 0x10, R38.reuse ;  /* 0x000000103a207825 */ /* 0x101fe400078e0026 */
[----:B------:R0:W3:Y:S02]  /*04d0*/  LDG.E R60, desc[UR4][R62.64] ;  /* 0x000000043e3c7981 */ /* 0x0000e4000c1e1900 */
[----:B------:R-:W-:-:S02]  /*04e0*/  IMAD.WIDE.U32 R38, R59, 0x10, R38 ;  /* 0x000000103b267825 */ /* 0x000fc400078e0026 */
[----:B------:R-:W3:Y:S02]  /*04f0*/  LDG.E.128 R32, desc[UR4][R32.64] ;  /* 0x0000000420207981 */ /* 0x000ee4000c1e1d00 */
[----:B-1----:R-:W1:Y:S01]  /*0500*/  @P1 LDC.64 R64, c[0x0][0x2c8] ;  /* 0x0000b200ff401b82 */ /* 0x002e620000000a00 */
[----:B----4-:R-:W-:Y:S01]  /*0510*/  @P0 LEA R68, P2, R56, R36, 0x2 ;  /* 0x0000002438440211 */ /* 0x010fe200078410ff */
[----:B------:R-:W-:Y:S01]  /*0520*/  HFMA2.MMA R57, -RZ, RZ, 1.875, 0 ;  /* 0x3f800000ff397435 */ /* 0x000fe200000001ff */
[----:B------:R-:W-:-:S04]  /*0530*/  SHF.R.S32.HI R36, RZ, 0x1f, R56 ;  /* 0x0000001fff247819 */ /* 0x000fc80000011438 */
[----:B------:R-:W-:Y:S01]  /*0540*/  @P0 LEA.HI.X R69, R56, R37, R36, 0x2, P2 ;  /* 0x0000002538450211 */ /* 0x000fe200010f1424 */
[----:B0-----:R-:W0:Y:S01]  /*0550*/  @P1 LDC.64 R62, c[0x0][0x2c8] ;  /* 0x0000b200ff3e1b82 */ /* 0x001e220000000a00 */
[----:B------:R-:W4:Y:S04]  /*0560*/  LDG.E.128 R36, desc[UR4][R38.64] ;  /* 0x0000000426247981 */ /* 0x000f28000c1e1d00 */
[----:B------:R3:W5:Y:S01]  /*0570*/  @P0 LDG.E R57, desc[UR4][R68.64] ;  /* 0x0000000444390981 */ /* 0x000762000c1e1900 */
[----:B-1----:R-:W-:-:S05]  /*0580*/  @P1 IMAD.WIDE.U32 R66, R58, 0x10, R64 ;  /* 0x000000103a421825 */ /* 0x002fca00078e0040 */
[----:B------:R-:W5:Y:S01]  /*0590*/  @P1 LDG.E.128 R12, desc[UR4][R66.64] ;  /* 0x00000004420c1981 */ /* 0x000f62000c1e1d00 */
[----:B0-----:R-:W-:-:S05]  /*05a0*/  @P1 IMAD.WIDE.U32 R62, R59, 0x10, R62 ;  /* 0x000000103b3e1825 */ /* 0x001fca00078e003e */
[----:B------:R0:W5:Y:S01]  /*05b0*/  @P1 LDG.E.128 R16, desc[UR4][R62.64] ;  /* 0x000000043e101981 */ /* 0x000162000c1e1d00 */
[----:B------:R-:W-:Y:S01]  /*05c0*/  UMOV UR6, 0xffffffff ;  /* 0xffffffff00067882 */ /* 0x000fe20000000000 */
[----:B------:R-:W-:-:S05]  /*05d0*/  FSEL R64, R61, RZ, !P4 ;  /* 0x000000ff3d407208 */ /* 0x000fca0006000000 */
[C---:B--2---:R-:W-:Y:S01]  /*05e0*/  FADD.FTZ R24, -R64.reuse, R24 ;  /* 0x0000001840187221 */ /* 0x044fe20000010100 */
[C---:B------:R-:W-:Y:S01]  /*05f0*/  FADD.FTZ R61, -R64.reuse, R27 ;  /* 0x0000001b403d7221 */ /* 0x040fe20000010100 */
[C---:B------:R-:W-:Y:S01]  /*0600*/  FADD.FTZ R26, -R64.reuse, R26 ;  /* 0x0000001a401a7221 */ /* 0x040fe20000010100 */
[C---:B------:R-:W-:Y:S01]  /*0610*/  FADD.FTZ R25, -R64.reuse, R25 ;  /* 0x0000001940197221 */ /* 0x040fe20000010100 */
[C---:B---3--:R-:W-:Y:S01]  /*0620*/  FADD.FTZ R65, -R64.reuse, R30 ;  /* 0x0000001e40417221 */ /* 0x048fe20000010100 */
[----:B------:R-:W-:Y:S01]  /*0630*/  FADD.FTZ R69, -R64, R28 ;  /* 0x0000001c40457221 */ /* 0x000fe20000010100 */
[C---:B------:R-:W-:Y:S01]  /*0640*/  FMUL.FTZ R24, R60.reuse, R24 ;  /* 0x000000183c187220 */ /* 0x040fe20000410000 */
[C---:B------:R-:W-:Y:S01]  /*0650*/  FMUL.FTZ R30, R60.reuse, R61 ;  /* 0x0000003d3c1e7220 */ /* 0x040fe20000410000 */
[C---:B------:R-:W-:Y:S01]  /*0660*/  FMUL.FTZ R26, R60.reuse, R26 ;  /* 0x0000001a3c1a7220 */ /* 0x040fe20000410000 */
[----:B------:R-:W-:Y:S01]  /*0670*/  FMUL.FTZ R25, R60, R25 ;  /* 0x000000193c197220 */ /* 0x000fe20000410000 */
[----:B------:R-:W-:Y:S01]  /*0680*/  FMUL.FTZ R27, R55, R32 ;  /* 0x00000020371b7220 */ /* 0x000fe20000410000 */
[C---:B------:R-:W-:Y:S01]  /*0690*/  FADD.FTZ R43, R32.reuse, R43 ;  /* 0x0000002b202b7221 */ /* 0x040fe20000010000 */
[----:B------:R-:W-:Y:S01]  /*06a0*/  FFMA.FTZ R45, R32, R24, R45 ;  /* 0x00000018202d7223 */ /* 0x000fe2000001002d */
[C---:B------:R-:W-:Y:S01]  /*06b0*/  FADD.FTZ R10, R35.reuse, R10 ;  /* 0x0000000a230a7221 */ /* 0x040fe20000010000 */
[----:B------:R-:W-:Y:S01]  /*06c0*/  FMUL.FTZ R28, R60, R69 ;  /* 0x000000453c1c7220 */ /* 0x000fe20000410000 */
[----:B------:R-:W-:Y:S01]  /*06d0*/  FFMA.FTZ R40, R35, R30, R40 ;  /* 0x0000001e23287223 */ /* 0x000fe20000010028 */
[----:B0-----:R-:W-:Y:S01]  /*06e0*/  FMUL.FTZ R63, R46, R35 ;  /* 0x000000232e3f7220 */ /* 0x001fe20000410000 */
[----:B------:R-:W-:Y:S01]  /*06f0*/  FADD.FTZ R29, -R64, R29 ;  /* 0x0000001d401d7221 */ /* 0x000fe20000010100 */
[----:B------:R-:W-:Y:S01]  /*0700*/  FMUL.FTZ R32, R54, R33 ;  /* 0x0000002136207220 */ /* 0x000fe20000410000 */
[C---:B------:R-:W-:Y:S01]  /*0710*/  FADD.FTZ R11, R34.reuse, R11 ;  /* 0x0000000b220b7221 */ /* 0x040fe20000010000 */
[----:B------:R-:W-:Y:S01]  /*0720*/  FFMA.FTZ R41, R34, R26, R41 ;  /* 0x0000001a22297223 */ /* 0x000fe20000010029 */
[----:B------:R-:W-:Y:S01]  /*0730*/  FMUL.FTZ R61, R53, R34 ;  /* 0x00000022353d7220 */ /* 0x000fe20000410000 */
[----:B------:R-:W-:Y:S01]  /*0740*/  FADD.FTZ R35, RZ, R27 ;  /* 0x0000001bff237221 */ /* 0x000fe20000010000 */
[----:B------:R-:W-:Y:S01]  /*0750*/  FFMA.FTZ R34, R24, R27, RZ ;  /* 0x0000001b18227223 */ /* 0x000fe200000100ff */
[C---:B------:R-:W-:Y:S01]  /*0760*/  FADD.FTZ R42, R33.reuse, R42 ;  /* 0x0000002a212a7221 */ /* 0x040fe20000010000 */
[----:B------:R-:W-:Y:S01]  /*0770*/  FFMA.FTZ R44, R33, R25, R44 ;  /* 0x00000019212c7223 */ /* 0x000fe2000001002c */
[C---:B----4-:R-:W-:Y:S01]  /*0780*/  FADD.FTZ R5, R36.reuse, R5 ;  /* 0x0000000524057221 */ /* 0x050fe20000010000 */
[----:B------:R-:W-:Y:S01]  /*0790*/  FFMA.FTZ R9, R36, R28, R9 ;  /* 0x0000001c24097223 */ /* 0x000fe20000010009 */
[----:B------:R-:W-:Y:S01]  /*07a0*/  FMUL.FTZ R33, R49, R36 ;  /* 0x0000002431217220 */ /* 0x000fe20000410000 */
[----:B------:R-:W-:Y:S01]  /*07b0*/  FMUL.FTZ R29, R60, R29 ;  /* 0x0000001d3c1d7220 */ /* 0x000fe20000410000 */
[----:B------:R-:W-:Y:S01]  /*07c0*/  FADD.FTZ R36, R35, R32 ;  /* 0x0000002023247221 */ /* 0x000fe20000010000 */
[----:B------:R-:W-:Y:S01]  /*07d0*/  FFMA.FTZ R35, R25, R32, R34 ;  /* 0x0000002019237223 */ /* 0x000fe20000010022 */
[C---:B------:R-:W-:Y:S01]  /*07e0*/  FADD.FTZ R4, R37.reuse, R4 ;  /* 0x0000000425047221 */ /* 0x040fe20000010000 */
[----:B------:R-:W-:Y:S01]  /*07f0*/  FFMA.FTZ R8, R37, R29, R8 ;  /* 0x0000001d25087223 */ /* 0x000fe20000010008 */
[----:B------:R-:W-:Y:S01]  /*0800*/  FMUL.FTZ R34, R48, R37 ;  /* 0x0000002530227220 */ /* 0x000fe20000410000 */
[----:B------:R-:W-:Y:S01]  /*0810*/  FADD.FTZ R36, R36, R61 ;  /* 0x0000003d24247221 */ /* 0x000fe20000010000 */
[----:B------:R-:W-:Y:S01]  /*0820*/  FFMA.FTZ R37, R26, R61, R35 ;  /* 0x0000003d1a257223 */ /* 0x000fe20000010023 */
[----:B------:R-:W-:-:S02]  /*0830*/  FMUL.FTZ R35, R60, R65 ;  /* 0x000000413c237220 */ /* 0x000fc40000410000 */
[----:B------:R-:W-:Y:S01]  /*0840*/  FADD.FTZ R36, R36, R63 ;  /* 0x0000003f24247221 */ /* 0x000fe20000010000 */
[----:B------:R-:W-:-:S03]  /*0850*/  FFMA.FTZ R65, R30, R63, R37 ;  /* 0x0000003f1e417223 */ /* 0x000fc60000010025 */
[----:B------:R-:W-:Y:S01]  /*0860*/  FADD.FTZ R37, R36, R33 ;  /* 0x0000002124257221 */ /* 0x000fe20000010000 */
[----:B------:R-:W-:Y:S01]  /*0870*/  FFMA.FTZ R36, R28, R33, R65 ;  /* 0x000000211c247223 */ /* 0x000fe20000010041 */
[C---:B------:R-:W-:Y:S01]  /*0880*/  FADD.FTZ R3, R38.reuse, R3 ;  /* 0x0000000326037221 */ /* 0x040fe20000010000 */
[----:B------:R-:W-:Y:S01]  /*0890*/  FFMA.FTZ R7, R38, R35, R7 ;  /* 0x0000002326077223 */ /* 0x000fe20000010007 */
[----:B------:R-:W-:Y:S01]  /*08a0*/  FMUL.FTZ R38, R47, R38 ;  /* 0x000000262f267220 */ /* 0x000fe20000410000 */
[----:B------:R-:W-:Y:S01]  /*08b0*/  FADD.FTZ R37, R37, R34 ;  /* 0x0000002225257221 */ /* 0x000fe20000010000 */
[----:B------:R-:W-:Y:S01]  /*08c0*/  FADD.FTZ R31, -R64, R31 ;  /* 0x0000001f401f7221 */ /* 0x000fe20000010100 */
[----:B------:R-:W-:Y:S01]  /*08d0*/  FFMA.FTZ R62, R29, R34, R36 ;  /* 0x000000221d3e7223 */ /* 0x000fe20000010024 */
[----:B------:R-:W-:Y:S01]  /*08e0*/  FMUL.FTZ R36, R52, R39 ;  /* 0x0000002734247220 */ /* 0x000fe20000410000 */
[----:B------:R-:W-:Y:S01]  /*08f0*/  FADD.FTZ R37, R37, R38 ;  /* 0x0000002625257221 */ /* 0x000fe20000010000 */
[----:B------:R-:W-:Y:S01]  /*0900*/  FMUL.FTZ R31, R60, R31 ;  /* 0x0000001f3c1f7220 */ /* 0x000fe20000410000 */
[----:B------:R-:W-:Y:S01]  /*0910*/  FFMA.FTZ R62, R35, R38, R62 ;  /* 0x00000026233e7223 */ /* 0x000fe2000001003e */
[----:B------:R-:W-:Y:S01]  /*0920*/  FADD.FTZ R2, R39, R2 ;  /* 0x0000000227027221 */ /* 0x000fe20000010000 */
[----:B------:R-:W-:Y:S01]  /*0930*/  FADD.FTZ R68, R37, R36 ;  /* 0x0000002425447221 */ /* 0x000fe20000010000 */
[----:B------:R-:W-:Y:S01]  /*0940*/  FFMA.FTZ R6, R39, R31, R6 ;  /* 0x0000001f27067223 */ /* 0x000fe20000010006 */
        /* <DEDUP_REMOVED lines=20> */
.L_x_5179:
[----:B-1----:R-:W-:Y:S01]  /*0a90*/  FADD.FTZ R39, R64, R39 ;  /* 0x0000002740277221 */ /* 0x002fe20000010000 */
[----:B--2---:R-:W-:Y:S01]  /*0aa0*/  FADD.FTZ R62, R37, R62 ;  /* 0x0000003e253e7221 */ /* 0x004fe20000010000 */
[----:B------:R-:W-:Y:S02]  /*0ab0*/  ISETP.NE.U32.AND P3, PT, RZ, UR10, PT ;  /* 0x0000000aff007c0c */ /* 0x000fe4000bf65070 */
[----:B0-----:R-:W-:Y:S01]  /*0ac0*/  FMUL.FTZ R37, R39, UR9 ;  /* 0x0000000927257c20 */ /* 0x001fe20008410000 */
[----:B------:R-:W-:Y:S01]  /*0ad0*/  ISETP.NE.U32.AND P2, PT, R50, RZ, PT ;  /* 0x000000ff3200720c */ /* 0x000fe20003f45070 */
[----:B------:R-:W-:Y:S01]  /*0ae0*/  FMUL.FTZ R62, R62, UR9 ;  /* 0x000000093e3e7c20 */ /* 0x000fe20008410000 */
[----:B------:R-:W-:Y:S02]  /*0af0*/  ISETP.NE.AND.EX P3, PT, RZ, UR11, PT, P3 ;  /* 0x0000000bff007c0c */ /* 0x000fe4000bf65330 */
[----:B------:R-:W-:Y:S02]  /*0b00*/  FSEL R37, R37, RZ, !P4 ;  /* 0x000000ff25257208 */ /* 0x000fe40006000000 */
[----:B------:R-:W-:-:S02]  /*0b10*/  ISETP.NE.AND.EX P2, PT, R51, RZ, PT, P2 ;  /* 0x000000ff3300720c */ /* 0x000fc40003f45320 */
[----:B------:R-:W-:Y:S01]  /*0b20*/  ISETP.NE.U32.AND P1, PT, RZ, UR10, PT ;  /* 0x0000000aff007c0c */ /* 0x000fe2000bf25070 */
        /* <DEDUP_REMOVED lines=8> */
[C---:B------:R-:W-:Y:S01]  /*0bb0*/  FMUL.FTZ R39, R60.reuse, R27 ;  /* 0x0000001b3c277220 */ /* 0x040fe20000410000 */
[C---:B------:R-:W-:Y:S01]  /*0bc0*/  FMUL.FTZ R30, R60.reuse, R25 ;  /* 0x000000193c1e7220 */ /* 0x040fe20000410000 */
[C---:B------:R-:W-:Y:S01]  /*0bd0*/  FMUL.FTZ R61, R60.reuse, R61 ;  /* 0x0000003d3c3d7220 */ /* 0x040fe20000410000 */
[----:B------:R-:W-:Y:S01]  /*0be0*/  FMUL.FTZ R64, R60, R63 ;  /* 0x0000003f3c407220 */ /* 0x000fe20000410000 */
[----:B------:R-:W-:Y:S01]  /*0bf0*/  ISETP.NE.AND.EX P1, PT, RZ, UR11, PT, P1 ;  /* 0x0000000bff007c0c */ /* 0x000fe2000bf25310 */
[----:B-----5:R-:W-:Y:S01]  /*0c00*/  @P2 FADD.FTZ R39, R12, R39 ;  /* 0x000000270c272221 */ /* 0x020fe20000010000 */
[----:B------:R-:W-:Y:S01]  /*0c10*/  @P2 FADD.FTZ R30, R13, R30 ;  /* 0x0000001e0d1e2221 */ /* 0x000fe20000010000 */
[----:B------:R-:W-:Y:S01]  /*0c20*/  @P2 FADD.FTZ R61, R14, R61 ;  /* 0x0000003d0e3d2221 */ /* 0x000fe20000010000 */
[----:B------:R-:W-:Y:S01]  /*0c30*/  @P2 FADD.FTZ R64, R15, R64 ;  /* 0x000000400f402221 */ /* 0x000fe20000010000 */
[----:B------:R-:W-:Y:S08]  /*0c40*/  @!P3 BRA `(.L_x_5166) ;  /* 0x00000000001cb947 */ /* 0x000ff00003800000 */
[----:B------:R-:W0:Y:S01]  /*0c50*/  LDC.64 R50, c[0x0][0x308] ;  /* 0x0000c200ff327b82 */ /* 0x000e220000000a00 */
[----:B------:R-:W-:Y:S02]  /*0c60*/  SEL R27, R64, R23, P1 ;  /* 0x00000017401b7207 */ /* 0x000fe40000800000 */
[----:B------:R-:W-:Y:S02]  /*0c70*/  SEL R26, R61, R22, P1 ;  /* 0x000000163d1a7207 */ /* 0x000fe40000800000 */
[----:B------:R-:W-:Y:S02]  /*0c80*/  SEL R25, R30, R21, P1 ;  /* 0x000000151e197207 */ /* 0x000fe40000800000 */
[----:B------:R-:W-:Y:S01]  /*0c90*/  SEL R24, R39, R20, P1 ;  /* 0x0000001427187207 */ /* 0x000fe20000800000 */
[----:B0-----:R-:W-:-:S05]  /*0ca0*/  IMAD.WIDE.U32 R50, R58, 0x10, R50 ;  /* 0x000000103a327825 */ /* 0x001fca00078e0032 */
[----:B------:R0:W-:Y:S02]  /*0cb0*/  STG.E.128 desc[UR4][R50.64], R24 ;  /* 0x0000001832007986 */ /* 0x0001e4000c101d04 */
.L_x_5166:
[-CC-:B------:R-:W-:Y:S01]  /*0cc0*/  FFMA.FTZ R28, R28, R62.reuse, R37.reuse ;  /* 0x0000003e1c1c7223 */ /* 0x180fe20000010025 */
[----:B0-----:R-:W0:Y:S01]  /*0cd0*/  LDC.64 R26, c[0x0][0x2f8] ;  /* 0x0000be00ff1a7b82 */ /* 0x001e220000000a00 */
[-CC-:B------:R-:W-:Y:S01]  /*0ce0*/  FFMA.FTZ R29, R29, R62.reuse, R37.reuse ;  /* 0x0000003e1d1d7223 */ /* 0x180fe20000010025 */
[-CC-:B------:R-:W-:Y:S01]  /*0cf0*/  FFMA.FTZ R35, R35, R62.reuse, R37.reuse ;  /* 0x0000003e23237223 */ /* 0x180fe20000010025 */
[----:B------:R-:W-:Y:S01]  /*0d00*/  FADD.FTZ R33, R33, -R28 ;  /* 0x8000001c21217221 */ /* 0x000fe20000010000 */
[----:B------:R-:W-:Y:S01]  /*0d10*/  FFMA.FTZ R37, R31, R62, R37 ;  /* 0x0000003e1f257223 */ /* 0x000fe20000010025 */
[----:B------:R-:W-:Y:S01]  /*0d20*/  FADD.FTZ R31, R34, -R29 ;  /* 0x8000001d221f7221 */ /* 0x000fe20000010000 */
[----:B------:R-:W-:Y:S01]  /*0d30*/  FADD.FTZ R35, R38, -R35 ;  /* 0x8000002326237221 */ /* 0x000fe20000010000 */
[----:B------:R-:W-:Y:S01]  /*0d40*/  FMUL.FTZ R29, R60, R33 ;  /* 0x000000213c1d7220 */ /* 0x000fe20000410000 */
[----:B------:R-:W1:Y:S01]  /*0d50*/  @P3 LDC.64 R24, c[0x0][0x308] ;  /* 0x0000c200ff183b82 */ /* 0x000e620000000a00 */
[----:B------:R-:W-:Y:S01]  /*0d60*/  FADD.FTZ R37, R36, -R37 ;  /* 0x8000002524257221 */ /* 0x000fe20000010000 */
[C---:B------:R-:W-:Y:S01]  /*0d70*/  FMUL.FTZ R38, R60.reuse, R31 ;  /* 0x0000001f3c267220 */ /* 0x040fe20000410000 */
[----:B------:R-:W-:Y:S01]  /*0d80*/  FMUL.FTZ R31, R60, R35 ;  /* 0x000000233c1f7220 */ /* 0x000fe20000410000 */
[----:B------:R-:W-:Y:S01]  /*0d90*/  @P2 FADD.FTZ R29, R16, R29 ;  /* 0x0000001d101d2221 */ /* 0x000fe20000010000 */
[----:B------:R-:W-:Y:S01]  /*0da0*/  FMUL.FTZ R60, R60, R37 ;  /* 0x000000253c3c7220 */ /* 0x000fe20000410000 */
[----:B------:R-:W-:Y:S01]  /*0db0*/  @P2 FADD.FTZ R38, R17, R38 ;  /* 0x0000002611262221 */ /* 0x000fe20000010000 */
[----:B------:R-:W-:Y:S01]  /*0dc0*/  @P2 FADD.FTZ R31, R18, R31 ;  /* 0x0000001f121f2221 */ /* 0x000fe20000010000 */
[----:B------:R-:W2:Y:S01]  /*0dd0*/  LDC.64 R32, c[0x0][0x210] ;  /* 0x00008400ff207b82 */ /* 0x000ea20000000a00 */
[----:B------:R-:W-:Y:S01]  /*0de0*/  @P2 FADD.FTZ R60, R19, R60 ;  /* 0x0000003c133c2221 */ /* 0x000fe20000010000 */
[C---:B------:R-:W-:Y:S01]  /*0df0*/  SEL R20, R29.reuse, R20, P1 ;  /* 0x000000141d147207 */ /* 0x040fe20000800000 */
[----:B------:R-:W-:Y:S01]  /*0e00*/  FMUL.FTZ R28, R29, R57 ;  /* 0x000000391d1c7220 */ /* 0x000fe20000410000 */
[C---:B------:R-:W-:Y:S01]  /*0e10*/  SEL R21, R38.reuse, R21, P1 ;  /* 0x0000001526157207 */ /* 0x040fe20000800000 */
[----:B------:R-:W-:Y:S01]  /*0e20*/  FMUL.FTZ R29, R38, R57 ;  /* 0x00000039261d7220 */ /* 0x000fe20000410000 */
[----:B------:R-:W-:Y:S01]  /*0e30*/  SEL R22, R31, R22, P1 ;  /* 0x000000161f167207 */ /* 0x000fe20000800000 */
[----:B0-----:R-:W-:Y:S01]  /*0e40*/  IMAD.WIDE.U32 R34, R58, 0x10, R26 ;  /* 0x000000103a227825 */ /* 0x001fe200078e001a */
[----:B------:R-:W-:-:S03]  /*0e50*/  SEL R23, R60, R23, P1 ;  /* 0x000000173c177207 */ /* 0x000fc60000800000 */
[----:B------:R-:W-:-:S04]  /*0e60*/  IMAD.WIDE.U32 R36, R59, 0x10, R26 ;  /* 0x000000103b247825 */ /* 0x000fc800078e001a */
[-C--:B------:R-:W-:Y:S01]  /*0e70*/  FMUL.FTZ R27, R64, R57.reuse ;  /* 0x00000039401b7220 */ /* 0x080fe20000410000 */
[----:B------:R-:W-:Y:S01]  /*0e80*/  FMUL.FTZ R26, R61, R57 ;  /* 0x000000393d1a7220 */ /* 0x000fe20000410000 */
[----:B-1----:R-:W-:-:S04]  /*0e90*/  @P3 IMAD.WIDE.U32 R50, R59, 0x10, R24 ;  /* 0x000000103b323825 */ /* 0x002fc800078e0018 */
[-C--:B------:R-:W-:Y:S01]  /*0ea0*/  FMUL.FTZ R25, R30, R57.reuse ;  /* 0x000000391e197220 */ /* 0x080fe20000410000 */
[-C--:B------:R-:W-:Y:S01]  /*0eb0*/  FMUL.FTZ R24, R39, R57.reuse ;  /* 0x0000003927187220 */ /* 0x080fe20000410000 */
[-C--:B------:R-:W-:Y:S01]  /*0ec0*/  FMUL.FTZ R30, R31, R57.reuse ;  /* 0x000000391f1e7220 */ /* 0x080fe20000410000 */
[----:B------:R-:W-:-:S03]  /*0ed0*/  FMUL.FTZ R31, R60, R57 ;  /* 0x000000393c1f7220 */ /* 0x000fc60000410000 */
[----:B------:R0:W-:Y:S01]  /*0ee0*/  STG.E.128 desc[UR4][R34.64], R24 ;  /* 0x0000001822007986 */ /* 0x0001e2000c101d04 */
[----:B--2---:R-:W-:-:S03]  /*0ef0*/  LEA R56, R32, R56, 0x2 ;  /* 0x0000003820387211 */ /* 0x004fc600078e10ff */
[----:B------:R0:W-:Y:S01]  /*0f00*/  @P3 STG.E.128 desc[UR4][R50.64], R20 ;  /* 0x0000001432003986 */ /* 0x0001e2000c101d04 */
[----:B------:R-:W-:-:S03]  /*0f10*/  ISETP.GE.AND P1, PT, R56, R33, PT ;  /* 0x000000213800720c */ /* 0x000fc60003f26270 */
[----:B------:R0:W-:Y:S10]  /*0f20*/  STG.E.128 desc[UR4][R36.64], R28 ;  /* 0x0000001c24007986 */ /* 0x0001f4000c101d04 */
[----:B------:R-:W-:Y:S05]  /*0f30*/  @!P1 BRA `(.L_x_5167) ;  /* 0xfffffff4000c9947 */ /* 0x000fea000383ffff */
[----:B------:R-:W-:Y:S05]  /*0f40*/  BSYNC B1 ;  /* 0x0000000000017941 */ /* 0x000fea0003800000 */
.L_x_5164:
        /* <DEDUP_REMOVED lines=8> */
[----:B0-----:R-:W-:Y:S02]  /*0fd0*/  MOV R20, R9 ;  /* 0x0000000900147202 */ /* 0x001fe40000000f00 */
[----:B------:R-:W-:Y:S02]  /*0fe0*/  MOV R24, R5 ;  /* 0x0000000500187202 */ /* 0x000fe40000000f00 */
[----:B------:R-:W-:Y:S02]  /*0ff0*/  MOV R21, R8 ;  /* 0x0000000800157202 */ /* 0x000fe40000000f00 */
[----:B------:R-:W-:-:S02]  /*1000*/  MOV R25, R4 ;  /* 0x0000000400197202 */ /* 0x000fc40000000f00 */
[----:B------:R-:W-:Y:S02]  /*1010*/  MOV R22, R7 ;  /* 0x0000000700167202 */ /* 0x000fe40000000f00 */
[----:B------:R-:W-:Y:S02]  /*1020*/  MOV R26, R3 ;  /* 0x00000003001a7202 */ /* 0x000fe40000000f00 */
[----:B------:R-:W-:Y:S02]  /*1030*/  MOV R23, R6 ;  /* 0x0000000600177202 */ /* 0x000fe40000000f00 */
[----:B------:R-:W-:-:S07]  /*1040*/  MOV R27, R2 ;  /* 0x00000002001b7202 */ /* 0x000fce0000000f00 */
.L_x_5163:
[----:B------:R-:W-:Y:S05]  /*1050*/  BSYNC B0 ;  /* 0x0000000000007941 */ /* 0x000fea0003800000 */
.L_x_5161:
[----:B------:R-:W0:Y:S01]  /*1060*/  S2R R3, SR_CgaCtaId ;  /* 0x0000000000037919 */ /* 0x000e220000008800 */
[----:B------:R-:W-:Y:S01]  /*1070*/  SHF.R.U32.HI R4, RZ, 0x5, R0 ;  /* 0x00000005ff047819 */ /* 0x000fe20000011600 */
[----:B------:R-:W-:Y:S05]  /*1080*/  WARPSYNC.ALL ;  /* 0x0000000000007948 */ /* 0x000fea0003800000 */
[----:B------:R-:W-:Y:S01]  /*1090*/  MOV R2, 0x400 ;  /* 0x0000040000027802 */ /* 0x000fe20000000f00 */
[----:B------:R-:W1:Y:S01]  /*10a0*/  S2R R28, SR_CTAID.X ;  /* 0x00000000001c7919 */ /* 0x000e620000002500 */
[----:B------:R-:W-:Y:S01]  /*10b0*/  LOP3.LUT R5, R0, 0x1f, RZ, 0xc0, !PT ;  /* 0x0000001f00057812 */ /* 0x000fe200078ec0ff */
[----:B------:R-:W-:Y:S01]  /*10c0*/  ULDC UR6, c[0x0][0x218] ;  /* 0x0000860000067ab9 */ /* 0x000fe20000000800 */
[----:B------:R-:W-:Y:S01]  /*10d0*/  SHF.L.U32 R4, R4, 0x6, RZ ;  /* 0x0000000604047819 */ /* 0x000fe200000006ff */
[----:B------:R-:W-:Y:S01]  /*10e0*/  ULDC.64 UR12, c[0x0][0x2d0] ;  /* 0x0000b400000c7ab9 */ /* 0x000fe20000000a00 */
[----:B0-----:R-:W-:-:S02]  /*10f0*/  LEA R3, R3, R2, 0x18 ;  /* 0x0000000203037211 */ /* 0x001fc400078ec0ff */
[----:B------:R-:W-:-:S04]  /*1100*/  LOP3.LUT R2, R4, 0xffffffc0, R5, 0xe2, !PT ;  /* 0xffffffc004027812 */ /* 0x000fc800078ee205 */
        /* <DEDUP_REMOVED lines=27> */
[----:B--2---:R-:W-:-:S04]  /*12c0*/  IADD3 R2, P0, R13, R0, RZ ;  /* 0x000000000d027210 */ /* 0x004fc80007f1e0ff */
        /* <DEDUP_REMOVED lines=11> */
[----:B------:R-:W-:Y:S02]  /*1380*/  SHF.L.U64.HI R0, R2, 0x2, R3 ;  /* 0x0000000202007819 */ /* 0x000fe40000010203 */
[C---:B------:R-:W-:Y:S01]  /*1390*/  IADD3 R2, P0, R4.reuse, UR6, RZ ;  /* 0x0000000604027c10 */ /* 0x040fe2000ff1e0ff */
[----:B-1----:R-:W-:Y:S01]  /*13a0*/  FADD.FTZ R16, RZ, R16 ;  /* 0x00000010ff107221 */ /* 0x002fe20000010000 */
[----:B------:R-:W-:Y:S02]  /*13b0*/  IADD3 R4, P1, R4, UR12, RZ ;  /* 0x0000000c04047c10 */ /* 0x000fe4000ff3e0ff */
[----:B------:R-:W-:Y:S01]  /*13c0*/  IADD3.X R3, R0, UR7, RZ, P0, !PT ;  /* 0x0000000700037c10 */ /* 0x000fe200087fe4ff */
[----:B--2---:R-:W-:Y:S01]  /*13d0*/  FADD.FTZ R10, R10, R19 ;  /* 0x000000130a0a7221 */ /* 0x004fe20000010000 */
[----:B------:R-:W-:Y:S01]  /*13e0*/  IADD3.X R5, R0, UR13, RZ, P1, !PT ;  /* 0x0000000d00057c10 */ /* 0x000fe20008ffe4ff */
        /* <DEDUP_REMOVED lines=10> */
.L_x_5165:
[----:B------:R-:W-:Y:S01]  /*1490*/  BSSY B2, `(.L_x_5168) ;  /* 0x0000007000027945 */ /* 0x000fe20003800000 */
[----:B------:R-:W-:Y:S02]  /*14a0*/  MOV R67, 0x1 ;  /* 0x0000000100437802 */ /* 0x000fe40000000f00 */
[----:B------:R-:W-:Y:S02]  /*14b0*/  MOV R66, 0x1f ;  /* 0x0000001f00427802 */ /* 0x000fe40000000f00 */
[----:B------:R-:W-:-:S07]  /*14c0*/  MOV R65, 0xffffffff ;  /* 0xffffffff00417802 */ /* 0x000fce0000000f00 */
[----:B-----5:R-:W-:Y:S05]  /*14d0*/  WARPSYNC.COLLECTIVE R65, `(.L_x_5169) ;  /* 0x0000000041087348 */ /* 0x020fea0003c00000 */
[----:B------:R0:W1:Y:S02]  /*14e0*/  SHFL.BFLY P1, R62, R68, R67, R66 ;  /* 0x0c000043443e7389 */ /* 0x0000640000020042 */
[----:B01---5:R-:W-:Y:S01]  /*14f0*/  ENDCOLLECTIVE ;  /* 0x000000000000791b */ /* 0x023fe20003800000 */
.L_x_5169:
[----:B------:R-:W-:Y:S05]  /*1500*/  BSYNC B2 ;  /* 0x0000000000027941 */ /* 0x000fea0003800000 */
.L_x_5168:
        /* <DEDUP_REMOVED lines=8> */
.L_x_5170:
[----:B------:R-:W-:Y:S01]  /*1590*/  HFMA2.MMA R67, -RZ, RZ, 0, 1.1920928955078125e-07 ;  /* 0x00000002ff437435 */ /* 0x000fe200000001ff */
[----:B------:R-:W-:Y:S02]  /*15a0*/  MOV R68, R39 ;  /* 0x0000002700447202 */ /* 0x000fe40000000f00 */
[----:B------:R-:W-:-:S08]  /*15b0*/  MOV R64, R62 ;  /* 0x0000003e00407202 */ /* 0x000fd00000000f00 */
[----:B------:R-:W-:Y:S05]  /*15c0*/  WARPSYNC.COLLECTIVE R65, `(.L_x_5171) ;  /* 0x0000000041087348 */ /* 0x000fea0003c00000 */
[----:B------:R0:W1:Y:S02]  /*15d0*/  SHFL.BFLY P1, R62, R68, R67, R66 ;  /* 0x0c000043443e7389 */ /* 0x0000640000020042 */
[----:B01----:R-:W-:Y:S01]  /*15e0*/  ENDCOLLECTIVE ;  /* 0x000000000000791b */ /* 0x003fe20003800000 */
.L_x_5171:
[----:B------:R-:W-:-:S05]  /*15f0*/  FADD.FTZ R69, R37, R64 ;  /* 0x0000004025457221 */ /* 0x000fca0000010000 */
[----:B------:R-:W-:Y:S01]  /*1600*/  MOV R68, R69 ;  /* 0x0000004500447202 */ /* 0x000fe20000000f00 */
[----:B------:R-:W-:-:S07]  /*1610*/  FADD.FTZ R64, R39, R62 ;  /* 0x0000003e27407221 */ /* 0x000fce0000010000 */
[----:B------:R-:W-:Y:S05]  /*1620*/  WARPSYNC.COLLECTIVE R65, `(.L_x_5172) ;  /* 0x0000000041087348 */ /* 0x000fea0003c00000 */
[----:B------:R0:W1:Y:S02]  /*1630*/  SHFL.BFLY P1, R62, R68, R67, R66 ;  /* 0x0c000043443e7389 */ /* 0x0000640000020042 */
[----:B01----:R-:W-:Y:S01]  /*1640*/  ENDCOLLECTIVE ;  /* 0x000000000000791b */ /* 0x003fe20003800000 */
.L_x_5172:
[----:B------:R-:W-:Y:S01]  /*1650*/  HFMA2.MMA R67, -RZ, RZ, 0, 2.384185791015625e-07 ;  /* 0x00000004ff437435 */ /* 0x000fe200000001ff */
[----:B------:R-:W-:Y:S02]  /*1660*/  MOV R68, R64 ;  /* 0x0000004000447202 */ /* 0x000fe40000000f00 */
[----:B------:R-:W-:-:S08]  /*1670*/  MOV R37, R62 ;  /* 0x0000003e00257202 */ /* 0x000fd00000000f00 */
[----:B------:R-:W-:Y:S05]  /*1680*/  WARPSYNC.COLLECTIVE R65, `(.L_x_5173) ;  /* 0x0000000041087348 */ /* 0x000fea0003c00000 */
[----:B------:R0:W1:Y:S02]  /*1690*/  SHFL.BFLY P1, R62, R68, R67, R66 ;  /* 0x0c000043443e7389 */ /* 0x0000640000020042 */
[----:B01----:R-:W-:Y:S01]  /*16a0*/  ENDCOLLECTIVE ;  /* 0x000000000000791b */ /* 0x003fe20003800000 */
.L_x_5173:
[----:B------:R-:W-:-:S05]  /*16b0*/  FADD.FTZ R69, R69, R37 ;  /* 0x0000002545457221 */ /* 0x000fca0000010000 */
[----:B------:R-:W-:Y:S01]  /*16c0*/  MOV R68, R69 ;  /* 0x0000004500447202 */ /* 0x000fe20000000f00 */
[----:B------:R-:W-:-:S07]  /*16d0*/  FADD.FTZ R64, R64, R62 ;  /* 0x0000003e40407221 */ /* 0x000fce0000010000 */
[----:B------:R-:W-:Y:S05]  /*16e0*/  WARPSYNC.COLLECTIVE R65, `(.L_x_5174) ;  /* 0x0000000041087348 */ /* 0x000fea0003c00000 */
[----:B------:R0:W1:Y:S02]  /*16f0*/  SHFL.BFLY P1, R62, R68, R67, R66 ;  /* 0x0c000043443e7389 */ /* 0x0000640000020042 */
[----:B01----:R-:W-:Y:S01]  /*1700*/  ENDCOLLECTIVE ;  /* 0x000000000000791b */ /* 0x003fe20003800000 */
.L_x_5174:
[----:B------:R-:W-:Y:S01]  /*1710*/  HFMA2.MMA R67, -RZ, RZ, 0, 4.76837158203125e-07 ;  /* 0x00000008ff437435 */ /* 0x000fe200000001ff */
[----:B------:R-:W-:Y:S02]  /*1720*/  MOV R68, R64 ;  /* 0x0000004000447202 */ /* 0x000fe40000000f00 */
[----:B------:R-:W-:-:S08]  /*1730*/  MOV R37, R62 ;  /* 0x0000003e00257202 */ /* 0x000fd00000000f00 */
[----:B------:R-:W-:Y:S05]  /*1740*/  WARPSYNC.COLLECTIVE R65, `(.L_x_5175) ;  /* 0x0000000041087348 */ /* 0x000fea0003c00000 */
[----:B------:R0:W1:Y:S02]  /*1750*/  SHFL.BFLY P1, R62, R68, R67, R66 ;  /* 0x0c000043443e7389 */ /* 0x0000640000020042 */
[----:B01----:R-:W-:Y:S01]  /*1760*/  ENDCOLLECTIVE ;  /* 0x000000000000791b */ /* 0x003fe20003800000 */
.L_x_5175:
[----:B------:R-:W-:-:S05]  /*1770*/  FADD.FTZ R37, R69, R37 ;  /* 0x0000002545257221 */ /* 0x000fca0000010000 */
[----:B------:R-:W-:Y:S01]  /*1780*/  MOV R68, R37 ;  /* 0x0000002500447202 */ /* 0x000fe20000000f00 */
[----:B------:R-:W-:-:S07]  /*1790*/  FADD.FTZ R64, R64, R62 ;  /* 0x0000003e40407221 */ /* 0x000fce0000010000 */
[----:B------:R-:W-:Y:S05]  /*17a0*/  WARPSYNC.COLLECTIVE R65, `(.L_x_5176) ;  /* 0x0000000041087348 */ /* 0x000fea0003c00000 */
[----:B------:R0:W1:Y:S02]  /*17b0*/  SHFL.BFLY P1, R62, R68, R67, R66 ;  /* 0x0c000043443e7389 */ /* 0x0000640000020042 */
[----:B01----:R-:W-:Y:S01]  /*17c0*/  ENDCOLLECTIVE ;  /* 0x000000000000791b */ /* 0x003fe20003800000 */
.L_x_5176:
[----:B------:R-:W-:Y:S01]  /*17d0*/  HFMA2.MMA R67, -RZ, RZ, 0, 9.5367431640625e-07 ;  /* 0x00000010ff437435 */ /* 0x000fe200000001ff */
[----:B------:R-:W-:Y:S02]  /*17e0*/  MOV R68, R64 ;  /* 0x0000004000447202 */ /* 0x000fe40000000f00 */
[----:B------:R-:W-:-:S08]  /*17f0*/  MOV R39, R62 ;  /* 0x0000003e00277202 */ /* 0x000fd00000000f00 */
[----:B------:R-:W-:Y:S05]  /*1800*/  WARPSYNC.COLLECTIVE R65, `(.L_x_5177) ;  /* 0x0000000041087348 */ /* 0x000fea0003c00000 */
[----:B------:R0:W1:Y:S02]  /*1810*/  SHFL.BFLY P1, R62, R68, R67, R66 ;  /* 0x0c000043443e7389 */ /* 0x0000640000020042 */
[----:B01----:R-:W-:Y:S01]  /*1820*/  ENDCOLLECTIVE ;  /* 0x000000000000791b */ /* 0x003fe20003800000 */
.L_x_5177:
[----:B------:R-:W-:-:S05]  /*1830*/  FADD.FTZ R37, R37, R39 ;  /* 0x0000002725257221 */ /* 0x000fca0000010000 */
[----:B------:R-:W-:Y:S02]  /*1840*/  MOV R68, R37 ;  /* 0x0000002500447202 */ /* 0x000fe40000000f00 */
[----:B------:R-:W-:-:S07]  /*1850*/  MOV R39, R62 ;  /* 0x0000003e00277202 */ /* 0x000fce0000000f00 */
[----:B------:R-:W-:Y:S05]  /*1860*/  WARPSYNC.COLLECTIVE R65, `(.L_x_5178) ;  /* 0x0000000041087348 */ /* 0x000fea0003c00000 */
[----:B------:R0:W1:Y:S02]  /*1870*/  SHFL.BFLY P1, R62, R68, R67, R66 ;  /* 0x0c000043443e7389 */ /* 0x0000640000020042 */
[----:B01----:R-:W-:Y:S01]  /*1880*/  ENDCOLLECTIVE ;  /* 0x000000000000791b */ /* 0x003fe20003800000 */
.L_x_5178:
[----:B------:R-:W-:Y:S05]  /*1890*/  BRA `(.L_x_5179) ;  /* 0xfffffff0007c7947 */ /* 0x000fea000383ffff */
.L_x_5180:
        /* <DEDUP_REMOVED lines=14> */
.L_x_6625:


//--------------------- .text._ZN10layer_norm13ln_bwd_kernelINS_13Kernel_traitsI6__halfffffjLj256ELj1ELj4ELj1ELj16ENS_18Kernel_traits_baseILj256ES2_ffffjLj128EEEEELb0ELb0ELb1ELb0EEEvNS_9BwdParamsE --------------------------
	.section	.text._ZN10layer_norm13ln_bwd_kernelINS_13Kernel_traitsI6__halfffffjLj256ELj1ELj4ELj1ELj16ENS_18Kernel_traits_baseILj256ES2_ffffjLj128EEEEELb0ELb0ELb1ELb0EEEvNS_9BwdParamsE,"ax",@progbits
	.align	128
        .global         _ZN10layer_norm13ln_bwd_kernelINS_13Kernel_traitsI6__halfffffjLj256ELj1ELj4ELj1ELj16ENS_18Kernel_traits_baseILj256ES2_ffffjLj128EEEEELb0ELb0ELb1ELb0EEEvNS_9BwdParamsE
        .type           _ZN10layer_norm13ln_bwd_kernelINS_13Kernel_traitsI6__halfffffjLj256ELj1ELj4ELj1ELj16ENS_18Kernel_traits_baseILj256ES2_ffffjLj128EEEEELb0ELb0ELb1ELb0EEEvNS_9BwdParamsE,@function
        .size           _ZN10layer_norm13ln_bwd_kernelINS_13Kernel_traitsI6__halfffffjLj256ELj1ELj4ELj1ELj16ENS_18Kernel_traits_baseILj256ES2_ffffjLj128EEEEELb0ELb0ELb1ELb0EEEvNS_9BwdParamsE,(.L_x_6626 - _ZN10layer_norm13ln_bwd_kernelINS_13Kernel_traitsI6__halfffffjLj256ELj1ELj4ELj1ELj16ENS_18Kernel_traits_baseILj256ES2_ffffjLj128EEEEELb0ELb0ELb1ELb0EEEvNS_9BwdParamsE)
        .other          _ZN10layer_norm13ln_bwd_kernelINS_13Kernel_traitsI6__halfffffjLj256ELj1ELj4ELj1ELj16ENS_18Kernel_traits_baseILj256ES2_ffffjLj128EEEEELb0ELb0ELb1ELb0EEEvNS_9BwdParamsE,@"STO_CUDA_ENTRY STV_DEFAULT"
_ZN10layer_norm13ln_bwd_kernelINS_13Kernel_traitsI6__halfffffjLj256ELj1ELj4ELj1ELj16ENS_18Kernel_traits_baseILj256ES2_ffffjLj128EEEEELb0ELb0ELb1ELb0EEEvNS_9BwdParamsE:
.text._ZN10layer_norm13ln_bwd_kernelINS_13Kernel_traitsI6__halfffffjLj256ELj1ELj4ELj1ELj16ENS_18Kernel_traits_baseILj256ES2_ffffjLj128EEEEELb0ELb0ELb1ELb0EEEvNS_9BwdParamsE:
        /* <DEDUP_REMOVED lines=13> */
[----:B------:R-:W-:Y:S02]  /*00d0*/  LOP3.LUT R0, R56, 0x1f, RZ, 0x3c, !PT ;  /* 0x0000001f38007812 */ /* 0x000fe400078e3cff */
[----:B------:R-:W-:Y:S02]  /*00e0*/  MOV R11, R56 ;  /* 0x00000038000b7202 */ /* 0x000fe40000000f00 */
[----:B------:R-:W-:-:S04]  /*00f0*/  LEA.HI.SX32 R0, R3, R0, 0x1e ;  /* 0x0000000003007211 */ /* 0x000fc800078ff2ff */
[C---:B------:R-:W-:Y:S02]  /*0100*/  LOP3.LUT P1, RZ, R0.reuse, 0xffffffe0, RZ, 0xc0, !PT ;  /* 0xffffffe000ff7812 */ /* 0x040fe4000782c0ff */
[----:B------:R-:W-:-:S11]  /*0110*/  ISETP.GE.U32.AND P2, PT, R0, 0x40, PT ;  /* 0x000000400000780c */ /* 0x000fd60003f46070 */
[----:B------:R-:W0:Y:S08]  /*0120*/  @P1 LDC.64 R2, c[0x0][0x260] ;  /* 0x00009800ff021b82 */ /* 0x000e300000000a00 */
[----:B------:R-:W2:Y:S01]  /*0130*/  @P2 LDC.64 R6, c[0x0][0x260] ;  /* 0x00009800ff062b82 */ /* 0x000ea20000000a00 */
[C---:B0-----:R-:W-:Y:S01]  /*0140*/  @P1 IMAD.WIDE.U32 R2, R11.reuse, 0x8, R2 ;  /* 0x000000080b021825 */ /* 0x041fe200078e0002 */
[----:B------:R-:W-:-:S04]  /*0150*/  @P1 LOP3.LUT R11, R11, 0x20, RZ, 0xfc, !PT ;  /* 0x000000200b0b1812 */ /* 0x000fc800078efcff */
[----:B------:R0:W5:Y:S01]  /*0160*/  @P1 LDG.E.64 R4, desc[UR4][R2.64] ;  /* 0x0000000402041981 */ /* 0x000162000c1e1b00 */
[----:B--2---:R-:W-:-:S05]  /*0170*/  @P2 IMAD.WIDE.U32 R6, R11, 0x8, R6 ;  /* 0x000000080b062825 */ /* 0x004fca00078e0006 */
[----:B------:R0:W5:Y:S01]  /*0180*/  @P2 LDG.E.64 R8, desc[UR4][R6.64] ;  /* 0x0000000406082981 */ /* 0x000162000c1e1b00 */
[----:B------:R-:W-:-:S05]  /*0190*/  SHF.R.U32.HI R55, RZ, 0x5, R57 ;  /* 0x00000005ff377819 */ /* 0x000fca0000011639 */
[----:B-1----:R-:W-:-:S05]  /*01a0*/  IMAD R55, R10, 0x4, R55 ;  /* 0x000000040a377824 */ /* 0x002fca00078e0237 */
        /* <DEDUP_REMOVED lines=10> */
[----:B0-----:R-:W-:Y:S06]  /*0250*/  @P0 BRA `(.L_x_5182) ;  /* 0x0000001400800947 */ /* 0x001fec0003800000 */
[----:B------:R-:W0:Y:S01]  /*0260*/  LDC.U8 R54, c[0x0][0x2a0] ;  /* 0x0000a800ff367b82 */ /* 0x000e220000000000 */
[----:B------:R-:W-:Y:S01]  /*0270*/  ULDC.64 UR6, c[0x0][0x2c8] ;  /* 0x0000b20000067ab9 */ /* 0x000fe20000000a00 */
[----:B-----5:R-:W-:Y:S01]  /*0280*/  IMAD.MOV.U32 R2, RZ, RZ, R8 ;  /* 0x000000ffff027224 */ /* 0x020fe200078e0008 */
[----:B------:R-:W-:Y:S01]  /*0290*/  ISETP.NE.U32.AND P0, PT, RZ, UR6, PT ;  /* 0x00000006ff007c0c */ /* 0x000fe2000bf05070 */
[----:B------:R-:W-:Y:S01]  /*02a0*/  HFMA2.MMA R17, -RZ, RZ, 0, 0 ;  /* 0x00000000ff117435 */ /* 0x000fe200000001ff */
[----:B------:R-:W-:Y:S02]  /*02b0*/  MOV R53, R4 ;  /* 0x0000000400357202 */ /* 0x000fe40000000f00 */
[----:B------:R-:W-:Y:S02]  /*02c0*/  ISETP.NE.AND.EX P0, PT, RZ, UR7, PT, P0 ;  /* 0x00000007ff007c0c */ /* 0x000fe4000bf05300 */
[----:B------:R-:W-:Y:S01]  /*02d0*/  SHF.R.U64 R52, R4, 0x10, R5 ;  /* 0x0000001004347819 */ /* 0x000fe20000001205 */
[----:B------:R-:W-:Y:S01]  /*02e0*/  HADD2.F32 R53, -RZ, R53.H0_H0 ;  /* 0x20000035ff357230 */ /* 0x000fe20000004100 */
[----:B------:R-:W-:-:S02]  /*02f0*/  MOV R11, R5 ;  /* 0x00000005000b7202 */ /* 0x000fc40000000f00 */
[----:B------:R-:W-:Y:S01]  /*0300*/  SHF.R.U32.HI R10, RZ, 0x10, R5 ;  /* 0x00000010ff0a7819 */ /* 0x000fe20000011605 */
[----:B------:R-:W-:Y:S01]  /*0310*/  HADD2.F32 R52, -RZ, R52.H0_H0 ;  /* 0x20000034ff347230 */ /* 0x000fe20000004100 */
[--C-:B------:R-:W-:Y:S01]  /*0320*/  SHF.R.U64 R8, R8, 0x10, R9.reuse ;  /* 0x0000001008087819 */ /* 0x100fe20000001209 */
[----:B------:R-:W-:Y:S01]  /*0330*/  HADD2.F32 R11, -RZ, R11.H0_H0 ;  /* 0x2000000bff0b7230 */ /* 0x000fe20000004100 */
[----:B------:R-:W-:Y:S01]  /*0340*/  MOV R7, R9 ;  /* 0x0000000900077202 */ /* 0x000fe20000000f00 */
[----:B------:R-:W-:Y:S01]  /*0350*/  HADD2.F32 R10, -RZ, R10.H0_H0 ;  /* 0x2000000aff0a7230 */ /* 0x000fe20000004100 */
[----:B------:R-:W-:Y:S01]  /*0360*/  SHF.R.U32.HI R6, RZ, 0x10, R9 ;  /* 0x00000010ff067819 */ /* 0x000fe20000011609 */
[----:B------:R-:W-:Y:S01]  /*0370*/  HADD2.F32 R9, -RZ, R2.H0_H0 ;  /* 0x20000002ff097230 */ /* 0x000fe20000004100 */
[----:B------:R-:W-:Y:S01]  /*0380*/  ISETP.LT.U32.OR P0, PT, R0, 0x40, !P0 ;  /* 0x000000400000780c */ /* 0x000fe20004701470 */
[----:B------:R-:W-:Y:S02]  /*0390*/  HADD2.F32 R8, -RZ, R8.H0_H0 ;  /* 0x20000008ff087230 */ /* 0x000fe40000004100 */
[----:B------:R-:W-:Y:S01]  /*03a0*/  HADD2.F32 R7, -RZ, R7.H0_H0 ;  /* 0x20000007ff077230 */ /* 0x000fe20000004100 */
[----:B------:R-:W-:Y:S01]  /*03b0*/  P2R R0, PR, RZ, 0x1 ;  /* 0x00000001ff007803 */ /* 0x000fe20000000000 */
[----:B------:R-:W-:-:S08]  /*03c0*/  HADD2.F32 R6, -RZ, R6.H0_H0 ;  /* 0x20000006ff067230 */ /* 0x000fd00000004100 */
.L_x_5212:
[----:B-1----:R-:W1:Y:S08]  /*03d0*/  LDC.64 R4, c[0x0][0x288] ;  /* 0x0000a200ff047b82 */ /* 0x002e700000000a00 */
[----:B--2---:R-:W2:Y:S08]  /*03e0*/  LDC.64 R48, c[0x0][0x258] ;  /* 0x00009600ff307b82 */ /* 0x004eb00000000a00 */
[----:B------:R-:W3:Y:S01]  /*03f0*/  LDC.64 R44, c[0x0][0x280] ;  /* 0x0000a000ff2c7b82 */ /* 0x000ee20000000a00 */
[----:B-1----:R-:W-:-:S07]  /*0400*/  IMAD.WIDE R46, R55, 0x4, R4 ;  /* 0x00000004372e7825 */ /* 0x002fce00078e0204 */
[----:B------:R-:W1:Y:S01]  /*0410*/  LDC.64 R80, c[0x0][0x2c8] ;  /* 0x0000b200ff507b82 */ /* 0x000e620000000a00 */
[----:B------:R-:W4:Y:S01]  /*0420*/  LDG.E R46, desc[UR4][R46.64] ;  /* 0x000000042e2e7981 */ /* 0x000f22000c1e1900 */
[----:B--2---:R-:W-:-:S05]  /*0430*/  IMAD.WIDE R48, R55, 0x4, R48 ;  /* 0x0000000437307825 */ /* 0x004fca00078e0230 */
[----:B------:R2:W5:Y:S01]  /*0440*/  LDG.E R5, desc[UR4][R48.64] ;  /* 0x0000000430057981 */ /* 0x000562000c1e1900 */
[----:B---3--:R-:W-:-:S05]  /*0450*/  IMAD.WIDE R44, R55, 0x4, R44 ;  /* 0x00000004372c7825 */ /* 0x008fca00078e022c */
[----:B------:R2:W5:Y:S01]  /*0460*/  LDG.E R4, desc[UR4][R44.64] ;  /* 0x000000042c047981 */ /* 0x000562000c1e1900 */
[----:B------:R-:W-:-:S04]  /*0470*/  IMAD.U32 R58, RZ, RZ, UR9 ;  /* 0x00000009ff3a7e24 */ /* 0x000fc8000f8e00ff */
[----:B------:R-:W-:-:S05]  /*0480*/  IMAD R2, R55, R58, RZ ;  /* 0x0000003a37027224 */ /* 0x000fca00078e02ff */
[----:B------:R-:W-:-:S04]  /*0490*/  SHF.R.S32.HI R51, RZ, 0x1f, R2 ;  /* 0x0000001fff337819 */ /* 0x000fc80000011402 */
[----:B------:R-:W-:Y:S01]  /*04a0*/  LEA.HI R51, R51, R2, RZ, 0x2 ;  /* 0x0000000233337211 */ /* 0x000fe200078f10ff */
[----:B------:R-:W-:Y:S03]  /*04b0*/  BSSY B1, `(.L_x_5183) ;  /* 0x0000074000017945 */ /* 0x000fe60003800000 */
[----:B------:R-:W-:-:S05]  /*04c0*/  LEA.HI.SX32 R2, R51, R56, 0x1e ;  /* 0x0000003833027211 */ /* 0x000fca00078ff2ff */
[----:B-1----:R-:W-:Y:S01]  /*04d0*/  IMAD.WIDE.U32 R82, R2, 0x10, R80 ;  /* 0x0000001002527825 */ /* 0x002fe200078e0050 */
[----:B----4-:R-:W-:-:S13]  /*04e0*/  ISETP.GT.AND P3, PT, R46, RZ, PT ;  /* 0x000000ff2e00720c */ /* 0x010fda0003f64270 */
[----:B--2---:R-:W-:Y:S05]  /*04f0*/  @P3 BRA `(.L_x_5184) ;  /* 0x0000000000403947 */ /* 0x004fea0003800000 */
[----:B------:R-:W-:Y:S01]  /*0500*/  BSSY B2, `(.L_x_5185) ;  /* 0x0000008000027945 */ /* 0x000fe20003800000 */
[----:B------:R-:W-:-:S03]  /*0510*/  MOV R45, R2 ;  /* 0x00000002002d7202 */ /* 0x000fc60000000f00 */
[----:B------:R-:W-:Y:S05]  /*0520*/  @!P1 BRA `(.L_x_5186) ;  /* 0x0000000000149947 */ /* 0x000fea0003800000 */
[----:B------:R-:W-:-:S04]  /*0530*/  ISETP.NE.U32.AND P0, PT, RZ, UR12, PT ;  /* 0x0000000cff007c0c */ /* 0x000fc8000bf05070 */
[----:B------:R-:W-:-:S13]  /*0540*/  ISETP.NE.AND.EX P0, PT, RZ, UR13, PT, P0 ;  /* 0x0000000dff007c0c */ /* 0x000fda000bf05300 */
[----:B------:R-:W-:Y:S05]  /*0550*/  @!P0 BRA `(.L_x_5187) ;  /* 0x0000000000048947 */ /* 0x000fea0003800000 */
[----:B------:R1:W5:Y:S02]  /*0560*/  LDG.E.128 R24, desc[UR4][R82.64] ;  /* 0x0000000452187981 */ /* 0x000364000c1e1d00 */
.L_x_5187:
[----:B------:R-:W-:-:S07]  /*0570*/  IADD3 R45, R2, 0x20, RZ ;  /* 0x00000020022d7810 */ /* 0x000fce0007ffe0ff */
.L_x_5186:
[----:B------:R-:W-:Y:S05]  /*0580*/  BSYNC B2 ;  /* 0x0000000000027941 */ /* 0x000fea0003800000 */
.L_x_5185:
[----:B------:R-:W-:Y:S01]  /*0590*/  ISETP.NE.AND P0, PT, R0, RZ, PT ;  /* 0x000000ff0000720c */ /* 0x000fe20003f05270 */
[----:B------:R-:W-:Y:S01]  /*05a0*/  HFMA2.MMA R73, -RZ, RZ, 0, 0 ;  /* 0x00000000ff497435 */ /* 0x000fe200000001ff */
[----:B------:R-:W-:-:S11]  /*05b0*/  IMAD.MOV.U32 R77, RZ, RZ, RZ ;  /* 0x000000ffff4d7224 */ /* 0x000fd600078e00ff */
[----:B------:R-:W-:Y:S05]  /*05c0*/  @P0 BRA `(.L_x_5188) ;  /* 0x0000000400880947 */ /* 0x000fea0003800000 */
[----:B------:R-:W-:-:S06]  /*05d0*/  IMAD.WIDE.U32 R12, R45, 0x10, R80 ;  /* 0x000000102d0c7825 */ /* 0x000fcc00078e0050 */
[----:B------:R-:W5:Y:S01]  /*05e0*/  LDG.E.128 R12, desc[UR4][R12.64] ;  /* 0x000000040c0c7981 */ /* 0x000f62000c1e1d00 */
[----:B------:R-:W-:Y:S05]  /*05f0*/  BRA `(.L_x_5188) ;  /* 0x00000004007c7947 */ /* 0x000fea0003800000 */
.L_x_5184:
[----:B------:R-:W1:Y:S02]  /*0600*/  LDC.64 R44, c[0x0][0x250] ;  /* 0x00009400ff2c7b82 */ /* 0x000e640000000a00 */
[----:B-1----:R-:W-:-:S06]  /*0610*/  IMAD.WIDE R44, R55, 0x4, R44 ;  /* 0x00000004372c7825 */ /* 0x002fcc00078e022c */
[----:B------:R-:W2:Y:S01]  /*0620*/  LDG.E R44, desc[UR4][R44.64] ;  /* 0x000000042c2c7981 */ /* 0x000ea2000c1e1900 */
[----:B------:R-:W-:Y:S01]  /*0630*/  IADD3 R47, R46, -0x1, RZ ;  /* 0xffffffff2e2f7810 */ /* 0x000fe20007ffe0ff */
[----:B------:R-:W-:Y:S01]  /*0640*/  BSSY B2, `(.L_x_5189) ;  /* 0x0000033000027945 */ /* 0x000fe20003800000 */
[----:B0-----:R-:W-:Y:S01]  /*0650*/  ISETP.NE.AND P0, PT, R54, RZ, PT ;  /* 0x000000ff3600720c */ /* 0x001fe20003f05270 */
[----:B------:R-:W-:Y:S01]  /*0660*/  IMAD.MOV.U32 R77, RZ, RZ, RZ ;  /* 0x000000ffff4d7224 */ /* 0x000fe200078e00ff */
[----:B------:R-:W-:Y:S01]  /*0670*/  LOP3.LUT R56, R57, 0x1f, RZ, 0xc0, !PT ;  /* 0x0000001f39387812 */ /* 0x000fe200078ec0ff */
[----:B------:R-:W-:Y:S01]  /*0680*/  IMAD R47, R47, R58, RZ ;  /* 0x0000003a2f2f7224 */ /* 0x000fe200078e02ff */
[----:B------:R-:W-:Y:S02]  /*0690*/  MOV R73, RZ ;  /* 0x000000ff00497202 */ /* 0x000fe40000000f00 */
[----:B------:R-:W-:Y:S02]  /*06a0*/  MOV R75, R2 ;  /* 0x00000002004b7202 */ /* 0x000fe40000000f00 */
[----:B------:R-:W-:-:S04]  /*06b0*/  SHF.R.S32.HI R46, RZ, 0x1f, R47 ;  /* 0x0000001fff2e7819 */ /* 0x000fc8000001142f */
[----:B------:R-:W-:-:S04]  /*06c0*/  LEA.HI R47, R46, R47, RZ, 0x2 ;  /* 0x0000002f2e2f7211 */ /* 0x000fc800078f10ff */
[----:B------:R-:W-:Y:S02]  /*06d0*/  LEA.HI.SX32 R78, R47, R56, 0x1e ;  /* 0x000000382f4e7211 */ /* 0x000fe400078ff2ff */
[----:B--2---:R-:W-:Y:S01]  /*06e0*/  FSEL R71, R44, RZ, !P0 ;  /* 0x000000ff2c477208 */ /* 0x004fe20004000000 */
[----:B------:R-:W-:Y:S06]  /*06f0*/  @!P1 BRA `(.L_x_5190) ;  /* 0x00000000009c9947 */ /* 0x000fec0003800000 */
[----:B------:R-:W0:Y:S08]  /*0700*/  LDC.64 R44, c[0x0][0x238] ;  /* 0x00008e00ff2c7b82 */ /* 0x000e300000000a00 */
[----:B------:R-:W1:Y:S01]  /*0710*/  LDC.64 R48, c[0x0][0x2b8] ;  /* 0x0000ae00ff307b82 */ /* 0x000e620000000a00 */
[----:B0-----:R-:W-:-:S06]  /*0720*/  IMAD.WIDE.U32 R44, R2, 0x10, R44 ;  /* 0x00000010022c7825 */ /* 0x001fcc00078e002c */
[----:B------:R-:W2:Y:S01]  /*0730*/  LDG.E.128 R44, desc[UR4][R44.64] ;  /* 0x000000042c2c7981 */ /* 0x000ea2000c1e1d00 */
[----:B-1----:R-:W-:Y:S01]  /*0740*/  IMAD.WIDE.U32 R48, R78, 0x10, R48 ;  /* 0x000000104e307825 */ /* 0x002fe200078e0030 */
[----:B------:R-:W-:-:S05]  /*0750*/  ISETP.NE.U32.AND P0, PT, RZ, UR12, PT ;  /* 0x0000000cff007c0c */ /* 0x000fca000bf05070 */
[----:B------:R-:W3:Y:S01]  /*0760*/  LDG.E.128 R48, desc[UR4][R48.64] ;  /* 0x0000000430307981 */ /* 0x000ee2000c1e1d00 */
[----:B------:R-:W-:-:S13]  /*0770*/  ISETP.NE.AND.EX P0, PT, RZ, UR13, PT, P0 ;  /* 0x0000000dff007c0c */ /* 0x000fda000bf05300 */
[----:B------:R0:W5:Y:S01]  /*0780*/  @P0 LDG.E.128 R24, desc[UR4][R82.64] ;  /* 0x0000000452180981 */ /* 0x000162000c1e1d00 */
[----:B------:R-:W-:Y:S01]  /*0790*/  VIADD R78, R78, 0x20 ;  /* 0x000000204e4e7836 */ /* 0x000fe20000000000 */
[----:B------:R-:W-:Y:S01]  /*07a0*/  IADD3 R75, R2, 0x20, RZ ;  /* 0x00000020024b7810 */ /* 0x000fe20007ffe0ff */
        /* <DEDUP_REMOVED lines=27> */
[----:B0-----:R-:W-:-:S07]  /*0960*/  FFMA.FTZ R73, R74, R69, R73 ;  /* 0x000000454a497223 */ /* 0x001fce0000010049 */
.L_x_5190:
[----:B------:R-:W-:Y:S05]  /*0970*/  BSYNC B2 ;  /* 0x0000000000027941 */ /* 0x000fea0003800000 */
.L_x_5189:
[----:B------:R-:W-:Y:S05]  /*0980*/  @!P2 BRA `(.L_x_5188) ;  /* 0x000000000098a947 */ /* 0x000fea0003800000 */
[----:B------:R-:W0:Y:S08]  /*0990*/  LDC.64 R44, c[0x0][0x238] ;  /* 0x00008e00ff2c7b82 */ /* 0x000e300000000a00 */
[----:B------:R-:W1:Y:S01]  /*09a0*/  LDC.64 R48, c[0x0][0x2b8] ;  /* 0x0000ae00ff307b82 */ /* 0x000e620000000a00 */
[----:B------:R-:W-:Y:S01]  /*09b0*/  ISETP.NE.U32.AND P0, PT, RZ, UR12, PT ;  /* 0x0000000cff007c0c */ /* 0x000fe2000bf05070 */
[----:B0-----:R-:W-:-:S06]  /*09c0*/  IMAD.WIDE.U32 R44, R75, 0x10, R44 ;  /* 0x000000104b2c7825 */ /* 0x001fcc00078e002c */
[----:B------:R-:W2:Y:S01]  /*09d0*/  LDG.E.128 R44, desc[UR4][R44.64] ;  /* 0x000000042c2c7981 */ /* 0x000ea2000c1e1d00 */
[----:B-1----:R-:W-:Y:S01]  /*09e0*/  IMAD.WIDE.U32 R48, R78, 0x10, R48 ;  /* 0x000000104e307825 */ /* 0x002fe200078e0030 */
[----:B------:R-:W-:-:S05]  /*09f0*/  ISETP.NE.AND.EX P0, PT, RZ, UR13, PT, P0 ;  /* 0x0000000dff007c0c */ /* 0x000fca000bf05300 */
[----:B------:R-:W3:Y:S08]  /*0a00*/  LDG.E.128 R48, desc[UR4][R48.64] ;  /* 0x0000000430307981 */ /* 0x000ef0000c1e1d00 */
[----:B------:R-:W-:-:S05]  /*0a10*/  @P0 IMAD.WIDE.U32 R80, R75, 0x10, R80 ;  /* 0x000000104b500825 */ /* 0x000fca00078e0050 */
[----:B------:R0:W5:Y:S01]  /*0a20*/  @P0 LDG.E.128 R12, desc[UR4][R80.64] ;  /* 0x00000004500c0981 */ /* 0x000162000c1e1d00 */
[C---:B--2---:R-:W-:Y:S01]  /*0a30*/  FADD.FTZ R62, -R71.reuse, R44 ;  /* 0x0000002c473e7221 */ /* 0x044fe20000010100 */
[----:B------:R-:W-:-:S03]  /*0a40*/  FADD.FTZ R64, -R71, R45 ;  /* 0x0000002d47407221 */ /* 0x000fc60000010100 */
[C---:B-----5:R-:W-:Y:S01]  /*0a50*/  FMUL.FTZ R59, R5.reuse, R62 ;  /* 0x0000003e053b7220 */ /* 0x060fe20000410000 */
[----:B------:R-:W-:Y:S01]  /*0a60*/  FMUL.FTZ R62, R5, R64 ;  /* 0x00000040053e7220 */ /* 0x000fe20000410000 */
[----:B---3--:R-:W-:Y:S01]  /*0a70*/  FMUL.FTZ R64, R9, R48 ;  /* 0x0000003009407220 */ /* 0x008fe20000410000 */
[----:B------:R-:W-:Y:S01]  /*0a80*/  FMUL.FTZ R65, R8, R49 ;  /* 0x0000003108417220 */ /* 0x000fe20000410000 */
[----:B------:R-:W-:Y:S02]  /*0a90*/  FADD.FTZ R46, -R71, R46 ;  /* 0x0000002e472e7221 */ /* 0x000fe40000010100 */
[----:B------:R-:W-:Y:S01]  /*0aa0*/  FADD.FTZ R44, R77, R64 ;  /* 0x000000404d2c7221 */ /* 0x000fe20000010000 */
[----:B------:R-:W-:Y:S01]  /*0ab0*/  FFMA.FTZ R73, R59, R64, R73 ;  /* 0x000000403b497223 */ /* 0x000fe20000010049 */
[----:B------:R-:W-:Y:S01]  /*0ac0*/  FADD.FTZ R70, -R71, R47 ;  /* 0x0000002f47467221 */ /* 0x000fe20000010100 */
[----:B------:R-:W-:Y:S01]  /*0ad0*/  FMUL.FTZ R63, R5, R46 ;  /* 0x0000002e053f7220 */ /* 0x000fe20000410000 */
[----:B------:R-:W-:Y:S01]  /*0ae0*/  FADD.FTZ R45, R44, R65 ;  /* 0x000000412c2d7221 */ /* 0x000fe20000010000 */
[----:B------:R-:W-:Y:S01]  /*0af0*/  FMUL.FTZ R72, R7, R50 ;  /* 0x0000003207487220 */ /* 0x000fe20000410000 */
        /* <DEDUP_REMOVED lines=15> */
.L_x_5188:
[----:B------:R-:W-:Y:S05]  /*0bf0*/  BSYNC B1 ;  /* 0x0000000000017941 */ /* 0x000fea0003800000 */
.L_x_5183:
        /* <DEDUP_REMOVED lines=20> */
.L_x_5224:
[----:B-----5:R-:W-:Y:S01]  /*0d40*/  ISETP.GE.AND P4, PT, R4, 0x1, PT ;  /* 0x000000010400780c */ /* 0x020fe20003f86270 */
[----:B---3--:R-:W-:Y:S01]  /*0d50*/  FADD.FTZ R73, R48, R73 ;  /* 0x0000004930497221 */ /* 0x008fe20000010000 */
[----:B--2-4-:R-:W-:Y:S01]  /*0d60*/  FADD.FTZ R49, R49, R47 ;  /* 0x0000002f31317221 */ /* 0x014fe20000010000 */
[----:B0-----:R-:W-:Y:S01]  /*0d70*/  ISETP.NE.AND P0, PT, R54, RZ, PT ;  /* 0x000000ff3600720c */ /* 0x001fe20003f05270 */
[----:B------:R-:W-:Y:S01]  /*0d80*/  BSSY B1, `(.L_x_5192) ;  /* 0x000005a000017945 */ /* 0x000fe20003800000 */
[----:B------:R-:W-:Y:S01]  /*0d90*/  FMUL.FTZ R50, R73, UR8 ;  /* 0x0000000849327c20 */ /* 0x000fe20008410000 */
[----:B------:R-:W-:Y:S02]  /*0da0*/  IMAD.MOV.U32 R48, RZ, RZ, RZ ;  /* 0x000000ffff307224 */ /* 0x000fe400078e00ff */
[----:B------:R-:W-:Y:S02]  /*0db0*/  FMUL.FTZ R49, R49, UR8 ;  /* 0x0000000831317c20 */ /* 0x000fe40008410000 */
[----:B------:R-:W-:-:S03]  /*0dc0*/  FSEL R50, R50, RZ, !P0 ;  /* 0x000000ff32327208 */ /* 0x000fc60004000000 */
[----:B------:R-:W-:Y:S02]  /*0dd0*/  @P4 IADD3 R45, R4, -0x1, RZ ;  /* 0xffffffff042d4810 */ /* 0x000fe40007ffe0ff */
[----:B------:R-:W-:-:S03]  /*0de0*/  @P4 LOP3.LUT R56, R57, 0x1f, RZ, 0xc0, !PT ;  /* 0x0000001f39384812 */ /* 0x000fc600078ec0ff */
[----:B------:R-:W-:-:S05]  /*0df0*/  @P4 IMAD R45, R45, R58, RZ ;  /* 0x0000003a2d2d4224 */ /* 0x000fca00078e02ff */
[----:B------:R-:W-:-:S04]  /*0e00*/  @P4 SHF.R.S32.HI R44, RZ, 0x1f, R45 ;  /* 0x0000001fff2c4819 */ /* 0x000fc8000001142d */
[----:B------:R-:W-:-:S04]  /*0e10*/  @P4 LEA.HI R45, R44, R45, RZ, 0x2 ;  /* 0x0000002d2c2d4211 */ /* 0x000fc800078f10ff */
[----:B------:R-:W-:Y:S01]  /*0e20*/  @P4 LEA.HI.SX32 R48, R45, R56, 0x1e ;  /* 0x000000382d304211 */ /* 0x000fe200078ff2ff */
[----:B------:R-:W-:Y:S06]  /*0e30*/  @!P1 BRA `(.L_x_5193) ;  /* 0x0000000400389947 */ /* 0x000fec0003800000 */
[----:B------:R-:W0:Y:S01]  /*0e40*/  @!P3 LDC.64 R44, c[0x0][0x2c8] ;  /* 0x0000b200ff2cbb82 */ /* 0x000e220000000a00 */
[----:B------:R-:W-:Y:S07]  /*0e50*/  BSSY B2, `(.L_x_5194) ;  /* 0x000000e000027945 */ /* 0x000fee0003800000 */
[----:B------:R-:W2:Y:S01]  /*0e60*/  LDC.64 R46, c[0x0][0x308] ;  /* 0x0000c200ff2e7b82 */ /* 0x000ea20000000a00 */
[----:B0-----:R-:W-:-:S04]  /*0e70*/  @!P3 ISETP.NE.U32.AND P0, PT, R44, RZ, PT ;  /* 0x000000ff2c00b20c */ /* 0x001fc80003f05070 */
[----:B------:R-:W-:-:S04]  /*0e80*/  @!P3 ISETP.NE.AND.EX P0, PT, R45, RZ, PT, P0 ;  /* 0x000000ff2d00b20c */ /* 0x000fc80003f05300 */
[----:B------:R-:W-:Y:S01]  /*0e90*/  @!P3 FSEL R71, R24, RZ, P0 ;  /* 0x000000ff1847b208 */ /* 0x000fe20000000000 */
[----:B--2---:R-:W-:Y:S08]  /*0ea0*/  @!P3 BRA `(.L_x_5195) ;  /* 0x000000000020b947 */ /* 0x004ff00003800000 */
        /* <DEDUP_REMOVED lines=8> */
.L_x_5195:
[----:B------:R-:W-:Y:S05]  /*0f30*/  BSYNC B2 ;  /* 0x0000000000027941 */ /* 0x000fea0003800000 */
.L_x_5194:
[----:B------:R-:W0:Y:S01]  /*0f40*/  LDC R51, c[0x0][0x29c] ;  /* 0x0000a700ff337b82 */ /* 0x000e220000000800 */
[----:B------:R-:W-:Y:S01]  /*0f50*/  ISETP.NE.U32.AND P5, PT, R46, RZ, PT ;  /* 0x000000ff2e00720c */ /* 0x000fe20003fa5070 */
[----:B------:R-:W-:Y:S01]  /*0f60*/  BSSY B2, `(.L_x_5196) ;  /* 0x0000010000027945 */ /* 0x000fe20003800000 */
[----:B------:R-:W-:Y:S02]  /*0f70*/  @!P3 ISETP.NE.U32.AND P0, PT, R44, RZ, PT ;  /* 0x000000ff2c00b20c */ /* 0x000fe40003f05070 */
[----:B------:R-:W-:Y:S02]  /*0f80*/  ISETP.NE.AND.EX P5, PT, R47, RZ, PT, P5 ;  /* 0x000000ff2f00720c */ /* 0x000fe40003fa5350 */
[----:B------:R-:W-:Y:S02]  /*0f90*/  @!P3 ISETP.NE.AND.EX P0, PT, R45, RZ, PT, P0 ;  /* 0x000000ff2d00b20c */ /* 0x000fe40003f05300 */
[----:B------:R-:W-:Y:S02]  /*0fa0*/  SEL R36, R71, R36, P5 ;  /* 0x0000002447247207 */ /* 0x000fe40002800000 */
[----:B------:R-:W-:-:S02]  /*0fb0*/  ISETP.GT.AND P6, PT, R4, RZ, PT ;  /* 0x000000ff0400720c */ /* 0x000fc40003fc4270 */
[----:B------:R-:W-:Y:S01]  /*0fc0*/  @!P3 FSEL R78, R25, RZ, P0 ;  /* 0x000000ff194eb208 */ /* 0x000fe20000000000 */
[----:B0-----:R-:W-:-:S05]  /*0fd0*/  FMUL.FTZ R71, R71, R51 ;  /* 0x0000003347477220 */ /* 0x001fca0000410000 */
[----:B------:R-:W-:Y:S01]  /*0fe0*/  SEL R40, R71, R40, P6 ;  /* 0x0000002847287207 */ /* 0x000fe20003000000 */
[----:B------:R-:W-:Y:S06]  /*0ff0*/  @!P3 BRA `(.L_x_5197) ;  /* 0x000000000018b947 */ /* 0x000fec0003800000 */
[----:B------:R-:W-:Y:S01]  /*1000*/  ISETP.NE.U32.AND P0, PT, R44, RZ, PT ;  /* 0x000000ff2c00720c */ /* 0x000fe20003f05070 */
[----:B------:R-:W-:-:S03]  /*1010*/  FFMA.FTZ R78, R60, R49, R50 ;  /* 0x000000313c4e7223 */ /* 0x000fc60000010032 */
[----:B------:R-:W-:Y:S01]  /*1020*/  ISETP.NE.AND.EX P0, PT, R45, RZ, PT, P0 ;  /* 0x000000ff2d00720c */ /* 0x000fe20003f05300 */
[----:B------:R-:W-:-:S04]  /*1030*/  FADD.FTZ R78, R67, -R78 ;  /* 0x8000004e434e7221 */ /* 0x000fc80000010000 */
[----:B------:R-:W-:-:S08]  /*1040*/  FMUL.FTZ R78, R5, R78 ;  /* 0x0000004e054e7220 */ /* 0x000fd00000410000 */
[----:B------:R-:W-:-:S07]  /*1050*/  @P0 FADD.FTZ R78, R25, R78 ;  /* 0x0000004e194e0221 */ /* 0x000fce0000010000 */
.L_x_5197:
[----:B------:R-:W-:Y:S05]  /*1060*/  BSYNC B2 ;  /* 0x0000000000027941 */ /* 0x000fea0003800000 */
.L_x_5196:
[----:B------:R-:W-:Y:S01]  /*1070*/  @!P3 ISETP.NE.U32.AND P0, PT, R44, RZ, PT ;  /* 0x000000ff2c00b20c */ /* 0x000fe20003f05070 */
[----:B------:R-:W-:Y:S01]  /*1080*/  BSSY B2, `(.L_x_5198) ;  /* 0x000000d000027945 */ /* 0x000fe20003800000 */
[C---:B------:R-:W-:Y:S01]  /*1090*/  SEL R37, R78.reuse, R37, P5 ;  /* 0x000000254e257207 */ /* 0x040fe20002800000 */
[----:B------:R-:W-:Y:S01]  /*10a0*/  FMUL.FTZ R78, R78, R51 ;  /* 0x000000334e4e7220 */ /* 0x000fe20000410000 */
[----:B------:R-:W-:-:S04]  /*10b0*/  @!P3 ISETP.NE.AND.EX P0, PT, R45, RZ, PT, P0 ;  /* 0x000000ff2d00b20c */ /* 0x000fc80003f05300 */
[----:B------:R-:W-:Y:S02]  /*10c0*/  SEL R41, R78, R41, P6 ;  /* 0x000000294e297207 */ /* 0x000fe40003000000 */
        /* <DEDUP_REMOVED lines=8> */
.L_x_5199:
[----:B------:R-:W-:Y:S05]  /*1150*/  BSYNC B2 ;  /* 0x0000000000027941 */ /* 0x000fea0003800000 */
.L_x_5198:
        /* <DEDUP_REMOVED lines=14> */
.L_x_5201:
[----:B------:R-:W-:Y:S05]  /*1240*/  BSYNC B2 ;  /* 0x0000000000027941 */ /* 0x000fea0003800000 */
.L_x_5200:
[----:B------:R-:W-:Y:S02]  /*1250*/  ISETP.NE.U32.AND P0, PT, R46, RZ, PT ;  /* 0x000000ff2e00720c */ /* 0x000fe40003f05070 */
[C---:B------:R-:W-:Y:S01]  /*1260*/  SEL R39, R78.reuse, R39, P5 ;  /* 0x000000274e277207 */ /* 0x040fe20002800000 */
[----:B------:R-:W-:Y:S01]  /*1270*/  FMUL.FTZ R78, R78, R51 ;  /* 0x000000334e4e7220 */ /* 0x000fe20000410000 */
[----:B------:R-:W-:-:S04]  /*1280*/  ISETP.NE.AND.EX P0, PT, R47, RZ, PT, P0 ;  /* 0x000000ff2f00720c */ /* 0x000fc80003f05300 */
[----:B------:R-:W-:-:S09]  /*1290*/  SEL R43, R78, R43, P6 ;  /* 0x0000002b4e2b7207 */ /* 0x000fd20003000000 */
[----:B------:R-:W0:Y:S02]  /*12a0*/  @P0 LDC.64 R44, c[0x0][0x308] ;  /* 0x0000c200ff2c0b82 */ /* 0x000e240000000a00 */
[----:B0-----:R-:W-:-:S06]  /*12b0*/  @P0 IMAD.WIDE.U32 R46, R2, 0x10, R44 ;  /* 0x00000010022e0825 */ /* 0x001fcc00078e002c */
[----:B------:R-:W0:Y:S01]  /*12c0*/  @P4 LDC.64 R44, c[0x0][0x2f8] ;  /* 0x0000be00ff2c4b82 */ /* 0x000e220000000a00 */
[----:B------:R-:W-:Y:S01]  /*12d0*/  VIADD R2, R2, 0x20 ;  /* 0x0000002002027836 */ /* 0x000fe20000000000 */
[----:B------:R2:W-:Y:S01]  /*12e0*/  @P0 STG.E.128 desc[UR4][R46.64], R36 ;  /* 0x000000242e000986 */ /* 0x0005e2000c101d04 */
[C---:B0-----:R-:W-:Y:S01]  /*12f0*/  @P4 IMAD.WIDE.U32 R44, R48.reuse, 0x10, R44 ;  /* 0x00000010302c4825 */ /* 0x041fe200078e002c */
[----:B------:R-:W-:-:S04]  /*1300*/  IADD3 R48, R48, 0x20, RZ ;  /* 0x0000002030307810 */ /* 0x000fc80007ffe0ff */
[----:B------:R2:W-:Y:S03]  /*1310*/  @P4 STG.E.128 desc[UR4][R44.64], R40 ;  /* 0x000000282c004986 */ /* 0x0005e6000c101d04 */
.L_x_5193:
[----:B------:R-:W-:Y:S05]  /*1320*/  BSYNC B1 ;  /* 0x0000000000017941 */ /* 0x000fea0003800000 */
.L_x_5192:
[----:B------:R-:W-:Y:S04]  /*1330*/  BSSY B1, `(.L_x_5202) ;  /* 0x000004e000017945 */ /* 0x000fe80003800000 */
[----:B------:R-:W-:Y:S05]  /*1340*/  @!P2 BRA `(.L_x_5203) ;  /* 0x000000040030a947 */ /* 0x000fea0003800000 */
[----:B--2---:R-:W0:Y:S01]  /*1350*/  @!P3 LDC.64 R44, c[0x0][0x2c8] ;  /* 0x0000b200ff2cbb82 */ /* 0x004e220000000a00 */
[----:B------:R-:W-:Y:S01]  /*1360*/  BSSY B2, `(.L_x_5204) ;  /* 0x0000010000027945 */ /* 0x000fe20003800000 */
[----:B------:R-:W-:-:S06]  /*1370*/  ISETP.GT.AND P5, PT, R4, RZ, PT ;  /* 0x000000ff0400720c */ /* 0x000fcc0003fa4270 */
[----:B------:R-:W2:Y:S08]  /*1380*/  LDC R51, c[0x0][0x29c] ;  /* 0x0000a700ff337b82 */ /* 0x000eb00000000800 */
[----:B------:R-:W3:Y:S01]  /*1390*/  LDC.64 R46, c[0x0][0x308] ;  /* 0x0000c200ff2e7b82 */ /* 0x000ee20000000a00 */
[----:B0-----:R-:W-:-:S04]  /*13a0*/  @!P3 ISETP.NE.U32.AND P0, PT, R44, RZ, PT ;  /* 0x000000ff2c00b20c */ /* 0x001fc80003f05070 */
[----:B------:R-:W-:-:S04]  /*13b0*/  @!P3 ISETP.NE.AND.EX P0, PT, R45, RZ, PT, P0 ;  /* 0x000000ff2d00b20c */ /* 0x000fc80003f05300 */
[----:B------:R-:W-:Y:S01]  /*13c0*/  @!P3 FSEL R73, R12, RZ, P0 ;  /* 0x000000ff0c49b208 */ /* 0x000fe20000000000 */
[----:B--2---:R-:W-:Y:S08]  /*13d0*/  @!P3 BRA `(.L_x_5205) ;  /* 0x000000000020b947 */ /* 0x004ff00003800000 */
        /* <DEDUP_REMOVED lines=8> */
.L_x_5205:
[----:B------:R-:W-:Y:S05]  /*1460*/  BSYNC B2 ;  /* 0x0000000000027941 */ /* 0x000fea0003800000 */
.L_x_5204:
        /* <DEDUP_REMOVED lines=11> */
.L_x_5207:
[----:B------:R-:W-:Y:S05]  /*1520*/  BSYNC B2 ;  /* 0x0000000000027941 */ /* 0x000fea0003800000 */
.L_x_5206:
[----:B---3--:R-:W-:Y:S01]  /*1530*/  ISETP.NE.U32.AND P6, PT, R46, RZ, PT ;  /* 0x000000ff2e00720c */ /* 0x008fe20003fc5070 */
[----:B------:R-:W-:Y:S01]  /*1540*/  BSSY B2, `(.L_x_5208) ;  /* 0x000000f000027945 */ /* 0x000fe20003800000 */
[----:B------:R-:W-:Y:S02]  /*1550*/  @!P3 ISETP.NE.U32.AND P0, PT, R44, RZ, PT ;  /* 0x000000ff2c00b20c */ /* 0x000fe40003f05070 */
[----:B------:R-:W-:Y:S02]  /*1560*/  ISETP.NE.AND.EX P6, PT, R47, RZ, PT, P6 ;  /* 0x000000ff2f00720c */ /* 0x000fe40003fc5360 */
[----:B------:R-:W-:Y:S02]  /*1570*/  @!P3 ISETP.NE.AND.EX P0, PT, R45, RZ, PT, P0 ;  /* 0x000000ff2d00b20c */ /* 0x000fe40003f05300 */
[C---:B------:R-:W-:Y:S01]  /*1580*/  SEL R36, R73.reuse, R36, P6 ;  /* 0x0000002449247207 */ /* 0x040fe20003000000 */
[----:B------:R-:W-:Y:S01]  /*1590*/  FMUL.FTZ R73, R73, R51 ;  /* 0x0000003349497220 */ /* 0x000fe20000410000 */
[----:B------:R-:W-:-:S04]  /*15a0*/  @!P3 FSEL R71, R14, RZ, P0 ;  /* 0x000000ff0e47b208 */ /* 0x000fc80000000000 */
        /* <DEDUP_REMOVED lines=8> */
.L_x_5209:
[----:B------:R-:W-:Y:S05]  /*1630*/  BSYNC B2 ;  /* 0x0000000000027941 */ /* 0x000fea0003800000 */
.L_x_5208:
[----:B------:R-:W-:Y:S01]  /*1640*/  @!P3 ISETP.NE.U32.AND P0, PT, R44, RZ, PT ;  /* 0x000000ff2c00b20c */ /* 0x000fe20003f05070 */
[----:B------:R-:W-:Y:S01]  /*1650*/  BSSY B2, `(.L_x_5210) ;  /* 0x000000d000027945 */ /* 0x000fe20003800000 */
[C---:B------:R-:W-:Y:S01]  /*1660*/  SEL R37, R4.reuse, R37, P6 ;  /* 0x0000002504257207 */ /* 0x040fe20003000000 */
[----:B------:R-:W-:Y:S01]  /*1670*/  FMUL.FTZ R4, R4, R51 ;  /* 0x0000003304047220 */ /* 0x000fe20000410000 */
[----:B------:R-:W-:-:S04]  /*1680*/  @!P3 ISETP.NE.AND.EX P0, PT, R45, RZ, PT, P0 ;  /* 0x000000ff2d00b20c */ /* 0x000fc80003f05300 */
[----:B------:R-:W-:Y:S02]  /*1690*/  @!P3 FSEL R78, R15, RZ, P0 ;  /* 0x000000ff0f4eb208 */ /* 0x000fe40000000000 */
        /* <DEDUP_REMOVED lines=8> */
.L_x_5211:
[----:B------:R-:W-:Y:S05]  /*1720*/  BSYNC B2 ;  /* 0x0000000000027941 */ /* 0x000fea0003800000 */
.L_x_5210:
[----:B------:R-:W-:Y:S01]  /*1730*/  ISETP.NE.U32.AND P0, PT, R46, RZ, PT ;  /* 0x000000ff2e00720c */ /* 0x000fe20003f05070 */
[----:B------:R-:W0:Y:S01]  /*1740*/  @P4 LDC.64 R4, c[0x0][0x2f8] ;  /* 0x0000be00ff044b82 */ /* 0x000e220000000a00 */
[C---:B------:R-:W-:Y:S01]  /*1750*/  SEL R38, R71.reuse, R38, P6 ;  /* 0x0000002647267207 */ /* 0x040fe20003000000 */
[----:B------:R-:W-:Y:S01]  /*1760*/  FMUL.FTZ R71, R71, R51 ;  /* 0x0000003347477220 */ /* 0x000fe20000410000 */
[----:B------:R-:W-:Y:S02]  /*1770*/  ISETP.NE.AND.EX P0, PT, R47, RZ, PT, P0 ;  /* 0x000000ff2f00720c */ /* 0x000fe40003f05300 */
[----:B------:R-:W-:Y:S02]  /*1780*/  SEL R39, R78, R39, P6 ;  /* 0x000000274e277207 */ /* 0x000fe40003000000 */
[----:B------:R-:W-:-:S09]  /*1790*/  SEL R42, R71, R42, P5 ;  /* 0x0000002a472a7207 */ /* 0x000fd20002800000 */
[----:B------:R-:W2:Y:S01]  /*17a0*/  @P0 LDC.64 R44, c[0x0][0x308] ;  /* 0x0000c200ff2c0b82 */ /* 0x000ea20000000a00 */
[----:B0-----:R-:W-:-:S04]  /*17b0*/  @P4 IMAD.WIDE.U32 R4, R48, 0x10, R4 ;  /* 0x0000001030044825 */ /* 0x001fc800078e0004 */
[----:B--2---:R-:W-:-:S04]  /*17c0*/  @P0 IMAD.WIDE.U32 R44, R2, 0x10, R44 ;  /* 0x00000010022c0825 */ /* 0x004fc800078e002c */
[----:B------:R-:W-:Y:S01]  /*17d0*/  FMUL.FTZ R2, R78, R51 ;  /* 0x000000334e027220 */ /* 0x000fe20000410000 */
[----:B------:R0:W-:Y:S04]  /*17e0*/  @P0 STG.E.128 desc[UR4][R44.64], R36 ;  /* 0x000000242c000986 */ /* 0x0001e8000c101d04 */
[----:B------:R-:W-:-:S05]  /*17f0*/  SEL R43, R2, R43, P5 ;  /* 0x0000002b022b7207 */ /* 0x000fca0002800000 */
[----:B------:R0:W-:Y:S02]  /*1800*/  @P4 STG.E.128 desc[UR4][R4.64], R40 ;  /* 0x0000002804004986 */ /* 0x0001e4000c101d04 */
.L_x_5203:
[----:B------:R-:W-:Y:S05]  /*1810*/  BSYNC B1 ;  /* 0x0000000000017941 */ /* 0x000fea0003800000 */
.L_x_5202:
[----:B0-----:R-:W0:Y:S02]  /*1820*/  LDC.64 R4, c[0x0][0x210] ;  /* 0x00008400ff047b82 */ /* 0x001e240000000a00 */
[----:B0-----:R-:W-:-:S04]  /*1830*/  LEA R55, R4, R55, 0x2 ;  /* 0x0000003704377211 */ /* 0x001fc800078e10ff */
[----:B------:R-:W-:-:S13]  /*1840*/  ISETP.GE.AND P0, PT, R55, R5, PT ;  /* 0x000000053700720c */ /* 0x000fda0003f06270 */
[----:B------:R-:W-:Y:S05]  /*1850*/  @!P0 BRA `(.L_x_5212) ;  /* 0xffffffe800dc8947 */ /* 0x000fea000383ffff */
.L_x_5182:
[----:B------:R-:W-:Y:S05]  /*1860*/  BSYNC B0 ;  /* 0x0000000000007941 */ /* 0x000fea0003800000 */
.L_x_5181:
[----:B------:R-:W0:Y:S01]  /*1870*/  S2R R3, SR_CgaCtaId ;  /* 0x0000000000037919 */ /* 0x000e220000008800 */
[----:B------:R-:W-:Y:S01]  /*1880*/  SHF.R.U32.HI R2, RZ, 0x5, R57 ;  /* 0x00000005ff027819 */ /* 0x000fe20000011639 */
[----:B------:R-:W-:Y:S05]  /*1890*/  WARPSYNC.ALL ;  /* 0x0000000000007948 */ /* 0x000fea0003800000 */
[----:B------:R-:W-:Y:S01]  /*18a0*/  MOV R0, 0x400 ;  /* 0x0000040000007802 */ /* 0x000fe20000000f00 */
[----:B------:R-:W3:Y:S01]  /*18b0*/  S2R R15, SR_CTAID.X ;  /* 0x00000000000f7919 */ /* 0x000ee20000002500 */
[----:B-----5:R-:W-:Y:S01]  /*18c0*/  LOP3.LUT R4, R57, 0x1f, RZ, 0xc0, !PT ;  /* 0x0000001f39047812 */ /* 0x020fe200078ec0ff */
[----:B------:R-:W-:Y:S01]  /*18d0*/  ULDC.64 UR6, c[0x0][0x2d8] ;  /* 0x0000b60000067ab9 */ /* 0x000fe20000000a00 */
[----:B------:R-:W-:Y:S01]  /*18e0*/  SHF.L.U32 R5, R2, 0x6, RZ ;  /* 0x0000000602057819 */ /* 0x000fe200000006ff */
[----:B------:R-:W-:Y:S01]  /*18f0*/  ULDC.64 UR10, c[0x0][0x2d0] ;  /* 0x0000b400000a7ab9 */ /* 0x000fe20000000a00 */
[----:B0-----:R-:W-:-:S02]  /*1900*/  LEA R2, R3, R0, 0x18 ;  /* 0x0000000003027211 */ /* 0x001fc400078ec0ff */
[----:B------:R-:W-:-:S05]  /*1910*/  LOP3.LUT R0, R5, 0xffffffc0, R4, 0xe2, !PT ;  /* 0xffffffc005007812 */ /* 0x000fca00078ee204 */
[----:B------:R-:W-:Y:S01]  /*1920*/  IMAD R0, R0, 0x10, R2 ;  /* 0x0000001000007824 */ /* 0x000fe200078e0202 */
[----:B------:R-:W-:Y:S01]  /*1930*/  LEA R2, R57, R2, 0x2 ;  /* 0x0000000239027211 */ /* 0x000fe200078e10ff */
[----:B---3--:R-:W-:Y:S01]  /*1940*/  IMAD R26, R15, R58, RZ ;  /* 0x0000003a0f1a7224 */ /* 0x008fe200078e02ff */
[----:B------:R-:W-:Y:S02]  /*1950*/  IADD3 R58, R58, 0x7f, -R57 ;  /* 0x0000007f3a3a7810 */ /* 0x000fe40007ffe839 */
[----:B------:R-:W-:Y:S02]  /*1960*/  STS.128 [R0], R20 ;  /* 0x0000001400007388 */ /* 0x000fe40000000c00 */
[C---:B------:R-:W-:Y:S02]  /*1970*/  LOP3.LUT P0, RZ, R58.reuse, 0xffffff80, RZ, 0xc0, !PT ;  /* 0xffffff803aff7812 */ /* 0x040fe4000780c0ff */
[----:B------:R-:W-:Y:S01]  /*1980*/  STS.128 [R0+0x200], R32 ;  /* 0x0002002000007388 */ /* 0x000fe20000000c00 */
[----:B------:R-:W-:Y:S01]  /*1990*/  BAR.SYNC.DEFER_BLOCKING 0x0 ;  /* 0x0000000000007b1d */ /* 0x000fe20000010000 */
[----:B------:R-:W-:-:S05]  /*19a0*/  ISETP.GE.U32.AND P1, PT, R58, 0x100, PT ;  /* 0x000001003a00780c */ /* 0x000fca0003f26070 */
[----:B------:R-:W0:Y:S04]  /*19b0*/  LDS R3, [R2] ;  /* 0x0000000002037984 */ /* 0x000e280000000800 */
[----:B------:R-:W3:Y:S04]  /*19c0*/  LDS R6, [R2+0x400] ;  /* 0x0004000002067984 */ /* 0x000ee80000000800 */
[----:B------:R-:W4:Y:S04]  /*19d0*/  LDS R4, [R2+0x200] ;  /* 0x0002000002047984 */ /* 0x000f280000000800 */
[----:B------:R-:W1:Y:S04]  /*19e0*/  LDS R5, [R2+0x600] ;  /* 0x0006000002057984 */ /* 0x000e680000000800 */
[----:B------:R-:W2:Y:S04]  /*19f0*/  LDS R8, [R2+0x800] ;  /* 0x0008000002087984 */ /* 0x000ea80000000800 */
[----:B------:R-:W2:Y:S04]  /*1a00*/  LDS R7, [R2+0xa00] ;  /* 0x000a000002077984 */ /* 0x000ea80000000800 */
[----:B------:R-:W-:Y:S04]  /*1a10*/  LDS R10, [R2+0xc00] ;  /* 0x000c0000020a7984 */ /* 0x000fe80000000800 */
        /* <DEDUP_REMOVED lines=27> */
[----:B------:R-:W-:Y:S01]  /*1bd0*/  @P0 IADD3.X R15, RZ, R15, RZ, P3, !PT ;  /* 0x0000000fff0f0210 */ /* 0x000fe20001ffe4ff */
[----:B------:R-:W4:Y:S04]  /*1be0*/  LDS R13, [R2+0xc00] ;  /* 0x000c0000020d7984 */ /* 0x000f280000000800 */
[----:B------:R-:W4:Y:S04]  /*1bf0*/  LDS R20, [R2+0x600] ;  /* 0x0006000002147984 */ /* 0x000f280000000800 */
[----:B------:R-:W4:Y:S04]  /*1c00*/  LDS R24, [R2+0xa00] ;  /* 0x000a000002187984 */ /* 0x000f280000000800 */
[----:B------:R0:W4:Y:S02]  /*1c10*/  LDS R16, [R2+0xe00] ;  /* 0x000e000002107984 */ /* 0x0001240000000800 */
[----:B0-----:R-:W-:-:S02]  /*1c20*/  @P0 MOV R2, R6 ;  /* 0x0000000600020202 */ /* 0x001fc40000000f00 */
[----:B------:R-:W-:Y:S01]  /*1c30*/  @P0 IADD3 R6, P2, R6, 0x200, RZ ;  /* 0x0000020006060810 */ /* 0x000fe20007f5e0ff */
[----:B------:R-:W-:-:S04]  /*1c40*/  FADD.FTZ R9, RZ, R9 ;  /* 0x00000009ff097221 */ /* 0x000fc80000010000 */
[----:B-1----:R-:W-:-:S04]  /*1c50*/  FADD.FTZ R9, R9, R14 ;  /* 0x0000000e09097221 */ /* 0x002fc80000010000 */
[----:B--2---:R-:W-:Y:S01]  /*1c60*/  FADD.FTZ R22, R9, R22 ;  /* 0x0000001609167221 */ /* 0x004fe20000010000 */
[----:B------:R-:W-:Y:S01]  /*1c70*/  FADD.FTZ R9, R3, R10 ;  /* 0x0000000a03097221 */ /* 0x000fe20000010000 */
[-C--:B------:R-:W-:Y:S01]  /*1c80*/  @P0 MOV R3, R17.reuse ;  /* 0x0000001100030202 */ /* 0x080fe20000000f00 */
[----:B---3--:R-:W-:Y:S01]  /*1c90*/  FADD.FTZ R11, RZ, R11 ;  /* 0x0000000bff0b7221 */ /* 0x008fe20000010000 */
[----:B------:R-:W-:Y:S01]  /*1ca0*/  @P0 IADD3.X R17, RZ, R17, RZ, P2, !PT ;  /* 0x00000011ff110210 */ /* 0x000fe200017fe4ff */
[----:B----4-:R-:W-:Y:S02]  /*1cb0*/  FADD.FTZ R13, R22, R13 ;  /* 0x0000000d160d7221 */ /* 0x010fe40000010000 */
[----:B------:R-:W-:-:S03]  /*1cc0*/  FADD.FTZ R11, R11, R20 ;  /* 0x000000140b0b7221 */ /* 0x000fc60000010000 */
[----:B------:R0:W-:Y:S01]  /*1cd0*/  @P0 STG.E desc[UR4][R2.64], R13 ;  /* 0x0000000d02000986 */ /* 0x0001e2000c101904 */
[----:B------:R-:W-:-:S03]  /*1ce0*/  FADD.FTZ R11, R11, R24 ;  /* 0x000000180b0b7221 */ /* 0x000fc60000010000 */
[----:B------:R1:W-:Y:S01]  /*1cf0*/  @P0 STG.E desc[UR4][R4.64], R9 ;  /* 0x0000000904000986 */ /* 0x0003e2000c101904 */
        /* <DEDUP_REMOVED lines=9> */
.L_x_5191:
[----:B------:R-:W-:Y:S01]  /*1d90*/  HFMA2.MMA R45, -RZ, RZ, 0, 1.847743988037109375e-06 ;  /* 0x0000001fff2d7435 */ /* 0x000fe200000001ff */
[----:B------:R-:W-:Y:S01]  /*1da0*/  BSSY B1, `(.L_x_5213) ;  /* 0x0000006000017945 */ /* 0x000fe20003800000 */
[----:B------:R-:W-:Y:S01]  /*1db0*/  IMAD.MOV.U32 R46, RZ, RZ, 0x1 ;  /* 0x00000001ff2e7424 */ /* 0x000fe200078e00ff */
[----:B------:R-:W-:-:S08]  /*1dc0*/  MOV R44, 0xffffffff ;  /* 0xffffffff002c7802 */ /* 0x000fd00000000f00 */
[----:B01---5:R-:W-:Y:S05]  /*1dd0*/  WARPSYNC.COLLECTIVE R44, `(.L_x_5214) ;  /* 0x000000002c087348 */ /* 0x023fea0003c00000 */
[----:B------:R2:W3:Y:S02]  /*1de0*/  SHFL.BFLY P0, R47, R77, R46, R45 ;  /* 0x0c00002e4d2f7389 */ /* 0x0004e4000000002d */
[----:B0123-5:R-:W-:Y:S01]  /*1df0*/  ENDCOLLECTIVE ;  /* 0x000000000000791b */ /* 0x02ffe20003800000 */
.L_x_5214:
[----:B------:R-:W-:Y:S05]  /*1e00*/  BSYNC B1 ;  /* 0x0000000000017941 */ /* 0x000fea0003800000 */
.L_x_5213:
        /* <DEDUP_REMOVED lines=8> */
.L_x_5215:
[----:B------:R-:W-:Y:S01]  /*1e90*/  HFMA2.MMA R46, -RZ, RZ, 0, 1.1920928955078125e-07 ;  /* 0x00000002ff2e7435 */ /* 0x000fe200000001ff */
[----:B------:R-:W-:Y:S01]  /*1ea0*/  IMAD.MOV.U32 R77, RZ, RZ, R49 ;  /* 0x000000ffff4d7224 */ /* 0x000fe200078e0031 */
[----:B------:R-:W-:-:S09]  /*1eb0*/  MOV R48, R47 ;  /* 0x0000002f00307202 */ /* 0x000fd20000000f00 */
[----:B------:R-:W-:Y:S05]  /*1ec0*/  WARPSYNC.COLLECTIVE R44, `(.L_x_5216) ;  /* 0x000000002c087348 */ /* 0x000fea0003c00000 */
[----:B------:R0:W1:Y:S02]  /*1ed0*/  SHFL.BFLY P0, R47, R77, R46, R45 ;  /* 0x0c00002e4d2f7389 */ /* 0x000064000000002d */
[----:B01----:R-:W-:Y:S01]  /*1ee0*/  ENDCOLLECTIVE ;  /* 0x000000000000791b */ /* 0x003fe20003800000 */
.L_x_5216:
[----:B------:R-:W-:-:S05]  /*1ef0*/  FADD.FTZ R50, R48, R73 ;  /* 0x0000004930327221 */ /* 0x000fca0000010000 */
[----:B------:R-:W-:Y:S01]  /*1f00*/  MOV R77, R50 ;  /* 0x00000032004d7202 */ /* 0x000fe20000000f00 */
[----:B------:R-:W-:-:S07]  /*1f10*/  FADD.FTZ R71, R49, R47 ;  /* 0x0000002f31477221 */ /* 0x000fce0000010000 */
[----:B------:R-:W-:Y:S05]  /*1f20*/  WARPSYNC.COLLECTIVE R44, `(.L_x_5217) ;  /* 0x000000002c087348 */ /* 0x000fea0003c00000 */
[----:B------:R0:W1:Y:S02]  /*1f30*/  SHFL.BFLY P0, R47, R77, R46, R45 ;  /* 0x0c00002e4d2f7389 */ /* 0x000064000000002d */
[----:B01----:R-:W-:Y:S01]  /*1f40*/  ENDCOLLECTIVE ;  /* 0x000000000000791b */ /* 0x003fe20003800000 */
.L_x_5217:
[----:B------:R-:W-:Y:S01]  /*1f50*/  HFMA2.MMA R46, -RZ, RZ, 0, 2.384185791015625e-07 ;  /* 0x00000004ff2e7435 */ /* 0x000fe200000001ff */
[----:B------:R-:W-:Y:S01]  /*1f60*/  IMAD.MOV.U32 R77, RZ, RZ, R71 ;  /* 0x000000ffff4d7224 */ /* 0x000fe200078e0047 */
[----:B------:R-:W-:-:S09]  /*1f70*/  MOV R51, R47 ;  /* 0x0000002f00337202 */ /* 0x000fd20000000f00 */
[----:B------:R-:W-:Y:S05]  /*1f80*/  WARPSYNC.COLLECTIVE R44, `(.L_x_5218) ;  /* 0x000000002c087348 */ /* 0x000fea0003c00000 */
[----:B------:R0:W1:Y:S02]  /*1f90*/  SHFL.BFLY P0, R47, R77, R46, R45 ;  /* 0x0c00002e4d2f7389 */ /* 0x000064000000002d */
[----:B01----:R-:W-:Y:S01]  /*1fa0*/  ENDCOLLECTIVE ;  /* 0x000000000000791b */ /* 0x003fe20003800000 */
.L_x_5218:
[----:B------:R-:W-:-:S05]  /*1fb0*/  FADD.FTZ R51, R50, R51 ;  /* 0x0000003332337221 */ /* 0x000fca0000010000 */
[----:B------:R-:W-:Y:S01]  /*1fc0*/  MOV R77, R51 ;  /* 0x00000033004d7202 */ /* 0x000fe20000000f00 */
[----:B------:R-:W-:-:S07]  /*1fd0*/  FADD.FTZ R75, R71, R47 ;  /* 0x0000002f474b7221 */ /* 0x000fce0000010000 */
[----:B------:R-:W-:Y:S05]  /*1fe0*/  WARPSYNC.COLLECTIVE R44, `(.L_x_5219) ;  /* 0x000000002c087348 */ /* 0x000fea0003c00000 */
[----:B------:R0:W1:Y:S02]  /*1ff0*/  SHFL.BFLY P0, R47, R77, R46, R45 ;  /* 0x0c00002e4d2f7389 */ /* 0x000064000000002d */
[----:B01----:R-:W-:Y:S01]  /*2000*/  ENDCOLLECTIVE ;  /* 0x000000000000791b */ /* 0x003fe20003800000 */
.L_x_5219:
[----:B------:R-:W-:Y:S01]  /*2010*/  HFMA2.MMA R46, -RZ, RZ, 0, 4.76837158203125e-07 ;  /* 0x00000008ff2e7435 */ /* 0x000fe200000001ff */
[----:B------:R-:W-:Y:S01]  /*2020*/  IMAD.MOV.U32 R77, RZ, RZ, R75 ;  /* 0x000000ffff4d7224 */ /* 0x000fe200078e004b */
[----:B------:R-:W-:-:S09]  /*2030*/  MOV R48, R47 ;  /* 0x0000002f00307202 */ /* 0x000fd20000000f00 */
[----:B------:R-:W-:Y:S05]  /*2040*/  WARPSYNC.COLLECTIVE R44, `(.L_x_5220) ;  /* 0x000000002c087348 */ /* 0x000fea0003c00000 */
[----:B------:R0:W1:Y:S02]  /*2050*/  SHFL.BFLY P0, R47, R77, R46, R45 ;  /* 0x0c00002e4d2f7389 */ /* 0x000064000000002d */
[----:B01----:R-:W-:Y:S01]  /*2060*/  ENDCOLLECTIVE ;  /* 0x000000000000791b */ /* 0x003fe20003800000 */
.L_x_5220:
[----:B------:R-:W-:-:S05]  /*2070*/  FADD.FTZ R78, R51, R48 ;  /* 0x00000030334e7221 */ /* 0x000fca0000010000 */
[----:B------:R-:W-:Y:S01]  /*2080*/  MOV R77, R78 ;  /* 0x0000004e004d7202 */ /* 0x000fe20000000f00 */
[----:B------:R-:W-:-:S07]  /*2090*/  FADD.FTZ R48, R75, R47 ;  /* 0x0000002f4b307221 */ /* 0x000fce0000010000 */
[----:B------:R-:W-:Y:S05]  /*20a0*/  WARPSYNC.COLLECTIVE R44, `(.L_x_5221) ;  /* 0x000000002c087348 */ /* 0x000fea0003c00000 */
[----:B------:R0:W1:Y:S02]  /*20b0*/  SHFL.BFLY P0, R47, R77, R46, R45 ;  /* 0x0c00002e4d2f7389 */ /* 0x000064000000002d */
[----:B01----:R-:W-:Y:S01]  /*20c0*/  ENDCOLLECTIVE ;  /* 0x000000000000791b */ /* 0x003fe20003800000 */
.L_x_5221:
[----:B------:R-:W-:Y:S01]  /*20d0*/  HFMA2.MMA R46, -RZ, RZ, 0, 9.5367431640625e-07 ;  /* 0x00000010ff2e7435 */ /* 0x000fe200000001ff */
[----:B------:R-:W-:Y:S01]  /*20e0*/  IMAD.MOV.U32 R77, RZ, RZ, R48 ;  /* 0x000000ffff4d7224 */ /* 0x000fe200078e0030 */
[----:B------:R-:W-:-:S09]  /*20f0*/  MOV R73, R47 ;  /* 0x0000002f00497202 */ /* 0x000fd20000000f00 */
[----:B------:R-:W-:Y:S05]  /*2100*/  WARPSYNC.COLLECTIVE R44, `(.L_x_5222) ;  /* 0x000000002c087348 */ /* 0x000fea0003c00000 */
[----:B------:R0:W1:Y:S02]  /*2110*/  SHFL.BFLY P0, R47, R77, R46, R45 ;  /* 0x0c00002e4d2f7389 */ /* 0x000064000000002d */
[----:B01----:R-:W-:Y:S01]  /*2120*/  ENDCOLLECTIVE ;  /* 0x000000000000791b */ /* 0x003fe20003800000 */
.L_x_5222:
[----:B------:R-:W-:-:S05]  /*2130*/  FADD.FTZ R49, R78, R73 ;  /* 0x000000494e317221 */ /* 0x000fca0000010000 */
[----:B------:R-:W-:Y:S02]  /*2140*/  MOV R77, R49 ;  /* 0x00000031004d7202 */ /* 0x000fe40000000f00 */
[----:B------:R-:W-:-:S07]  /*2150*/  MOV R73, R47 ;  /* 0x0000002f00497202 */ /* 0x000fce0000000f00 */
[----:B------:R-:W-:Y:S05]  /*2160*/  WARPSYNC.COLLECTIVE R44, `(.L_x_5223) ;  /* 0x000000002c087348 */ /* 0x000fea0003c00000 */
[----:B------:R0:W1:Y:S02]  /*2170*/  SHFL.BFLY P0, R47, R77, R46, R45 ;  /* 0x0c00002e4d2f7389 */ /* 0x000064000000002d */
[----:B01----:R-:W-:Y:S01]  /*2180*/  ENDCOLLECTIVE ;  /* 0x000000000000791b */ /* 0x003fe20003800000 */
.L_x_5223:
[----:B------:R-:W-:Y:S05]  /*2190*/  BRA `(.L_x_5224) ;  /* 0xffffffe800e87947 */ /* 0x000fea000383ffff */
.L_x_5225:
        /* <DEDUP_REMOVED lines=14> */
.L_x_6626:


//--------------------- .text._ZN10layer_norm13ln_bwd_kernelINS_13Kernel_traitsI6__halfffffjLj256ELj1ELj4ELj1ELj16ENS_18Kernel_traits_baseILj256ES2_ffffjLj128EEEEELb0ELb0ELb1ELb1EEEvNS_9BwdParamsE --------------------------
	.section	.text._ZN10layer_norm13ln_bwd_kernelINS_13Kernel_traitsI6__halfffffjLj256ELj1ELj4ELj1ELj16ENS_18Kernel_traits_baseILj256ES2_ffffjLj128EEEEELb0ELb0ELb1ELb1EEEvNS_9BwdParamsE,"ax",@progbits
	.align	128
        .global         _ZN10layer_norm13ln_bwd_kernelINS_13Kernel_traitsI6__halfffffjLj256ELj1ELj4ELj1ELj16ENS_18Kernel_traits_baseILj256ES2_ffffjLj128EEEEELb0ELb0ELb1ELb1EEEvNS_9BwdParamsE
        .type           _ZN10layer_norm13ln_bwd_kernelINS_13Kernel_traitsI6__halfffffjLj256ELj1ELj4ELj1ELj16ENS_18Kernel_traits_baseILj256ES2_ffffjLj128EEEEELb0ELb0ELb1ELb1EEEvNS_9BwdParamsE,@function
        .size           _ZN10layer_norm13ln_bwd_kernelINS_13Kernel_traitsI6__halfffffjLj256ELj1ELj4ELj1ELj16ENS_18Kernel_traits_baseILj256ES2_ffffjLj128EEEEELb0ELb0ELb1ELb1EEEvNS_9BwdParamsE,(.L_x_6627 - _ZN10layer_norm13ln_bwd_kernelINS_13Kernel_traitsI6__halfffffjLj256ELj1ELj4ELj1ELj16ENS_18Kernel_traits_baseILj256ES2_ffffjLj128EEEEELb0ELb0ELb1ELb1EEEvNS_9BwdParamsE)
        .other          _ZN10layer_norm13ln_bwd_kernelINS_13Kernel_traitsI6__halfffffjLj256ELj1ELj4ELj1ELj16ENS_18Kernel_traits_baseILj256ES2_ffffjLj128EEEEELb0ELb0ELb1ELb1EEEvNS_9BwdParamsE,@"STO_CUDA_ENTRY STV_DEFAULT"
_ZN10layer_norm13ln_bwd_kernelINS_13Kernel_traitsI6__halfffffjLj256ELj1ELj4ELj1ELj16ENS_18Kernel_traits_baseILj256ES2_ffffjLj128EEEEELb0ELb0ELb1ELb1EEEvNS_9BwdParamsE:
.text._ZN10layer_norm13ln_bwd_kernelINS_13Kernel_traitsI6__halfffffjLj256ELj1ELj4ELj1ELj16ENS_18Kernel_traits_baseILj256ES2_ffffjLj128EEEEELb0ELb0ELb1ELb1EEEvNS_9BwdParamsE:
        /* <DEDUP_REMOVED lines=8> */
[----:B0-----:R-:W-:Y:S02]  /*0080*/  SHF.R.U32.HI R56, RZ, 0x5, R75 ;  /* 0x00000005ff387819 */ /* 0x001fe4000001164b */
[----:B------:R-:W-:-:S02]  /*0090*/  LOP3.LUT R75, R75, 0x1f, RZ, 0xc0, !PT ;  /* 0x0000001f4b4b7812 */ /* 0x000fc400078ec0ff */
        /* <DEDUP_REMOVED lines=13> */
.L_x_5227:
[----:B------:R-:W0:Y:S08]  /*0170*/  LDC.64 R2, c[0x0][0x260] ;  /* 0x00009800ff027b82 */ /* 0x000e300000000a00 */
[----:B------:R-:W1:Y:S01]  /*0180*/  LDC.U8 R77, c[0x0][0x2a0] ;  /* 0x0000a800ff4d7b82 */ /* 0x000e620000000000 */
[----:B0-----:R-:W-:-:S05]  /*0190*/  IMAD.WIDE.U32 R2, R75, 0x8, R2 ;  /* 0x000000084b027825 */ /* 0x001fca00078e0002 */
[----:B------:R-:W2:Y:S04]  /*01a0*/  LDG.E.64 R4, desc[UR4][R2.64] ;  /* 0x0000000402047981 */ /* 0x000ea8000c1e1b00 */
[----:B------:R-:W3:Y:S01]  /*01b0*/  LDG.E.64 R8, desc[UR4][R2.64+0x100] ;  /* 0x0001000402087981 */ /* 0x000ee2000c1e1b00 */
        /* <DEDUP_REMOVED lines=15> */
[----:B------:R-:W-:-:S02]  /*02b0*/  HADD2.F32 R68, -RZ, R9.H0_H0 ;  /* 0x20000009ff447230 */ /* 0x000fc40000004100 */
[----:B------:R-:W-:Y:S02]  /*02c0*/  HADD2.F32 R73, -RZ, R73.H0_H0 ;  /* 0x20000049ff497230 */ /* 0x000fe40000004100 */
[----:B------:R-:W-:Y:S02]  /*02d0*/  HADD2.F32 R71, -RZ, R71.H0_H0 ;  /* 0x20000047ff477230 */ /* 0x000fe40000004100 */
[----:B------:R-:W-:Y:S02]  /*02e0*/  HADD2.F32 R69, -RZ, R69.H0_H0 ;  /* 0x20000045ff457230 */ /* 0x000fe40000004100 */
[----:B-1----:R-:W-:-:S07]  /*02f0*/  HADD2.F32 R7, -RZ, R7.H0_H0 ;  /* 0x20000007ff077230 */ /* 0x002fce0000004100 */
.L_x_5252:
[----:B------:R-:W0:Y:S08]  /*0300*/  LDC.64 R2, c[0x0][0x288] ;  /* 0x0000a200ff027b82 */ /* 0x000e300000000a00 */
[----:B------:R-:W1:Y:S08]  /*0310*/  LDC.64 R4, c[0x0][0x258] ;  /* 0x00009600ff047b82 */ /* 0x000e700000000a00 */
[----:B------:R-:W2:Y:S01]  /*0320*/  LDC.64 R42, c[0x0][0x280] ;  /* 0x0000a000ff2a7b82 */ /* 0x000ea20000000a00 */
[----:B0-----:R-:W-:-:S07]  /*0330*/  IMAD.WIDE R2, R56, 0x4, R2 ;  /* 0x0000000438027825 */ /* 0x001fce00078e0202 */
[----:B------:R-:W0:Y:S01]  /*0340*/  LDC R65, c[0x0][0x218] ;  /* 0x00008600ff417b82 */ /* 0x000e220000000800 */
[----:B------:R2:W3:Y:S01]  /*0350*/  LDG.E R40, desc[UR4][R2.64] ;  /* 0x0000000402287981 */ /* 0x0004e2000c1e1900 */
[----:B-1----:R-:W-:-:S06]  /*0360*/  IMAD.WIDE R4, R56, 0x4, R4 ;  /* 0x0000000438047825 */ /* 0x002fcc00078e0204 */
[----:B------:R-:W1:Y:S01]  /*0370*/  LDC.64 R58, c[0x0][0x2c8] ;  /* 0x0000b200ff3a7b82 */ /* 0x000e620000000a00 */
[----:B------:R4:W5:Y:S01]  /*0380*/  LDG.E R6, desc[UR4][R4.64] ;  /* 0x0000000404067981 */ /* 0x000962000c1e1900 */
[----:B--2---:R-:W-:-:S05]  /*0390*/  IMAD.WIDE R2, R56, 0x4, R42 ;  /* 0x0000000438027825 */ /* 0x004fca00078e022a */
[----:B------:R2:W5:Y:S01]  /*03a0*/  LDG.E R5, desc[UR4][R2.64] ;  /* 0x0000000402057981 */ /* 0x000562000c1e1900 */
[----:B0-----:R-:W-:-:S05]  /*03b0*/  IMAD R41, R56, R65, RZ ;  /* 0x0000004138297224 */ /* 0x001fca00078e02ff */
[----:B------:R-:W-:-:S04]  /*03c0*/  SHF.R.S32.HI R42, RZ, 0x1f, R41 ;  /* 0x0000001fff2a7819 */ /* 0x000fc80000011429 */
[----:B------:R-:W-:-:S04]  /*03d0*/  LEA.HI R42, R42, R41, RZ, 0x2 ;  /* 0x000000292a2a7211 */ /* 0x000fc800078f10ff */
[----:B------:R-:W-:Y:S01]  /*03e0*/  LEA.HI.SX32 R64, R42, R75, 0x1e ;  /* 0x0000004b2a407211 */ /* 0x000fe200078ff2ff */
[----:B------:R-:W-:Y:S03]  /*03f0*/  BSSY B1, `(.L_x_5229) ;  /* 0x0000063000017945 */ /* 0x000fe60003800000 */
[C---:B----4-:R-:W-:Y:S01]  /*0400*/  IADD3 R4, R64.reuse, 0x20, RZ ;  /* 0x0000002040047810 */ /* 0x050fe20007ffe0ff */
[----:B-1----:R-:W-:-:S04]  /*0410*/  IMAD.WIDE.U32 R60, R64, 0x10, R58 ;  /* 0x00000010403c7825 */ /* 0x002fc800078e003a */
[----:B------:R-:W-:Y:S01]  /*0420*/  IMAD.WIDE.U32 R58, R4, 0x10, R58 ;  /* 0x00000010043a7825 */ /* 0x000fe200078e003a */
        /* <DEDUP_REMOVED lines=10> */
[----:B------:R-:W-:Y:S01]  /*04d0*/  CS2R R40, SRZ ;  /* 0x0000000000287805 */ /* 0x000fe2000001ff00 */
[----:B------:R-:W-:Y:S06]  /*04e0*/  BRA `(.L_x_5231) ;  /* 0x00000004004c7947 */ /* 0x000fec0003800000 */
.L_x_5230:
[----:B------:R-:W0:Y:S01]  /*04f0*/  LDC.64 R42, c[0x0][0x250] ;  /* 0x00009400ff2a7b82 */ /* 0x000e220000000a00 */
[----:B------:R-:W-:-:S05]  /*0500*/  IADD3 R40, R40, -0x1, RZ ;  /* 0xffffffff28287810 */ /* 0x000fca0007ffe0ff */
[----:B------:R-:W-:Y:S02]  /*0510*/  IMAD R40, R40, R65, RZ ;  /* 0x0000004128287224 */ /* 0x000fe400078e02ff */
[----:B------:R-:W1:Y:S03]  /*0520*/  LDC.64 R2, c[0x0][0x238] ;  /* 0x00008e00ff027b82 */ /* 0x000e660000000a00 */
[----:B------:R-:W-:-:S04]  /*0530*/  SHF.R.S32.HI R41, RZ, 0x1f, R40 ;  /* 0x0000001fff297819 */ /* 0x000fc80000011428 */
[----:B------:R-:W-:Y:S01]  /*0540*/  LEA.HI R40, R41, R40, RZ, 0x2 ;  /* 0x0000002829287211 */ /* 0x000fe200078f10ff */
[----:B------:R-:W2:Y:S01]  /*0550*/  LDC.64 R48, c[0x0][0x2b8] ;  /* 0x0000ae00ff307b82 */ /* 0x000ea20000000a00 */
[----:B0-----:R-:W-:Y:S02]  /*0560*/  IMAD.WIDE R62, R56, 0x4, R42 ;  /* 0x00000004383e7825 */ /* 0x001fe400078e022a */
[----:B------:R-:W-:-:S03]  /*0570*/  LEA.HI.SX32 R47, R40, R75, 0x1e ;  /* 0x0000004b282f7211 */ /* 0x000fc600078ff2ff */
[----:B------:R-:W3:Y:S01]  /*0580*/  LDG.E R0, desc[UR4][R62.64] ;  /* 0x000000043e007981 */ /* 0x000ee2000c1e1900 */
[----:B-1----:R-:W-:-:S06]  /*0590*/  IMAD.WIDE.U32 R52, R64, 0x10, R2 ;  /* 0x0000001040347825 */ /* 0x002fcc00078e0002 */
[----:B------:R-:W4:Y:S01]  /*05a0*/  LDG.E.128 R52, desc[UR4][R52.64] ;  /* 0x0000000434347981 */ /* 0x000f22000c1e1d00 */
[----:B------:R-:W-:-:S04]  /*05b0*/  IMAD.WIDE.U32 R44, R4, 0x10, R2 ;  /* 0x00000010042c7825 */ /* 0x000fc800078e0002 */
[C-C-:B--2---:R-:W-:Y:S01]  /*05c0*/  IMAD.WIDE.U32 R40, R47.reuse, 0x10, R48.reuse ;  /* 0x000000102f287825 */ /* 0x144fe200078e0030 */
[----:B------:R-:W-:Y:S02]  /*05d0*/  IADD3 R3, R47, 0x20, RZ ;  /* 0x000000202f037810 */ /* 0x000fe40007ffe0ff */
[----:B------:R-:W2:Y:S04]  /*05e0*/  LDG.E.128 R44, desc[UR4][R44.64] ;  /* 0x000000042c2c7981 */ /* 0x000ea8000c1e1d00 */
[----:B------:R-:W2:Y:S01]  /*05f0*/  LDG.E.128 R40, desc[UR4][R40.64] ;  /* 0x0000000428287981 */ /* 0x000ea2000c1e1d00 */
[----:B------:R-:W-:-:S06]  /*0600*/  IMAD.WIDE.U32 R48, R3, 0x10, R48 ;  /* 0x0000001003307825 */ /* 0x000fcc00078e0030 */
[----:B------:R-:W2:Y:S01]  /*0610*/  LDG.E.128 R48, desc[UR4][R48.64] ;  /* 0x0000000430307981 */ /* 0x000ea2000c1e1d00 */
[----:B------:R-:W-:Y:S02]  /*0620*/  MOV R3, UR12 ;  /* 0x0000000c00037c02 */ /* 0x000fe40008000f00 */
[----:B------:R-:W-:Y:S02]  /*0630*/  MOV R2, UR13 ;  /* 0x0000000d00027c02 */ /* 0x000fe40008000f00 */
[----:B------:R-:W-:-:S04]  /*0640*/  ISETP.NE.U32.AND P0, PT, R3, RZ, PT ;  /* 0x000000ff0300720c */ /* 0x000fc80003f05070 */
[----:B------:R-:W-:-:S13]  /*0650*/  ISETP.NE.AND.EX P0, PT, R2, RZ, PT, P0 ;  /* 0x000000ff0200720c */ /* 0x000fda0003f05300 */
[----:B------:R-:W5:Y:S04]  /*0660*/  @P0 LDG.E.128 R12, desc[UR4][R60.64] ;  /* 0x000000043c0c0981 */ /* 0x000f68000c1e1d00 */
[----:B------:R2:W5:Y:S01]  /*0670*/  @P0 LDG.E.128 R8, desc[UR4][R58.64] ;  /* 0x000000043a080981 */ /* 0x000562000c1e1d00 */
[----:B------:R-:W-:-:S04]  /*0680*/  ISETP.NE.AND P0, PT, R77, RZ, PT ;  /* 0x000000ff4d00720c */ /* 0x000fc80003f05270 */
[----:B---3--:R-:W-:-:S05]  /*0690*/  FSEL R66, R0, RZ, !P0 ;  /* 0x000000ff00427208 */ /* 0x008fca0004000000 */
[C---:B----4-:R-:W-:Y:S01]  /*06a0*/  FADD.FTZ R55, -R66.reuse, R55 ;  /* 0x0000003742377221 */ /* 0x050fe20000010100 */
[C---:B------:R-:W-:Y:S01]  /*06b0*/  FADD.FTZ R53, -R66.reuse, R53 ;  /* 0x0000003542357221 */ /* 0x040fe20000010100 */
[C---:B------:R-:W-:Y:S01]  /*06c0*/  FADD.FTZ R63, -R66.reuse, R54 ;  /* 0x00000036423f7221 */ /* 0x040fe20000010100 */
[----:B------:R-:W-:Y:S01]  /*06d0*/  FADD.FTZ R57, -R66, R52 ;  /* 0x0000003442397221 */ /* 0x000fe20000010100 */
[C---:B-----5:R-:W-:Y:S01]  /*06e0*/  FMUL.FTZ R54, R6.reuse, R55 ;  /* 0x0000003706367220 */ /* 0x060fe20000410000 */
[C---:B------:R-:W-:Y:S01]  /*06f0*/  FMUL.FTZ R52, R6.reuse, R53 ;  /* 0x0000003506347220 */ /* 0x040fe20000410000 */
[C---:B------:R-:W-:Y:S01]  /*0700*/  FMUL.FTZ R53, R6.reuse, R63 ;  /* 0x0000003f06357220 */ /* 0x040fe20000410000 */
[----:B------:R-:W-:Y:S01]  /*0710*/  FMUL.FTZ R0, R6, R57 ;  /* 0x0000003906007220 */ /* 0x000fe20000410000 */
[----:B--2---:R-:W-:Y:S01]  /*0720*/  FADD.FTZ R59, -R66, R46 ;  /* 0x0000002e423b7221 */ /* 0x004fe20000010100 */
[----:B------:R-:W-:Y:S01]  /*0730*/  FFMA.FTZ R31, R43, R54, R31 ;  /* 0x000000362b1f7223 */ /* 0x000fe2000001001f */
[----:B------:R-:W-:Y:S01]  /*0740*/  FADD.FTZ R23, R23, R43 ;  /* 0x0000002b17177221 */ /* 0x000fe20000010000 */
[----:B------:R-:W-:Y:S01]  /*0750*/  FMUL.FTZ R63, R71, R43 ;  /* 0x0000002b473f7220 */ /* 0x000fe20000410000 */
[----:B------:R-:W-:Y:S01]  /*0760*/  FMUL.FTZ R55, R74, R40 ;  /* 0x000000284a377220 */ /* 0x000fe20000410000 */
[----:B------:R-:W-:Y:S01]  /*0770*/  FADD.FTZ R43, -R66, R44 ;  /* 0x0000002c422b7221 */ /* 0x000fe20000010100 */
[----:B------:R-:W-:Y:S01]  /*0780*/  FFMA.FTZ R28, R40, R0, R28 ;  /* 0x00000000281c7223 */ /* 0x000fe2000001001c */
[----:B------:R-:W-:Y:S01]  /*0790*/  FADD.FTZ R20, R20, R40 ;  /* 0x0000002814147221 */ /* 0x000fe20000010000 */
[----:B------:R-:W-:Y:S01]  /*07a0*/  FMUL.FTZ R57, R73, R41 ;  /* 0x0000002949397220 */ /* 0x000fe20000410000 */
[----:B------:R-:W-:Y:S01]  /*07b0*/  FMUL.FTZ R46, R6, R43 ;  /* 0x0000002b062e7220 */ /* 0x000fe20000410000 */
[----:B------:R-:W-:Y:S01]  /*07c0*/  FADD.FTZ R40, RZ, R55 ;  /* 0x00000037ff287221 */ /* 0x000fe20000010000 */
[----:B------:R-:W-:Y:S01]  /*07d0*/  FFMA.FTZ R43, R0, R55, RZ ;  /* 0x00000037002b7223 */ /* 0x000fe200000100ff */
[----:B------:R-:W-:Y:S01]  /*07e0*/  FFMA.FTZ R29, R41, R52, R29 ;  /* 0x00000034291d7223 */ /* 0x000fe2000001001d */
[----:B------:R-:W-:Y:S01]  /*07f0*/  FADD.FTZ R21, R21, R41 ;  /* 0x0000002915157221 */ /* 0x000fe20000010000 */
[----:B------:R-:W-:Y:S01]  /*0800*/  FADD.FTZ R41, -R66, R47 ;  /* 0x0000002f42297221 */ /* 0x000fe20000010100 */
[----:B------:R-:W-:Y:S01]  /*0810*/  FADD.FTZ R47, R40, R57 ;  /* 0x00000039282f7221 */ /* 0x000fe20000010000 */
[----:B------:R-:W-:Y:S01]  /*0820*/  FMUL.FTZ R62, R72, R42 ;  /* 0x0000002a483e7220 */ /* 0x000fe20000410000 */
[----:B------:R-:W-:Y:S01]  /*0830*/  FFMA.FTZ R40, R52, R57, R43 ;  /* 0x0000003934287223 */ /* 0x000fe2000001002b */
[----:B------:R-:W-:Y:S01]  /*0840*/  FFMA.FTZ R30, R42, R53, R30 ;  /* 0x000000352a1e7223 */ /* 0x000fe2000001001e */
[----:B------:R-:W-:Y:S01]  /*0850*/  FADD.FTZ R22, R22, R42 ;  /* 0x0000002a16167221 */ /* 0x000fe20000010000 */
[----:B------:R-:W-:Y:S01]  /*0860*/  FADD.FTZ R45, -R66, R45 ;  /* 0x0000002d422d7221 */ /* 0x000fe20000010100 */
[----:B------:R-:W-:Y:S01]  /*0870*/  FADD.FTZ R42, R47, R62 ;  /* 0x0000003e2f2a7221 */ /* 0x000fe20000010000 */
[----:B------:R-:W-:Y:S01]  /*0880*/  FFMA.FTZ R43, R53, R62, R40 ;  /* 0x0000003e352b7223 */ /* 0x000fe20000010028 */
[----:B------:R-:W-:Y:S01]  /*0890*/  FFMA.FTZ R16, R48, R46, R16 ;  /* 0x0000002e30107223 */ /* 0x000fe20000010010 */
[----:B------:R-:W-:Y:S01]  /*08a0*/  FMUL.FTZ R45, R6, R45 ;  /* 0x0000002d062d7220 */ /* 0x000fe20000410000 */
        /* <DEDUP_REMOVED lines=23> */
.L_x_5231:
[----:B------:R-:W-:Y:S05]  /*0a20*/  BSYNC B1 ;  /* 0x0000000000017941 */ /* 0x000fea0003800000 */
.L_x_5229:
        /* <DEDUP_REMOVED lines=20> */
.L_x_5264:
[----:B------:R-:W3:Y:S01]  /*0b70*/  LDC.64 R40, c[0x0][0x308] ;  /* 0x0000c200ff287b82 */ /* 0x000ee20000000a00 */
[----:B-----5:R-:W-:Y:S01]  /*0b80*/  ISETP.GE.AND P5, PT, R5, 0x1, PT ;  /* 0x000000010500780c */ /* 0x020fe20003fa6270 */
[----:B-1----:R-:W-:Y:S01]  /*0b90*/  FADD.FTZ R61, R58, R61 ;  /* 0x0000003d3a3d7221 */ /* 0x002fe20000010000 */
[----:B------:R-:W-:Y:S01]  /*0ba0*/  @!P6 ISETP.NE.U32.AND P3, PT, R3, RZ, PT ;  /* 0x000000ff0300e20c */ /* 0x000fe20003f65070 */
[----:B0-2---:R-:W-:Y:S01]  /*0bb0*/  FADD.FTZ R60, R60, R59 ;  /* 0x0000003b3c3c7221 */ /* 0x005fe20000010000 */
[----:B------:R-:W-:Y:S01]  /*0bc0*/  ISETP.NE.AND P2, PT, R77, RZ, PT ;  /* 0x000000ff4d00720c */ /* 0x000fe20003f45270 */
[----:B------:R-:W-:Y:S01]  /*0bd0*/  FMUL.FTZ R59, R61, UR6 ;  /* 0x000000063d3b7c20 */ /* 0x000fe20008410000 */
[----:B------:R-:W-:Y:S01]  /*0be0*/  @!P6 ISETP.NE.AND.EX P3, PT, R2, RZ, PT, P3 ;  /* 0x000000ff0200e20c */ /* 0x000fe20003f65330 */
[----:B------:R-:W-:Y:S01]  /*0bf0*/  BSSY B1, `(.L_x_5233) ;  /* 0x0000015000017945 */ /* 0x000fe20003800000 */
[----:B------:R-:W-:Y:S01]  /*0c00*/  @!P6 ISETP.NE.U32.AND P4, PT, R3, RZ, PT ;  /* 0x000000ff0300e20c */ /* 0x000fe20003f85070 */
[----:B------:R-:W-:Y:S01]  /*0c10*/  FMUL.FTZ R60, R60, UR6 ;  /* 0x000000063c3c7c20 */ /* 0x000fe20008410000 */
[----:B------:R-:W-:-:S02]  /*0c20*/  FSEL R59, R59, RZ, !P2 ;  /* 0x000000ff3b3b7208 */ /* 0x000fc40005000000 */
[----:B------:R-:W-:Y:S02]  /*0c30*/  @!P6 ISETP.NE.U32.AND P2, PT, R3, RZ, PT ;  /* 0x000000ff0300e20c */ /* 0x000fe40003f45070 */
[----:B------:R-:W-:Y:S02]  /*0c40*/  @!P6 FSEL R51, R12, RZ, P3 ;  /* 0x000000ff0c33e208 */ /* 0x000fe40001800000 */
[C---:B---3--:R-:W-:Y:S02]  /*0c50*/  ISETP.NE.U32.AND P1, PT, R40.reuse, RZ, PT ;  /* 0x000000ff2800720c */ /* 0x048fe40003f25070 */
[----:B------:R-:W-:Y:S02]  /*0c60*/  ISETP.NE.U32.AND P0, PT, R40, RZ, PT ;  /* 0x000000ff2800720c */ /* 0x000fe40003f05070 */
[----:B------:R-:W-:Y:S02]  /*0c70*/  @P5 IADD3 R40, R5, -0x1, RZ ;  /* 0xffffffff05285810 */ /* 0x000fe40007ffe0ff */
[----:B------:R-:W-:-:S02]  /*0c80*/  ISETP.NE.AND.EX P1, PT, R41, RZ, PT, P1 ;  /* 0x000000ff2900720c */ /* 0x000fc40003f25310 */
[----:B------:R-:W-:Y:S01]  /*0c90*/  ISETP.NE.AND.EX P0, PT, R41, RZ, PT, P0 ;  /* 0x000000ff2900720c */ /* 0x000fe20003f05300 */
[----:B------:R-:W-:-:S05]  /*0ca0*/  @P5 IMAD R40, R40, R65, RZ ;  /* 0x0000004128285224 */ /* 0x000fca00078e02ff */
[----:B------:R-:W-:-:S04]  /*0cb0*/  @P5 SHF.R.S32.HI R41, RZ, 0x1f, R40 ;  /* 0x0000001fff295819 */ /* 0x000fc80000011428 */
[----:B------:R-:W-:Y:S01]  /*0cc0*/  @P5 LEA.HI R40, R41, R40, RZ, 0x2 ;  /* 0x0000002829285211 */ /* 0x000fe200078f10ff */
[----:B------:R-:W-:Y:S06]  /*0cd0*/  @!P6 BRA `(.L_x_5234) ;  /* 0x000000000018e947 */ /* 0x000fec0003800000 */
[----:B------:R-:W-:Y:S01]  /*0ce0*/  ISETP.NE.U32.AND P3, PT, R3, RZ, PT ;  /* 0x000000ff0300720c */ /* 0x000fe20003f65070 */
[----:B------:R-:W-:-:S03]  /*0cf0*/  FFMA.FTZ R42, R0, R60, R59 ;  /* 0x0000003c002a7223 */ /* 0x000fc6000001003b */
[----:B------:R-:W-:Y:S01]  /*0d00*/  ISETP.NE.AND.EX P3, PT, R2, RZ, PT, P3 ;  /* 0x000000ff0200720c */ /* 0x000fe20003f65330 */
[----:B------:R-:W-:-:S04]  /*0d10*/  FADD.FTZ R51, R55, -R42 ;  /* 0x8000002a37337221 */ /* 0x000fc80000010000 */
[----:B------:R-:W-:-:S08]  /*0d20*/  FMUL.FTZ R51, R6, R51 ;  /* 0x0000003306337220 */ /* 0x000fd00000410000 */
[----:B------:R-:W-:-:S07]  /*0d30*/  @P3 FADD.FTZ R51, R12, R51 ;  /* 0x000000330c333221 */ /* 0x000fce0000010000 */
.L_x_5234:
[----:B------:R-:W-:Y:S05]  /*0d40*/  BSYNC B1 ;  /* 0x0000000000017941 */ /* 0x000fea0003800000 */
.L_x_5233:
[----:B------:R-:W-:Y:S01]  /*0d50*/  @!P6 ISETP.NE.U32.AND P3, PT, R3, RZ, PT ;  /* 0x000000ff0300e20c */ /* 0x000fe20003f65070 */
[----:B------:R-:W-:Y:S01]  /*0d60*/  HFMA2.MMA R58, -RZ, RZ, 0, 0 ;  /* 0x00000000ff3a7435 */ /* 0x000fe200000001ff */
[----:B------:R-:W-:Y:S01]  /*0d70*/  BSSY B1, `(.L_x_5235) ;  /* 0x000000d000017945 */ /* 0x000fe20003800000 */
[C---:B------:R-:W-:Y:S02]  /*0d80*/  @!P6 ISETP.NE.AND.EX P4, PT, R2.reuse, RZ, PT, P4 ;  /* 0x000000ff0200e20c */ /* 0x040fe40003f85340 */
[C---:B------:R-:W-:Y:S02]  /*0d90*/  @!P6 ISETP.NE.AND.EX P3, PT, R2.reuse, RZ, PT, P3 ;  /* 0x000000ff0200e20c */ /* 0x040fe40003f65330 */
[----:B------:R-:W-:Y:S02]  /*0da0*/  @!P6 ISETP.NE.AND.EX P2, PT, R2, RZ, PT, P2 ;  /* 0x000000ff0200e20c */ /* 0x000fe40003f45320 */
[----:B------:R-:W-:Y:S02]  /*0db0*/  @P5 LEA.HI.SX32 R58, R40, R75, 0x1e ;  /* 0x0000004b283a5211 */ /* 0x000fe400078ff2ff */
        /* <DEDUP_REMOVED lines=8> */
.L_x_5236:
[----:B------:R-:W-:Y:S05]  /*0e40*/  BSYNC B1 ;  /* 0x0000000000017941 */ /* 0x000fea0003800000 */
.L_x_5235:
[----:B------:R-:W-:Y:S01]  /*0e50*/  BSSY B1, `(.L_x_5237) ;  /* 0x0000009000017945 */ /* 0x000fe20003800000 */
[----:B------:R-:W-:-:S03]  /*0e60*/  @!P6 FSEL R50, R14, RZ, P4 ;  /* 0x000000ff0e32e208 */ /* 0x000fc60002000000 */
[----:B------:R-:W-:Y:S05]  /*0e70*/  @!P6 BRA `(.L_x_5238) ;  /* 0x000000000018e947 */ /* 0x000fea0003800000 */
[----:B------:R-:W-:Y:S01]  /*0e80*/  ISETP.NE.U32.AND P3, PT, R3, RZ, PT ;  /* 0x000000ff0300720c */ /* 0x000fe20003f65070 */
[----:B------:R-:W-:-:S03]  /*0e90*/  FFMA.FTZ R41, R53, R60, R59 ;  /* 0x0000003c35297223 */ /* 0x000fc6000001003b */
[----:B------:R-:W-:Y:S01]  /*0ea0*/  ISETP.NE.AND.EX P3, PT, R2, RZ, PT, P3 ;  /* 0x000000ff0200720c */ /* 0x000fe20003f65330 */
[----:B------:R-:W-:-:S04]  /*0eb0*/  FADD.FTZ R41, R62, -R41 ;  /* 0x800000293e297221 */ /* 0x000fc80000010000 */
[----:B------:R-:W-:-:S08]  /*0ec0*/  FMUL.FTZ R50, R6, R41 ;  /* 0x0000002906327220 */ /* 0x000fd00000410000 */
[----:B------:R-:W-:-:S07]  /*0ed0*/  @P3 FADD.FTZ R50, R14, R50 ;  /* 0x000000320e323221 */ /* 0x000fce0000010000 */
.L_x_5238:
[----:B------:R-:W-:Y:S05]  /*0ee0*/  BSYNC B1 ;  /* 0x0000000000017941 */ /* 0x000fea0003800000 */
.L_x_5237:
        /* <DEDUP_REMOVED lines=9> */
.L_x_5240:
[----:B------:R-:W-:Y:S05]  /*0f80*/  BSYNC B1 ;  /* 0x0000000000017941 */ /* 0x000fea0003800000 */
.L_x_5239:
[----:B------:R-:W-:Y:S05]  /*0f90*/  @!P0 BRA `(.L_x_5241) ;  /* 0x00000000001c8947 */ /* 0x000fea0003800000 */
[----:B------:R-:W0:Y:S01]  /*0fa0*/  LDC.64 R40, c[0x0][0x308] ;  /* 0x0000c200ff287b82 */ /* 0x000e220000000a00 */
[----:B------:R-:W-:Y:S02]  /*0fb0*/  SEL R42, R50, R34, P1 ;  /* 0x00000022322a7207 */ /* 0x000fe40000800000 */
[----:B------:R-:W-:Y:S01]  /*0fc0*/  SEL R43, R76, R35, P1 ;  /* 0x000000234c2b7207 */ /* 0x000fe20000800000 */
[----:B0-----:R-:W-:Y:S01]  /*0fd0*/  IMAD.WIDE.U32 R64, R64, 0x10, R40 ;  /* 0x0000001040407825 */ /* 0x001fe200078e0028 */
[----:B------:R-:W-:Y:S02]  /*0fe0*/  SEL R41, R61, R33, P1 ;  /* 0x000000213d297207 */ /* 0x000fe40000800000 */
[----:B------:R-:W-:-:S05]  /*0ff0*/  SEL R40, R51, R32, P1 ;  /* 0x0000002033287207 */ /* 0x000fca0000800000 */
[----:B------:R0:W-:Y:S02]  /*1000*/  STG.E.128 desc[UR4][R64.64], R40 ;  /* 0x0000002840007986 */ /* 0x0001e4000c101d04 */
.L_x_5241:
[----:B------:R-:W-:Y:S04]  /*1010*/  BSSY B1, `(.L_x_5242) ;  /* 0x000000e000017945 */ /* 0x000fe80003800000 */
[----:B------:R-:W-:Y:S05]  /*1020*/  @!P5 BRA `(.L_x_5243) ;  /* 0x000000000030d947 */ /* 0x000fea0003800000 */
[----:B0-----:R-:W0:Y:S01]  /*1030*/  LDC.64 R40, c[0x0][0x2f8] ;  /* 0x0000be00ff287b82 */ /* 0x001e220000000a00 */
[----:B------:R-:W-:Y:S01]  /*1040*/  FMUL.FTZ R43, R76, UR7 ;  /* 0x000000074c2b7c20 */ /* 0x000fe20008410000 */
[----:B------:R-:W-:Y:S01]  /*1050*/  FMUL.FTZ R42, R50, UR7 ;  /* 0x00000007322a7c20 */ /* 0x000fe20008410000 */
[----:B------:R-:W-:Y:S01]  /*1060*/  FMUL.FTZ R61, R61, UR7 ;  /* 0x000000073d3d7c20 */ /* 0x000fe20008410000 */
[----:B------:R-:W-:Y:S01]  /*1070*/  FMUL.FTZ R64, R51, UR7 ;  /* 0x0000000733407c20 */ /* 0x000fe20008410000 */
[----:B------:R-:W-:-:S04]  /*1080*/  ISETP.GT.AND P2, PT, R5, RZ, PT ;  /* 0x000000ff0500720c */ /* 0x000fc80003f44270 */
[----:B------:R-:W-:Y:S02]  /*1090*/  SEL R43, R43, R27, P2 ;  /* 0x0000001b2b2b7207 */ /* 0x000fe40001000000 */
[----:B------:R-:W-:Y:S01]  /*10a0*/  SEL R42, R42, R26, P2 ;  /* 0x0000001a2a2a7207 */ /* 0x000fe20001000000 */
[----:B0-----:R-:W-:Y:S01]  /*10b0*/  IMAD.WIDE.U32 R50, R58, 0x10, R40 ;  /* 0x000000103a327825 */ /* 0x001fe200078e0028 */
[----:B------:R-:W-:Y:S02]  /*10c0*/  SEL R41, R61, R25, P2 ;  /* 0x000000193d297207 */ /* 0x000fe40001000000 */
[----:B------:R-:W-:-:S05]  /*10d0*/  SEL R40, R64, R24, P2 ;  /* 0x0000001840287207 */ /* 0x000fca0001000000 */
[----:B------:R1:W-:Y:S02]  /*10e0*/  STG.E.128 desc[UR4][R50.64], R40 ;  /* 0x0000002832007986 */ /* 0x0003e4000c101d04 */
.L_x_5243:
[----:B------:R-:W-:Y:S05]  /*10f0*/  BSYNC B1 ;  /* 0x0000000000017941 */ /* 0x000fea0003800000 */
.L_x_5242:
[----:B-1----:R-:W1:Y:S01]  /*1100*/  LDC R51, c[0x0][0x29c] ;  /* 0x0000a700ff337b82 */ /* 0x002e620000000800 */
[----:B------:R-:W-:Y:S01]  /*1110*/  @!P6 ISETP.NE.U32.AND P2, PT, R3, RZ, PT ;  /* 0x000000ff0300e20c */ /* 0x000fe20003f45070 */
[----:B------:R-:W-:Y:S01]  /*1120*/  BSSY B1, `(.L_x_5244) ;  /* 0x000000c000017945 */ /* 0x000fe20003800000 */
[----:B------:R-:W-:Y:S02]  /*1130*/  ISETP.GT.AND P4, PT, R5, RZ, PT ;  /* 0x000000ff0500720c */ /* 0x000fe40003f84270 */
[----:B------:R-:W-:Y:S02]  /*1140*/  @!P6 ISETP.NE.AND.EX P2, PT, R2, RZ, PT, P2 ;  /* 0x000000ff0200e20c */ /* 0x000fe40003f45320 */
[----:B------:R-:W-:Y:S02]  /*1150*/  @!P6 ISETP.NE.U32.AND P3, PT, R3, RZ, PT ;  /* 0x000000ff0300e20c */ /* 0x000fe40003f65070 */
        /* <DEDUP_REMOVED lines=8> */
.L_x_5245:
[----:B------:R-:W-:Y:S05]  /*11e0*/  BSYNC B1 ;  /* 0x0000000000017941 */ /* 0x000fea0003800000 */
.L_x_5244:
[----:B------:R-:W-:Y:S01]  /*11f0*/  @!P6 ISETP.NE.AND.EX P3, PT, R2, RZ, PT, P3 ;  /* 0x000000ff0200e20c */ /* 0x000fe20003f65330 */
[----:B------:R-:W-:Y:S01]  /*1200*/  BSSY B1, `(.L_x_5246) ;  /* 0x000000a000017945 */ /* 0x000fe20003800000 */
[----:B------:R-:W-:Y:S02]  /*1210*/  @!P6 ISETP.NE.U32.AND P2, PT, R3, RZ, PT ;  /* 0x000000ff0300e20c */ /* 0x000fe40003f45070 */
[----:B0-----:R-:W-:Y:S01]  /*1220*/  @!P6 FSEL R40, R9, RZ, P3 ;  /* 0x000000ff0928e208 */ /* 0x001fe20001800000 */
[----:B------:R-:W-:Y:S10]  /*1230*/  @!P6 BRA `(.L_x_5247) ;  /* 0x000000000018e947 */ /* 0x000ff40003800000 */
[----:B------:R-:W-:Y:S01]  /*1240*/  ISETP.NE.U32.AND P3, PT, R3, RZ, PT ;  /* 0x000000ff0300720c */ /* 0x000fe20003f65070 */
[----:B------:R-:W-:-:S03]  /*1250*/  FFMA.FTZ R40, R45, R60, R59 ;  /* 0x0000003c2d287223 */ /* 0x000fc6000001003b */
[----:B------:R-:W-:Y:S01]  /*1260*/  ISETP.NE.AND.EX P3, PT, R2, RZ, PT, P3 ;  /* 0x000000ff0200720c */ /* 0x000fe20003f65330 */
[----:B------:R-:W-:-:S04]  /*1270*/  FADD.FTZ R41, R49, -R40 ;  /* 0x8000002831297221 */ /* 0x000fc80000010000 */
[----:B------:R-:W-:-:S08]  /*1280*/  FMUL.FTZ R40, R6, R41 ;  /* 0x0000002906287220 */ /* 0x000fd00000410000 */
[----:B------:R-:W-:-:S07]  /*1290*/  @P3 FADD.FTZ R40, R9, R40 ;  /* 0x0000002809283221 */ /* 0x000fce0000010000 */
.L_x_5247:
[----:B------:R-:W-:Y:S05]  /*12a0*/  BSYNC B1 ;  /* 0x0000000000017941 */ /* 0x000fea0003800000 */
.L_x_5246:
[----:B------:R-:W-:Y:S01]  /*12b0*/  @!P6 ISETP.NE.U32.AND P3, PT, R3, RZ, PT ;  /* 0x000000ff0300e20c */ /* 0x000fe20003f65070 */
[----:B------:R-:W-:Y:S01]  /*12c0*/  BSSY B1, `(.L_x_5248) ;  /* 0x000000f000017945 */ /* 0x000fe20003800000 */
[C---:B------:R-:W-:Y:S01]  /*12d0*/  SEL R32, R5.reuse, R32, P1 ;  /* 0x0000002005207207 */ /* 0x040fe20000800000 */
[----:B-1----:R-:W-:Y:S01]  /*12e0*/  FMUL.FTZ R5, R5, R51 ;  /* 0x0000003305057220 */ /* 0x002fe20000410000 */
[----:B------:R-:W-:Y:S02]  /*12f0*/  @!P6 ISETP.NE.AND.EX P3, PT, R2, RZ, PT, P3 ;  /* 0x000000ff0200e20c */ /* 0x000fe40003f65330 */
[C---:B------:R-:W-:Y:S01]  /*1300*/  SEL R33, R40.reuse, R33, P1 ;  /* 0x0000002128217207 */ /* 0x040fe20000800000 */
[----:B------:R-:W-:Y:S01]  /*1310*/  FMUL.FTZ R40, R40, R51 ;  /* 0x0000003328287220 */ /* 0x000fe20000410000 */
        /* <DEDUP_REMOVED lines=9> */
.L_x_5249:
[----:B------:R-:W-:Y:S05]  /*13b0*/  BSYNC B1 ;  /* 0x0000000000017941 */ /* 0x000fea0003800000 */
.L_x_5248:
[C---:B------:R-:W-:Y:S01]  /*13c0*/  SEL R34, R41.reuse, R34, P1 ;  /* 0x0000002229227207 */ /* 0x040fe20000800000 */
[----:B------:R-:W-:Y:S01]  /*13d0*/  FMUL.FTZ R41, R41, R51 ;  /* 0x0000003329297220 */ /* 0x000fe20000410000 */
[----:B------:R-:W-:Y:S01]  /*13e0*/  BSSY B1, `(.L_x_5250) ;  /* 0x000000c000017945 */ /* 0x000fe20003800000 */
[----:B------:R-:W-:Y:S02]  /*13f0*/  SEL R24, R5, R24, P4 ;  /* 0x0000001805187207 */ /* 0x000fe40002000000 */
[----:B------:R-:W-:Y:S02]  /*1400*/  SEL R25, R40, R25, P4 ;  /* 0x0000001928197207 */ /* 0x000fe40002000000 */
        /* <DEDUP_REMOVED lines=9> */
.L_x_5251:
[----:B------:R-:W-:Y:S05]  /*14a0*/  BSYNC B1 ;  /* 0x0000000000017941 */ /* 0x000fea0003800000 */
.L_x_5250:
[----:B------:R-:W0:Y:S01]  /*14b0*/  @P0 LDC.64 R2, c[0x0][0x308] ;  /* 0x0000c200ff020b82 */ /* 0x000e220000000a00 */
[----:B------:R-:W-:Y:S01]  /*14c0*/  @P5 IADD3 R5, R58, 0x20, RZ ;  /* 0x000000203a055810 */ /* 0x000fe20007ffe0ff */
[C---:B------:R-:W-:Y:S01]  /*14d0*/  FMUL.FTZ R6, R50.reuse, R51 ;  /* 0x0000003332067220 */ /* 0x040fe20000410000 */
[----:B------:R-:W-:-:S04]  /*14e0*/  SEL R35, R50, R35, P1 ;  /* 0x0000002332237207 */ /* 0x000fc80000800000 */
[----:B------:R-:W-:Y:S01]  /*14f0*/  SEL R27, R6, R27, P4 ;  /* 0x0000001b061b7207 */ /* 0x000fe20002000000 */
[----:B------:R-:W1:Y:S08]  /*1500*/  @P5 LDC.64 R40, c[0x0][0x2f8] ;  /* 0x0000be00ff285b82 */ /* 0x000e700000000a00 */
[----:B------:R-:W2:Y:S01]  /*1510*/  LDC.64 R42, c[0x0][0x210] ;  /* 0x00008400ff2a7b82 */ /* 0x000ea20000000a00 */
[----:B0-----:R-:W-:-:S05]  /*1520*/  @P0 IMAD.WIDE.U32 R2, R4, 0x10, R2 ;  /* 0x0000001004020825 */ /* 0x001fca00078e0002 */
[----:B------:R0:W-:Y:S01]  /*1530*/  @P0 STG.E.128 desc[UR4][R2.64], R32 ;  /* 0x0000002002000986 */ /* 0x0001e2000c101d04 */
[----:B-1----:R-:W-:-:S05]  /*1540*/  @P5 IMAD.WIDE.U32 R40, R5, 0x10, R40 ;  /* 0x0000001005285825 */ /* 0x002fca00078e0028 */
[----:B------:R0:W-:Y:S01]  /*1550*/  @P5 STG.E.128 desc[UR4][R40.64], R24 ;  /* 0x0000001828005986 */ /* 0x0001e2000c101d04 */
[----:B--2---:R-:W-:-:S04]  /*1560*/  LEA R56, R42, R56, 0x2 ;  /* 0x000000382a387211 */ /* 0x004fc800078e10ff */
[----:B------:R-:W-:-:S13]  /*1570*/  ISETP.GE.AND P0, PT, R56, R43, PT ;  /* 0x0000002b3800720c */ /* 0x000fda0003f06270 */
[----:B0-----:R-:W-:Y:S05]  /*1580*/  @!P0 BRA `(.L_x_5252) ;  /* 0xffffffec005c8947 */ /* 0x001fea000383ffff */
.L_x_5228:
[----:B------:R-:W-:Y:S05]  /*1590*/  BSYNC B0 ;  /* 0x0000000000007941 */ /* 0x000fea0003800000 */
.L_x_5226:
        /* <DEDUP_REMOVED lines=8> */
[----:B0-----:R-:W-:-:S04]  /*1620*/  SHF.L.U32 R0, R14, 0x1, RZ ;  /* 0x000000010e007819 */ /* 0x001fc800000006ff */
[----:B------:R-:W-:Y:S02]  /*1630*/  LOP3.LUT R0, R0, 0xfffffc0, RZ, 0xc0, !PT ;  /* 0x0fffffc000007812 */ /* 0x000fe400078ec0ff */
        /* <DEDUP_REMOVED lines=58> */
.L_x_5232:
[----:B------:R-:W-:Y:S01]  /*19e0*/  HFMA2.MMA R50, -RZ, RZ, 0, 5.9604644775390625e-08 ;  /* 0x00000001ff327435 */ /* 0x000fe200000001ff */
[----:B------:R-:W-:Y:S01]  /*19f0*/  BSSY B1, `(.L_x_5253) ;  /* 0x0000007000017945 */ /* 0x000fe20003800000 */
[----:B------:R-:W-:Y:S02]  /*1a00*/  MOV R51, R40 ;  /* 0x0000002800337202 */ /* 0x000fe40000000f00 */
[----:B------:R-:W-:Y:S02]  /*1a10*/  MOV R43, 0x1f ;  /* 0x0000001f002b7802 */ /* 0x000fe40000000f00 */
[----:B------:R-:W-:-:S07]  /*1a20*/  MOV R42, 0xffffffff ;  /* 0xffffffff002a7802 */ /* 0x000fce0000000f00 */
[----:B0----5:R-:W-:Y:S05]  /*1a30*/  WARPSYNC.COLLECTIVE R42, `(.L_x_5254) ;  /* 0x000000002a087348 */ /* 0x021fea0003c00000 */
[----:B0-----:R0:W1:Y:S02]  /*1a40*/  SHFL.BFLY P0, R59, R51, R50, R43 ;  /* 0x0c000032333b7389 */ /* 0x001064000000002b */
[----:B01---5:R-:W-:Y:S01]  /*1a50*/  ENDCOLLECTIVE ;  /* 0x000000000000791b */ /* 0x023fe20003800000 */
.L_x_5254:
[----:B------:R-:W-:Y:S05]  /*1a60*/  BSYNC B1 ;  /* 0x0000000000017941 */ /* 0x000fea0003800000 */
.L_x_5253:
        /* <DEDUP_REMOVED lines=8> */
.L_x_5255:
[----:B------:R-:W-:Y:S01]  /*1af0*/  HFMA2.MMA R50, -RZ, RZ, 0, 1.1920928955078125e-07 ;  /* 0x00000002ff327435 */ /* 0x000fe200000001ff */
[----:B------:R-:W-:Y:S02]  /*1b00*/  MOV R51, R60 ;  /* 0x0000003c00337202 */ /* 0x000fe40000000f00 */
[----:B------:R-:W-:-:S08]  /*1b10*/  MOV R58, R59 ;  /* 0x0000003b003a7202 */ /* 0x000fd00000000f00 */
[----:B------:R-:W-:Y:S05]  /*1b20*/  WARPSYNC.COLLECTIVE R42, `(.L_x_5256) ;  /* 0x000000002a087348 */ /* 0x000fea0003c00000 */
[----:B------:R0:W1:Y:S02]  /*1b30*/  SHFL.BFLY P0, R59, R51, R50, R43 ;  /* 0x0c000032333b7389 */ /* 0x000064000000002b */
[----:B01----:R-:W-:Y:S01]  /*1b40*/  ENDCOLLECTIVE ;  /* 0x000000000000791b */ /* 0x003fe20003800000 */
.L_x_5256:
[----:B------:R-:W-:-:S05]  /*1b50*/  FADD.FTZ R61, R58, R41 ;  /* 0x000000293a3d7221 */ /* 0x000fca0000010000 */
[----:B------:R-:W-:Y:S01]  /*1b60*/  MOV R51, R61 ;  /* 0x0000003d00337202 */ /* 0x000fe20000000f00 */
[----:B------:R-:W-:-:S07]  /*1b70*/  FADD.FTZ R76, R60, R59 ;  /* 0x0000003b3c4c7221 */ /* 0x000fce0000010000 */
[----:B------:R-:W-:Y:S05]  /*1b80*/  WARPSYNC.COLLECTIVE R42, `(.L_x_5257) ;  /* 0x000000002a087348 */ /* 0x000fea0003c00000 */
[----:B------:R0:W1:Y:S02]  /*1b90*/  SHFL.BFLY P0, R59, R51, R50, R43 ;  /* 0x0c000032333b7389 */ /* 0x000064000000002b */
[----:B01----:R-:W-:Y:S01]  /*1ba0*/  ENDCOLLECTIVE ;  /* 0x000000000000791b */ /* 0x003fe20003800000 */
.L_x_5257:
[----:B------:R-:W-:Y:S01]  /*1bb0*/  HFMA2.MMA R50, -RZ, RZ, 0, 2.384185791015625e-07 ;  /* 0x00000004ff327435 */ /* 0x000fe200000001ff */
[----:B------:R-:W-:Y:S02]  /*1bc0*/  MOV R51, R76 ;  /* 0x0000004c00337202 */ /* 0x000fe40000000f00 */
[----:B------:R-:W-:-:S08]  /*1bd0*/  MOV R58, R59 ;  /* 0x0000003b003a7202 */ /* 0x000fd00000000f00 */
[----:B------:R-:W-:Y:S05]  /*1be0*/  WARPSYNC.COLLECTIVE R42, `(.L_x_5258) ;  /* 0x000000002a087348 */ /* 0x000fea0003c00000 */
[----:B------:R0:W1:Y:S02]  /*1bf0*/  SHFL.BFLY P0, R59, R51, R50, R43 ;  /* 0x0c000032333b7389 */ /* 0x000064000000002b */
[----:B01----:R-:W-:Y:S01]  /*1c00*/  ENDCOLLECTIVE ;  /* 0x000000000000791b */ /* 0x003fe20003800000 */
.L_x_5258:
[----:B------:R-:W-:-:S05]  /*1c10*/  FADD.FTZ R58, R61, R58 ;  /* 0x0000003a3d3a7221 */ /* 0x000fca0000010000 */
[----:B------:R-:W-:Y:S01]  /*1c20*/  MOV R51, R58 ;  /* 0x0000003a00337202 */ /* 0x000fe20000000f00 */
[----:B------:R-:W-:-:S07]  /*1c30*/  FADD.FTZ R76, R76, R59 ;  /* 0x0000003b4c4c7221 */ /* 0x000fce0000010000 */
[----:B------:R-:W-:Y:S05]  /*1c40*/  WARPSYNC.COLLECTIVE R42, `(.L_x_5259) ;  /* 0x000000002a087348 */ /* 0x000fea0003c00000 */
[----:B------:R0:W1:Y:S02]  /*1c50*/  SHFL.BFLY P0, R59, R51, R50, R43 ;  /* 0x0c000032333b7389 */ /* 0x000064000000002b */
[----:B01----:R-:W-:Y:S01]  /*1c60*/  ENDCOLLECTIVE ;  /* 0x000000000000791b */ /* 0x003fe20003800000 */
.L_x_5259:
[----:B------:R-:W-:Y:S01]  /*1c70*/  HFMA2.MMA R50, -RZ, RZ, 0, 4.76837158203125e-07 ;  /* 0x00000008ff327435 */ /* 0x000fe200000001ff */
[----:B------:R-:W-:Y:S02]  /*1c80*/  MOV R51, R76 ;  /* 0x0000004c00337202 */ /* 0x000fe40000000f00 */
[----:B------:R-:W-:-:S08]  /*1c90*/  MOV R41, R59 ;  /* 0x0000003b00297202 */ /* 0x000fd00000000f00 */
[----:B------:R-:W-:Y:S05]  /*1ca0*/  WARPSYNC.COLLECTIVE R42, `(.L_x_5260) ;  /* 0x000000002a087348 */ /* 0x000fea0003c00000 */
[----:B------:R0:W1:Y:S02]  /*1cb0*/  SHFL.BFLY P0, R59, R51, R50, R43 ;  /* 0x0c000032333b7389 */ /* 0x000064000000002b */
[----:B01----:R-:W-:Y:S01]  /*1cc0*/  ENDCOLLECTIVE ;  /* 0x000000000000791b */ /* 0x003fe20003800000 */
.L_x_5260:
[----:B------:R-:W-:-:S05]  /*1cd0*/  FADD.FTZ R40, R58, R41 ;  /* 0x000000293a287221 */ /* 0x000fca0000010000 */
[----:B------:R-:W-:Y:S01]  /*1ce0*/  MOV R51, R40 ;  /* 0x0000002800337202 */ /* 0x000fe20000000f00 */
[----:B------:R-:W-:-:S07]  /*1cf0*/  FADD.FTZ R58, R76, R59 ;  /* 0x0000003b4c3a7221 */ /* 0x000fce0000010000 */
[----:B------:R-:W-:Y:S05]  /*1d00*/  WARPSYNC.COLLECTIVE R42, `(.L_x_5261) ;  /* 0x000000002a087348 */ /* 0x000fea0003c00000 */
[----:B------:R0:W1:Y:S02]  /*1d10*/  SHFL.BFLY P0, R59, R51, R50, R43 ;  /* 0x0c000032333b7389 */ /* 0x000064000000002b */
[----:B01----:R-:W-:Y:S01]  /*1d20*/  ENDCOLLECTIVE ;  /* 0x000000000000791b */ /* 0x003fe20003800000 */
.L_x_5261:
[----:B------:R-:W-:Y:S01]  /*1d30*/  HFMA2.MMA R50, -RZ, RZ, 0, 9.5367431640625e-07 ;  /* 0x00000010ff327435 */ /* 0x000fe200000001ff */
[----:B------:R-:W-:Y:S02]  /*1d40*/  MOV R51, R58 ;  /* 0x0000003a00337202 */ /* 0x000fe40000000f00 */
[----:B------:R-:W-:-:S08]  /*1d50*/  MOV R41, R59 ;  /* 0x0000003b00297202 */ /* 0x000fd00000000f00 */
[----:B------:R-:W-:Y:S05]  /*1d60*/  WARPSYNC.COLLECTIVE R42, `(.L_x_5262) ;  /* 0x000000002a087348 */ /* 0x000fea0003c00000 */
[----:B------:R0:W1:Y:S02]  /*1d70*/  SHFL.BFLY P0, R59, R51, R50, R43 ;  /* 0x0c000032333b7389 */ /* 0x000064000000002b */
[----:B01----:R-:W-:Y:S01]  /*1d80*/  ENDCOLLECTIVE ;  /* 0x000000000000791b */ /* 0x003fe20003800000 */
.L_x_5262:
[----:B------:R-:W-:-:S05]  /*1d90*/  FADD.FTZ R60, R40, R41 ;  /* 0x00000029283c7221 */ /* 0x000fca0000010000 */
[----:B------:R-:W-:Y:S02]  /*1da0*/  MOV R51, R60 ;  /* 0x0000003c00337202 */ /* 0x000fe40000000f00 */
[----:B------:R-:W-:-:S07]  /*1db0*/  MOV R61, R59 ;  /* 0x0000003b003d7202 */ /* 0x000fce0000000f00 */
[----:B------:R-:W-:Y:S05]  /*1dc0*/  WARPSYNC.COLLECTIVE R42, `(.L_x_5263) ;  /* 0x000000002a087348 */ /* 0x000fea0003c00000 */
[----:B------:R0:W1:Y:S02]  /*1dd0*/  SHFL.BFLY P0, R59, R51, R50, R43 ;  /* 0x0c000032333b7389 */ /* 0x000064000000002b */
[----:B01----:R-:W-:Y:S01]  /*1de0*/  ENDCOLLECTIVE ;  /* 0x000000000000791b */ /* 0x003fe20003800000 */
.L_x_5263:
[----:B------:R-:W-:Y:S05]  /*1df0*/  BRA `(.L_x_5264) ;  /* 0xffffffec005c7947 */ /* 0x000fea000383ffff */
.L_x_5265:
        /* <DEDUP_REMOVED lines=16> */
.L_x_6627:


//--------------------- .text._ZN10layer_norm13ln_bwd_kernelINS_13Kernel_traitsI6__halfffffjLj256ELj1ELj4ELj1ELj16ENS_18Kernel_traits_baseILj256ES2_ffffjLj128EEEEELb0ELb1ELb0ELb0EEEvNS_9BwdParamsE --------------------------
	.section	.text._ZN10layer_norm13ln_bwd_kernelINS_13Kernel_traitsI6__halfffffjLj256ELj1ELj4ELj1ELj16ENS_18Kernel_traits_baseILj256ES2_ffffjLj128EEEEELb0ELb1ELb0ELb0EEEvNS_9BwdParamsE,"ax",@progbits
	.align	128
        .global         _ZN10layer_norm13ln_bwd_kernelINS_13Kernel_traitsI6__halfffffjLj256ELj1ELj4ELj1ELj16ENS_18Kernel_traits_baseILj256ES2_ffffjLj128EEEEELb0ELb1ELb0ELb0EEEvNS_9BwdParamsE
        .type           _ZN10layer_norm13ln_bwd_kernelINS_13Kernel_traitsI6__halfffffjLj256ELj1ELj4ELj1ELj16ENS_18Kernel_traits_baseILj256ES2_ffffjLj128EEEEELb0ELb1ELb0ELb0EEEvNS_9BwdParamsE,@function
        .size           _ZN10layer_norm13ln_bwd_kernelINS_13Kernel_traitsI6__halfffffjLj256ELj1ELj4ELj1ELj16ENS_18Kernel_traits_baseILj256ES2_ffffjLj128EEEEELb0ELb1ELb0ELb0EEEvNS_9BwdParamsE,(.L_x_6628 - _ZN10layer_norm13ln_bwd_kernelINS_13Kernel_traitsI6__halfffffjLj256ELj1ELj4ELj1ELj16ENS_18Kernel_traits_baseILj256ES2_ffffjLj128EEEEELb0ELb1ELb0ELb0EEEvNS_9BwdParamsE)
        .other          _ZN10layer_norm13ln_bwd_kernelINS_13Kernel_traitsI6__halfffffjLj256ELj1ELj4ELj1ELj16ENS_18Kernel_traits_baseILj256ES2_ffffjLj128EEEEELb0ELb1ELb0ELb0EEEvNS_9BwdParamsE,@"STO_CUDA_ENTRY STV_DEFAULT"
_ZN10layer_norm13ln_bwd_kernelINS_13Kernel_traitsI6__halfffffjLj256ELj1ELj4ELj1ELj16ENS_18Kernel_traits_baseILj256ES2_ffffjLj128EEEEELb0ELb1ELb0ELb0EEEvNS_9BwdParamsE:
.text._ZN10layer_norm13ln_bwd_kernelINS_13Kernel_traitsI6__halfffffjLj256ELj1ELj4ELj1ELj16ENS_18Kernel_traits_baseILj256ES2_ffffjLj128EEEEELb0ELb1ELb0ELb0EEEvNS_9BwdParamsE:
        /* <DEDUP_REMOVED lines=15> */
[----:B------:R-:W-:Y:S02]  /*00f0*/  LOP3.LUT R5, R63, 0x1f, RZ, 0x3c, !PT ;  /* 0x0000001f3f057812 */ /* 0x000fe400078e3cff */
[----:B------:R-:W-:Y:S02]  /*0100*/  MOV R17, R63 ;  /* 0x0000003f00117202 */ /* 0x000fe40000000f00 */
[----:B------:R-:W-:-:S04]  /*0110*/  LEA.HI.SX32 R0, R0, R5, 0x1e ;  /* 0x0000000500007211 */ /* 0x000fc800078ff2ff */
[C---:B------:R-:W-:Y:S02]  /*0120*/  LOP3.LUT P4, RZ, R0.reuse, 0xffffffe0, RZ, 0xc0, !PT ;  /* 0xffffffe000ff7812 */ /* 0x040fe4000788c0ff */
[----:B------:R-:W-:-:S11]  /*0130*/  ISETP.GE.U32.AND P5, PT, R0, 0x40, PT ;  /* 0x000000400000780c */ /* 0x000fd60003fa6070 */
[----:B------:R-:W0:Y:S08]  /*0140*/  @P4 LDC.64 R4, c[0x0][0x260] ;  /* 0x00009800ff044b82 */ /* 0x000e300000000a00 */
[----:B------:R-:W1:Y:S08]  /*0150*/  @P4 LDC.64 R8, c[0x0][0x278] ;  /* 0x00009e00ff084b82 */ /* 0x000e700000000a00 */
[----:B------:R-:W2:Y:S01]  /*0160*/  @P5 LDC.64 R12, c[0x0][0x260] ;  /* 0x00009800ff0c5b82 */ /* 0x000ea20000000a00 */
[----:B0-----:R-:W-:-:S07]  /*0170*/  @P4 IMAD.WIDE.U32 R4, R17, 0x8, R4 ;  /* 0x0000000811044825 */ /* 0x001fce00078e0004 */
[----:B------:R-:W0:Y:S01]  /*0180*/  @P5 LDC.64 R18, c[0x0][0x278] ;  /* 0x00009e00ff125b82 */ /* 0x000e220000000a00 */
[----:B------:R-:W5:Y:S01]  /*0190*/  @P4 LDG.E.64 R6, desc[UR4][R4.64] ;  /* 0x0000000404064981 */ /* 0x000f62000c1e1b00 */
[C---:B-1----:R-:W-:Y:S01]  /*01a0*/  @P4 IMAD.WIDE.U32 R8, R17.reuse, 0x8, R8 ;  /* 0x0000000811084825 */ /* 0x042fe200078e0008 */
[----:B------:R-:W-:-:S04]  /*01b0*/  @P4 LOP3.LUT R17, R17, 0x20, RZ, 0xfc, !PT ;  /* 0x0000002011114812 */ /* 0x000fc800078efcff */
[----:B------:R-:W5:Y:S01]  /*01c0*/  @P4 LDG.E.64 R10, desc[UR4][R8.64] ;  /* 0x00000004080a4981 */ /* 0x000f62000c1e1b00 */
[----:B--2---:R-:W-:-:S05]  /*01d0*/  @P5 IMAD.WIDE.U32 R12, R17, 0x8, R12 ;  /* 0x00000008110c5825 */ /* 0x004fca00078e000c */
[----:B------:R-:W5:Y:S01]  /*01e0*/  @P5 LDG.E.64 R14, desc[UR4][R12.64] ;  /* 0x000000040c0e5981 */ /* 0x000f62000c1e1b00 */
[----:B0-----:R-:W-:Y:S02]  /*01f0*/  @P5 IMAD.WIDE.U32 R18, R17, 0x8, R18 ;  /* 0x0000000811125825 */ /* 0x001fe400078e0012 */
[----:B------:R-:W0:Y:S01]  /*0200*/  S2R R17, SR_CTAID.X ;  /* 0x0000000000117919 */ /* 0x000e220000002500 */
[----:B------:R-:W-:Y:S01]  /*0210*/  SHF.R.U32.HI R62, RZ, 0x5, R64 ;  /* 0x00000005ff3e7819 */ /* 0x000fe20000011640 */
[----:B------:R-:W-:Y:S01]  /*0220*/  BSSY B0, `(.L_x_5266) ;  /* 0x0000123000007945 */ /* 0x000fe20003800000 */
[----:B------:R-:W-:Y:S01]  /*0230*/  CS2R R36, SRZ ;  /* 0x0000000000247805 */ /* 0x000fe2000001ff00 */
[----:B------:R1:W5:Y:S01]  /*0240*/  @P5 LDG.E.64 R2, desc[UR4][R18.64] ;  /* 0x0000000412025981 */ /* 0x000362000c1e1b00 */
        /* <DEDUP_REMOVED lines=9> */
[----:B0-----:R-:W-:-:S04]  /*02e0*/  LEA R62, R17, R62, 0x2 ;  /* 0x0000003e113e7211 */ /* 0x001fc800078e10ff */
[----:B------:R-:W-:Y:S02]  /*02f0*/  ISETP.GE.AND P0, PT, R62, UR6, PT ;  /* 0x000000063e007c0c */ /* 0x000fe4000bf06270 */
[----:B------:R-:W-:Y:S02]  /*0300*/  CS2R R16, SRZ ;  /* 0x0000000000107805 */ /* 0x000fe4000001ff00 */
[----:B-1----:R-:W-:-:S09]  /*0310*/  CS2R R18, SRZ ;  /* 0x0000000000127805 */ /* 0x002fd2000001ff00 */
[----:B------:R-:W-:Y:S05]  /*0320*/  @P0 BRA `(.L_x_5267) ;  /* 0x0000001000480947 */ /* 0x000fea0003800000 */
        /* <DEDUP_REMOVED lines=10> */
[----:B------:R-:W-:Y:S01]  /*03d0*/  SHF.R.U64 R4, R2, 0x10, R3 ;  /* 0x0000001002047819 */ /* 0x000fe20000001203 */
[----:B------:R-:W-:Y:S01]  /*03e0*/  HADD2.F32 R58, -RZ, R58.H0_H0 ;  /* 0x2000003aff3a7230 */ /* 0x000fe20000004100 */
[----:B------:R-:W-:-:S02]  /*03f0*/  MOV R12, R3 ;  /* 0x00000003000c7202 */ /* 0x000fc40000000f00 */
[----:B------:R-:W-:Y:S01]  /*0400*/  MOV R57, R14 ;  /* 0x0000000e00397202 */ /* 0x000fe20000000f00 */
[----:B------:R-:W-:Y:S01]  /*0410*/  HADD2.F32 R4, -RZ, R4.H0_H0 ;  /* 0x20000004ff047230 */ /* 0x000fe20000004100 */
[--C-:B------:R-:W-:Y:S02]  /*0420*/  SHF.R.U64 R56, R14, 0x10, R15.reuse ;  /* 0x000000100e387819 */ /* 0x100fe4000000120f */
        /* <DEDUP_REMOVED lines=19> */
[----:B------:R-:W-:Y:S01]  /*0560*/  ISETP.NE.AND.EX P0, PT, RZ, UR7, PT, P0 ;  /* 0x00000007ff007c0c */ /* 0x000fe2000bf05300 */
[----:B------:R-:W-:-:S02]  /*0570*/  HADD2.F32 R2, -RZ, R12.H0_H0 ;  /* 0x2000000cff027230 */ /* 0x000fc40000004100 */
[----:B------:R-:W-:-:S10]  /*0580*/  HADD2.F32 R0, -RZ, R3.H0_H0 ;  /* 0x20000003ff007230 */ /* 0x000fd40000004100 */
.L_x_5277:
[----:B01----:R-:W0:Y:S01]  /*0590*/  LDC.64 R52, c[0x0][0x250] ;  /* 0x00009400ff347b82 */ /* 0x003e220000000a00 */
[----:B------:R-:W-:-:S07]  /*05a0*/  SHF.R.S32.HI R54, RZ, 0x1f, R62 ;  /* 0x0000001fff367819 */ /* 0x000fce000001143e */
[----:B------:R-:W1:Y:S08]  /*05b0*/  @P0 LDC.64 R48, c[0x0][0x270] ;  /* 0x00009c00ff300b82 */ /* 0x000e700000000a00 */
[----:B------:R-:W2:Y:S01]  /*05c0*/  LDC.64 R50, c[0x0][0x258] ;  /* 0x00009600ff327b82 */ /* 0x000ea20000000a00 */
        /* <DEDUP_REMOVED lines=8> */
[----:B------:R-:W-:-:S05]  /*0650*/  MOV R65, UR13 ;  /* 0x0000000d00417c02 */ /* 0x000fca0008000f00 */
[----:B------:R-:W-:Y:S01]  /*0660*/  IMAD R54, R62, R65, RZ ;  /* 0x000000413e367224 */ /* 0x000fe200078e02ff */
[----:B------:R-:W-:-:S04]  /*0670*/  LOP3.LUT R63, R64, 0x1f, RZ, 0xc0, !PT ;  /* 0x0000001f403f7812 */ /* 0x000fc800078ec0ff */
[----:B------:R-:W-:-:S04]  /*0680*/  SHF.R.S32.HI R55, RZ, 0x1f, R54 ;  /* 0x0000001fff377819 */ /* 0x000fc80000011436 */
[----:B------:R-:W-:Y:S01]  /*0690*/  LEA.HI R54, R55, R54, RZ, 0x2 ;  /* 0x0000003637367211 */ /* 0x000fe200078f10ff */
[----:B------:R-:W-:Y:S03]  /*06a0*/  BSSY B1, `(.L_x_5268) ;  /* 0x000002e000017945 */ /* 0x000fe60003800000 */
[----:B------:R-:W-:Y:S02]  /*06b0*/  LEA.HI.SX32 R81, R54, R63, 0x1e ;  /* 0x0000003f36517211 */ /* 0x000fe400078ff2ff */
[----:B------:R-:W-:Y:S02]  /*06c0*/  CS2R R88, SRZ ;  /* 0x0000000000587805 */ /* 0x000fe4000001ff00 */
[----:B------:R-:W-:Y:S02]  /*06d0*/  MOV R85, R81 ;  /* 0x0000005100557202 */ /* 0x000fe40000000f00 */
[----:B---3--:R-:W-:Y:S01]  /*06e0*/  FSEL R84, R52, RZ, !P6 ;  /* 0x000000ff34547208 */ /* 0x008fe20007000000 */
[----:B0-----:R-:W-:Y:S06]  /*06f0*/  @!P4 BRA `(.L_x_5269) ;  /* 0x0000000000a0c947 */ /* 0x001fec0003800000 */
[----:B------:R-:W0:Y:S01]  /*0700*/  LDC.64 R52, c[0x0][0x2b8] ;  /* 0x0000ae00ff347b82 */ /* 0x000e220000000a00 */
[----:B------:R-:W-:-:S04]  /*0710*/  LEA R48, P1, R81, UR10, 0x4 ;  /* 0x0000000a51307c11 */ /* 0x000fc8000f8220ff */
[----:B------:R-:W-:Y:S02]  /*0720*/  LEA.HI.X R49, R81, UR11, RZ, 0x4, P1 ;  /* 0x0000000b51317c11 */ /* 0x000fe400088f24ff */
[----:B------:R-:W-:-:S04]  /*0730*/  ISETP.NE.U32.AND P1, PT, RZ, UR8, PT ;  /* 0x00000008ff007c0c */ /* 0x000fc8000bf25070 */
[----:B------:R-:W2:Y:S01]  /*0740*/  LDG.E.128 R48, desc[UR4][R48.64] ;  /* 0x0000000430307981 */ /* 0x000ea2000c1e1d00 */
[----:B------:R-:W-:Y:S01]  /*0750*/  ISETP.NE.AND.EX P1, PT, RZ, UR9, PT, P1 ;  /* 0x00000009ff007c0c */ /* 0x000fe2000bf25310 */
[----:B0-----:R-:W-:-:S06]  /*0760*/  IMAD.WIDE.U32 R52, R81, 0x10, R52 ;  /* 0x0000001051347825 */ /* 0x001fcc00078e0034 */
[----:B------:R-:W3:Y:S06]  /*0770*/  LDG.E.128 R52, desc[UR4][R52.64] ;  /* 0x0000000434347981 */ /* 0x000eec000c1e1d00 */
        /* <DEDUP_REMOVED lines=32> */
.L_x_5269:
[----:B------:R-:W-:Y:S05]  /*0980*/  BSYNC B1 ;  /* 0x0000000000017941 */ /* 0x000fea0003800000 */
.L_x_5268:
[----:B------:R-:W-:Y:S04]  /*0990*/  BSSY B1, `(.L_x_5270) ;  /* 0x0000029000017945 */ /* 0x000fe80003800000 */
[----:B------:R-:W-:Y:S05]  /*09a0*/  @!P5 BRA `(.L_x_5271) ;  /* 0x00000000009cd947 */ /* 0x000fea0003800000 */
        /* <DEDUP_REMOVED lines=39> */
.L_x_5271:
[----:B------:R-:W-:Y:S05]  /*0c20*/  BSYNC B1 ;  /* 0x0000000000017941 */ /* 0x000fea0003800000 */
.L_x_5270:
        /* <DEDUP_REMOVED lines=20> */
.L_x_5291:
[----:B-1----:R-:W-:Y:S01]  /*0d70*/  FADD.FTZ R48, R55, R48 ;  /* 0x0000003037307221 */ /* 0x002fe20000010000 */
[----:B--2---:R-:W-:Y:S01]  /*0d80*/  FADD.FTZ R49, R54, R49 ;  /* 0x0000003136317221 */ /* 0x004fe20000010000 */
[----:B------:R-:W-:Y:S02]  /*0d90*/  BSSY B1, `(.L_x_5273) ;  /* 0x0000035000017945 */ /* 0x000fe40003800000 */
[----:B------:R-:W-:Y:S01]  /*0da0*/  FMUL.FTZ R48, R48, UR12 ;  /* 0x0000000c30307c20 */ /* 0x000fe20008410000 */
[----:B------:R-:W-:-:S04]  /*0db0*/  FMUL.FTZ R86, R49, UR12 ;  /* 0x0000000c31567c20 */ /* 0x000fc80008410000 */
[----:B------:R-:W-:Y:S01]  /*0dc0*/  FSEL R87, R48, RZ, !P6 ;  /* 0x000000ff30577208 */ /* 0x000fe20007000000 */
[----:B------:R-:W-:Y:S06]  /*0dd0*/  @!P4 BRA `(.L_x_5274) ;  /* 0x0000000000c0c947 */ /* 0x000fec0003800000 */
[----:B------:R-:W1:Y:S02]  /*0de0*/  LDC.64 R48, c[0x0][0x220] ;  /* 0x00008800ff307b82 */ /* 0x000e640000000a00 */
[----:B-1----:R-:W-:-:S06]  /*0df0*/  IMAD.WIDE.U32 R48, R81, 0x10, R48 ;  /* 0x0000001051307825 */ /* 0x002fcc00078e0030 */
[----:B------:R-:W2:Y:S01]  /*0e00*/  LDG.E.128 R48, desc[UR4][R48.64] ;  /* 0x0000000430307981 */ /* 0x000ea2000c1e1d00 */
[----:B------:R-:W-:Y:S01]  /*0e10*/  ISETP.NE.U32.AND P1, PT, RZ, UR14, PT ;  /* 0x0000000eff007c0c */ /* 0x000fe2000bf25070 */
[-CC-:B------:R-:W-:Y:S01]  /*0e20*/  FFMA.FTZ R84, R68, R86.reuse, R87.reuse ;  /* 0x0000005644547223 */ /* 0x180fe20000010057 */
[----:B------:R-:W-:Y:S01]  /*0e30*/  ISETP.NE.U32.AND P2, PT, RZ, UR8, PT ;  /* 0x00000008ff007c0c */ /* 0x000fe2000bf45070 */
[-CC-:B------:R-:W-:Y:S01]  /*0e40*/  FFMA.FTZ R90, R80, R86.reuse, R87.reuse ;  /* 0x00000056505a7223 */ /* 0x180fe20000010057 */
[----:B------:R-:W-:Y:S01]  /*0e50*/  ISETP.NE.AND.EX P1, PT, RZ, UR15, PT, P1 ;  /* 0x0000000fff007c0c */ /* 0x000fe2000bf25310 */
[----:B------:R-:W-:Y:S01]  /*0e60*/  FADD.FTZ R84, R75, -R84 ;  /* 0x800000544b547221 */ /* 0x000fe20000010000 */
[----:B------:R-:W-:Y:S01]  /*0e70*/  ISETP.NE.AND.EX P2, PT, RZ, UR9, PT, P2 ;  /* 0x00000009ff007c0c */ /* 0x000fe2000bf45320 */
[----:B0-----:R-:W-:Y:S01]  /*0e80*/  FFMA.FTZ R55, R3, R86, R87 ;  /* 0x0000005603377223 */ /* 0x001fe20000010057 */
[----:B------:R-:W-:Y:S01]  /*0e90*/  FADD.FTZ R92, R77, -R90 ;  /* 0x8000005a4d5c7221 */ /* 0x000fe20000010000 */
[----:B-----5:R-:W-:Y:S01]  /*0ea0*/  FMUL.FTZ R90, R79, R84 ;  /* 0x000000544f5a7220 */ /* 0x020fe20000410000 */
[----:B------:R-:W-:Y:S01]  /*0eb0*/  ISETP.NE.U32.AND P3, PT, RZ, UR14, PT ;  /* 0x0000000eff007c0c */ /* 0x000fe2000bf65070 */
[----:B------:R-:W0:Y:S01]  /*0ec0*/  LDC.64 R84, c[0x0][0x2f8] ;  /* 0x0000be00ff547b82 */ /* 0x000e220000000a00 */
[----:B------:R-:W-:Y:S01]  /*0ed0*/  FADD.FTZ R54, R72, -R55 ;  /* 0x8000003748367221 */ /* 0x000fe20000010000 */
[----:B------:R-:W-:Y:S01]  /*0ee0*/  FFMA.FTZ R55, R69, R86, R87 ;  /* 0x0000005645377223 */ /* 0x000fe20000010057 */
[----:B------:R-:W-:-:S02]  /*0ef0*/  ISETP.NE.AND.EX P3, PT, RZ, UR15, PT, P3 ;  /* 0x0000000fff007c0c */ /* 0x000fc4000bf65330 */
[C---:B------:R-:W-:Y:S01]  /*0f00*/  FMUL.FTZ R91, R79.reuse, R54 ;  /* 0x000000364f5b7220 */ /* 0x040fe20000410000 */
[----:B------:R-:W-:Y:S01]  /*0f10*/  FADD.FTZ R88, R82, -R55 ;  /* 0x8000003752587221 */ /* 0x000fe20000010000 */
[C---:B------:R-:W-:Y:S01]  /*0f20*/  FMUL.FTZ R54, R79.reuse, R92 ;  /* 0x0000005c4f367220 */ /* 0x040fe20000410000 */
[----:B------:R-:W1:Y:S01]  /*0f30*/  @P1 LDC.64 R52, c[0x0][0x308] ;  /* 0x0000c200ff341b82 */ /* 0x000e620000000a00 */
[----:B------:R-:W-:Y:S01]  /*0f40*/  @P2 FADD.FTZ R91, R32, R91 ;  /* 0x0000005b205b2221 */ /* 0x000fe20000010000 */
[----:B------:R-:W-:Y:S01]  /*0f50*/  FMUL.FTZ R55, R79, R88 ;  /* 0x000000584f377220 */ /* 0x000fe20000410000 */
[----:B------:R-:W-:Y:S01]  /*0f60*/  @P2 FADD.FTZ R90, R33, R90 ;  /* 0x0000005a215a2221 */ /* 0x000fe20000010000 */
[----:B------:R-:W-:Y:S02]  /*0f70*/  @P2 FADD.FTZ R54, R35, R54 ;  /* 0x0000003623362221 */ /* 0x000fe40000010000 */
[C---:B------:R-:W-:Y:S01]  /*0f80*/  SEL R44, R91.reuse, R44, P3 ;  /* 0x0000002c5b2c7207 */ /* 0x040fe20001800000 */
[----:B------:R-:W-:Y:S01]  /*0f90*/  FMUL.FTZ R91, R91, R83 ;  /* 0x000000535b5b7220 */ /* 0x000fe20000410000 */
[----:B------:R-:W-:Y:S01]  /*0fa0*/  @P2 FADD.FTZ R55, R34, R55 ;  /* 0x0000003722372221 */ /* 0x000fe20000010000 */
[C---:B------:R-:W-:Y:S01]  /*0fb0*/  SEL R45, R90.reuse, R45, P3 ;  /* 0x0000002d5a2d7207 */ /* 0x040fe20001800000 */
[----:B------:R-:W-:Y:S01]  /*0fc0*/  FMUL.FTZ R90, R90, R83 ;  /* 0x000000535a5a7220 */ /* 0x000fe20000410000 */
[----:B------:R-:W-:Y:S01]  /*0fd0*/  SEL R47, R54, R47, P3 ;  /* 0x0000002f362f7207 */ /* 0x000fe20001800000 */
[C---:B------:R-:W-:Y:S01]  /*0fe0*/  FMUL.FTZ R93, R55.reuse, R83 ;  /* 0x00000053375d7220 */ /* 0x040fe20000410000 */
[----:B------:R-:W-:Y:S01]  /*0ff0*/  SEL R46, R55, R46, P3 ;  /* 0x0000002e372e7207 */ /* 0x000fe20001800000 */
[----:B0-----:R-:W-:-:S04]  /*1000*/  IMAD.WIDE.U32 R84, R81, 0x10, R84 ;  /* 0x0000001051547825 */ /* 0x001fc800078e0054 */
[----:B-1----:R-:W-:-:S04]  /*1010*/  @P1 IMAD.WIDE.U32 R88, R81, 0x10, R52 ;  /* 0x0000001051581825 */ /* 0x002fc800078e0034 */
[----:B------:R-:W-:Y:S01]  /*1020*/  FMUL.FTZ R52, R9, R91 ;  /* 0x0000005b09347220 */ /* 0x000fe20000410000 */
[----:B------:R-:W-:Y:S01]  /*1030*/  FMUL.FTZ R53, R8, R90 ;  /* 0x0000005a08357220 */ /* 0x000fe20000410000 */
[----:B------:R-:W-:Y:S01]  /*1040*/  IADD3 R81, R81, 0x20, RZ ;  /* 0x0000002051517810 */ /* 0x000fe20007ffe0ff */
[----:B------:R1:W-:Y:S01]  /*1050*/  @P1 STG.E.128 desc[UR4][R88.64], R44 ;  /* 0x0000002c58001986 */ /* 0x0003e2000c101d04 */
[----:B--2---:R-:W-:Y:S01]  /*1060*/  FFMA.FTZ R24, R91, R48, R24 ;  /* 0x000000305b187223 */ /* 0x004fe20000010018 */
[----:B------:R-:W-:Y:S01]  /*1070*/  FMUL.FTZ R48, R54, R83 ;  /* 0x0000005336307220 */ /* 0x000fe20000410000 */
[-C--:B------:R-:W-:Y:S01]  /*1080*/  FMUL.FTZ R54, R7, R93.reuse ;  /* 0x0000005d07367220 */ /* 0x080fe20000410000 */
[----:B------:R-:W-:Y:S01]  /*1090*/  FFMA.FTZ R25, R49, R90, R25 ;  /* 0x0000005a31197223 */ /* 0x000fe20000010019 */
[----:B------:R-:W-:Y:S01]  /*10a0*/  FFMA.FTZ R26, R50, R93, R26 ;  /* 0x0000005d321a7223 */ /* 0x000fe2000001001a */
[-C--:B------:R-:W-:Y:S01]  /*10b0*/  FMUL.FTZ R55, R6, R48.reuse ;  /* 0x0000003006377220 */ /* 0x080fe20000410000 */
[----:B------:R-:W-:-:S04]  /*10c0*/  FFMA.FTZ R27, R51, R48, R27 ;  /* 0x00000030331b7223 */ /* 0x000fc8000001001b */
[----:B------:R1:W-:Y:S03]  /*10d0*/  STG.E.128 desc[UR4][R84.64], R52 ;  /* 0x0000003454007986 */ /* 0x0003e6000c101d04 */
.L_x_5274:
[----:B------:R-:W-:Y:S05]  /*10e0*/  BSYNC B1 ;  /* 0x0000000000017941 */ /* 0x000fea0003800000 */
.L_x_5273:
[----:B------:R-:W-:Y:S04]  /*10f0*/  BSSY B1, `(.L_x_5275) ;  /* 0x0000031000017945 */ /* 0x000fe80003800000 */
[----:B------:R-:W-:Y:S05]  /*1100*/  @!P5 BRA `(.L_x_5276) ;  /* 0x0000000000bcd947 */ /* 0x000fea0003800000 */
[----:B------:R-:W2:Y:S02]  /*1110*/  LDC.64 R48, c[0x0][0x220] ;  /* 0x00008800ff307b82 */ /* 0x000ea40000000a00 */
[----:B--2---:R-:W-:-:S06]  /*1120*/  IMAD.WIDE.U32 R48, R81, 0x10, R48 ;  /* 0x0000001051307825 */ /* 0x004fcc00078e0030 */
[----:B------:R-:W2:Y:S01]  /*1130*/  LDG.E.128 R48, desc[UR4][R48.64] ;  /* 0x0000000430307981 */ /* 0x000ea2000c1e1d00 */
[----:B------:R-:W-:Y:S01]  /*1140*/  ISETP.NE.U32.AND P1, PT, RZ, UR8, PT ;  /* 0x00000008ff007c0c */ /* 0x000fe2000bf25070 */
[-CC-:B-1----:R-:W-:Y:S01]  /*1150*/  FFMA.FTZ R53, R67, R86.reuse, R87.reuse ;  /* 0x0000005643357223 */ /* 0x182fe20000010057 */
[----:B------:R-:W-:Y:S01]  /*1160*/  ISETP.NE.U32.AND P3, PT, RZ, UR14, PT ;  /* 0x0000000eff007c0c */ /* 0x000fe2000bf65070 */
[-CC-:B0-----:R-:W-:Y:S01]  /*1170*/  FFMA.FTZ R54, R66, R86.reuse, R87.reuse ;  /* 0x0000005642367223 */ /* 0x181fe20000010057 */
[-CC-:B------:R-:W-:Y:S01]  /*1180*/  FFMA.FTZ R55, R73, R86.reuse, R87.reuse ;  /* 0x0000005649377223 */ /* 0x180fe20000010057 */
[----:B------:R-:W-:Y:S01]  /*1190*/  ISETP.NE.AND.EX P1, PT, RZ, UR9, PT, P1 ;  /* 0x00000009ff007c0c */ /* 0x000fe2000bf25310 */
[----:B------:R-:W-:Y:S01]  /*11a0*/  FFMA.FTZ R87, R76, R86, R87 ;  /* 0x000000564c577223 */ /* 0x000fe20000010057 */
[----:B------:R-:W-:Y:S01]  /*11b0*/  ISETP.NE.AND.EX P3, PT, RZ, UR15, PT, P3 ;  /* 0x0000000fff007c0c */ /* 0x000fe2000bf65330 */
[----:B------:R-:W-:Y:S01]  /*11c0*/  FADD.FTZ R52, R70, -R53 ;  /* 0x8000003546347221 */ /* 0x000fe20000010000 */
[----:B------:R-:W-:Y:S01]  /*11d0*/  FADD.FTZ R54, R71, -R54 ;  /* 0x8000003647367221 */ /* 0x000fe20000010000 */
[----:B------:R-:W-:Y:S01]  /*11e0*/  FADD.FTZ R84, R78, -R55 ;  /* 0x800000374e547221 */ /* 0x000fe20000010000 */
[----:B------:R-:W-:Y:S01]  /*11f0*/  FADD.FTZ R86, R74, -R87 ;  /* 0x800000574a567221 */ /* 0x000fe20000010000 */
[C---:B-----5:R-:W-:Y:S01]  /*1200*/  FMUL.FTZ R53, R79.reuse, R52 ;  /* 0x000000344f357220 */ /* 0x060fe20000410000 */
[C---:B------:R-:W-:Y:S01]  /*1210*/  FMUL.FTZ R54, R79.reuse, R54 ;  /* 0x000000364f367220 */ /* 0x040fe20000410000 */
[C---:B------:R-:W-:Y:S01]  /*1220*/  FMUL.FTZ R55, R79.reuse, R84 ;  /* 0x000000544f377220 */ /* 0x040fe20000410000 */
[----:B------:R-:W-:Y:S01]  /*1230*/  FMUL.FTZ R52, R79, R86 ;  /* 0x000000564f347220 */ /* 0x000fe20000410000 */
[----:B------:R-:W-:-:S02]  /*1240*/  ISETP.NE.U32.AND P2, PT, RZ, UR14, PT ;  /* 0x0000000eff007c0c */ /* 0x000fc4000bf45070 */
[----:B------:R-:W-:Y:S01]  /*1250*/  @P1 FADD.FTZ R53, R12, R53 ;  /* 0x000000350c351221 */ /* 0x000fe20000010000 */
[----:B------:R-:W-:Y:S01]  /*1260*/  @P1 FADD.FTZ R54, R13, R54 ;  /* 0x000000360d361221 */ /* 0x000fe20000010000 */
[----:B------:R-:W-:Y:S01]  /*1270*/  @P1 FADD.FTZ R55, R14, R55 ;  /* 0x000000370e371221 */ /* 0x000fe20000010000 */
[----:B------:R-:W-:Y:S01]  /*1280*/  @P1 FADD.FTZ R52, R15, R52 ;  /* 0x000000340f341221 */ /* 0x000fe20000010000 */
[----:B------:R-:W-:Y:S01]  /*1290*/  @P3 LEA R86, P1, R81, UR14, 0x4 ;  /* 0x0000000e51563c11 */ /* 0x000fe2000f8220ff */
[-C--:B------:R-:W-:Y:S01]  /*12a0*/  FMUL.FTZ R79, R53, R83.reuse ;  /* 0x00000053354f7220 */ /* 0x080fe20000410000 */
[----:B------:R-:W-:Y:S01]  /*12b0*/  ISETP.NE.AND.EX P2, PT, RZ, UR15, PT, P2 ;  /* 0x0000000fff007c0c */ /* 0x000fe2000bf45320 */
[-C--:B------:R-:W-:Y:S01]  /*12c0*/  FMUL.FTZ R88, R54, R83.reuse ;  /* 0x0000005336587220 */ /* 0x080fe20000410000 */
[----:B------:R-:W-:Y:S01]  /*12d0*/  @P3 LEA.HI.X R87, R81, UR15, RZ, 0x4, P1 ;  /* 0x0000000f51573c11 */ /* 0x000fe200088f24ff */
[-C--:B------:R-:W-:Y:S01]  /*12e0*/  FMUL.FTZ R89, R55, R83.reuse ;  /* 0x0000005337597220 */ /* 0x080fe20000410000 */
[----:B------:R-:W-:Y:S01]  /*12f0*/  LEA R84, P1, R81, UR16, 0x4 ;  /* 0x0000001051547c11 */ /* 0x000fe2000f8220ff */
[----:B------:R-:W-:Y:S01]  /*1300*/  FMUL.FTZ R90, R52, R83 ;  /* 0x00000053345a7220 */ /* 0x000fe20000410000 */
[----:B------:R-:W-:Y:S01]  /*1310*/  SEL R44, R53, R44, P2 ;  /* 0x0000002c352c7207 */ /* 0x000fe20001000000 */
[----:B------:R-:W-:Y:S01]  /*1320*/  FMUL.FTZ R53, R4, R88 ;  /* 0x0000005804357220 */ /* 0x000fe20000410000 */
[----:B------:R-:W-:Y:S01]  /*1330*/  SEL R45, R54, R45, P2 ;  /* 0x0000002d362d7207 */ /* 0x000fe20001000000 */
[----:B------:R-:W-:Y:S01]  /*1340*/  FMUL.FTZ R54, R2, R89 ;  /* 0x0000005902367220 */ /* 0x000fe20000410000 */
[----:B------:R-:W-:Y:S01]  /*1350*/  SEL R46, R55, R46, P2 ;  /* 0x0000002e372e7207 */ /* 0x000fe20001000000 */
[----:B------:R-:W-:Y:S01]  /*1360*/  FMUL.FTZ R55, R0, R90 ;  /* 0x0000005a00377220 */ /* 0x000fe20000410000 */
[----:B------:R-:W-:Y:S01]  /*1370*/  SEL R47, R52, R47, P2 ;  /* 0x0000002f342f7207 */ /* 0x000fe20001000000 */
[----:B------:R-:W-:Y:S01]  /*1380*/  FMUL.FTZ R52, R5, R79 ;  /* 0x0000004f05347220 */ /* 0x000fe20000410000 */
[----:B------:R-:W-:-:S03]  /*1390*/  LEA.HI.X R85, R81, UR17, RZ, 0x4, P1 ;  /* 0x0000001151557c11 */ /* 0x000fc600088f24ff */
[----:B------:R3:W-:Y:S04]  /*13a0*/  @P3 STG.E.128 desc[UR4][R86.64], R44 ;  /* 0x0000002c56003986 */ /* 0x0007e8000c101d04 */
[----:B------:R3:W-:Y:S01]  /*13b0*/  STG.E.128 desc[UR4][R84.64], R52 ;  /* 0x0000003454007986 */ /* 0x0007e2000c101d04 */
[----:B--2---:R-:W-:Y:S01]  /*13c0*/  FFMA.FTZ R28, R79, R48, R28 ;  /* 0x000000304f1c7223 */ /* 0x004fe2000001001c */
[----:B------:R-:W-:Y:S01]  /*13d0*/  FFMA.FTZ R29, R49, R88, R29 ;  /* 0x00000058311d7223 */ /* 0x000fe2000001001d */
[----:B------:R-:W-:Y:S01]  /*13e0*/  FFMA.FTZ R30, R50, R89, R30 ;  /* 0x00000059321e7223 */ /* 0x000fe2000001001e */
[----:B---3--:R-:W-:-:S07]  /*13f0*/  FFMA.FTZ R31, R51, R90, R31 ;  /* 0x0000005a331f7223 */ /* 0x008fce000001001f */
.L_x_5276:
[----:B------:R-:W-:Y:S05]  /*1400*/  BSYNC B1 ;  /* 0x0000000000017941 */ /* 0x000fea0003800000 */
.L_x_5275:
[----:B------:R-:W2:Y:S02]  /*1410*/  LDC.64 R48, c[0x0][0x210] ;  /* 0x00008400ff307b82 */ /* 0x000ea40000000a00 */
[----:B--2---:R-:W-:-:S04]  /*1420*/  LEA R62, R48, R62, 0x2 ;  /* 0x0000003e303e7211 */ /* 0x004fc800078e10ff */
[----:B------:R-:W-:-:S13]  /*1430*/  ISETP.GE.AND P1, PT, R62, R49, PT ;  /* 0x000000313e00720c */ /* 0x000fda0003f26270 */
[----:B------:R-:W-:Y:S05]  /*1440*/  @!P1 BRA `(.L_x_5277) ;  /* 0xfffffff000509947 */ /* 0x000fea000383ffff */
.L_x_5267:
[----:B------:R-:W-:Y:S05]  /*1450*/  BSYNC B0 ;  /* 0x0000000000007941 */ /* 0x000fea0003800000 */
.L_x_5266:
[----:B-----5:R-:W2:Y:S01]  /*1460*/  S2R R3, SR_CgaCtaId ;  /* 0x0000000000037919 */ /* 0x020ea20000008800 */
[----:B------:R-:W-:Y:S01]  /*1470*/  SHF.R.U32.HI R2, RZ, 0x5, R64 ;  /* 0x00000005ff027819 */ /* 0x000fe20000011640 */
[----:B------:R-:W-:Y:S05]  /*1480*/  WARPSYNC.ALL ;  /* 0x0000000000007948 */ /* 0x000fea0003800000 */
[----:B------:R-:W-:Y:S01]  /*1490*/  MOV R0, 0x400 ;  /* 0x0000040000007802 */ /* 0x000fe20000000f00 */
[----:B------:R-:W3:Y:S01]  /*14a0*/  S2R R32, SR_CTAID.X ;  /* 0x0000000000207919 */ /* 0x000ee20000002500 */
[----:B------:R-:W-:Y:S01]  /*14b0*/  SHF.L.U32 R2, R2, 0x6, RZ ;  /* 0x0000000602027819 */ /* 0x000fe200000006ff */
[----:B------:R-:W-:Y:S01]  /*14c0*/  ULDC.64 UR6, c[0x0][0x2d8] ;  /* 0x0000b60000067ab9 */ /* 0x000fe20000000a00 */
[----:B------:R-:W-:Y:S01]  /*14d0*/  ULDC.64 UR18, c[0x0][0x2d0] ;  /* 0x0000b40000127ab9 */ /* 0x000fe20000000a00 */
[----:B------:R-:W-:Y:S01]  /*14e0*/  ULDC.64 UR20, c[0x0][0x2f0] ;  /* 0x0000bc0000147ab9 */ /* 0x000fe20000000a00 */
[----:B------:R-:W-:Y:S01]  /*14f0*/  LOP3.LUT R63, R2, 0xffffffc0, R63, 0xe2, !PT ;  /* 0xffffffc0023f7812 */ /* 0x000fe200078ee23f */
[----:B------:R-:W-:Y:S01]  /*1500*/  BSSY B0, `(.L_x_5278) ;  /* 0x000005a000007945 */ /* 0x000fe20003800000 */
[----:B--2---:R-:W-:-:S04]  /*1510*/  LEA R0, R3, R0, 0x18 ;  /* 0x0000000003007211 */ /* 0x004fc800078ec0ff */
[-C--:B------:R-:W-:Y:S02]  /*1520*/  LEA R63, R63, R0.reuse, 0x4 ;  /* 0x000000003f3f7211 */ /* 0x080fe400078e20ff */
[----:B------:R-:W-:-:S03]  /*1530*/  LEA R0, R64, R0, 0x2 ;  /* 0x0000000040007211 */ /* 0x000fc600078e10ff */
[----:B------:R-:W-:Y:S04]  /*1540*/  STS.128 [R63], R20 ;  /* 0x000000143f007388 */ /* 0x000fe80000000c00 */
[----:B------:R-:W-:Y:S01]  /*1550*/  STS.128 [R63+0x200], R40 ;  /* 0x000200283f007388 */ /* 0x000fe20000000c00 */
[----:B------:R-:W-:Y:S06]  /*1560*/  BAR.SYNC.DEFER_BLOCKING 0x0 ;  /* 0x0000000000007b1d */ /* 0x000fec0000010000 */
[----:B------:R-:W2:Y:S04]  /*1570*/  LDS R2, [R0] ;  /* 0x0000000000027984 */ /* 0x000ea80000000800 */
[----:B------:R-:W4:Y:S04]  /*1580*/  LDS R5, [R0+0x400] ;  /* 0x0004000000057984 */ /* 0x000f280000000800 */
[----:B------:R-:W0:Y:S04]  /*1590*/  LDS R3, [R0+0x200] ;  /* 0x0002000000037984 */ /* 0x000e280000000800 */
[----:B------:R-:W1:Y:S04]  /*15a0*/  LDS R4, [R0+0x600] ;  /* 0x0006000000047984 */ /* 0x000e680000000800 */
[----:B------:R-:W3:Y:S04]  /*15b0*/  LDS R7, [R0+0x800] ;  /* 0x0008000000077984 */ /* 0x000ee80000000800 */
[----:B------:R-:W3:Y:S04]  /*15c0*/  LDS R6, [R0+0xa00] ;  /* 0x000a000000067984 */ /* 0x000ee80000000800 */
[----:B------:R-:W3:Y:S04]  /*15d0*/  LDS R9, [R0+0xc00] ;  /* 0x000c000000097984 */ /* 0x000ee80000000800 */
[----:B------:R-:W-:Y:S01]  /*15e0*/  LDS R8, [R0+0xe00] ;  /* 0x000e000000087984 */ /* 0x000fe20000000800 */
[----:B------:R-:W-:Y:S01]  /*15f0*/  BAR.SYNC.DEFER_BLOCKING 0x0 ;  /* 0x0000000000007b1d */ /* 0x000fe20000010000 */
[----:B--2---:R-:W-:-:S04]  /*1600*/  FADD.FTZ R2, RZ, R2 ;  /* 0x00000002ff027221 */ /* 0x004fc80000010000 */
[----:B----4-:R-:W-:Y:S01]  /*1610*/  FADD.FTZ R2, R2, R5 ;  /* 0x0000000502027221 */ /* 0x010fe20000010000 */
[----:B0-----:R-:W-:-:S04]  /*1620*/  FADD.FTZ R3, RZ, R3 ;  /* 0x00000003ff037221 */ /* 0x001fc80000010000 */
[----:B-1----:R-:W-:Y:S01]  /*1630*/  FADD.FTZ R3, R3, R4 ;  /* 0x0000000403037221 */ /* 0x002fe20000010000 */
[----:B------:R0:W-:Y:S01]  /*1640*/  STS.128 [R63], R16 ;  /* 0x000000103f007388 */ /* 0x0001e20000000c00 */
[----:B---3--:R-:W-:-:S03]  /*1650*/  FADD.FTZ R2, R2, R7 ;  /* 0x0000000702027221 */ /* 0x008fc60000010000 */
[----:B------:R-:W-:Y:S01]  /*1660*/  STS.128 [R63+0x200], R36 ;  /* 0x000200243f007388 */ /* 0x000fe20000000c00 */
[----:B------:R-:W-:Y:S01]  /*1670*/  FADD.FTZ R3, R3, R6 ;  /* 0x0000000603037221 */ /* 0x000fe20000010000 */
[----:B------:R-:W-:Y:S01]  /*1680*/  BAR.SYNC.DEFER_BLOCKING 0x0 ;  /* 0x0000000000007b1d */ /* 0x000fe20000010000 */
[----:B------:R-:W-:Y:S01]  /*1690*/  FADD.FTZ R9, R2, R9 ;  /* 0x0000000902097221 */ /* 0x000fe20000010000 */
[----:B0-----:R-:W-:Y:S01]  /*16a0*/  IADD3 R16, R65, 0x7f, -R64 ;  /* 0x0000007f41107810 */ /* 0x001fe20007ffe840 */
[----:B------:R-:W-:-:S03]  /*16b0*/  IMAD R65, R32, R65, RZ ;  /* 0x0000004120417224 */ /* 0x000fc600078e02ff */
[C---:B------:R-:W-:Y:S02]  /*16c0*/  LOP3.LUT P1, RZ, R16.reuse, 0xffffff80, RZ, 0xc0, !PT ;  /* 0xffffff8010ff7812 */ /* 0x040fe4000782c0ff */
[----:B------:R-:W-:Y:S02]  /*16d0*/  IADD3 R64, P2, R65, R64, RZ ;  /* 0x0000004041407210 */ /* 0x000fe40007f5e0ff */
        /* <DEDUP_REMOVED lines=13> */
[----:B--2---:R-:W-:Y:S01]  /*17b0*/  FADD.FTZ R4, RZ, R11 ;  /* 0x0000000bff047221 */ /* 0x004fe20000010000 */
[----:B------:R-:W-:Y:S02]  /*17c0*/  FADD.FTZ R11, R3, R8 ;  /* 0x00000008030b7221 */ /* 0x000fe40000010000 */
[----:B------:R-:W-:Y:S01]  /*17d0*/  SHF.L.U64.HI R13, R64, 0x2, R13 ;  /* 0x00000002400d7819 */ /* 0x000fe2000001020d */
        /* <DEDUP_REMOVED lines=44> */
.L_x_5279:
[----:B------:R-:W-:Y:S05]  /*1aa0*/  BSYNC B0 ;  /* 0x0000000000007941 */ /* 0x000fea0003800000 */
.L_x_5278:
        /* <DEDUP_REMOVED lines=10> */
.L_x_5272:
[----:B------:R-:W-:Y:S01]  /*1b50*/  HFMA2.MMA R86, -RZ, RZ, 0, 5.9604644775390625e-08 ;  /* 0x00000001ff567435 */ /* 0x000fe200000001ff */
[----:B------:R-:W-:Y:S01]  /*1b60*/  BSSY B1, `(.L_x_5280) ;  /* 0x0000006000017945 */ /* 0x000fe20003800000 */
[----:B------:R-:W-:Y:S02]  /*1b70*/  MOV R87, 0x1f ;  /* 0x0000001f00577802 */ /* 0x000fe40000000f00 */
[----:B------:R-:W-:-:S07]  /*1b80*/  MOV R84, 0xffffffff ;  /* 0xffffffff00547802 */ /* 0x000fce0000000f00 */
[----:B-----5:R-:W-:Y:S05]  /*1b90*/  WARPSYNC.COLLECTIVE R84, `(.L_x_5281) ;  /* 0x0000000054087348 */ /* 0x020fea0003c00000 */
[----:B------:R0:W1:Y:S02]  /*1ba0*/  SHFL.BFLY P1, R85, R89, R86, R87 ;  /* 0x0c00005659557389 */ /* 0x0000640000020057 */
[----:B01---5:R-:W-:Y:S01]  /*1bb0*/  ENDCOLLECTIVE ;  /* 0x000000000000791b */ /* 0x023fe20003800000 */
.L_x_5281:
[----:B------:R-:W-:Y:S05]  /*1bc0*/  BSYNC B1 ;  /* 0x0000000000017941 */ /* 0x000fea0003800000 */
.L_x_5280:
        /* <DEDUP_REMOVED lines=9> */
.L_x_5282:
[----:B------:R-:W-:Y:S01]  /*1c60*/  HFMA2.MMA R86, -RZ, RZ, 0, 1.1920928955078125e-07 ;  /* 0x00000002ff567435 */ /* 0x000fe200000001ff */
[----:B------:R-:W-:Y:S02]  /*1c70*/  MOV R89, R48 ;  /* 0x0000003000597202 */ /* 0x000fe40000000f00 */
[----:B------:R-:W-:-:S08]  /*1c80*/  MOV R49, R85 ;  /* 0x0000005500317202 */ /* 0x000fd00000000f00 */
[----:B------:R-:W-:Y:S05]  /*1c90*/  WARPSYNC.COLLECTIVE R84, `(.L_x_5283) ;  /* 0x0000000054087348 */ /* 0x000fea0003c00000 */
[----:B------:R0:W1:Y:S02]  /*1ca0*/  SHFL.BFLY P1, R85, R89, R86, R87 ;  /* 0x0c00005659557389 */ /* 0x0000640000020057 */
[----:B01----:R-:W-:Y:S01]  /*1cb0*/  ENDCOLLECTIVE ;  /* 0x000000000000791b */ /* 0x003fe20003800000 */
.L_x_5283:
[----:B------:R-:W-:-:S05]  /*1cc0*/  FADD.FTZ R49, R49, R88 ;  /* 0x0000005831317221 */ /* 0x000fca0000010000 */
[----:B------:R-:W-:Y:S02]  /*1cd0*/  MOV R89, R49 ;  /* 0x0000003100597202 */ /* 0x000fe40000000f00 */
[----:B------:R-:W-:-:S07]  /*1ce0*/  MOV R51, R85 ;  /* 0x0000005500337202 */ /* 0x000fce0000000f00 */
[----:B------:R-:W-:Y:S05]  /*1cf0*/  WARPSYNC.COLLECTIVE R84, `(.L_x_5284) ;  /* 0x0000000054087348 */ /* 0x000fea0003c00000 */
[----:B------:R0:W1:Y:S02]  /*1d00*/  SHFL.BFLY P1, R85, R89, R86, R87 ;  /* 0x0c00005659557389 */ /* 0x0000640000020057 */
[----:B01----:R-:W-:Y:S01]  /*1d10*/  ENDCOLLECTIVE ;  /* 0x000000000000791b */ /* 0x003fe20003800000 */
.L_x_5284:
[----:B------:R-:W-:Y:S01]  /*1d20*/  FADD.FTZ R51, R48, R51 ;  /* 0x0000003330337221 */ /* 0x000fe20000010000 */
[----:B------:R-:W-:-:S04]  /*1d30*/  HFMA2.MMA R86, -RZ, RZ, 0, 2.384185791015625e-07 ;  /* 0x00000004ff567435 */ /* 0x000fc800000001ff */
[----:B------:R-:W-:Y:S02]  /*1d40*/  MOV R89, R51 ;  /* 0x0000003300597202 */ /* 0x000fe40000000f00 */
[----:B------:R-:W-:-:S07]  /*1d50*/  MOV R50, R85 ;  /* 0x0000005500327202 */ /* 0x000fce0000000f00 */
[----:B------:R-:W-:Y:S05]  /*1d60*/  WARPSYNC.COLLECTIVE R84, `(.L_x_5285) ;  /* 0x0000000054087348 */ /* 0x000fea0003c00000 */
[----:B------:R0:W1:Y:S02]  /*1d70*/  SHFL.BFLY P1, R85, R89, R86, R87 ;  /* 0x0c00005659557389 */ /* 0x0000640000020057 */
[----:B01----:R-:W-:Y:S01]  /*1d80*/  ENDCOLLECTIVE ;  /* 0x000000000000791b */ /* 0x003fe20003800000 */
.L_x_5285:
[----:B------:R-:W-:-:S05]  /*1d90*/  FADD.FTZ R50, R49, R50 ;  /* 0x0000003231327221 */ /* 0x000fca0000010000 */
[----:B------:R-:W-:Y:S02]  /*1da0*/  MOV R89, R50 ;  /* 0x0000003200597202 */ /* 0x000fe40000000f00 */
[----:B------:R-:W-:-:S07]  /*1db0*/  MOV R52, R85 ;  /* 0x0000005500347202 */ /* 0x000fce0000000f00 */
[----:B------:R-:W-:Y:S05]  /*1dc0*/  WARPSYNC.COLLECTIVE R84, `(.L_x_5286) ;  /* 0x0000000054087348 */ /* 0x000fea0003c00000 */
[----:B------:R0:W1:Y:S02]  /*1dd0*/  SHFL.BFLY P1, R85, R89, R86, R87 ;  /* 0x0c00005659557389 */ /* 0x0000640000020057 */
[----:B01----:R-:W-:Y:S01]  /*1de0*/  ENDCOLLECTIVE ;  /* 0x000000000000791b */ /* 0x003fe20003800000 */
.L_x_5286:
[----:B------:R-:W-:Y:S01]  /*1df0*/  FADD.FTZ R52, R51, R52 ;  /* 0x0000003433347221 */ /* 0x000fe20000010000 */
[----:B------:R-:W-:-:S04]  /*1e00*/  HFMA2.MMA R86, -RZ, RZ, 0, 4.76837158203125e-07 ;  /* 0x00000008ff567435 */ /* 0x000fc800000001ff */
[----:B------:R-:W-:Y:S02]  /*1e10*/  MOV R89, R52 ;  /* 0x0000003400597202 */ /* 0x000fe40000000f00 */
[----:B------:R-:W-:-:S07]  /*1e20*/  MOV R53, R85 ;  /* 0x0000005500357202 */ /* 0x000fce0000000f00 */
[----:B------:R-:W-:Y:S05]  /*1e30*/  WARPSYNC.COLLECTIVE R84, `(.L_x_5287) ;  /* 0x0000000054087348 */ /* 0x000fea0003c00000 */
[----:B------:R0:W1:Y:S02]  /*1e40*/  SHFL.BFLY P1, R85, R89, R86, R87 ;  /* 0x0c00005659557389 */ /* 0x0000640000020057 */
[----:B01----:R-:W-:Y:S01]  /*1e50*/  ENDCOLLECTIVE ;  /* 0x000000000000791b */ /* 0x003fe20003800000 */
.L_x_5287:
[----:B------:R-:W-:-:S05]  /*1e60*/  FADD.FTZ R53, R50, R53 ;  /* 0x0000003532357221 */ /* 0x000fca0000010000 */
[----:B------:R-:W-:Y:S02]  /*1e70*/  MOV R89, R53 ;  /* 0x0000003500597202 */ /* 0x000fe40000000f00 */
[----:B------:R-:W-:-:S07]  /*1e80*/  MOV R55, R85 ;  /* 0x0000005500377202 */ /* 0x000fce0000000f00 */
[----:B------:R-:W-:Y:S05]  /*1e90*/  WARPSYNC.COLLECTIVE R84, `(.L_x_5288) ;  /* 0x0000000054087348 */ /* 0x000fea0003c00000 */
[----:B------:R0:W1:Y:S02]  /*1ea0*/  SHFL.BFLY P1, R85, R89, R86, R87 ;  /* 0x0c00005659557389 */ /* 0x0000640000020057 */
[----:B01----:R-:W-:Y:S01]  /*1eb0*/  ENDCOLLECTIVE ;  /* 0x000000000000791b */ /* 0x003fe20003800000 */
.L_x_5288:
[----:B------:R-:W-:Y:S01]  /*1ec0*/  FADD.FTZ R55, R52, R55 ;  /* 0x0000003734377221 */ /* 0x000fe20000010000 */
[----:B------:R-:W-:-:S04]  /*1ed0*/  HFMA2.MMA R86, -RZ, RZ, 0, 9.5367431640625e-07 ;  /* 0x00000010ff567435 */ /* 0x000fc800000001ff */
[----:B------:R-:W-:Y:S02]  /*1ee0*/  MOV R89, R55 ;  /* 0x0000003700597202 */ /* 0x000fe40000000f00 */
[----:B------:R-:W-:-:S07]  /*1ef0*/  MOV R54, R85 ;  /* 0x0000005500367202 */ /* 0x000fce0000000f00 */
[----:B------:R-:W-:Y:S05]  /*1f00*/  WARPSYNC.COLLECTIVE R84, `(.L_x_5289) ;  /* 0x0000000054087348 */ /* 0x000fea0003c00000 */
[----:B------:R0:W1:Y:S02]  /*1f10*/  SHFL.BFLY P1, R85, R89, R86, R87 ;  /* 0x0c00005659557389 */ /* 0x0000640000020057 */
[----:B01----:R-:W-:Y:S01]  /*1f20*/  ENDCOLLECTIVE ;  /* 0x000000000000791b */ /* 0x003fe20003800000 */
.L_x_5289:
[----:B------:R-:W-:-:S05]  /*1f30*/  FADD.FTZ R54, R53, R54 ;  /* 0x0000003635367221 */ /* 0x000fca0000010000 */
[----:B------:R-:W-:Y:S02]  /*1f40*/  MOV R89, R54 ;  /* 0x0000003600597202 */ /* 0x000fe40000000f00 */
[----:B------:R-:W-:-:S07]  /*1f50*/  MOV R48, R85 ;  /* 0x0000005500307202 */ /* 0x000fce0000000f00 */
[----:B------:R-:W-:Y:S05]  /*1f60*/  WARPSYNC.COLLECTIVE R84, `(.L_x_5290) ;  /* 0x0000000054087348 */ /* 0x000fea0003c00000 */
[----:B------:R0:W1:Y:S02]  /*1f70*/  SHFL.BFLY P1, R85, R89, R86, R87 ;  /* 0x0c00005659557389 */ /* 0x0000640000020057 */
[----:B01----:R-:W-:Y:S01]  /*1f80*/  ENDCOLLECTIVE ;  /* 0x000000000000791b */ /* 0x003fe20003800000 */
.L_x_5290:
[----:B------:R-:W-:Y:S01]  /*1f90*/  MOV R49, R85 ;  /* 0x0000005500317202 */ /* 0x000fe20000000f00 */
[----:B------:R-:W-:Y:S06]  /*1fa0*/  BRA `(.L_x_5291) ;  /* 0xffffffec00707947 */ /* 0x000fec000383ffff */
.L_x_5292:
        /* <DEDUP_REMOVED lines=13> */
.L_x_6628:


//--------------------- .text._ZN10layer_norm13ln_bwd_kernelINS_13Kernel_traitsI6__halfffffjLj256ELj1ELj4ELj1ELj16ENS_18Kernel_traits_baseILj256ES2_ffffjLj128EEEEELb0ELb1ELb0ELb1EEEvNS_9BwdParamsE --------------------------
	.section	.text._ZN10layer_norm13ln_bwd_kernelINS_13Kernel_traitsI6__halfffffjLj256ELj1ELj4ELj1ELj16ENS_18Kernel_traits_baseILj256ES2_ffffjLj128EEEEELb0ELb1ELb0ELb1EEEvNS_9BwdParamsE,"ax",@progbits
	.align	128
        .global         _ZN10layer_norm13ln_bwd_kernelINS_13Kernel_traitsI6__halfffffjLj256ELj1ELj4ELj1ELj16ENS_18Kernel_traits_baseILj256ES2_ffffjLj128EEEEELb0ELb1ELb0ELb1EEEvNS_9BwdParamsE
        .type           _ZN10layer_norm13ln_bwd_kernelINS_13Kernel_traitsI6__halfffffjLj256ELj1ELj4ELj1ELj16ENS_18Kernel_traits_baseILj256ES2_ffffjLj128EEEEELb0ELb1ELb0ELb1EEEvNS_9BwdParamsE,@function
        .size           _ZN10layer_norm13ln_bwd_kernelINS_13Kernel_traitsI6__halfffffjLj256ELj1ELj4ELj1ELj16ENS_18Kernel_traits_baseILj256ES2_ffffjLj128EEEEELb0ELb1ELb0ELb1EEEvNS_9BwdParamsE,(.L_x_6629 - _ZN10layer_norm13ln_bwd_kernelINS_13Kernel_traitsI6__halfffffjLj256ELj1ELj4ELj1ELj16ENS_18Kernel_traits_baseILj256ES2_ffffjLj128EEEEELb0ELb1ELb0ELb1EEEvNS_9BwdParamsE)
        .other          _ZN10layer_norm13ln_bwd_kernelINS_13Kernel_traitsI6__halfffffjLj256ELj1ELj4ELj1ELj16ENS_18Kernel_traits_baseILj256ES2_ffffjLj128EEEEELb0ELb1ELb0ELb1EEEvNS_9BwdParamsE,@"STO_CUDA_ENTRY STV_DEFAULT"
_ZN10layer_norm13ln_bwd_kernelINS_13Kernel_traitsI6__halfffffjLj256ELj1ELj4ELj1ELj16ENS_18Kernel_traits_baseILj256ES2_ffffjLj128EEEEELb0ELb1ELb0ELb1EEEvNS_9BwdParamsE:
.text._ZN10layer_norm13ln_bwd_kernelINS_13Kernel_traitsI6__halfffffjLj256ELj1ELj4ELj1ELj16ENS_18Kernel_traits_baseILj256ES2_ffffjLj128EEEEELb0ELb1ELb0ELb1EEEvNS_9BwdParamsE:
        /* <DEDUP_REMOVED lines=27> */
.L_x_5294:
[----:B------:R-:W-:Y:S01]  /*01b0*/  SHF.L.U32 R0, R2, 0x3, RZ ;  /* 0x0000000302007819 */ /* 0x000fe200000006ff */
[----:B------:R-:W-:-:S03]  /*01c0*/  ULDC.64 UR6, c[0x0][0x260] ;  /* 0x0000980000067ab9 */ /* 0x000fc60000000a00 */
[----:B------:R-:W-:-:S04]  /*01d0*/  LOP3.LUT R0, R0, 0xf8, RZ, 0xc0, !PT ;  /* 0x000000f800007812 */ /* 0x000fc800078ec0ff */
[----:B------:R-:W-:-:S04]  /*01e0*/  IADD3 R4, P0, R0, UR6, RZ ;  /* 0x0000000600047c10 */ /* 0x000fc8000ff1e0ff */
[----:B------:R-:W-:Y:S01]  /*01f0*/  IADD3.X R5, RZ, UR7, RZ, P0, !PT ;  /* 0x00000007ff057c10 */ /* 0x000fe200087fe4ff */
[----:B------:R-:W-:Y:S02]  /*0200*/  ULDC.64 UR6, c[0x0][0x278] ;  /* 0x00009e0000067ab9 */ /* 0x000fe40000000a00 */
[----:B------:R-:W-:Y:S02]  /*0210*/  IADD3 R6, P0, R0, UR6, RZ ;  /* 0x0000000600067c10 */ /* 0x000fe4000ff1e0ff */
[----:B------:R-:W2:Y:S02]  /*0220*/  LDG.E.64 R66, desc[UR4][R4.64] ;  /* 0x0000000404427981 */ /* 0x000ea4000c1e1b00 */
[----:B------:R-:W-:Y:S01]  /*0230*/  IADD3.X R7, RZ, UR7, RZ, P0, !PT ;  /* 0x00000007ff077c10 */ /* 0x000fe200087fe4ff */
[----:B------:R-:W-:Y:S01]  /*0240*/  ULDC.64 UR6, c[0x0][0x270] ;  /* 0x00009c0000067ab9 */ /* 0x000fe20000000a00 */
[----:B------:R0:W3:Y:S04]  /*0250*/  LDG.E.64 R10, desc[UR4][R4.64+0x100] ;  /* 0x00010004040a7981 */ /* 0x0000e8000c1e1b00 */
[----:B------:R-:W4:Y:S04]  /*0260*/  LDG.E.64 R8, desc[UR4][R6.64] ;  /* 0x0000000406087981 */ /* 0x000f28000c1e1b00 */
[----:B------:R1:W5:Y:S01]  /*0270*/  LDG.E.64 R12, desc[UR4][R6.64+0x100] ;  /* 0x00010004060c7981 */ /* 0x000362000c1e1b00 */
[----:B------:R-:W-:Y:S01]  /*0280*/  ISETP.NE.U32.AND P0, PT, RZ, UR6, PT ;  /* 0x00000006ff007c0c */ /* 0x000fe2000bf05070 */
[----:B------:R-:W-:Y:S01]  /*0290*/  ULDC.U8 UR6, c[0x0][0x2a0] ;  /* 0x0000a80000067ab9 */ /* 0x000fe20000000000 */
[----:B------:R-:W-:Y:S01]  /*02a0*/  HFMA2.MMA R3, -RZ, RZ, 0, 0 ;  /* 0x00000000ff037435 */ /* 0x000fe200000001ff */
[----:B------:R-:W-:Y:S01]  /*02b0*/  BSSY B1, `(.L_x_5296) ;  /* 0x00000f9000017945 */ /* 0x000fe20003800000 */
[----:B------:R-:W-:-:S02]  /*02c0*/  ISETP.NE.AND.EX P0, PT, RZ, UR7, PT, P0 ;  /* 0x00000007ff007c0c */ /* 0x000fc4000bf05300 */
[----:B0-----:R-:W-:Y:S02]  /*02d0*/  CS2R R4, SRZ ;  /* 0x0000000000047805 */ /* 0x001fe4000001ff00 */
[----:B------:R-:W-:Y:S02]  /*02e0*/  CS2R R44, SRZ ;  /* 0x00000000002c7805 */ /* 0x000fe4000001ff00 */
[----:B------:R-:W-:Y:S02]  /*02f0*/  MOV R0, RZ ;  /* 0x000000ff00007202 */ /* 0x000fe40000000f00 */
[----:B------:R-:W-:Y:S02]  /*0300*/  CS2R R46, SRZ ;  /* 0x00000000002e7805 */ /* 0x000fe4000001ff00 */
[----:B-1----:R-:W-:Y:S02]  /*0310*/  CS2R R6, SRZ ;  /* 0x0000000000067805 */ /* 0x002fe4000001ff00 */
[----:B------:R-:W-:-:S02]  /*0320*/  CS2R R50, SRZ ;  /* 0x0000000000327805 */ /* 0x000fc4000001ff00 */
[----:B------:R-:W-:Y:S02]  /*0330*/  CS2R R14, SRZ ;  /* 0x00000000000e7805 */ /* 0x000fe4000001ff00 */
[----:B------:R-:W-:Y:S02]  /*0340*/  CS2R R48, SRZ ;  /* 0x0000000000307805 */ /* 0x000fe4000001ff00 */
[----:B------:R-:W-:Y:S02]  /*0350*/  CS2R R52, SRZ ;  /* 0x0000000000347805 */ /* 0x000fe4000001ff00 */
[----:B------:R-:W-:Y:S02]  /*0360*/  ISETP.NE.AND P4, PT, RZ, UR6, PT ;  /* 0x00000006ff007c0c */ /* 0x000fe4000bf85270 */
        /* <DEDUP_REMOVED lines=8> */
[--C-:B----4-:R-:W-:Y:S01]  /*03f0*/  SHF.R.U64 R68, R8, 0x10, R9.reuse ;  /* 0x0000001008447819 */ /* 0x110fe20000001209 */
[----:B------:R-:W-:Y:S01]  /*0400*/  HADD2.F32 R57, -RZ, R8.H0_H0 ;  /* 0x20000008ff397230 */ /* 0x000fe20000004100 */
[----:B------:R-:W-:Y:S01]  /*0410*/  SHF.R.U32.HI R69, RZ, 0x10, R9 ;  /* 0x00000010ff457819 */ /* 0x000fe20000011609 */
[----:B------:R-:W-:Y:S01]  /*0420*/  HADD2.F32 R56, -RZ, R9.H0_H0 ;  /* 0x20000009ff387230 */ /* 0x000fe20000004100 */
[--C-:B-----5:R-:W-:Y:S01]  /*0430*/  SHF.R.U64 R70, R12, 0x10, R13.reuse ;  /* 0x000000100c467819 */ /* 0x120fe2000000120d */
[----:B------:R-:W-:Y:S01]  /*0440*/  HADD2.F32 R55, -RZ, R12.H0_H0 ;  /* 0x2000000cff377230 */ /* 0x000fe20000004100 */
[----:B------:R-:W-:Y:S01]  /*0450*/  SHF.R.U32.HI R71, RZ, 0x10, R13 ;  /* 0x00000010ff477819 */ /* 0x000fe2000001160d */
[----:B------:R-:W-:Y:S01]  /*0460*/  HADD2.F32 R54, -RZ, R13.H0_H0 ;  /* 0x2000000dff367230 */ /* 0x000fe20000004100 */
[----:B------:R-:W-:-:S02]  /*0470*/  CS2R R8, SRZ ;  /* 0x0000000000087805 */ /* 0x000fc4000001ff00 */
[----:B------:R-:W-:Y:S02]  /*0480*/  CS2R R10, SRZ ;  /* 0x00000000000a7805 */ /* 0x000fe4000001ff00 */
[----:B------:R-:W-:Y:S01]  /*0490*/  CS2R R12, SRZ ;  /* 0x00000000000c7805 */ /* 0x000fe2000001ff00 */
[----:B------:R-:W-:Y:S02]  /*04a0*/  HADD2.F32 R72, -RZ, R72.H0_H0 ;  /* 0x20000048ff487230 */ /* 0x000fe40000004100 */
[----:B------:R-:W-:Y:S02]  /*04b0*/  HADD2.F32 R58, -RZ, R58.H0_H0 ;  /* 0x2000003aff3a7230 */ /* 0x000fe40000004100 */
[----:B------:R-:W-:Y:S02]  /*04c0*/  HADD2.F32 R64, -RZ, R64.H0_H0 ;  /* 0x20000040ff407230 */ /* 0x000fe40000004100 */
[----:B------:R-:W-:Y:S02]  /*04d0*/  HADD2.F32 R66, -RZ, R66.H0_H0 ;  /* 0x20000042ff427230 */ /* 0x000fe40000004100 */
[----:B------:R-:W-:-:S02]  /*04e0*/  HADD2.F32 R68, -RZ, R68.H0_H0 ;  /* 0x20000044ff447230 */ /* 0x000fc40000004100 */
[----:B------:R-:W-:Y:S02]  /*04f0*/  HADD2.F32 R69, -RZ, R69.H0_H0 ;  /* 0x20000045ff457230 */ /* 0x000fe40000004100 */
[----:B------:R-:W-:Y:S02]  /*0500*/  HADD2.F32 R70, -RZ, R70.H0_H0 ;  /* 0x20000046ff467230 */ /* 0x000fe40000004100 */
[----:B------:R-:W-:-:S07]  /*0510*/  HADD2.F32 R71, -RZ, R71.H0_H0 ;  /* 0x20000047ff477230 */ /* 0x000fce0000004100 */
.L_x_5298:
[----:B------:R-:W0:Y:S01]  /*0520*/  LDC.64 R84, c[0x0][0x250] ;  /* 0x00009400ff547b82 */ /* 0x000e220000000a00 */
[----:B------:R-:W-:-:S05]  /*0530*/  IMAD R28, R74, UR8, RZ ;  /* 0x000000084a1c7c24 */ /* 0x000fca000f8e02ff */
[----:B------:R-:W-:Y:S02]  /*0540*/  SHF.R.S32.HI R29, RZ, 0x1f, R28 ;  /* 0x0000001fff1d7819 */ /* 0x000fe4000001141c */
[----:B------:R-:W1:Y:S02]  /*0550*/  LDC.64 R36, c[0x0][0x238] ;  /* 0x00008e00ff247b82 */ /* 0x000e640000000a00 */
[----:B------:R-:W-:Y:S02]  /*0560*/  LEA.HI R29, R29, R28, RZ, 0x2 ;  /* 0x0000001c1d1d7211 */ /* 0x000fe400078f10ff */
[----:B------:R-:W-:-:S04]  /*0570*/  LOP3.LUT R28, R2, 0x1f, RZ, 0xc0, !PT ;  /* 0x0000001f021c7812 */ /* 0x000fc800078ec0ff */
[----:B------:R-:W2:Y:S01]  /*0580*/  LDC.64 R78, c[0x0][0x258] ;  /* 0x00009600ff4e7b82 */ /* 0x000ea20000000a00 */
[----:B------:R-:W-:-:S07]  /*0590*/  LEA.HI.SX32 R77, R29, R28, 0x1e ;  /* 0x0000001c1d4d7211 */ /* 0x000fce00078ff2ff */
[----:B------:R-:W3:Y:S01]  /*05a0*/  LDC.64 R40, c[0x0][0x2b8] ;  /* 0x0000ae00ff287b82 */ /* 0x000ee20000000a00 */
[----:B0-----:R-:W-:Y:S01]  /*05b0*/  IMAD.WIDE R84, R74, 0x4, R84 ;  /* 0x000000044a547825 */ /* 0x001fe200078e0254 */
[----:B------:R-:W-:-:S05]  /*05c0*/  IADD3 R75, R77, 0x20, RZ ;  /* 0x000000204d4b7810 */ /* 0x000fca0007ffe0ff */
[----:B------:R-:W4:Y:S01]  /*05d0*/  LDG.E R84, desc[UR4][R84.64] ;  /* 0x0000000454547981 */ /* 0x000f22000c1e1900 */
[----:B-1----:R-:W-:Y:S01]  /*05e0*/  IMAD.WIDE.U32 R28, R77, 0x10, R36 ;  /* 0x000000104d1c7825 */ /* 0x002fe200078e0024 */
[----:B------:R-:W0:Y:S05]  /*05f0*/  LDC.64 R60, c[0x0][0x2c8] ;  /* 0x0000b200ff3c7b82 */ /* 0x000e2a0000000a00 */
[----:B------:R-:W4:Y:S01]  /*0600*/  LDG.E.128 R28, desc[UR4][R28.64] ;  /* 0x000000041c1c7981 */ /* 0x000f22000c1e1d00 */
[----:B--2---:R-:W-:Y:S02]  /*0610*/  IMAD.WIDE R78, R74, 0x4, R78 ;  /* 0x000000044a4e7825 */ /* 0x004fe400078e024e */
[----:B------:R-:W1:Y:S02]  /*0620*/  @P0 LDC.64 R62, c[0x0][0x270] ;  /* 0x00009c00ff3e0b82 */ /* 0x000e640000000a00 */
[----:B------:R-:W-:Y:S01]  /*0630*/  IMAD.WIDE.U32 R36, R75, 0x10, R36 ;  /* 0x000000104b247825 */ /* 0x000fe200078e0024 */
[----:B------:R2:W4:Y:S03]  /*0640*/  LDG.E R76, desc[UR4][R78.64] ;  /* 0x000000044e4c7981 */ /* 0x000526000c1e1900 */
[----:B---3--:R-:W-:-:S02]  /*0650*/  IMAD.WIDE.U32 R32, R77, 0x10, R40 ;  /* 0x000000104d207825 */ /* 0x008fc400078e0028 */
[----:B------:R-:W3:Y:S04]  /*0660*/  LDG.E.128 R36, desc[UR4][R36.64] ;  /* 0x0000000424247981 */ /* 0x000ee8000c1e1d00 */
[----:B------:R-:W3:Y:S01]  /*0670*/  LDG.E.128 R32, desc[UR4][R32.64] ;  /* 0x0000000420207981 */ /* 0x000ee2000c1e1d00 */
[----:B------:R-:W-:-:S06]  /*0680*/  IMAD.WIDE.U32 R40, R75, 0x10, R40 ;  /* 0x000000104b287825 */ /* 0x000fcc00078e0028 */
[----:B------:R-:W3:Y:S01]  /*0690*/  LDG.E.128 R40, desc[UR4][R40.64] ;  /* 0x0000000428287981 */ /* 0x000ee2000c1e1d00 */
[----:B0-----:R-:W-:-:S04]  /*06a0*/  ISETP.NE.U32.AND P1, PT, R60, RZ, PT ;  /* 0x000000ff3c00720c */ /* 0x001fc80003f25070 */
[----:B------:R-:W-:-:S13]  /*06b0*/  ISETP.NE.AND.EX P1, PT, R61, RZ, PT, P1 ;  /* 0x000000ff3d00720c */ /* 0x000fda0003f25310 */
[----:B------:R-:W0:Y:S01]  /*06c0*/  @P1 LDC.64 R80, c[0x0][0x2c8] ;  /* 0x0000b200ff501b82 */ /* 0x000e220000000a00 */
[----:B------:R-:W-:Y:S02]  /*06d0*/  SHF.R.S32.HI R83, RZ, 0x1f, R74 ;  /* 0x0000001fff537819 */ /* 0x000fe4000001144a */
[----:B-1----:R-:W-:-:S05]  /*06e0*/  @P0 LEA R82, P2, R74, R62, 0x2 ;  /* 0x0000003e4a520211 */ /* 0x002fca00078410ff */
[----:B--2---:R-:W1:Y:S01]  /*06f0*/  @P1 LDC.64 R78, c[0x0][0x2c8] ;  /* 0x0000b200ff4e1b82 */ /* 0x004e620000000a00 */
[----:B------:R-:W-:Y:S01]  /*0700*/  @P0 LEA.HI.X R83, R74, R63, R83, 0x2, P2 ;  /* 0x0000003f4a530211 */ /* 0x000fe200010f1453 */
[----:B0-----:R-:W-:-:S05]  /*0710*/  @P1 IMAD.WIDE.U32 R80, R77, 0x10, R80 ;  /* 0x000000104d501825 */ /* 0x001fca00078e0050 */
[----:B------:R0:W5:Y:S01]  /*0720*/  @P1 LDG.E.128 R16, desc[UR4][R80.64] ;  /* 0x0000000450101981 */ /* 0x000162000c1e1d00 */
[----:B-1----:R-:W-:-:S05]  /*0730*/  @P1 IMAD.WIDE.U32 R78, R75, 0x10, R78 ;  /* 0x000000104b4e1825 */ /* 0x002fca00078e004e */
[----:B------:R1:W5:Y:S01]  /*0740*/  @P1 LDG.E.128 R20, desc[UR4][R78.64] ;  /* 0x000000044e141981 */ /* 0x000362000c1e1d00 */
[----:B------:R-:W-:Y:S01]  /*0750*/  MOV R62, 0x3f800000 ;  /* 0x3f800000003e7802 */ /* 0x000fe20000000f00 */
[----:B------:R-:W-:-:S05]  /*0760*/  UMOV UR6, 0xffffffff ;  /* 0xffffffff00067882 */ /* 0x000fca0000000000 */
[----:B------:R2:W5:Y:S01]  /*0770*/  @P0 LDG.E R62, desc[UR4][R82.64] ;  /* 0x00000004523e0981 */ /* 0x000562000c1e1900 */
[----:B----4-:R-:W-:-:S05]  /*0780*/  FSEL R84, R84, RZ, !P4 ;  /* 0x000000ff54547208 */ /* 0x010fca0006000000 */
[C---:B------:R-:W-:Y:S01]  /*0790*/  FADD.FTZ R63, -R84.reuse, R28 ;  /* 0x0000001c543f7221 */ /* 0x040fe20000010100 */
[C---:B------:R-:W-:Y:S01]  /*07a0*/  FADD.FTZ R29, -R84.reuse, R29 ;  /* 0x0000001d541d7221 */ /* 0x040fe20000010100 */
[C---:B------:R-:W-:Y:S01]  /*07b0*/  FADD.FTZ R85, -R84.reuse, R30 ;  /* 0x0000001e54557221 */ /* 0x040fe20000010100 */
[----:B------:R-:W-:Y:S01]  /*07c0*/  FADD.FTZ R31, -R84, R31 ;  /* 0x0000001f541f7221 */ /* 0x000fe20000010100 */
[C---:B------:R-:W-:Y:S01]  /*07d0*/  FMUL.FTZ R28, R76.reuse, R63 ;  /* 0x0000003f4c1c7220 */ /* 0x040fe20000410000 */
[C---:B------:R-:W-:Y:S02]  /*07e0*/  FMUL.FTZ R30, R76.reuse, R29 ;  /* 0x0000001d4c1e7220 */ /* 0x040fe40000410000 */
[----:B------:R-:W-:Y:S01]  /*07f0*/  FMUL.FTZ R88, R76, R31 ;  /* 0x0000001f4c587220 */ /* 0x000fe20000410000 */
[----:B---3--:R-:W-:Y:S01]  /*0800*/  FADD.FTZ R63, -R84, R36 ;  /* 0x00000024543f7221 */ /* 0x008fe20000010100 */
[----:B------:R-:W-:Y:S01]  /*0810*/  FMUL.FTZ R29, R73, R32 ;  /* 0x00000020491d7220 */ /* 0x000fe20000410000 */
[C---:B------:R-:W-:Y:S01]  /*0820*/  FADD.FTZ R51, R32.reuse, R51 ;  /* 0x0000003320337221 */ /* 0x040fe20000010000 */
[----:B------:R-:W-:Y:S01]  /*0830*/  FFMA.FTZ R53, R32, R28, R53 ;  /* 0x0000001c20357223 */ /* 0x000fe20000010035 */
[C---:B------:R-:W-:Y:S01]  /*0840*/  FADD.FTZ R50, R33.reuse, R50 ;  /* 0x0000003221327221 */ /* 0x040fe20000010000 */
[----:B------:R-:W-:Y:S01]  /*0850*/  FMUL.FTZ R32, R76, R85 ;  /* 0x000000554c207220 */ /* 0x000fe20000410000 */
[----:B------:R-:W-:Y:S01]  /*0860*/  FFMA.FTZ R52, R33, R30, R52 ;  /* 0x0000001e21347223 */ /* 0x000fe20000010034 */
[----:B------:R-:W-:Y:S01]  /*0870*/  FMUL.FTZ R33, R72, R33 ;  /* 0x0000002148217220 */ /* 0x000fe20000410000 */
[----:B------:R-:W-:Y:S01]  /*0880*/  FADD.FTZ R36, RZ, R29 ;  /* 0x0000001dff247221 */ /* 0x000fe20000010000 */
[----:B------:R-:W-:Y:S01]  /*0890*/  FFMA.FTZ R31, R28, R29, RZ ;  /* 0x0000001d1c1f7223 */ /* 0x000fe200000100ff */
[C---:B------:R-:W-:Y:S01]  /*08a0*/  FADD.FTZ R47, R34.reuse, R47 ;  /* 0x0000002f222f7221 */ /* 0x040fe20000010000 */
[----:B------:R-:W-:Y:S01]  /*08b0*/  FFMA.FTZ R49, R34, R32, R49 ;  /* 0x0000002022317223 */ /* 0x000fe20000010031 */
[----:B0-----:R-:W-:Y:S01]  /*08c0*/  FADD.FTZ R81, -R84, R37 ;  /* 0x0000002554517221 */ /* 0x001fe20000010100 */
        /* <DEDUP_REMOVED lines=8> */
[----:B-1----:R-:W-:Y:S01]  /*0950*/  FADD.FTZ R79, -R84, R38 ;  /* 0x00000026544f7221 */ /* 0x002fe20000010100 */
        /* <DEDUP_REMOVED lines=8> */
[----:B------:R-:W-:Y:S01]  /*09e0*/  FADD.FTZ R39, -R84, R39 ;  /* 0x0000002754277221 */ /* 0x000fe20000010100 */
[----:B------:R-:W-:Y:S01]  /*09f0*/  FMUL.FTZ R79, R76, R79 ;  /* 0x0000004f4c4f7220 */ /* 0x000fe20000410000 */
[----:B------:R-:W-:Y:S01]  /*0a00*/  FADD.FTZ R37, R36, R81 ;  /* 0x0000005124257221 */ /* 0x000fe20000010000 */
[----:B------:R-:W-:Y:S01]  /*0a10*/  FMUL.FTZ R84, R59, R42 ;  /* 0x0000002a3b547220 */ /* 0x000fe20000410000 */
[----:B------:R-:W-:Y:S01]  /*0a20*/  FFMA.FTZ R36, R78, R81, R31 ;  /* 0x000000514e247223 */ /* 0x000fe2000001001f */
[----:B--2---:R-:W-:Y:S01]  /*0a30*/  FMUL.FTZ R83, R66, R43 ;  /* 0x0000002b42537220 */ /* 0x004fe20000410000 */
[----:B------:R-:W-:Y:S01]  /*0a40*/  FMUL.FTZ R82, R76, R39 ;  /* 0x000000274c527220 */ /* 0x000fe20000410000 */
[----:B------:R-:W-:Y:S01]  /*0a50*/  FADD.FTZ R38, R37, R84 ;  /* 0x0000005425267221 */ /* 0x000fe20000010000 */
[----:B------:R-:W-:Y:S01]  /*0a60*/  FFMA.FTZ R31, R79, R84, R36 ;  /* 0x000000544f1f7223 */ /* 0x000fe20000010024 */
[C---:B------:R-:W-:Y:S01]  /*0a70*/  FADD.FTZ R11, R40.reuse, R11 ;  /* 0x0000000b280b7221 */ /* 0x040fe20000010000 */
[----:B------:R-:W-:Y:S01]  /*0a80*/  FFMA.FTZ R15, R40, R63, R15 ;  /* 0x0000003f280f7223 */ /* 0x000fe2000001000f */
[C---:B------:R-:W-:Y:S01]  /*0a90*/  FADD.FTZ R12, R41.reuse, R12 ;  /* 0x0000000c290c7221 */ /* 0x040fe20000010000 */
[----:B------:R-:W-:Y:S01]  /*0aa0*/  FFMA.FTZ R44, R41, R78, R44 ;  /* 0x0000004e292c7223 */ /* 0x000fe2000001002c */
[C---:B------:R-:W-:Y:S01]  /*0ab0*/  FADD.FTZ R9, R42.reuse, R9 ;  /* 0x000000092a097221 */ /* 0x040fe20000010000 */
[----:B------:R-:W-:Y:S01]  /*0ac0*/  FFMA.FTZ R13, R42, R79, R13 ;  /* 0x0000004f2a0d7223 */ /* 0x000fe2000001000d */
[C---:B------:R-:W-:Y:S01]  /*0ad0*/  FADD.FTZ R10, R43.reuse, R10 ;  /* 0x0000000a2b0a7221 */ /* 0x040fe20000010000 */
        /* <DEDUP_REMOVED lines=22> */
.L_x_5310:
[----:B------:R-:W-:Y:S01]  /*0c40*/  ISETP.NE.U32.AND P1, PT, RZ, UR10, PT ;  /* 0x0000000aff007c0c */ /* 0x000fe2000bf25070 */
[----:B-1----:R-:W-:Y:S01]  /*0c50*/  FADD.FTZ R37, R36, R37 ;  /* 0x0000002524257221 */ /* 0x002fe20000010000 */
[----:B--2---:R-:W-:Y:S01]  /*0c60*/  FADD.FTZ R38, R31, R38 ;  /* 0x000000261f267221 */ /* 0x004fe20000010000 */
[----:B------:R-:W1:Y:S01]  /*0c70*/  LDC.64 R40, c[0x0][0x220] ;  /* 0x00008800ff287b82 */ /* 0x000e620000000a00 */
[----:B------:R-:W-:Y:S01]  /*0c80*/  ISETP.NE.AND.EX P1, PT, RZ, UR11, PT, P1 ;  /* 0x0000000bff007c0c */ /* 0x000fe2000bf25310 */
[----:B------:R-:W-:Y:S01]  /*0c90*/  FMUL.FTZ R37, R37, UR9 ;  /* 0x0000000925257c20 */ /* 0x000fe20008410000 */
[----:B------:R-:W-:Y:S01]  /*0ca0*/  FMUL.FTZ R86, R38, UR9 ;  /* 0x0000000926567c20 */ /* 0x000fe20008410000 */
[----:B------:R-:W-:Y:S02]  /*0cb0*/  ISETP.NE.U32.AND P2, PT, R60, RZ, PT ;  /* 0x000000ff3c00720c */ /* 0x000fe40003f45070 */
[----:B------:R-:W-:Y:S02]  /*0cc0*/  ISETP.NE.U32.AND P3, PT, RZ, UR10, PT ;  /* 0x0000000aff007c0c */ /* 0x000fe4000bf65070 */
[----:B------:R-:W-:Y:S01]  /*0cd0*/  FSEL R85, R37, RZ, !P4 ;  /* 0x000000ff25557208 */ /* 0x000fe20006000000 */
[----:B------:R-:W2:Y:S01]  /*0ce0*/  LDC.64 R90, c[0x0][0x2f8] ;  /* 0x0000be00ff5a7b82 */ /* 0x000ea20000000a00 */
[----:B------:R-:W-:-:S02]  /*0cf0*/  ISETP.NE.AND.EX P2, PT, R61, RZ, PT, P2 ;  /* 0x000000ff3d00720c */ /* 0x000fc40003f45320 */
[----:B------:R-:W-:Y:S01]  /*0d00*/  ISETP.NE.AND.EX P3, PT, RZ, UR11, PT, P3 ;  /* 0x0000000bff007c0c */ /* 0x000fe2000bf65330 */
[-CC-:B------:R-:W-:Y:S01]  /*0d10*/  FFMA.FTZ R28, R28, R86.reuse, R85.reuse ;  /* 0x000000561c1c7223 */ /* 0x180fe20000010055 */
[-CC-:B------:R-:W-:Y:S01]  /*0d20*/  FFMA.FTZ R88, R88, R86.reuse, R85.reuse ;  /* 0x0000005658587223 */ /* 0x180fe20000010055 */
[-CC-:B------:R-:W-:Y:S02]  /*0d30*/  FFMA.FTZ R30, R30, R86.reuse, R85.reuse ;  /* 0x000000561e1e7223 */ /* 0x180fe40000010055 */
[----:B------:R-:W3:Y:S01]  /*0d40*/  @P1 LDC.64 R42, c[0x0][0x308] ;  /* 0x0000c200ff2a1b82 */ /* 0x000ee20000000a00 */
[----:B------:R-:W-:Y:S01]  /*0d50*/  FADD.FTZ R37, R29, -R28 ;  /* 0x8000001c1d257221 */ /* 0x000fe20000010000 */
[----:B------:R-:W-:Y:S01]  /*0d60*/  FFMA.FTZ R29, R32, R86, R85 ;  /* 0x00000056201d7223 */ /* 0x000fe20000010055 */
[----:B------:R-:W-:Y:S01]  /*0d70*/  FADD.FTZ R35, R35, -R88 ;  /* 0x8000005823237221 */ /* 0x000fe20000010000 */
[----:B------:R-:W-:Y:S01]  /*0d80*/  FADD.FTZ R33, R33, -R30 ;  /* 0x8000001e21217221 */ /* 0x000fe20000010000 */
[----:B------:R-:W-:Y:S01]  /*0d90*/  FMUL.FTZ R37, R76, R37 ;  /* 0x000000254c257220 */ /* 0x000fe20000410000 */
[----:B------:R-:W-:Y:S01]  /*0da0*/  FADD.FTZ R61, R34, -R29 ;  /* 0x8000001d223d7221 */ /* 0x000fe20000010000 */
[C---:B------:R-:W-:Y:S01]  /*0db0*/  FMUL.FTZ R60, R76.reuse, R35 ;  /* 0x000000234c3c7220 */ /* 0x040fe20000410000 */
[----:B0-----:R-:W-:Y:S01]  /*0dc0*/  FMUL.FTZ R36, R76, R33 ;  /* 0x000000214c247220 */ /* 0x001fe20000410000 */
[----:B-----5:R-:W-:Y:S01]  /*0dd0*/  @P2 FADD.FTZ R37, R16, R37 ;  /* 0x0000002510252221 */ /* 0x020fe20000010000 */
[----:B------:R-:W-:Y:S01]  /*0de0*/  FMUL.FTZ R61, R76, R61 ;  /* 0x0000003d4c3d7220 */ /* 0x000fe20000410000 */
[----:B------:R-:W-:Y:S01]  /*0df0*/  @P2 FADD.FTZ R60, R19, R60 ;  /* 0x0000003c133c2221 */ /* 0x000fe20000010000 */
[----:B------:R-:W-:Y:S01]  /*0e00*/  @P2 FADD.FTZ R36, R17, R36 ;  /* 0x0000002411242221 */ /* 0x000fe20000010000 */
[----:B-1----:R-:W-:-:S04]  /*0e10*/  IMAD.WIDE.U32 R28, R77, 0x10, R40 ;  /* 0x000000104d1c7825 */ /* 0x002fc800078e0028 */
[----:B------:R-:W-:Y:S01]  /*0e20*/  @P2 FADD.FTZ R61, R18, R61 ;  /* 0x0000003d123d2221 */ /* 0x000fe20000010000 */
[----:B------:R-:W-:Y:S01]  /*0e30*/  FMUL.FTZ R88, R37, R62 ;  /* 0x0000003e25587220 */ /* 0x000fe20000410000 */
[----:B------:R-:W-:Y:S01]  /*0e40*/  @P1 SEL R35, R60, R27, P3 ;  /* 0x0000001b3c231207 */ /* 0x000fe20001800000 */
[----:B--2---:R-:W-:-:S04]  /*0e50*/  IMAD.WIDE.U32 R90, R77, 0x10, R90 ;  /* 0x000000104d5a7825 */ /* 0x004fc800078e005a */
[----:B------:R-:W-:Y:S01]  /*0e60*/  FMUL.FTZ R60, R60, R62 ;  /* 0x0000003e3c3c7220 */ /* 0x000fe20000410000 */
[C---:B------:R-:W-:Y:S01]  /*0e70*/  @P1 SEL R34, R61.reuse, R26, P3 ;  /* 0x0000001a3d221207 */ /* 0x040fe20001800000 */
[----:B------:R-:W-:Y:S01]  /*0e80*/  FMUL.FTZ R61, R61, R62 ;  /* 0x0000003e3d3d7220 */ /* 0x000fe20000410000 */
[----:B------:R-:W-:Y:S01]  /*0e90*/  @P1 SEL R33, R36, R25, P3 ;  /* 0x0000001924211207 */ /* 0x000fe20001800000 */
[----:B---3--:R-:W-:-:S04]  /*0ea0*/  @P1 IMAD.WIDE.U32 R42, R77, 0x10, R42 ;  /* 0x000000104d2a1825 */ /* 0x008fc800078e002a */
[----:B------:R-:W-:Y:S01]  /*0eb0*/  FMUL.FTZ R77, R36, R62 ;  /* 0x0000003e244d7220 */ /* 0x000fe20000410000 */
[----:B------:R-:W-:Y:S01]  /*0ec0*/  @P1 SEL R32, R37, R24, P3 ;  /* 0x0000001825201207 */ /* 0x000fe20001800000 */
[----:B------:R-:W-:Y:S01]  /*0ed0*/  FMUL.FTZ R39, R69, R60 ;  /* 0x0000003c45277220 */ /* 0x000fe20000410000 */
[----:B------:R-:W-:Y:S01]  /*0ee0*/  FMUL.FTZ R38, R56, R61 ;  /* 0x0000003d38267220 */ /* 0x000fe20000410000 */
[----:B------:R-:W-:Y:S01]  /*0ef0*/  FMUL.FTZ R37, R68, R77 ;  /* 0x0000004d44257220 */ /* 0x000fe20000410000 */
[----:B------:R-:W-:Y:S01]  /*0f00*/  FMUL.FTZ R36, R57, R88 ;  /* 0x0000005839247220 */ /* 0x000fe20000410000 */
[----:B------:R-:W-:Y:S01]  /*0f10*/  IMAD.WIDE.U32 R40, R75, 0x10, R40 ;  /* 0x000000104b287825 */ /* 0x000fe200078e0028 */
[----:B------:R-:W2:Y:S04]  /*0f20*/  LDG.E.128 R28, desc[UR4][R28.64] ;  /* 0x000000041c1c7981 */ /* 0x000ea8000c1e1d00 */
[----:B------:R0:W-:Y:S04]  /*0f30*/  @P1 STG.E.128 desc[UR4][R42.64], R32 ;  /* 0x000000202a001986 */ /* 0x0001e8000c101d04 */
[----:B------:R1:W-:Y:S04]  /*0f40*/  STG.E.128 desc[UR4][R90.64], R36 ;  /* 0x000000245a007986 */ /* 0x0003e8000c101d04 */
[----:B0-----:R0:W3:Y:S01]  /*0f50*/  LDG.E.128 R32, desc[UR4][R40.64] ;  /* 0x0000000428207981 */ /* 0x0010e2000c1e1d00 */
[----:B------:R-:W4:Y:S01]  /*0f60*/  @P1 LDC.64 R42, c[0x0][0x308] ;  /* 0x0000c200ff2a1b82 */ /* 0x000f220000000a00 */
        /* <DEDUP_REMOVED lines=8> */
[----:B0-----:R-:W0:Y:S01]  /*0ff0*/  LDC.64 R40, c[0x0][0x210] ;  /* 0x00008400ff287b82 */ /* 0x001e220000000a00 */
[C---:B------:R-:W-:Y:S01]  /*1000*/  FMUL.FTZ R63, R76.reuse, R63 ;  /* 0x0000003f4c3f7220 */ /* 0x040fe20000410000 */
[C---:B-1----:R-:W-:Y:S01]  /*1010*/  FMUL.FTZ R36, R76.reuse, R81 ;  /* 0x000000514c247220 */ /* 0x042fe20000410000 */
[C---:B------:R-:W-:Y:S01]  /*1020*/  FMUL.FTZ R79, R76.reuse, R79 ;  /* 0x0000004f4c4f7220 */ /* 0x040fe20000410000 */
[----:B------:R-:W-:Y:S01]  /*1030*/  FMUL.FTZ R38, R76, R83 ;  /* 0x000000534c267220 */ /* 0x000fe20000410000 */
[----:B------:R-:W-:Y:S01]  /*1040*/  @P2 FADD.FTZ R63, R20, R63 ;  /* 0x0000003f143f2221 */ /* 0x000fe20000010000 */
[----:B------:R-:W-:Y:S01]  /*1050*/  @P2 FADD.FTZ R36, R21, R36 ;  /* 0x0000002415242221 */ /* 0x000fe20000010000 */
[----:B------:R-:W-:Y:S01]  /*1060*/  @P2 FADD.FTZ R79, R22, R79 ;  /* 0x0000004f164f2221 */ /* 0x000fe20000010000 */
[----:B------:R-:W-:Y:S01]  /*1070*/  @P2 FADD.FTZ R38, R23, R38 ;  /* 0x0000002617262221 */ /* 0x000fe20000010000 */
[C---:B------:R-:W-:Y:S01]  /*1080*/  FMUL.FTZ R76, R63.reuse, R62 ;  /* 0x0000003e3f4c7220 */ /* 0x040fe20000410000 */
[----:B------:R-:W-:Y:S01]  /*1090*/  SEL R24, R63, R24, P3 ;  /* 0x000000183f187207 */ /* 0x000fe20001800000 */
[-C--:B------:R-:W-:Y:S01]  /*10a0*/  FMUL.FTZ R63, R36, R62.reuse ;  /* 0x0000003e243f7220 */ /* 0x080fe20000410000 */
[-C--:B------:R-:W-:Y:S01]  /*10b0*/  FMUL.FTZ R81, R79, R62.reuse ;  /* 0x0000003e4f517220 */ /* 0x080fe20000410000 */
[C---:B------:R-:W-:Y:S01]  /*10c0*/  LEA R78, P5, R75.reuse, UR12, 0x4 ;  /* 0x0000000c4b4e7c11 */ /* 0x040fe2000f8a20ff */
[----:B------:R-:W-:Y:S01]  /*10d0*/  FMUL.FTZ R62, R38, R62 ;  /* 0x0000003e263e7220 */ /* 0x000fe20000410000 */
[----:B------:R-:W-:Y:S01]  /*10e0*/  SEL R25, R36, R25, P3 ;  /* 0x0000001924197207 */ /* 0x000fe20001800000 */
[----:B----4-:R-:W-:Y:S01]  /*10f0*/  @P1 IMAD.WIDE.U32 R42, R75, 0x10, R42 ;  /* 0x000000104b2a1825 */ /* 0x010fe200078e002a */
[----:B------:R-:W-:-:S03]  /*1100*/  SEL R26, R79, R26, P3 ;  /* 0x0000001a4f1a7207 */ /* 0x000fc60001800000 */
[----:B------:R-:W-:Y:S01]  /*1110*/  FMUL.FTZ R36, R55, R76 ;  /* 0x0000004c37247220 */ /* 0x000fe20000410000 */
[----:B------:R-:W-:Y:S01]  /*1120*/  SEL R27, R38, R27, P3 ;  /* 0x0000001b261b7207 */ /* 0x000fe20001800000 */
[----:B------:R-:W-:Y:S01]  /*1130*/  FMUL.FTZ R37, R70, R63 ;  /* 0x0000003f46257220 */ /* 0x000fe20000410000 */
[----:B------:R-:W-:Y:S01]  /*1140*/  LEA.HI.X R79, R75, UR13, RZ, 0x4, P5 ;  /* 0x0000000d4b4f7c11 */ /* 0x000fe2000a8f24ff */
[----:B------:R-:W-:Y:S01]  /*1150*/  FMUL.FTZ R38, R54, R81 ;  /* 0x0000005136267220 */ /* 0x000fe20000410000 */
[----:B------:R-:W-:Y:S01]  /*1160*/  FMUL.FTZ R39, R71, R62 ;  /* 0x0000003e47277220 */ /* 0x000fe20000410000 */
[----:B------:R1:W-:Y:S01]  /*1170*/  @P1 STG.E.128 desc[UR4][R42.64], R24 ;  /* 0x000000182a001986 */ /* 0x0003e2000c101d04 */
[----:B0-----:R-:W-:-:S03]  /*1180*/  LEA R74, R40, R74, 0x2 ;  /* 0x0000004a284a7211 */ /* 0x001fc600078e10ff */
[----:B------:R1:W-:Y:S01]  /*1190*/  STG.E.128 desc[UR4][R78.64], R36 ;  /* 0x000000244e007986 */ /* 0x0003e2000c101d04 */
[----:B------:R-:W-:Y:S01]  /*11a0*/  ISETP.GE.AND P1, PT, R74, R41, PT ;  /* 0x000000294a00720c */ /* 0x000fe20003f26270 */
[----:B--2---:R-:W-:Y:S01]  /*11b0*/  FFMA.FTZ R3, R88, R28, R3 ;  /* 0x0000001c58037223 */ /* 0x004fe20000010003 */
[----:B------:R-:W-:Y:S01]  /*11c0*/  FFMA.FTZ R0, R29, R77, R0 ;  /* 0x0000004d1d007223 */ /* 0x000fe20000010000 */
[----:B------:R-:W-:Y:S01]  /*11d0*/  FFMA.FTZ R45, R30, R61, R45 ;  /* 0x0000003d1e2d7223 */ /* 0x000fe2000001002d */
[----:B------:R-:W-:Y:S01]  /*11e0*/  FFMA.FTZ R8, R31, R60, R8 ;  /* 0x0000003c1f087223 */ /* 0x000fe20000010008 */
[----:B---3--:R-:W-:Y:S01]  /*11f0*/  FFMA.FTZ R7, R76, R32, R7 ;  /* 0x000000204c077223 */ /* 0x008fe20000010007 */
[----:B------:R-:W-:Y:S01]  /*1200*/  FFMA.FTZ R6, R33, R63, R6 ;  /* 0x0000003f21067223 */ /* 0x000fe20000010006 */
[----:B------:R-:W-:Y:S01]  /*1210*/  FFMA.FTZ R5, R34, R81, R5 ;  /* 0x0000005122057223 */ /* 0x000fe20000010005 */
[----:B------:R-:W-:-:S05]  /*1220*/  FFMA.FTZ R4, R35, R62, R4 ;  /* 0x0000003e23047223 */ /* 0x000fca0000010004 */
[----:B-1----:R-:W-:Y:S05]  /*1230*/  @!P1 BRA `(.L_x_5298) ;  /* 0xfffffff000b89947 */ /* 0x002fea000383ffff */
[----:B------:R-:W-:Y:S05]  /*1240*/  BSYNC B1 ;  /* 0x0000000000017941 */ /* 0x000fea0003800000 */
.L_x_5296:
        /* <DEDUP_REMOVED lines=24> */
.L_x_5295:
[----:B------:R-:W-:Y:S05]  /*13d0*/  BSYNC B0 ;  /* 0x0000000000007941 */ /* 0x000fea0003800000 */
.L_x_5293:
        /* <DEDUP_REMOVED lines=92> */
.L_x_5297:
        /* <DEDUP_REMOVED lines=8> */
.L_x_5300:
[----:B------:R-:W-:Y:S05]  /*1a20*/  BSYNC B2 ;  /* 0x0000000000027941 */ /* 0x000fea0003800000 */
.L_x_5299:
        /* <DEDUP_REMOVED lines=8> */
.L_x_5301:
[----:B------:R-:W-:Y:S01]  /*1ab0*/  FADD.FTZ R37, R38, R37 ;  /* 0x0000002526257221 */ /* 0x000fe20000010000 */
[----:B------:R-:W-:-:S04]  /*1ac0*/  HFMA2.MMA R87, -RZ, RZ, 0, 1.1920928955078125e-07 ;  /* 0x00000002ff577435 */ /* 0x000fc800000001ff */
[----:B------:R-:W-:Y:S02]  /*1ad0*/  MOV R90, R37 ;  /* 0x00000025005a7202 */ /* 0x000fe40000000f00 */
[----:B------:R-:W-:-:S07]  /*1ae0*/  MOV R36, R86 ;  /* 0x0000005600247202 */ /* 0x000fce0000000f00 */
[----:B------:R-:W-:Y:S05]  /*1af0*/  WARPSYNC.COLLECTIVE R85, `(.L_x_5302) ;  /* 0x0000000055087348 */ /* 0x000fea0003c00000 */
[----:B------:R0:W1:Y:S02]  /*1b00*/  SHFL.BFLY P1, R86, R90, R87, R92 ;  /* 0x0c0000575a567389 */ /* 0x000064000002005c */
[----:B01----:R-:W-:Y:S01]  /*1b10*/  ENDCOLLECTIVE ;  /* 0x000000000000791b */ /* 0x003fe20003800000 */
.L_x_5302:
[----:B------:R-:W-:-:S05]  /*1b20*/  FADD.FTZ R39, R31, R36 ;  /* 0x000000241f277221 */ /* 0x000fca0000010000 */
[----:B------:R-:W-:Y:S02]  /*1b30*/  MOV R90, R39 ;  /* 0x00000027005a7202 */ /* 0x000fe40000000f00 */
[----:B------:R-:W-:-:S07]  /*1b40*/  MOV R36, R86 ;  /* 0x0000005600247202 */ /* 0x000fce0000000f00 */
[----:B------:R-:W-:Y:S05]  /*1b50*/  WARPSYNC.COLLECTIVE R85, `(.L_x_5303) ;  /* 0x0000000055087348 */ /* 0x000fea0003c00000 */
[----:B------:R0:W1:Y:S02]  /*1b60*/  SHFL.BFLY P1, R86, R90, R87, R92 ;  /* 0x0c0000575a567389 */ /* 0x000064000002005c */
[----:B01----:R-:W-:Y:S01]  /*1b70*/  ENDCOLLECTIVE ;  /* 0x000000000000791b */ /* 0x003fe20003800000 */
.L_x_5303:
[----:B------:R-:W-:Y:S01]  /*1b80*/  FADD.FTZ R41, R37, R36 ;  /* 0x0000002425297221 */ /* 0x000fe20000010000 */
[----:B------:R-:W-:-:S04]  /*1b90*/  HFMA2.MMA R87, -RZ, RZ, 0, 2.384185791015625e-07 ;  /* 0x00000004ff577435 */ /* 0x000fc800000001ff */
[----:B------:R-:W-:Y:S02]  /*1ba0*/  MOV R90, R41 ;  /* 0x00000029005a7202 */ /* 0x000fe40000000f00 */
[----:B------:R-:W-:-:S07]  /*1bb0*/  MOV R40, R86 ;  /* 0x0000005600287202 */ /* 0x000fce0000000f00 */
[----:B------:R-:W-:Y:S05]  /*1bc0*/  WARPSYNC.COLLECTIVE R85, `(.L_x_5304) ;  /* 0x0000000055087348 */ /* 0x000fea0003c00000 */
[----:B------:R0:W1:Y:S02]  /*1bd0*/  SHFL.BFLY P1, R86, R90, R87, R92 ;  /* 0x0c0000575a567389 */ /* 0x000064000002005c */
[----:B01----:R-:W-:Y:S01]  /*1be0*/  ENDCOLLECTIVE ;  /* 0x000000000000791b */ /* 0x003fe20003800000 */
.L_x_5304:
[----:B------:R-:W-:-:S05]  /*1bf0*/  FADD.FTZ R40, R39, R40 ;  /* 0x0000002827287221 */ /* 0x000fca0000010000 */
[----:B------:R-:W-:Y:S02]  /*1c00*/  MOV R90, R40 ;  /* 0x00000028005a7202 */ /* 0x000fe40000000f00 */
[----:B------:R-:W-:-:S07]  /*1c10*/  MOV R36, R86 ;  /* 0x0000005600247202 */ /* 0x000fce0000000f00 */
[----:B------:R-:W-:Y:S05]  /*1c20*/  WARPSYNC.COLLECTIVE R85, `(.L_x_5305) ;  /* 0x0000000055087348 */ /* 0x000fea0003c00000 */
[----:B------:R0:W1:Y:S02]  /*1c30*/  SHFL.BFLY P1, R86, R90, R87, R92 ;  /* 0x0c0000575a567389 */ /* 0x000064000002005c */
[----:B01----:R-:W-:Y:S01]  /*1c40*/  ENDCOLLECTIVE ;  /* 0x000000000000791b */ /* 0x003fe20003800000 */
.L_x_5305:
[----:B------:R-:W-:Y:S01]  /*1c50*/  FADD.FTZ R42, R41, R36 ;  /* 0x00000024292a7221 */ /* 0x000fe20000010000 */
[----:B------:R-:W-:-:S04]  /*1c60*/  HFMA2.MMA R87, -RZ, RZ, 0, 4.76837158203125e-07 ;  /* 0x00000008ff577435 */ /* 0x000fc800000001ff */
[----:B------:R-:W-:Y:S02]  /*1c70*/  MOV R90, R42 ;  /* 0x0000002a005a7202 */ /* 0x000fe40000000f00 */
[----:B------:R-:W-:-:S07]  /*1c80*/  MOV R43, R86 ;  /* 0x00000056002b7202 */ /* 0x000fce0000000f00 */
[----:B------:R-:W-:Y:S05]  /*1c90*/  WARPSYNC.COLLECTIVE R85, `(.L_x_5306) ;  /* 0x0000000055087348 */ /* 0x000fea0003c00000 */
[----:B------:R0:W1:Y:S02]  /*1ca0*/  SHFL.BFLY P1, R86, R90, R87, R92 ;  /* 0x0c0000575a567389 */ /* 0x000064000002005c */
[----:B01----:R-:W-:Y:S01]  /*1cb0*/  ENDCOLLECTIVE ;  /* 0x000000000000791b */ /* 0x003fe20003800000 */
.L_x_5306:
[----:B------:R-:W-:-:S05]  /*1cc0*/  FADD.FTZ R43, R40, R43 ;  /* 0x0000002b282b7221 */ /* 0x000fca0000010000 */
[----:B------:R-:W-:Y:S02]  /*1cd0*/  MOV R90, R43 ;  /* 0x0000002b005a7202 */ /* 0x000fe40000000f00 */
[----:B------:R-:W-:-:S07]  /*1ce0*/  MOV R31, R86 ;  /* 0x00000056001f7202 */ /* 0x000fce0000000f00 */
[----:B------:R-:W-:Y:S05]  /*1cf0*/  WARPSYNC.COLLECTIVE R85, `(.L_x_5307) ;  /* 0x0000000055087348 */ /* 0x000fea0003c00000 */
[----:B------:R0:W1:Y:S02]  /*1d00*/  SHFL.BFLY P1, R86, R90, R87, R92 ;  /* 0x0c0000575a567389 */ /* 0x000064000002005c */
[----:B01----:R-:W-:Y:S01]  /*1d10*/  ENDCOLLECTIVE ;  /* 0x000000000000791b */ /* 0x003fe20003800000 */
.L_x_5307:
[----:B------:R-:W-:Y:S01]  /*1d20*/  FADD.FTZ R36, R42, R31 ;  /* 0x0000001f2a247221 */ /* 0x000fe20000010000 */
[----:B------:R-:W-:-:S04]  /*1d30*/  HFMA2.MMA R87, -RZ, RZ, 0, 9.5367431640625e-07 ;  /* 0x00000010ff577435 */ /* 0x000fc800000001ff */
[----:B------:R-:W-:Y:S02]  /*1d40*/  MOV R90, R36 ;  /* 0x00000024005a7202 */ /* 0x000fe40000000f00 */
[----:B------:R-:W-:-:S07]  /*1d50*/  MOV R38, R86 ;  /* 0x0000005600267202 */ /* 0x000fce0000000f00 */
[----:B------:R-:W-:Y:S05]  /*1d60*/  WARPSYNC.COLLECTIVE R85, `(.L_x_5308) ;  /* 0x0000000055087348 */ /* 0x000fea0003c00000 */
[----:B------:R0:W1:Y:S02]  /*1d70*/  SHFL.BFLY P1, R86, R90, R87, R92 ;  /* 0x0c0000575a567389 */ /* 0x000064000002005c */
[----:B01----:R-:W-:Y:S01]  /*1d80*/  ENDCOLLECTIVE ;  /* 0x000000000000791b */ /* 0x003fe20003800000 */
.L_x_5308:
[----:B------:R-:W-:-:S05]  /*1d90*/  FADD.FTZ R31, R43, R38 ;  /* 0x000000262b1f7221 */ /* 0x000fca0000010000 */
[----:B------:R-:W-:Y:S02]  /*1da0*/  MOV R90, R31 ;  /* 0x0000001f005a7202 */ /* 0x000fe40000000f00 */
[----:B------:R-:W-:-:S07]  /*1db0*/  MOV R37, R86 ;  /* 0x0000005600257202 */ /* 0x000fce0000000f00 */
[----:B------:R-:W-:Y:S05]  /*1dc0*/  WARPSYNC.COLLECTIVE R85, `(.L_x_5309) ;  /* 0x0000000055087348 */ /* 0x000fea0003c00000 */
[----:B------:R0:W1:Y:S02]  /*1dd0*/  SHFL.BFLY P1, R86, R90, R87, R92 ;  /* 0x0c0000575a567389 */ /* 0x000064000002005c */
[----:B01----:R-:W-:Y:S01]  /*1de0*/  ENDCOLLECTIVE ;  /* 0x000000000000791b */ /* 0x003fe20003800000 */
.L_x_5309:
[----:B------:R-:W-:Y:S01]  /*1df0*/  MOV R38, R86 ;  /* 0x0000005600267202 */ /* 0x000fe20000000f00 */
[----:B------:R-:W-:Y:S06]  /*1e00*/  BRA `(.L_x_5310) ;  /* 0xffffffec008c7947 */ /* 0x000fec000383ffff */
.L_x_5311:
        /* <DEDUP_REMOVED lines=15> */
.L_x_6629:


//--------------------- .text._ZN10layer_norm13ln_bwd_kernelINS_13Kernel_traitsI6__halfffffjLj256ELj1ELj4ELj1ELj16ENS_18Kernel_traits_baseILj256ES2_ffffjLj128EEEEELb0ELb1ELb1ELb0EEEvNS_9BwdParamsE --------------------------
	.section	.text._ZN10layer_norm13ln_bwd_kernelINS_13Kernel_traitsI6__halfffffjLj256ELj1ELj4ELj1ELj16ENS_18Kernel_traits_baseILj256ES2_ffffjLj128EEEEELb0ELb1ELb1ELb0EEEvNS_9BwdParamsE,"ax",@progbits
	.align	128
        .global         _ZN10layer_norm13ln_bwd_kernelINS_13Kernel_traitsI6__halfffffjLj256ELj1ELj4ELj1ELj16ENS_18Kernel_traits_baseILj256ES2_ffffjLj128EEEEELb0ELb1ELb1ELb0EEEvNS_9BwdParamsE
        .type           _ZN10layer_norm13ln_bwd_kernelINS_13Kernel_traitsI6__halfffffjLj256ELj1ELj4ELj1ELj16ENS_18Kernel_traits_baseILj256ES2_ffffjLj128EEEEELb0ELb1ELb1ELb0EEEvNS_9BwdParamsE,@function
        .size           _ZN10layer_norm13ln_bwd_kernelINS_13Kernel_traitsI6__halfffffjLj256ELj1ELj4ELj1ELj16ENS_18Kernel_traits_baseILj256ES2_ffffjLj128EEEEELb0ELb1ELb1ELb0EEEvNS_9BwdParamsE,(.L_x_6630 - _ZN10layer_norm13ln_bwd_kernelINS_13Kernel_traitsI6__halfffffjLj256ELj1ELj4ELj1ELj16ENS_18Kernel_traits_baseILj256ES2_ffffjLj128EEEEELb0ELb1ELb1ELb0EEEvNS_9BwdParamsE)
        .other          _ZN10layer_norm13ln_bwd_kernelINS_13Kernel_traitsI6__halfffffjLj256ELj1ELj4ELj1ELj16ENS_18Kernel_traits_baseILj256ES2_ffffjLj128EEEEELb0ELb1ELb1ELb0EEEvNS_9BwdParamsE,@"STO_CUDA_ENTRY STV_DEFAULT"
_ZN10layer_norm13ln_bwd_kernelINS_13Kernel_traitsI6__halfffffjLj256ELj1ELj4ELj1ELj16ENS_18Kernel_traits_baseILj256ES2_ffffjLj128EEEEELb0ELb1ELb1ELb0EEEvNS_9BwdParamsE:
.text._ZN10layer_norm13ln_bwd_kernelINS_13Kernel_traitsI6__halfffffjLj256ELj1ELj4ELj1ELj16ENS_18Kernel_traits_baseILj256ES2_ffffjLj128EEEEELb0ELb1ELb1ELb0EEEvNS_9BwdParamsE:
        /* <DEDUP_REMOVED lines=20> */
[----:B------:R-:W-:-:S07]  /*0140*/  SHF.R.U32.HI R77, RZ, 0x5, R79 ;  /* 0x00000005ff4d7819 */ /* 0x000fce000001164f */
[----:B------:R-:W3:Y:S01]  /*0150*/  @P4 LDC.64 R6, c[0x0][0x260] ;  /* 0x00009800ff064b82 */ /* 0x000ee20000000a00 */
[----:B0-----:R-:W-:-:S07]  /*0160*/  @P5 IMAD.WIDE.U32 R2, R11, 0x8, R2 ;  /* 0x000000080b025825 */ /* 0x001fce00078e0002 */
[----:B------:R-:W0:Y:S01]  /*0170*/  @P4 LDC.64 R8, c[0x0][0x278] ;  /* 0x00009e00ff084b82 */ /* 0x000e220000000a00 */
[----:B------:R-:W5:Y:S01]  /*0180*/  @P5 LDG.E.64 R28, desc[UR4][R2.64] ;  /* 0x00000004021c5981 */ /* 0x000f62000c1e1b00 */
[----:B-1----:R-:W-:Y:S01]  /*0190*/  LEA R77, R10, R77, 0x2 ;  /* 0x0000004d0a4d7211 */ /* 0x002fe200078e10ff */
[C---:B--2---:R-:W-:Y:S01]  /*01a0*/  @P5 IMAD.WIDE.U32 R4, R11.reuse, 0x8, R4 ;  /* 0x000000080b045825 */ /* 0x044fe200078e0004 */
[----:B------:R-:W-:Y:S02]  /*01b0*/  @P5 LOP3.LUT R11, R11, 0x20, RZ, 0xfc, !PT ;  /* 0x000000200b0b5812 */ /* 0x000fe400078efcff */
[----:B------:R-:W-:Y:S01]  /*01c0*/  ISETP.GE.AND P0, PT, R77, UR6, PT ;  /* 0x000000064d007c0c */ /* 0x000fe2000bf06270 */
[----:B------:R-:W-:Y:S01]  /*01d0*/  BSSY B0, `(.L_x_5312) ;  /* 0x0000199000007945 */ /* 0x000fe20003800000 */
[----:B------:R1:W5:Y:S01]  /*01e0*/  @P5 LDG.E.64 R30, desc[UR4][R4.64] ;  /* 0x00000004041e5981 */ /* 0x000362000c1e1b00 */
[----:B---3--:R-:W-:Y:S01]  /*01f0*/  @P4 IMAD.WIDE.U32 R6, R11, 0x8, R6 ;  /* 0x000000080b064825 */ /* 0x008fe200078e0006 */
[----:B------:R-:W-:-:S02]  /*0200*/  CS2R R24, SRZ ;  /* 0x0000000000187805 */ /* 0x000fc4000001ff00 */
[----:B------:R-:W-:Y:S02]  /*0210*/  CS2R R26, SRZ ;  /* 0x00000000001a7805 */ /* 0x000fe4000001ff00 */
[----:B------:R-:W-:Y:S02]  /*0220*/  CS2R R20, SRZ ;  /* 0x0000000000147805 */ /* 0x000fe4000001ff00 */
[----:B------:R-:W-:Y:S01]  /*0230*/  CS2R R22, SRZ ;  /* 0x0000000000167805 */ /* 0x000fe2000001ff00 */
[----:B------:R2:W5:Y:S01]  /*0240*/  @P4 LDG.E.64 R32, desc[UR4][R6.64] ;  /* 0x0000000406204981 */ /* 0x000562000c1e1b00 */
[----:B0-----:R-:W-:Y:S01]  /*0250*/  @P4 IMAD.WIDE.U32 R8, R11, 0x8, R8 ;  /* 0x000000080b084825 */ /* 0x001fe200078e0008 */
[----:B------:R-:W-:Y:S02]  /*0260*/  CS2R R16, SRZ ;  /* 0x0000000000107805 */ /* 0x000fe4000001ff00 */
[----:B------:R-:W-:Y:S02]  /*0270*/  CS2R R18, SRZ ;  /* 0x0000000000127805 */ /* 0x000fe4000001ff00 */
[----:B------:R-:W-:-:S02]  /*0280*/  CS2R R12, SRZ ;  /* 0x00000000000c7805 */ /* 0x000fc4000001ff00 */
[----:B------:R-:W-:Y:S01]  /*0290*/  CS2R R14, SRZ ;  /* 0x00000000000e7805 */ /* 0x000fe2000001ff00 */
[----:B------:R0:W5:Y:S01]  /*02a0*/  @P4 LDG.E.64 R34, desc[UR4][R8.64] ;  /* 0x0000000408224981 */ /* 0x000162000c1e1b00 */
[----:B------:R-:W-:Y:S02]  /*02b0*/  CS2R R10, SRZ ;  /* 0x00000000000a7805 */ /* 0x000fe4000001ff00 */
[----:B-1----:R-:W-:Y:S02]  /*02c0*/  CS2R R4, SRZ ;  /* 0x0000000000047805 */ /* 0x002fe4000001ff00 */
[----:B--2---:R-:W-:Y:S02]  /*02d0*/  CS2R R6, SRZ ;  /* 0x0000000000067805 */ /* 0x004fe4000001ff00 */
[----:B0-----:R-:W-:Y:S01]  /*02e0*/  CS2R R8, SRZ ;  /* 0x0000000000087805 */ /* 0x001fe2000001ff00 */
[----:B------:R-:W-:Y:S06]  /*02f0*/  @P0 BRA `(.L_x_5313) ;  /* 0x0000001800180947 */ /* 0x000fec0003800000 */
[----:B------:R-:W0:Y:S01]  /*0300*/  LDC.U8 R76, c[0x0][0x2a0] ;  /* 0x0000a800ff4c7b82 */ /* 0x000e220000000000 */
[----:B------:R-:W-:Y:S01]  /*0310*/  ULDC.64 UR6, c[0x0][0x2c8] ;  /* 0x0000b20000067ab9 */ /* 0x000fe20000000a00 */
[----:B-----5:R-:W-:Y:S01]  /*0320*/  MOV R75, R28 ;  /* 0x0000001c004b7202 */ /* 0x020fe20000000f00 */
[----:B------:R-:W-:Y:S01]  /*0330*/  HFMA2.MMA R25, -RZ, RZ, 0, 0 ;  /* 0x00000000ff197435 */ /* 0x000fe200000001ff */
[----:B------:R-:W-:Y:S02]  /*0340*/  ISETP.NE.U32.AND P0, PT, RZ, UR6, PT ;  /* 0x00000006ff007c0c */ /* 0x000fe4000bf05070 */
[--C-:B------:R-:W-:Y:S01]  /*0350*/  SHF.R.U64 R74, R28, 0x10, R29.reuse ;  /* 0x000000101c4a7819 */ /* 0x100fe2000000121d */
[----:B------:R-:W-:Y:S01]  /*0360*/  HADD2.F32 R75, -RZ, R75.H0_H0 ;  /* 0x2000004bff4b7230 */ /* 0x000fe20000004100 */
[----:B------:R-:W-:Y:S02]  /*0370*/  MOV R73, R29 ;  /* 0x0000001d00497202 */ /* 0x000fe40000000f00 */
        /* <DEDUP_REMOVED lines=26> */
[----:B------:R-:W-:Y:S01]  /*0520*/  ISETP.NE.AND.EX P0, PT, RZ, UR7, PT, P0 ;  /* 0x00000007ff007c0c */ /* 0x000fe2000bf05300 */
[----:B------:R-:W-:-:S02]  /*0530*/  HADD2.F32 R60, -RZ, R60.H0_H0 ;  /* 0x2000003cff3c7230 */ /* 0x000fc40000004100 */
[----:B------:R-:W-:Y:S01]  /*0540*/  HADD2.F32 R2, -RZ, R2.H0_H0 ;  /* 0x20000002ff027230 */ /* 0x000fe20000004100 */
[----:B------:R-:W-:-:S13]  /*0550*/  ISETP.LT.U32.OR P0, PT, R0, 0x40, !P0 ;  /* 0x000000400000780c */ /* 0x000fda0004701470 */
.L_x_5347:
        /* <DEDUP_REMOVED lines=26> */
.L_x_5318:
[----:B------:R-:W-:-:S07]  /*0700*/  IADD3 R49, R61, 0x20, RZ ;  /* 0x000000203d317810 */ /* 0x000fce0007ffe0ff */
.L_x_5317:
[----:B------:R-:W-:Y:S05]  /*0710*/  BSYNC B2 ;  /* 0x0000000000027941 */ /* 0x000fea0003800000 */
.L_x_5316:
[----:B------:R-:W-:Y:S01]  /*0720*/  HFMA2.MMA R101, -RZ, RZ, 0, 0 ;  /* 0x00000000ff657435 */ /* 0x000fe200000001ff */
[----:B------:R-:W-:Y:S01]  /*0730*/  MOV R98, RZ ;  /* 0x000000ff00627202 */ /* 0x000fe20000000f00 */
[----:B------:R-:W-:Y:S09]  /*0740*/  @P0 BRA `(.L_x_5319) ;  /* 0x0000000400880947 */ /* 0x000ff20003800000 */
[----:B------:R-:W-:-:S06]  /*0750*/  IMAD.WIDE.U32 R32, R49, 0x10, R56 ;  /* 0x0000001031207825 */ /* 0x000fcc00078e0038 */
[----:B------:R-:W5:Y:S01]  /*0760*/  LDG.E.128 R32, desc[UR4][R32.64] ;  /* 0x0000000420207981 */ /* 0x000f62000c1e1d00 */
[----:B------:R-:W-:Y:S05]  /*0770*/  BRA `(.L_x_5319) ;  /* 0x00000004007c7947 */ /* 0x000fea0003800000 */
.L_x_5315:
[----:B------:R-:W1:Y:S02]  /*0780*/  LDC.64 R48, c[0x0][0x250] ;  /* 0x00009400ff307b82 */ /* 0x000e640000000a00 */
[----:B-1----:R-:W-:-:S06]  /*0790*/  IMAD.WIDE R48, R77, 0x4, R48 ;  /* 0x000000044d307825 */ /* 0x002fcc00078e0230 */
[----:B------:R-:W2:Y:S01]  /*07a0*/  LDG.E R48, desc[UR4][R48.64] ;  /* 0x0000000430307981 */ /* 0x000ea2000c1e1900 */
[----:B------:R-:W-:Y:S01]  /*07b0*/  IADD3 R51, R52, -0x1, RZ ;  /* 0xffffffff34337810 */ /* 0x000fe20007ffe0ff */
[----:B------:R-:W-:Y:S01]  /*07c0*/  BSSY B2, `(.L_x_5320) ;  /* 0x0000033000027945 */ /* 0x000fe20003800000 */
[----:B0-----:R-:W-:Y:S01]  /*07d0*/  ISETP.NE.AND P1, PT, R76, RZ, PT ;  /* 0x000000ff4c00720c */ /* 0x001fe20003f25270 */
[----:B------:R-:W-:Y:S01]  /*07e0*/  HFMA2.MMA R101, -RZ, RZ, 0, 0 ;  /* 0x00000000ff657435 */ /* 0x000fe200000001ff */
        /* <DEDUP_REMOVED lines=11> */
[----:B------:R-:W-:Y:S01]  /*08a0*/  ISETP.NE.U32.AND P1, PT, RZ, UR14, PT ;  /* 0x0000000eff007c0c */ /* 0x000fe2000bf25070 */
[----:B0-----:R-:W-:-:S06]  /*08b0*/  IMAD.WIDE.U32 R48, R61, 0x10, R48 ;  /* 0x000000103d307825 */ /* 0x001fcc00078e0030 */
[----:B------:R-:W2:Y:S01]  /*08c0*/  LDG.E.128 R48, desc[UR4][R48.64] ;  /* 0x0000000430307981 */ /* 0x000ea2000c1e1d00 */
[----:B-1----:R-:W-:-:S06]  /*08d0*/  IMAD.WIDE.U32 R52, R99, 0x10, R52 ;  /* 0x0000001063347825 */ /* 0x002fcc00078e0034 */
[----:B------:R-:W3:Y:S01]  /*08e0*/  LDG.E.128 R52, desc[UR4][R52.64] ;  /* 0x0000000434347981 */ /* 0x000ee2000c1e1d00 */
[----:B------:R-:W-:-:S13]  /*08f0*/  ISETP.NE.AND.EX P1, PT, RZ, UR15, PT, P1 ;  /* 0x0000000fff007c0c */ /* 0x000fda000bf25310 */
[----:B------:R0:W5:Y:S01]  /*0900*/  @P1 LDG.E.128 R28, desc[UR4][R58.64] ;  /* 0x000000043a1c1981 */ /* 0x000162000c1e1d00 */
[----:B------:R-:W-:Y:S02]  /*0910*/  IADD3 R103, R61, 0x20, RZ ;  /* 0x000000203d677810 */ /* 0x000fe40007ffe0ff */
        /* <DEDUP_REMOVED lines=29> */
.L_x_5321:
[----:B------:R-:W-:Y:S05]  /*0af0*/  BSYNC B2 ;  /* 0x0000000000027941 */ /* 0x000fea0003800000 */
.L_x_5320:
        /* <DEDUP_REMOVED lines=39> */
.L_x_5319:
[----:B------:R-:W-:Y:S05]  /*0d70*/  BSYNC B1 ;  /* 0x0000000000017941 */ /* 0x000fea0003800000 */
.L_x_5314:
        /* <DEDUP_REMOVED lines=20> */
.L_x_5361:
[----:B-----5:R-:W-:Y:S01]  /*0ec0*/  ISETP.GE.AND P2, PT, R95, 0x1, PT ;  /* 0x000000015f00780c */ /* 0x020fe20003f46270 */
[----:B---3--:R-:W-:Y:S01]  /*0ed0*/  FADD.FTZ R48, R55, R48 ;  /* 0x0000003037307221 */ /* 0x008fe20000010000 */
[----:B------:R-:W-:Y:S01]  /*0ee0*/  HFMA2.MMA R57, -RZ, RZ, 0, 0 ;  /* 0x00000000ff397435 */ /* 0x000fe200000001ff */
[----:B----4-:R-:W-:Y:S01]  /*0ef0*/  FADD.FTZ R49, R54, R49 ;  /* 0x0000003136317221 */ /* 0x010fe20000010000 */
[----:B0-----:R-:W-:Y:S01]  /*0f00*/  ISETP.NE.AND P1, PT, R76, RZ, PT ;  /* 0x000000ff4c00720c */ /* 0x001fe20003f25270 */
[----:B------:R-:W-:Y:S01]  /*0f10*/  FMUL.FTZ R48, R48, UR8 ;  /* 0x0000000830307c20 */ /* 0x000fe20008410000 */
[----:B------:R-:W-:Y:S01]  /*0f20*/  BSSY B1, `(.L_x_5323) ;  /* 0x0000064000017945 */ /* 0x000fe20003800000 */
[----:B------:R-:W-:-:S03]  /*0f30*/  FMUL.FTZ R56, R49, UR8 ;  /* 0x0000000831387c20 */ /* 0x000fc60008410000 */
[----:B-1----:R-:W-:-:S03]  /*0f40*/  FSEL R59, R48, RZ, !P1 ;  /* 0x000000ff303b7208 */ /* 0x002fc60004800000 */
[----:B------:R-:W-:Y:S01]  /*0f50*/  @P2 VIADD R95, R95, 0xffffffff ;  /* 0xffffffff5f5f2836 */ /* 0x000fe20000000000 */
[----:B------:R-:W-:-:S03]  /*0f60*/  @P2 LOP3.LUT R78, R79, 0x1f, RZ, 0xc0, !PT ;  /* 0x0000001f4f4e2812 */ /* 0x000fc600078ec0ff */
[----:B------:R-:W-:-:S05]  /*0f70*/  @P2 IMAD R95, R95, R80, RZ ;  /* 0x000000505f5f2224 */ /* 0x000fca00078e02ff */
[----:B------:R-:W-:-:S04]  /*0f80*/  @P2 SHF.R.S32.HI R50, RZ, 0x1f, R95 ;  /* 0x0000001fff322819 */ /* 0x000fc8000001145f */
[----:B------:R-:W-:-:S04]  /*0f90*/  @P2 LEA.HI R95, R50, R95, RZ, 0x2 ;  /* 0x0000005f325f2211 */ /* 0x000fc800078f10ff */
[----:B------:R-:W-:Y:S01]  /*0fa0*/  @P2 LEA.HI.SX32 R57, R95, R78, 0x1e ;  /* 0x0000004e5f392211 */ /* 0x000fe200078ff2ff */
[----:B------:R-:W-:Y:S06]  /*0fb0*/  @!P5 BRA `(.L_x_5324) ;  /* 0x000000040068d947 */ /* 0x000fec0003800000 */
[----:B------:R-:W0:Y:S01]  /*0fc0*/  LDC.64 R50, c[0x0][0x308] ;  /* 0x0000c200ff327b82 */ /* 0x000e220000000a00 */
[----:B------:R-:W-:Y:S07]  /*0fd0*/  BSSY B2, `(.L_x_5325) ;  /* 0x0000010000027945 */ /* 0x000fee0003800000 */
[----:B------:R-:W1:Y:S08]  /*0fe0*/  @!P3 LDC.64 R52, c[0x0][0x2c8] ;  /* 0x0000b200ff34bb82 */ /* 0x000e700000000a00 */
[----:B------:R-:W3:Y:S01]  /*0ff0*/  @P2 LDC R100, c[0x0][0x29c] ;  /* 0x0000a700ff642b82 */ /* 0x000ee20000000800 */
[----:B0-----:R-:W-:-:S07]  /*1000*/  ISETP.NE.U32.AND P1, PT, R50, RZ, PT ;  /* 0x000000ff3200720c */ /* 0x001fce0003f25070 */
[----:B------:R-:W0:Y:S01]  /*1010*/  @P2 LDC R99, c[0x0][0x29c] ;  /* 0x0000a700ff632b82 */ /* 0x000e220000000800 */
[----:B------:R-:W-:Y:S02]  /*1020*/  ISETP.NE.AND.EX P1, PT, R51, RZ, PT, P1 ;  /* 0x000000ff3300720c */ /* 0x000fe40003f25310 */
[----:B-1----:R-:W-:-:S05]  /*1030*/  @!P3 ISETP.NE.U32.AND P6, PT, R52, RZ, PT ;  /* 0x000000ff3400b20c */ /* 0x002fca0003fc5070 */
[----:B------:R-:W1:Y:S01]  /*1040*/  @P2 LDC R102, c[0x0][0x29c] ;  /* 0x0000a700ff662b82 */ /* 0x000e620000000800 */
[----:B------:R-:W-:-:S07]  /*1050*/  @!P3 ISETP.NE.AND.EX P6, PT, R53, RZ, PT, P6 ;  /* 0x000000ff3500b20c */ /* 0x000fce0003fc5360 */
[----:B------:R-:W4:Y:S08]  /*1060*/  @P2 LDC R101, c[0x0][0x29c] ;  /* 0x0000a700ff652b82 */ /* 0x000f300000000800 */
[----:B------:R-:W0:Y:S08]  /*1070*/  @P2 LDC.64 R48, c[0x0][0x2f8] ;  /* 0x0000be00ff302b82 */ /* 0x000e300000000a00 */
[----:B--2---:R-:W2:Y:S01]  /*1080*/  @P1 LDC.64 R54, c[0x0][0x308] ;  /* 0x0000c200ff361b82 */ /* 0x004ea20000000a00 */
[----:B---3--:R-:W-:Y:S05]  /*1090*/  @!P2 BRA `(.L_x_5326) ;  /* 0x00000000000ca947 */ /* 0x008fea0003800000 */
[----:B------:R-:W3:Y:S02]  /*10a0*/  LDC.64 R36, c[0x0][0x220] ;  /* 0x00008800ff247b82 */ /* 0x000ee40000000a00 */
[----:B---3--:R-:W-:-:S06]  /*10b0*/  IMAD.WIDE.U32 R36, R57, 0x10, R36 ;  /* 0x0000001039247825 */ /* 0x008fcc00078e0024 */
[----:B------:R-:W5:Y:S02]  /*10c0*/  LDG.E.128 R36, desc[UR4][R36.64] ;  /* 0x0000000424247981 */ /* 0x000f64000c1e1d00 */
.L_x_5326:
[----:B------:R-:W-:Y:S05]  /*10d0*/  BSYNC B2 ;  /* 0x0000000000027941 */ /* 0x000fea0003800000 */
.L_x_5325:
[----:B------:R-:W-:Y:S01]  /*10e0*/  BSSY B2, `(.L_x_5327) ;  /* 0x000000b000027945 */ /* 0x000fe20003800000 */
[----:B------:R-:W-:-:S03]  /*10f0*/  @!P3 FSEL R95, R28, RZ, P6 ;  /* 0x000000ff1c5fb208 */ /* 0x000fc60003000000 */
[----:B------:R-:W-:Y:S05]  /*1100*/  @!P3 BRA `(.L_x_5328) ;  /* 0x000000000020b947 */ /* 0x000fea0003800000 */
        /* <DEDUP_REMOVED lines=8> */
.L_x_5328:
[----:B------:R-:W-:Y:S05]  /*1190*/  BSYNC B2 ;  /* 0x0000000000027941 */ /* 0x000fea0003800000 */
.L_x_5327:
        /* <DEDUP_REMOVED lines=11> */
.L_x_5330:
[----:B------:R-:W-:Y:S05]  /*1250*/  BSYNC B2 ;  /* 0x0000000000027941 */ /* 0x000fea0003800000 */
.L_x_5329:
        /* <DEDUP_REMOVED lines=11> */
.L_x_5332:
[----:B------:R-:W-:Y:S05]  /*1310*/  BSYNC B2 ;  /* 0x0000000000027941 */ /* 0x000fea0003800000 */
.L_x_5331:
        /* <DEDUP_REMOVED lines=11> */
.L_x_5334:
[----:B------:R-:W-:Y:S05]  /*13d0*/  BSYNC B2 ;  /* 0x0000000000027941 */ /* 0x000fea0003800000 */
.L_x_5333:
[----:B------:R-:W-:Y:S01]  /*13e0*/  ISETP.NE.U32.AND P6, PT, R50, RZ, PT ;  /* 0x000000ff3200720c */ /* 0x000fe20003fc5070 */
[----:B0-----:R-:W-:Y:S01]  /*13f0*/  @P2 FMUL.FTZ R50, R58, R99 ;  /* 0x000000633a322220 */ /* 0x001fe20000410000 */
[----:B-1----:R-:W-:Y:S01]  /*1400*/  @P2 FMUL.FTZ R53, R97, R102 ;  /* 0x0000006661352220 */ /* 0x002fe20000410000 */
[----:B----4-:R-:W-:Y:S01]  /*1410*/  @P2 FMUL.FTZ R52, R98, R101 ;  /* 0x0000006562342220 */ /* 0x010fe20000410000 */
[----:B------:R-:W-:Y:S01]  /*1420*/  ISETP.NE.AND.EX P6, PT, R51, RZ, PT, P6 ;  /* 0x000000ff3300720c */ /* 0x000fe20003fc5360 */
[----:B------:R-:W-:Y:S01]  /*1430*/  @P2 FMUL.FTZ R51, R95, R100 ;  /* 0x000000645f332220 */ /* 0x000fe20000410000 */
[----:B--2---:R-:W-:-:S04]  /*1440*/  @P1 IMAD.WIDE.U32 R54, R61, 0x10, R54 ;  /* 0x000000103d361825 */ /* 0x004fc800078e0036 */
[----:B------:R-:W-:Y:S01]  /*1450*/  @P2 FMUL.FTZ R45, R66, R50 ;  /* 0x00000032422d2220 */ /* 0x000fe20000410000 */
[----:B------:R-:W-:Y:S01]  /*1460*/  SEL R40, R95, R40, P6 ;  /* 0x000000285f287207 */ /* 0x000fe20003000000 */
[----:B------:R-:W-:Y:S01]  /*1470*/  @P2 FMUL.FTZ R44, R67, R51 ;  /* 0x00000033432c2220 */ /* 0x000fe20000410000 */
[----:B------:R-:W-:Y:S01]  /*1480*/  SEL R41, R58, R41, P6 ;  /* 0x000000293a297207 */ /* 0x000fe20003000000 */
[----:B------:R-:W-:Y:S01]  /*1490*/  @P2 IMAD.WIDE.U32 R48, R57, 0x10, R48 ;  /* 0x0000001039302825 */ /* 0x000fe200078e0030 */
[----:B------:R-:W-:-:S03]  /*14a0*/  SEL R42, R97, R42, P6 ;  /* 0x0000002a612a7207 */ /* 0x000fc60003000000 */
[----:B------:R-:W-:Y:S01]  /*14b0*/  @P2 FMUL.FTZ R46, R65, R53 ;  /* 0x00000035412e2220 */ /* 0x000fe20000410000 */
[----:B------:R-:W-:Y:S01]  /*14c0*/  SEL R43, R98, R43, P6 ;  /* 0x0000002b622b7207 */ /* 0x000fe20003000000 */
[----:B------:R-:W-:Y:S01]  /*14d0*/  @P2 FMUL.FTZ R47, R64, R52 ;  /* 0x00000034402f2220 */ /* 0x000fe20000410000 */
[----:B-----5:R-:W-:Y:S01]  /*14e0*/  @P2 FFMA.FTZ R8, R36, R51, R8 ;  /* 0x0000003324082223 */ /* 0x020fe20000010008 */
[----:B------:R-:W-:Y:S01]  /*14f0*/  @P2 FFMA.FTZ R9, R37, R50, R9 ;  /* 0x0000003225092223 */ /* 0x000fe20000010009 */
[----:B------:R-:W-:Y:S01]  /*1500*/  @P2 FFMA.FTZ R10, R38, R53, R10 ;  /* 0x00000035260a2223 */ /* 0x000fe2000001000a */
[----:B------:R0:W-:Y:S01]  /*1510*/  @P1 STG.E.128 desc[UR4][R54.64], R40 ;  /* 0x0000002836001986 */ /* 0x0001e2000c101d04 */
[----:B------:R-:W-:Y:S01]  /*1520*/  @P2 FFMA.FTZ R11, R39, R52, R11 ;  /* 0x00000034270b2223 */ /* 0x000fe2000001000b */
[----:B------:R-:W-:Y:S02]  /*1530*/  IADD3 R61, R61, 0x20, RZ ;  /* 0x000000203d3d7810 */ /* 0x000fe40007ffe0ff */
[----:B------:R0:W-:Y:S01]  /*1540*/  @P2 STG.E.128 desc[UR4][R48.64], R44 ;  /* 0x0000002c30002986 */ /* 0x0001e2000c101d04 */
[----:B------:R-:W-:-:S07]  /*1550*/  IADD3 R57, R57, 0x20, RZ ;  /* 0x0000002039397810 */ /* 0x000fce0007ffe0ff */
.L_x_5324:
[----:B------:R-:W-:Y:S05]  /*1560*/  BSYNC B1 ;  /* 0x0000000000017941 */ /* 0x000fea0003800000 */
.L_x_5323:
[----:B------:R-:W-:Y:S04]  /*1570*/  BSSY B1, `(.L_x_5335) ;  /* 0x000005a000017945 */ /* 0x000fe80003800000 */
[----:B------:R-:W-:Y:S05]  /*1580*/  @!P4 BRA `(.L_x_5336) ;  /* 0x000000040060c947 */ /* 0x000fea0003800000 */
[----:B0-----:R-:W0:Y:S01]  /*1590*/  LDC.64 R48, c[0x0][0x308] ;  /* 0x0000c200ff307b82 */ /* 0x001e220000000a00 */
        /* <DEDUP_REMOVED lines=16> */
.L_x_5338:
[----:B------:R-:W-:Y:S05]  /*16a0*/  BSYNC B2 ;  /* 0x0000000000027941 */ /* 0x000fea0003800000 */
.L_x_5337:
        /* <DEDUP_REMOVED lines=11> */
.L_x_5340:
[----:B------:R-:W-:Y:S05]  /*1760*/  BSYNC B2 ;  /* 0x0000000000027941 */ /* 0x000fea0003800000 */
.L_x_5339:
        /* <DEDUP_REMOVED lines=11> */
.L_x_5342:
[----:B------:R-:W-:Y:S05]  /*1820*/  BSYNC B2 ;  /* 0x0000000000027941 */ /* 0x000fea0003800000 */
.L_x_5341:
        /* <DEDUP_REMOVED lines=11> */
.L_x_5344:
[----:B------:R-:W-:Y:S05]  /*18e0*/  BSYNC B2 ;  /* 0x0000000000027941 */ /* 0x000fea0003800000 */
.L_x_5343:
[----:B------:R-:W-:Y:S01]  /*18f0*/  @!P3 ISETP.NE.U32.AND P6, PT, R50, RZ, PT ;  /* 0x000000ff3200b20c */ /* 0x000fe20003fc5070 */
[----:B------:R-:W-:Y:S03]  /*1900*/  BSSY B2, `(.L_x_5345) ;  /* 0x000000b000027945 */ /* 0x000fe60003800000 */
[----:B------:R-:W-:-:S04]  /*1910*/  @!P3 ISETP.NE.AND.EX P6, PT, R51, RZ, PT, P6 ;  /* 0x000000ff3300b20c */ /* 0x000fc80003fc5360 */
[----:B------:R-:W-:Y:S02]  /*1920*/  @!P3 FSEL R98, R35, RZ, P6 ;  /* 0x000000ff2362b208 */ /* 0x000fe40003000000 */
[----:B------:R-:W-:Y:S01]  /*1930*/  ISETP.NE.U32.AND P6, PT, R48, RZ, PT ;  /* 0x000000ff3000720c */ /* 0x000fe20003fc5070 */
[----:B------:R-:W-:-:S12]  /*1940*/  @!P3 BRA `(.L_x_5346) ;  /* 0x000000000018b947 */ /* 0x000fd80003800000 */
[----:B------:R-:W-:Y:S01]  /*1950*/  ISETP.NE.U32.AND P3, PT, R50, RZ, PT ;  /* 0x000000ff3200720c */ /* 0x000fe20003f65070 */
[----:B------:R-:W-:-:S03]  /*1960*/  FFMA.FTZ R56, R96, R56, R59 ;  /* 0x0000003860387223 */ /* 0x000fc6000001003b */
[----:B------:R-:W-:Y:S01]  /*1970*/  ISETP.NE.AND.EX P3, PT, R51, RZ, PT, P3 ;  /* 0x000000ff3300720c */ /* 0x000fe20003f65330 */
[----:B------:R-:W-:-:S04]  /*1980*/  FADD.FTZ R51, R91, -R56 ;  /* 0x800000385b337221 */ /* 0x000fc80000010000 */
[----:B------:R-:W-:-:S08]  /*1990*/  FMUL.FTZ R98, R0, R51 ;  /* 0x0000003300627220 */ /* 0x000fd00000410000 */
[----:B------:R-:W-:-:S07]  /*19a0*/  @P3 FADD.FTZ R98, R35, R98 ;  /* 0x0000006223623221 */ /* 0x000fce0000010000 */
.L_x_5346:
[----:B------:R-:W-:Y:S05]  /*19b0*/  BSYNC B2 ;  /* 0x0000000000027941 */ /* 0x000fea0003800000 */
.L_x_5345:
[----:B------:R-:W-:Y:S01]  /*19c0*/  ISETP.NE.AND.EX P6, PT, R49, RZ, PT, P6 ;  /* 0x000000ff3100720c */ /* 0x000fe20003fc5360 */
[----:B------:R-:W-:Y:S01]  /*19d0*/  @P2 FMUL.FTZ R49, R95, R100 ;  /* 0x000000645f312220 */ /* 0x000fe20000410000 */
[----:B0-----:R-:W-:Y:S01]  /*19e0*/  @P2 FMUL.FTZ R0, R58, R99 ;  /* 0x000000633a002220 */ /* 0x001fe20000410000 */
[----:B-1----:R-:W-:Y:S01]  /*19f0*/  @P2 FMUL.FTZ R51, R97, R102 ;  /* 0x0000006661332220 */ /* 0x002fe20000410000 */
[----:B----4-:R-:W-:Y:S01]  /*1a00*/  @P2 FMUL.FTZ R48, R98, R101 ;  /* 0x0000006562302220 */ /* 0x010fe20000410000 */
[----:B--2---:R-:W-:Y:S01]  /*1a10*/  @P1 IMAD.WIDE.U32 R54, R61, 0x10, R54 ;  /* 0x000000103d361825 */ /* 0x004fe200078e0036 */
[----:B------:R-:W-:-:S03]  /*1a20*/  SEL R40, R95, R40, P6 ;  /* 0x000000285f287207 */ /* 0x000fc60003000000 */
[----:B------:R-:W-:Y:S01]  /*1a30*/  @P2 FMUL.FTZ R44, R63, R49 ;  /* 0x000000313f2c2220 */ /* 0x000fe20000410000 */
[----:B------:R-:W-:Y:S01]  /*1a40*/  SEL R41, R58, R41, P6 ;  /* 0x000000293a297207 */ /* 0x000fe20003000000 */
[----:B------:R-:W-:Y:S01]  /*1a50*/  @P2 IMAD.WIDE.U32 R52, R57, 0x10, R52 ;  /* 0x0000001039342825 */ /* 0x000fe200078e0034 */
[----:B------:R-:W-:-:S03]  /*1a60*/  SEL R42, R97, R42, P6 ;  /* 0x0000002a612a7207 */ /* 0x000fc60003000000 */
[----:B------:R-:W-:Y:S01]  /*1a70*/  @P2 FMUL.FTZ R45, R62, R0 ;  /* 0x000000003e2d2220 */ /* 0x000fe20000410000 */
[----:B------:R-:W-:Y:S01]  /*1a80*/  SEL R43, R98, R43, P6 ;  /* 0x0000002b622b7207 */ /* 0x000fe20003000000 */
[----:B------:R-:W-:Y:S01]  /*1a90*/  @P2 FMUL.FTZ R46, R60, R51 ;  /* 0x000000333c2e2220 */ /* 0x000fe20000410000 */
[----:B------:R-:W-:Y:S01]  /*1aa0*/  @P2 FMUL.FTZ R47, R2, R48 ;  /* 0x00000030022f2220 */ /* 0x000fe20000410000 */
[----:B-----5:R-:W-:Y:S01]  /*1ab0*/  @P2 FFMA.FTZ R4, R36, R49, R4 ;  /* 0x0000003124042223 */ /* 0x020fe20000010004 */
[----:B------:R-:W-:Y:S01]  /*1ac0*/  @P2 FFMA.FTZ R5, R37, R0, R5 ;  /* 0x0000000025052223 */ /* 0x000fe20000010005 */
[----:B------:R1:W-:Y:S01]  /*1ad0*/  @P1 STG.E.128 desc[UR4][R54.64], R40 ;  /* 0x0000002836001986 */ /* 0x0003e2000c101d04 */
[----:B------:R-:W-:Y:S01]  /*1ae0*/  @P2 FFMA.FTZ R6, R38, R51, R6 ;  /* 0x0000003326062223 */ /* 0x000fe20000010006 */
[----:B------:R-:W-:Y:S02]  /*1af0*/  @P2 FFMA.FTZ R7, R39, R48, R7 ;  /* 0x0000003027072223 */ /* 0x000fe40000010007 */
[----:B------:R1:W-:Y:S05]  /*1b00*/  @P2 STG.E.128 desc[UR4][R52.64], R44 ;  /* 0x0000002c34002986 */ /* 0x0003ea000c101d04 */
.L_x_5336:
[----:B------:R-:W-:Y:S05]  /*1b10*/  BSYNC B1 ;  /* 0x0000000000017941 */ /* 0x000fea0003800000 */
.L_x_5335:
[----:B0-----:R-:W0:Y:S02]  /*1b20*/  LDC.64 R48, c[0x0][0x210] ;  /* 0x00008400ff307b82 */ /* 0x001e240000000a00 */
[----:B0-----:R-:W-:-:S04]  /*1b30*/  LEA R77, R48, R77, 0x2 ;  /* 0x0000004d304d7211 */ /* 0x001fc800078e10ff */
[----:B------:R-:W-:-:S13]  /*1b40*/  ISETP.GE.AND P1, PT, R77, R49, PT ;  /* 0x000000314d00720c */ /* 0x000fda0003f26270 */
[----:B------:R-:W-:Y:S05]  /*1b50*/  @!P1 BRA `(.L_x_5347) ;  /* 0xffffffe800809947 */ /* 0x000fea000383ffff */
.L_x_5313:
[----:B------:R-:W-:Y:S05]  /*1b60*/  BSYNC B0 ;  /* 0x0000000000007941 */ /* 0x000fea0003800000 */
.L_x_5312:
[----:B------:R-:W0:Y:S01]  /*1b70*/  S2R R3, SR_CgaCtaId ;  /* 0x0000000000037919 */ /* 0x000e220000008800 */
[----:B------:R-:W-:Y:S01]  /*1b80*/  SHF.R.U32.HI R2, RZ, 0x5, R79 ;  /* 0x00000005ff027819 */ /* 0x000fe2000001164f */
[----:B------:R-:W-:Y:S05]  /*1b90*/  WARPSYNC.ALL ;  /* 0x0000000000007948 */ /* 0x000fea0003800000 */
[----:B------:R-:W-:Y:S01]  /*1ba0*/  MOV R0, 0x400 ;  /* 0x0000040000007802 */ /* 0x000fe20000000f00 */
[----:B-1----:R-:W1:Y:S01]  /*1bb0*/  S2R R41, SR_CTAID.X ;  /* 0x0000000000297919 */ /* 0x002e620000002500 */
[----:B-----5:R-:W-:Y:S01]  /*1bc0*/  LOP3.LUT R28, R79, 0x1f, RZ, 0xc0, !PT ;  /* 0x0000001f4f1c7812 */ /* 0x020fe200078ec0ff */
[----:B------:R-:W-:Y:S01]  /*1bd0*/  ULDC.64 UR6, c[0x0][0x2d8] ;  /* 0x0000b60000067ab9 */ /* 0x000fe20000000a00 */
[----:B------:R-:W-:Y:S01]  /*1be0*/  SHF.L.U32 R29, R2, 0x6, RZ ;  /* 0x00000006021d7819 */ /* 0x000fe200000006ff */
[----:B------:R-:W-:Y:S01]  /*1bf0*/  ULDC.64 UR10, c[0x0][0x2d0] ;  /* 0x0000b400000a7ab9 */ /* 0x000fe20000000a00 */
[----:B------:R-:W-:Y:S01]  /*1c00*/  ULDC.64 UR12, c[0x0][0x2f0] ;  /* 0x0000bc00000c7ab9 */ /* 0x000fe20000000a00 */
[----:B------:R-:W-:Y:S01]  /*1c10*/  BSSY B0, `(.L_x_5348) ;  /* 0x000005b000007945 */ /* 0x000fe20003800000 */
[----:B0-----:R-:W-:-:S02]  /*1c20*/  LEA R2, R3, R0, 0x18 ;  /* 0x0000000003027211 */ /* 0x001fc400078ec0ff */
[----:B------:R-:W-:-:S04]  /*1c30*/  LOP3.LUT R0, R29, 0xffffffc0, R28, 0xe2, !PT ;  /* 0xffffffc01d007812 */ /* 0x000fc800078ee21c */
[----:B------:R-:W-:Y:S01]  /*1c40*/  LEA R0, R0, R2, 0x4 ;  /* 0x0000000200007211 */ /* 0x000fe200078e20ff */
[----:B------:R-:W-:-:S04]  /*1c50*/  IMAD R2, R79, 0x4, R2 ;  /* 0x000000044f027824 */ /* 0x000fc800078e0202 */
[----:B------:R-:W-:Y:S04]  /*1c60*/  STS.128 [R0], R16 ;  /* 0x0000001000007388 */ /* 0x000fe80000000c00 */
[----:B------:R-:W-:Y:S01]  /*1c70*/  STS.128 [R0+0x200], R12 ;  /* 0x0002000c00007388 */ /* 0x000fe20000000c00 */
[----:B------:R-:W-:Y:S06]  /*1c80*/  BAR.SYNC.DEFER_BLOCKING 0x0 ;  /* 0x0000000000007b1d */ /* 0x000fec0000010000 */
[----:B------:R-:W0:Y:S04]  /*1c90*/  LDS R3, [R2] ;  /* 0x0000000002037984 */ /* 0x000e280000000800 */
[----:B------:R-:W3:Y:S04]  /*1ca0*/  LDS R30, [R2+0x400] ;  /* 0x00040000021e7984 */ /* 0x000ee80000000800 */
[----:B------:R-:W4:Y:S04]  /*1cb0*/  LDS R28, [R2+0x200] ;  /* 0x00020000021c7984 */ /* 0x000f280000000800 */
[----:B------:R-:W2:Y:S04]  /*1cc0*/  LDS R29, [R2+0x600] ;  /* 0x00060000021d7984 */ /* 0x000ea80000000800 */
[----:B------:R-:W1:Y:S04]  /*1cd0*/  LDS R32, [R2+0x800] ;  /* 0x0008000002207984 */ /* 0x000e680000000800 */
[----:B------:R-:W1:Y:S04]  /*1ce0*/  LDS R31, [R2+0xa00] ;  /* 0x000a0000021f7984 */ /* 0x000e680000000800 */
[----:B------:R-:W-:Y:S04]  /*1cf0*/  LDS R16, [R2+0xc00] ;  /* 0x000c000002107984 */ /* 0x000fe80000000800 */
[----:B------:R-:W1:Y:S01]  /*1d00*/  LDS R13, [R2+0xe00] ;  /* 0x000e0000020d7984 */ /* 0x000e620000000800 */
[----:B------:R-:W-:Y:S01]  /*1d10*/  BAR.SYNC.DEFER_BLOCKING 0x0 ;  /* 0x0000000000007b1d */ /* 0x000fe20000010000 */
[----:B0-----:R-:W-:-:S04]  /*1d20*/  FADD.FTZ R3, RZ, R3 ;  /* 0x00000003ff037221 */ /* 0x001fc80000010000 */
[----:B---3--:R-:W-:Y:S01]  /*1d30*/  FADD.FTZ R3, R3, R30 ;  /* 0x0000001e03037221 */ /* 0x008fe20000010000 */
[----:B----4-:R-:W-:-:S04]  /*1d40*/  FADD.FTZ R28, RZ, R28 ;  /* 0x0000001cff1c7221 */ /* 0x010fc80000010000 */
[----:B--2---:R-:W-:Y:S01]  /*1d50*/  FADD.FTZ R28, R28, R29 ;  /* 0x0000001d1c1c7221 */ /* 0x004fe20000010000 */
[----:B------:R-:W-:Y:S01]  /*1d60*/  STS.128 [R0], R24 ;  /* 0x0000001800007388 */ /* 0x000fe20000000c00 */
[----:B-1----:R-:W-:-:S03]  /*1d70*/  FADD.FTZ R3, R3, R32 ;  /* 0x0000002003037221 */ /* 0x002fc60000010000 */
[----:B------:R0:W-:Y:S01]  /*1d80*/  STS.128 [R0+0x200], R20 ;  /* 0x0002001400007388 */ /* 0x0001e20000000c00 */
[----:B------:R-:W-:Y:S01]  /*1d90*/  FADD.FTZ R28, R28, R31 ;  /* 0x0000001f1c1c7221 */ /* 0x000fe20000010000 */
[----:B------:R-:W-:Y:S03]  /*1da0*/  BAR.SYNC.DEFER_BLOCKING 0x0 ;  /* 0x0000000000007b1d */ /* 0x000fe60000010000 */
[----:B------:R-:W-:Y:S01]  /*1db0*/  FADD.FTZ R13, R28, R13 ;  /* 0x0000000d1c0d7221 */ /* 0x000fe20000010000 */
[----:B0-----:R-:W-:Y:S01]  /*1dc0*/  IADD3 R22, R80, 0x7f, -R79 ;  /* 0x0000007f50167810 */ /* 0x001fe20007ffe84f */
[----:B------:R-:W-:-:S03]  /*1dd0*/  IMAD R80, R41, R80, RZ ;  /* 0x0000005029507224 */ /* 0x000fc600078e02ff */
        /* <DEDUP_REMOVED lines=22> */
[----:B0-----:R-:W-:Y:S01]  /*1f40*/  FADD.FTZ R9, R3, R16 ;  /* 0x0000001003097221 */ /* 0x001fe20000010000 */
[----:B-1----:R-:W-:-:S04]  /*1f50*/  IADD3 R0, P2, R80, R79, RZ ;  /* 0x0000004f50007210 */ /* 0x002fc80007f5e0ff */
[----:B------:R-:W-:-:S04]  /*1f60*/  IADD3.X R15, RZ, RZ, RZ, P2, !PT ;  /* 0x000000ffff0f7210 */ /* 0x000fc800017fe4ff */
[C---:B------:R-:W-:Y:S02]  /*1f70*/  SHF.L.U64.HI R15, R0.reuse, 0x2, R15 ;  /* 0x00000002000f7819 */ /* 0x040fe4000001020f */
[----:B------:R-:W-:Y:S01]  /*1f80*/  SHF.L.U32 R0, R0, 0x2, RZ ;  /* 0x0000000200007819 */ /* 0x000fe200000006ff */
[----:B------:R-:W0:Y:S03]  /*1f90*/  LDS R18, [R2] ;  /* 0x0000000002127984 */ /* 0x000e260000000800 */
[C---:B------:R-:W-:Y:S01]  /*1fa0*/  IADD3 R8, P3, R0.reuse, UR10, RZ ;  /* 0x0000000a00087c10 */ /* 0x040fe2000ff7e0ff */
[----:B------:R-:W1:Y:S03]  /*1fb0*/  LDS R20, [R2+0x200] ;  /* 0x0002000002147984 */ /* 0x000e660000000800 */
[----:B------:R-:W-:Y:S01]  /*1fc0*/  IADD3.X R17, R15, UR11, RZ, P3, !PT ;  /* 0x0000000b0f117c10 */ /* 0x000fe20009ffe4ff */
        /* <DEDUP_REMOVED lines=31> */
.L_x_5349:
[----:B------:R-:W-:Y:S05]  /*21c0*/  BSYNC B0 ;  /* 0x0000000000007941 */ /* 0x000fea0003800000 */
.L_x_5348:
        /* <DEDUP_REMOVED lines=10> */
.L_x_5322:
        /* <DEDUP_REMOVED lines=8> */
.L_x_5351:
[----:B------:R-:W-:Y:S05]  /*22f0*/  BSYNC B1 ;  /* 0x0000000000017941 */ /* 0x000fea0003800000 */
.L_x_5350:
        /* <DEDUP_REMOVED lines=8> */
.L_x_5352:
[----:B------:R-:W-:Y:S01]  /*2380*/  FADD.FTZ R48, R48, R101 ;  /* 0x0000006530307221 */ /* 0x000fe20000010000 */
[----:B------:R-:W-:-:S04]  /*2390*/  HFMA2.MMA R58, -RZ, RZ, 0, 1.1920928955078125e-07 ;  /* 0x00000002ff3a7435 */ /* 0x000fc800000001ff */
[----:B------:R-:W-:Y:S02]  /*23a0*/  MOV R59, R48 ;  /* 0x00000030003b7202 */ /* 0x000fe40000000f00 */
[----:B------:R-:W-:-:S07]  /*23b0*/  MOV R49, R57 ;  /* 0x0000003900317202 */ /* 0x000fce0000000f00 */
[----:B------:R-:W-:Y:S05]  /*23c0*/  WARPSYNC.COLLECTIVE R56, `(.L_x_5353) ;  /* 0x0000000038087348 */ /* 0x000fea0003c00000 */
[----:B------:R0:W1:Y:S02]  /*23d0*/  SHFL.BFLY P1, R57, R59, R58, R97 ;  /* 0x0c00003a3b397389 */ /* 0x0000640000020061 */
[----:B01----:R-:W-:Y:S01]  /*23e0*/  ENDCOLLECTIVE ;  /* 0x000000000000791b */ /* 0x003fe20003800000 */
.L_x_5353:
[----:B------:R-:W-:-:S05]  /*23f0*/  FADD.FTZ R49, R49, R98 ;  /* 0x0000006231317221 */ /* 0x000fca0000010000 */
[----:B------:R-:W-:Y:S02]  /*2400*/  MOV R59, R49 ;  /* 0x00000031003b7202 */ /* 0x000fe40000000f00 */
[----:B------:R-:W-:-:S07]  /*2410*/  MOV R51, R57 ;  /* 0x0000003900337202 */ /* 0x000fce0000000f00 */
[----:B------:R-:W-:Y:S05]  /*2420*/  WARPSYNC.COLLECTIVE R56, `(.L_x_5354) ;  /* 0x0000000038087348 */ /* 0x000fea0003c00000 */
[----:B------:R0:W1:Y:S02]  /*2430*/  SHFL.BFLY P1, R57, R59, R58, R97 ;  /* 0x0c00003a3b397389 */ /* 0x0000640000020061 */
[----:B01----:R-:W-:Y:S01]  /*2440*/  ENDCOLLECTIVE ;  /* 0x000000000000791b */ /* 0x003fe20003800000 */
.L_x_5354:
[----:B------:R-:W-:Y:S01]  /*2450*/  FADD.FTZ R51, R48, R51 ;  /* 0x0000003330337221 */ /* 0x000fe20000010000 */
[----:B------:R-:W-:-:S04]  /*2460*/  HFMA2.MMA R58, -RZ, RZ, 0, 2.384185791015625e-07 ;  /* 0x00000004ff3a7435 */ /* 0x000fc800000001ff */
[----:B------:R-:W-:Y:S02]  /*2470*/  MOV R59, R51 ;  /* 0x00000033003b7202 */ /* 0x000fe40000000f00 */
[----:B------:R-:W-:-:S07]  /*2480*/  MOV R50, R57 ;  /* 0x0000003900327202 */ /* 0x000fce0000000f00 */
[----:B------:R-:W-:Y:S05]  /*2490*/  WARPSYNC.COLLECTIVE R56, `(.L_x_5355) ;  /* 0x0000000038087348 */ /* 0x000fea0003c00000 */
[----:B------:R0:W1:Y:S02]  /*24a0*/  SHFL.BFLY P1, R57, R59, R58, R97 ;  /* 0x0c00003a3b397389 */ /* 0x0000640000020061 */
[----:B01----:R-:W-:Y:S01]  /*24b0*/  ENDCOLLECTIVE ;  /* 0x000000000000791b */ /* 0x003fe20003800000 */
.L_x_5355:
[----:B------:R-:W-:-:S05]  /*24c0*/  FADD.FTZ R50, R49, R50 ;  /* 0x0000003231327221 */ /* 0x000fca0000010000 */
[----:B------:R-:W-:Y:S02]  /*24d0*/  MOV R59, R50 ;  /* 0x00000032003b7202 */ /* 0x000fe40000000f00 */
[----:B------:R-:W-:-:S07]  /*24e0*/  MOV R52, R57 ;  /* 0x0000003900347202 */ /* 0x000fce0000000f00 */
[----:B------:R-:W-:Y:S05]  /*24f0*/  WARPSYNC.COLLECTIVE R56, `(.L_x_5356) ;  /* 0x0000000038087348 */ /* 0x000fea0003c00000 */
[----:B------:R0:W1:Y:S02]  /*2500*/  SHFL.BFLY P1, R57, R59, R58, R97 ;  /* 0x0c00003a3b397389 */ /* 0x0000640000020061 */
[----:B01----:R-:W-:Y:S01]  /*2510*/  ENDCOLLECTIVE ;  /* 0x000000000000791b */ /* 0x003fe20003800000 */
.L_x_5356:
[----:B------:R-:W-:Y:S01]  /*2520*/  FADD.FTZ R52, R51, R52 ;  /* 0x0000003433347221 */ /* 0x000fe20000010000 */
[----:B------:R-:W-:-:S04]  /*2530*/  HFMA2.MMA R58, -RZ, RZ, 0, 4.76837158203125e-07 ;  /* 0x00000008ff3a7435 */ /* 0x000fc800000001ff */
[----:B------:R-:W-:Y:S01]  /*2540*/  MOV R59, R52 ;  /* 0x00000034003b7202 */ /* 0x000fe20000000f00 */
[----:B------:R-:W-:-:S07]  /*2550*/  IMAD.MOV.U32 R53, RZ, RZ, R57 ;  /* 0x000000ffff357224 */ /* 0x000fce00078e0039 */
[----:B------:R-:W-:Y:S05]  /*2560*/  WARPSYNC.COLLECTIVE R56, `(.L_x_5357) ;  /* 0x0000000038087348 */ /* 0x000fea0003c00000 */
[----:B------:R0:W1:Y:S02]  /*2570*/  SHFL.BFLY P1, R57, R59, R58, R97 ;  /* 0x0c00003a3b397389 */ /* 0x0000640000020061 */
[----:B01----:R-:W-:Y:S01]  /*2580*/  ENDCOLLECTIVE ;  /* 0x000000000000791b */ /* 0x003fe20003800000 */
.L_x_5357:
[----:B------:R-:W-:-:S05]  /*2590*/  FADD.FTZ R53, R50, R53 ;  /* 0x0000003532357221 */ /* 0x000fca0000010000 */
[----:B------:R-:W-:Y:S02]  /*25a0*/  MOV R59, R53 ;  /* 0x00000035003b7202 */ /* 0x000fe40000000f00 */
[----:B------:R-:W-:-:S07]  /*25b0*/  MOV R55, R57 ;  /* 0x0000003900377202 */ /* 0x000fce0000000f00 */
[----:B------:R-:W-:Y:S05]  /*25c0*/  WARPSYNC.COLLECTIVE R56, `(.L_x_5358) ;  /* 0x0000000038087348 */ /* 0x000fea0003c00000 */
[----:B------:R0:W1:Y:S02]  /*25d0*/  SHFL.BFLY P1, R57, R59, R58, R97 ;  /* 0x0c00003a3b397389 */ /* 0x0000640000020061 */
[----:B01----:R-:W-:Y:S01]  /*25e0*/  ENDCOLLECTIVE ;  /* 0x000000000000791b */ /* 0x003fe20003800000 */
.L_x_5358:
[----:B------:R-:W-:Y:S01]  /*25f0*/  FADD.FTZ R55, R52, R55 ;  /* 0x0000003734377221 */ /* 0x000fe20000010000 */
[----:B------:R-:W-:-:S04]  /*2600*/  HFMA2.MMA R58, -RZ, RZ, 0, 9.5367431640625e-07 ;  /* 0x00000010ff3a7435 */ /* 0x000fc800000001ff */
[----:B------:R-:W-:Y:S02]  /*2610*/  MOV R59, R55 ;  /* 0x00000037003b7202 */ /* 0x000fe40000000f00 */
[----:B------:R-:W-:-:S07]  /*2620*/  MOV R54, R57 ;  /* 0x0000003900367202 */ /* 0x000fce0000000f00 */
[----:B------:R-:W-:Y:S05]  /*2630*/  WARPSYNC.COLLECTIVE R56, `(.L_x_5359) ;  /* 0x0000000038087348 */ /* 0x000fea0003c00000 */
[----:B------:R0:W1:Y:S02]  /*2640*/  SHFL.BFLY P1, R57, R59, R58, R97 ;  /* 0x0c00003a3b397389 */ /* 0x0000640000020061 */
[----:B01----:R-:W-:Y:S01]  /*2650*/  ENDCOLLECTIVE ;  /* 0x000000000000791b */ /* 0x003fe20003800000 */
.L_x_5359:
[----:B------:R-:W-:-:S05]  /*2660*/  FADD.FTZ R54, R53, R54 ;  /* 0x0000003635367221 */ /* 0x000fca0000010000 */
[----:B------:R-:W-:Y:S02]  /*2670*/  MOV R59, R54 ;  /* 0x00000036003b7202 */ /* 0x000fe40000000f00 */
[----:B------:R-:W-:-:S07]  /*2680*/  MOV R48, R57 ;  /* 0x0000003900307202 */ /* 0x000fce0000000f00 */
[----:B------:R-:W-:Y:S05]  /*2690*/  WARPSYNC.COLLECTIVE R56, `(.L_x_5360) ;  /* 0x0000000038087348 */ /* 0x000fea0003c00000 */
[----:B------:R0:W1:Y:S02]  /*26a0*/  SHFL.BFLY P1, R57, R59, R58, R97 ;  /* 0x0c00003a3b397389 */ /* 0x0000640000020061 */
[----:B01----:R-:W-:Y:S01]  /*26b0*/  ENDCOLLECTIVE ;  /* 0x000000000000791b */ /* 0x003fe20003800000 */
.L_x_5360:
[----:B------:R-:W-:Y:S01]  /*26c0*/  MOV R49, R57 ;  /* 0x0000003900317202 */ /* 0x000fe20000000f00 */
[----:B------:R-:W-:Y:S06]  /*26d0*/  BRA `(.L_x_5361) ;  /* 0xffffffe400f87947 */ /* 0x000fec000383ffff */
.L_x_5362:
        /* <DEDUP_REMOVED lines=10> */
.L_x_6630:


//--------------------- .text._ZN10layer_norm13ln_bwd_kernelINS_13Kernel_traitsI6__halfffffjLj256ELj1ELj4ELj1ELj16ENS_18Kernel_traits_baseILj256ES2_ffffjLj128EEEEELb0ELb1ELb1ELb1EEEvNS_9BwdParamsE --------------------------
	.section	.text._ZN10layer_norm13ln_bwd_kernelINS_13Kernel_traitsI6__halfffffjLj256ELj1ELj4ELj1ELj16ENS_18Kernel_traits_baseILj256ES2_ffffjLj128EEEEELb0ELb1ELb1ELb1EEEvNS_9BwdParamsE,"ax",@progbits
	.align	128
        .global         _ZN10layer_norm13ln_bwd_kernelINS_13Kernel_traitsI6__halfffffjLj256ELj1ELj4ELj1ELj16ENS_18Kernel_traits_baseILj256ES2_ffffjLj128EEEEELb0ELb1ELb1ELb1EEEvNS_9BwdParamsE
        .type           _ZN10layer_norm13ln_bwd_kernelINS_13Kernel_traitsI6__halfffffjLj256ELj1ELj4ELj1ELj16ENS_18Kernel_traits_baseILj256ES2_ffffjLj128EEEEELb0ELb1ELb1ELb1EEEvNS_9BwdParamsE,@function
        .size           _ZN10layer_norm13ln_bwd_kernelINS_13Kernel_traitsI6__halfffffjLj256ELj1ELj4ELj1ELj16ENS_18Kernel_traits_baseILj256ES2_ffffjLj128EEEEELb0ELb1ELb1ELb1EEEvNS_9BwdParamsE,(.L_x_6631 - _ZN10layer_norm13ln_bwd_kernelINS_13Kernel_traitsI6__halfffffjLj256ELj1ELj4ELj1ELj16ENS_18Kernel_traits_baseILj256ES2_ffffjLj128EEEEELb0ELb1ELb1ELb1EEEvNS_9BwdParamsE)
        .other          _ZN10layer_norm13ln_bwd_kernelINS_13Kernel_traitsI6__halfffffjLj256ELj1ELj4ELj1ELj16ENS_18Kernel_traits_baseILj256ES2_ffffjLj128EEEEELb0ELb1ELb1ELb1EEEvNS_9BwdParamsE,@"STO_CUDA_ENTRY STV_DEFAULT"
_ZN10layer_norm13ln_bwd_kernelINS_13Kernel_traitsI6__halfffffjLj256ELj1ELj4ELj1ELj16ENS_18Kernel_traits_baseILj256ES2_ffffjLj128EEEEELb0ELb1ELb1ELb1EEEvNS_9BwdParamsE:
.text._ZN10layer_norm13ln_bwd_kernelINS_13Kernel_traitsI6__halfffffjLj256ELj1ELj4ELj1ELj16ENS_18Kernel_traits_baseILj256ES2_ffffjLj128EEEEELb0ELb1ELb1ELb1EEEvNS_9BwdParamsE:
        /* <DEDUP_REMOVED lines=25> */
.L_x_5364:
        /* <DEDUP_REMOVED lines=8> */
[----:B------:R-:W2:Y:S02]  /*0210*/  LDG.E.64 R84, desc[UR4][R2.64] ;  /* 0x0000000402547981 */ /* 0x000ea4000c1e1b00 */
[----:B------:R-:W-:Y:S02]  /*0220*/  IADD3.X R5, RZ, UR7, RZ, P0, !PT ;  /* 0x00000007ff057c10 */ /* 0x000fe400087fe4ff */
[----:B------:R-:W3:Y:S04]  /*0230*/  LDG.E.64 R8, desc[UR4][R2.64+0x100] ;  /* 0x0001000402087981 */ /* 0x000ee8000c1e1b00 */
[----:B------:R-:W4:Y:S04]  /*0240*/  LDG.E.64 R6, desc[UR4][R4.64] ;  /* 0x0000000404067981 */ /* 0x000f28000c1e1b00 */
[----:B------:R1:W5:Y:S01]  /*0250*/  LDG.E.64 R10, desc[UR4][R4.64+0x100] ;  /* 0x00010004040a7981 */ /* 0x000362000c1e1b00 */
        /* <DEDUP_REMOVED lines=9> */
[----:B-1----:R-:W-:Y:S02]  /*02f0*/  CS2R R4, SRZ ;  /* 0x0000000000047805 */ /* 0x002fe4000001ff00 */
        /* <DEDUP_REMOVED lines=26> */
[----:B0-----:R-:W-:-:S07]  /*04a0*/  HADD2.F32 R2, -RZ, R2.H0_H0 ;  /* 0x20000002ff027230 */ /* 0x001fce0000004100 */
.L_x_5386:
        /* <DEDUP_REMOVED lines=16> */
[C---:B------:R-:W-:Y:S01]  /*05b0*/  IADD3 R0, R101.reuse, 0x20, RZ ;  /* 0x0000002065007810 */ /* 0x040fe20007ffe0ff */
[----:B-1----:R-:W-:-:S04]  /*05c0*/  IMAD.WIDE.U32 R64, R101, 0x10, R66 ;  /* 0x0000001065407825 */ /* 0x002fc800078e0042 */
[----:B------:R-:W-:Y:S01]  /*05d0*/  IMAD.WIDE.U32 R66, R0, 0x10, R66 ;  /* 0x0000001000427825 */ /* 0x000fe200078e0042 */
        /* <DEDUP_REMOVED lines=11> */
[----:B------:R-:W-:Y:S02]  /*0690*/  MOV R49, RZ ;  /* 0x000000ff00317202 */ /* 0x000fe40000000f00 */
[----:B------:R-:W-:Y:S01]  /*06a0*/  MOV R50, RZ ;  /* 0x000000ff00327202 */ /* 0x000fe20000000f00 */
[----:B------:R-:W-:Y:S06]  /*06b0*/  BRA `(.L_x_5368) ;  /* 0x0000000400507947 */ /* 0x000fec0003800000 */
.L_x_5367:
[----:B------:R-:W0:Y:S01]  /*06c0*/  LDC.64 R58, c[0x0][0x250] ;  /* 0x00009400ff3a7b82 */ /* 0x000e220000000a00 */
[----:B------:R-:W-:-:S05]  /*06d0*/  IADD3 R48, R54, -0x1, RZ ;  /* 0xffffffff36307810 */ /* 0x000fca0007ffe0ff */
[----:B------:R-:W-:Y:S02]  /*06e0*/  IMAD R48, R48, R103, RZ ;  /* 0x0000006730307224 */ /* 0x000fe400078e02ff */
[----:B------:R-:W1:Y:S03]  /*06f0*/  LDC.64 R52, c[0x0][0x238] ;  /* 0x00008e00ff347b82 */ /* 0x000e660000000a00 */
[----:B------:R-:W-:-:S05]  /*0700*/  SHF.R.S32.HI R3, RZ, 0x1f, R48 ;  /* 0x0000001fff037819 */ /* 0x000fca0000011430 */
[----:B------:R-:W2:Y:S01]  /*0710*/  LDC.64 R56, c[0x0][0x2b8] ;  /* 0x0000ae00ff387b82 */ /* 0x000ea20000000a00 */
[----:B------:R-:W-:Y:S02]  /*0720*/  LEA.HI R48, R3, R48, RZ, 0x2 ;  /* 0x0000003003307211 */ /* 0x000fe400078f10ff */
[----:B------:R-:W-:Y:S01]  /*0730*/  LOP3.LUT R71, R82, 0x1f, RZ, 0xc0, !PT ;  /* 0x0000001f52477812 */ /* 0x000fe200078ec0ff */
[----:B0-----:R-:W-:-:S03]  /*0740*/  IMAD.WIDE R58, R80, 0x4, R58 ;  /* 0x00000004503a7825 */ /* 0x001fc600078e023a */
[----:B------:R-:W-:Y:S02]  /*0750*/  LEA.HI.SX32 R89, R48, R71, 0x1e ;  /* 0x0000004730597211 */ /* 0x000fe400078ff2ff */
[----:B------:R-:W3:Y:S01]  /*0760*/  LDG.E R3, desc[UR4][R58.64] ;  /* 0x000000043a037981 */ /* 0x000ee2000c1e1900 */
[----:B-1----:R-:W-:-:S06]  /*0770*/  IMAD.WIDE.U32 R60, R101, 0x10, R52 ;  /* 0x00000010653c7825 */ /* 0x002fcc00078e0034 */
[----:B------:R-:W4:Y:S01]  /*0780*/  LDG.E.128 R60, desc[UR4][R60.64] ;  /* 0x000000043c3c7981 */ /* 0x000f22000c1e1d00 */
[C---:B--2---:R-:W-:Y:S01]  /*0790*/  IMAD.WIDE.U32 R48, R89.reuse, 0x10, R56 ;  /* 0x0000001059307825 */ /* 0x044fe200078e0038 */
[----:B------:R-:W-:-:S05]  /*07a0*/  IADD3 R89, R89, 0x20, RZ ;  /* 0x0000002059597810 */ /* 0x000fca0007ffe0ff */
[----:B------:R-:W2:Y:S01]  /*07b0*/  LDG.E.128 R48, desc[UR4][R48.64] ;  /* 0x0000000430307981 */ /* 0x000ea2000c1e1d00 */
[----:B------:R-:W-:-:S04]  /*07c0*/  IMAD.WIDE.U32 R52, R0, 0x10, R52 ;  /* 0x0000001000347825 */ /* 0x000fc800078e0034 */
[----:B------:R-:W-:Y:S02]  /*07d0*/  IMAD.WIDE.U32 R56, R89, 0x10, R56 ;  /* 0x0000001059387825 */ /* 0x000fe400078e0038 */
[----:B------:R-:W2:Y:S04]  /*07e0*/  LDG.E.128 R52, desc[UR4][R52.64] ;  /* 0x0000000434347981 */ /* 0x000ea8000c1e1d00 */
[----:B------:R-:W2:Y:S01]  /*07f0*/  LDG.E.128 R56, desc[UR4][R56.64] ;  /* 0x0000000438387981 */ /* 0x000ea2000c1e1d00 */
[----:B------:R-:W-:Y:S02]  /*0800*/  MOV R89, UR12 ;  /* 0x0000000c00597c02 */ /* 0x000fe40008000f00 */
[----:B------:R-:W-:Y:S02]  /*0810*/  MOV R88, UR13 ;  /* 0x0000000d00587c02 */ /* 0x000fe40008000f00 */
[----:B------:R-:W-:-:S04]  /*0820*/  ISETP.NE.U32.AND P0, PT, R89, RZ, PT ;  /* 0x000000ff5900720c */ /* 0x000fc80003f05070 */
[----:B------:R-:W-:-:S13]  /*0830*/  ISETP.NE.AND.EX P0, PT, R88, RZ, PT, P0 ;  /* 0x000000ff5800720c */ /* 0x000fda0003f05300 */
[----:B------:R0:W5:Y:S04]  /*0840*/  @P0 LDG.E.128 R28, desc[UR4][R64.64] ;  /* 0x00000004401c0981 */ /* 0x000168000c1e1d00 */
        /* <DEDUP_REMOVED lines=11> */
[----:B--2---:R-:W-:Y:S01]  /*0900*/  FMUL.FTZ R86, R87, R48 ;  /* 0x0000003057567220 */ /* 0x004fe20000410000 */
[----:B------:R-:W-:Y:S01]  /*0910*/  FFMA.FTZ R4, R48, R3, R4 ;  /* 0x0000000330047223 */ /* 0x000fe20000010004 */
[----:B------:R-:W-:Y:S01]  /*0920*/  FADD.FTZ R24, R24, R48 ;  /* 0x0000003018187221 */ /* 0x000fe20000010000 */
[----:B------:R-:W-:Y:S01]  /*0930*/  FFMA.FTZ R5, R49, R62, R5 ;  /* 0x0000003e31057223 */ /* 0x000fe20000010005 */
[----:B------:R-:W-:Y:S01]  /*0940*/  FADD.FTZ R25, R25, R49 ;  /* 0x0000003119197221 */ /* 0x000fe20000010000 */
        /* <DEDUP_REMOVED lines=12> */
[C---:B------:R-:W-:Y:S01]  /*0a10*/  FADD.FTZ R93, -R94.reuse, R52 ;  /* 0x000000345e5d7221 */ /* 0x040fe20000010100 */
[----:B------:R-:W-:Y:S01]  /*0a20*/  FFMA.FTZ R49, R61, R90, R48 ;  /* 0x0000005a3d317223 */ /* 0x000fe20000010030 */
[----:B------:R-:W-:Y:S01]  /*0a30*/  FADD.FTZ R95, -R94, R54 ;  /* 0x000000365e5f7221 */ /* 0x000fe20000010100 */
[----:B------:R-:W-:Y:S01]  /*0a40*/  FMUL.FTZ R96, R83, R56 ;  /* 0x0000003853607220 */ /* 0x000fe20000410000 */
[----:B------:R-:W-:Y:S01]  /*0a50*/  FADD.FTZ R51, R50, R91 ;  /* 0x0000005b32337221 */ /* 0x000fe20000010000 */
[----:B------:R-:W-:Y:S01]  /*0a60*/  FADD.FTZ R53, -R94, R53 ;  /* 0x000000355e357221 */ /* 0x000fe20000010100 */
[----:B------:R-:W-:Y:S01]  /*0a70*/  FMUL.FTZ R93, R84, R93 ;  /* 0x0000005d545d7220 */ /* 0x000fe20000410000 */
[----:B------:R-:W-:Y:S01]  /*0a80*/  FFMA.FTZ R50, R60, R91, R49 ;  /* 0x0000005b3c327223 */ /* 0x000fe20000010031 */
[----:B------:R-:W-:Y:S01]  /*0a90*/  FADD.FTZ R55, -R94, R55 ;  /* 0x000000375e377221 */ /* 0x000fe20000010100 */
[----:B------:R-:W-:Y:S01]  /*0aa0*/  FMUL.FTZ R95, R84, R95 ;  /* 0x0000005f545f7220 */ /* 0x000fe20000410000 */
[----:B------:R-:W-:Y:S01]  /*0ab0*/  FMUL.FTZ R97, R74, R57 ;  /* 0x000000394a617220 */ /* 0x000fe20000410000 */
[----:B------:R-:W-:Y:S01]  /*0ac0*/  FADD.FTZ R48, R51, R96 ;  /* 0x0000006033307221 */ /* 0x000fe20000010000 */
[----:B------:R-:W-:Y:S01]  /*0ad0*/  FMUL.FTZ R94, R84, R53 ;  /* 0x00000035545e7220 */ /* 0x000fe20000410000 */
[----:B------:R-:W-:Y:S01]  /*0ae0*/  FFMA.FTZ R49, R93, R96, R50 ;  /* 0x000000605d317223 */ /* 0x000fe20000010032 */
[----:B------:R-:W-:Y:S01]  /*0af0*/  FFMA.FTZ R10, R58, R95, R10 ;  /* 0x0000005f3a0a7223 */ /* 0x000fe2000001000a */
[----:B------:R-:W-:Y:S01]  /*0b00*/  FADD.FTZ R22, R22, R58 ;  /* 0x0000003a16167221 */ /* 0x000fe20000010000 */
[----:B------:R-:W-:Y:S01]  /*0b10*/  FADD.FTZ R51, R48, R97 ;  /* 0x0000006130337221 */ /* 0x000fe20000010000 */
[----:B------:R-:W-:Y:S01]  /*0b20*/  FMUL.FTZ R58, R81, R58 ;  /* 0x0000003a513a7220 */ /* 0x000fe20000410000 */
        /* <DEDUP_REMOVED lines=12> */
[----:B0-----:R-:W-:-:S07]  /*0bf0*/  FFMA.FTZ R49, R98, R99, R49 ;  /* 0x0000006362317223 */ /* 0x001fce0000010031 */
.L_x_5368:
[----:B------:R-:W-:Y:S05]  /*0c00*/  BSYNC B1 ;  /* 0x0000000000017941 */ /* 0x000fea0003800000 */
.L_x_5366:
        /* <DEDUP_REMOVED lines=14> */
[----:B------:R-:W0:Y:S04]  /*0cf0*/  SHFL.BFLY PT, R50, R55, 0x8, 0x1f ;  /* 0x0d001f0037327f89 */ /* 0x000e2800000e0000 */
[----:B------:R-:W1:Y:S01]  /*0d00*/  SHFL.BFLY PT, R49, R54, 0x8, 0x1f ;  /* 0x0d001f0036317f89 */ /* 0x000e6200000e0000 */
[----:B0-----:R-:W-:Y:S01]  /*0d10*/  FADD.FTZ R64, R55, R50 ;  /* 0x0000003237407221 */ /* 0x001fe20000010000 */
[----:B-1----:R-:W-:-:S04]  /*0d20*/  FADD.FTZ R65, R54, R49 ;  /* 0x0000003136417221 */ /* 0x002fc80000010000 */
[----:B------:R0:W1:Y:S04]  /*0d30*/  SHFL.BFLY PT, R105, R64, 0x10, 0x1f ;  /* 0x0e001f0040697f89 */ /* 0x00006800000e0000 */
[----:B------:R0:W2:Y:S02]  /*0d40*/  SHFL.BFLY PT, R66, R65, 0x10, 0x1f ;  /* 0x0e001f0041427f89 */ /* 0x0000a400000e0000 */
.L_x_5398:
[----:B-----5:R-:W-:Y:S01]  /*0d50*/  ISETP.GE.AND P5, PT, R100, 0x1, PT ;  /* 0x000000016400780c */ /* 0x020fe20003fa6270 */
[----:B------:R-:W-:-:S12]  /*0d60*/  HFMA2.MMA R67, -RZ, RZ, 0, 0 ;  /* 0x00000000ff437435 */ /* 0x000fd800000001ff */
[----:B------:R-:W3:Y:S01]  /*0d70*/  @P5 LDC.64 R48, c[0x0][0x220] ;  /* 0x00008800ff305b82 */ /* 0x000ee20000000a00 */
[----:B------:R-:W-:Y:S02]  /*0d80*/  @P5 IADD3 R100, R100, -0x1, RZ ;  /* 0xffffffff64645810 */ /* 0x000fe40007ffe0ff */
[----:B------:R-:W-:-:S03]  /*0d90*/  @P5 LOP3.LUT R71, R82, 0x1f, RZ, 0xc0, !PT ;  /* 0x0000001f52475812 */ /* 0x000fc600078ec0ff */
[----:B------:R-:W-:Y:S02]  /*0da0*/  @P5 IMAD R100, R100, R103, RZ ;  /* 0x0000006764645224 */ /* 0x000fe400078e02ff */
[----:B------:R-:W4:Y:S03]  /*0db0*/  @P5 LDC R103, c[0x0][0x29c] ;  /* 0x0000a700ff675b82 */ /* 0x000f260000000800 */
[----:B------:R-:W-:-:S04]  /*0dc0*/  @P5 SHF.R.S32.HI R51, RZ, 0x1f, R100 ;  /* 0x0000001fff335819 */ /* 0x000fc80000011464 */
[----:B------:R-:W-:Y:S01]  /*0dd0*/  @P5 LEA.HI R100, R51, R100, RZ, 0x2 ;  /* 0x0000006433645211 */ /* 0x000fe200078f10ff */
[----:B------:R-:W4:Y:S03]  /*0de0*/  @P5 LDC R102, c[0x0][0x29c] ;  /* 0x0000a700ff665b82 */ /* 0x000f260000000800 */
[----:B------:R-:W-:-:S05]  /*0df0*/  @P5 LEA.HI.SX32 R67, R100, R71, 0x1e ;  /* 0x0000004764435211 */ /* 0x000fca00078ff2ff */
[----:B---3--:R-:W-:Y:S01]  /*0e00*/  @P5 IMAD.WIDE.U32 R56, R67, 0x10, R48 ;  /* 0x0000001043385825 */ /* 0x008fe200078e0030 */
[----:B------:R-:W3:Y:S03]  /*0e10*/  @P5 LDC R100, c[0x0][0x29c] ;  /* 0x0000a700ff645b82 */ /* 0x000ee60000000800 */
[----:B-1----:R-:W-:Y:S01]  /*0e20*/  FADD.FTZ R105, R64, R105 ;  /* 0x0000006940697221 */ /* 0x002fe20000010000 */
[----:B------:R-:W-:Y:S01]  /*0e30*/  @!P6 ISETP.NE.U32.AND P3, PT, R89, RZ, PT ;  /* 0x000000ff5900e20c */ /* 0x000fe20003f65070 */
[----:B0-2---:R-:W-:Y:S01]  /*0e40*/  FADD.FTZ R65, R65, R66 ;  /* 0x0000004241417221 */ /* 0x005fe20000010000 */
[----:B------:R-:W-:Y:S02]  /*0e50*/  ISETP.NE.AND P0, PT, R92, RZ, PT ;  /* 0x000000ff5c00720c */ /* 0x000fe40003f05270 */
[----:B------:R-:W0:Y:S01]  /*0e60*/  LDC.64 R48, c[0x0][0x308] ;  /* 0x0000c200ff307b82 */ /* 0x000e220000000a00 */
[----:B------:R-:W-:Y:S01]  /*0e70*/  BSSY B1, `(.L_x_5370) ;  /* 0x0000017000017945 */ /* 0x000fe20003800000 */
[----:B------:R1:W5:Y:S01]  /*0e80*/  @P5 LDG.E.128 R36, desc[UR4][R56.64] ;  /* 0x0000000438245981 */ /* 0x000362000c1e1d00 */
[----:B------:R-:W-:Y:S01]  /*0e90*/  FMUL.FTZ R64, R105, UR8 ;  /* 0x0000000869407c20 */ /* 0x000fe20008410000 */
[----:B------:R-:W-:Y:S01]  /*0ea0*/  @!P6 ISETP.NE.AND.EX P3, PT, R88, RZ, PT, P3 ;  /* 0x000000ff5800e20c */ /* 0x000fe20003f65330 */
[----:B------:R-:W-:Y:S01]  /*0eb0*/  FMUL.FTZ R65, R65, UR8 ;  /* 0x0000000841417c20 */ /* 0x000fe20008410000 */
[----:B------:R-:W-:-:S02]  /*0ec0*/  @!P6 ISETP.NE.U32.AND P1, PT, R89, RZ, PT ;  /* 0x000000ff5900e20c */ /* 0x000fc40003f25070 */
[----:B------:R-:W2:Y:S01]  /*0ed0*/  @P5 LDC R59, c[0x0][0x29c] ;  /* 0x0000a700ff3b5b82 */ /* 0x000ea20000000800 */
[----:B------:R-:W-:Y:S02]  /*0ee0*/  FSEL R64, R64, RZ, !P0 ;  /* 0x000000ff40407208 */ /* 0x000fe40004000000 */
[----:B------:R-:W-:Y:S02]  /*0ef0*/  @!P6 ISETP.NE.U32.AND P0, PT, R89, RZ, PT ;  /* 0x000000ff5900e20c */ /* 0x000fe40003f05070 */
[----:B-1----:R-:W-:-:S03]  /*0f00*/  @!P6 FSEL R57, R28, RZ, P3 ;  /* 0x000000ff1c39e208 */ /* 0x002fc60001800000 */
[----:B------:R-:W1:Y:S01]  /*0f10*/  @P5 LDC.64 R50, c[0x0][0x2f8] ;  /* 0x0000be00ff325b82 */ /* 0x000e620000000a00 */
[----:B0-----:R-:W-:-:S07]  /*0f20*/  ISETP.NE.U32.AND P2, PT, R48, RZ, PT ;  /* 0x000000ff3000720c */ /* 0x001fce0003f45070 */
[----:B------:R-:W0:Y:S01]  /*0f30*/  @P5 LDC.64 R52, c[0x0][0x220] ;  /* 0x00008800ff345b82 */ /* 0x000e220000000a00 */
[----:B------:R-:W-:Y:S02]  /*0f40*/  ISETP.NE.U32.AND P4, PT, R48, RZ, PT ;  /* 0x000000ff3000720c */ /* 0x000fe40003f85070 */
[----:B------:R-:W-:-:S13]  /*0f50*/  ISETP.NE.AND.EX P2, PT, R49, RZ, PT, P2 ;  /* 0x000000ff3100720c */ /* 0x000fda0003f45320 */
[----:B------:R-:W0:Y:S01]  /*0f60*/  @P2 LDC.64 R54, c[0x0][0x308] ;  /* 0x0000c200ff362b82 */ /* 0x000e220000000a00 */
[----:B-1234-:R-:W-:Y:S05]  /*0f70*/  @!P6 BRA `(.L_x_5371) ;  /* 0x000000000018e947 */ /* 0x01efea0003800000 */
[----:B------:R-:W-:Y:S01]  /*0f80*/  ISETP.NE.U32.AND P3, PT, R89, RZ, PT ;  /* 0x000000ff5900720c */ /* 0x000fe20003f65070 */
[----:B------:R-:W-:-:S03]  /*0f90*/  FFMA.FTZ R57, R3, R65, R64 ;  /* 0x0000004103397223 */ /* 0x000fc60000010040 */
[----:B------:R-:W-:Y:S01]  /*0fa0*/  ISETP.NE.AND.EX P3, PT, R88, RZ, PT, P3 ;  /* 0x000000ff5800720c */ /* 0x000fe20003f65330 */
[----:B------:R-:W-:-:S04]  /*0fb0*/  FADD.FTZ R57, R86, -R57 ;  /* 0x8000003956397221 */ /* 0x000fc80000010000 */
[----:B------:R-:W-:-:S08]  /*0fc0*/  FMUL.FTZ R57, R84, R57 ;  /* 0x0000003954397220 */ /* 0x000fd00000410000 */
[----:B------:R-:W-:-:S07]  /*0fd0*/  @P3 FADD.FTZ R57, R28, R57 ;  /* 0x000000391c393221 */ /* 0x000fce0000010000 */
.L_x_5371:
[----:B------:R-:W-:Y:S05]  /*0fe0*/  BSYNC B1 ;  /* 0x0000000000017941 */ /* 0x000fea0003800000 */
.L_x_5370:
[----:B------:R-:W-:Y:S01]  /*0ff0*/  @!P6 ISETP.NE.U32.AND P3, PT, R89, RZ, PT ;  /* 0x000000ff5900e20c */ /* 0x000fe20003f65070 */
[----:B------:R-:W-:Y:S01]  /*1000*/  BSSY B1, `(.L_x_5372) ;  /* 0x0000010000017945 */ /* 0x000fe20003800000 */
[----:B------:R-:W-:Y:S01]  /*1010*/  ISETP.NE.AND.EX P4, PT, R49, RZ, PT, P4 ;  /* 0x000000ff3100720c */ /* 0x000fe20003f85340 */
[----:B0-----:R-:W-:Y:S01]  /*1020*/  @P2 IMAD.WIDE.U32 R54, R101, 0x10, R54 ;  /* 0x0000001065362825 */ /* 0x001fe200078e0036 */
[----:B------:R-:W-:-:S03]  /*1030*/  @!P6 ISETP.NE.AND.EX P3, PT, R88, RZ, PT, P3 ;  /* 0x000000ff5800e20c */ /* 0x000fc60003f65330 */
[C---:B------:R-:W-:Y:S01]  /*1040*/  @P5 FMUL.FTZ R101, R57.reuse, R100 ;  /* 0x0000006439655220 */ /* 0x040fe20000410000 */
[C---:B------:R-:W-:Y:S02]  /*1050*/  @!P6 ISETP.NE.AND.EX P1, PT, R88.reuse, RZ, PT, P1 ;  /* 0x000000ff5800e20c */ /* 0x040fe40003f25310 */
[----:B------:R-:W-:Y:S02]  /*1060*/  @!P6 ISETP.NE.AND.EX P0, PT, R88, RZ, PT, P0 ;  /* 0x000000ff5800e20c */ /* 0x000fe40003f05300 */
        /* <DEDUP_REMOVED lines=9> */
.L_x_5373:
[----:B------:R-:W-:Y:S05]  /*1100*/  BSYNC B1 ;  /* 0x0000000000017941 */ /* 0x000fea0003800000 */
.L_x_5372:
[----:B------:R-:W-:Y:S01]  /*1110*/  BSSY B1, `(.L_x_5374) ;  /* 0x000000e000017945 */ /* 0x000fe20003800000 */
[C---:B------:R-:W-:Y:S01]  /*1120*/  @P5 IMAD.WIDE.U32 R56, R67.reuse, 0x10, R50 ;  /* 0x0000001043385825 */ /* 0x040fe200078e0032 */
[----:B------:R-:W-:-:S03]  /*1130*/  IADD3 R67, R67, 0x20, RZ ;  /* 0x0000002043437810 */ /* 0x000fc60007ffe0ff */
[----:B------:R-:W-:Y:S01]  /*1140*/  @P5 FMUL.FTZ R44, R79, R101 ;  /* 0x000000654f2c5220 */ /* 0x000fe20000410000 */
[C---:B------:R-:W-:Y:S01]  /*1150*/  @P5 FMUL.FTZ R100, R66.reuse, R103 ;  /* 0x0000006742645220 */ /* 0x040fe20000410000 */
        /* <DEDUP_REMOVED lines=9> */
.L_x_5375:
[----:B------:R-:W-:Y:S05]  /*11f0*/  BSYNC B1 ;  /* 0x0000000000017941 */ /* 0x000fea0003800000 */
.L_x_5374:
[----:B------:R-:W-:Y:S01]  /*1200*/  BSSY B1, `(.L_x_5376) ;  /* 0x000000b000017945 */ /* 0x000fe20003800000 */
        /* <DEDUP_REMOVED lines=10> */
.L_x_5377:
[----:B------:R-:W-:Y:S05]  /*12b0*/  BSYNC B1 ;  /* 0x0000000000017941 */ /* 0x000fea0003800000 */
.L_x_5376:
[C---:B------:R-:W-:Y:S01]  /*12c0*/  @P5 FMUL.FTZ R102, R66.reuse, R59 ;  /* 0x0000003b42665220 */ /* 0x040fe20000410000 */
[----:B------:R-:W-:Y:S01]  /*12d0*/  SEL R51, R66, R43, P4 ;  /* 0x0000002b42337207 */ /* 0x000fe20002000000 */
[----:B------:R-:W-:Y:S01]  /*12e0*/  @P5 FMUL.FTZ R45, R70, R100 ;  /* 0x00000064462d5220 */ /* 0x000fe20000410000 */
[----:B------:R-:W-:Y:S01]  /*12f0*/  @P5 FMUL.FTZ R46, R77, R103 ;  /* 0x000000674d2e5220 */ /* 0x000fe20000410000 */
[----:B------:R-:W-:Y:S01]  /*1300*/  @P5 FMUL.FTZ R47, R69, R102 ;  /* 0x00000066452f5220 */ /* 0x000fe20000410000 */
[----:B------:R-:W-:Y:S01]  /*1310*/  @P5 IMAD.WIDE.U32 R52, R67, 0x10, R52 ;  /* 0x0000001043345825 */ /* 0x000fe200078e0034 */
[----:B------:R0:W-:Y:S03]  /*1320*/  @P2 STG.E.128 desc[UR4][R54.64], R48 ;  /* 0x0000003036002986 */ /* 0x0001e6000c101d04 */
[----:B-----5:R-:W-:Y:S01]  /*1330*/  @P5 FFMA.FTZ R16, R36, R101, R16 ;  /* 0x0000006524105223 */ /* 0x020fe20000010010 */
[----:B------:R-:W-:Y:S01]  /*1340*/  @P5 FFMA.FTZ R17, R37, R100, R17 ;  /* 0x0000006425115223 */ /* 0x000fe20000010011 */
[----:B------:R-:W-:Y:S01]  /*1350*/  @P5 FFMA.FTZ R18, R38, R103, R18 ;  /* 0x0000006726125223 */ /* 0x000fe20000010012 */
[----:B------:R1:W-:Y:S01]  /*1360*/  @P5 STG.E.128 desc[UR4][R56.64], R44 ;  /* 0x0000002c38005986 */ /* 0x0003e2000c101d04 */
[----:B------:R-:W-:Y:S01]  /*1370*/  @P5 FFMA.FTZ R19, R39, R102, R19 ;  /* 0x0000006627135223 */ /* 0x000fe20000010013 */
[----:B------:R-:W2:Y:S02]  /*1380*/  @P5 LDC R66, c[0x0][0x29c] ;  /* 0x0000a700ff425b82 */ /* 0x000ea40000000800 */
[----:B------:R1:W5:Y:S01]  /*1390*/  @P5 LDG.E.128 R36, desc[UR4][R52.64] ;  /* 0x0000000434245981 */ /* 0x000362000c1e1d00 */
[C---:B------:R-:W-:Y:S01]  /*13a0*/  @!P6 ISETP.NE.U32.AND P0, PT, R89.reuse, RZ, PT ;  /* 0x000000ff5900e20c */ /* 0x040fe20003f05070 */
[----:B------:R-:W-:Y:S01]  /*13b0*/  BSSY B1, `(.L_x_5378) ;  /* 0x000000e000017945 */ /* 0x000fe20003800000 */
[----:B------:R-:W-:-:S02]  /*13c0*/  @!P6 ISETP.NE.U32.AND P1, PT, R89, RZ, PT ;  /* 0x000000ff5900e20c */ /* 0x000fc40003f25070 */
[----:B------:R-:W-:Y:S01]  /*13d0*/  @!P6 ISETP.NE.AND.EX P0, PT, R88, RZ, PT, P0 ;  /* 0x000000ff5800e20c */ /* 0x000fe20003f05300 */
[----:B------:R-:W3:Y:S01]  /*13e0*/  @P5 LDC R59, c[0x0][0x29c] ;  /* 0x0000a700ff3b5b82 */ /* 0x000ee20000000800 */
[----:B------:R-:W-:Y:S02]  /*13f0*/  @!P6 ISETP.NE.U32.AND P3, PT, R89, RZ, PT ;  /* 0x000000ff5900e20c */ /* 0x000fe40003f65070 */
[----:B0-----:R-:W-:-:S05]  /*1400*/  @!P6 FSEL R49, R32, RZ, P0 ;  /* 0x000000ff2031e208 */ /* 0x001fca0000000000 */
        /* <DEDUP_REMOVED lines=8> */
.L_x_5379:
[----:B------:R-:W-:Y:S05]  /*1490*/  BSYNC B1 ;  /* 0x0000000000017941 */ /* 0x000fea0003800000 */
.L_x_5378:
[C---:B------:R-:W-:Y:S01]  /*14a0*/  @!P6 ISETP.NE.AND.EX P1, PT, R88.reuse, RZ, PT, P1 ;  /* 0x000000ff5800e20c */ /* 0x040fe20003f25310 */
[----:B------:R-:W-:Y:S01]  /*14b0*/  BSSY B1, `(.L_x_5380) ;  /* 0x000000d000017945 */ /* 0x000fe20003800000 */
[----:B------:R-:W-:Y:S01]  /*14c0*/  @!P6 ISETP.NE.U32.AND P0, PT, R89, RZ, PT ;  /* 0x000000ff5900e20c */ /* 0x000fe20003f05070 */
[C---:B--2---:R-:W-:Y:S01]  /*14d0*/  @P5 FMUL.FTZ R51, R49.reuse, R66 ;  /* 0x0000004231335220 */ /* 0x044fe20000410000 */
        /* <DEDUP_REMOVED lines=10> */
.L_x_5381:
[----:B------:R-:W-:Y:S05]  /*1580*/  BSYNC B1 ;  /* 0x0000000000017941 */ /* 0x000fea0003800000 */
.L_x_5380:
[----:B------:R-:W-:Y:S01]  /*1590*/  BSSY B1, `(.L_x_5382) ;  /* 0x000000b000017945 */ /* 0x000fe20003800000 */
[C---:B---3--:R-:W-:Y:S01]  /*15a0*/  @P5 FMUL.FTZ R50, R48.reuse, R59 ;  /* 0x0000003b30325220 */ /* 0x048fe20000410000 */
        /* <DEDUP_REMOVED lines=9> */
.L_x_5383:
[----:B------:R-:W-:Y:S05]  /*1640*/  BSYNC B1 ;  /* 0x0000000000017941 */ /* 0x000fea0003800000 */
.L_x_5382:
[C---:B0-----:R-:W-:Y:S01]  /*1650*/  @P5 FMUL.FTZ R53, R49.reuse, R100 ;  /* 0x0000006431355220 */ /* 0x041fe20000410000 */
[----:B------:R-:W-:Y:S01]  /*1660*/  @!P6 ISETP.NE.AND.EX P0, PT, R88, RZ, PT, P0 ;  /* 0x000000ff5800e20c */ /* 0x000fe20003f05300 */
[----:B------:R-:W-:Y:S01]  /*1670*/  BSSY B1, `(.L_x_5384) ;  /* 0x0000010000017945 */ /* 0x000fe20003800000 */
[----:B------:R-:W-:Y:S01]  /*1680*/  SEL R42, R49, R42, P4 ;  /* 0x0000002a312a7207 */ /* 0x000fe20002000000 */
[-C--:B------:R-:W-:Y:S01]  /*1690*/  @P5 FMUL.FTZ R44, R75, R51.reuse ;  /* 0x000000334b2c5220 */ /* 0x080fe20000410000 */
[----:B-----5:R-:W-:Y:S01]  /*16a0*/  @P5 FFMA.FTZ R12, R36, R51, R12 ;  /* 0x00000033240c5223 */ /* 0x020fe2000001000c */
[-C--:B------:R-:W-:Y:S01]  /*16b0*/  @P5 FFMA.FTZ R13, R37, R50.reuse, R13 ;  /* 0x00000032250d5223 */ /* 0x080fe2000001000d */
[----:B------:R-:W-:Y:S01]  /*16c0*/  @P5 FMUL.FTZ R45, R68, R50 ;  /* 0x00000032442d5220 */ /* 0x000fe20000410000 */
[-C--:B------:R-:W-:Y:S01]  /*16d0*/  @P5 FFMA.FTZ R14, R38, R53.reuse, R14 ;  /* 0x00000035260e5223 */ /* 0x080fe2000001000e */
[----:B------:R-:W-:Y:S01]  /*16e0*/  @P5 FMUL.FTZ R46, R73, R53 ;  /* 0x00000035492e5220 */ /* 0x000fe20000410000 */
        /* <DEDUP_REMOVED lines=8> */
.L_x_5385:
[----:B------:R-:W-:Y:S05]  /*1770*/  BSYNC B1 ;  /* 0x0000000000017941 */ /* 0x000fea0003800000 */
.L_x_5384:
[----:B------:R-:W0:Y:S01]  /*1780*/  @P5 LDC R55, c[0x0][0x29c] ;  /* 0x0000a700ff375b82 */ /* 0x000e220000000800 */
[----:B------:R-:W-:-:S07]  /*1790*/  SEL R43, R54, R43, P4 ;  /* 0x0000002b362b7207 */ /* 0x000fce0002000000 */
[----:B------:R-:W1:Y:S08]  /*17a0*/  @P2 LDC.64 R52, c[0x0][0x308] ;  /* 0x0000c200ff342b82 */ /* 0x000e700000000a00 */
[----:B------:R-:W2:Y:S08]  /*17b0*/  @P5 LDC.64 R50, c[0x0][0x2f8] ;  /* 0x0000be00ff325b82 */ /* 0x000eb00000000a00 */
[----:B------:R-:W3:Y:S01]  /*17c0*/  LDC.64 R48, c[0x0][0x210] ;  /* 0x00008400ff307b82 */ /* 0x000ee20000000a00 */
[----:B0-----:R-:W-:-:S04]  /*17d0*/  @P5 FMUL.FTZ R56, R54, R55 ;  /* 0x0000003736385220 */ /* 0x001fc80000410000 */
[-C--:B------:R-:W-:Y:S01]  /*17e0*/  @P5 FMUL.FTZ R47, R2, R56.reuse ;  /* 0x00000038022f5220 */ /* 0x080fe20000410000 */
[----:B------:R-:W-:Y:S01]  /*17f0*/  @P5 FFMA.FTZ R15, R39, R56, R15 ;  /* 0x00000038270f5223 */ /* 0x000fe2000001000f */
[----:B-1----:R-:W-:-:S05]  /*1800*/  @P2 IMAD.WIDE.U32 R52, R0, 0x10, R52 ;  /* 0x0000001000342825 */ /* 0x002fca00078e0034 */
[----:B------:R0:W-:Y:S01]  /*1810*/  @P2 STG.E.128 desc[UR4][R52.64], R40 ;  /* 0x0000002834002986 */ /* 0x0001e2000c101d04 */
[----:B--2---:R-:W-:-:S05]  /*1820*/  @P5 IMAD.WIDE.U32 R50, R67, 0x10, R50 ;  /* 0x0000001043325825 */ /* 0x004fca00078e0032 */
[----:B------:R0:W-:Y:S01]  /*1830*/  @P5 STG.E.128 desc[UR4][R50.64], R44 ;  /* 0x0000002c32005986 */ /* 0x0001e2000c101d04 */
[----:B---3--:R-:W-:-:S04]  /*1840*/  LEA R80, R48, R80, 0x2 ;  /* 0x0000005030507211 */ /* 0x008fc800078e10ff */
[----:B------:R-:W-:-:S13]  /*1850*/  ISETP.GE.AND P0, PT, R80, R49, PT ;  /* 0x000000315000720c */ /* 0x000fda0003f06270 */
[----:B0-----:R-:W-:Y:S05]  /*1860*/  @!P0 BRA `(.L_x_5386) ;  /* 0xffffffec00108947 */ /* 0x001fea000383ffff */
.L_x_5365:
[----:B------:R-:W-:Y:S05]  /*1870*/  BSYNC B0 ;  /* 0x0000000000007941 */ /* 0x000fea0003800000 */
.L_x_5363:
        /* <DEDUP_REMOVED lines=34> */
[----:B-----5:R-:W-:Y:S01]  /*1aa0*/  FADD.FTZ R28, R28, R35 ;  /* 0x000000231c1c7221 */ /* 0x020fe20000010000 */
        /* <DEDUP_REMOVED lines=32> */
[----:B0-----:R-:W-:-:S04]  /*1cb0*/  IADD3.X R3, RZ, RZ, RZ, P0, !PT ;  /* 0x000000ffff037210 */ /* 0x001fc800007fe4ff */
[C---:B------:R-:W-:Y:S01]  /*1cc0*/  SHF.L.U64.HI R12, R10.reuse, 0x2, R3 ;  /* 0x000000020a0c7819 */ /* 0x040fe20000010203 */
[----:B------:R-:W-:Y:S01]  /*1cd0*/  FADD.FTZ R4, RZ, R4 ;  /* 0x00000004ff047221 */ /* 0x000fe20000010000 */
[----:B------:R-:W-:-:S03]  /*1ce0*/  SHF.L.U32 R10, R10, 0x2, RZ ;  /* 0x000000020a0a7819 */ /* 0x000fc600000006ff */
[----:B-1----:R-:W-:Y:S01]  /*1cf0*/  FADD.FTZ R4, R4, R7 ;  /* 0x0000000704047221 */ /* 0x002fe20000010000 */
[----:B------:R-:W-:Y:S01]  /*1d00*/  IADD3 R2, P0, R10, UR6, RZ ;  /* 0x000000060a027c10 */ /* 0x000fe2000ff1e0ff */
[----:B--2---:R-:W-:-:S03]  /*1d10*/  FADD.FTZ R5, RZ, R5 ;  /* 0x00000005ff057221 */ /* 0x004fc60000010000 */
[----:B------:R-:W-:Y:S01]  /*1d20*/  IADD3.X R3, R12, UR7, RZ, P0, !PT ;  /* 0x000000070c037c10 */ /* 0x000fe200087fe4ff */
[----:B------:R-:W-:Y:S01]  /*1d30*/  ULDC.64 UR6, c[0x0][0x2f0] ;  /* 0x0000bc0000067ab9 */ /* 0x000fe20000000a00 */
[----:B---3--:R-:W-:Y:S01]  /*1d40*/  FADD.FTZ R9, R4, R9 ;  /* 0x0000000904097221 */ /* 0x008fe20000010000 */
[C---:B------:R-:W-:Y:S02]  /*1d50*/  IADD3 R4, P1, R10.reuse, UR10, RZ ;  /* 0x0000000a0a047c10 */ /* 0x040fe4000ff3e0ff */
[----:B------:R-:W-:Y:S01]  /*1d60*/  STG.E desc[UR4][R2.64], R41 ;  /* 0x0000002902007986 */ /* 0x000fe2000c101904 */
[----:B----4-:R-:W-:Y:S01]  /*1d70*/  FADD.FTZ R0, R5, R6 ;  /* 0x0000000605007221 */ /* 0x010fe20000010000 */
[----:B------:R-:W-:Y:S02]  /*1d80*/  IADD3 R6, P0, R10, UR6, RZ ;  /* 0x000000060a067c10 */ /* 0x000fe4000ff1e0ff */
[----:B------:R-:W-:Y:S01]  /*1d90*/  IADD3.X R5, R12, UR11, RZ, P1, !PT ;  /* 0x0000000b0c057c10 */ /* 0x000fe20008ffe4ff */
[----:B-----5:R-:W-:Y:S01]  /*1da0*/  FADD.FTZ R0, R0, R11 ;  /* 0x0000000b00007221 */ /* 0x020fe20000010000 */
[----:B------:R-:W-:Y:S01]  /*1db0*/  IADD3.X R7, R12, UR7, RZ, P0, !PT ;  /* 0x000000070c077c10 */ /* 0x000fe200087fe4ff */
[----:B------:R-:W-:-:S02]  /*1dc0*/  FADD.FTZ R9, R9, R8 ;  /* 0x0000000809097221 */ /* 0x000fc40000010000 */
[----:B------:R-:W-:Y:S01]  /*1dd0*/  STG.E desc[UR4][R4.64], R25 ;  /* 0x0000001904007986 */ /* 0x000fe2000c101904 */
[----:B------:R-:W-:-:S03]  /*1de0*/  FADD.FTZ R13, R0, R13 ;  /* 0x0000000d000d7221 */ /* 0x000fc60000010000 */
[----:B------:R-:W-:Y:S04]  /*1df0*/  STG.E desc[UR4][R6.64], R9 ;  /* 0x0000000906007986 */ /* 0x000fe8000c101904 */
[----:B------:R-:W-:Y:S04]  /*1e00*/  STG.E desc[UR4][R2.64+0x200], R43 ;  /* 0x0002002b02007986 */ /* 0x000fe8000c101904 */
[----:B------:R-:W-:Y:S04]  /*1e10*/  STG.E desc[UR4][R4.64+0x200], R21 ;  /* 0x0002001504007986 */ /* 0x000fe8000c101904 */
[----:B------:R-:W-:Y:S01]  /*1e20*/  STG.E desc[UR4][R6.64+0x200], R13 ;  /* 0x0002000d06007986 */ /* 0x000fe2000c101904 */
[----:B------:R-:W-:Y:S05]  /*1e30*/  EXIT ;  /* 0x000000000000794d */ /* 0x000fea0003800000 */
.L_x_5369:
        /* <DEDUP_REMOVED lines=8> */
.L_x_5388:
[----:B------:R-:W-:Y:S05]  /*1ec0*/  BSYNC B1 ;  /* 0x0000000000017941 */ /* 0x000fea0003800000 */
.L_x_5387:
        /* <DEDUP_REMOVED lines=8> */
.L_x_5389:
[----:B------:R-:W-:Y:S01]  /*1f50*/  FADD.FTZ R51, R51, R50 ;  /* 0x0000003233337221 */ /* 0x000fe20000010000 */
[----:B------:R-:W-:-:S04]  /*1f60*/  HFMA2.MMA R59, -RZ, RZ, 0, 1.1920928955078125e-07 ;  /* 0x00000002ff3b7435 */ /* 0x000fc800000001ff */
[----:B------:R-:W-:Y:S02]  /*1f70*/  MOV R57, R51 ;  /* 0x0000003300397202 */ /* 0x000fe40000000f00 */
[----:B------:R-:W-:-:S07]  /*1f80*/  MOV R48, R66 ;  /* 0x0000004200307202 */ /* 0x000fce0000000f00 */
[----:B------:R-:W-:Y:S05]  /*1f90*/  WARPSYNC.COLLECTIVE R56, `(.L_x_5390) ;  /* 0x0000000038087348 */ /* 0x000fea0003c00000 */
[----:B------:R0:W1:Y:S02]  /*1fa0*/  SHFL.BFLY P0, R66, R57, R59, R102 ;  /* 0x0c00003b39427389 */ /* 0x0000640000000066 */
[----:B01----:R-:W-:Y:S01]  /*1fb0*/  ENDCOLLECTIVE ;  /* 0x000000000000791b */ /* 0x003fe20003800000 */
.L_x_5390:
[----:B------:R-:W-:-:S05]  /*1fc0*/  FADD.FTZ R48, R48, R49 ;  /* 0x0000003130307221 */ /* 0x000fca0000010000 */
[----:B------:R-:W-:Y:S02]  /*1fd0*/  MOV R57, R48 ;  /* 0x0000003000397202 */ /* 0x000fe40000000f00 */
[----:B------:R-:W-:-:S07]  /*1fe0*/  MOV R52, R66 ;  /* 0x0000004200347202 */ /* 0x000fce0000000f00 */
[----:B------:R-:W-:Y:S05]  /*1ff0*/  WARPSYNC.COLLECTIVE R56, `(.L_x_5391) ;  /* 0x0000000038087348 */ /* 0x000fea0003c00000 */
[----:B------:R0:W1:Y:S02]  /*2000*/  SHFL.BFLY P0, R66, R57, R59, R102 ;  /* 0x0c00003b39427389 */ /* 0x0000640000000066 */
[----:B01----:R-:W-:Y:S01]  /*2010*/  ENDCOLLECTIVE ;  /* 0x000000000000791b */ /* 0x003fe20003800000 */
.L_x_5391:
[----:B------:R-:W-:Y:S01]  /*2020*/  FADD.FTZ R52, R51, R52 ;  /* 0x0000003433347221 */ /* 0x000fe20000010000 */
[----:B------:R-:W-:-:S04]  /*2030*/  HFMA2.MMA R59, -RZ, RZ, 0, 2.384185791015625e-07 ;  /* 0x00000004ff3b7435 */ /* 0x000fc800000001ff */
[----:B------:R-:W-:Y:S02]  /*2040*/  MOV R57, R52 ;  /* 0x0000003400397202 */ /* 0x000fe40000000f00 */
[----:B------:R-:W-:-:S07]  /*2050*/  MOV R53, R66 ;  /* 0x0000004200357202 */ /* 0x000fce0000000f00 */
[----:B------:R-:W-:Y:S05]  /*2060*/  WARPSYNC.COLLECTIVE R56, `(.L_x_5392) ;  /* 0x0000000038087348 */ /* 0x000fea0003c00000 */
[----:B------:R0:W1:Y:S02]  /*2070*/  SHFL.BFLY P0, R66, R57, R59, R102 ;  /* 0x0c00003b39427389 */ /* 0x0000640000000066 */
[----:B01----:R-:W-:Y:S01]  /*2080*/  ENDCOLLECTIVE ;  /* 0x000000000000791b */ /* 0x003fe20003800000 */
.L_x_5392:
[----:B------:R-:W-:-:S05]  /*2090*/  FADD.FTZ R53, R48, R53 ;  /* 0x0000003530357221 */ /* 0x000fca0000010000 */
[----:B------:R-:W-:Y:S02]  /*20a0*/  MOV R57, R53 ;  /* 0x0000003500397202 */ /* 0x000fe40000000f00 */
[----:B------:R-:W-:-:S07]  /*20b0*/  MOV R55, R66 ;  /* 0x0000004200377202 */ /* 0x000fce0000000f00 */
[----:B------:R-:W-:Y:S05]  /*20c0*/  WARPSYNC.COLLECTIVE R56, `(.L_x_5393) ;  /* 0x0000000038087348 */ /* 0x000fea0003c00000 */
[----:B------:R0:W1:Y:S02]  /*20d0*/  SHFL.BFLY P0, R66, R57, R59, R102 ;  /* 0x0c00003b39427389 */ /* 0x0000640000000066 */
[----:B01----:R-:W-:Y:S01]  /*20e0*/  ENDCOLLECTIVE ;  /* 0x000000000000791b */ /* 0x003fe20003800000 */
.L_x_5393:
[----:B------:R-:W-:Y:S01]  /*20f0*/  FADD.FTZ R55, R52, R55 ;  /* 0x0000003734377221 */ /* 0x000fe20000010000 */
[----:B------:R-:W-:-:S04]  /*2100*/  HFMA2.MMA R59, -RZ, RZ, 0, 4.76837158203125e-07 ;  /* 0x00000008ff3b7435 */ /* 0x000fc800000001ff */
[----:B------:R-:W-:Y:S02]  /*2110*/  MOV R57, R55 ;  /* 0x0000003700397202 */ /* 0x000fe40000000f00 */
[----:B------:R-:W-:-:S07]  /*2120*/  MOV R54, R66 ;  /* 0x0000004200367202 */ /* 0x000fce0000000f00 */
[----:B------:R-:W-:Y:S05]  /*2130*/  WARPSYNC.COLLECTIVE R56, `(.L_x_5394) ;  /* 0x0000000038087348 */ /* 0x000fea0003c00000 */
[----:B------:R0:W1:Y:S02]  /*2140*/  SHFL.BFLY P0, R66, R57, R59, R102 ;  /* 0x0c00003b39427389 */ /* 0x0000640000000066 */
[----:B01----:R-:W-:Y:S01]  /*2150*/  ENDCOLLECTIVE ;  /* 0x000000000000791b */ /* 0x003fe20003800000 */
.L_x_5394:
[----:B------:R-:W-:-:S05]  /*2160*/  FADD.FTZ R54, R53, R54 ;  /* 0x0000003635367221 */ /* 0x000fca0000010000 */
[----:B------:R-:W-:Y:S02]  /*2170*/  MOV R57, R54 ;  /* 0x0000003600397202 */ /* 0x000fe40000000f00 */
[----:B------:R-:W-:-:S07]  /*2180*/  MOV R50, R66 ;  /* 0x0000004200327202 */ /* 0x000fce0000000f00 */
[----:B------:R-:W-:Y:S05]  /*2190*/  WARPSYNC.COLLECTIVE R56, `(.L_x_5395) ;  /* 0x0000000038087348 */ /* 0x000fea0003c00000 */
[----:B------:R0:W1:Y:S02]  /*21a0*/  SHFL.BFLY P0, R66, R57, R59, R102 ;  /* 0x0c00003b39427389 */ /* 0x0000640000000066 */
[----:B01----:R-:W-:Y:S01]  /*21b0*/  ENDCOLLECTIVE ;  /* 0x000000000000791b */ /* 0x003fe20003800000 */
.L_x_5395:
[----:B------:R-:W-:Y:S01]  /*21c0*/  FADD.FTZ R64, R55, R50 ;  /* 0x0000003237407221 */ /* 0x000fe20000010000 */
[----:B------:R-:W-:-:S04]  /*21d0*/  HFMA2.MMA R59, -RZ, RZ, 0, 9.5367431640625e-07 ;  /* 0x00000010ff3b7435 */ /* 0x000fc800000001ff */
[----:B------:R-:W-:Y:S02]  /*21e0*/  MOV R57, R64 ;  /* 0x0000004000397202 */ /* 0x000fe40000000f00 */
[----:B------:R-:W-:-:S07]  /*21f0*/  MOV R49, R66 ;  /* 0x0000004200317202 */ /* 0x000fce0000000f00 */
[----:B------:R-:W-:Y:S05]  /*2200*/  WARPSYNC.COLLECTIVE R56, `(.L_x_5396) ;  /* 0x0000000038087348 */ /* 0x000fea0003c00000 */
[----:B------:R0:W1:Y:S02]  /*2210*/  SHFL.BFLY P0, R66, R57, R59, R102 ;  /* 0x0c00003b39427389 */ /* 0x0000640000000066 */
[----:B01----:R-:W-:Y:S01]  /*2220*/  ENDCOLLECTIVE ;  /* 0x000000000000791b */ /* 0x003fe20003800000 */
.L_x_5396:
[----:B------:R-:W-:-:S05]  /*2230*/  FADD.FTZ R65, R54, R49 ;  /* 0x0000003136417221 */ /* 0x000fca0000010000 */
[----:B------:R-:W-:Y:S02]  /*2240*/  MOV R57, R65 ;  /* 0x0000004100397202 */ /* 0x000fe40000000f00 */
[----:B------:R-:W-:-:S07]  /*2250*/  MOV R105, R66 ;  /* 0x0000004200697202 */ /* 0x000fce0000000f00 */
[----:B------:R-:W-:Y:S05]  /*2260*/  WARPSYNC.COLLECTIVE R56, `(.L_x_5397) ;  /* 0x0000000038087348 */ /* 0x000fea0003c00000 */
[----:B------:R0:W1:Y:S02]  /*2270*/  SHFL.BFLY P0, R66, R57, R59, R102 ;  /* 0x0c00003b39427389 */ /* 0x0000640000000066 */
[----:B01----:R-:W-:Y:S01]  /*2280*/  ENDCOLLECTIVE ;  /* 0x000000000000791b */ /* 0x003fe20003800000 */
.L_x_5397:
[----:B------:R-:W-:Y:S05]  /*2290*/  BRA `(.L_x_5398) ;  /* 0xffffffe800ac7947 */ /* 0x000fea000383ffff */
.L_x_5399:
        /* <DEDUP_REMOVED lines=14> */
.L_x_6631:


//--------------------- .text._ZN10layer_norm13ln_bwd_kernelINS_13Kernel_traitsI6__halfffffjLj256ELj1ELj4ELj1ELj16ENS_18Kernel_traits_baseILj256ES2_ffffjLj128EEEEELb1ELb0ELb0ELb0EEEvNS_9BwdParamsE --------------------------
	.section	.text._ZN10layer_norm13ln_bwd_kernelINS_13Kernel_traitsI6__halfffffjLj256ELj1ELj4ELj1ELj16ENS_18Kernel_traits_baseILj256ES2_ffffjLj128EEEEELb1ELb0ELb0ELb0EEEvNS_9BwdParamsE,"ax",@progbits
	.align	128
        .global         _ZN10layer_norm13ln_bwd_kernelINS_13Kernel_traitsI6__halfffffjLj256ELj1ELj4ELj1ELj16ENS_18Kernel_traits_baseILj256ES2_ffffjLj128EEEEELb1ELb0ELb0ELb0EEEvNS_9BwdParamsE
        .type           _ZN10layer_norm13ln_bwd_kernelINS_13Kernel_traitsI6__halfffffjLj256ELj1ELj4ELj1ELj16ENS_18Kernel_traits_baseILj256ES2_ffffjLj128EEEEELb1ELb0ELb0ELb0EEEvNS_9BwdParamsE,@function
        .size           _ZN10layer_norm13ln_bwd_kernelINS_13Kernel_traitsI6__halfffffjLj256ELj1ELj4ELj1ELj16ENS_18Kernel_traits_baseILj256ES2_ffffjLj128EEEEELb1ELb0ELb0ELb0EEEvNS_9BwdParamsE,(.L_x_6632 - _ZN10layer_norm13ln_bwd_kernelINS_13Kernel_traitsI6__halfffffjLj256ELj1ELj4ELj1ELj16ENS_18Kernel_traits_baseILj256ES2_ffffjLj128EEEEELb1ELb0ELb0ELb0EEEvNS_9BwdParamsE)
        .other          _ZN10layer_norm13ln_bwd_kernelINS_13Kernel_traitsI6__halfffffjLj256ELj1ELj4ELj1ELj16ENS_18Kernel_traits_baseILj256ES2_ffffjLj128EEEEELb1ELb0ELb0ELb0EEEvNS_9BwdParamsE,@"STO_CUDA_ENTRY STV_DEFAULT"
_ZN10layer_norm13ln_bwd_kernelINS_13Kernel_traitsI6__halfffffjLj256ELj1ELj4ELj1ELj16ENS_18Kernel_traits_baseILj256ES2_ffffjLj128EEEEELb1ELb0ELb0ELb0EEEvNS_9BwdParamsE:
.text._ZN10layer_norm13ln_bwd_kernelINS_13Kernel_traitsI6__halfffffjLj256ELj1ELj4ELj1ELj16ENS_18Kernel_traits_baseILj256ES2_ffffjLj128EEEEELb1ELb0ELb0ELb0EEEvNS_9BwdParamsE:
        /* <DEDUP_REMOVED lines=48> */
[----:B------:R-:W-:Y:S02]  /*0300*/  SHF.R.U32.HI R6, RZ, 0x10, R5 ;  /* 0x00000010ff067819 */ /* 0x000fe40000011605 */
[----:B------:R-:W-:Y:S02]  /*0310*/  MOV R7, R8 ;  /* 0x0000000800077202 */ /* 0x000fe40000000f00 */
        /* <DEDUP_REMOVED lines=14> */
.L_x_5411:
[----:B------:R-:W0:Y:S01]  /*0400*/  LDC.64 R44, c[0x0][0x250] ;  /* 0x00009400ff2c7b82 */ /* 0x000e220000000a00 */
        /* <DEDUP_REMOVED lines=18> */
[----:B------:R-:W-:Y:S02]  /*0530*/  MOV R71, RZ ;  /* 0x000000ff00477202 */ /* 0x000fe40000000f00 */
[----:B------:R-:W-:Y:S02]  /*0540*/  MOV R76, RZ ;  /* 0x000000ff004c7202 */ /* 0x000fe40000000f00 */
[----:B------:R-:W-:-:S02]  /*0550*/  MOV R74, R67 ;  /* 0x00000043004a7202 */ /* 0x000fc40000000f00 */
        /* <DEDUP_REMOVED lines=8> */
[C---:B------:R-:W-:Y:S02]  /*05e0*/  LEA R72, P6, R67.reuse, UR12, 0x2 ;  /* 0x0000000c43487c11 */ /* 0x040fe4000f8c10ff */
[----:B------:R-:W-:Y:S02]  /*05f0*/  ISETP.NE.U32.AND P1, PT, RZ, UR8, PT ;  /* 0x00000008ff007c0c */ /* 0x000fe4000bf25070 */
[----:B------:R-:W-:Y:S02]  /*0600*/  LEA.HI.X R73, R67, UR13, RZ, 0x2, P6 ;  /* 0x0000000d43497c11 */ /* 0x000fe4000b0f14ff */
[----:B------:R-:W-:-:S03]  /*0610*/  ISETP.NE.AND.EX P1, PT, RZ, UR9, PT, P1 ;  /* 0x00000009ff007c0c */ /* 0x000fc6000bf25310 */
[----:B------:R-:W5:Y:S10]  /*0620*/  LDG.E R0, desc[UR4][R72.64] ;  /* 0x0000000448007981 */ /* 0x000f74000c1e1900 */
[----:B------:R-:W-:-:S04]  /*0630*/  @P1 LEA R60, P2, R67, UR8, 0x4 ;  /* 0x00000008433c1c11 */ /* 0x000fc8000f8420ff */
[----:B------:R-:W-:-:S05]  /*0640*/  @P1 LEA.HI.X R61, R67, UR9, RZ, 0x4, P2 ;  /* 0x00000009433d1c11 */ /* 0x000fca00090f24ff */
[----:B------:R0:W5:Y:S01]  /*0650*/  @P1 LDG.E.128 R24, desc[UR4][R60.64] ;  /* 0x000000043c181981 */ /* 0x000162000c1e1d00 */
[----:B------:R-:W-:Y:S01]  /*0660*/  IADD3 R74, R67, 0x20, RZ ;  /* 0x00000020434a7810 */ /* 0x000fe20007ffe0ff */
[C---:B--2---:R-:W-:Y:S01]  /*0670*/  FADD.FTZ R40, -R70.reuse, R40 ;  /* 0x0000002846287221 */ /* 0x044fe20000010100 */
[----:B------:R-:W-:-:S03]  /*0680*/  FADD.FTZ R54, -R70, R41 ;  /* 0x0000002946367221 */ /* 0x000fc60000010100 */
[C---:B-----5:R-:W-:Y:S01]  /*0690*/  FMUL.FTZ R3, R65.reuse, R40 ;  /* 0x0000002841037220 */ /* 0x060fe20000410000 */
[C---:B------:R-:W-:Y:S01]  /*06a0*/  FADD.FTZ R42, -R70.reuse, R42 ;  /* 0x0000002a462a7221 */ /* 0x040fe20000010100 */
[C---:B------:R-:W-:Y:S01]  /*06b0*/  FMUL.FTZ R54, R65.reuse, R54 ;  /* 0x0000003641367220 */ /* 0x040fe20000410000 */
[----:B------:R-:W-:Y:S02]  /*06c0*/  FADD.FTZ R66, -R70, R43 ;  /* 0x0000002b46427221 */ /* 0x000fe40000010100 */
[----:B------:R-:W-:Y:S01]  /*06d0*/  FMUL.FTZ R59, R65, R42 ;  /* 0x0000002a413b7220 */ /* 0x000fe20000410000 */
[----:B---3--:R-:W-:Y:S01]  /*06e0*/  FMUL.FTZ R58, R11, R44 ;  /* 0x0000002c0b3a7220 */ /* 0x008fe20000410000 */
[----:B0-----:R-:W-:-:S03]  /*06f0*/  FMUL.FTZ R61, R8, R45 ;  /* 0x0000002d083d7220 */ /* 0x001fc60000410000 */
[----:B------:R-:W-:Y:S01]  /*0700*/  FADD.FTZ R40, RZ, R58 ;  /* 0x0000003aff287221 */ /* 0x000fe20000010000 */
[----:B------:R-:W-:Y:S01]  /*0710*/  FFMA.FTZ R41, R3, R58, RZ ;  /* 0x0000003a03297223 */ /* 0x000fe200000100ff */
[----:B------:R-:W-:Y:S02]  /*0720*/  FMUL.FTZ R68, R9, R46 ;  /* 0x0000002e09447220 */ /* 0x000fe40000410000 */
        /* <DEDUP_REMOVED lines=16> */
.L_x_5403:
[----:B------:R-:W-:Y:S05]  /*0830*/  BSYNC B1 ;  /* 0x0000000000017941 */ /* 0x000fea0003800000 */
.L_x_5402:
        /* <DEDUP_REMOVED lines=24> */
[----:B------:R-:W-:-:S03]  /*09c0*/  FMUL.FTZ R57, R4, R45 ;  /* 0x0000002d04397220 */ /* 0x000fc60000410000 */
[----:B------:R-:W-:Y:S01]  /*09d0*/  FADD.FTZ R40, R71, R56 ;  /* 0x0000003847287221 */ /* 0x000fe20000010000 */
[----:B------:R-:W-:Y:S01]  /*09e0*/  FFMA.FTZ R41, R53, R56, R76 ;  /* 0x0000003835297223 */ /* 0x000fe2000001004c */
[----:B0-----:R-:W-:Y:S02]  /*09f0*/  FMUL.FTZ R62, R5, R46 ;  /* 0x0000002e053e7220 */ /* 0x001fe40000410000 */
        /* <DEDUP_REMOVED lines=16> */
.L_x_5405:
[----:B------:R-:W-:Y:S05]  /*0b00*/  BSYNC B1 ;  /* 0x0000000000017941 */ /* 0x000fea0003800000 */
.L_x_5404:
        /* <DEDUP_REMOVED lines=20> */
.L_x_5423:
[----:B-1----:R-:W-:Y:S01]  /*0c50*/  FADD.FTZ R40, R47, R40 ;  /* 0x000000282f287221 */ /* 0x002fe20000010000 */
[----:B0-2---:R-:W-:Y:S01]  /*0c60*/  FADD.FTZ R46, R46, R41 ;  /* 0x000000292e2e7221 */ /* 0x005fe20000010000 */
[----:B------:R-:W-:Y:S02]  /*0c70*/  BSSY B1, `(.L_x_5407) ;  /* 0x0000034000017945 */ /* 0x000fe40003800000 */
[----:B------:R-:W-:Y:S01]  /*0c80*/  FMUL.FTZ R40, R40, UR14 ;  /* 0x0000000e28287c20 */ /* 0x000fe20008410000 */
[----:B------:R-:W-:-:S04]  /*0c90*/  FMUL.FTZ R46, R46, UR14 ;  /* 0x0000000e2e2e7c20 */ /* 0x000fc80008410000 */
[----:B------:R-:W-:Y:S01]  /*0ca0*/  FSEL R47, R40, RZ, !P5 ;  /* 0x000000ff282f7208 */ /* 0x000fe20006800000 */
[----:B------:R-:W-:Y:S06]  /*0cb0*/  @!P3 BRA `(.L_x_5408) ;  /* 0x0000000000bcb947 */ /* 0x000fec0003800000 */
[----:B------:R-:W-:Y:S01]  /*0cc0*/  ISETP.NE.U32.AND P2, PT, RZ, UR16, PT ;  /* 0x00000010ff007c0c */ /* 0x000fe2000bf45070 */
[-CC-:B------:R-:W-:Y:S01]  /*0cd0*/  FFMA.FTZ R43, R3, R46.reuse, R47.reuse ;  /* 0x0000002e032b7223 */ /* 0x180fe2000001002f */
[----:B------:R-:W-:Y:S01]  /*0ce0*/  ISETP.NE.U32.AND P1, PT, RZ, UR8, PT ;  /* 0x00000008ff007c0c */ /* 0x000fe2000bf25070 */
[-CC-:B------:R-:W-:Y:S01]  /*0cf0*/  FFMA.FTZ R44, R54, R46.reuse, R47.reuse ;  /* 0x0000002e362c7223 */ /* 0x180fe2000001002f */
[----:B------:R-:W-:Y:S01]  /*0d00*/  ISETP.NE.AND.EX P2, PT, RZ, UR17, PT, P2 ;  /* 0x00000011ff007c0c */ /* 0x000fe2000bf45320 */
[-C--:B------:R-:W-:Y:S01]  /*0d10*/  FFMA.FTZ R45, R59, R46.reuse, R47 ;  /* 0x0000002e3b2d7223 */ /* 0x080fe2000001002f */
[----:B------:R-:W-:Y:S01]  /*0d20*/  ISETP.NE.AND.EX P1, PT, RZ, UR9, PT, P1 ;  /* 0x00000009ff007c0c */ /* 0x000fe2000bf25310 */
[----:B------:R-:W-:Y:S01]  /*0d30*/  FADD.FTZ R42, R58, -R43 ;  /* 0x8000002b3a2a7221 */ /* 0x000fe20000010000 */
[----:B------:R-:W-:Y:S01]  /*0d40*/  FADD.FTZ R44, R61, -R44 ;  /* 0x8000002c3d2c7221 */ /* 0x000fe20000010000 */
[----:B------:R-:W-:Y:S01]  /*0d50*/  FFMA.FTZ R71, R66, R46, R47 ;  /* 0x0000002e42477223 */ /* 0x000fe2000001002f */
[----:B------:R-:W-:Y:S01]  /*0d60*/  FADD.FTZ R70, R68, -R45 ;  /* 0x8000002d44467221 */ /* 0x000fe20000010000 */
[C---:B-----5:R-:W-:Y:S01]  /*0d70*/  FMUL.FTZ R43, R65.reuse, R42 ;  /* 0x0000002a412b7220 */ /* 0x060fe20000410000 */
[C---:B------:R-:W-:Y:S01]  /*0d80*/  FMUL.FTZ R42, R65.reuse, R44 ;  /* 0x0000002c412a7220 */ /* 0x040fe20000410000 */
[----:B------:R-:W-:Y:S01]  /*0d90*/  FADD.FTZ R72, R60, -R71 ;  /* 0x800000473c487221 */ /* 0x000fe20000010000 */
[----:B------:R-:W0:Y:S01]  /*0da0*/  LDC.64 R44, c[0x0][0x2f8] ;  /* 0x0000be00ff2c7b82 */ /* 0x000e220000000a00 */
[C---:B------:R-:W-:Y:S01]  /*0db0*/  FMUL.FTZ R71, R65.reuse, R70 ;  /* 0x0000004641477220 */ /* 0x040fe20000410000 */
[----:B------:R-:W-:Y:S01]  /*0dc0*/  LOP3.LUT P6, RZ, R0, 0xff, RZ, 0xc0, !PT ;  /* 0x000000ff00ff7812 */ /* 0x000fe200078cc0ff */
[----:B------:R-:W-:-:S02]  /*0dd0*/  FMUL.FTZ R72, R65, R72 ;  /* 0x0000004841487220 */ /* 0x000fc40000410000 */
[----:B------:R-:W-:Y:S01]  /*0de0*/  @P1 FADD.FTZ R43, R24, R43 ;  /* 0x0000002b182b1221 */ /* 0x000fe20000010000 */
[----:B------:R-:W-:Y:S01]  /*0df0*/  @P1 FADD.FTZ R42, R25, R42 ;  /* 0x0000002a192a1221 */ /* 0x000fe20000010000 */
[----:B------:R-:W-:Y:S01]  /*0e00*/  @P1 FADD.FTZ R71, R26, R71 ;  /* 0x000000471a471221 */ /* 0x000fe20000010000 */
[----:B------:R-:W1:Y:S01]  /*0e10*/  @P2 LDC.64 R40, c[0x0][0x308] ;  /* 0x0000c200ff282b82 */ /* 0x000e620000000a00 */
[----:B------:R-:W-:Y:S01]  /*0e20*/  @P1 FADD.FTZ R72, R27, R72 ;  /* 0x000000481b481221 */ /* 0x000fe20000010000 */
[C---:B------:R-:W-:Y:S01]  /*0e30*/  SEL R36, R43.reuse, R36, P2 ;  /* 0x000000242b247207 */ /* 0x040fe20001000000 */
[----:B------:R-:W-:Y:S01]  /*0e40*/  FMUL.FTZ R43, R43, R69 ;  /* 0x000000452b2b7220 */ /* 0x000fe20000410000 */
[C---:B------:R-:W-:Y:S01]  /*0e50*/  SEL R37, R42.reuse, R37, P2 ;  /* 0x000000252a257207 */ /* 0x040fe20001000000 */
[----:B------:R-:W-:Y:S01]  /*0e60*/  FMUL.FTZ R42, R42, R69 ;  /* 0x000000452a2a7220 */ /* 0x000fe20000410000 */
[----:B------:R-:W-:Y:S01]  /*0e70*/  SEL R38, R71, R38, P2 ;  /* 0x0000002647267207 */ /* 0x000fe20001000000 */
[----:B------:R-:W-:Y:S01]  /*0e80*/  FMUL.FTZ R43, R43, UR15 ;  /* 0x0000000f2b2b7c20 */ /* 0x000fe20008410000 */
[C---:B------:R-:W-:Y:S01]  /*0e90*/  SEL R39, R72.reuse, R39, P2 ;  /* 0x0000002748277207 */ /* 0x040fe20001000000 */
[-C--:B------:R-:W-:Y:S01]  /*0ea0*/  FMUL.FTZ R71, R71, R69.reuse ;  /* 0x0000004547477220 */ /* 0x080fe20000410000 */
[----:B------:R-:W-:Y:S01]  /*0eb0*/  FMUL.FTZ R72, R72, R69 ;  /* 0x0000004548487220 */ /* 0x000fe20000410000 */
[----:B------:R-:W-:Y:S01]  /*0ec0*/  FMUL.FTZ R42, R42, UR15 ;  /* 0x0000000f2a2a7c20 */ /* 0x000fe20008410000 */
[----:B------:R-:W-:Y:S01]  /*0ed0*/  LOP3.LUT P1, RZ, R0, 0xff0000, RZ, 0xc0, !PT ;  /* 0x00ff000000ff7812 */ /* 0x000fe2000782c0ff */
[----:B------:R-:W-:Y:S01]  /*0ee0*/  FMUL.FTZ R71, R71, UR15 ;  /* 0x0000000f47477c20 */ /* 0x000fe20008410000 */
[----:B------:R-:W-:Y:S01]  /*0ef0*/  FMUL.FTZ R72, R72, UR15 ;  /* 0x0000000f48487c20 */ /* 0x000fe20008410000 */
[----:B0-----:R-:W-:-:S04]  /*0f00*/  IMAD.WIDE.U32 R44, R67, 0x10, R44 ;  /* 0x00000010432c7825 */ /* 0x001fc800078e002c */
[C---:B-1----:R-:W-:Y:S01]  /*0f10*/  @P2 IMAD.WIDE.U32 R40, R67.reuse, 0x10, R40 ;  /* 0x0000001043282825 */ /* 0x042fe200078e0028 */
[----:B------:R-:W-:-:S04]  /*0f20*/  IADD3 R67, R67, 0x20, RZ ;  /* 0x0000002043437810 */ /* 0x000fc80007ffe0ff */
[----:B------:R0:W-:Y:S01]  /*0f30*/  @P2 STG.E.128 desc[UR4][R40.64], R36 ;  /* 0x0000002428002986 */ /* 0x0001e2000c101d04 */
[C---:B------:R-:W-:Y:S02]  /*0f40*/  LOP3.LUT P2, RZ, R0.reuse, 0xff00, RZ, 0xc0, !PT ;  /* 0x0000ff0000ff7812 */ /* 0x040fe4000784c0ff */
[----:B0-----:R-:W-:Y:S02]  /*0f50*/  SEL R40, R43, RZ, P6 ;  /* 0x000000ff2b287207 */ /* 0x001fe40003000000 */
[----:B------:R-:W-:Y:S02]  /*0f60*/  LOP3.LUT P6, RZ, R0, 0xff000000, RZ, 0xc0, !PT ;  /* 0xff00000000ff7812 */ /* 0x000fe400078cc0ff */
[----:B------:R-:W-:Y:S02]  /*0f70*/  SEL R41, R42, RZ, P2 ;  /* 0x000000ff2a297207 */ /* 0x000fe40001000000 */
[----:B------:R-:W-:Y:S02]  /*0f80*/  SEL R42, R71, RZ, P1 ;  /* 0x000000ff472a7207 */ /* 0x000fe40000800000 */
[----:B------:R-:W-:-:S05]  /*0f90*/  SEL R43, R72, RZ, P6 ;  /* 0x000000ff482b7207 */ /* 0x000fca0003000000 */
[----:B------:R0:W-:Y:S02]  /*0fa0*/  STG.E.128 desc[UR4][R44.64], R40 ;  /* 0x000000282c007986 */ /* 0x0001e4000c101d04 */
.L_x_5408:
[----:B------:R-:W-:Y:S05]  /*0fb0*/  BSYNC B1 ;  /* 0x0000000000017941 */ /* 0x000fea0003800000 */
.L_x_5407:
[----:B------:R-:W-:Y:S04]  /*0fc0*/  BSSY B1, `(.L_x_5409) ;  /* 0x0000030000017945 */ /* 0x000fe80003800000 */
[----:B------:R-:W-:Y:S05]  /*0fd0*/  @!P4 BRA `(.L_x_5410) ;  /* 0x0000000000b8c947 */ /* 0x000fea0003800000 */
[----:B------:R-:W-:Y:S01]  /*0fe0*/  ISETP.NE.U32.AND P1, PT, RZ, UR16, PT ;  /* 0x00000010ff007c0c */ /* 0x000fe2000bf25070 */
[----:B0-----:R-:W0:Y:S01]  /*0ff0*/  LDC.64 R40, c[0x0][0x2f8] ;  /* 0x0000be00ff287b82 */ /* 0x001e220000000a00 */
[----:B------:R-:W-:Y:S01]  /*1000*/  ISETP.NE.U32.AND P2, PT, RZ, UR8, PT ;  /* 0x00000008ff007c0c */ /* 0x000fe2000bf45070 */
[-CC-:B------:R-:W-:Y:S01]  /*1010*/  FFMA.FTZ R45, R53, R46.reuse, R47.reuse ;  /* 0x0000002e352d7223 */ /* 0x180fe2000001002f */
[----:B------:R-:W-:Y:S01]  /*1020*/  ISETP.NE.AND.EX P1, PT, RZ, UR17, PT, P1 ;  /* 0x00000011ff007c0c */ /* 0x000fe2000bf25310 */
[-CC-:B------:R-:W-:Y:S01]  /*1030*/  FFMA.FTZ R70, R52, R46.reuse, R47.reuse ;  /* 0x0000002e34467223 */ /* 0x180fe2000001002f */
[----:B------:R-:W-:Y:S01]  /*1040*/  ISETP.NE.AND.EX P2, PT, RZ, UR9, PT, P2 ;  /* 0x00000009ff007c0c */ /* 0x000fe2000bf45320 */
[-C--:B------:R-:W-:Y:S01]  /*1050*/  FFMA.FTZ R72, R64, R46.reuse, R47 ;  /* 0x0000002e40487223 */ /* 0x080fe2000001002f */
[----:B------:R-:W-:Y:S01]  /*1060*/  FADD.FTZ R44, R56, -R45 ;  /* 0x8000002d382c7221 */ /* 0x000fe20000010000 */
[----:B------:R-:W-:Y:S01]  /*1070*/  FADD.FTZ R70, R57, -R70 ;  /* 0x8000004639467221 */ /* 0x000fe20000010000 */
[----:B------:R-:W-:Y:S01]  /*1080*/  FFMA.FTZ R71, R55, R46, R47 ;  /* 0x0000002e37477223 */ /* 0x000fe2000001002f */
[----:B------:R-:W-:Y:S01]  /*1090*/  FADD.FTZ R74, R63, -R72 ;  /* 0x800000483f4a7221 */ /* 0x000fe20000010000 */
[C---:B-----5:R-:W-:Y:S01]  /*10a0*/  FMUL.FTZ R73, R65.reuse, R44 ;  /* 0x0000002c41497220 */ /* 0x060fe20000410000 */
[C---:B------:R-:W-:Y:S01]  /*10b0*/  FMUL.FTZ R72, R65.reuse, R70 ;  /* 0x0000004641487220 */ /* 0x040fe20000410000 */
[----:B------:R-:W-:Y:S01]  /*10c0*/  FADD.FTZ R46, R62, -R71 ;  /* 0x800000473e2e7221 */ /* 0x000fe20000010000 */
[----:B------:R-:W-:Y:S01]  /*10d0*/  FMUL.FTZ R70, R65, R74 ;  /* 0x0000004a41467220 */ /* 0x000fe20000410000 */
[----:B------:R-:W-:Y:S01]  /*10e0*/  LOP3.LUT P6, RZ, R51, 0xff, RZ, 0xc0, !PT ;  /* 0x000000ff33ff7812 */ /* 0x000fe200078cc0ff */
[----:B------:R-:W1:Y:S01]  /*10f0*/  @P1 LDC.64 R42, c[0x0][0x308] ;  /* 0x0000c200ff2a1b82 */ /* 0x000e620000000a00 */
[----:B------:R-:W-:Y:S01]  /*1100*/  FMUL.FTZ R71, R65, R46 ;  /* 0x0000002e41477220 */ /* 0x000fe20000410000 */
[----:B------:R-:W-:Y:S01]  /*1110*/  @P2 FADD.FTZ R73, R12, R73 ;  /* 0x000000490c492221 */ /* 0x000fe20000010000 */
[----:B------:R-:W-:Y:S01]  /*1120*/  @P2 FADD.FTZ R72, R13, R72 ;  /* 0x000000480d482221 */ /* 0x000fe20000010000 */
[----:B------:R-:W-:Y:S01]  /*1130*/  @P2 FADD.FTZ R70, R15, R70 ;  /* 0x000000460f462221 */ /* 0x000fe20000010000 */
[----:B------:R-:W-:Y:S01]  /*1140*/  @P2 FADD.FTZ R71, R14, R71 ;  /* 0x000000470e472221 */ /* 0x000fe20000010000 */
[----:B------:R-:W-:-:S02]  /*1150*/  LOP3.LUT P2, RZ, R51, 0xff00, RZ, 0xc0, !PT ;  /* 0x0000ff0033ff7812 */ /* 0x000fc4000784c0ff */
[C---:B------:R-:W-:Y:S01]  /*1160*/  SEL R36, R73.reuse, R36, P1 ;  /* 0x0000002449247207 */ /* 0x040fe20000800000 */
[----:B------:R-:W-:Y:S01]  /*1170*/  FMUL.FTZ R73, R73, R69 ;  /* 0x0000004549497220 */ /* 0x000fe20000410000 */
[C---:B------:R-:W-:Y:S01]  /*1180*/  SEL R37, R72.reuse, R37, P1 ;  /* 0x0000002548257207 */ /* 0x040fe20000800000 */
[----:B------:R-:W-:Y:S01]  /*1190*/  FMUL.FTZ R72, R72, R69 ;  /* 0x0000004548487220 */ /* 0x000fe20000410000 */
[----:B0-----:R-:W-:-:S04]  /*11a0*/  IMAD.WIDE.U32 R46, R67, 0x10, R40 ;  /* 0x00000010432e7825 */ /* 0x001fc800078e0028 */
[----:B------:R-:W-:Y:S01]  /*11b0*/  FMUL.FTZ R40, R73, UR15 ;  /* 0x0000000f49287c20 */ /* 0x000fe20008410000 */
[----:B------:R-:W-:Y:S01]  /*11c0*/  SEL R38, R71, R38, P1 ;  /* 0x0000002647267207 */ /* 0x000fe20000800000 */
[----:B------:R-:W-:Y:S01]  /*11d0*/  FMUL.FTZ R41, R72, UR15 ;  /* 0x0000000f48297c20 */ /* 0x000fe20008410000 */
[----:B------:R-:W-:Y:S02]  /*11e0*/  SEL R39, R70, R39, P1 ;  /* 0x0000002746277207 */ /* 0x000fe40000800000 */
[----:B------:R-:W-:Y:S02]  /*11f0*/  SEL R40, R40, RZ, P6 ;  /* 0x000000ff28287207 */ /* 0x000fe40003000000 */
[----:B------:R-:W-:Y:S02]  /*1200*/  SEL R41, R41, RZ, P2 ;  /* 0x000000ff29297207 */ /* 0x000fe40001000000 */
[----:B------:R-:W-:Y:S01]  /*1210*/  LOP3.LUT P6, RZ, R51, 0xff0000, RZ, 0xc0, !PT ;  /* 0x00ff000033ff7812 */ /* 0x000fe200078cc0ff */
[----:B-1----:R-:W-:-:S04]  /*1220*/  @P1 IMAD.WIDE.U32 R44, R67, 0x10, R42 ;  /* 0x00000010432c1825 */ /* 0x002fc800078e002a */
[-C--:B------:R-:W-:Y:S01]  /*1230*/  FMUL.FTZ R42, R71, R69.reuse ;  /* 0x00000045472a7220 */ /* 0x080fe20000410000 */
[----:B------:R-:W-:Y:S01]  /*1240*/  FMUL.FTZ R69, R70, R69 ;  /* 0x0000004546457220 */ /* 0x000fe20000410000 */
[----:B------:R-:W-:Y:S02]  /*1250*/  LOP3.LUT P2, RZ, R51, 0xff000000, RZ, 0xc0, !PT ;  /* 0xff00000033ff7812 */ /* 0x000fe4000784c0ff */
[----:B------:R-:W-:Y:S01]  /*1260*/  FMUL.FTZ R42, R42, UR15 ;  /* 0x0000000f2a2a7c20 */ /* 0x000fe20008410000 */
[----:B------:R-:W-:Y:S01]  /*1270*/  FMUL.FTZ R43, R69, UR15 ;  /* 0x0000000f452b7c20 */ /* 0x000fe20008410000 */
[----:B------:R1:W-:Y:S03]  /*1280*/  @P1 STG.E.128 desc[UR4][R44.64], R36 ;  /* 0x000000242c001986 */ /* 0x0003e6000c101d04 */
[----:B------:R-:W-:Y:S02]  /*1290*/  SEL R42, R42, RZ, P6 ;  /* 0x000000ff2a2a7207 */ /* 0x000fe40003000000 */
[----:B------:R-:W-:-:S05]  /*12a0*/  SEL R43, R43, RZ, P2 ;  /* 0x000000ff2b2b7207 */ /* 0x000fca0001000000 */
[----:B------:R1:W-:Y:S02]  /*12b0*/  STG.E.128 desc[UR4][R46.64], R40 ;  /* 0x000000282e007986 */ /* 0x0003e4000c101d04 */
.L_x_5410:
[----:B------:R-:W-:Y:S05]  /*12c0*/  BSYNC B1 ;  /* 0x0000000000017941 */ /* 0x000fea0003800000 */
.L_x_5409:
[----:B01----:R-:W0:Y:S02]  /*12d0*/  LDC.64 R40, c[0x0][0x210] ;  /* 0x00008400ff287b82 */ /* 0x003e240000000a00 */
[----:B0-----:R-:W-:-:S04]  /*12e0*/  LEA R10, R40, R10, 0x2 ;  /* 0x0000000a280a7211 */ /* 0x001fc800078e10ff */
[----:B------:R-:W-:-:S13]  /*12f0*/  ISETP.GE.AND P1, PT, R10, R41, PT ;  /* 0x000000290a00720c */ /* 0x000fda0003f26270 */
[----:B------:R-:W-:Y:S05]  /*1300*/  @!P1 BRA `(.L_x_5411) ;  /* 0xfffffff0003c9947 */ /* 0x000fea000383ffff */
.L_x_5401:
[----:B------:R-:W-:Y:S05]  /*1310*/  BSYNC B0 ;  /* 0x0000000000007941 */ /* 0x000fea0003800000 */
.L_x_5400:
        /* <DEDUP_REMOVED lines=11> */
[----:B------:R-:W-:-:S03]  /*13d0*/  LEA R3, R50, R3, 0x2 ;  /* 0x0000000332037211 */ /* 0x000fc600078e10ff */
[----:B------:R-:W-:Y:S04]  /*13e0*/  STS.128 [R48], R20 ;  /* 0x0000001430007388 */ /* 0x000fe80000000c00 */
[----:B------:R1:W-:Y:S01]  /*13f0*/  STS.128 [R48+0x200], R32 ;  /* 0x0002002030007388 */ /* 0x0003e20000000c00 */
[----:B------:R-:W-:Y:S01]  /*1400*/  BAR.SYNC.DEFER_BLOCKING 0x0 ;  /* 0x0000000000007b1d */ /* 0x000fe20000010000 */
[----:B-1----:R-:W-:Y:S01]  /*1410*/  IMAD R33, R10, R49, RZ ;  /* 0x000000310a217224 */ /* 0x002fe200078e02ff */
[----:B------:R-:W-:-:S04]  /*1420*/  IADD3 R49, R49, 0x7f, -R50 ;  /* 0x0000007f31317810 */ /* 0x000fc80007ffe832 */
        /* <DEDUP_REMOVED lines=19> */
[----:B------:R-:W-:Y:S01]  /*1560*/  STS.128 [R48], R16 ;  /* 0x0000001030007388 */ /* 0x000fe20000000c00 */
[----:B----4-:R-:W-:Y:S02]  /*1570*/  FADD.FTZ R0, R0, R9 ;  /* 0x0000000900007221 */ /* 0x010fe40000010000 */
[C---:B------:R-:W-:Y:S01]  /*1580*/  IADD3 R9, P2, R7.reuse, UR6, RZ ;  /* 0x0000000607097c10 */ /* 0x040fe2000ff5e0ff */
[----:B------:R-:W-:Y:S01]  /*1590*/  STS.128 [R48+0x200], R28 ;  /* 0x0002001c30007388 */ /* 0x000fe20000000c00 */
[----:B------:R-:W-:Y:S01]  /*15a0*/  BAR.SYNC.DEFER_BLOCKING 0x0 ;  /* 0x0000000000007b1d */ /* 0x000fe20000010000 */
[----:B------:R-:W-:Y:S01]  /*15b0*/  IADD3 R7, P3, R7, UR18, RZ ;  /* 0x0000001207077c10 */ /* 0x000fe2000ff7e0ff */
[----:B------:R-:W-:Y:S01]  /*15c0*/  FADD.FTZ R11, R2, R11 ;  /* 0x0000000b020b7221 */ /* 0x000fe20000010000 */
[----:B------:R-:W-:Y:S01]  /*15d0*/  IADD3.X R12, R10, UR7, RZ, P2, !PT ;  /* 0x000000070a0c7c10 */ /* 0x000fe200097fe4ff */
[----:B------:R-:W-:Y:S01]  /*15e0*/  FADD.FTZ R13, R0, R13 ;  /* 0x0000000d000d7221 */ /* 0x000fe20000010000 */
[----:B------:R-:W-:Y:S01]  /*15f0*/  IADD3.X R10, R10, UR19, RZ, P3, !PT ;  /* 0x000000130a0a7c10 */ /* 0x000fe20009ffe4ff */
[----:B------:R-:W-:Y:S01]  /*1600*/  FADD.FTZ R11, R11, R6 ;  /* 0x000000060b0b7221 */ /* 0x000fe20000010000 */
[----:B------:R-:W-:-:S02]  /*1610*/  @P0 MOV R2, R9 ;  /* 0x0000000900020202 */ /* 0x000fc40000000f00 */
[----:B------:R-:W-:Y:S02]  /*1620*/  @P0 MOV R5, R10 ;  /* 0x0000000a00050202 */ /* 0x000fe40000000f00 */
[----:B------:R-:W-:Y:S01]  /*1630*/  @P0 IADD3 R9, P2, R9, 0x200, RZ ;  /* 0x0000020009090810 */ /* 0x000fe20007f5e0ff */
        /* <DEDUP_REMOVED lines=31> */
.L_x_5406:
[----:B------:R-:W-:Y:S01]  /*1830*/  HFMA2.MMA R73, -RZ, RZ, 0, 5.9604644775390625e-08 ;  /* 0x00000001ff497435 */ /* 0x000fe200000001ff */
[----:B------:R-:W-:Y:S01]  /*1840*/  BSSY B1, `(.L_x_5412) ;  /* 0x0000006000017945 */ /* 0x000fe20003800000 */
[----:B------:R-:W-:Y:S02]  /*1850*/  MOV R74, 0x1f ;  /* 0x0000001f004a7802 */ /* 0x000fe40000000f00 */
[----:B------:R-:W-:-:S07]  /*1860*/  MOV R70, 0xffffffff ;  /* 0xffffffff00467802 */ /* 0x000fce0000000f00 */
[----:B-----5:R-:W-:Y:S05]  /*1870*/  WARPSYNC.COLLECTIVE R70, `(.L_x_5413) ;  /* 0x0000000046087348 */ /* 0x020fea0003c00000 */
[----:B------:R0:W1:Y:S02]  /*1880*/  SHFL.BFLY P1, R72, R71, R73, R74 ;  /* 0x0c00004947487389 */ /* 0x000064000002004a */
[----:B01---5:R-:W-:Y:S01]  /*1890*/  ENDCOLLECTIVE ;  /* 0x000000000000791b */ /* 0x023fe20003800000 */
.L_x_5413:
[----:B------:R-:W-:Y:S05]  /*18a0*/  BSYNC B1 ;  /* 0x0000000000017941 */ /* 0x000fea0003800000 */
.L_x_5412:
        /* <DEDUP_REMOVED lines=9> */
.L_x_5414:
[----:B------:R-:W-:Y:S01]  /*1940*/  HFMA2.MMA R73, -RZ, RZ, 0, 1.1920928955078125e-07 ;  /* 0x00000002ff497435 */ /* 0x000fe200000001ff */
[----:B------:R-:W-:Y:S02]  /*1950*/  MOV R71, R40 ;  /* 0x0000002800477202 */ /* 0x000fe40000000f00 */
[----:B------:R-:W-:-:S08]  /*1960*/  MOV R41, R72 ;  /* 0x0000004800297202 */ /* 0x000fd00000000f00 */
[----:B------:R-:W-:Y:S05]  /*1970*/  WARPSYNC.COLLECTIVE R70, `(.L_x_5415) ;  /* 0x0000000046087348 */ /* 0x000fea0003c00000 */
[----:B------:R0:W1:Y:S02]  /*1980*/  SHFL.BFLY P1, R72, R71, R73, R74 ;  /* 0x0c00004947487389 */ /* 0x000064000002004a */
[----:B01----:R-:W-:Y:S01]  /*1990*/  ENDCOLLECTIVE ;  /* 0x000000000000791b */ /* 0x003fe20003800000 */
.L_x_5415:
[----:B------:R-:W-:-:S05]  /*19a0*/  FADD.FTZ R41, R41, R76 ;  /* 0x0000004c29297221 */ /* 0x000fca0000010000 */
[----:B------:R-:W-:Y:S02]  /*19b0*/  MOV R71, R41 ;  /* 0x0000002900477202 */ /* 0x000fe40000000f00 */
[----:B------:R-:W-:-:S07]  /*19c0*/  MOV R43, R72 ;  /* 0x00000048002b7202 */ /* 0x000fce0000000f00 */
[----:B------:R-:W-:Y:S05]  /*19d0*/  WARPSYNC.COLLECTIVE R70, `(.L_x_5416) ;  /* 0x0000000046087348 */ /* 0x000fea0003c00000 */
[----:B------:R0:W1:Y:S02]  /*19e0*/  SHFL.BFLY P1, R72, R71, R73, R74 ;  /* 0x0c00004947487389 */ /* 0x000064000002004a */
[----:B01----:R-:W-:Y:S01]  /*19f0*/  ENDCOLLECTIVE ;  /* 0x000000000000791b */ /* 0x003fe20003800000 */
.L_x_5416:
[----:B------:R-:W-:Y:S01]  /*1a00*/  FADD.FTZ R43, R40, R43 ;  /* 0x0000002b282b7221 */ /* 0x000fe20000010000 */
[----:B------:R-:W-:-:S04]  /*1a10*/  HFMA2.MMA R73, -RZ, RZ, 0, 2.384185791015625e-07 ;  /* 0x00000004ff497435 */ /* 0x000fc800000001ff */
[----:B------:R-:W-:Y:S02]  /*1a20*/  MOV R71, R43 ;  /* 0x0000002b00477202 */ /* 0x000fe40000000f00 */
[----:B------:R-:W-:-:S07]  /*1a30*/  MOV R42, R72 ;  /* 0x00000048002a7202 */ /* 0x000fce0000000f00 */
[----:B------:R-:W-:Y:S05]  /*1a40*/  WARPSYNC.COLLECTIVE R70, `(.L_x_5417) ;  /* 0x0000000046087348 */ /* 0x000fea0003c00000 */
[----:B------:R0:W1:Y:S02]  /*1a50*/  SHFL.BFLY P1, R72, R71, R73, R74 ;  /* 0x0c00004947487389 */ /* 0x000064000002004a */
[----:B01----:R-:W-:Y:S01]  /*1a60*/  ENDCOLLECTIVE ;  /* 0x000000000000791b */ /* 0x003fe20003800000 */
.L_x_5417:
[----:B------:R-:W-:-:S05]  /*1a70*/  FADD.FTZ R42, R41, R42 ;  /* 0x0000002a292a7221 */ /* 0x000fca0000010000 */
[----:B------:R-:W-:Y:S02]  /*1a80*/  MOV R71, R42 ;  /* 0x0000002a00477202 */ /* 0x000fe40000000f00 */
[----:B------:R-:W-:-:S07]  /*1a90*/  MOV R44, R72 ;  /* 0x00000048002c7202 */ /* 0x000fce0000000f00 */
[----:B------:R-:W-:Y:S05]  /*1aa0*/  WARPSYNC.COLLECTIVE R70, `(.L_x_5418) ;  /* 0x0000000046087348 */ /* 0x000fea0003c00000 */
[----:B------:R0:W1:Y:S02]  /*1ab0*/  SHFL.BFLY P1, R72, R71, R73, R74 ;  /* 0x0c00004947487389 */ /* 0x000064000002004a */
[----:B01----:R-:W-:Y:S01]  /*1ac0*/  ENDCOLLECTIVE ;  /* 0x000000000000791b */ /* 0x003fe20003800000 */
.L_x_5418:
[----:B------:R-:W-:Y:S01]  /*1ad0*/  FADD.FTZ R44, R43, R44 ;  /* 0x0000002c2b2c7221 */ /* 0x000fe20000010000 */
[----:B------:R-:W-:-:S04]  /*1ae0*/  HFMA2.MMA R73, -RZ, RZ, 0, 4.76837158203125e-07 ;  /* 0x00000008ff497435 */ /* 0x000fc800000001ff */
[----:B------:R-:W-:Y:S02]  /*1af0*/  MOV R71, R44 ;  /* 0x0000002c00477202 */ /* 0x000fe40000000f00 */
[----:B------:R-:W-:-:S07]  /*1b00*/  MOV R45, R72 ;  /* 0x00000048002d7202 */ /* 0x000fce0000000f00 */
[----:B------:R-:W-:Y:S05]  /*1b10*/  WARPSYNC.COLLECTIVE R70, `(.L_x_5419) ;  /* 0x0000000046087348 */ /* 0x000fea0003c00000 */
[----:B------:R0:W1:Y:S02]  /*1b20*/  SHFL.BFLY P1, R72, R71, R73, R74 ;  /* 0x0c00004947487389 */ /* 0x000064000002004a */
[----:B01----:R-:W-:Y:S01]  /*1b30*/  ENDCOLLECTIVE ;  /* 0x000000000000791b */ /* 0x003fe20003800000 */
.L_x_5419:
[----:B------:R-:W-:-:S05]  /*1b40*/  FADD.FTZ R45, R42, R45 ;  /* 0x0000002d2a2d7221 */ /* 0x000fca0000010000 */
[----:B------:R-:W-:Y:S02]  /*1b50*/  MOV R71, R45 ;  /* 0x0000002d00477202 */ /* 0x000fe40000000f00 */
[----:B------:R-:W-:-:S07]  /*1b60*/  MOV R47, R72 ;  /* 0x00000048002f7202 */ /* 0x000fce0000000f00 */
[----:B------:R-:W-:Y:S05]  /*1b70*/  WARPSYNC.COLLECTIVE R70, `(.L_x_5420) ;  /* 0x0000000046087348 */ /* 0x000fea0003c00000 */
[----:B------:R0:W1:Y:S02]  /*1b80*/  SHFL.BFLY P1, R72, R71, R73, R74 ;  /* 0x0c00004947487389 */ /* 0x000064000002004a */
[----:B01----:R-:W-:Y:S01]  /*1b90*/  ENDCOLLECTIVE ;  /* 0x000000000000791b */ /* 0x003fe20003800000 */
.L_x_5420:
[----:B------:R-:W-:Y:S01]  /*1ba0*/  FADD.FTZ R47, R44, R47 ;  /* 0x0000002f2c2f7221 */ /* 0x000fe20000010000 */
[----:B------:R-:W-:-:S04]  /*1bb0*/  HFMA2.MMA R73, -RZ, RZ, 0, 9.5367431640625e-07 ;  /* 0x00000010ff497435 */ /* 0x000fc800000001ff */
[----:B------:R-:W-:Y:S02]  /*1bc0*/  MOV R71, R47 ;  /* 0x0000002f00477202 */ /* 0x000fe40000000f00 */
[----:B------:R-:W-:-:S07]  /*1bd0*/  MOV R46, R72 ;  /* 0x00000048002e7202 */ /* 0x000fce0000000f00 */
[----:B------:R-:W-:Y:S05]  /*1be0*/  WARPSYNC.COLLECTIVE R70, `(.L_x_5421) ;  /* 0x0000000046087348 */ /* 0x000fea0003c00000 */
[----:B------:R0:W1:Y:S02]  /*1bf0*/  SHFL.BFLY P1, R72, R71, R73, R74 ;  /* 0x0c00004947487389 */ /* 0x000064000002004a */
[----:B01----:R-:W-:Y:S01]  /*1c00*/  ENDCOLLECTIVE ;  /* 0x000000000000791b */ /* 0x003fe20003800000 */
.L_x_5421:
[----:B------:R-:W-:-:S05]  /*1c10*/  FADD.FTZ R46, R45, R46 ;  /* 0x0000002e2d2e7221 */ /* 0x000fca0000010000 */
[----:B------:R-:W-:Y:S02]  /*1c20*/  MOV R71, R46 ;  /* 0x0000002e00477202 */ /* 0x000fe40000000f00 */
[----:B------:R-:W-:-:S07]  /*1c30*/  MOV R40, R72 ;  /* 0x0000004800287202 */ /* 0x000fce0000000f00 */
[----:B------:R-:W-:Y:S05]  /*1c40*/  WARPSYNC.COLLECTIVE R70, `(.L_x_5422) ;  /* 0x0000000046087348 */ /* 0x000fea0003c00000 */
[----:B------:R0:W1:Y:S02]  /*1c50*/  SHFL.BFLY P1, R72, R71, R73, R74 ;  /* 0x0c00004947487389 */ /* 0x000064000002004a */
[----:B01----:R-:W-:Y:S01]  /*1c60*/  ENDCOLLECTIVE ;  /* 0x000000000000791b */ /* 0x003fe20003800000 */
.L_x_5422:
[----:B------:R-:W-:Y:S01]  /*1c70*/  MOV R41, R72 ;  /* 0x0000004800297202 */ /* 0x000fe20000000f00 */
[----:B------:R-:W-:Y:S06]  /*1c80*/  BRA `(.L_x_5423) ;  /* 0xffffffec00f07947 */ /* 0x000fec000383ffff */
.L_x_5424:
        /* <DEDUP_REMOVED lines=15> */
.L_x_6632:


//--------------------- .text._ZN10layer_norm13ln_bwd_kernelINS_13Kernel_traitsI6__halfffffjLj256ELj1ELj4ELj1ELj16ENS_18Kernel_traits_baseILj256ES2_ffffjLj128EEEEELb1ELb0ELb0ELb1EEEvNS_9BwdParamsE --------------------------
	.section	.text._ZN10layer_norm13ln_bwd_kernelINS_13Kernel_traitsI6__halfffffjLj256ELj1ELj4ELj1ELj16ENS_18Kernel_traits_baseILj256ES2_ffffjLj128EEEEELb1ELb0ELb0ELb1EEEvNS_9BwdParamsE,"ax",@progbits
	.align	128
        .global         _ZN10layer_norm13ln_bwd_kernelINS_13Kernel_traitsI6__halfffffjLj256ELj1ELj4ELj1ELj16ENS_18Kernel_traits_baseILj256ES2_ffffjLj128EEEEELb1ELb0ELb0ELb1EEEvNS_9BwdParamsE
        .type           _ZN10layer_norm13ln_bwd_kernelINS_13Kernel_traitsI6__halfffffjLj256ELj1ELj4ELj1ELj16ENS_18Kernel_traits_baseILj256ES2_ffffjLj128EEEEELb1ELb0ELb0ELb1EEEvNS_9BwdParamsE,@function
        .size           _ZN10layer_norm13ln_bwd_kernelINS_13Kernel_traitsI6__halfffffjLj256ELj1ELj4ELj1ELj16ENS_18Kernel_traits_baseILj256ES2_ffffjLj128EEEEELb1ELb0ELb0ELb1EEEvNS_9BwdParamsE,(.L_x_6633 - _ZN10layer_norm13ln_bwd_kernelINS_13Kernel_traitsI6__halfffffjLj256ELj1ELj4ELj1ELj16ENS_18Kernel_traits_baseILj256ES2_ffffjLj128EEEEELb1ELb0ELb0ELb1EEEvNS_9BwdParamsE)
        .other          _ZN10layer_norm13ln_bwd_kernelINS_13Kernel_traitsI6__halfffffjLj256ELj1ELj4ELj1ELj16ENS_18Kernel_traits_baseILj256ES2_ffffjLj128EEEEELb1ELb0ELb0ELb1EEEvNS_9BwdParamsE,@"STO_CUDA_ENTRY STV_DEFAULT"
_ZN10layer_norm13ln_bwd_kernelINS_13Kernel_traitsI6__halfffffjLj256ELj1ELj4ELj1ELj16ENS_18Kernel_traits_baseILj256ES2_ffffjLj128EEEEELb1ELb0ELb0ELb1EEEvNS_9BwdParamsE:
.text._ZN10layer_norm13ln_bwd_kernelINS_13Kernel_traitsI6__halfffffjLj256ELj1ELj4ELj1ELj16ENS_18Kernel_traits_baseILj256ES2_ffffjLj128EEEEELb1ELb0ELb0ELb1EEEvNS_9BwdParamsE:
[----:B------:R-:W-:Y:S01]  /*0000*/  LDC R1, c[0x0][0x28] ;  /* 0x00000a00ff017b82 */ /* 0x000fe20000000800 */
[----:B------:R-:W0:Y:S01]  /*0010*/  S2R R0, SR_TID.X ;  /* 0x0000000000007919 */ /* 0x000e220000002100 */
[----:B------:R-:W-:Y:S01]  /*0020*/  ULDC UR4, c[0x0][0x214] ;  /* 0x0000850000047ab9 */ /* 0x000fe20000000800 */
[----:B------:R-:W-:Y:S01]  /*0030*/  ULDC UR8, c[0x0][0x218] ;  /* 0x0000860000087ab9 */ /* 0x000fe20000000800 */
[----:B------:R-:W-:Y:S01]  /*0040*/  ULDC UR9, c[0x0][0x290] ;  /* 0x0000a40000097ab9 */ /* 0x000fe20000000800 */
[----:B------:R-:W1:Y:S01]  /*0050*/  S2R R3, SR_CTAID.X ;  /* 0x0000000000037919 */ /* 0x000e620000002500 */
[----:B------:R-:W-:Y:S01]  /*0060*/  ULDC UR12, c[0x0][0x298] ;  /* 0x0000a600000c7ab9 */ /* 0x000fe20000000800 */
        /* <DEDUP_REMOVED lines=16> */
.L_x_5426:
        /* <DEDUP_REMOVED lines=33> */
.L_x_5431:
[----:B0-----:R-:W0:Y:S01]  /*0380*/  LDC.64 R50, c[0x0][0x2c8] ;  /* 0x0000b200ff327b82 */ /* 0x001e220000000a00 */
[----:B------:R-:W-:Y:S01]  /*0390*/  IMAD R24, R56, UR8, RZ ;  /* 0x0000000838187c24 */ /* 0x000fe2000f8e02ff */
[----:B------:R-:W-:-:S04]  /*03a0*/  LOP3.LUT R58, R0, 0x1f, RZ, 0xc0, !PT ;  /* 0x0000001f003a7812 */ /* 0x000fc800078ec0ff */
[----:B------:R-:W-:Y:S02]  /*03b0*/  SHF.R.S32.HI R25, RZ, 0x1f, R24 ;  /* 0x0000001fff197819 */ /* 0x000fe40000011418 */
[----:B-1----:R-:W1:Y:S02]  /*03c0*/  LDC.64 R34, c[0x0][0x250] ;  /* 0x00009400ff227b82 */ /* 0x002e640000000a00 */
[----:B------:R-:W-:-:S04]  /*03d0*/  LEA.HI R25, R25, R24, RZ, 0x2 ;  /* 0x0000001819197211 */ /* 0x000fc800078f10ff */
[----:B------:R-:W-:Y:S02]  /*03e0*/  LEA.HI.SX32 R58, R25, R58, 0x1e ;  /* 0x0000003a193a7211 */ /* 0x000fe400078ff2ff */
[----:B------:R-:W2:Y:S08]  /*03f0*/  LDC.64 R28, c[0x0][0x238] ;  /* 0x00008e00ff1c7b82 */ /* 0x000eb00000000a00 */
[----:B------:R-:W3:Y:S01]  /*0400*/  LDC.64 R60, c[0x0][0x258] ;  /* 0x00009600ff3c7b82 */ /* 0x000ee20000000a00 */
[----:B0-----:R-:W-:-:S04]  /*0410*/  ISETP.NE.U32.AND P1, PT, R50, RZ, PT ;  /* 0x000000ff3200720c */ /* 0x001fc80003f25070 */
[----:B------:R-:W-:-:S03]  /*0420*/  ISETP.NE.AND.EX P1, PT, R51, RZ, PT, P1 ;  /* 0x000000ff3300720c */ /* 0x000fc60003f25310 */
[----:B------:R-:W0:Y:S01]  /*0430*/  LDC.64 R38, c[0x0][0x2b8] ;  /* 0x0000ae00ff267b82 */ /* 0x000e220000000a00 */
[----:B-1----:R-:W-:-:S07]  /*0440*/  IMAD.WIDE R34, R56, 0x4, R34 ;  /* 0x0000000438227825 */ /* 0x002fce00078e0222 */
[----:B------:R-:W1:Y:S01]  /*0450*/  @P0 LDC.64 R32, c[0x0][0x270] ;  /* 0x00009c00ff200b82 */ /* 0x000e620000000a00 */
[C---:B------:R-:W-:Y:S01]  /*0460*/  IADD3 R57, R58.reuse, 0x20, RZ ;  /* 0x000000203a397810 */ /* 0x040fe20007ffe0ff */
[----:B--2---:R-:W-:Y:S01]  /*0470*/  IMAD.WIDE.U32 R24, R58, 0x10, R28 ;  /* 0x000000103a187825 */ /* 0x004fe200078e001c */
[----:B------:R0:W2:Y:S01]  /*0480*/  LDG.E R65, desc[UR4][R34.64] ;  /* 0x0000000422417981 */ /* 0x0000a2000c1e1900 */
[----:B------:R-:W-:Y:S02]  /*0490*/  SHF.R.S32.HI R59, RZ, 0x1f, R56 ;  /* 0x0000001fff3b7819 */ /* 0x000fe40000011438 */
[----:B------:R-:W-:Y:S02]  /*04a0*/  IMAD.WIDE.U32 R28, R57, 0x10, R28 ;  /* 0x00000010391c7825 */ /* 0x000fe400078e001c */
[----:B------:R-:W4:Y:S01]  /*04b0*/  @P1 LDC.64 R36, c[0x0][0x2c8] ;  /* 0x0000b200ff241b82 */ /* 0x000f220000000a00 */
[----:B------:R-:W2:Y:S01]  /*04c0*/  LDG.E.128 R24, desc[UR4][R24.64] ;  /* 0x0000000418187981 */ /* 0x000ea2000c1e1d00 */
[----:B---3--:R-:W-:-:S03]  /*04d0*/  IMAD.WIDE R60, R56, 0x4, R60 ;  /* 0x00000004383c7825 */ /* 0x008fc600078e023c */
[----:B------:R-:W3:Y:S01]  /*04e0*/  LDG.E.128 R28, desc[UR4][R28.64] ;  /* 0x000000041c1c7981 */ /* 0x000ee2000c1e1d00 */
[----:B0-----:R-:W-:-:S03]  /*04f0*/  IMAD.WIDE.U32 R34, R58, 0x10, R38 ;  /* 0x000000103a227825 */ /* 0x001fc600078e0026 */
[----:B------:R-:W3:Y:S01]  /*0500*/  LDG.E R61, desc[UR4][R60.64] ;  /* 0x000000043c3d7981 */ /* 0x000ee2000c1e1900 */
[----:B------:R-:W0:Y:S01]  /*0510*/  @P1 LDC.64 R62, c[0x0][0x2c8] ;  /* 0x0000b200ff3e1b82 */ /* 0x000e220000000a00 */
[----:B-1----:R-:W-:-:S07]  /*0520*/  @P0 LEA R68, P2, R56, R32, 0x2 ;  /* 0x0000002038440211 */ /* 0x002fce00078410ff */
[----:B------:R-:W1:Y:S01]  /*0530*/  LDC.64 R66, c[0x0][0x240] ;  /* 0x00009000ff427b82 */ /* 0x000e620000000a00 */
[----:B------:R-:W-:Y:S02]  /*0540*/  @P0 LEA.HI.X R69, R56, R33, R59, 0x2, P2 ;  /* 0x0000002138450211 */ /* 0x000fe400010f143b */
[----:B------:R-:W3:Y:S01]  /*0550*/  LDG.E.128 R32, desc[UR4][R34.64] ;  /* 0x0000000422207981 */ /* 0x000ee2000c1e1d00 */
[----:B------:R-:W-:-:S04]  /*0560*/  IMAD.WIDE.U32 R38, R57, 0x10, R38 ;  /* 0x0000001039267825 */ /* 0x000fc800078e0026 */
[----:B----4-:R-:W-:-:S05]  /*0570*/  @P1 IMAD.WIDE.U32 R36, R58, 0x10, R36 ;  /* 0x000000103a241825 */ /* 0x010fca00078e0024 */
[----:B------:R-:W5:Y:S04]  /*0580*/  @P1 LDG.E.128 R12, desc[UR4][R36.64] ;  /* 0x00000004240c1981 */ /* 0x000f68000c1e1d00 */
[----:B------:R-:W4:Y:S01]  /*0590*/  LDG.E.128 R36, desc[UR4][R38.64] ;  /* 0x0000000426247981 */ /* 0x000f22000c1e1d00 */
[----:B------:R-:W-:-:S10]  /*05a0*/  HFMA2.MMA R59, -RZ, RZ, 1.875, 0 ;  /* 0x3f800000ff3b7435 */ /* 0x000fd400000001ff */
[----:B------:R0:W5:Y:S02]  /*05b0*/  @P0 LDG.E R59, desc[UR4][R68.64] ;  /* 0x00000004443b0981 */ /* 0x000164000c1e1900 */
[----:B0-----:R-:W-:-:S04]  /*05c0*/  @P1 IMAD.WIDE.U32 R68, R57, 0x10, R62 ;  /* 0x0000001039441825 */ /* 0x001fc800078e003e */
[--C-:B-1----:R-:W-:Y:S01]  /*05d0*/  IMAD.WIDE.U32 R62, R58, 0x4, R66.reuse ;  /* 0x000000043a3e7825 */ /* 0x102fe200078e0042 */
[----:B------:R-:W5:Y:S03]  /*05e0*/  @P1 LDG.E.128 R16, desc[UR4][R68.64] ;  /* 0x0000000444101981 */ /* 0x000f66000c1e1d00 */
[----:B------:R-:W-:Y:S02]  /*05f0*/  IMAD.WIDE.U32 R66, R57, 0x4, R66 ;  /* 0x0000000439427825 */ /* 0x000fe400078e0042 */
[----:B------:R0:W5:Y:S04]  /*0600*/  LDG.E R62, desc[UR4][R62.64] ;  /* 0x000000043e3e7981 */ /* 0x000168000c1e1900 */
[----:B------:R3:W5:Y:S01]  /*0610*/  LDG.E R60, desc[UR4][R66.64] ;  /* 0x00000004423c7981 */ /* 0x000762000c1e1900 */
[----:B------:R-:W-:Y:S01]  /*0620*/  UMOV UR6, 0xffffffff ;  /* 0xffffffff00067882 */ /* 0x000fe20000000000 */
[----:B--2---:R-:W-:-:S05]  /*0630*/  FSEL R65, R65, RZ, !P4 ;  /* 0x000000ff41417208 */ /* 0x004fca0006000000 */
[C---:B------:R-:W-:Y:S01]  /*0640*/  FADD.FTZ R24, -R65.reuse, R24 ;  /* 0x0000001841187221 */ /* 0x040fe20000010100 */
[C---:B------:R-:W-:Y:S01]  /*0650*/  FADD.FTZ R25, -R65.reuse, R25 ;  /* 0x0000001941197221 */ /* 0x040fe20000010100 */
[C---:B0-----:R-:W-:Y:S01]  /*0660*/  FADD.FTZ R63, -R65.reuse, R26 ;  /* 0x0000001a413f7221 */ /* 0x041fe20000010100 */
[C---:B---3--:R-:W-:Y:S01]  /*0670*/  FADD.FTZ R66, -R65.reuse, R28 ;  /* 0x0000001c41427221 */ /* 0x048fe20000010100 */
[----:B------:R-:W-:Y:S01]  /*0680*/  FADD.FTZ R26, -R65, R31 ;  /* 0x0000001f411a7221 */ /* 0x000fe20000010100 */
[C---:B------:R-:W-:Y:S01]  /*0690*/  FMUL.FTZ R24, R61.reuse, R24 ;  /* 0x000000183d187220 */ /* 0x040fe20000410000 */
[----:B------:R-:W-:Y:S01]  /*06a0*/  FMUL.FTZ R25, R61, R25 ;  /* 0x000000193d197220 */ /* 0x000fe20000410000 */
[C---:B------:R-:W-:Y:S01]  /*06b0*/  FADD.FTZ R68, -R65.reuse, R27 ;  /* 0x0000001b41447221 */ /* 0x040fe20000010100 */
[----:B------:R-:W-:Y:S01]  /*06c0*/  FADD.FTZ R28, -R65, R29 ;  /* 0x0000001d411c7221 */ /* 0x000fe20000010100 */
[C---:B------:R-:W-:Y:S01]  /*06d0*/  FMUL.FTZ R27, R61.reuse, R63 ;  /* 0x0000003f3d1b7220 */ /* 0x040fe20000410000 */
[----:B------:R-:W-:Y:S01]  /*06e0*/  FMUL.FTZ R29, R61, R66 ;  /* 0x000000423d1d7220 */ /* 0x000fe20000410000 */
[----:B------:R-:W-:Y:S01]  /*06f0*/  FADD.FTZ R64, -R65, R30 ;  /* 0x0000001e41407221 */ /* 0x000fe20000010100 */
[----:B------:R-:W-:Y:S01]  /*0700*/  FMUL.FTZ R31, R55, R32 ;  /* 0x00000020371f7220 */ /* 0x000fe20000410000 */
[C---:B------:R-:W-:Y:S01]  /*0710*/  FADD.FTZ R43, R32.reuse, R43 ;  /* 0x0000002b202b7221 */ /* 0x040fe20000010000 */
[----:B------:R-:W-:Y:S01]  /*0720*/  FFMA.FTZ R45, R32, R24, R45 ;  /* 0x00000018202d7223 */ /* 0x000fe2000001002d */
[C---:B------:R-:W-:Y:S01]  /*0730*/  FADD.FTZ R42, R33.reuse, R42 ;  /* 0x0000002a212a7221 */ /* 0x040fe20000010000 */
[----:B------:R-:W-:Y:S01]  /*0740*/  FFMA.FTZ R44, R33, R25, R44 ;  /* 0x00000019212c7223 */ /* 0x000fe2000001002c */
[----:B------:R-:W-:Y:S01]  /*0750*/  FMUL.FTZ R32, R54, R33 ;  /* 0x0000002136207220 */ /* 0x000fe20000410000 */
[----:B------:R-:W-:Y:S01]  /*0760*/  FADD.FTZ R33, RZ, R31 ;  /* 0x0000001fff217221 */ /* 0x000fe20000010000 */
[----:B------:R-:W-:Y:S01]  /*0770*/  FFMA.FTZ R66, R24, R31, RZ ;  /* 0x0000001f18427223 */ /* 0x000fe200000100ff */
[C---:B------:R-:W-:Y:S01]  /*0780*/  FADD.FTZ R11, R34.reuse, R11 ;  /* 0x0000000b220b7221 */ /* 0x040fe20000010000 */
[----:B------:R-:W-:Y:S01]  /*0790*/  FMUL.FTZ R30, R61, R68 ;  /* 0x000000443d1e7220 */ /* 0x000fe20000410000 */
[----:B------:R-:W-:Y:S01]  /*07a0*/  FFMA.FTZ R41, R34, R27, R41 ;  /* 0x0000001b22297223 */ /* 0x000fe20000010029 */
        /* <DEDUP_REMOVED lines=8> */
[C---:B------:R-:W-:Y:S01]  /*0830*/  FMUL.FTZ R28, R61.reuse, R28 ;  /* 0x0000001c3d1c7220 */ /* 0x040fe20000410000 */
        /* <DEDUP_REMOVED lines=11> */
[C---:B------:R-:W-:Y:S01]  /*08f0*/  FADD.FTZ R3, R38.reuse, R3 ;  /* 0x0000000326037221 */ /* 0x040fe20000010000 */
        /* <DEDUP_REMOVED lines=25> */
[----:B------:R-:W0:Y:S02]  /*0a90*/  SHFL.BFLY PT, R26, R66, 0x8, 0x1f ;  /* 0x0d001f00421a7f89 */ /* 0x000e2400000e0000 */
[----:B0-----:R-:W-:Y:S02]  /*0aa0*/  FADD.FTZ R66, R66, R26 ;  /* 0x0000001a42427221 */ /* 0x001fe40000010000 */
[----:B------:R-:W0:Y:S04]  /*0ab0*/  SHFL.BFLY PT, R26, R65, 0x8, 0x1f ;  /* 0x0d001f00411a7f89 */ /* 0x000e2800000e0000 */
[----:B------:R1:W2:Y:S01]  /*0ac0*/  SHFL.BFLY PT, R63, R66, 0x10, 0x1f ;  /* 0x0e001f00423f7f89 */ /* 0x0002a200000e0000 */
[----:B0-----:R-:W-:-:S05]  /*0ad0*/  FADD.FTZ R65, R65, R26 ;  /* 0x0000001a41417221 */ /* 0x001fca0000010000 */
[----:B--2---:R1:W0:Y:S02]  /*0ae0*/  SHFL.BFLY PT, R26, R65, 0x10, 0x1f ;  /* 0x0e001f00411a7f89 */ /* 0x00422400000e0000 */
.L_x_5443:
[----:B------:R-:W-:Y:S01]  /*0af0*/  FADD.FTZ R63, R66, R63 ;  /* 0x0000003f423f7221 */ /* 0x000fe20000010000 */
[----:B0-----:R-:W-:Y:S01]  /*0b00*/  FADD.FTZ R26, R65, R26 ;  /* 0x0000001a411a7221 */ /* 0x001fe20000010000 */
[----:B------:R-:W-:Y:S02]  /*0b10*/  ISETP.NE.U32.AND P1, PT, R50, RZ, PT ;  /* 0x000000ff3200720c */ /* 0x000fe40003f25070 */
[----:B------:R-:W-:Y:S01]  /*0b20*/  FMUL.FTZ R63, R63, UR9 ;  /* 0x000000093f3f7c20 */ /* 0x000fe20008410000 */
[----:B------:R-:W-:Y:S02]  /*0b30*/  ISETP.NE.U32.AND P3, PT, RZ, UR10, PT ;  /* 0x0000000aff007c0c */ /* 0x000fe4000bf65070 */
[----:B------:R-:W-:Y:S02]  /*0b40*/  ISETP.NE.AND.EX P1, PT, R51, RZ, PT, P1 ;  /* 0x000000ff3300720c */ /* 0x000fe40003f25310 */
[----:B------:R-:W-:Y:S01]  /*0b50*/  FSEL R50, R63, RZ, !P4 ;  /* 0x000000ff3f327208 */ /* 0x000fe20006000000 */
[----:B------:R-:W-:Y:S01]  /*0b60*/  FMUL.FTZ R63, R26, UR9 ;  /* 0x000000091a3f7c20 */ /* 0x000fe20008410000 */
[----:B------:R-:W-:-:S02]  /*0b70*/  ISETP.NE.AND.EX P3, PT, RZ, UR11, PT, P3 ;  /* 0x0000000bff007c0c */ /* 0x000fc4000bf65330 */
        /* <DEDUP_REMOVED lines=26> */
.L_x_5430:
[-CC-:B------:R-:W-:Y:S01]  /*0d20*/  FFMA.FTZ R29, R29, R63.reuse, R50.reuse ;  /* 0x0000003f1d1d7223 */ /* 0x180fe20000010032 */
[--C-:B------:R-:W-:Y:S01]  /*0d30*/  FFMA.FTZ R28, R28, R63, R50.reuse ;  /* 0x0000003f1c1c7223 */ /* 0x100fe20000010032 */
[----:B------:R-:W-:Y:S01]  /*0d40*/  FMUL.FTZ R34, R34, R59 ;  /* 0x0000003b22227220 */ /* 0x000fe20000410000 */
[-C--:B------:R-:W-:Y:S01]  /*0d50*/  FFMA.FTZ R33, R33, R63.reuse, R50 ;  /* 0x0000003f21217223 */ /* 0x080fe20000010032 */
[----:B------:R-:W-:Y:S01]  /*0d60*/  FADD.FTZ R36, R36, -R29 ;  /* 0x8000001d24247221 */ /* 0x000fe20000010000 */
[----:B0-----:R-:W-:Y:S01]  /*0d70*/  FADD.FTZ R30, R37, -R28 ;  /* 0x8000001c251e7221 */ /* 0x001fe20000010000 */
[----:B------:R-:W-:Y:S01]  /*0d80*/  FMUL.FTZ R25, R34, UR12 ;  /* 0x0000000c22197c20 */ /* 0x000fe20008410000 */
[----:B------:R-:W0:Y:S01]  /*0d90*/  LDC.64 R28, c[0x0][0x2f8] ;  /* 0x0000be00ff1c7b82 */ /* 0x000e220000000a00 */
[----:B------:R-:W-:Y:S01]  /*0da0*/  FFMA.FTZ R50, R64, R63, R50 ;  /* 0x0000003f40327223 */ /* 0x000fe20000010032 */
[----:B------:R-:W-:Y:S01]  /*0db0*/  FMUL.FTZ R34, R61, R30 ;  /* 0x0000001e3d227220 */ /* 0x000fe20000410000 */
[-C--:B------:R-:W-:Y:S01]  /*0dc0*/  FMUL.FTZ R32, R32, R59.reuse ;  /* 0x0000003b20207220 */ /* 0x080fe20000410000 */
[----:B------:R-:W-:Y:S01]  /*0dd0*/  FADD.FTZ R38, R38, -R33 ;  /* 0x8000002126267221 */ /* 0x000fe20000010000 */
[----:B------:R-:W-:Y:S01]  /*0de0*/  FADD.FTZ R50, R39, -R50 ;  /* 0x8000003227327221 */ /* 0x000fe20000010000 */
[-C--:B------:R-:W-:Y:S01]  /*0df0*/  FMUL.FTZ R35, R35, R59.reuse ;  /* 0x0000003b23237220 */ /* 0x080fe20000410000 */
[-C--:B------:R-:W-:Y:S01]  /*0e00*/  FMUL.FTZ R51, R51, R59.reuse ;  /* 0x0000003b33337220 */ /* 0x080fe20000410000 */
[----:B------:R-:W2:Y:S01]  /*0e10*/  @P3 LDC.64 R30, c[0x0][0x308] ;  /* 0x0000c200ff1e3b82 */ /* 0x000ea20000000a00 */
[----:B------:R-:W-:Y:S01]  /*0e20*/  FMUL.FTZ R27, R32, UR12 ;  /* 0x0000000c201b7c20 */ /* 0x000fe20008410000 */
[C---:B------:R-:W-:Y:S01]  /*0e30*/  FMUL.FTZ R39, R61.reuse, R38 ;  /* 0x000000263d277220 */ /* 0x040fe20000410000 */
[----:B------:R-:W-:Y:S01]  /*0e40*/  FMUL.FTZ R50, R61, R50 ;  /* 0x000000323d327220 */ /* 0x000fe20000410000 */
[----:B------:R-:W-:Y:S01]  /*0e50*/  FMUL.FTZ R24, R35, UR12 ;  /* 0x0000000c23187c20 */ /* 0x000fe20008410000 */
[----:B------:R-:W-:Y:S01]  /*0e60*/  FMUL.FTZ R35, R61, R36 ;  /* 0x000000243d237220 */ /* 0x000fe20000410000 */
[----:B------:R-:W-:Y:S01]  /*0e70*/  FMUL.FTZ R26, R51, UR12 ;  /* 0x0000000c331a7c20 */ /* 0x000fe20008410000 */
[----:B------:R-:W-:Y:S01]  /*0e80*/  @P1 FADD.FTZ R39, R18, R39 ;  /* 0x0000002712271221 */ /* 0x000fe20000010000 */
[----:B------:R-:W3:Y:S01]  /*0e90*/  LDC.64 R32, c[0x0][0x210] ;  /* 0x00008400ff207b82 */ /* 0x000ee20000000a00 */
[----:B------:R-:W-:Y:S01]  /*0ea0*/  @P1 FADD.FTZ R50, R19, R50 ;  /* 0x0000003213321221 */ /* 0x000fe20000010000 */
[----:B------:R-:W-:Y:S01]  /*0eb0*/  LOP3.LUT P6, RZ, R62, 0xff00, RZ, 0xc0, !PT ;  /* 0x0000ff003eff7812 */ /* 0x000fe200078cc0ff */
[----:B------:R-:W-:Y:S01]  /*0ec0*/  @P1 FADD.FTZ R35, R16, R35 ;  /* 0x0000002310231221 */ /* 0x000fe20000010000 */
[----:B------:R-:W-:Y:S01]  /*0ed0*/  LOP3.LUT P5, RZ, R62, 0xff0000, RZ, 0xc0, !PT ;  /* 0x00ff00003eff7812 */ /* 0x000fe200078ac0ff */
[----:B------:R-:W-:Y:S01]  /*0ee0*/  @P1 FADD.FTZ R34, R17, R34 ;  /* 0x0000002211221221 */ /* 0x000fe20000010000 */
[----:B------:R-:W-:Y:S01]  /*0ef0*/  SEL R25, R25, RZ, P6 ;  /* 0x000000ff19197207 */ /* 0x000fe20003000000 */
[-C--:B------:R-:W-:Y:S01]  /*0f00*/  FMUL.FTZ R36, R35, R59.reuse ;  /* 0x0000003b23247220 */ /* 0x080fe20000410000 */
[----:B------:R-:W-:Y:S01]  /*0f10*/  SEL R26, R26, RZ, P5 ;  /* 0x000000ff1a1a7207 */ /* 0x000fe20002800000 */
[-C--:B------:R-:W-:Y:S01]  /*0f20*/  FMUL.FTZ R37, R34, R59.reuse ;  /* 0x0000003b22257220 */ /* 0x080fe20000410000 */
[C---:B------:R-:W-:Y:S01]  /*0f30*/  SEL R22, R39.reuse, R22, P2 ;  /* 0x0000001627167207 */ /* 0x040fe20001000000 */
[----:B------:R-:W-:Y:S01]  /*0f40*/  FMUL.FTZ R39, R39, R59 ;  /* 0x0000003b27277220 */ /* 0x000fe20000410000 */
[C---:B------:R-:W-:Y:S01]  /*0f50*/  SEL R23, R50.reuse, R23, P2 ;  /* 0x0000001732177207 */ /* 0x040fe20001000000 */
[----:B------:R-:W-:Y:S01]  /*0f60*/  FMUL.FTZ R50, R50, R59 ;  /* 0x0000003b32327220 */ /* 0x000fe20000410000 */
[----:B------:R-:W-:Y:S01]  /*0f70*/  LOP3.LUT P6, RZ, R62, 0xff, RZ, 0xc0, !PT ;  /* 0x000000ff3eff7812 */ /* 0x000fe200078cc0ff */
[----:B0-----:R-:W-:Y:S01]  /*0f80*/  IMAD.WIDE.U32 R58, R58, 0x10, R28 ;  /* 0x000000103a3a7825 */ /* 0x001fe200078e001c */
[----:B------:R-:W-:-:S03]  /*0f90*/  LOP3.LUT P5, RZ, R62, 0xff000000, RZ, 0xc0, !PT ;  /* 0xff0000003eff7812 */ /* 0x000fc600078ac0ff */
[----:B------:R-:W-:Y:S01]  /*0fa0*/  FMUL.FTZ R39, R39, UR12 ;  /* 0x0000000c27277c20 */ /* 0x000fe20008410000 */
[----:B------:R-:W-:Y:S01]  /*0fb0*/  SEL R20, R35, R20, P2 ;  /* 0x0000001423147207 */ /* 0x000fe20001000000 */
[----:B------:R-:W-:Y:S01]  /*0fc0*/  FMUL.FTZ R50, R50, UR12 ;  /* 0x0000000c32327c20 */ /* 0x000fe20008410000 */
[----:B------:R-:W-:Y:S01]  /*0fd0*/  SEL R21, R34, R21, P2 ;  /* 0x0000001522157207 */ /* 0x000fe20001000000 */
[----:B------:R-:W-:Y:S01]  /*0fe0*/  IMAD.WIDE.U32 R34, R57, 0x10, R28 ;  /* 0x0000001039227825 */ /* 0x000fe200078e001c */
[----:B------:R-:W-:-:S03]  /*0ff0*/  SEL R27, R27, RZ, P5 ;  /* 0x000000ff1b1b7207 */ /* 0x000fc60002800000 */
[----:B------:R-:W-:Y:S01]  /*1000*/  FMUL.FTZ R28, R36, UR12 ;  /* 0x0000000c241c7c20 */ /* 0x000fe20008410000 */
[----:B------:R-:W-:Y:S01]  /*1010*/  SEL R24, R24, RZ, P6 ;  /* 0x000000ff18187207 */ /* 0x000fe20003000000 */
[----:B------:R-:W-:Y:S01]  /*1020*/  FMUL.FTZ R29, R37, UR12 ;  /* 0x0000000c251d7c20 */ /* 0x000fe20008410000 */
[C---:B------:R-:W-:Y:S01]  /*1030*/  LOP3.LUT P5, RZ, R60.reuse, 0xff, RZ, 0xc0, !PT ;  /* 0x000000ff3cff7812 */ /* 0x040fe200078ac0ff */
[----:B--2---:R-:W-:Y:S01]  /*1040*/  @P3 IMAD.WIDE.U32 R36, R57, 0x10, R30 ;  /* 0x0000001039243825 */ /* 0x004fe200078e001e */
[C---:B------:R-:W-:Y:S01]  /*1050*/  LOP3.LUT P6, RZ, R60.reuse, 0xff00, RZ, 0xc0, !PT ;  /* 0x0000ff003cff7812 */ /* 0x040fe200078cc0ff */
[----:B------:R0:W-:Y:S01]  /*1060*/  STG.E.128 desc[UR4][R58.64], R24 ;  /* 0x000000183a007986 */ /* 0x0001e2000c101d04 */
[C---:B------:R-:W-:Y:S02]  /*1070*/  LOP3.LUT P1, RZ, R60.reuse, 0xff0000, RZ, 0xc0, !PT ;  /* 0x00ff00003cff7812 */ /* 0x040fe4000782c0ff */
[----:B------:R-:W-:Y:S01]  /*1080*/  LOP3.LUT P2, RZ, R60, 0xff000000, RZ, 0xc0, !PT ;  /* 0xff0000003cff7812 */ /* 0x000fe2000784c0ff */
[----:B------:R0:W-:Y:S01]  /*1090*/  @P3 STG.E.128 desc[UR4][R36.64], R20 ;  /* 0x0000001424003986 */ /* 0x0001e2000c101d04 */
[----:B------:R-:W-:-:S02]  /*10a0*/  SEL R28, R28, RZ, P5 ;  /* 0x000000ff1c1c7207 */ /* 0x000fc40002800000 */
[----:B------:R-:W-:Y:S02]  /*10b0*/  SEL R29, R29, RZ, P6 ;  /* 0x000000ff1d1d7207 */ /* 0x000fe40003000000 */
[----:B------:R-:W-:Y:S02]  /*10c0*/  SEL R30, R39, RZ, P1 ;  /* 0x000000ff271e7207 */ /* 0x000fe40000800000 */
[----:B------:R-:W-:Y:S02]  /*10d0*/  SEL R31, R50, RZ, P2 ;  /* 0x000000ff321f7207 */ /* 0x000fe40001000000 */
[----:B---3--:R-:W-:-:S03]  /*10e0*/  LEA R56, R32, R56, 0x2 ;  /* 0x0000003820387211 */ /* 0x008fc600078e10ff */
[----:B------:R0:W-:Y:S01]  /*10f0*/  STG.E.128 desc[UR4][R34.64], R28 ;  /* 0x0000001c22007986 */ /* 0x0001e2000c101d04 */
[----:B------:R-:W-:-:S13]  /*1100*/  ISETP.GE.AND P1, PT, R56, R33, PT ;  /* 0x000000213800720c */ /* 0x000fda0003f26270 */
[----:B------:R-:W-:Y:S05]  /*1110*/  @!P1 BRA `(.L_x_5431) ;  /* 0xfffffff000989947 */ /* 0x000fea000383ffff */
[----:B------:R-:W-:Y:S05]  /*1120*/  BSYNC B1 ;  /* 0x0000000000017941 */ /* 0x000fea0003800000 */
.L_x_5428:
        /* <DEDUP_REMOVED lines=16> */
.L_x_5427:
[----:B------:R-:W-:Y:S05]  /*1230*/  BSYNC B0 ;  /* 0x0000000000007941 */ /* 0x000fea0003800000 */
.L_x_5425:
[----:B------:R-:W0:Y:S01]  /*1240*/  S2R R3, SR_CgaCtaId ;  /* 0x0000000000037919 */ /* 0x000e220000008800 */
[----:B------:R-:W-:Y:S01]  /*1250*/  SHF.R.U32.HI R4, RZ, 0x5, R0 ;  /* 0x00000005ff047819 */ /* 0x000fe20000011600 */
[----:B------:R-:W-:Y:S05]  /*1260*/  WARPSYNC.ALL ;  /* 0x0000000000007948 */ /* 0x000fea0003800000 */
[----:B------:R-:W-:Y:S01]  /*1270*/  MOV R2, 0x400 ;  /* 0x0000040000027802 */ /* 0x000fe20000000f00 */
[----:B------:R-:W2:Y:S01]  /*1280*/  S2R R28, SR_CTAID.X ;  /* 0x00000000001c7919 */ /* 0x000ea20000002500 */
        /* <DEDUP_REMOVED lines=17> */
[----:B------:R-:W2:Y:S04]  /*13a0*/  LDS R11, [R3+0xc00] ;  /* 0x000c0000030b7984 */ /* 0x000ea80000000800 */
[----:B------:R-:W2:Y:S01]  /*13b0*/  LDS R17, [R3+0xe00] ;  /* 0x000e000003117984 */ /* 0x000ea20000000800 */
[----:B------:R-:W-:Y:S01]  /*13c0*/  BAR.SYNC.DEFER_BLOCKING 0x0 ;  /* 0x0000000000007b1d */ /* 0x000fe20000010000 */
[----:B0-----:R-:W-:-:S04]  /*13d0*/  FADD.FTZ R4, RZ, R4 ;  /* 0x00000004ff047221 */ /* 0x001fc80000010000 */
[----:B---3--:R-:W-:Y:S01]  /*13e0*/  FADD.FTZ R4, R4, R7 ;  /* 0x0000000704047221 */ /* 0x008fe20000010000 */
[----:B----4-:R-:W-:-:S04]  /*13f0*/  FADD.FTZ R5, RZ, R5 ;  /* 0x00000005ff057221 */ /* 0x010fc80000010000 */
[----:B-----5:R-:W-:Y:S01]  /*1400*/  FADD.FTZ R5, R5, R6 ;  /* 0x0000000605057221 */ /* 0x020fe20000010000 */
[----:B------:R0:W-:Y:S01]  /*1410*/  STS.128 [R2], R12 ;  /* 0x0000000c02007388 */ /* 0x0001e20000000c00 */
[----:B-1----:R-:W-:-:S03]  /*1420*/  FADD.FTZ R4, R4, R9 ;  /* 0x0000000904047221 */ /* 0x002fc60000010000 */
[----:B------:R1:W-:Y:S01]  /*1430*/  STS.128 [R2+0x200], R20 ;  /* 0x0002001402007388 */ /* 0x0003e20000000c00 */
[----:B--2---:R-:W-:Y:S01]  /*1440*/  FADD.FTZ R8, R5, R8 ;  /* 0x0000000805087221 */ /* 0x004fe20000010000 */
[----:B------:R-:W-:Y:S01]  /*1450*/  BAR.SYNC.DEFER_BLOCKING 0x0 ;  /* 0x0000000000007b1d */ /* 0x000fe20000010000 */
[----:B------:R-:W-:Y:S02]  /*1460*/  FADD.FTZ R11, R4, R11 ;  /* 0x0000000b040b7221 */ /* 0x000fe40000010000 */
[----:B------:R-:W-:Y:S01]  /*1470*/  FADD.FTZ R17, R8, R17 ;  /* 0x0000001108117221 */ /* 0x000fe20000010000 */
[----:B0-----:R-:W-:Y:S02]  /*1480*/  IMAD R13, R28, UR6, RZ ;  /* 0x000000061c0d7c24 */ /* 0x001fe4000f8e02ff */
[----:B------:R-:W-:-:S03]  /*1490*/  ULDC.64 UR6, c[0x0][0x2d8] ;  /* 0x0000b60000067ab9 */ /* 0x000fc60000000a00 */
[----:B-1----:R-:W-:-:S04]  /*14a0*/  IADD3 R2, P0, R13, R0, RZ ;  /* 0x000000000d027210 */ /* 0x002fc80007f1e0ff */
        /* <DEDUP_REMOVED lines=28> */
.L_x_5429:
        /* <DEDUP_REMOVED lines=8> */
.L_x_5433:
[----:B------:R-:W-:Y:S05]  /*16f0*/  BSYNC B2 ;  /* 0x0000000000027941 */ /* 0x000fea0003800000 */
.L_x_5432:
        /* <DEDUP_REMOVED lines=8> */
.L_x_5434:
[----:B------:R-:W-:Y:S01]  /*1780*/  HFMA2.MMA R69, -RZ, RZ, 0, 1.1920928955078125e-07 ;  /* 0x00000002ff457435 */ /* 0x000fe200000001ff */
[----:B------:R-:W-:Y:S02]  /*1790*/  MOV R66, R26 ;  /* 0x0000001a00427202 */ /* 0x000fe40000000f00 */
[----:B------:R-:W-:-:S03]  /*17a0*/  MOV R26, R65 ;  /* 0x00000041001a7202 */ /* 0x000fc60000000f00 */
[----:B------:R-:W-:-:S07]  /*17b0*/  FADD.FTZ R63, R63, R66 ;  /* 0x000000423f3f7221 */ /* 0x000fce0000010000 */
[----:B------:R-:W-:Y:S05]  /*17c0*/  WARPSYNC.COLLECTIVE R67, `(.L_x_5435) ;  /* 0x0000000043087348 */ /* 0x000fea0003c00000 */
[----:B------:R0:W1:Y:S02]  /*17d0*/  SHFL.BFLY P1, R26, R26, R69, R68 ;  /* 0x0c0000451a1a7389 */ /* 0x0000640000020044 */
[----:B01----:R-:W-:Y:S01]  /*17e0*/  ENDCOLLECTIVE ;  /* 0x000000000000791b */ /* 0x003fe20003800000 */
.L_x_5435:
[----:B------:R-:W-:Y:S02]  /*17f0*/  MOV R66, R26 ;  /* 0x0000001a00427202 */ /* 0x000fe40000000f00 */
[----:B------:R-:W-:-:S03]  /*1800*/  MOV R26, R63 ;  /* 0x0000003f001a7202 */ /* 0x000fc60000000f00 */
[----:B------:R-:W-:-:S07]  /*1810*/  FADD.FTZ R66, R65, R66 ;  /* 0x0000004241427221 */ /* 0x000fce0000010000 */
[----:B------:R-:W-:Y:S05]  /*1820*/  WARPSYNC.COLLECTIVE R67, `(.L_x_5436) ;  /* 0x0000000043087348 */ /* 0x000fea0003c00000 */
[----:B------:R0:W1:Y:S02]  /*1830*/  SHFL.BFLY P1, R26, R26, R69, R68 ;  /* 0x0c0000451a1a7389 */ /* 0x0000640000020044 */
[----:B01----:R-:W-:Y:S01]  /*1840*/  ENDCOLLECTIVE ;  /* 0x000000000000791b */ /* 0x003fe20003800000 */
.L_x_5436:
[----:B------:R-:W-:Y:S01]  /*1850*/  HFMA2.MMA R69, -RZ, RZ, 0, 2.384185791015625e-07 ;  /* 0x00000004ff457435 */ /* 0x000fe200000001ff */
[----:B------:R-:W-:Y:S01]  /*1860*/  FADD.FTZ R63, R63, R26 ;  /* 0x0000001a3f3f7221 */ /* 0x000fe20000010000 */
[----:B------:R-:W-:-:S09]  /*1870*/  MOV R26, R66 ;  /* 0x00000042001a7202 */ /* 0x000fd20000000f00 */
[----:B------:R-:W-:Y:S05]  /*1880*/  WARPSYNC.COLLECTIVE R67, `(.L_x_5437) ;  /* 0x0000000043087348 */ /* 0x000fea0003c00000 */
[----:B------:R0:W1:Y:S02]  /*1890*/  SHFL.BFLY P1, R26, R26, R69, R68 ;  /* 0x0c0000451a1a7389 */ /* 0x0000640000020044 */
[----:B01----:R-:W-:Y:S01]  /*18a0*/  ENDCOLLECTIVE ;  /* 0x000000000000791b */ /* 0x003fe20003800000 */
.L_x_5437:
[----:B------:R-:W-:Y:S02]  /*18b0*/  MOV R65, R26 ;  /* 0x0000001a00417202 */ /* 0x000fe40000000f00 */
[----:B------:R-:W-:-:S03]  /*18c0*/  MOV R26, R63 ;  /* 0x0000003f001a7202 */ /* 0x000fc60000000f00 */
[----:B------:R-:W-:-:S07]  /*18d0*/  FADD.FTZ R66, R66, R65 ;  /* 0x0000004142427221 */ /* 0x000fce0000010000 */
[----:B------:R-:W-:Y:S05]  /*18e0*/  WARPSYNC.COLLECTIVE R67, `(.L_x_5438) ;  /* 0x0000000043087348 */ /* 0x000fea0003c00000 */
[----:B------:R0:W1:Y:S02]  /*18f0*/  SHFL.BFLY P1, R26, R26, R69, R68 ;  /* 0x0c0000451a1a7389 */ /* 0x0000640000020044 */
[----:B01----:R-:W-:Y:S01]  /*1900*/  ENDCOLLECTIVE ;  /* 0x000000000000791b */ /* 0x003fe20003800000 */
.L_x_5438:
[----:B------:R-:W-:Y:S01]  /*1910*/  HFMA2.MMA R69, -RZ, RZ, 0, 4.76837158203125e-07 ;  /* 0x00000008ff457435 */ /* 0x000fe200000001ff */
[----:B------:R-:W-:Y:S01]  /*1920*/  FADD.FTZ R65, R63, R26 ;  /* 0x0000001a3f417221 */ /* 0x000fe20000010000 */
[----:B------:R-:W-:-:S09]  /*1930*/  MOV R26, R66 ;  /* 0x00000042001a7202 */ /* 0x000fd20000000f00 */
[----:B------:R-:W-:Y:S05]  /*1940*/  WARPSYNC.COLLECTIVE R67, `(.L_x_5439) ;  /* 0x0000000043087348 */ /* 0x000fea0003c00000 */
[----:B------:R0:W1:Y:S02]  /*1950*/  SHFL.BFLY P1, R26, R26, R69, R68 ;  /* 0x0c0000451a1a7389 */ /* 0x0000640000020044 */
[----:B01----:R-:W-:Y:S01]  /*1960*/  ENDCOLLECTIVE ;  /* 0x000000000000791b */ /* 0x003fe20003800000 */
.L_x_5439:
[----:B------:R-:W-:Y:S01]  /*1970*/  FADD.FTZ R66, R66, R26 ;  /* 0x0000001a42427221 */ /* 0x000fe20000010000 */
[----:B------:R-:W-:-:S07]  /*1980*/  MOV R26, R65 ;  /* 0x00000041001a7202 */ /* 0x000fce0000000f00 */
[----:B------:R-:W-:Y:S05]  /*1990*/  WARPSYNC.COLLECTIVE R67, `(.L_x_5440) ;  /* 0x0000000043087348 */ /* 0x000fea0003c00000 */
[----:B------:R0:W1:Y:S02]  /*19a0*/  SHFL.BFLY P1, R26, R26, R69, R68 ;  /* 0x0c0000451a1a7389 */ /* 0x0000640000020044 */
[----:B01----:R-:W-:Y:S01]  /*19b0*/  ENDCOLLECTIVE ;  /* 0x000000000000791b */ /* 0x003fe20003800000 */
.L_x_5440:
[----:B------:R-:W-:Y:S01]  /*19c0*/  HFMA2.MMA R69, -RZ, RZ, 0, 9.5367431640625e-07 ;  /* 0x00000010ff457435 */ /* 0x000fe200000001ff */
[----:B------:R-:W-:Y:S01]  /*19d0*/  FADD.FTZ R65, R65, R26 ;  /* 0x0000001a41417221 */ /* 0x000fe20000010000 */
[----:B------:R-:W-:-:S09]  /*19e0*/  MOV R26, R66 ;  /* 0x00000042001a7202 */ /* 0x000fd20000000f00 */
[----:B------:R-:W-:Y:S05]  /*19f0*/  WARPSYNC.COLLECTIVE R67, `(.L_x_5441) ;  /* 0x0000000043087348 */ /* 0x000fea0003c00000 */
[----:B------:R0:W1:Y:S02]  /*1a00*/  SHFL.BFLY P1, R26, R26, R69, R68 ;  /* 0x0c0000451a1a7389 */ /* 0x0000640000020044 */
[----:B01----:R-:W-:Y:S01]  /*1a10*/  ENDCOLLECTIVE ;  /* 0x000000000000791b */ /* 0x003fe20003800000 */
.L_x_5441:
[----:B------:R-:W-:Y:S02]  /*1a20*/  MOV R63, R26 ;  /* 0x0000001a003f7202 */ /* 0x000fe40000000f00 */
[----:B------:R-:W-:-:S07]  /*1a30*/  MOV R26, R65 ;  /* 0x00000041001a7202 */ /* 0x000fce0000000f00 */
[----:B------:R-:W-:Y:S05]  /*1a40*/  WARPSYNC.COLLECTIVE R67, `(.L_x_5442) ;  /* 0x0000000043087348 */ /* 0x000fea0003c00000 */
[----:B------:R0:W1:Y:S02]  /*1a50*/  SHFL.BFLY P1, R26, R26, R69, R68 ;  /* 0x0c0000451a1a7389 */ /* 0x0000640000020044 */
[----:B01----:R-:W-:Y:S01]  /*1a60*/  ENDCOLLECTIVE ;  /* 0x000000000000791b */ /* 0x003fe20003800000 */
.L_x_5442:
[----:B------:R-:W-:Y:S05]  /*1a70*/  BRA `(.L_x_5443) ;  /* 0xfffffff0001c7947 */ /* 0x000fea000383ffff */
.L_x_5444:
        /* <DEDUP_REMOVED lines=16> */
.L_x_6633:


//--------------------- .text._ZN10layer_norm22ln_bwd_finalize_kernelINS_22Kernel_traits_finalizeILj256E6__halfffffjLb0ELj1024ELj4ENS_18Kernel_traits_baseILj256ES2_ffffjLj1024EEEEELb0ELb0EEEvNS_9BwdParamsE --------------------------
	.section	.text._ZN10layer_norm22ln_bwd_finalize_kernelINS_22Kernel_traits_finalizeILj256E6__halfffffjLb0ELj1024ELj4ENS_18Kernel_traits_baseILj256ES2_ffffjLj1024EEEEELb0ELb0EEEvNS_9BwdParamsE,"ax",@progbits
	.align	128
        .global         _ZN10layer_norm22ln_bwd_finalize_kernelINS_22Kernel_traits_finalizeILj256E6__halfffffjLb0ELj1024ELj4ENS_18Kernel_traits_baseILj256ES2_ffffjLj1024EEEEELb0ELb0EEEvNS_9BwdParamsE
        .type           _ZN10layer_norm22ln_bwd_finalize_kernelINS_22Kernel_traits_finalizeILj256E6__halfffffjLb0ELj1024ELj4ENS_18Kernel_traits_baseILj256ES2_ffffjLj1024EEEEELb0ELb0EEEvNS_9BwdParamsE,@function
        .size           _ZN10layer_norm22ln_bwd_finalize_kernelINS_22Kernel_traits_finalizeILj256E6__halfffffjLb0ELj1024ELj4ENS_18Kernel_traits_baseILj256ES2_ffffjLj1024EEEEELb0ELb0EEEvNS_9BwdParamsE,(.L_x_6634 - _ZN10layer_norm22ln_bwd_finalize_kernelINS_22Kernel_traits_finalizeILj256E6__halfffffjLb0ELj1024ELj4ENS_18Kernel_traits_baseILj256ES2_ffffjLj1024EEEEELb0ELb0EEEvNS_9BwdParamsE)
        .other          _ZN10layer_norm22ln_bwd_finalize_kernelINS_22Kernel_traits_finalizeILj256E6__halfffffjLb0ELj1024ELj4ENS_18Kernel_traits_baseILj256ES2_ffffjLj1024EEEEELb0ELb0EEEvNS_9BwdParamsE,@"STO_CUDA_ENTRY STV_DEFAULT"
_ZN10layer_norm22ln_bwd_finalize_kernelINS_22Kernel_traits_finalizeILj256E6__halfffffjLb0ELj1024ELj4ENS_18Kernel_traits_baseILj256ES2_ffffjLj1024EEEEELb0ELb0EEEvNS_9BwdParamsE:
.text._ZN10layer_norm22ln_bwd_finalize_kernelINS_22Kernel_traits_finalizeILj256E6__halfffffjLb0ELj1024ELj4ENS_18Kernel_traits_baseILj256ES2_ffffjLj1024EEEEELb0ELb0EEEvNS_9BwdParamsE:
        /* <DEDUP_REMOVED lines=25> */
.L_x_5457:
        /* <DEDUP_REMOVED lines=30> */
.L_x_5449:
        /* <DEDUP_REMOVED lines=36> */
.L_x_5448:
[----:B------:R-:W-:Y:S05]  /*05b0*/  BSYNC B1 ;  /* 0x0000000000017941 */ /* 0x000fea0003800000 */
.L_x_5447:
        /* <DEDUP_REMOVED lines=24> */
.L_x_5451:
[----:B------:R-:W-:Y:S05]  /*0740*/  BSYNC B1 ;  /* 0x0000000000017941 */ /* 0x000fea0003800000 */
.L_x_5450:
        /* <DEDUP_REMOVED lines=12> */
.L_x_5452:
[----:B------:R-:W-:Y:S05]  /*0810*/  BSYNC B1 ;  /* 0x0000000000017941 */ /* 0x000fea0003800000 */
.L_x_5446:
[----:B------:R-:W-:Y:S05]  /*0820*/  BSYNC B0 ;  /* 0x0000000000007941 */ /* 0x000fea0003800000 */
.L_x_5445:
        /* <DEDUP_REMOVED lines=29> */
.L_x_5468:
[----:B---3--:R-:W-:Y:S01]  /*0a00*/  FADD.FTZ R9, R18, R9 ;  /* 0x0000000912097221 */ /* 0x008fe20000010000 */
[----:B--2---:R-:W-:-:S04]  /*0a10*/  FADD.FTZ R11, R10, R11 ;  /* 0x0000000b0a0b7221 */ /* 0x004fc80000010000 */
[----:B------:R2:W-:Y:S04]  /*0a20*/  @!P1 STS [R6+0x2000], R9 ;  /* 0x0020000906009388 */ /* 0x0005e80000000800 */
[----:B------:R2:W-:Y:S02]  /*0a30*/  @!P1 STS [R6+0x2080], R11 ;  /* 0x0020800b06009388 */ /* 0x0005e40000000800 */
.L_x_5453:
        /* <DEDUP_REMOVED lines=18> */
.L_x_5456:
[----:B------:R-:W-:Y:S05]  /*0b60*/  BSYNC B0 ;  /* 0x0000000000007941 */ /* 0x000fea0003800000 */
.L_x_5455:
[C---:B------:R-:W-:Y:S01]  /*0b70*/  ISETP.GT.U32.AND P1, PT, R3.reuse, -0x101, PT ;  /* 0xfffffeff0300780c */ /* 0x040fe20003f24070 */
[----:B------:R-:W-:Y:S01]  /*0b80*/  VIADD R4, R4, 0x80 ;  /* 0x0000008004047836 */ /* 0x000fe20000000000 */
[----:B------:R-:W-:-:S11]  /*0b90*/  IADD3 R3, R3, 0x100, RZ ;  /* 0x0000010003037810 */ /* 0x000fd60007ffe0ff */
[----:B------:R-:W-:Y:S05]  /*0ba0*/  @P1 BRA `(.L_x_5457) ;  /* 0xfffffff400781947 */ /* 0x000fea000383ffff */
[----:B------:R-:W-:Y:S05]  /*0bb0*/  EXIT ;  /* 0x000000000000794d */ /* 0x000fea0003800000 */
.L_x_5454:
[----:B------:R-:W-:Y:S01]  /*0bc0*/  HFMA2.MMA R21, -RZ, RZ, 0, 5.9604644775390625e-08 ;  /* 0x00000001ff157435 */ /* 0x000fe200000001ff */
[----:B0--3--:R-:W-:Y:S01]  /*0bd0*/  MOV R22, R10 ;  /* 0x0000000a00167202 */ /* 0x009fe20000000f00 */
[----:B------:R-:W-:Y:S01]  /*0be0*/  IMAD.MOV.U32 R19, RZ, RZ, -0x1 ;  /* 0xffffffffff137424 */ /* 0x000fe200078e00ff */
[----:B------:R-:W-:-:S08]  /*0bf0*/  MOV R24, 0x1f ;  /* 0x0000001f00187802 */ /* 0x000fd00000000f00 */
[----:B-12---:R-:W-:Y:S05]  /*0c00*/  WARPSYNC.COLLECTIVE R19, `(.L_x_5458) ;  /* 0x0000000013087348 */ /* 0x006fea0003c00000 */
[----:B------:R0:W3:Y:S02]  /*0c10*/  SHFL.BFLY P2, R20, R22, R21, R24 ;  /* 0x0c00001516147389 */ /* 0x0000e40000040018 */
[----:B0123--:R-:W-:Y:S01]  /*0c20*/  ENDCOLLECTIVE ;  /* 0x000000000000791b */ /* 0x00ffe20003800000 */
.L_x_5458:
[----:B------:R-:W-:Y:S01]  /*0c30*/  HFMA2.MMA R21, -RZ, RZ, 0, 1.1920928955078125e-07 ;  /* 0x00000002ff157435 */ /* 0x000fe200000001ff */
[----:B------:R-:W-:-:S05]  /*0c40*/  MOV R11, R20 ;  /* 0x00000014000b7202 */ /* 0x000fca0000000f00 */
[----:B------:R-:W-:-:S05]  /*0c50*/  FADD.FTZ R11, R10, R11 ;  /* 0x0000000b0a0b7221 */ /* 0x000fca0000010000 */
[----:B------:R-:W-:-:S07]  /*0c60*/  MOV R22, R11 ;  /* 0x0000000b00167202 */ /* 0x000fce0000000f00 */
[----:B------:R-:W-:Y:S05]  /*0c70*/  WARPSYNC.COLLECTIVE R19, `(.L_x_5459) ;  /* 0x0000000013087348 */ /* 0x000fea0003c00000 */
[----:B------:R0:W1:Y:S02]  /*0c80*/  SHFL.BFLY P2, R20, R22, R21, R24 ;  /* 0x0c00001516147389 */ /* 0x0000640000040018 */
[----:B01----:R-:W-:Y:S01]  /*0c90*/  ENDCOLLECTIVE ;  /* 0x000000000000791b */ /* 0x003fe20003800000 */
.L_x_5459:
[----:B------:R-:W-:Y:S01]  /*0ca0*/  HFMA2.MMA R21, -RZ, RZ, 0, 2.384185791015625e-07 ;  /* 0x00000004ff157435 */ /* 0x000fe200000001ff */
[----:B------:R-:W-:-:S04]  /*0cb0*/  IMAD.MOV.U32 R14, RZ, RZ, R20 ;  /* 0x000000ffff0e7224 */ /* 0x000fc800078e0014 */
[----:B------:R-:W-:-:S05]  /*0cc0*/  FADD.FTZ R14, R11, R14 ;  /* 0x0000000e0b0e7221 */ /* 0x000fca0000010000 */
[----:B------:R-:W-:-:S07]  /*0cd0*/  MOV R22, R14 ;  /* 0x0000000e00167202 */ /* 0x000fce0000000f00 */
[----:B------:R-:W-:Y:S05]  /*0ce0*/  WARPSYNC.COLLECTIVE R19, `(.L_x_5460) ;  /* 0x0000000013087348 */ /* 0x000fea0003c00000 */
[----:B------:R0:W1:Y:S02]  /*0cf0*/  SHFL.BFLY P2, R20, R22, R21, R24 ;  /* 0x0c00001516147389 */ /* 0x0000640000040018 */
[----:B01----:R-:W-:Y:S01]  /*0d00*/  ENDCOLLECTIVE ;  /* 0x000000000000791b */ /* 0x003fe20003800000 */
.L_x_5460:
[----:B------:R-:W-:Y:S01]  /*0d10*/  HFMA2.MMA R21, -RZ, RZ, 0, 4.76837158203125e-07 ;  /* 0x00000008ff157435 */ /* 0x000fe200000001ff */
[----:B------:R-:W-:-:S05]  /*0d20*/  MOV R13, R20 ;  /* 0x00000014000d7202 */ /* 0x000fca0000000f00 */
[----:B------:R-:W-:-:S04]  /*0d30*/  FADD.FTZ R13, R14, R13 ;  /* 0x0000000d0e0d7221 */ /* 0x000fc80000010000 */
[----:B------:R-:W-:-:S07]  /*0d40*/  IMAD.MOV.U32 R22, RZ, RZ, R13 ;  /* 0x000000ffff167224 */ /* 0x000fce00078e000d */
[----:B------:R-:W-:Y:S05]  /*0d50*/  WARPSYNC.COLLECTIVE R19, `(.L_x_5461) ;  /* 0x0000000013087348 */ /* 0x000fea0003c00000 */
[----:B------:R0:W1:Y:S02]  /*0d60*/  SHFL.BFLY P2, R20, R22, R21, R24 ;  /* 0x0c00001516147389 */ /* 0x0000640000040018 */
[----:B01----:R-:W-:Y:S01]  /*0d70*/  ENDCOLLECTIVE ;  /* 0x000000000000791b */ /* 0x003fe20003800000 */
.L_x_5461:
[----:B------:R-:W-:Y:S01]  /*0d80*/  IMAD.MOV.U32 R21, RZ, RZ, 0x10 ;  /* 0x00000010ff157424 */ /* 0x000fe200078e00ff */
[----:B------:R-:W-:-:S05]  /*0d90*/  MOV R10, R20 ;  /* 0x00000014000a7202 */ /* 0x000fca0000000f00 */
[----:B------:R-:W-:-:S05]  /*0da0*/  FADD.FTZ R10, R13, R10 ;  /* 0x0000000a0d0a7221 */ /* 0x000fca0000010000 */
[----:B------:R-:W-:-:S07]  /*0db0*/  MOV R22, R10 ;  /* 0x0000000a00167202 */ /* 0x000fce0000000f00 */
[----:B------:R-:W-:Y:S05]  /*0dc0*/  WARPSYNC.COLLECTIVE R19, `(.L_x_5462) ;  /* 0x0000000013087348 */ /* 0x000fea0003c00000 */
[----:B------:R0:W1:Y:S02]  /*0dd0*/  SHFL.BFLY P2, R20, R22, R21, R24 ;  /* 0x0c00001516147389 */ /* 0x0000640000040018 */
[----:B01----:R-:W-:Y:S01]  /*0de0*/  ENDCOLLECTIVE ;  /* 0x000000000000791b */ /* 0x003fe20003800000 */
.L_x_5462:
[----:B------:R-:W-:Y:S01]  /*0df0*/  HFMA2.MMA R21, -RZ, RZ, 0, 5.9604644775390625e-08 ;  /* 0x00000001ff157435 */ /* 0x000fe200000001ff */
[----:B------:R-:W-:Y:S02]  /*0e00*/  MOV R22, R9 ;  /* 0x0000000900167202 */ /* 0x000fe40000000f00 */
[----:B------:R-:W-:-:S08]  /*0e10*/  MOV R11, R20 ;  /* 0x00000014000b7202 */ /* 0x000fd00000000f00 */
[----:B------:R-:W-:Y:S05]  /*0e20*/  WARPSYNC.COLLECTIVE R19, `(.L_x_5463) ;  /* 0x0000000013087348 */ /* 0x000fea0003c00000 */
[----:B------:R0:W1:Y:S02]  /*0e30*/  SHFL.BFLY P2, R20, R22, R21, R24 ;  /* 0x0c00001516147389 */ /* 0x0000640000040018 */
[----:B01----:R-:W-:Y:S01]  /*0e40*/  ENDCOLLECTIVE ;  /* 0x000000000000791b */ /* 0x003fe20003800000 */
.L_x_5463:
[----:B------:R-:W-:Y:S01]  /*0e50*/  HFMA2.MMA R21, -RZ, RZ, 0, 1.1920928955078125e-07 ;  /* 0x00000002ff157435 */ /* 0x000fe200000001ff */
[----:B------:R-:W-:-:S04]  /*0e60*/  IMAD.MOV.U32 R14, RZ, RZ, R20 ;  /* 0x000000ffff0e7224 */ /* 0x000fc800078e0014 */
[----:B------:R-:W-:-:S05]  /*0e70*/  FADD.FTZ R15, R9, R14 ;  /* 0x0000000e090f7221 */ /* 0x000fca0000010000 */
[----:B------:R-:W-:-:S07]  /*0e80*/  MOV R22, R15 ;  /* 0x0000000f00167202 */ /* 0x000fce0000000f00 */
[----:B------:R-:W-:Y:S05]  /*0e90*/  WARPSYNC.COLLECTIVE R19, `(.L_x_5464) ;  /* 0x0000000013087348 */ /* 0x000fea0003c00000 */
[----:B------:R0:W1:Y:S02]  /*0ea0*/  SHFL.BFLY P2, R20, R22, R21, R24 ;  /* 0x0c00001516147389 */ /* 0x0000640000040018 */
[----:B01----:R-:W-:Y:S01]  /*0eb0*/  ENDCOLLECTIVE ;  /* 0x000000000000791b */ /* 0x003fe20003800000 */
.L_x_5464:
[----:B------:R-:W-:Y:S01]  /*0ec0*/  HFMA2.MMA R21, -RZ, RZ, 0, 2.384185791015625e-07 ;  /* 0x00000004ff157435 */ /* 0x000fe200000001ff */
[----:B------:R-:W-:-:S05]  /*0ed0*/  MOV R16, R20 ;  /* 0x0000001400107202 */ /* 0x000fca0000000f00 */
[----:B------:R-:W-:-:S04]  /*0ee0*/  FADD.FTZ R16, R15, R16 ;  /* 0x000000100f107221 */ /* 0x000fc80000010000 */
[----:B------:R-:W-:-:S07]  /*0ef0*/  IMAD.MOV.U32 R22, RZ, RZ, R16 ;  /* 0x000000ffff167224 */ /* 0x000fce00078e0010 */
[----:B------:R-:W-:Y:S05]  /*0f00*/  WARPSYNC.COLLECTIVE R19, `(.L_x_5465) ;  /* 0x0000000013087348 */ /* 0x000fea0003c00000 */
[----:B------:R0:W1:Y:S02]  /*0f10*/  SHFL.BFLY P2, R20, R22, R21, R24 ;  /* 0x0c00001516147389 */ /* 0x0000640000040018 */
[----:B01----:R-:W-:Y:S01]  /*0f20*/  ENDCOLLECTIVE ;  /* 0x000000000000791b */ /* 0x003fe20003800000 */
.L_x_5465:
[----:B------:R-:W-:Y:S01]  /*0f30*/  IMAD.MOV.U32 R21, RZ, RZ, 0x8 ;  /* 0x00000008ff157424 */ /* 0x000fe200078e00ff */
[----:B------:R-:W-:-:S05]  /*0f40*/  MOV R17, R20 ;  /* 0x0000001400117202 */ /* 0x000fca0000000f00 */
[----:B------:R-:W-:-:S05]  /*0f50*/  FADD.FTZ R17, R16, R17 ;  /* 0x0000001110117221 */ /* 0x000fca0000010000 */
[----:B------:R-:W-:-:S07]  /*0f60*/  MOV R22, R17 ;  /* 0x0000001100167202 */ /* 0x000fce0000000f00 */
[----:B------:R-:W-:Y:S05]  /*0f70*/  WARPSYNC.COLLECTIVE R19, `(.L_x_5466) ;  /* 0x0000000013087348 */ /* 0x000fea0003c00000 */
[----:B------:R0:W1:Y:S02]  /*0f80*/  SHFL.BFLY P2, R20, R22, R21, R24 ;  /* 0x0c00001516147389 */ /* 0x0000640000040018 */
[----:B01----:R-:W-:Y:S01]  /*0f90*/  ENDCOLLECTIVE ;  /* 0x000000000000791b */ /* 0x003fe20003800000 */
.L_x_5466:
[----:B------:R-:W-:Y:S01]  /*0fa0*/  HFMA2.MMA R21, -RZ, RZ, 0, 9.5367431640625e-07 ;  /* 0x00000010ff157435 */ /* 0x000fe200000001ff */
[----:B------:R-:W-:-:S05]  /*0fb0*/  MOV R18, R20 ;  /* 0x0000001400127202 */ /* 0x000fca0000000f00 */
[----:B------:R-:W-:-:S05]  /*0fc0*/  FADD.FTZ R18, R17, R18 ;  /* 0x0000001211127221 */ /* 0x000fca0000010000 */
[----:B------:R-:W-:-:S07]  /*0fd0*/  MOV R22, R18 ;  /* 0x0000001200167202 */ /* 0x000fce0000000f00 */
[----:B------:R-:W-:Y:S05]  /*0fe0*/  WARPSYNC.COLLECTIVE R19, `(.L_x_5467) ;  /* 0x0000000013087348 */ /* 0x000fea0003c00000 */
[----:B------:R0:W1:Y:S02]  /*0ff0*/  SHFL.BFLY P2, R20, R22, R21, R24 ;  /* 0x0c00001516147389 */ /* 0x0000640000040018 */
[----:B01----:R-:W-:Y:S01]  /*1000*/  ENDCOLLECTIVE ;  /* 0x000000000000791b */ /* 0x003fe20003800000 */
.L_x_5467:
[----:B------:R-:W-:Y:S01]  /*1010*/  MOV R9, R20 ;  /* 0x0000001400097202 */ /* 0x000fe20000000f00 */
[----:B------:R-:W-:Y:S06]  /*1020*/  BRA `(.L_x_5468) ;  /* 0xfffffff800747947 */ /* 0x000fec000383ffff */
.L_x_5469:
        /* <DEDUP_REMOVED lines=13> */
.L_x_6634:


//--------------------- .text._ZN10layer_norm13ln_bwd_kernelINS_13Kernel_traitsI6__halfffffjLj256ELj1ELj4ELj1ELj16ENS_18Kernel_traits_baseILj256ES2_ffffjLj128EEEEELb1ELb0ELb1ELb0EEEvNS_9BwdParamsE --------------------------
	.section	.text._ZN10layer_norm13ln_bwd_kernelINS_13Kernel_traitsI6__halfffffjLj256ELj1ELj4ELj1ELj16ENS_18Kernel_traits_baseILj256ES2_ffffjLj128EEEEELb1ELb0ELb1ELb0EEEvNS_9BwdParamsE,"ax",@progbits
	.align	128
        .global         _ZN10layer_norm13ln_bwd_kernelINS_13Kernel_traitsI6__halfffffjLj256ELj1ELj4ELj1ELj16ENS_18Kernel_traits_baseILj256ES2_ffffjLj128EEEEELb1ELb0ELb1ELb0EEEvNS_9BwdParamsE
        .type           _ZN10layer_norm13ln_bwd_kernelINS_13Kernel_traitsI6__halfffffjLj256ELj1ELj4ELj1ELj16ENS_18Kernel_traits_baseILj256ES2_ffffjLj128EEEEELb1ELb0ELb1ELb0EEEvNS_9BwdParamsE,@function
        .size           _ZN10layer_norm13ln_bwd_kernelINS_13Kernel_traitsI6__halfffffjLj256ELj1ELj4ELj1ELj16ENS_18Kernel_traits_baseILj256ES2_ffffjLj128EEEEELb1ELb0ELb1ELb0EEEvNS_9BwdParamsE,(.L_x_6635 - _ZN10layer_norm13ln_bwd_kernelINS_13Kernel_traitsI6__halfffffjLj256ELj1ELj4ELj1ELj16ENS_18Kernel_traits_baseILj256ES2_ffffjLj128EEEEELb1ELb0ELb1ELb0EEEvNS_9BwdParamsE)
        .other          _ZN10layer_norm13ln_bwd_kernelINS_13Kernel_traitsI6__halfffffjLj256ELj1ELj4ELj1ELj16ENS_18Kernel_traits_baseILj256ES2_ffffjLj128EEEEELb1ELb0ELb1ELb0EEEvNS_9BwdParamsE,@"STO_CUDA_ENTRY STV_DEFAULT"
_ZN10layer_norm13ln_bwd_kernelINS_13Kernel_traitsI6__halfffffjLj256ELj1ELj4ELj1ELj16ENS_18Kernel_traits_baseILj256ES2_ffffjLj128EEEEELb1ELb0ELb1ELb0EEEvNS_9BwdParamsE:
.text._ZN10layer_norm13ln_bwd_kernelINS_13Kernel_traitsI6__halfffffjLj256ELj1ELj4ELj1ELj16ENS_18Kernel_traits_baseILj256ES2_ffffjLj128EEEEELb1ELb0ELb1ELb0EEEvNS_9BwdParamsE:
        /* <DEDUP_REMOVED lines=38> */
[----:B-----5:R-:W-:Y:S01]  /*0260*/  MOV R77, R8 ;  /* 0x00000008004d7202 */ /* 0x020fe20000000f00 */
[----:B------:R-:W-:Y:S01]  /*0270*/  IMAD.MOV.U32 R73, RZ, RZ, R12 ;  /* 0x000000ffff497224 */ /* 0x000fe200078e000c */
[--C-:B------:R-:W-:Y:S01]  /*0280*/  SHF.R.U64 R76, R8, 0x10, R9.reuse ;  /* 0x00000010084c7819 */ /* 0x100fe20000001209 */
[----:B------:R-:W-:Y:S01]  /*0290*/  HFMA2.MMA R17, -RZ, RZ, 0, 0 ;  /* 0x00000000ff117435 */ /* 0x000fe200000001ff */
[----:B------:R-:W-:Y:S01]  /*02a0*/  MOV R75, R9 ;  /* 0x00000009004b7202 */ /* 0x000fe20000000f00 */
[----:B------:R-:W-:Y:S01]  /*02b0*/  HADD2.F32 R77, -RZ, R77.H0_H0 ;  /* 0x2000004dff4d7230 */ /* 0x000fe20000004100 */
[----:B------:R-:W-:Y:S01]  /*02c0*/  SHF.R.U32.HI R74, RZ, 0x10, R9 ;  /* 0x00000010ff4a7819 */ /* 0x000fe20000011609 */
[----:B------:R-:W-:Y:S01]  /*02d0*/  HADD2.F32 R76, -RZ, R76.H0_H0 ;  /* 0x2000004cff4c7230 */ /* 0x000fe20000004100 */
[--C-:B------:R-:W-:Y:S01]  /*02e0*/  SHF.R.U64 R72, R12, 0x10, R13.reuse ;  /* 0x000000100c487819 */ /* 0x100fe2000000120d */
[----:B------:R-:W-:Y:S01]  /*02f0*/  HADD2.F32 R75, -RZ, R75.H0_H0 ;  /* 0x2000004bff4b7230 */ /* 0x000fe20000004100 */
[----:B------:R-:W-:Y:S01]  /*0300*/  MOV R71, R13 ;  /* 0x0000000d00477202 */ /* 0x000fe20000000f00 */
[----:B------:R-:W-:Y:S01]  /*0310*/  HADD2.F32 R74, -RZ, R74.H0_H0 ;  /* 0x2000004aff4a7230 */ /* 0x000fe20000004100 */
[----:B------:R-:W-:Y:S01]  /*0320*/  SHF.R.U32.HI R70, RZ, 0x10, R13 ;  /* 0x00000010ff467819 */ /* 0x000fe2000001160d */
[----:B------:R-:W-:-:S02]  /*0330*/  HADD2.F32 R73, -RZ, R73.H0_H0 ;  /* 0x20000049ff497230 */ /* 0x000fc40000004100 */
[----:B------:R-:W-:Y:S02]  /*0340*/  HADD2.F32 R72, -RZ, R72.H0_H0 ;  /* 0x20000048ff487230 */ /* 0x000fe40000004100 */
[----:B------:R-:W-:Y:S02]  /*0350*/  HADD2.F32 R71, -RZ, R71.H0_H0 ;  /* 0x20000047ff477230 */ /* 0x000fe40000004100 */
[----:B------:R-:W-:-:S07]  /*0360*/  HADD2.F32 R70, -RZ, R70.H0_H0 ;  /* 0x20000046ff467230 */ /* 0x000fce0000004100 */
.L_x_5500:
[----:B0-----:R-:W0:Y:S08]  /*0370*/  LDC.64 R44, c[0x0][0x288] ;  /* 0x0000a200ff2c7b82 */ /* 0x001e300000000a00 */
[----:B-12---:R-:W1:Y:S08]  /*0380*/  LDC.64 R46, c[0x0][0x258] ;  /* 0x00009600ff2e7b82 */ /* 0x006e700000000a00 */
[----:B------:R-:W2:Y:S01]  /*0390*/  LDC.64 R50, c[0x0][0x280] ;  /* 0x0000a000ff327b82 */ /* 0x000ea20000000a00 */
[----:B0-----:R-:W-:-:S05]  /*03a0*/  IMAD.WIDE R44, R5, 0x4, R44 ;  /* 0x00000004052c7825 */ /* 0x001fca00078e022c */
[----:B------:R2:W3:Y:S01]  /*03b0*/  LDG.E R48, desc[UR4][R44.64] ;  /* 0x000000042c307981 */ /* 0x0004e2000c1e1900 */
[----:B-1----:R-:W-:-:S05]  /*03c0*/  IMAD.WIDE R46, R5, 0x4, R46 ;  /* 0x00000004052e7825 */ /* 0x002fca00078e022e */
[----:B-----5:R-:W5:Y:S01]  /*03d0*/  LDG.E R4, desc[UR4][R46.64] ;  /* 0x000000042e047981 */ /* 0x020f62000c1e1900 */
[C---:B--2---:R-:W-:Y:S02]  /*03e0*/  IMAD.WIDE R44, R5.reuse, 0x4, R50 ;  /* 0x00000004052c7825 */ /* 0x044fe400078e0232 */
[----:B------:R-:W0:Y:S02]  /*03f0*/  LDC.64 R50, c[0x0][0x2c8] ;  /* 0x0000b200ff327b82 */ /* 0x000e240000000a00 */
[----:B------:R-:W-:Y:S01]  /*0400*/  IMAD.U32 R7, RZ, RZ, UR9 ;  /* 0x00000009ff077e24 */ /* 0x000fe2000f8e00ff */
[----:B------:R-:W-:Y:S01]  /*0410*/  BSSY B1, `(.L_x_5472) ;  /* 0x000009a000017945 */ /* 0x000fe20003800000 */
[----:B------:R0:W5:Y:S02]  /*0420*/  LDG.E R58, desc[UR4][R44.64] ;  /* 0x000000042c3a7981 */ /* 0x000164000c1e1900 */
[----:B------:R-:W-:-:S05]  /*0430*/  IMAD R8, R5, R7, RZ ;  /* 0x0000000705087224 */ /* 0x000fca00078e02ff */
[----:B------:R-:W-:-:S04]  /*0440*/  SHF.R.S32.HI R49, RZ, 0x1f, R8 ;  /* 0x0000001fff317819 */ /* 0x000fc80000011408 */
[----:B------:R-:W-:-:S04]  /*0450*/  LEA.HI R49, R49, R8, RZ, 0x2 ;  /* 0x0000000831317211 */ /* 0x000fc800078f10ff */
[----:B------:R-:W-:-:S05]  /*0460*/  LEA.HI.SX32 R8, R49, R6, 0x1e ;  /* 0x0000000631087211 */ /* 0x000fca00078ff2ff */
[----:B0-----:R-:W-:Y:S01]  /*0470*/  IMAD.WIDE.U32 R44, R8, 0x10, R50 ;  /* 0x00000010082c7825 */ /* 0x001fe200078e0032 */
[----:B---3--:R-:W-:-:S13]  /*0480*/  ISETP.GT.AND P3, PT, R48, RZ, PT ;  /* 0x000000ff3000720c */ /* 0x008fda0003f64270 */
[----:B------:R-:W-:Y:S05]  /*0490*/  @P3 BRA `(.L_x_5473) ;  /* 0x0000000000843947 */ /* 0x000fea0003800000 */
[----:B------:R-:W0:Y:S01]  /*04a0*/  S2R R63, SR_TID.X ;  /* 0x00000000003f7919 */ /* 0x000e220000002100 */
[----:B-----5:R-:W-:Y:S01]  /*04b0*/  ISETP.GE.AND P4, PT, R58, 0x1, PT ;  /* 0x000000013a00780c */ /* 0x020fe20003f86270 */
[----:B------:R-:W-:-:S12]  /*04c0*/  BSSY B2, `(.L_x_5474) ;  /* 0x0000012000027945 */ /* 0x000fd80003800000 */
[----:B------:R-:W-:-:S05]  /*04d0*/  @P4 IADD3 R46, R58, -0x1, RZ ;  /* 0xffffffff3a2e4810 */ /* 0x000fca0007ffe0ff */
[----:B------:R-:W-:-:S05]  /*04e0*/  @P4 IMAD R46, R46, R7, RZ ;  /* 0x000000072e2e4224 */ /* 0x000fca00078e02ff */
[----:B------:R-:W-:-:S04]  /*04f0*/  @P4 SHF.R.S32.HI R47, RZ, 0x1f, R46 ;  /* 0x0000001fff2f4819 */ /* 0x000fc8000001142e */
[----:B------:R-:W-:Y:S02]  /*0500*/  @P4 LEA.HI R47, R47, R46, RZ, 0x2 ;  /* 0x0000002e2f2f4211 */ /* 0x000fe400078f10ff */
[----:B------:R-:W-:Y:S02]  /*0510*/  MOV R46, RZ ;  /* 0x000000ff002e7202 */ /* 0x000fe40000000f00 */
[----:B0-----:R-:W-:-:S04]  /*0520*/  @P4 LOP3.LUT R6, R63, 0x1f, RZ, 0xc0, !PT ;  /* 0x0000001f3f064812 */ /* 0x001fc800078ec0ff */
[----:B------:R-:W-:Y:S01]  /*0530*/  @P4 LEA.HI.SX32 R46, R47, R6, 0x1e ;  /* 0x000000062f2e4211 */ /* 0x000fe200078ff2ff */
[----:B------:R-:W-:Y:S01]  /*0540*/  IMAD.MOV.U32 R47, RZ, RZ, R8 ;  /* 0x000000ffff2f7224 */ /* 0x000fe200078e0008 */
[----:B------:R-:W-:Y:S06]  /*0550*/  @!P1 BRA `(.L_x_5475) ;  /* 0x0000000000209947 */ /* 0x000fec0003800000 */
[----:B------:R-:W0:Y:S01]  /*0560*/  LDC.64 R48, c[0x0][0x240] ;  /* 0x00009000ff307b82 */ /* 0x000e220000000a00 */
[----:B------:R-:W-:-:S04]  /*0570*/  ISETP.NE.U32.AND P0, PT, RZ, UR6, PT ;  /* 0x00000006ff007c0c */ /* 0x000fc8000bf05070 */
[----:B------:R-:W-:-:S13]  /*0580*/  ISETP.NE.AND.EX P0, PT, RZ, UR7, PT, P0 ;  /* 0x00000007ff007c0c */ /* 0x000fda000bf05300 */
[----:B------:R0:W5:Y:S02]  /*0590*/  @P0 LDG.E.128 R24, desc[UR4][R44.64] ;  /* 0x000000042c180981 */ /* 0x000164000c1e1d00 */
[----:B0-----:R-:W-:-:S05]  /*05a0*/  IMAD.WIDE.U32 R44, R46, 0x4, R48 ;  /* 0x000000042e2c7825 */ /* 0x001fca00078e0030 */
[----:B------:R0:W5:Y:S01]  /*05b0*/  LDG.E R3, desc[UR4][R44.64] ;  /* 0x000000042c037981 */ /* 0x000162000c1e1900 */
[----:B------:R-:W-:Y:S02]  /*05c0*/  IADD3 R46, R46, 0x20, RZ ;  /* 0x000000202e2e7810 */ /* 0x000fe40007ffe0ff */
[----:B------:R-:W-:-:S07]  /*05d0*/  IADD3 R47, R8, 0x20, RZ ;  /* 0x00000020082f7810 */ /* 0x000fce0007ffe0ff */
.L_x_5475:
[----:B------:R-:W-:Y:S05]  /*05e0*/  BSYNC B2 ;  /* 0x0000000000027941 */ /* 0x000fea0003800000 */
.L_x_5474:
[----:B------:R-:W-:Y:S01]  /*05f0*/  HFMA2.MMA R66, -RZ, RZ, 0, 0 ;  /* 0x00000000ff427435 */ /* 0x000fe200000001ff */
[----:B------:R-:W-:Y:S01]  /*0600*/  IMAD.MOV.U32 R64, RZ, RZ, RZ ;  /* 0x000000ffff407224 */ /* 0x000fe200078e00ff */
[----:B------:R-:W-:Y:S09]  /*0610*/  @!P2 BRA `(.L_x_5476) ;  /* 0x0000000400e4a947 */ /* 0x000ff20003800000 */
[----:B------:R-:W1:Y:S01]  /*0620*/  LDC.64 R48, c[0x0][0x240] ;  /* 0x00009000ff307b82 */ /* 0x000e620000000a00 */
[----:B------:R-:W-:-:S04]  /*0630*/  ISETP.NE.U32.AND P0, PT, RZ, UR6, PT ;  /* 0x00000006ff007c0c */ /* 0x000fc8000bf05070 */
[----:B------:R-:W-:-:S13]  /*0640*/  ISETP.NE.AND.EX P0, PT, RZ, UR7, PT, P0 ;  /* 0x00000007ff007c0c */ /* 0x000fda000bf05300 */
[----:B0-----:R-:W-:-:S05]  /*0650*/  @P0 IMAD.WIDE.U32 R44, R47, 0x10, R50 ;  /* 0x000000102f2c0825 */ /* 0x001fca00078e0032 */
[----:B------:R2:W5:Y:S01]  /*0660*/  @P0 LDG.E.128 R12, desc[UR4][R44.64] ;  /* 0x000000042c0c0981 */ /* 0x000562000c1e1d00 */
[----:B-1----:R-:W-:-:S05]  /*0670*/  IMAD.WIDE.U32 R46, R46, 0x4, R48 ;  /* 0x000000042e2e7825 */ /* 0x002fca00078e0030 */
[----:B------:R2:W5:Y:S01]  /*0680*/  LDG.E R2, desc[UR4][R46.64] ;  /* 0x000000042e027981 */ /* 0x000562000c1e1900 */
[----:B------:R-:W-:Y:S01]  /*0690*/  MOV R66, RZ ;  /* 0x000000ff00427202 */ /* 0x000fe20000000f00 */
[----:B------:R-:W-:Y:S06]  /*06a0*/  BRA `(.L_x_5476) ;  /* 0x0000000400c07947 */ /* 0x000fec0003800000 */
.L_x_5473:
[----:B------:R-:W0:Y:S01]  /*06b0*/  LDC.64 R46, c[0x0][0x250] ;  /* 0x00009400ff2e7b82 */ /* 0x000e220000000a00 */
[----:B-----5:R-:W-:-:S07]  /*06c0*/  ISETP.GE.AND P4, PT, R58, 0x1, PT ;  /* 0x000000013a00780c */ /* 0x020fce0003f86270 */
[----:B------:R-:W1:Y:S01]  /*06d0*/  LDC.U8 R51, c[0x0][0x2a0] ;  /* 0x0000a800ff337b82 */ /* 0x000e620000000000 */
[----:B0-----:R-:W-:-:S06]  /*06e0*/  IMAD.WIDE R46, R5, 0x4, R46 ;  /* 0x00000004052e7825 */ /* 0x001fcc00078e022e */
[----:B------:R-:W2:Y:S01]  /*06f0*/  LDG.E R46, desc[UR4][R46.64] ;  /* 0x000000042e2e7981 */ /* 0x000ea2000c1e1900 */
[----:B------:R-:W-:Y:S01]  /*0700*/  @P4 IADD3 R6, R58, -0x1, RZ ;  /* 0xffffffff3a064810 */ /* 0x000fe20007ffe0ff */
[----:B------:R-:W-:Y:S01]  /*0710*/  VIADD R48, R48, 0xffffffff ;  /* 0xffffffff30307836 */ /* 0x000fe20000000000 */
[----:B-1----:R-:W-:Y:S01]  /*0720*/  ISETP.NE.AND P0, PT, R51, RZ, PT ;  /* 0x000000ff3300720c */ /* 0x002fe20003f05270 */
[----:B------:R-:W0:Y:S01]  /*0730*/  S2R R50, SR_TID.X ;  /* 0x0000000000327919 */ /* 0x000e220000002100 */
[----:B------:R-:W-:Y:S01]  /*0740*/  BSSY B2, `(.L_x_5477) ;  /* 0x000003b000027945 */ /* 0x000fe20003800000 */
[-C--:B------:R-:W-:Y:S01]  /*0750*/  @P4 IMAD R6, R6, R7.reuse, RZ ;  /* 0x0000000706064224 */ /* 0x080fe200078e02ff */
[----:B------:R-:W-:Y:S01]  /*0760*/  HFMA2.MMA R66, -RZ, RZ, 0, 0 ;  /* 0x00000000ff427435 */ /* 0x000fe200000001ff */
[----:B------:R-:W-:Y:S01]  /*0770*/  IMAD R48, R48, R7, RZ ;  /* 0x0000000730307224 */ /* 0x000fe200078e02ff */
[----:B------:R-:W-:Y:S01]  /*0780*/  MOV R68, RZ ;  /* 0x000000ff00447202 */ /* 0x000fe20000000f00 */
[----:B------:R-:W-:Y:S01]  /*0790*/  IMAD.MOV.U32 R64, RZ, RZ, RZ ;  /* 0x000000ffff407224 */ /* 0x000fe200078e00ff */
[----:B------:R-:W-:-:S02]  /*07a0*/  @P4 SHF.R.S32.HI R49, RZ, 0x1f, R6 ;  /* 0x0000001fff314819 */ /* 0x000fc40000011406 */
[----:B------:R-:W-:Y:S02]  /*07b0*/  SHF.R.S32.HI R65, RZ, 0x1f, R48 ;  /* 0x0000001fff417819 */ /* 0x000fe40000011430 */
[----:B------:R-:W-:Y:S02]  /*07c0*/  @P4 LEA.HI R49, R49, R6, RZ, 0x2 ;  /* 0x0000000631314211 */ /* 0x000fe400078f10ff */
[----:B------:R-:W-:Y:S02]  /*07d0*/  LEA.HI R65, R65, R48, RZ, 0x2 ;  /* 0x0000003041417211 */ /* 0x000fe400078f10ff */
[----:B0-----:R-:W-:-:S04]  /*07e0*/  LOP3.LUT R6, R50, 0x1f, RZ, 0xc0, !PT ;  /* 0x0000001f32067812 */ /* 0x001fc800078ec0ff */
[-C--:B------:R-:W-:Y:S02]  /*07f0*/  @P4 LEA.HI.SX32 R68, R49, R6.reuse, 0x1e ;  /* 0x0000000631444211 */ /* 0x080fe400078ff2ff */
[----:B------:R-:W-:Y:S02]  /*0800*/  LEA.HI.SX32 R65, R65, R6, 0x1e ;  /* 0x0000000641417211 */ /* 0x000fe400078ff2ff */
[----:B--2---:R-:W-:Y:S02]  /*0810*/  FSEL R63, R46, RZ, !P0 ;  /* 0x000000ff2e3f7208 */ /* 0x004fe40004000000 */
[----:B------:R-:W-:Y:S01]  /*0820*/  MOV R46, R8 ;  /* 0x00000008002e7202 */ /* 0x000fe20000000f00 */
[----:B------:R-:W-:Y:S06]  /*0830*/  @!P1 BRA `(.L_x_5478) ;  /* 0x0000000000ac9947 */ /* 0x000fec0003800000 */
[----:B------:R-:W0:Y:S01]  /*0840*/  LDC.64 R46, c[0x0][0x238] ;  /* 0x00008e00ff2e7b82 */ /* 0x000e220000000a00 */
[----:B------:R-:W-:-:S04]  /*0850*/  ISETP.NE.U32.AND P0, PT, RZ, UR6, PT ;  /* 0x00000006ff007c0c */ /* 0x000fc8000bf05070 */
[----:B------:R-:W-:-:S03]  /*0860*/  ISETP.NE.AND.EX P0, PT, RZ, UR7, PT, P0 ;  /* 0x00000007ff007c0c */ /* 0x000fc6000bf05300 */
[----:B------:R-:W1:Y:S08]  /*0870*/  LDC.64 R48, c[0x0][0x2b8] ;  /* 0x0000ae00ff307b82 */ /* 0x000e700000000a00 */
[----:B------:R-:W2:Y:S02]  /*0880*/  LDC.64 R10, c[0x0][0x240] ;  /* 0x00009000ff0a7b82 */ /* 0x000ea40000000a00 */
[----:B------:R-:W5:Y:S01]  /*0890*/  @P0 LDG.E.128 R24, desc[UR4][R44.64] ;  /* 0x000000042c180981 */ /* 0x000f62000c1e1d00 */
[----:B0-----:R-:W-:-:S06]  /*08a0*/  IMAD.WIDE.U32 R46, R8, 0x10, R46 ;  /* 0x00000010082e7825 */ /* 0x001fcc00078e002e */
[----:B------:R-:W3:Y:S01]  /*08b0*/  LDG.E.128 R44, desc[UR4][R46.64] ;  /* 0x000000042e2c7981 */ /* 0x000ee2000c1e1d00 */
[----:B-1----:R-:W-:-:S06]  /*08c0*/  IMAD.WIDE.U32 R48, R65, 0x10, R48 ;  /* 0x0000001041307825 */ /* 0x002fcc00078e0030 */
[----:B------:R-:W4:Y:S01]  /*08d0*/  LDG.E.128 R48, desc[UR4][R48.64] ;  /* 0x0000000430307981 */ /* 0x000f22000c1e1d00 */
[----:B--2---:R-:W-:-:S05]  /*08e0*/  IMAD.WIDE.U32 R10, R68, 0x4, R10 ;  /* 0x00000004440a7825 */ /* 0x004fca00078e000a */
[----:B------:R0:W5:Y:S01]  /*08f0*/  LDG.E R3, desc[UR4][R10.64] ;  /* 0x000000040a037981 */ /* 0x000162000c1e1900 */
[----:B------:R-:W-:Y:S01]  /*0900*/  VIADD R68, R68, 0x20 ;  /* 0x0000002044447836 */ /* 0x000fe20000000000 */
[----:B------:R-:W-:Y:S01]  /*0910*/  IADD3 R65, R65, 0x20, RZ ;  /* 0x0000002041417810 */ /* 0x000fe20007ffe0ff */
[C---:B---3--:R-:W-:Y:S01]  /*0920*/  FADD.FTZ R53, -R63.reuse, R44 ;  /* 0x0000002c3f357221 */ /* 0x048fe20000010100 */
[C---:B------:R-:W-:Y:S01]  /*0930*/  FADD.FTZ R69, -R63.reuse, R46 ;  /* 0x0000002e3f457221 */ /* 0x040fe20000010100 */
[----:B------:R-:W-:Y:S02]  /*0940*/  FADD.FTZ R67, -R63, R45 ;  /* 0x0000002d3f437221 */ /* 0x000fe40000010100 */
[C---:B------:R-:W-:Y:S01]  /*0950*/  FMUL.FTZ R0, R4.reuse, R53 ;  /* 0x0000003504007220 */ /* 0x040fe20000410000 */
[C---:B0-----:R-:W-:Y:S01]  /*0960*/  FMUL.FTZ R10, R4.reuse, R69 ;  /* 0x00000045040a7220 */ /* 0x041fe20000410000 */
[----:B----4-:R-:W-:Y:S01]  /*0970*/  FMUL.FTZ R11, R77, R48 ;  /* 0x000000304d0b7220 */ /* 0x010fe20000410000 */
[----:B------:R-:W-:Y:S01]  /*0980*/  FMUL.FTZ R67, R4, R67 ;  /* 0x0000004304437220 */ /* 0x000fe20000410000 */
[----:B------:R-:W-:-:S02]  /*0990*/  FMUL.FTZ R69, R76, R49 ;  /* 0x000000314c457220 */ /* 0x000fc40000410000 */
[----:B------:R-:W-:Y:S01]  /*09a0*/  FADD.FTZ R44, RZ, R11 ;  /* 0x0000000bff2c7221 */ /* 0x000fe20000010000 */
[----:B------:R-:W-:Y:S01]  /*09b0*/  FFMA.FTZ R46, R0, R11, RZ ;  /* 0x0000000b002e7223 */ /* 0x000fe200000100ff */
        /* <DEDUP_REMOVED lines=18> */
[----:B------:R-:W-:-:S07]  /*0ae0*/  IADD3 R46, R8, 0x20, RZ ;  /* 0x00000020082e7810 */ /* 0x000fce0007ffe0ff */
.L_x_5478:
[----:B------:R-:W-:Y:S05]  /*0af0*/  BSYNC B2 ;  /* 0x0000000000027941 */ /* 0x000fea0003800000 */
.L_x_5477:
[----:B------:R-:W-:Y:S05]  /*0b00*/  @!P2 BRA `(.L_x_5476) ;  /* 0x0000000000a8a947 */ /* 0x000fea0003800000 */
[----:B------:R-:W0:Y:S01]  /*0b10*/  LDC.64 R44, c[0x0][0x238] ;  /* 0x00008e00ff2c7b82 */ /* 0x000e220000000a00 */
[----:B------:R-:W-:-:S04]  /*0b20*/  ISETP.NE.U32.AND P0, PT, RZ, UR6, PT ;  /* 0x00000006ff007c0c */ /* 0x000fc8000bf05070 */
[----:B------:R-:W-:-:S03]  /*0b30*/  ISETP.NE.AND.EX P0, PT, RZ, UR7, PT, P0 ;  /* 0x00000007ff007c0c */ /* 0x000fc6000bf05300 */
[----:B------:R-:W1:Y:S08]  /*0b40*/  LDC.64 R48, c[0x0][0x2b8] ;  /* 0x0000ae00ff307b82 */ /* 0x000e700000000a00 */
[----:B------:R-:W2:Y:S01]  /*0b50*/  LDC.64 R50, c[0x0][0x2c8] ;  /* 0x0000b200ff327b82 */ /* 0x000ea20000000a00 */
[----:B0-----:R-:W-:-:S07]  /*0b60*/  IMAD.WIDE.U32 R44, R46, 0x10, R44 ;  /* 0x000000102e2c7825 */ /* 0x001fce00078e002c */
[----:B------:R-:W0:Y:S01]  /*0b70*/  LDC.64 R60, c[0x0][0x240] ;  /* 0x00009000ff3c7b82 */ /* 0x000e220000000a00 */
[----:B-1----:R-:W-:-:S04]  /*0b80*/  IMAD.WIDE.U32 R48, R65, 0x10, R48 ;  /* 0x0000001041307825 */ /* 0x002fc800078e0030 */
[----:B--2---:R-:W-:Y:S02]  /*0b90*/  @P0 IMAD.WIDE.U32 R54, R46, 0x10, R50 ;  /* 0x000000102e360825 */ /* 0x004fe400078e0032 */
[----:B------:R-:W2:Y:S04]  /*0ba0*/  LDG.E.128 R44, desc[UR4][R44.64] ;  /* 0x000000042c2c7981 */ /* 0x000ea8000c1e1d00 */
[----:B------:R-:W3:Y:S01]  /*0bb0*/  LDG.E.128 R48, desc[UR4][R48.64] ;  /* 0x0000000430307981 */ /* 0x000ee2000c1e1d00 */
[----:B0-----:R-:W-:-:S03]  /*0bc0*/  IMAD.WIDE.U32 R60, R68, 0x4, R60 ;  /* 0x00000004443c7825 */ /* 0x001fc600078e003c */
[----:B------:R-:W5:Y:S04]  /*0bd0*/  @P0 LDG.E.128 R12, desc[UR4][R54.64] ;  /* 0x00000004360c0981 */ /* 0x000f68000c1e1d00 */
[----:B------:R0:W5:Y:S01]  /*0be0*/  LDG.E R2, desc[UR4][R60.64] ;  /* 0x000000043c027981 */ /* 0x000162000c1e1900 */
[C---:B--2---:R-:W-:Y:S01]  /*0bf0*/  FADD.FTZ R9, -R63.reuse, R44 ;  /* 0x0000002c3f097221 */ /* 0x044fe20000010100 */
[C---:B------:R-:W-:Y:S01]  /*0c00*/  FADD.FTZ R59, -R63.reuse, R46 ;  /* 0x0000002e3f3b7221 */ /* 0x040fe20000010100 */
[----:B------:R-:W-:Y:S02]  /*0c10*/  FADD.FTZ R57, -R63, R45 ;  /* 0x0000002d3f397221 */ /* 0x000fe40000010100 */
[C---:B0-----:R-:W-:Y:S01]  /*0c20*/  FMUL.FTZ R61, R4.reuse, R9 ;  /* 0x00000009043d7220 */ /* 0x041fe20000410000 */
[----:B---3--:R-:W-:Y:S01]  /*0c30*/  FMUL.FTZ R62, R73, R48 ;  /* 0x00000030493e7220 */ /* 0x008fe20000410000 */
[----:B------:R-:W-:Y:S01]  /*0c40*/  FADD.FTZ R47, -R63, R47 ;  /* 0x0000002f3f2f7221 */ /* 0x000fe20000010100 */
[C---:B------:R-:W-:Y:S01]  /*0c50*/  FMUL.FTZ R9, R4.reuse, R59 ;  /* 0x0000003b04097220 */ /* 0x040fe20000410000 */
        /* <DEDUP_REMOVED lines=21> */
.L_x_5476:
[----:B------:R-:W-:Y:S05]  /*0db0*/  BSYNC B1 ;  /* 0x0000000000017941 */ /* 0x000fea0003800000 */
.L_x_5472:
[----:B------:R-:W-:-:S03]  /*0dc0*/  UMOV UR10, 0xffffffff ;  /* 0xffffffff000a7882 */ /* 0x000fc60000000000 */
[----:B------:R-:W-:Y:S05]  /*0dd0*/  BRA.DIV UR10, `(.L_x_5479) ;  /* 0x000000120ab47947 */ /* 0x000fea000b800000 */
[----:B------:R-:W1:Y:S04]  /*0de0*/  SHFL.BFLY PT, R49, R64, 0x1, 0x1f ;  /* 0x0c201f0040317f89 */ /* 0x000e6800000e0000 */
[----:B------:R-:W3:Y:S01]  /*0df0*/  SHFL.BFLY PT, R51, R66, 0x1, 0x1f ;  /* 0x0c201f0042337f89 */ /* 0x000ee200000e0000 */
[----:B-1----:R-:W-:Y:S01]  /*0e00*/  FADD.FTZ R48, R49, R64 ;  /* 0x0000004031307221 */ /* 0x002fe20000010000 */
[----:B---3--:R-:W-:-:S04]  /*0e10*/  FADD.FTZ R65, R51, R66 ;  /* 0x0000004233417221 */ /* 0x008fc80000010000 */
        /* <DEDUP_REMOVED lines=12> */
[----:B------:R1:W3:Y:S04]  /*0ee0*/  SHFL.BFLY PT, R64, R63, 0x10, 0x1f ;  /* 0x0e001f003f407f89 */ /* 0x0002e800000e0000 */
[----:B------:R1:W4:Y:S02]  /*0ef0*/  SHFL.BFLY PT, R49, R48, 0x10, 0x1f ;  /* 0x0e001f0030317f89 */ /* 0x00032400000e0000 */
.L_x_5512:
[----:B--2---:R-:W2:Y:S01]  /*0f00*/  S2R R46, SR_TID.X ;  /* 0x00000000002e7919 */ /* 0x004ea20000002100 */
[----:B0-----:R-:W0:Y:S01]  /*0f10*/  LDC.U8 R44, c[0x0][0x2a0] ;  /* 0x0000a800ff2c7b82 */ /* 0x001e220000000000 */
[----:B------:R-:W-:Y:S02]  /*0f20*/  @P4 VIADD R58, R58, 0xffffffff ;  /* 0xffffffff3a3a4836 */ /* 0x000fe40000000000 */
[----:B---3--:R-:W-:Y:S01]  /*0f30*/  FADD.FTZ R64, R63, R64 ;  /* 0x000000403f407221 */ /* 0x008fe20000010000 */
[----:B----4-:R-:W-:Y:S01]  /*0f40*/  FADD.FTZ R45, R48, R49 ;  /* 0x00000031302d7221 */ /* 0x010fe20000010000 */
[----:B------:R-:W-:Y:S01]  /*0f50*/  BSSY B1, `(.L_x_5480) ;  /* 0x0000064000017945 */ /* 0x000fe20003800000 */
[----:B------:R-:W-:Y:S02]  /*0f60*/  @P4 IMAD R58, R58, R7, RZ ;  /* 0x000000073a3a4224 */ /* 0x000fe400078e02ff */
[----:B------:R-:W-:-:S03]  /*0f70*/  FMUL.FTZ R45, R45, UR8 ;  /* 0x000000082d2d7c20 */ /* 0x000fc60008410000 */
[----:B------:R-:W-:-:S04]  /*0f80*/  @P4 SHF.R.S32.HI R47, RZ, 0x1f, R58 ;  /* 0x0000001fff2f4819 */ /* 0x000fc8000001143a */
[----:B------:R-:W-:Y:S01]  /*0f90*/  @P4 LEA.HI R47, R47, R58, RZ, 0x2 ;  /* 0x0000003a2f2f4211 */ /* 0x000fe200078f10ff */
[----:B------:R-:W-:Y:S01]  /*0fa0*/  FMUL.FTZ R58, R64, UR8 ;  /* 0x00000008403a7c20 */ /* 0x000fe20008410000 */
[----:B0-----:R-:W-:Y:S01]  /*0fb0*/  ISETP.NE.AND P0, PT, R44, RZ, PT ;  /* 0x000000ff2c00720c */ /* 0x001fe20003f05270 */
[----:B------:R-:W-:-:S03]  /*0fc0*/  HFMA2.MMA R44, -RZ, RZ, 0, 0 ;  /* 0x00000000ff2c7435 */ /* 0x000fc600000001ff */
[----:B------:R-:W-:Y:S02]  /*0fd0*/  FSEL R58, R58, RZ, !P0 ;  /* 0x000000ff3a3a7208 */ /* 0x000fe40004000000 */
[----:B--2---:R-:W-:-:S04]  /*0fe0*/  @P4 LOP3.LUT R6, R46, 0x1f, RZ, 0xc0, !PT ;  /* 0x0000001f2e064812 */ /* 0x004fc800078ec0ff */
[----:B------:R-:W-:Y:S01]  /*0ff0*/  @P4 LEA.HI.SX32 R44, R47, R6, 0x1e ;  /* 0x000000062f2c4211 */ /* 0x000fe200078ff2ff */
[----:B------:R-:W-:Y:S06]  /*1000*/  @!P1 BRA `(.L_x_5481) ;  /* 0x0000000400609947 */ /* 0x000fec0003800000 */
[----:B------:R-:W0:Y:S01]  /*1010*/  @!P3 LDC.64 R46, c[0x0][0x2c8] ;  /* 0x0000b200ff2ebb82 */ /* 0x000e220000000a00 */
[----:B------:R-:W-:Y:S01]  /*1020*/  BSSY B2, `(.L_x_5482) ;  /* 0x000000d000027945 */ /* 0x000fe20003800000 */
[----:B0-----:R-:W-:-:S04]  /*1030*/  @!P3 ISETP.NE.U32.AND P0, PT, R46, RZ, PT ;  /* 0x000000ff2e00b20c */ /* 0x001fc80003f05070 */
[----:B------:R-:W-:-:S04]  /*1040*/  @!P3 ISETP.NE.AND.EX P0, PT, R47, RZ, PT, P0 ;  /* 0x000000ff2f00b20c */ /* 0x000fc80003f05300 */
[----:B-1---5:R-:W-:Y:S01]  /*1050*/  @!P3 FSEL R63, R24, RZ, P0 ;  /* 0x000000ff183fb208 */ /* 0x022fe20000000000 */
[----:B------:R-:W-:Y:S08]  /*1060*/  @!P3 BRA `(.L_x_5483) ;  /* 0x000000000020b947 */ /* 0x000ff00003800000 */
        /* <DEDUP_REMOVED lines=8> */
.L_x_5483:
[----:B------:R-:W-:Y:S05]  /*10f0*/  BSYNC B2 ;  /* 0x0000000000027941 */ /* 0x000fea0003800000 */
.L_x_5482:
[----:B------:R-:W0:Y:S01]  /*1100*/  @P4 LDC.64 R50, c[0x0][0x298] ;  /* 0x0000a600ff324b82 */ /* 0x000e220000000a00 */
[----:B------:R-:W-:Y:S01]  /*1110*/  @P4 LOP3.LUT P5, RZ, R3, 0xff, RZ, 0xc0, !PT ;  /* 0x000000ff03ff4812 */ /* 0x000fe200078ac0ff */
[----:B------:R-:W-:Y:S06]  /*1120*/  BSSY B2, `(.L_x_5484) ;  /* 0x0000012000027945 */ /* 0x000fec0003800000 */
[----:B------:R-:W1:Y:S01]  /*1130*/  LDC.64 R48, c[0x0][0x308] ;  /* 0x0000c200ff307b82 */ /* 0x000e620000000a00 */
[----:B0-----:R-:W-:-:S04]  /*1140*/  @P4 FMUL.FTZ R51, R63, R51 ;  /* 0x000000333f334220 */ /* 0x001fc80000410000 */
[----:B------:R-:W-:Y:S01]  /*1150*/  @P4 FMUL.FTZ R50, R51, R50 ;  /* 0x0000003233324220 */ /* 0x000fe20000410000 */
[----:B-1----:R-:W-:-:S04]  /*1160*/  ISETP.NE.U32.AND P0, PT, R48, RZ, PT ;  /* 0x000000ff3000720c */ /* 0x002fc80003f05070 */
[----:B------:R-:W-:Y:S02]  /*1170*/  @P4 SEL R40, R50, RZ, P5 ;  /* 0x000000ff32284207 */ /* 0x000fe40002800000 */
[----:B------:R-:W-:Y:S02]  /*1180*/  @!P3 ISETP.NE.U32.AND P5, PT, R46, RZ, PT ;  /* 0x000000ff2e00b20c */ /* 0x000fe40003fa5070 */
[----:B------:R-:W-:Y:S02]  /*1190*/  ISETP.NE.AND.EX P0, PT, R49, RZ, PT, P0 ;  /* 0x000000ff3100720c */ /* 0x000fe40003f05300 */
        /* <DEDUP_REMOVED lines=10> */
.L_x_5485:
[----:B------:R-:W-:Y:S05]  /*1240*/  BSYNC B2 ;  /* 0x0000000000027941 */ /* 0x000fea0003800000 */
.L_x_5484:
[----:B------:R-:W0:Y:S01]  /*1250*/  @P4 LDC.64 R50, c[0x0][0x298] ;  /* 0x0000a600ff324b82 */ /* 0x000e220000000a00 */
[----:B------:R-:W-:Y:S01]  /*1260*/  @P4 LOP3.LUT P5, RZ, R3, 0xff00, RZ, 0xc0, !PT ;  /* 0x0000ff0003ff4812 */ /* 0x000fe200078ac0ff */
[----:B------:R-:W-:Y:S01]  /*1270*/  BSSY B2, `(.L_x_5486) ;  /* 0x000000f000027945 */ /* 0x000fe20003800000 */
[C---:B------:R-:W-:Y:S01]  /*1280*/  SEL R37, R64.reuse, R37, P0 ;  /* 0x0000002540257207 */ /* 0x040fe20000000000 */
[----:B0-----:R-:W-:-:S04]  /*1290*/  @P4 FMUL.FTZ R51, R64, R51 ;  /* 0x0000003340334220 */ /* 0x001fc80000410000 */
[----:B------:R-:W-:-:S05]  /*12a0*/  @P4 FMUL.FTZ R50, R51, R50 ;  /* 0x0000003233324220 */ /* 0x000fca0000410000 */
[----:B------:R-:W-:Y:S02]  /*12b0*/  @P4 SEL R41, R50, RZ, P5 ;  /* 0x000000ff32294207 */ /* 0x000fe40002800000 */
[----:B------:R-:W-:-:S04]  /*12c0*/  @!P3 ISETP.NE.U32.AND P5, PT, R46, RZ, PT ;  /* 0x000000ff2e00b20c */ /* 0x000fc80003fa5070 */
        /* <DEDUP_REMOVED lines=9> */
.L_x_5487:
[----:B------:R-:W-:Y:S05]  /*1360*/  BSYNC B2 ;  /* 0x0000000000027941 */ /* 0x000fea0003800000 */
.L_x_5486:
        /* <DEDUP_REMOVED lines=11> */
[----:B------:R-:W-:-:S04]  /*1420*/  ISETP.NE.U32.AND P5, PT, R46, RZ, PT ;  /* 0x000000ff2e00720c */ /* 0x000fc80003fa5070 */
[----:B------:R-:W-:Y:S01]  /*1430*/  ISETP.NE.AND.EX P5, PT, R47, RZ, PT, P5 ;  /* 0x000000ff2f00720c */ /* 0x000fe20003fa5350 */
[----:B------:R-:W-:-:S04]  /*1440*/  FFMA.FTZ R47, R53, R45, R58 ;  /* 0x0000002d352f7223 */ /* 0x000fc8000001003a */
[----:B------:R-:W-:-:S04]  /*1450*/  FADD.FTZ R47, R56, -R47 ;  /* 0x8000002f382f7221 */ /* 0x000fc80000010000 */
[----:B------:R-:W-:-:S04]  /*1460*/  FMUL.FTZ R50, R4, R47 ;  /* 0x0000002f04327220 */ /* 0x000fc80000410000 */
[----:B------:R-:W-:-:S07]  /*1470*/  @P5 FADD.FTZ R50, R27, R50 ;  /* 0x000000321b325221 */ /* 0x000fce0000010000 */
.L_x_5489:
[----:B------:R-:W-:Y:S05]  /*1480*/  BSYNC B2 ;  /* 0x0000000000027941 */ /* 0x000fea0003800000 */
.L_x_5488:
[----:B------:R-:W-:Y:S01]  /*1490*/  ISETP.NE.U32.AND P5, PT, R48, RZ, PT ;  /* 0x000000ff3000720c */ /* 0x000fe20003fa5070 */
[----:B------:R-:W0:Y:S01]  /*14a0*/  @P4 LDC.64 R46, c[0x0][0x298] ;  /* 0x0000a600ff2e4b82 */ /* 0x000e220000000a00 */
[----:B------:R-:W-:Y:S02]  /*14b0*/  SEL R39, R50, R39, P0 ;  /* 0x0000002732277207 */ /* 0x000fe40000000000 */
[----:B------:R-:W-:Y:S02]  /*14c0*/  ISETP.NE.AND.EX P5, PT, R49, RZ, PT, P5 ;  /* 0x000000ff3100720c */ /* 0x000fe40003fa5350 */
[----:B------:R-:W-:-:S11]  /*14d0*/  @P4 LOP3.LUT P0, RZ, R3, 0xff000000, RZ, 0xc0, !PT ;  /* 0xff00000003ff4812 */ /* 0x000fd6000780c0ff */
[----:B------:R-:W1:Y:S01]  /*14e0*/  @P5 LDC.64 R48, c[0x0][0x308] ;  /* 0x0000c200ff305b82 */ /* 0x000e620000000a00 */
[----:B0-----:R-:W-:-:S04]  /*14f0*/  @P4 FMUL.FTZ R47, R50, R47 ;  /* 0x0000002f322f4220 */ /* 0x001fc80000410000 */
[----:B------:R-:W-:-:S05]  /*1500*/  @P4 FMUL.FTZ R46, R47, R46 ;  /* 0x0000002e2f2e4220 */ /* 0x000fca0000410000 */
[----:B------:R-:W-:Y:S01]  /*1510*/  @P4 SEL R43, R46, RZ, P0 ;  /* 0x000000ff2e2b4207 */ /* 0x000fe20000000000 */
[C---:B-1----:R-:W-:Y:S01]  /*1520*/  @P5 IMAD.WIDE.U32 R48, R8.reuse, 0x10, R48 ;  /* 0x0000001008305825 */ /* 0x042fe200078e0030 */
[----:B------:R-:W-:-:S04]  /*1530*/  IADD3 R8, R8, 0x20, RZ ;  /* 0x0000002008087810 */ /* 0x000fc80007ffe0ff */
[----:B------:R0:W-:Y:S02]  /*1540*/  @P5 STG.E.128 desc[UR4][R48.64], R36 ;  /* 0x0000002430005986 */ /* 0x0001e4000c101d04 */
[----:B0-----:R-:W0:Y:S02]  /*1550*/  @P4 LDC.64 R48, c[0x0][0x2f8] ;  /* 0x0000be00ff304b82 */ /* 0x001e240000000a00 */
[C---:B0-----:R-:W-:Y:S01]  /*1560*/  @P4 IMAD.WIDE.U32 R48, R44.reuse, 0x10, R48 ;  /* 0x000000102c304825 */ /* 0x041fe200078e0030 */
[----:B------:R-:W-:-:S04]  /*1570*/  IADD3 R44, R44, 0x20, RZ ;  /* 0x000000202c2c7810 */ /* 0x000fc80007ffe0ff */
[----:B------:R0:W-:Y:S03]  /*1580*/  @P4 STG.E.128 desc[UR4][R48.64], R40 ;  /* 0x0000002830004986 */ /* 0x0001e6000c101d04 */
.L_x_5481:
[----:B------:R-:W-:Y:S05]  /*1590*/  BSYNC B1 ;  /* 0x0000000000017941 */ /* 0x000fea0003800000 */
.L_x_5480:
[----:B------:R-:W-:Y:S04]  /*15a0*/  BSSY B1, `(.L_x_5490) ;  /* 0x0000058000017945 */ /* 0x000fe80003800000 */
[----:B------:R-:W-:Y:S05]  /*15b0*/  @!P2 BRA `(.L_x_5491) ;  /* 0x000000040058a947 */ /* 0x000fea0003800000 */
[----:B------:R-:W2:Y:S01]  /*15c0*/  @!P3 LDC.64 R46, c[0x0][0x2c8] ;  /* 0x0000b200ff2ebb82 */ /* 0x000ea20000000a00 */
[----:B------:R-:W-:Y:S07]  /*15d0*/  BSSY B2, `(.L_x_5492) ;  /* 0x000000e000027945 */ /* 0x000fee0003800000 */
[----:B01----:R-:W0:Y:S01]  /*15e0*/  LDC.64 R48, c[0x0][0x308] ;  /* 0x0000c200ff307b82 */ /* 0x003e220000000a00 */
[----:B--2---:R-:W-:-:S04]  /*15f0*/  @!P3 ISETP.NE.U32.AND P0, PT, R46, RZ, PT ;  /* 0x000000ff2e00b20c */ /* 0x004fc80003f05070 */
[----:B------:R-:W-:-:S04]  /*1600*/  @!P3 ISETP.NE.AND.EX P0, PT, R47, RZ, PT, P0 ;  /* 0x000000ff2f00b20c */ /* 0x000fc80003f05300 */
[----:B-----5:R-:W-:Y:S01]  /*1610*/  @!P3 FSEL R63, R12, RZ, P0 ;  /* 0x000000ff0c3fb208 */ /* 0x020fe20000000000 */
[----:B0-----:R-:W-:Y:S08]  /*1620*/  @!P3 BRA `(.L_x_5493) ;  /* 0x000000000020b947 */ /* 0x001ff00003800000 */
        /* <DEDUP_REMOVED lines=8> */
.L_x_5493:
[----:B------:R-:W-:Y:S05]  /*16b0*/  BSYNC B2 ;  /* 0x0000000000027941 */ /* 0x000fea0003800000 */
.L_x_5492:
[----:B------:R-:W0:Y:S01]  /*16c0*/  @P4 LDC.64 R50, c[0x0][0x298] ;  /* 0x0000a600ff324b82 */ /* 0x000e220000000a00 */
[----:B------:R-:W-:Y:S01]  /*16d0*/  ISETP.NE.U32.AND P0, PT, R48, RZ, PT ;  /* 0x000000ff3000720c */ /* 0x000fe20003f05070 */
[----:B------:R-:W-:Y:S01]  /*16e0*/  BSSY B2, `(.L_x_5494) ;  /* 0x0000011000027945 */ /* 0x000fe20003800000 */
[----:B------:R-:W-:Y:S02]  /*16f0*/  @!P3 ISETP.NE.U32.AND P5, PT, R46, RZ, PT ;  /* 0x000000ff2e00b20c */ /* 0x000fe40003fa5070 */
[----:B------:R-:W-:Y:S02]  /*1700*/  ISETP.NE.AND.EX P0, PT, R49, RZ, PT, P0 ;  /* 0x000000ff3100720c */ /* 0x000fe40003f05300 */
[----:B------:R-:W-:Y:S02]  /*1710*/  @P4 LOP3.LUT P6, RZ, R2, 0xff, RZ, 0xc0, !PT ;  /* 0x000000ff02ff4812 */ /* 0x000fe400078cc0ff */
[----:B------:R-:W-:Y:S02]  /*1720*/  @!P3 ISETP.NE.AND.EX P5, PT, R47, RZ, PT, P5 ;  /* 0x000000ff2f00b20c */ /* 0x000fe40003fa5350 */
[----:B------:R-:W-:-:S02]  /*1730*/  SEL R36, R63, R36, P0 ;  /* 0x000000243f247207 */ /* 0x000fc40000000000 */
[----:B------:R-:W-:Y:S01]  /*1740*/  @!P3 FSEL R64, R13, RZ, P5 ;  /* 0x000000ff0d40b208 */ /* 0x000fe20002800000 */
[----:B0-----:R-:W-:-:S04]  /*1750*/  @P4 FMUL.FTZ R51, R63, R51 ;  /* 0x000000333f334220 */ /* 0x001fc80000410000 */
[----:B------:R-:W-:-:S05]  /*1760*/  @P4 FMUL.FTZ R50, R51, R50 ;  /* 0x0000003233324220 */ /* 0x000fca0000410000 */
[----:B------:R-:W-:Y:S01]  /*1770*/  @P4 SEL R40, R50, RZ, P6 ;  /* 0x000000ff32284207 */ /* 0x000fe20003000000 */
[----:B------:R-:W-:Y:S06]  /*1780*/  @!P3 BRA `(.L_x_5495) ;  /* 0x000000000018b947 */ /* 0x000fec0003800000 */
[----:B------:R-:W-:Y:S01]  /*1790*/  ISETP.NE.U32.AND P5, PT, R46, RZ, PT ;  /* 0x000000ff2e00720c */ /* 0x000fe20003fa5070 */
[----:B------:R-:W-:-:S03]  /*17a0*/  FFMA.FTZ R50, R60, R45, R58 ;  /* 0x0000002d3c327223 */ /* 0x000fc6000001003a */
[----:B------:R-:W-:Y:S01]  /*17b0*/  ISETP.NE.AND.EX P5, PT, R47, RZ, PT, P5 ;  /* 0x000000ff2f00720c */ /* 0x000fe20003fa5350 */
[----:B------:R-:W-:-:S04]  /*17c0*/  FADD.FTZ R51, R59, -R50 ;  /* 0x800000323b337221 */ /* 0x000fc80000010000 */
[----:B------:R-:W-:-:S08]  /*17d0*/  FMUL.FTZ R64, R4, R51 ;  /* 0x0000003304407220 */ /* 0x000fd00000410000 */
[----:B------:R-:W-:-:S07]  /*17e0*/  @P5 FADD.FTZ R64, R13, R64 ;  /* 0x000000400d405221 */ /* 0x000fce0000010000 */
.L_x_5495:
[----:B------:R-:W-:Y:S05]  /*17f0*/  BSYNC B2 ;  /* 0x0000000000027941 */ /* 0x000fea0003800000 */
.L_x_5494:
[----:B------:R-:W0:Y:S01]  /*1800*/  @P4 LDC.64 R50, c[0x0][0x298] ;  /* 0x0000a600ff324b82 */ /* 0x000e220000000a00 */
[----:B------:R-:W-:Y:S01]  /*1810*/  @!P3 ISETP.NE.U32.AND P5, PT, R46, RZ, PT ;  /* 0x000000ff2e00b20c */ /* 0x000fe20003fa5070 */
[----:B------:R-:W-:Y:S01]  /*1820*/  BSSY B2, `(.L_x_5496) ;  /* 0x000000f000027945 */ /* 0x000fe20003800000 */
[----:B------:R-:W-:Y:S02]  /*1830*/  @P4 LOP3.LUT P6, RZ, R2, 0xff00, RZ, 0xc0, !PT ;  /* 0x0000ff0002ff4812 */ /* 0x000fe400078cc0ff */
[----:B------:R-:W-:Y:S02]  /*1840*/  @!P3 ISETP.NE.AND.EX P5, PT, R47, RZ, PT, P5 ;  /* 0x000000ff2f00b20c */ /* 0x000fe40003fa5350 */
[----:B------:R-:W-:Y:S02]  /*1850*/  SEL R37, R64, R37, P0 ;  /* 0x0000002540257207 */ /* 0x000fe40000000000 */
        /* <DEDUP_REMOVED lines=11> */
.L_x_5497:
[----:B------:R-:W-:Y:S05]  /*1910*/  BSYNC B2 ;  /* 0x0000000000027941 */ /* 0x000fea0003800000 */
.L_x_5496:
[----:B------:R-:W0:Y:S01]  /*1920*/  @P4 LDC.64 R50, c[0x0][0x298] ;  /* 0x0000a600ff324b82 */ /* 0x000e220000000a00 */
[----:B------:R-:W-:Y:S01]  /*1930*/  @!P3 ISETP.NE.U32.AND P5, PT, R46, RZ, PT ;  /* 0x000000ff2e00b20c */ /* 0x000fe20003fa5070 */
[----:B------:R-:W-:Y:S01]  /*1940*/  BSSY B2, `(.L_x_5498) ;  /* 0x000000f000027945 */ /* 0x000fe20003800000 */
[----:B------:R-:W-:Y:S02]  /*1950*/  @P4 LOP3.LUT P6, RZ, R2, 0xff0000, RZ, 0xc0, !PT ;  /* 0x00ff000002ff4812 */ /* 0x000fe400078cc0ff */
[----:B------:R-:W-:Y:S02]  /*1960*/  @!P3 ISETP.NE.AND.EX P5, PT, R47, RZ, PT, P5 ;  /* 0x000000ff2f00b20c */ /* 0x000fe40003fa5350 */
[C---:B------:R-:W-:Y:S01]  /*1970*/  SEL R38, R63.reuse, R38, P0 ;  /* 0x000000263f267207 */ /* 0x040fe20000000000 */
[----:B0-----:R-:W-:Y:S01]  /*1980*/  @P4 FMUL.FTZ R51, R63, R51 ;  /* 0x000000333f334220 */ /* 0x001fe20000410000 */
[----:B------:R-:W-:-:S03]  /*1990*/  @!P3 FSEL R63, R15, RZ, P5 ;  /* 0x000000ff0f3fb208 */ /* 0x000fc60002800000 */
        /* <DEDUP_REMOVED lines=9> */
.L_x_5499:
[----:B------:R-:W-:Y:S05]  /*1a30*/  BSYNC B2 ;  /* 0x0000000000027941 */ /* 0x000fea0003800000 */
.L_x_5498:
[----:B------:R-:W-:Y:S01]  /*1a40*/  ISETP.NE.U32.AND P3, PT, R48, RZ, PT ;  /* 0x000000ff3000720c */ /* 0x000fe20003f65070 */
[----:B------:R-:W0:Y:S01]  /*1a50*/  @P4 LDC.64 R46, c[0x0][0x298] ;  /* 0x0000a600ff2e4b82 */ /* 0x000e220000000a00 */
[----:B------:R-:W-:Y:S02]  /*1a60*/  SEL R39, R63, R39, P0 ;  /* 0x000000273f277207 */ /* 0x000fe40000000000 */
[----:B------:R-:W-:Y:S02]  /*1a70*/  ISETP.NE.AND.EX P3, PT, R49, RZ, PT, P3 ;  /* 0x000000ff3100720c */ /* 0x000fe40003f65330 */
[----:B------:R-:W-:-:S03]  /*1a80*/  @P4 LOP3.LUT P0, RZ, R2, 0xff000000, RZ, 0xc0, !PT ;  /* 0xff00000002ff4812 */ /* 0x000fc6000780c0ff */
[----:B------:R-:W1:Y:S08]  /*1a90*/  @P4 LDC.64 R48, c[0x0][0x2f8] ;  /* 0x0000be00ff304b82 */ /* 0x000e700000000a00 */
[----:B------:R-:W2:Y:S01]  /*1aa0*/  @P3 LDC.64 R50, c[0x0][0x308] ;  /* 0x0000c200ff323b82 */ /* 0x000ea20000000a00 */
[----:B0-----:R-:W-:-:S04]  /*1ab0*/  @P4 FMUL.FTZ R47, R63, R47 ;  /* 0x0000002f3f2f4220 */ /* 0x001fc80000410000 */
[----:B------:R-:W-:Y:S01]  /*1ac0*/  @P4 FMUL.FTZ R4, R47, R46 ;  /* 0x0000002e2f044220 */ /* 0x000fe20000410000 */
[----:B-1----:R-:W-:-:S04]  /*1ad0*/  @P4 IMAD.WIDE.U32 R48, R44, 0x10, R48 ;  /* 0x000000102c304825 */ /* 0x002fc800078e0030 */
[----:B------:R-:W-:Y:S01]  /*1ae0*/  @P4 SEL R43, R4, RZ, P0 ;  /* 0x000000ff042b4207 */ /* 0x000fe20000000000 */
[----:B--2---:R-:W-:-:S05]  /*1af0*/  @P3 IMAD.WIDE.U32 R46, R8, 0x10, R50 ;  /* 0x00000010082e3825 */ /* 0x004fca00078e0032 */
[----:B------:R2:W-:Y:S04]  /*1b00*/  @P3 STG.E.128 desc[UR4][R46.64], R36 ;  /* 0x000000242e003986 */ /* 0x0005e8000c101d04 */
[----:B------:R2:W-:Y:S02]  /*1b10*/  @P4 STG.E.128 desc[UR4][R48.64], R40 ;  /* 0x0000002830004986 */ /* 0x0005e4000c101d04 */
.L_x_5491:
[----:B------:R-:W-:Y:S05]  /*1b20*/  BSYNC B1 ;  /* 0x0000000000017941 */ /* 0x000fea0003800000 */
.L_x_5490:
[----:B------:R-:W3:Y:S02]  /*1b30*/  LDC.64 R44, c[0x0][0x210] ;  /* 0x00008400ff2c7b82 */ /* 0x000ee40000000a00 */
[----:B---3--:R-:W-:-:S04]  /*1b40*/  LEA R5, R44, R5, 0x2 ;  /* 0x000000052c057211 */ /* 0x008fc800078e10ff */
[----:B------:R-:W-:-:S13]  /*1b50*/  ISETP.GE.AND P0, PT, R5, R45, PT ;  /* 0x0000002d0500720c */ /* 0x000fda0003f06270 */
[----:B------:R-:W-:Y:S05]  /*1b60*/  @!P0 BRA `(.L_x_5500) ;  /* 0xffffffe800008947 */ /* 0x000fea000383ffff */
.L_x_5471:
[----:B------:R-:W-:Y:S05]  /*1b70*/  BSYNC B0 ;  /* 0x0000000000007941 */ /* 0x000fea0003800000 */
.L_x_5470:
[----:B------:R-:W3:Y:S01]  /*1b80*/  S2R R44, SR_TID.X ;  /* 0x00000000002c7919 */ /* 0x000ee20000002100 */
[----:B------:R-:W-:Y:S01]  /*1b90*/  MOV R0, 0x400 ;  /* 0x0000040000007802 */ /* 0x000fe20000000f00 */
[----:B------:R-:W-:Y:S05]  /*1ba0*/  WARPSYNC.ALL ;  /* 0x0000000000007948 */ /* 0x000fea0003800000 */
[----:B-----5:R-:W4:Y:S01]  /*1bb0*/  S2R R3, SR_CgaCtaId ;  /* 0x0000000000037919 */ /* 0x020f220000008800 */
[----:B------:R-:W-:Y:S01]  /*1bc0*/  ULDC.64 UR10, c[0x0][0x2d8] ;  /* 0x0000b600000a7ab9 */ /* 0x000fe20000000a00 */
[----:B------:R-:W-:Y:S01]  /*1bd0*/  ULDC.64 UR12, c[0x0][0x2d0] ;  /* 0x0000b400000c7ab9 */ /* 0x000fe20000000a00 */
[----:B------:R-:W0:Y:S01]  /*1be0*/  S2R R12, SR_CTAID.X ;  /* 0x00000000000c7919 */ /* 0x000e220000002500 */
[----:B---3--:R-:W-:-:S02]  /*1bf0*/  SHF.R.U32.HI R2, RZ, 0x5, R44 ;  /* 0x00000005ff027819 */ /* 0x008fc4000001162c */
[----:B------:R-:W-:-:S03]  /*1c00*/  LOP3.LUT R4, R44, 0x1f, RZ, 0xc0, !PT ;  /* 0x0000001f2c047812 */ /* 0x000fc600078ec0ff */
[----:B------:R-:W-:Y:S01]  /*1c10*/  IMAD.SHL.U32 R5, R2, 0x40, RZ ;  /* 0x0000004002057824 */ /* 0x000fe200078e00ff */
[----:B----4-:R-:W-:-:S04]  /*1c20*/  LEA R3, R3, R0, 0x18 ;  /* 0x0000000003037211 */ /* 0x010fc800078ec0ff */
[----:B------:R-:W-:Y:S01]  /*1c30*/  LOP3.LUT R0, R5, 0xffffffc0, R4, 0xe2, !PT ;  /* 0xffffffc005007812 */ /* 0x000fe200078ee204 */
[----:B0-----:R-:W-:Y:S01]  /*1c40*/  IMAD R12, R12, R7, RZ ;  /* 0x000000070c0c7224 */ /* 0x001fe200078e02ff */
[----:B------:R-:W-:Y:S02]  /*1c50*/  IADD3 R7, R7, 0x7f, -R44 ;  /* 0x0000007f07077810 */ /* 0x000fe40007ffe82c */
[-C--:B------:R-:W-:Y:S02]  /*1c60*/  LEA R0, R0, R3.reuse, 0x4 ;  /* 0x0000000300007211 */ /* 0x080fe400078e20ff */
[----:B------:R-:W-:Y:S02]  /*1c70*/  LEA R3, R44, R3, 0x2 ;  /* 0x000000032c037211 */ /* 0x000fe400078e10ff */
[C---:B------:R-:W-:Y:S01]  /*1c80*/  LOP3.LUT P0, RZ, R7.reuse, 0xffffff80, RZ, 0xc0, !PT ;  /* 0xffffff8007ff7812 */ /* 0x040fe2000780c0ff */
[----:B------:R-:W-:Y:S01]  /*1c90*/  STS.128 [R0], R20 ;  /* 0x0000001400007388 */ /* 0x000fe20000000c00 */
[----:B------:R-:W-:-:S03]  /*1ca0*/  ISETP.GE.U32.AND P1, PT, R7, 0x100, PT ;  /* 0x000001000700780c */ /* 0x000fc60003f26070 */
[----:B------:R-:W-:Y:S01]  /*1cb0*/  STS.128 [R0+0x200], R28 ;  /* 0x0002001c00007388 */ /* 0x000fe20000000c00 */
[----:B------:R-:W-:Y:S06]  /*1cc0*/  BAR.SYNC.DEFER_BLOCKING 0x0 ;  /* 0x0000000000007b1d */ /* 0x000fec0000010000 */
        /* <DEDUP_REMOVED lines=32> */
[----:B------:R-:W-:Y:S02]  /*1ed0*/  @P0 MOV R2, R9 ;  /* 0x0000000900020202 */ /* 0x000fe40000000f00 */
[----:B------:R-:W-:Y:S01]  /*1ee0*/  @P0 MOV R4, R0 ;  /* 0x0000000000040202 */ /* 0x000fe20000000f00 */
[----:B------:R-:W4:Y:S01]  /*1ef0*/  LDS R29, [R3+0xc00] ;  /* 0x000c0000031d7984 */ /* 0x000f220000000800 */
[----:B------:R-:W-:-:S02]  /*1f00*/  @P0 IADD3 R9, P2, R9, 0x200, RZ ;  /* 0x0000020009090810 */ /* 0x000fc40007f5e0ff */
[----:B------:R-:W-:Y:S01]  /*1f10*/  @P0 MOV R5, R7 ;  /* 0x0000000700050202 */ /* 0x000fe20000000f00 */
[----:B------:R-:W4:Y:S01]  /*1f20*/  LDS R23, [R3+0x600] ;  /* 0x0006000003177984 */ /* 0x000f220000000800 */
[----:B------:R-:W-:-:S03]  /*1f30*/  @P0 IADD3 R0, P3, R0, 0x200, RZ ;  /* 0x0000020000000810 */ /* 0x000fc60007f7e0ff */
[----:B------:R-:W4:Y:S01]  /*1f40*/  LDS R27, [R3+0xa00] ;  /* 0x000a0000031b7984 */ /* 0x000f220000000800 */
[----:B------:R-:W-:-:S03]  /*1f50*/  @P0 IADD3.X R7, RZ, R7, RZ, P3, !PT ;  /* 0x00000007ff070210 */ /* 0x000fc60001ffe4ff */
[----:B------:R0:W4:Y:S02]  /*1f60*/  LDS R17, [R3+0xe00] ;  /* 0x000e000003117984 */ /* 0x0001240000000800 */
[--C-:B0-----:R-:W-:Y:S02]  /*1f70*/  @P0 IMAD.MOV.U32 R3, RZ, RZ, R12.reuse ;  /* 0x000000ffff030224 */ /* 0x101fe400078e000c */
[----:B------:R-:W-:Y:S02]  /*1f80*/  @P0 IMAD.X R12, RZ, RZ, R12, P2 ;  /* 0x000000ffff0c0224 */ /* 0x000fe400010e060c */
[----:B------:R-:W-:-:S04]  /*1f90*/  FADD.FTZ R8, RZ, R8 ;  /* 0x00000008ff087221 */ /* 0x000fc80000010000 */
        /* <DEDUP_REMOVED lines=17> */
.L_x_5479:
[----:B0-2---:R-:W-:Y:S01]  /*20b0*/  HFMA2.MMA R45, -RZ, RZ, 0, 1.847743988037109375e-06 ;  /* 0x0000001fff2d7435 */ /* 0x005fe200000001ff */
[----:B------:R-:W-:Y:S01]  /*20c0*/  BSSY B1, `(.L_x_5501) ;  /* 0x0000007000017945 */ /* 0x000fe20003800000 */
[----:B------:R-:W-:Y:S01]  /*20d0*/  MOV R47, R64 ;  /* 0x00000040002f7202 */ /* 0x000fe20000000f00 */
[----:B------:R-:W-:Y:S01]  /*20e0*/  IMAD.MOV.U32 R46, RZ, RZ, 0x1 ;  /* 0x00000001ff2e7424 */ /* 0x000fe200078e00ff */
[----:B------:R-:W-:-:S07]  /*20f0*/  MOV R44, 0xffffffff ;  /* 0xffffffff002c7802 */ /* 0x000fce0000000f00 */
[----:B-----5:R-:W-:Y:S05]  /*2100*/  WARPSYNC.COLLECTIVE R44, `(.L_x_5502) ;  /* 0x000000002c087348 */ /* 0x020fea0003c00000 */
[----:B------:R0:W1:Y:S02]  /*2110*/  SHFL.BFLY P0, R49, R47, R46, R45 ;  /* 0x0c00002e2f317389 */ /* 0x000064000000002d */
[----:B01---5:R-:W-:Y:S01]  /*2120*/  ENDCOLLECTIVE ;  /* 0x000000000000791b */ /* 0x023fe20003800000 */
.L_x_5502:
[----:B------:R-:W-:Y:S05]  /*2130*/  BSYNC B1 ;  /* 0x0000000000017941 */ /* 0x000fea0003800000 */
.L_x_5501:
        /* <DEDUP_REMOVED lines=8> */
.L_x_5503:
[----:B------:R-:W-:Y:S01]  /*21c0*/  HFMA2.MMA R46, -RZ, RZ, 0, 1.1920928955078125e-07 ;  /* 0x00000002ff2e7435 */ /* 0x000fe200000001ff */
[----:B------:R-:W-:Y:S01]  /*21d0*/  IMAD.MOV.U32 R47, RZ, RZ, R48 ;  /* 0x000000ffff2f7224 */ /* 0x000fe200078e0030 */
[----:B------:R-:W-:-:S09]  /*21e0*/  MOV R51, R49 ;  /* 0x0000003100337202 */ /* 0x000fd20000000f00 */
[----:B------:R-:W-:Y:S05]  /*21f0*/  WARPSYNC.COLLECTIVE R44, `(.L_x_5504) ;  /* 0x000000002c087348 */ /* 0x000fea0003c00000 */
[----:B------:R0:W1:Y:S02]  /*2200*/  SHFL.BFLY P0, R49, R47, R46, R45 ;  /* 0x0c00002e2f317389 */ /* 0x000064000000002d */
[----:B01----:R-:W-:Y:S01]  /*2210*/  ENDCOLLECTIVE ;  /* 0x000000000000791b */ /* 0x003fe20003800000 */
.L_x_5504:
[----:B------:R-:W-:-:S05]  /*2220*/  FADD.FTZ R65, R51, R66 ;  /* 0x0000004233417221 */ /* 0x000fca0000010000 */
[----:B------:R-:W-:Y:S01]  /*2230*/  MOV R47, R65 ;  /* 0x00000041002f7202 */ /* 0x000fe20000000f00 */
[----:B------:R-:W-:-:S07]  /*2240*/  FADD.FTZ R50, R48, R49 ;  /* 0x0000003130327221 */ /* 0x000fce0000010000 */
[----:B------:R-:W-:Y:S05]  /*2250*/  WARPSYNC.COLLECTIVE R44, `(.L_x_5505) ;  /* 0x000000002c087348 */ /* 0x000fea0003c00000 */
[----:B------:R0:W1:Y:S02]  /*2260*/  SHFL.BFLY P0, R49, R47, R46, R45 ;  /* 0x0c00002e2f317389 */ /* 0x000064000000002d */
[----:B01----:R-:W-:Y:S01]  /*2270*/  ENDCOLLECTIVE ;  /* 0x000000000000791b */ /* 0x003fe20003800000 */
.L_x_5505:
[----:B------:R-:W-:Y:S01]  /*2280*/  HFMA2.MMA R46, -RZ, RZ, 0, 2.384185791015625e-07 ;  /* 0x00000004ff2e7435 */ /* 0x000fe200000001ff */
[----:B------:R-:W-:Y:S01]  /*2290*/  IMAD.MOV.U32 R47, RZ, RZ, R50 ;  /* 0x000000ffff2f7224 */ /* 0x000fe200078e0032 */
[----:B------:R-:W-:-:S09]  /*22a0*/  MOV R68, R49 ;  /* 0x0000003100447202 */ /* 0x000fd20000000f00 */
[----:B------:R-:W-:Y:S05]  /*22b0*/  WARPSYNC.COLLECTIVE R44, `(.L_x_5506) ;  /* 0x000000002c087348 */ /* 0x000fea0003c00000 */
[----:B------:R0:W1:Y:S02]  /*22c0*/  SHFL.BFLY P0, R49, R47, R46, R45 ;  /* 0x0c00002e2f317389 */ /* 0x000064000000002d */
[----:B01----:R-:W-:Y:S01]  /*22d0*/  ENDCOLLECTIVE ;  /* 0x000000000000791b */ /* 0x003fe20003800000 */
.L_x_5506:
[----:B------:R-:W-:-:S05]  /*22e0*/  FADD.FTZ R68, R65, R68 ;  /* 0x0000004441447221 */ /* 0x000fca0000010000 */
[----:B------:R-:W-:Y:S01]  /*22f0*/  MOV R47, R68 ;  /* 0x00000044002f7202 */ /* 0x000fe20000000f00 */
[----:B------:R-:W-:-:S07]  /*2300*/  FADD.FTZ R51, R50, R49 ;  /* 0x0000003132337221 */ /* 0x000fce0000010000 */
[----:B------:R-:W-:Y:S05]  /*2310*/  WARPSYNC.COLLECTIVE R44, `(.L_x_5507) ;  /* 0x000000002c087348 */ /* 0x000fea0003c00000 */
[----:B------:R0:W1:Y:S02]  /*2320*/  SHFL.BFLY P0, R49, R47, R46, R45 ;  /* 0x0c00002e2f317389 */ /* 0x000064000000002d */
[----:B01----:R-:W-:Y:S01]  /*2330*/  ENDCOLLECTIVE ;  /* 0x000000000000791b */ /* 0x003fe20003800000 */
.L_x_5507:
[----:B------:R-:W-:Y:S01]  /*2340*/  HFMA2.MMA R46, -RZ, RZ, 0, 4.76837158203125e-07 ;  /* 0x00000008ff2e7435 */ /* 0x000fe200000001ff */
[----:B------:R-:W-:Y:S01]  /*2350*/  IMAD.MOV.U32 R47, RZ, RZ, R51 ;  /* 0x000000ffff2f7224 */ /* 0x000fe200078e0033 */
[----:B------:R-:W-:-:S09]  /*2360*/  MOV R63, R49 ;  /* 0x00000031003f7202 */ /* 0x000fd20000000f00 */
[----:B------:R-:W-:Y:S05]  /*2370*/  WARPSYNC.COLLECTIVE R44, `(.L_x_5508) ;  /* 0x000000002c087348 */ /* 0x000fea0003c00000 */
[----:B------:R0:W1:Y:S02]  /*2380*/  SHFL.BFLY P0, R49, R47, R46, R45 ;  /* 0x0c00002e2f317389 */ /* 0x000064000000002d */
[----:B01----:R-:W-:Y:S01]  /*2390*/  ENDCOLLECTIVE ;  /* 0x000000000000791b */ /* 0x003fe20003800000 */
.L_x_5508:
[----:B------:R-:W-:-:S05]  /*23a0*/  FADD.FTZ R68, R68, R63 ;  /* 0x0000003f44447221 */ /* 0x000fca0000010000 */
[----:B------:R-:W-:Y:S01]  /*23b0*/  MOV R47, R68 ;  /* 0x00000044002f7202 */ /* 0x000fe20000000f00 */
[----:B------:R-:W-:-:S07]  /*23c0*/  FADD.FTZ R63, R51, R49 ;  /* 0x00000031333f7221 */ /* 0x000fce0000010000 */
[----:B------:R-:W-:Y:S05]  /*23d0*/  WARPSYNC.COLLECTIVE R44, `(.L_x_5509) ;  /* 0x000000002c087348 */ /* 0x000fea0003c00000 */
[----:B------:R0:W1:Y:S02]  /*23e0*/  SHFL.BFLY P0, R49, R47, R46, R45 ;  /* 0x0c00002e2f317389 */ /* 0x000064000000002d */
[----:B01----:R-:W-:Y:S01]  /*23f0*/  ENDCOLLECTIVE ;  /* 0x000000000000791b */ /* 0x003fe20003800000 */
.L_x_5509:
[----:B------:R-:W-:Y:S01]  /*2400*/  HFMA2.MMA R46, -RZ, RZ, 0, 9.5367431640625e-07 ;  /* 0x00000010ff2e7435 */ /* 0x000fe200000001ff */
[----:B------:R-:W-:Y:S01]  /*2410*/  IMAD.MOV.U32 R47, RZ, RZ, R63 ;  /* 0x000000ffff2f7224 */ /* 0x000fe200078e003f */
[----:B------:R-:W-:-:S09]  /*2420*/  MOV R64, R49 ;  /* 0x0000003100407202 */ /* 0x000fd20000000f00 */
[----:B------:R-:W-:Y:S05]  /*2430*/  WARPSYNC.COLLECTIVE R44, `(.L_x_5510) ;  /* 0x000000002c087348 */ /* 0x000fea0003c00000 */
[----:B------:R0:W1:Y:S02]  /*2440*/  SHFL.BFLY P0, R49, R47, R46, R45 ;  /* 0x0c00002e2f317389 */ /* 0x000064000000002d */
[----:B01----:R-:W-:Y:S01]  /*2450*/  ENDCOLLECTIVE ;  /* 0x000000000000791b */ /* 0x003fe20003800000 */
.L_x_5510:
[----:B------:R-:W-:-:S05]  /*2460*/  FADD.FTZ R48, R68, R64 ;  /* 0x0000004044307221 */ /* 0x000fca0000010000 */
[----:B------:R-:W-:Y:S02]  /*2470*/  MOV R47, R48 ;  /* 0x00000030002f7202 */ /* 0x000fe40000000f00 */
[----:B------:R-:W-:-:S07]  /*2480*/  MOV R64, R49 ;  /* 0x0000003100407202 */ /* 0x000fce0000000f00 */
[----:B------:R-:W-:Y:S05]  /*2490*/  WARPSYNC.COLLECTIVE R44, `(.L_x_5511) ;  /* 0x000000002c087348 */ /* 0x000fea0003c00000 */
[----:B------:R0:W1:Y:S02]  /*24a0*/  SHFL.BFLY P0, R49, R47, R46, R45 ;  /* 0x0c00002e2f317389 */ /* 0x000064000000002d */
[----:B01----:R-:W-:Y:S01]  /*24b0*/  ENDCOLLECTIVE ;  /* 0x000000000000791b */ /* 0x003fe20003800000 */
.L_x_5511:
[----:B------:R-:W-:Y:S05]  /*24c0*/  BRA `(.L_x_5512) ;  /* 0xffffffe8008c7947 */ /* 0x000fea000383ffff */
.L_x_5513:
        /* <DEDUP_REMOVED lines=11> */
.L_x_6635:


//--------------------- .text._ZN10layer_norm22ln_bwd_finalize_kernelINS_22Kernel_traits_finalizeILj256E6__halfffffjLb0ELj1024ELj4ENS_18Kernel_traits_baseILj256ES2_ffffjLj1024EEEEELb0ELb1EEEvNS_9BwdParamsE --------------------------
	.section	.text._ZN10layer_norm22ln_bwd_finalize_kernelINS_22Kernel_traits_finalizeILj256E6__halfffffjLb0ELj1024ELj4ENS_18Kernel_traits_baseILj256ES2_ffffjLj1024EEEEELb0ELb1EEEvNS_9BwdParamsE,"ax",@progbits
	.align	128
        .global         _ZN10layer_norm22ln_bwd_finalize_kernelINS_22Kernel_traits_finalizeILj256E6__halfffffjLb0ELj1024ELj4ENS_18Kernel_traits_baseILj256ES2_ffffjLj1024EEEEELb0ELb1EEEvNS_9BwdParamsE
        .type           _ZN10layer_norm22ln_bwd_finalize_kernelINS_22Kernel_traits_finalizeILj256E6__halfffffjLb0ELj1024ELj4ENS_18Kernel_traits_baseILj256ES2_ffffjLj1024EEEEELb0ELb1EEEvNS_9BwdParamsE,@function
        .size           _ZN10layer_norm22ln_bwd_finalize_kernelINS_22Kernel_traits_finalizeILj256E6__halfffffjLb0ELj1024ELj4ENS_18Kernel_traits_baseILj256ES2_ffffjLj1024EEEEELb0ELb1EEEvNS_9BwdParamsE,(.L_x_6636 - _ZN10layer_norm22ln_bwd_finalize_kernelINS_22Kernel_traits_finalizeILj256E6__halfffffjLb0ELj1024ELj4ENS_18Kernel_traits_baseILj256ES2_ffffjLj1024EEEEELb0ELb1EEEvNS_9BwdParamsE)
        .other          _ZN10layer_norm22ln_bwd_finalize_kernelINS_22Kernel_traits_finalizeILj256E6__halfffffjLb0ELj1024ELj4ENS_18Kernel_traits_baseILj256ES2_ffffjLj1024EEEEELb0ELb1EEEvNS_9BwdParamsE,@"STO_CUDA_ENTRY STV_DEFAULT"
_ZN10layer_norm22ln_bwd_finalize_kernelINS_22Kernel_traits_finalizeILj256E6__halfffffjLb0ELj1024ELj4ENS_18Kernel_traits_baseILj256ES2_ffffjLj1024EEEEELb0ELb1EEEvNS_9BwdParamsE:
.text._ZN10layer_norm22ln_bwd_finalize_kernelINS_22Kernel_traits_finalizeILj256E6__halfffffjLb0ELj1024ELj4ENS_18Kernel_traits_baseILj256ES2_ffffjLj1024EEEEELb0ELb1EEEvNS_9BwdParamsE:
        /* <DEDUP_REMOVED lines=26> */
.L_x_5525:
        /* <DEDUP_REMOVED lines=31> */
.L_x_5518:
        /* <DEDUP_REMOVED lines=34> */
.L_x_5517:
[----:B------:R-:W-:Y:S05]  /*05b0*/  BSYNC B1 ;  /* 0x0000000000017941 */ /* 0x000fea0003800000 */
.L_x_5516:
        /* <DEDUP_REMOVED lines=25> */
.L_x_5520:
[----:B------:R-:W-:Y:S05]  /*0750*/  BSYNC B1 ;  /* 0x0000000000017941 */ /* 0x000fea0003800000 */
.L_x_5519:
        /* <DEDUP_REMOVED lines=12> */
.L_x_5515:
[----:B------:R-:W-:Y:S05]  /*0820*/  BSYNC B0 ;  /* 0x0000000000007941 */ /* 0x000fea0003800000 */
.L_x_5514:
        /* <DEDUP_REMOVED lines=29> */
.L_x_5536:
[----:B------:R-:W-:Y:S01]  /*0a00*/  @!P1 SHF.R.U32.HI R12, RZ, 0x3, R0 ;  /* 0x00000003ff0c9819 */ /* 0x000fe20000011600 */
[----:B----4-:R-:W-:Y:S01]  /*0a10*/  FADD.FTZ R14, R9, R14 ;  /* 0x0000000e090e7221 */ /* 0x010fe20000010000 */
[----:B---3--:R-:W-:Y:S02]  /*0a20*/  FADD.FTZ R11, R10, R11 ;  /* 0x0000000b0a0b7221 */ /* 0x008fe40000010000 */
[----:B------:R-:W-:-:S05]  /*0a30*/  @!P1 LOP3.LUT R12, R12, 0x1ffffffc, RZ, 0xc0, !PT ;  /* 0x1ffffffc0c0c9812 */ /* 0x000fca00078ec0ff */
[----:B------:R3:W-:Y:S04]  /*0a40*/  @!P1 STS [R12+UR4+0x2000], R14 ;  /* 0x0020000e0c009988 */ /* 0x0007e80008000804 */
[----:B------:R3:W-:Y:S02]  /*0a50*/  @!P1 STS [R12+UR4+0x2080], R11 ;  /* 0x0020800b0c009988 */ /* 0x0007e40008000804 */
.L_x_5521:
        /* <DEDUP_REMOVED lines=14> */
.L_x_5524:
[----:B------:R-:W-:Y:S05]  /*0b40*/  BSYNC B0 ;  /* 0x0000000000007941 */ /* 0x000fea0003800000 */
.L_x_5523:
[C---:B------:R-:W-:Y:S02]  /*0b50*/  ISETP.GT.U32.AND P1, PT, R3.reuse, -0x101, PT ;  /* 0xfffffeff0300780c */ /* 0x040fe40003f24070 */
[----:B------:R-:W-:Y:S02]  /*0b60*/  IADD3 R3, R3, 0x100, RZ ;  /* 0x0000010003037810 */ /* 0x000fe40007ffe0ff */
[----:B------:R-:W-:-:S09]  /*0b70*/  IADD3 R4, R4, 0x80, RZ ;  /* 0x0000008004047810 */ /* 0x000fd20007ffe0ff */
[----:B------:R-:W-:Y:S05]  /*0b80*/  @P1 BRA `(.L_x_5525) ;  /* 0xfffffff400841947 */ /* 0x000fea000383ffff */
[----:B------:R-:W-:Y:S05]  /*0b90*/  EXIT ;  /* 0x000000000000794d */ /* 0x000fea0003800000 */
.L_x_5522:
[----:B------:R-:W-:Y:S01]  /*0ba0*/  HFMA2.MMA R22, -RZ, RZ, 0, 1.847743988037109375e-06 ;  /* 0x0000001fff167435 */ /* 0x000fe200000001ff */
[----:B0--3--:R-:W-:Y:S01]  /*0bb0*/  MOV R20, R10 ;  /* 0x0000000a00147202 */ /* 0x009fe20000000f00 */
[----:B------:R-:W-:Y:S01]  /*0bc0*/  IMAD.MOV.U32 R19, RZ, RZ, 0x1 ;  /* 0x00000001ff137424 */ /* 0x000fe200078e00ff */
[----:B------:R-:W-:-:S08]  /*0bd0*/  MOV R17, 0xffffffff ;  /* 0xffffffff00117802 */ /* 0x000fd00000000f00 */
[----:B-12---:R-:W-:Y:S05]  /*0be0*/  WARPSYNC.COLLECTIVE R17, `(.L_x_5526) ;  /* 0x0000000011087348 */ /* 0x006fea0003c00000 */
[----:B------:R0:W3:Y:S02]  /*0bf0*/  SHFL.BFLY P2, R18, R20, R19, R22 ;  /* 0x0c00001314127389 */ /* 0x0000e40000040016 */
[----:B0123--:R-:W-:Y:S01]  /*0c00*/  ENDCOLLECTIVE ;  /* 0x000000000000791b */ /* 0x00ffe20003800000 */
.L_x_5526:
[----:B------:R-:W-:Y:S01]  /*0c10*/  HFMA2.MMA R19, -RZ, RZ, 0, 1.1920928955078125e-07 ;  /* 0x00000002ff137435 */ /* 0x000fe200000001ff */
[----:B------:R-:W-:-:S05]  /*0c20*/  MOV R11, R18 ;  /* 0x00000012000b7202 */ /* 0x000fca0000000f00 */
[----:B------:R-:W-:-:S04]  /*0c30*/  FADD.FTZ R11, R10, R11 ;  /* 0x0000000b0a0b7221 */ /* 0x000fc80000010000 */
[----:B------:R-:W-:-:S07]  /*0c40*/  IMAD.MOV.U32 R20, RZ, RZ, R11 ;  /* 0x000000ffff147224 */ /* 0x000fce00078e000b */
[----:B------:R-:W-:Y:S05]  /*0c50*/  WARPSYNC.COLLECTIVE R17, `(.L_x_5527) ;  /* 0x0000000011087348 */ /* 0x000fea0003c00000 */
[----:B------:R0:W1:Y:S02]  /*0c60*/  SHFL.BFLY P2, R18, R20, R19, R22 ;  /* 0x0c00001314127389 */ /* 0x0000640000040016 */
[----:B01----:R-:W-:Y:S01]  /*0c70*/  ENDCOLLECTIVE ;  /* 0x000000000000791b */ /* 0x003fe20003800000 */
.L_x_5527:
[----:B------:R-:W-:Y:S01]  /*0c80*/  IMAD.MOV.U32 R19, RZ, RZ, 0x4 ;  /* 0x00000004ff137424 */ /* 0x000fe200078e00ff */
[----:B------:R-:W-:-:S05]  /*0c90*/  MOV R12, R18 ;  /* 0x00000012000c7202 */ /* 0x000fca0000000f00 */
[----:B------:R-:W-:-:S05]  /*0ca0*/  FADD.FTZ R12, R11, R12 ;  /* 0x0000000c0b0c7221 */ /* 0x000fca0000010000 */
[----:B------:R-:W-:-:S07]  /*0cb0*/  MOV R20, R12 ;  /* 0x0000000c00147202 */ /* 0x000fce0000000f00 */
[----:B------:R-:W-:Y:S05]  /*0cc0*/  WARPSYNC.COLLECTIVE R17, `(.L_x_5528) ;  /* 0x0000000011087348 */ /* 0x000fea0003c00000 */
[----:B------:R0:W1:Y:S02]  /*0cd0*/  SHFL.BFLY P2, R18, R20, R19, R22 ;  /* 0x0c00001314127389 */ /* 0x0000640000040016 */
[----:B01----:R-:W-:Y:S01]  /*0ce0*/  ENDCOLLECTIVE ;  /* 0x000000000000791b */ /* 0x003fe20003800000 */
.L_x_5528:
[----:B------:R-:W-:Y:S01]  /*0cf0*/  HFMA2.MMA R19, -RZ, RZ, 0, 4.76837158203125e-07 ;  /* 0x00000008ff137435 */ /* 0x000fe200000001ff */
[----:B------:R-:W-:-:S05]  /*0d00*/  MOV R13, R18 ;  /* 0x00000012000d7202 */ /* 0x000fca0000000f00 */
[----:B------:R-:W-:-:S05]  /*0d10*/  FADD.FTZ R13, R12, R13 ;  /* 0x0000000d0c0d7221 */ /* 0x000fca0000010000 */
[----:B------:R-:W-:-:S07]  /*0d20*/  MOV R20, R13 ;  /* 0x0000000d00147202 */ /* 0x000fce0000000f00 */
[----:B------:R-:W-:Y:S05]  /*0d30*/  WARPSYNC.COLLECTIVE R17, `(.L_x_5529) ;  /* 0x0000000011087348 */ /* 0x000fea0003c00000 */
[----:B------:R0:W1:Y:S02]  /*0d40*/  SHFL.BFLY P2, R18, R20, R19, R22 ;  /* 0x0c00001314127389 */ /* 0x0000640000040016 */
[----:B01----:R-:W-:Y:S01]  /*0d50*/  ENDCOLLECTIVE ;  /* 0x000000000000791b */ /* 0x003fe20003800000 */
.L_x_5529:
[----:B------:R-:W-:Y:S01]  /*0d60*/  HFMA2.MMA R19, -RZ, RZ, 0, 9.5367431640625e-07 ;  /* 0x00000010ff137435 */ /* 0x000fe200000001ff */
[----:B------:R-:W-:-:S04]  /*0d70*/  IMAD.MOV.U32 R10, RZ, RZ, R18 ;  /* 0x000000ffff0a7224 */ /* 0x000fc800078e0012 */
[----:B------:R-:W-:-:S05]  /*0d80*/  FADD.FTZ R10, R13, R10 ;  /* 0x0000000a0d0a7221 */ /* 0x000fca0000010000 */
[----:B------:R-:W-:-:S07]  /*0d90*/  MOV R20, R10 ;  /* 0x0000000a00147202 */ /* 0x000fce0000000f00 */
[----:B------:R-:W-:Y:S05]  /*0da0*/  WARPSYNC.COLLECTIVE R17, `(.L_x_5530) ;  /* 0x0000000011087348 */ /* 0x000fea0003c00000 */
[----:B------:R0:W1:Y:S02]  /*0db0*/  SHFL.BFLY P2, R18, R20, R19, R22 ;  /* 0x0c00001314127389 */ /* 0x0000640000040016 */
[----:B01----:R-:W-:Y:S01]  /*0dc0*/  ENDCOLLECTIVE ;  /* 0x000000000000791b */ /* 0x003fe20003800000 */
.L_x_5530:
[----:B------:R-:W-:Y:S01]  /*0dd0*/  HFMA2.MMA R19, -RZ, RZ, 0, 5.9604644775390625e-08 ;  /* 0x00000001ff137435 */ /* 0x000fe200000001ff */
[----:B------:R-:W-:Y:S01]  /*0de0*/  IMAD.MOV.U32 R20, RZ, RZ, R9 ;  /* 0x000000ffff147224 */ /* 0x000fe200078e0009 */
[----:B------:R-:W-:-:S09]  /*0df0*/  MOV R11, R18 ;  /* 0x00000012000b7202 */ /* 0x000fd20000000f00 */
[----:B------:R-:W-:Y:S05]  /*0e00*/  WARPSYNC.COLLECTIVE R17, `(.L_x_5531) ;  /* 0x0000000011087348 */ /* 0x000fea0003c00000 */
[----:B------:R0:W1:Y:S02]  /*0e10*/  SHFL.BFLY P2, R18, R20, R19, R22 ;  /* 0x0c00001314127389 */ /* 0x0000640000040016 */
[----:B01----:R-:W-:Y:S01]  /*0e20*/  ENDCOLLECTIVE ;  /* 0x000000000000791b */ /* 0x003fe20003800000 */
.L_x_5531:
[----:B------:R-:W-:Y:S01]  /*0e30*/  HFMA2.MMA R19, -RZ, RZ, 0, 1.1920928955078125e-07 ;  /* 0x00000002ff137435 */ /* 0x000fe200000001ff */
[----:B------:R-:W-:-:S05]  /*0e40*/  MOV R12, R18 ;  /* 0x00000012000c7202 */ /* 0x000fca0000000f00 */
[----:B------:R-:W-:-:S05]  /*0e50*/  FADD.FTZ R14, R9, R12 ;  /* 0x0000000c090e7221 */ /* 0x000fca0000010000 */
[----:B------:R-:W-:-:S07]  /*0e60*/  MOV R20, R14 ;  /* 0x0000000e00147202 */ /* 0x000fce0000000f00 */
[----:B------:R-:W-:Y:S05]  /*0e70*/  WARPSYNC.COLLECTIVE R17, `(.L_x_5532) ;  /* 0x0000000011087348 */ /* 0x000fea0003c00000 */
[----:B------:R0:W1:Y:S02]  /*0e80*/  SHFL.BFLY P2, R18, R20, R19, R22 ;  /* 0x0c00001314127389 */ /* 0x0000640000040016 */
[----:B01----:R-:W-:Y:S01]  /*0e90*/  ENDCOLLECTIVE ;  /* 0x000000000000791b */ /* 0x003fe20003800000 */
.L_x_5532:
[----:B------:R-:W-:Y:S01]  /*0ea0*/  HFMA2.MMA R19, -RZ, RZ, 0, 2.384185791015625e-07 ;  /* 0x00000004ff137435 */ /* 0x000fe200000001ff */
[----:B------:R-:W-:-:S04]  /*0eb0*/  IMAD.MOV.U32 R13, RZ, RZ, R18 ;  /* 0x000000ffff0d7224 */ /* 0x000fc800078e0012 */
[----:B------:R-:W-:-:S05]  /*0ec0*/  FADD.FTZ R15, R14, R13 ;  /* 0x0000000d0e0f7221 */ /* 0x000fca0000010000 */
[----:B------:R-:W-:-:S07]  /*0ed0*/  MOV R20, R15 ;  /* 0x0000000f00147202 */ /* 0x000fce0000000f00 */
[----:B------:R-:W-:Y:S05]  /*0ee0*/  WARPSYNC.COLLECTIVE R17, `(.L_x_5533) ;  /* 0x0000000011087348 */ /* 0x000fea0003c00000 */
[----:B------:R0:W1:Y:S02]  /*0ef0*/  SHFL.BFLY P2, R18, R20, R19, R22 ;  /* 0x0c00001314127389 */ /* 0x0000640000040016 */
[----:B01----:R-:W-:Y:S01]  /*0f00*/  ENDCOLLECTIVE ;  /* 0x000000000000791b */ /* 0x003fe20003800000 */
.L_x_5533:
[----:B------:R-:W-:Y:S01]  /*0f10*/  IMAD.MOV.U32 R19, RZ, RZ, 0x8 ;  /* 0x00000008ff137424 */ /* 0x000fe200078e00ff */
[----:B------:R-:W-:-:S05]  /*0f20*/  MOV R16, R18 ;  /* 0x0000001200107202 */ /* 0x000fca0000000f00 */
[----:B------:R-:W-:-:S05]  /*0f30*/  FADD.FTZ R16, R15, R16 ;  /* 0x000000100f107221 */ /* 0x000fca0000010000 */
[----:B------:R-:W-:-:S07]  /*0f40*/  MOV R20, R16 ;  /* 0x0000001000147202 */ /* 0x000fce0000000f00 */
[----:B------:R-:W-:Y:S05]  /*0f50*/  WARPSYNC.COLLECTIVE R17, `(.L_x_5534) ;  /* 0x0000000011087348 */ /* 0x000fea0003c00000 */
[----:B------:R0:W1:Y:S02]  /*0f60*/  SHFL.BFLY P2, R18, R20, R19, R22 ;  /* 0x0c00001314127389 */ /* 0x0000640000040016 */
[----:B01----:R-:W-:Y:S01]  /*0f70*/  ENDCOLLECTIVE ;  /* 0x000000000000791b */ /* 0x003fe20003800000 */
.L_x_5534:
[----:B------:R-:W-:Y:S01]  /*0f80*/  HFMA2.MMA R19, -RZ, RZ, 0, 9.5367431640625e-07 ;  /* 0x00000010ff137435 */ /* 0x000fe200000001ff */
[----:B------:R-:W-:-:S05]  /*0f90*/  MOV R9, R18 ;  /* 0x0000001200097202 */ /* 0x000fca0000000f00 */
[----:B------:R-:W-:-:S05]  /*0fa0*/  FADD.FTZ R9, R16, R9 ;  /* 0x0000000910097221 */ /* 0x000fca0000010000 */
[----:B------:R-:W-:-:S07]  /*0fb0*/  MOV R20, R9 ;  /* 0x0000000900147202 */ /* 0x000fce0000000f00 */
[----:B------:R-:W-:Y:S05]  /*0fc0*/  WARPSYNC.COLLECTIVE R17, `(.L_x_5535) ;  /* 0x0000000011087348 */ /* 0x000fea0003c00000 */
[----:B------:R0:W1:Y:S02]  /*0fd0*/  SHFL.BFLY P2, R18, R20, R19, R22 ;  /* 0x0c00001314127389 */ /* 0x0000640000040016 */
[----:B01----:R-:W-:Y:S01]  /*0fe0*/  ENDCOLLECTIVE ;  /* 0x000000000000791b */ /* 0x003fe20003800000 */
.L_x_5535:
[----:B------:R-:W-:Y:S01]  /*0ff0*/  MOV R14, R18 ;  /* 0x00000012000e7202 */ /* 0x000fe20000000f00 */
[----:B------:R-:W-:Y:S06]  /*1000*/  BRA `(.L_x_5536) ;  /* 0xfffffff8007c7947 */ /* 0x000fec000383ffff */
.L_x_5537:
        /* <DEDUP_REMOVED lines=15> */
.L_x_6636:


//--------------------- .text._ZN10layer_norm13ln_bwd_kernelINS_13Kernel_traitsI6__halfffffjLj256ELj1ELj4ELj1ELj16ENS_18Kernel_traits_baseILj256ES2_ffffjLj128EEEEELb1ELb0ELb1ELb1EEEvNS_9BwdParamsE --------------------------
	.section	.text._ZN10layer_norm13ln_bwd_kernelINS_13Kernel_traitsI6__halfffffjLj256ELj1ELj4ELj1ELj16ENS_18Kernel_traits_baseILj256ES2_ffffjLj128EEEEELb1ELb0ELb1ELb1EEEvNS_9BwdParamsE,"ax",@progbits
	.align	128
        .global         _ZN10layer_norm13ln_bwd_kernelINS_13Kernel_traitsI6__halfffffjLj256ELj1ELj4ELj1ELj16ENS_18Kernel_traits_baseILj256ES2_ffffjLj128EEEEELb1ELb0ELb1ELb1EEEvNS_9BwdParamsE
        .type           _ZN10layer_norm13ln_bwd_kernelINS_13Kernel_traitsI6__halfffffjLj256ELj1ELj4ELj1ELj16ENS_18Kernel_traits_baseILj256ES2_ffffjLj128EEEEELb1ELb0ELb1ELb1EEEvNS_9BwdParamsE,@function
        .size           _ZN10layer_norm13ln_bwd_kernelINS_13Kernel_traitsI6__halfffffjLj256ELj1ELj4ELj1ELj16ENS_18Kernel_traits_baseILj256ES2_ffffjLj128EEEEELb1ELb0ELb1ELb1EEEvNS_9BwdParamsE,(.L_x_6637 - _ZN10layer_norm13ln_bwd_kernelINS_13Kernel_traitsI6__halfffffjLj256ELj1ELj4ELj1ELj16ENS_18Kernel_traits_baseILj256ES2_ffffjLj128EEEEELb1ELb0ELb1ELb1EEEvNS_9BwdParamsE)
        .other          _ZN10layer_norm13ln_bwd_kernelINS_13Kernel_traitsI6__halfffffjLj256ELj1ELj4ELj1ELj16ENS_18Kernel_traits_baseILj256ES2_ffffjLj128EEEEELb1ELb0ELb1ELb1EEEvNS_9BwdParamsE,@"STO_CUDA_ENTRY STV_DEFAULT"
_ZN10layer_norm13ln_bwd_kernelINS_13Kernel_traitsI6__halfffffjLj256ELj1ELj4ELj1ELj16ENS_18Kernel_traits_baseILj256ES2_ffffjLj128EEEEELb1ELb0ELb1ELb1EEEvNS_9BwdParamsE:
.text._ZN10layer_norm13ln_bwd_kernelINS_13Kernel_traitsI6__halfffffjLj256ELj1ELj4ELj1ELj16ENS_18Kernel_traits_baseILj256ES2_ffffjLj128EEEEELb1ELb0ELb1ELb1EEEvNS_9BwdParamsE:
        /* <DEDUP_REMOVED lines=21> */
.L_x_5539:
[----:B------:R-:W-:Y:S01]  /*0150*/  SHF.L.U32 R0, R66, 0x3, RZ ;  /* 0x0000000342007819 */ /* 0x000fe200000006ff */
[----:B------:R-:W-:Y:S01]  /*0160*/  ULDC.64 UR6, c[0x0][0x260] ;  /* 0x0000980000067ab9 */ /* 0x000fe20000000a00 */
[----:B------:R-:W0:Y:S02]  /*0170*/  LDC.U8 R9, c[0x0][0x2a0] ;  /* 0x0000a800ff097b82 */ /* 0x000e240000000000 */
[----:B------:R-:W-:-:S04]  /*0180*/  LOP3.LUT R0, R0, 0xf8, RZ, 0xc0, !PT ;  /* 0x000000f800007812 */ /* 0x000fc800078ec0ff */
[----:B------:R-:W-:-:S04]  /*0190*/  IADD3 R2, P0, R0, UR6, RZ ;  /* 0x0000000600027c10 */ /* 0x000fc8000ff1e0ff */
[----:B------:R-:W-:-:S05]  /*01a0*/  IADD3.X R3, RZ, UR7, RZ, P0, !PT ;  /* 0x00000007ff037c10 */ /* 0x000fca00087fe4ff */
        /* <DEDUP_REMOVED lines=18> */
[----:B------:R-:W-:Y:S01]  /*02d0*/  LOP3.LUT R7, R66, 0x1f, RZ, 0xc0, !PT ;  /* 0x0000001f42077812 */ /* 0x000fe200078ec0ff */
[----:B------:R-:W-:-:S02]  /*02e0*/  HADD2.F32 R14, -RZ, R14.H0_H0 ;  /* 0x2000000eff0e7230 */ /* 0x000fc40000004100 */
[----:B------:R-:W-:Y:S02]  /*02f0*/  HADD2.F32 R12, -RZ, R12.H0_H0 ;  /* 0x2000000cff0c7230 */ /* 0x000fe40000004100 */
[----:B------:R-:W-:Y:S02]  /*0300*/  HADD2.F32 R10, -RZ, R10.H0_H0 ;  /* 0x2000000aff0a7230 */ /* 0x000fe40000004100 */
[----:B0-----:R-:W-:-:S07]  /*0310*/  HADD2.F32 R8, -RZ, R8.H0_H0 ;  /* 0x20000008ff087230 */ /* 0x001fce0000004100 */
.L_x_5561:
[----:B------:R-:W0:Y:S08]  /*0320*/  LDC.64 R4, c[0x0][0x288] ;  /* 0x0000a200ff047b82 */ /* 0x000e300000000a00 */
[----:B------:R-:W1:Y:S08]  /*0330*/  LDC.64 R50, c[0x0][0x258] ;  /* 0x00009600ff327b82 */ /* 0x000e700000000a00 */
[----:B------:R-:W2:Y:S01]  /*0340*/  LDC.64 R48, c[0x0][0x280] ;  /* 0x0000a000ff307b82 */ /* 0x000ea20000000a00 */
[----:B0-----:R-:W-:-:S07]  /*0350*/  IMAD.WIDE R4, R64, 0x4, R4 ;  /* 0x0000000440047825 */ /* 0x001fce00078e0204 */
[----:B------:R-:W0:Y:S01]  /*0360*/  LDC R69, c[0x0][0x218] ;  /* 0x00008600ff457b82 */ /* 0x000e220000000800 */
[----:B------:R3:W4:Y:S01]  /*0370*/  LDG.E R4, desc[UR4][R4.64] ;  /* 0x0000000404047981 */ /* 0x000722000c1e1900 */
        /* <DEDUP_REMOVED lines=10> */
[C---:B---3--:R-:W-:Y:S01]  /*0420*/  IADD3 R5, R68.reuse, 0x20, RZ ;  /* 0x0000002044057810 */ /* 0x048fe20007ffe0ff */
[----:B-1----:R-:W-:-:S04]  /*0430*/  IMAD.WIDE.U32 R84, R68, 0x10, R82 ;  /* 0x0000001044547825 */ /* 0x002fc800078e0052 */
[----:B------:R-:W-:Y:S01]  /*0440*/  IMAD.WIDE.U32 R82, R5, 0x10, R82 ;  /* 0x0000001005527825 */ /* 0x000fe200078e0052 */
[----:B----4-:R-:W-:-:S13]  /*0450*/  ISETP.GT.AND P5, PT, R4, RZ, PT ;  /* 0x000000ff0400720c */ /* 0x010fda0003fa4270 */
[----:B--2---:R-:W-:Y:S05]  /*0460*/  @P5 BRA `(.L_x_5542) ;  /* 0x0000000000585947 */ /* 0x004fea0003800000 */
[----:B-----5:R-:W-:Y:S01]  /*0470*/  ISETP.GE.AND P6, PT, R70, 0x1, PT ;  /* 0x000000014600780c */ /* 0x020fe20003fc6270 */
[----:B------:R-:W0:Y:S01]  /*0480*/  LDC.64 R48, c[0x0][0x240] ;  /* 0x00009000ff307b82 */ /* 0x000e220000000a00 */
[----:B------:R-:W-:Y:S01]  /*0490*/  IMAD.U32 R4, RZ, RZ, UR12 ;  /* 0x0000000cff047e24 */ /* 0x000fe2000f8e00ff */
[----:B------:R-:W-:-:S04]  /*04a0*/  MOV R2, UR13 ;  /* 0x0000000d00027c02 */ /* 0x000fc80008000f00 */
[----:B------:R-:W-:-:S04]  /*04b0*/  ISETP.NE.U32.AND P0, PT, R4, RZ, PT ;  /* 0x000000ff0400720c */ /* 0x000fc80003f05070 */
[----:B------:R-:W-:Y:S02]  /*04c0*/  ISETP.NE.AND.EX P0, PT, R2, RZ, PT, P0 ;  /* 0x000000ff0200720c */ /* 0x000fe40003f05300 */
[----:B------:R-:W-:Y:S02]  /*04d0*/  @P6 IADD3 R0, R70, -0x1, RZ ;  /* 0xffffffff46006810 */ /* 0x000fe40007ffe0ff */
[----:B------:R-:W-:-:S03]  /*04e0*/  @P6 LOP3.LUT R7, R66, 0x1f, RZ, 0xc0, !PT ;  /* 0x0000001f42076812 */ /* 0x000fc600078ec0ff */
[----:B------:R-:W-:-:S05]  /*04f0*/  @P6 IMAD R0, R0, R69, RZ ;  /* 0x0000004500006224 */ /* 0x000fca00078e02ff */
[----:B------:R-:W-:Y:S01]  /*0500*/  @P6 SHF.R.S32.HI R51, RZ, 0x1f, R0 ;  /* 0x0000001fff336819 */ /* 0x000fe20000011400 */
[----:B------:R1:W5:Y:S03]  /*0510*/  @P0 LDG.E.128 R20, desc[UR4][R84.64] ;  /* 0x0000000454140981 */ /* 0x000366000c1e1d00 */
[----:B------:R-:W-:Y:S01]  /*0520*/  @P6 LEA.HI R0, R51, R0, RZ, 0x2 ;  /* 0x0000000033006211 */ /* 0x000fe200078f10ff */
[----:B------:R-:W-:Y:S01]  /*0530*/  HFMA2.MMA R51, -RZ, RZ, 0, 0 ;  /* 0x00000000ff337435 */ /* 0x000fe200000001ff */
[----:B------:R1:W5:Y:S05]  /*0540*/  @P0 LDG.E.128 R16, desc[UR4][R82.64] ;  /* 0x0000000452100981 */ /* 0x00036a000c1e1d00 */
[----:B------:R-:W-:-:S04]  /*0550*/  @P6 LEA.HI.SX32 R51, R0, R7, 0x1e ;  /* 0x0000000700336211 */ /* 0x000fc800078ff2ff */
[C---:B------:R-:W-:Y:S01]  /*0560*/  IADD3 R53, R51.reuse, 0x20, RZ ;  /* 0x0000002033357810 */ /* 0x040fe20007ffe0ff */
[----:B0-----:R-:W-:-:S04]  /*0570*/  IMAD.WIDE.U32 R50, R51, 0x4, R48 ;  /* 0x0000000433327825 */ /* 0x001fc800078e0030 */
[----:B------:R-:W-:Y:S01]  /*0580*/  IMAD.WIDE.U32 R48, R53, 0x4, R48 ;  /* 0x0000000435307825 */ /* 0x000fe200078e0030 */
[----:B------:R1:W5:Y:S04]  /*0590*/  LDG.E R67, desc[UR4][R50.64] ;  /* 0x0000000432437981 */ /* 0x000368000c1e1900 */
[----:B------:R1:W5:Y:S01]  /*05a0*/  LDG.E R0, desc[UR4][R48.64] ;  /* 0x0000000430007981 */ /* 0x000362000c1e1900 */
[----:B------:R-:W-:Y:S01]  /*05b0*/  CS2R R52, SRZ ;  /* 0x0000000000347805 */ /* 0x000fe2000001ff00 */
[----:B------:R-:W-:Y:S06]  /*05c0*/  BRA `(.L_x_5543) ;  /* 0x0000000400847947 */ /* 0x000fec0003800000 */
.L_x_5542:
[----:B------:R-:W0:Y:S01]  /*05d0*/  LDC.64 R56, c[0x0][0x250] ;  /* 0x00009400ff387b82 */ /* 0x000e220000000a00 */
[----:B------:R-:W-:-:S05]  /*05e0*/  IADD3 R0, R4, -0x1, RZ ;  /* 0xffffffff04007810 */ /* 0x000fca0007ffe0ff */
[----:B------:R-:W-:Y:S02]  /*05f0*/  IMAD R0, R0, R69, RZ ;  /* 0x0000004500007224 */ /* 0x000fe400078e02ff */
[----:B------:R-:W1:Y:S03]  /*0600*/  LDC.64 R52, c[0x0][0x238] ;  /* 0x00008e00ff347b82 */ /* 0x000e660000000a00 */
[----:B------:R-:W-:-:S04]  /*0610*/  SHF.R.S32.HI R7, RZ, 0x1f, R0 ;  /* 0x0000001fff077819 */ /* 0x000fc80000011400 */
[----:B------:R-:W-:Y:S01]  /*0620*/  LEA.HI R0, R7, R0, RZ, 0x2 ;  /* 0x0000000007007211 */ /* 0x000fe200078f10ff */
[----:B------:R-:W2:Y:S01]  /*0630*/  LDC.64 R2, c[0x0][0x2b8] ;  /* 0x0000ae00ff027b82 */ /* 0x000ea20000000a00 */
[----:B------:R-:W-:Y:S01]  /*0640*/  LOP3.LUT R7, R66, 0x1f, RZ, 0xc0, !PT ;  /* 0x0000001f42077812 */ /* 0x000fe200078ec0ff */
[----:B0-----:R-:W-:-:S03]  /*0650*/  IMAD.WIDE R56, R64, 0x4, R56 ;  /* 0x0000000440387825 */ /* 0x001fc600078e0238 */
[----:B------:R-:W-:-:S03]  /*0660*/  LEA.HI.SX32 R59, R0, R7, 0x1e ;  /* 0x00000007003b7211 */ /* 0x000fc600078ff2ff */
[----:B------:R-:W0:Y:S01]  /*0670*/  LDC.64 R72, c[0x0][0x240] ;  /* 0x00009000ff487b82 */ /* 0x000e220000000a00 */
[----:B------:R3:W4:Y:S01]  /*0680*/  LDG.E R71, desc[UR4][R56.64] ;  /* 0x0000000438477981 */ /* 0x000722000c1e1900 */
[----:B-1----:R-:W-:-:S06]  /*0690*/  IMAD.WIDE.U32 R60, R68, 0x10, R52 ;  /* 0x00000010443c7825 */ /* 0x002fcc00078e0034 */
[----:B------:R-:W4:Y:S01]  /*06a0*/  LDG.E.128 R60, desc[UR4][R60.64] ;  /* 0x000000043c3c7981 */ /* 0x000f22000c1e1d00 */
[C---:B--2---:R-:W-:Y:S01]  /*06b0*/  IMAD.WIDE.U32 R48, R59.reuse, 0x10, R2 ;  /* 0x000000103b307825 */ /* 0x044fe200078e0002 */
[----:B------:R-:W-:-:S05]  /*06c0*/  IADD3 R59, R59, 0x20, RZ ;  /* 0x000000203b3b7810 */ /* 0x000fca0007ffe0ff */
[----:B------:R-:W2:Y:S01]  /*06d0*/  LDG.E.128 R48, desc[UR4][R48.64] ;  /* 0x0000000430307981 */ /* 0x000ea2000c1e1d00 */
[----:B------:R-:W-:Y:S01]  /*06e0*/  IMAD.WIDE.U32 R52, R5, 0x10, R52 ;  /* 0x0000001005347825 */ /* 0x000fe200078e0034 */
[----:B-----5:R-:W-:-:S03]  /*06f0*/  ISETP.GE.AND P6, PT, R70, 0x1, PT ;  /* 0x000000014600780c */ /* 0x020fc60003fc6270 */
[----:B---3--:R-:W-:Y:S02]  /*0700*/  IMAD.WIDE.U32 R56, R59, 0x10, R2 ;  /* 0x000000103b387825 */ /* 0x008fe400078e0002 */
[----:B------:R-:W3:Y:S04]  /*0710*/  LDG.E.128 R52, desc[UR4][R52.64] ;  /* 0x0000000434347981 */ /* 0x000ee8000c1e1d00 */
[----:B------:R-:W3:Y:S01]  /*0720*/  LDG.E.128 R56, desc[UR4][R56.64] ;  /* 0x0000000438387981 */ /* 0x000ee2000c1e1d00 */
[----:B------:R-:W-:Y:S02]  /*0730*/  MOV R4, UR12 ;  /* 0x0000000c00047c02 */ /* 0x000fe40008000f00 */
[----:B------:R-:W-:Y:S01]  /*0740*/  MOV R2, UR13 ;  /* 0x0000000d00027c02 */ /* 0x000fe20008000f00 */
[----:B------:R-:W-:Y:S01]  /*0750*/  @P6 VIADD R0, R70, 0xffffffff ;  /* 0xffffffff46006836 */ /* 0x000fe20000000000 */
[----:B------:R-:W-:-:S03]  /*0760*/  ISETP.NE.U32.AND P0, PT, R4, RZ, PT ;  /* 0x000000ff0400720c */ /* 0x000fc60003f05070 */
[----:B------:R-:W-:Y:S01]  /*0770*/  @P6 IMAD R0, R0, R69, RZ ;  /* 0x0000004500006224 */ /* 0x000fe200078e02ff */
[----:B------:R-:W-:-:S04]  /*0780*/  ISETP.NE.AND.EX P0, PT, R2, RZ, PT, P0 ;  /* 0x000000ff0200720c */ /* 0x000fc80003f05300 */
[----:B------:R-:W-:-:S04]  /*0790*/  @P6 SHF.R.S32.HI R3, RZ, 0x1f, R0 ;  /* 0x0000001fff036819 */ /* 0x000fc80000011400 */
[----:B------:R-:W-:Y:S02]  /*07a0*/  @P6 LEA.HI R0, R3, R0, RZ, 0x2 ;  /* 0x0000000003006211 */ /* 0x000fe400078f10ff */
[----:B------:R-:W-:Y:S02]  /*07b0*/  MOV R75, RZ ;  /* 0x000000ff004b7202 */ /* 0x000fe40000000f00 */
[----:B------:R-:W-:Y:S01]  /*07c0*/  @P6 LEA.HI.SX32 R75, R0, R7, 0x1e ;  /* 0x00000007004b6211 */ /* 0x000fe200078ff2ff */
[----:B------:R-:W5:Y:S04]  /*07d0*/  @P0 LDG.E.128 R20, desc[UR4][R84.64] ;  /* 0x0000000454140981 */ /* 0x000f68000c1e1d00 */
[----:B------:R-:W5:Y:S01]  /*07e0*/  @P0 LDG.E.128 R16, desc[UR4][R82.64] ;  /* 0x0000000452100981 */ /* 0x000f62000c1e1d00 */
[----:B------:R-:W-:-:S02]  /*07f0*/  ISETP.NE.AND P0, PT, R9, RZ, PT ;  /* 0x000000ff0900720c */ /* 0x000fc40003f05270 */
[C---:B------:R-:W-:Y:S01]  /*0800*/  IADD3 R3, R75.reuse, 0x20, RZ ;  /* 0x000000204b037810 */ /* 0x040fe20007ffe0ff */
[----:B0-----:R-:W-:-:S04]  /*0810*/  IMAD.WIDE.U32 R74, R75, 0x4, R72 ;  /* 0x000000044b4a7825 */ /* 0x001fc800078e0048 */
[----:B------:R-:W-:Y:S01]  /*0820*/  IMAD.WIDE.U32 R72, R3, 0x4, R72 ;  /* 0x0000000403487825 */ /* 0x000fe200078e0048 */
[----:B------:R-:W5:Y:S04]  /*0830*/  LDG.E R67, desc[UR4][R74.64] ;  /* 0x000000044a437981 */ /* 0x000f68000c1e1900 */
[----:B------:R2:W5:Y:S01]  /*0840*/  LDG.E R0, desc[UR4][R72.64] ;  /* 0x0000000448007981 */ /* 0x000562000c1e1900 */
[----:B----4-:R-:W-:-:S05]  /*0850*/  FSEL R76, R71, RZ, !P0 ;  /* 0x000000ff474c7208 */ /* 0x010fca0004000000 */
[C---:B------:R-:W-:Y:S01]  /*0860*/  FADD.FTZ R3, -R76.reuse, R60 ;  /* 0x0000003c4c037221 */ /* 0x040fe20000010100 */
[C---:B------:R-:W-:Y:S01]  /*0870*/  FADD.FTZ R61, -R76.reuse, R61 ;  /* 0x0000003d4c3d7221 */ /* 0x040fe20000010100 */
[C---:B------:R-:W-:Y:S01]  /*0880*/  FADD.FTZ R71, -R76.reuse, R62 ;  /* 0x0000003e4c477221 */ /* 0x040fe20000010100 */
[----:B------:R-:W-:Y:S01]  /*0890*/  FADD.FTZ R63, -R76, R63 ;  /* 0x0000003f4c3f7221 */ /* 0x000fe20000010100 */
[C---:B------:R-:W-:Y:S01]  /*08a0*/  FMUL.FTZ R3, R6.reuse, R3 ;  /* 0x0000000306037220 */ /* 0x040fe20000410000 */
[C---:B------:R-:W-:Y:S01]  /*08b0*/  FMUL.FTZ R62, R6.reuse, R61 ;  /* 0x0000003d063e7220 */ /* 0x040fe20000410000 */
[----:B--2---:R-:W-:Y:S01]  /*08c0*/  FMUL.FTZ R72, R65, R48 ;  /* 0x0000003041487220 */ /* 0x004fe20000410000 */
[----:B------:R-:W-:Y:S01]  /*08d0*/  FMUL.FTZ R60, R6, R63 ;  /* 0x0000003f063c7220 */ /* 0x000fe20000410000 */
[----:B------:R-:W-:Y:S01]  /*08e0*/  FFMA.FTZ R36, R48, R3, R36 ;  /* 0x0000000330247223 */ /* 0x000fe20000010024 */
[----:B------:R-:W-:Y:S01]  /*08f0*/  FADD.FTZ R32, R32, R48 ;  /* 0x0000003020207221 */ /* 0x000fe20000010000 */
[----:B------:R-:W-:Y:S01]  /*0900*/  FFMA.FTZ R37, R49, R62, R37 ;  /* 0x0000003e31257223 */ /* 0x000fe20000010025 */
[----:B------:R-:W-:Y:S01]  /*0910*/  FADD.FTZ R33, R33, R49 ;  /* 0x0000003121217221 */ /* 0x000fe20000010000 */
[----:B------:R-:W-:Y:S01]  /*0920*/  FMUL.FTZ R63, R14, R49 ;  /* 0x000000310e3f7220 */ /* 0x000fe20000410000 */
[----:B------:R-:W-:Y:S01]  /*0930*/  FADD.FTZ R48, RZ, R72 ;  /* 0x00000048ff307221 */ /* 0x000fe20000010000 */
[----:B------:R-:W-:Y:S01]  /*0940*/  FFMA.FTZ R49, R3, R72, RZ ;  /* 0x0000004803317223 */ /* 0x000fe200000100ff */
[----:B------:R-:W-:Y:S01]  /*0950*/  FMUL.FTZ R61, R6, R71 ;  /* 0x00000047063d7220 */ /* 0x000fe20000410000 */
        /* <DEDUP_REMOVED lines=9> */
[----:B---3--:R-:W-:Y:S01]  /*09f0*/  FADD.FTZ R73, -R76, R52 ;  /* 0x000000344c497221 */ /* 0x008fe20000010100 */
[----:B------:R-:W-:Y:S01]  /*0a00*/  FFMA.FTZ R49, R61, R74, R48 ;  /* 0x0000004a3d317223 */ /* 0x000fe20000010030 */
[----:B------:R-:W-:Y:S01]  /*0a10*/  FMUL.FTZ R78, R13, R56 ;  /* 0x000000380d4e7220 */ /* 0x000fe20000410000 */
[----:B------:R-:W-:Y:S01]  /*0a20*/  FADD.FTZ R51, R50, R71 ;  /* 0x0000004732337221 */ /* 0x000fe20000010000 */
[----:B------:R-:W-:Y:S01]  /*0a30*/  FADD.FTZ R53, -R76, R53 ;  /* 0x000000354c357221 */ /* 0x000fe20000010100 */
[----:B------:R-:W-:Y:S01]  /*0a40*/  FMUL.FTZ R73, R6, R73 ;  /* 0x0000004906497220 */ /* 0x000fe20000410000 */
[----:B------:R-:W-:Y:S01]  /*0a50*/  FFMA.FTZ R50, R60, R71, R49 ;  /* 0x000000473c327223 */ /* 0x000fe20000010031 */
[C---:B------:R-:W-:Y:S01]  /*0a60*/  FADD.FTZ R75, -R76.reuse, R54 ;  /* 0x000000364c4b7221 */ /* 0x040fe20000010100 */
[----:B------:R-:W-:Y:S01]  /*0a70*/  FADD.FTZ R55, -R76, R55 ;  /* 0x000000374c377221 */ /* 0x000fe20000010100 */
[----:B------:R-:W-:Y:S01]  /*0a80*/  FMUL.FTZ R77, R10, R57 ;  /* 0x000000390a4d7220 */ /* 0x000fe20000410000 */
[----:B------:R-:W-:Y:S01]  /*0a90*/  FADD.FTZ R48, R51, R78 ;  /* 0x0000004e33307221 */ /* 0x000fe20000010000 */
[C---:B------:R-:W-:Y:S01]  /*0aa0*/  FMUL.FTZ R76, R6.reuse, R53 ;  /* 0x00000035064c7220 */ /* 0x040fe20000410000 */
[----:B------:R-:W-:Y:S01]  /*0ab0*/  FFMA.FTZ R49, R73, R78, R50 ;  /* 0x0000004e49317223 */ /* 0x000fe20000010032 */
[----:B------:R-:W-:Y:S01]  /*0ac0*/  FMUL.FTZ R75, R6, R75 ;  /* 0x0000004b064b7220 */ /* 0x000fe20000410000 */
[----:B------:R-:W-:Y:S01]  /*0ad0*/  FADD.FTZ R51, R48, R77 ;  /* 0x0000004d30337221 */ /* 0x000fe20000010000 */
[----:B------:R-:W-:Y:S01]  /*0ae0*/  FMUL.FTZ R80, R11, R58 ;  /* 0x0000003a0b507220 */ /* 0x000fe20000410000 */
        /* <DEDUP_REMOVED lines=14> */
[----:B------:R-:W-:-:S07]  /*0bd0*/  FFMA.FTZ R53, R58, R79, R49 ;  /* 0x0000004f3a357223 */ /* 0x000fce0000010031 */
.L_x_5543:
[----:B------:R-:W-:Y:S05]  /*0be0*/  BSYNC B1 ;  /* 0x0000000000017941 */ /* 0x000fea0003800000 */
.L_x_5541:
[----:B------:R-:W-:-:S03]  /*0bf0*/  UMOV UR6, 0xffffffff ;  /* 0xffffffff00067882 */ /* 0x000fc60000000000 */
[----:B------:R-:W-:Y:S05]  /*0c00*/  BRA.DIV UR6, `(.L_x_5544) ;  /* 0x0000001206247947 */ /* 0x000fea000b800000 */
[----:B-1----:R-:W0:Y:S04]  /*0c10*/  SHFL.BFLY PT, R49, R52, 0x1, 0x1f ;  /* 0x0c201f0034317f89 */ /* 0x002e2800000e0000 */
        /* <DEDUP_REMOVED lines=17> */
.L_x_5573:
[----:B------:R-:W3:Y:S01]  /*0d30*/  LDC.64 R48, c[0x0][0x308] ;  /* 0x0000c200ff307b82 */ /* 0x000ee20000000a00 */
[----:B-1----:R-:W-:Y:S01]  /*0d40*/  FADD.FTZ R57, R52, R57 ;  /* 0x0000003934397221 */ /* 0x002fe20000010000 */
[----:B------:R-:W-:Y:S01]  /*0d50*/  @!P5 ISETP.NE.U32.AND P0, PT, R4, RZ, PT ;  /* 0x000000ff0400d20c */ /* 0x000fe20003f05070 */
[----:B--2---:R-:W-:Y:S01]  /*0d60*/  FADD.FTZ R56, R53, R56 ;  /* 0x0000003835387221 */ /* 0x004fe20000010000 */
[----:B------:R-:W-:Y:S01]  /*0d70*/  ISETP.NE.AND P2, PT, R9, RZ, PT ;  /* 0x000000ff0900720c */ /* 0x000fe20003f45270 */
[----:B------:R-:W-:Y:S01]  /*0d80*/  FMUL.FTZ R57, R57, UR8 ;  /* 0x0000000839397c20 */ /* 0x000fe20008410000 */
[----:B------:R-:W-:Y:S01]  /*0d90*/  @!P5 ISETP.NE.AND.EX P0, PT, R2, RZ, PT, P0 ;  /* 0x000000ff0200d20c */ /* 0x000fe20003f05300 */
[----:B------:R-:W-:Y:S01]  /*0da0*/  BSSY B1, `(.L_x_5545) ;  /* 0x000000e000017945 */ /* 0x000fe20003800000 */
[----:B------:R-:W1:Y:S01]  /*0db0*/  @P6 LDC.64 R50, c[0x0][0x298] ;  /* 0x0000a600ff326b82 */ /* 0x000e620000000a00 */
[----:B------:R-:W-:Y:S01]  /*0dc0*/  FMUL.FTZ R82, R56, UR8 ;  /* 0x0000000838527c20 */ /* 0x000fe20008410000 */
[----:B------:R-:W-:-:S02]  /*0dd0*/  FSEL R59, R57, RZ, !P2 ;  /* 0x000000ff393b7208 */ /* 0x000fc40005000000 */
[----:B-----5:R-:W-:Y:S02]  /*0de0*/  @!P5 FSEL R81, R20, RZ, P0 ;  /* 0x000000ff1451d208 */ /* 0x020fe40000000000 */
[----:B---3--:R-:W-:-:S04]  /*0df0*/  ISETP.NE.U32.AND P1, PT, R48, RZ, PT ;  /* 0x000000ff3000720c */ /* 0x008fc80003f25070 */
[----:B------:R-:W-:Y:S01]  /*0e00*/  ISETP.NE.AND.EX P1, PT, R49, RZ, PT, P1 ;  /* 0x000000ff3100720c */ /* 0x000fe20003f25310 */
[----:B------:R-:W-:-:S12]  /*0e10*/  @!P5 BRA `(.L_x_5546) ;  /* 0x000000000018d947 */ /* 0x000fd80003800000 */
[----:B------:R-:W-:Y:S01]  /*0e20*/  ISETP.NE.U32.AND P0, PT, R4, RZ, PT ;  /* 0x000000ff0400720c */ /* 0x000fe20003f05070 */
[----:B0-----:R-:W-:-:S03]  /*0e30*/  FFMA.FTZ R53, R3, R82, R59 ;  /* 0x0000005203357223 */ /* 0x001fc6000001003b */
[----:B------:R-:W-:Y:S01]  /*0e40*/  ISETP.NE.AND.EX P0, PT, R2, RZ, PT, P0 ;  /* 0x000000ff0200720c */ /* 0x000fe20003f05300 */
[----:B------:R-:W-:-:S04]  /*0e50*/  FADD.FTZ R53, R72, -R53 ;  /* 0x8000003548357221 */ /* 0x000fc80000010000 */
[----:B------:R-:W-:-:S08]  /*0e60*/  FMUL.FTZ R81, R6, R53 ;  /* 0x0000003506517220 */ /* 0x000fd00000410000 */
[----:B------:R-:W-:-:S07]  /*0e70*/  @P0 FADD.FTZ R81, R20, R81 ;  /* 0x0000005114510221 */ /* 0x000fce0000010000 */
.L_x_5546:
[----:B------:R-:W-:Y:S05]  /*0e80*/  BSYNC B1 ;  /* 0x0000000000017941 */ /* 0x000fea0003800000 */
.L_x_5545:
[----:B-1----:R-:W-:Y:S01]  /*0e90*/  @P6 FMUL.FTZ R51, R81, R51 ;  /* 0x0000003351336220 */ /* 0x002fe20000410000 */
[----:B------:R-:W1:Y:S01]  /*0ea0*/  @P6 LDC.64 R56, c[0x0][0x2f8] ;  /* 0x0000be00ff386b82 */ /* 0x000e620000000a00 */
[----:B------:R-:W-:Y:S01]  /*0eb0*/  @P6 LOP3.LUT P2, RZ, R67, 0xff, RZ, 0xc0, !PT ;  /* 0x000000ff43ff6812 */ /* 0x000fe2000784c0ff */
[----:B------:R-:W-:Y:S01]  /*0ec0*/  BSSY B1, `(.L_x_5547) ;  /* 0x0000016000017945 */ /* 0x000fe20003800000 */
[----:B------:R-:W-:Y:S01]  /*0ed0*/  @P6 FMUL.FTZ R83, R51, R50 ;  /* 0x0000003233536220 */ /* 0x000fe20000410000 */
[----:B------:R-:W-:Y:S02]  /*0ee0*/  @P6 IADD3 R70, R70, -0x1, RZ ;  /* 0xffffffff46466810 */ /* 0x000fe40007ffe0ff */
[----:B------:R-:W-:Y:S02]  /*0ef0*/  @P6 LOP3.LUT P0, RZ, R67, 0xff00, RZ, 0xc0, !PT ;  /* 0x0000ff0043ff6812 */ /* 0x000fe4000780c0ff */
[----:B------:R-:W2:Y:S01]  /*0f00*/  @P6 LDC.64 R50, c[0x0][0x298] ;  /* 0x0000a600ff326b82 */ /* 0x000ea20000000a00 */
[----:B------:R-:W-:Y:S01]  /*0f10*/  @P6 SEL R40, R83, RZ, P2 ;  /* 0x000000ff53286207 */ /* 0x000fe20001000000 */
[----:B------:R-:W-:Y:S01]  /*0f20*/  @P6 IMAD R69, R70, R69, RZ ;  /* 0x0000004546456224 */ /* 0x000fe200078e02ff */
[----:B------:R-:W-:-:S02]  /*0f30*/  @!P5 ISETP.NE.U32.AND P2, PT, R4, RZ, PT ;  /* 0x000000ff0400d20c */ /* 0x000fc40003f45070 */
[C---:B------:R-:W-:Y:S02]  /*0f40*/  @P6 LOP3.LUT P4, RZ, R67.reuse, 0xff0000, RZ, 0xc0, !PT ;  /* 0x00ff000043ff6812 */ /* 0x040fe4000788c0ff */
[----:B------:R-:W-:Y:S01]  /*0f50*/  @!P5 ISETP.NE.AND.EX P2, PT, R2, RZ, PT, P2 ;  /* 0x000000ff0200d20c */ /* 0x000fe20003f45320 */
[----:B0-----:R-:W0:Y:S01]  /*0f60*/  @P6 LDC.64 R52, c[0x0][0x298] ;  /* 0x0000a600ff346b82 */ /* 0x001e220000000a00 */
[----:B------:R-:W-:Y:S02]  /*0f70*/  @P6 LOP3.LUT P3, RZ, R67, 0xff000000, RZ, 0xc0, !PT ;  /* 0xff00000043ff6812 */ /* 0x000fe4000786c0ff */
[----:B------:R-:W-:-:S05]  /*0f80*/  @!P5 FSEL R70, R21, RZ, P2 ;  /* 0x000000ff1546d208 */ /* 0x000fca0001000000 */
[----:B------:R-:W3:Y:S08]  /*0f90*/  @P6 LDC.64 R54, c[0x0][0x298] ;  /* 0x0000a600ff366b82 */ /* 0x000ef00000000a00 */
[----:B------:R-:W4:Y:S01]  /*0fa0*/  @P1 LDC.64 R84, c[0x0][0x308] ;  /* 0x0000c200ff541b82 */ /* 0x000f220000000a00 */
[----:B------:R-:W-:Y:S05]  /*0fb0*/  @!P5 BRA `(.L_x_5548) ;  /* 0x000000000018d947 */ /* 0x000fea0003800000 */
[----:B------:R-:W-:Y:S01]  /*0fc0*/  ISETP.NE.U32.AND P2, PT, R4, RZ, PT ;  /* 0x000000ff0400720c */ /* 0x000fe20003f45070 */
[----:B------:R-:W-:-:S03]  /*0fd0*/  FFMA.FTZ R70, R62, R82, R59 ;  /* 0x000000523e467223 */ /* 0x000fc6000001003b */
[----:B------:R-:W-:Y:S01]  /*0fe0*/  ISETP.NE.AND.EX P2, PT, R2, RZ, PT, P2 ;  /* 0x000000ff0200720c */ /* 0x000fe20003f45320 */
[----:B------:R-:W-:-:S04]  /*0ff0*/  FADD.FTZ R67, R63, -R70 ;  /* 0x800000463f437221 */ /* 0x000fc80000010000 */
[----:B------:R-:W-:-:S08]  /*1000*/  FMUL.FTZ R70, R6, R67 ;  /* 0x0000004306467220 */ /* 0x000fd00000410000 */
[----:B------:R-:W-:-:S07]  /*1010*/  @P2 FADD.FTZ R70, R21, R70 ;  /* 0x0000004615462221 */ /* 0x000fce0000010000 */
.L_x_5548:
[----:B------:R-:W-:Y:S05]  /*1020*/  BSYNC B1 ;  /* 0x0000000000017941 */ /* 0x000fea0003800000 */
.L_x_5547:
[----:B------:R-:W-:Y:S01]  /*1030*/  @!P5 ISETP.NE.U32.AND P2, PT, R4, RZ, PT ;  /* 0x000000ff0400d20c */ /* 0x000fe20003f45070 */
[----:B------:R-:W-:Y:S01]  /*1040*/  BSSY B1, `(.L_x_5549) ;  /* 0x000000d000017945 */ /* 0x000fe20003800000 */
[----:B------:R-:W-:Y:S02]  /*1050*/  @P6 SHF.R.S32.HI R86, RZ, 0x1f, R69 ;  /* 0x0000001fff566819 */ /* 0x000fe40000011445 */
[----:B------:R-:W-:Y:S02]  /*1060*/  @!P5 ISETP.NE.AND.EX P2, PT, R2, RZ, PT, P2 ;  /* 0x000000ff0200d20c */ /* 0x000fe40003f45320 */
[----:B------:R-:W-:Y:S02]  /*1070*/  @P6 LEA.HI R86, R86, R69, RZ, 0x2 ;  /* 0x0000004556566211 */ /* 0x000fe400078f10ff */
[----:B------:R-:W-:Y:S02]  /*1080*/  @P6 LOP3.LUT R7, R66, 0x1f, RZ, 0xc0, !PT ;  /* 0x0000001f42076812 */ /* 0x000fe400078ec0ff */
        /* <DEDUP_REMOVED lines=8> */
.L_x_5550:
[----:B------:R-:W-:Y:S05]  /*1110*/  BSYNC B1 ;  /* 0x0000000000017941 */ /* 0x000fea0003800000 */
.L_x_5549:
[----:B------:R-:W-:Y:S01]  /*1120*/  @!P5 ISETP.NE.U32.AND P2, PT, R4, RZ, PT ;  /* 0x000000ff0400d20c */ /* 0x000fe20003f45070 */
[----:B------:R-:W-:Y:S01]  /*1130*/  BSSY B1, `(.L_x_5551) ;  /* 0x000000d000017945 */ /* 0x000fe20003800000 */
[----:B------:R-:W-:Y:S01]  /*1140*/  IMAD.MOV.U32 R67, RZ, RZ, RZ ;  /* 0x000000ffff437224 */ /* 0x000fe200078e00ff */
[----:B------:R-:W-:Y:S01]  /*1150*/  @P6 LEA.HI.SX32 R67, R86, R7, 0x1e ;  /* 0x0000000756436211 */ /* 0x000fe200078ff2ff */
        /* <DEDUP_REMOVED lines=10> */
.L_x_5552:
[----:B------:R-:W-:Y:S05]  /*1200*/  BSYNC B1 ;  /* 0x0000000000017941 */ /* 0x000fea0003800000 */
.L_x_5551:
[----:B------:R-:W-:Y:S01]  /*1210*/  ISETP.NE.U32.AND P2, PT, R48, RZ, PT ;  /* 0x000000ff3000720c */ /* 0x000fe20003f45070 */
[----:B0-----:R-:W-:Y:S01]  /*1220*/  @P6 FMUL.FTZ R53, R69, R53 ;  /* 0x0000003545356220 */ /* 0x001fe20000410000 */
[----:B---3--:R-:W-:Y:S01]  /*1230*/  @P6 FMUL.FTZ R55, R86, R55 ;  /* 0x0000003756376220 */ /* 0x008fe20000410000 */
[----:B------:R-:W-:Y:S01]  /*1240*/  @P6 FMUL.FTZ R50, R51, R50 ;  /* 0x0000003233326220 */ /* 0x000fe20000410000 */
[----:B------:R-:W-:Y:S01]  /*1250*/  ISETP.NE.AND.EX P2, PT, R49, RZ, PT, P2 ;  /* 0x000000ff3100720c */ /* 0x000fe20003f45320 */
[----:B------:R-:W-:Y:S01]  /*1260*/  @P6 FMUL.FTZ R52, R53, R52 ;  /* 0x0000003435346220 */ /* 0x000fe20000410000 */
[----:B------:R-:W-:Y:S01]  /*1270*/  @P6 FMUL.FTZ R54, R55, R54 ;  /* 0x0000003637366220 */ /* 0x000fe20000410000 */
[----:B----4-:R-:W-:Y:S01]  /*1280*/  @P1 IMAD.WIDE.U32 R84, R68, 0x10, R84 ;  /* 0x0000001044541825 */ /* 0x010fe200078e0054 */
[----:B------:R-:W-:Y:S01]  /*1290*/  @P6 SEL R41, R50, RZ, P0 ;  /* 0x000000ff32296207 */ /* 0x000fe20000000000 */
[----:B------:R-:W-:Y:S01]  /*12a0*/  BSSY B1, `(.L_x_5553) ;  /* 0x000001b000017945 */ /* 0x000fe20003800000 */
[----:B------:R-:W-:-:S02]  /*12b0*/  SEL R48, R81, R24, P2 ;  /* 0x0000001851307207 */ /* 0x000fc40001000000 */
[----:B------:R-:W-:Y:S02]  /*12c0*/  SEL R49, R70, R25, P2 ;  /* 0x0000001946317207 */ /* 0x000fe40001000000 */
[----:B------:R-:W-:Y:S01]  /*12d0*/  SEL R50, R69, R26, P2 ;  /* 0x0000001a45327207 */ /* 0x000fe20001000000 */
[----:B-1----:R-:W-:Y:S01]  /*12e0*/  @P6 IMAD.WIDE.U32 R68, R67, 0x10, R56 ;  /* 0x0000001043446825 */ /* 0x002fe200078e0038 */
[----:B------:R-:W-:Y:S01]  /*12f0*/  SEL R51, R86, R27, P2 ;  /* 0x0000001b56337207 */ /* 0x000fe20001000000 */
[----:B------:R-:W0:Y:S01]  /*1300*/  @P6 LDC.64 R56, c[0x0][0x298] ;  /* 0x0000a600ff386b82 */ /* 0x000e220000000a00 */
[----:B------:R-:W-:Y:S02]  /*1310*/  @P6 SEL R42, R52, RZ, P4 ;  /* 0x000000ff342a6207 */ /* 0x000fe40002000000 */
[----:B------:R-:W-:Y:S01]  /*1320*/  @P6 SEL R43, R54, RZ, P3 ;  /* 0x000000ff362b6207 */ /* 0x000fe20001800000 */
[----:B------:R1:W-:Y:S01]  /*1330*/  @P1 STG.E.128 desc[UR4][R84.64], R48 ;  /* 0x0000003054001986 */ /* 0x0003e2000c101d04 */
[----:B------:R-:W-:-:S02]  /*1340*/  @!P5 ISETP.NE.U32.AND P3, PT, R4, RZ, PT ;  /* 0x000000ff0400d20c */ /* 0x000fc40003f65070 */
[C---:B------:R-:W-:Y:S01]  /*1350*/  @!P5 ISETP.NE.U32.AND P0, PT, R4.reuse, RZ, PT ;  /* 0x000000ff0400d20c */ /* 0x040fe20003f05070 */
[----:B------:R-:W2:Y:S01]  /*1360*/  @P6 LDC.64 R52, c[0x0][0x298] ;  /* 0x0000a600ff346b82 */ /* 0x000ea20000000a00 */
[----:B------:R3:W-:Y:S01]  /*1370*/  @P6 STG.E.128 desc[UR4][R68.64], R40 ;  /* 0x0000002844006986 */ /* 0x0007e2000c101d04 */
[----:B------:R-:W-:Y:S02]  /*1380*/  @!P5 ISETP.NE.U32.AND P4, PT, R4, RZ, PT ;  /* 0x000000ff0400d20c */ /* 0x000fe40003f85070 */
[C---:B------:R-:W-:Y:S02]  /*1390*/  @!P5 ISETP.NE.AND.EX P3, PT, R2.reuse, RZ, PT, P3 ;  /* 0x000000ff0200d20c */ /* 0x040fe40003f65330 */
[C---:B------:R-:W-:Y:S02]  /*13a0*/  @!P5 ISETP.NE.AND.EX P0, PT, R2.reuse, RZ, PT, P0 ;  /* 0x000000ff0200d20c */ /* 0x040fe40003f05300 */
[----:B------:R-:W4:Y:S01]  /*13b0*/  @P6 LDC.64 R54, c[0x0][0x298] ;  /* 0x0000a600ff366b82 */ /* 0x000f220000000a00 */
[----:B------:R-:W-:-:S02]  /*13c0*/  @!P5 ISETP.NE.AND.EX P4, PT, R2, RZ, PT, P4 ;  /* 0x000000ff0200d20c */ /* 0x000fc40003f85340 */
[----:B-1----:R-:W-:Y:S01]  /*13d0*/  @!P5 FSEL R49, R16, RZ, P3 ;  /* 0x000000ff1031d208 */ /* 0x002fe20001800000 */
[----:B------:R-:W-:Y:S10]  /*13e0*/  @!P5 BRA `(.L_x_5554) ;  /* 0x000000000018d947 */ /* 0x000ff40003800000 */
[----:B------:R-:W-:Y:S01]  /*13f0*/  ISETP.NE.U32.AND P3, PT, R4, RZ, PT ;  /* 0x000000ff0400720c */ /* 0x000fe20003f65070 */
[----:B------:R-:W-:-:S03]  /*1400*/  FFMA.FTZ R49, R73, R82, R59 ;  /* 0x0000005249317223 */ /* 0x000fc6000001003b */
[----:B------:R-:W-:Y:S01]  /*1410*/  ISETP.NE.AND.EX P3, PT, R2, RZ, PT, P3 ;  /* 0x000000ff0200720c */ /* 0x000fe20003f65330 */
[----:B------:R-:W-:-:S04]  /*1420*/  FADD.FTZ R49, R78, -R49 ;  /* 0x800000314e317221 */ /* 0x000fc80000010000 */
[----:B------:R-:W-:-:S08]  /*1430*/  FMUL.FTZ R49, R6, R49 ;  /* 0x0000003106317220 */ /* 0x000fd00000410000 */
[----:B------:R-:W-:-:S07]  /*1440*/  @P3 FADD.FTZ R49, R16, R49 ;  /* 0x0000003110313221 */ /* 0x000fce0000010000 */
.L_x_5554:
[----:B------:R-:W-:Y:S05]  /*1450*/  BSYNC B1 ;  /* 0x0000000000017941 */ /* 0x000fea0003800000 */
.L_x_5553:
        /* <DEDUP_REMOVED lines=10> */
.L_x_5556:
[----:B------:R-:W-:Y:S05]  /*1500*/  BSYNC B1 ;  /* 0x0000000000017941 */ /* 0x000fea0003800000 */
.L_x_5555:
        /* <DEDUP_REMOVED lines=10> */
.L_x_5558:
[----:B------:R-:W-:Y:S05]  /*15b0*/  BSYNC B1 ;  /* 0x0000000000017941 */ /* 0x000fea0003800000 */
.L_x_5557:
[----:B------:R-:W-:Y:S01]  /*15c0*/  @P6 FMUL.FTZ R52, R53, R52 ;  /* 0x0000003435346220 */ /* 0x000fe20000410000 */
[----:B0-----:R-:W-:Y:S01]  /*15d0*/  @P6 FMUL.FTZ R57, R51, R57 ;  /* 0x0000003933396220 */ /* 0x001fe20000410000 */
[----:B------:R-:W-:Y:S01]  /*15e0*/  @P6 LOP3.LUT P3, RZ, R0, 0xff, RZ, 0xc0, !PT ;  /* 0x000000ff00ff6812 */ /* 0x000fe2000786c0ff */
[----:B------:R-:W-:Y:S01]  /*15f0*/  @P6 FMUL.FTZ R54, R55, R54 ;  /* 0x0000003637366220 */ /* 0x000fe20000410000 */
[----:B------:R-:W-:Y:S01]  /*1600*/  @!P5 ISETP.NE.U32.AND P0, PT, R4, RZ, PT ;  /* 0x000000ff0400d20c */ /* 0x000fe20003f05070 */
[----:B------:R-:W-:Y:S01]  /*1610*/  @P6 FMUL.FTZ R56, R57, R56 ;  /* 0x0000003839386220 */ /* 0x000fe20000410000 */
[----:B---3--:R-:W-:Y:S01]  /*1620*/  @P6 SEL R40, R52, RZ, P3 ;  /* 0x000000ff34286207 */ /* 0x008fe20001800000 */
[----:B------:R-:W-:Y:S01]  /*1630*/  BSSY B1, `(.L_x_5559) ;  /* 0x0000011000017945 */ /* 0x000fe20003800000 */
[C---:B------:R-:W-:Y:S02]  /*1640*/  @P6 LOP3.LUT P3, RZ, R0.reuse, 0xff0000, RZ, 0xc0, !PT ;  /* 0x00ff000000ff6812 */ /* 0x040fe4000786c0ff */
[----:B------:R-:W-:-:S02]  /*1650*/  @P6 LOP3.LUT P4, RZ, R0, 0xff00, RZ, 0xc0, !PT ;  /* 0x0000ff0000ff6812 */ /* 0x000fc4000788c0ff */
[----:B------:R-:W-:Y:S02]  /*1660*/  @!P5 ISETP.NE.AND.EX P0, PT, R2, RZ, PT, P0 ;  /* 0x000000ff0200d20c */ /* 0x000fe40003f05300 */
[----:B------:R-:W-:Y:S02]  /*1670*/  @P6 SEL R42, R56, RZ, P3 ;  /* 0x000000ff382a6207 */ /* 0x000fe40001800000 */
[----:B------:R-:W-:Y:S02]  /*1680*/  SEL R24, R49, R24, P2 ;  /* 0x0000001831187207 */ /* 0x000fe40001000000 */
[----:B------:R-:W-:Y:S02]  /*1690*/  SEL R25, R48, R25, P2 ;  /* 0x0000001930197207 */ /* 0x000fe40001000000 */
[----:B------:R-:W-:Y:S02]  /*16a0*/  SEL R26, R51, R26, P2 ;  /* 0x0000001a331a7207 */ /* 0x000fe40001000000 */
[----:B------:R-:W-:-:S02]  /*16b0*/  @P6 SEL R41, R54, RZ, P4 ;  /* 0x000000ff36296207 */ /* 0x000fc40002000000 */
        /* <DEDUP_REMOVED lines=8> */
.L_x_5560:
[----:B------:R-:W-:Y:S05]  /*1740*/  BSYNC B1 ;  /* 0x0000000000017941 */ /* 0x000fea0003800000 */
.L_x_5559:
[----:B------:R-:W0:Y:S01]  /*1750*/  @P6 LDC.64 R48, c[0x0][0x298] ;  /* 0x0000a600ff306b82 */ /* 0x000e220000000a00 */
[----:B------:R-:W-:Y:S02]  /*1760*/  @P6 IADD3 R67, R67, 0x20, RZ ;  /* 0x0000002043436810 */ /* 0x000fe40007ffe0ff */
[----:B------:R-:W-:Y:S02]  /*1770*/  @P6 LOP3.LUT P0, RZ, R0, 0xff000000, RZ, 0xc0, !PT ;  /* 0xff00000000ff6812 */ /* 0x000fe4000780c0ff */
[----:B------:R-:W-:-:S03]  /*1780*/  SEL R27, R56, R27, P2 ;  /* 0x0000001b381b7207 */ /* 0x000fc60001000000 */
[----:B------:R-:W1:Y:S08]  /*1790*/  @P1 LDC.64 R54, c[0x0][0x308] ;  /* 0x0000c200ff361b82 */ /* 0x000e700000000a00 */
[----:B------:R-:W2:Y:S08]  /*17a0*/  @P6 LDC.64 R52, c[0x0][0x2f8] ;  /* 0x0000be00ff346b82 */ /* 0x000eb00000000a00 */
[----:B------:R-:W3:Y:S01]  /*17b0*/  LDC.64 R50, c[0x0][0x210] ;  /* 0x00008400ff327b82 */ /* 0x000ee20000000a00 */
[----:B0-----:R-:W-:-:S04]  /*17c0*/  @P6 FMUL.FTZ R49, R56, R49 ;  /* 0x0000003138316220 */ /* 0x001fc80000410000 */
[----:B------:R-:W-:Y:S01]  /*17d0*/  @P6 FMUL.FTZ R48, R49, R48 ;  /* 0x0000003031306220 */ /* 0x000fe20000410000 */
[----:B-1----:R-:W-:-:S04]  /*17e0*/  @P1 IMAD.WIDE.U32 R54, R5, 0x10, R54 ;  /* 0x0000001005361825 */ /* 0x002fc800078e0036 */
[----:B------:R-:W-:Y:S01]  /*17f0*/  @P6 SEL R43, R48, RZ, P0 ;  /* 0x000000ff302b6207 */ /* 0x000fe20000000000 */
[----:B------:R0:W-:Y:S01]  /*1800*/  @P1 STG.E.128 desc[UR4][R54.64], R24 ;  /* 0x0000001836001986 */ /* 0x0001e2000c101d04 */
[----:B--2---:R-:W-:-:S05]  /*1810*/  @P6 IMAD.WIDE.U32 R52, R67, 0x10, R52 ;  /* 0x0000001043346825 */ /* 0x004fca00078e0034 */
[----:B------:R0:W-:Y:S01]  /*1820*/  @P6 STG.E.128 desc[UR4][R52.64], R40 ;  /* 0x0000002834006986 */ /* 0x0001e2000c101d04 */
[----:B---3--:R-:W-:-:S04]  /*1830*/  LEA R64, R50, R64, 0x2 ;  /* 0x0000004032407211 */ /* 0x008fc800078e10ff */
[----:B------:R-:W-:-:S13]  /*1840*/  ISETP.GE.AND P0, PT, R64, R51, PT ;  /* 0x000000334000720c */ /* 0x000fda0003f06270 */
[----:B0-----:R-:W-:Y:S05]  /*1850*/  @!P0 BRA `(.L_x_5561) ;  /* 0xffffffe800b08947 */ /* 0x001fea000383ffff */
.L_x_5540:
[----:B------:R-:W-:Y:S05]  /*1860*/  BSYNC B0 ;  /* 0x0000000000007941 */ /* 0x000fea0003800000 */
.L_x_5538:
        /* <DEDUP_REMOVED lines=36> */
[----:B------:R-:W-:Y:S01]  /*1ab0*/  SHF.L.U32 R4, R66, 0x2, RZ ;  /* 0x0000000242047819 */ /* 0x000fe200000006ff */
[----:B------:R-:W-:Y:S01]  /*1ac0*/  BAR.SYNC.DEFER_BLOCKING 0x0 ;  /* 0x0000000000007b1d */ /* 0x000fe20000010000 */
[----:B------:R-:W-:Y:S01]  /*1ad0*/  FADD.FTZ R13, R2, R13 ;  /* 0x0000000d020d7221 */ /* 0x000fe20000010000 */
        /* <DEDUP_REMOVED lines=28> */
.L_x_5544:
[----:B------:R-:W-:Y:S01]  /*1ca0*/  HFMA2.MMA R81, -RZ, RZ, 0, 5.9604644775390625e-08 ;  /* 0x00000001ff517435 */ /* 0x000fe200000001ff */
[----:B------:R-:W-:Y:S01]  /*1cb0*/  BSSY B1, `(.L_x_5562) ;  /* 0x0000007000017945 */ /* 0x000fe20003800000 */
[----:B-1----:R-:W-:Y:S02]  /*1cc0*/  MOV R82, R52 ;  /* 0x0000003400527202 */ /* 0x002fe40000000f00 */
[----:B------:R-:W-:Y:S02]  /*1cd0*/  MOV R84, 0x1f ;  /* 0x0000001f00547802 */ /* 0x000fe40000000f00 */
[----:B------:R-:W-:-:S07]  /*1ce0*/  MOV R59, 0xffffffff ;  /* 0xffffffff003b7802 */ /* 0x000fce0000000f00 */
[----:B-----5:R-:W-:Y:S05]  /*1cf0*/  WARPSYNC.COLLECTIVE R59, `(.L_x_5563) ;  /* 0x000000003b087348 */ /* 0x020fea0003c00000 */
[----:B------:R0:W1:Y:S02]  /*1d00*/  SHFL.BFLY P0, R56, R82, R81, R84 ;  /* 0x0c00005152387389 */ /* 0x0000640000000054 */
[----:B01---5:R-:W-:Y:S01]  /*1d10*/  ENDCOLLECTIVE ;  /* 0x000000000000791b */ /* 0x023fe20003800000 */
.L_x_5563:
[----:B------:R-:W-:Y:S05]  /*1d20*/  BSYNC B1 ;  /* 0x0000000000017941 */ /* 0x000fea0003800000 */
.L_x_5562:
[----:B------:R-:W-:Y:S01]  /*1d30*/  HFMA2.MMA R81, -RZ, RZ, 0, 5.9604644775390625e-08 ;  /* 0x00000001ff517435 */ /* 0x000fe200000001ff */
[----:B------:R-:W-:Y:S01]  /*1d40*/  MOV R82, R53 ;  /* 0x0000003500527202 */ /* 0x000fe20000000f00 */
[----:B------:R-:W-:Y:S01]  /*1d50*/  IMAD.MOV.U32 R49, RZ, RZ, R56 ;  /* 0x000000ffff317224 */ /* 0x000fe200078e0038 */
[----:B------:R-:W-:Y:S02]  /*1d60*/  MOV R84, 0x1f ;  /* 0x0000001f00547802 */ /* 0x000fe40000000f00 */
[----:B------:R-:W-:Y:S01]  /*1d70*/  MOV R59, 0xffffffff ;  /* 0xffffffff003b7802 */ /* 0x000fe20000000f00 */
[----:B------:R-:W-:-:S07]  /*1d80*/  FADD.FTZ R49, R49, R52 ;  /* 0x0000003431317221 */ /* 0x000fce0000010000 */
[----:B------:R-:W-:Y:S05]  /*1d90*/  WARPSYNC.COLLECTIVE R59, `(.L_x_5564) ;  /* 0x000000003b087348 */ /* 0x000fea0003c00000 */
[----:B------:R0:W1:Y:S02]  /*1da0*/  SHFL.BFLY P0, R56, R82, R81, R84 ;  /* 0x0c00005152387389 */ /* 0x0000640000000054 */
[----:B01----:R-:W-:Y:S01]  /*1db0*/  ENDCOLLECTIVE ;  /* 0x000000000000791b */ /* 0x003fe20003800000 */
.L_x_5564:
[----:B------:R-:W-:Y:S01]  /*1dc0*/  HFMA2.MMA R81, -RZ, RZ, 0, 1.1920928955078125e-07 ;  /* 0x00000002ff517435 */ /* 0x000fe200000001ff */
[----:B------:R-:W-:Y:S01]  /*1dd0*/  IMAD.MOV.U32 R82, RZ, RZ, R49 ;  /* 0x000000ffff527224 */ /* 0x000fe200078e0031 */
[----:B------:R-:W-:-:S09]  /*1de0*/  MOV R48, R56 ;  /* 0x0000003800307202 */ /* 0x000fd20000000f00 */
[----:B------:R-:W-:Y:S05]  /*1df0*/  WARPSYNC.COLLECTIVE R59, `(.L_x_5565) ;  /* 0x000000003b087348 */ /* 0x000fea0003c00000 */
[----:B------:R0:W1:Y:S02]  /*1e00*/  SHFL.BFLY P0, R56, R82, R81, R84 ;  /* 0x0c00005152387389 */ /* 0x0000640000000054 */
[----:B01----:R-:W-:Y:S01]  /*1e10*/  ENDCOLLECTIVE ;  /* 0x000000000000791b */ /* 0x003fe20003800000 */
.L_x_5565:
[----:B------:R-:W-:-:S05]  /*1e20*/  FADD.FTZ R48, R48, R53 ;  /* 0x0000003530307221 */ /* 0x000fca0000010000 */
[----:B------:R-:W-:Y:S02]  /*1e30*/  MOV R82, R48 ;  /* 0x0000003000527202 */ /* 0x000fe40000000f00 */
[----:B------:R-:W-:-:S07]  /*1e40*/  MOV R50, R56 ;  /* 0x0000003800327202 */ /* 0x000fce0000000f00 */
[----:B------:R-:W-:Y:S05]  /*1e50*/  WARPSYNC.COLLECTIVE R59, `(.L_x_5566) ;  /* 0x000000003b087348 */ /* 0x000fea0003c00000 */
[----:B------:R0:W1:Y:S02]  /*1e60*/  SHFL.BFLY P0, R56, R82, R81, R84 ;  /* 0x0c00005152387389 */ /* 0x0000640000000054 */
[----:B01----:R-:W-:Y:S01]  /*1e70*/  ENDCOLLECTIVE ;  /* 0x000000000000791b */ /* 0x003fe20003800000 */
.L_x_5566:
[----:B------:R-:W-:-:S05]  /*1e80*/  FADD.FTZ R50, R49, R50 ;  /* 0x0000003231327221 */ /* 0x000fca0000010000 */
[----:B------:R-:W-:Y:S01]  /*1e90*/  MOV R82, R50 ;  /* 0x0000003200527202 */ /* 0x000fe20000000f00 */
[----:B------:R-:W-:Y:S01]  /*1ea0*/  IMAD.MOV.U32 R81, RZ, RZ, 0x4 ;  /* 0x00000004ff517424 */ /* 0x000fe200078e00ff */
[----:B------:R-:W-:-:S07]  /*1eb0*/  MOV R51, R56 ;  /* 0x0000003800337202 */ /* 0x000fce0000000f00 */
[----:B------:R-:W-:Y:S05]  /*1ec0*/  WARPSYNC.COLLECTIVE R59, `(.L_x_5567) ;  /* 0x000000003b087348 */ /* 0x000fea0003c00000 */
[----:B------:R0:W1:Y:S02]  /*1ed0*/  SHFL.BFLY P0, R56, R82, R81, R84 ;  /* 0x0c00005152387389 */ /* 0x0000640000000054 */
[----:B01----:R-:W-:Y:S01]  /*1ee0*/  ENDCOLLECTIVE ;  /* 0x000000000000791b */ /* 0x003fe20003800000 */
.L_x_5567:
[----:B------:R-:W-:-:S05]  /*1ef0*/  FADD.FTZ R51, R48, R51 ;  /* 0x0000003330337221 */ /* 0x000fca0000010000 */
[----:B------:R-:W-:Y:S02]  /*1f00*/  MOV R82, R51 ;  /* 0x0000003300527202 */ /* 0x000fe40000000f00 */
[----:B------:R-:W-:-:S07]  /*1f10*/  MOV R55, R56 ;  /* 0x0000003800377202 */ /* 0x000fce0000000f00 */
[----:B------:R-:W-:Y:S05]  /*1f20*/  WARPSYNC.COLLECTIVE R59, `(.L_x_5568) ;  /* 0x000000003b087348 */ /* 0x000fea0003c00000 */
[----:B------:R0:W1:Y:S02]  /*1f30*/  SHFL.BFLY P0, R56, R82, R81, R84 ;  /* 0x0c00005152387389 */ /* 0x0000640000000054 */
[----:B01----:R-:W-:Y:S01]  /*1f40*/  ENDCOLLECTIVE ;  /* 0x000000000000791b */ /* 0x003fe20003800000 */
.L_x_5568:
[----:B------:R-:W-:Y:S01]  /*1f50*/  FADD.FTZ R55, R50, R55 ;  /* 0x0000003732377221 */ /* 0x000fe20000010000 */
[----:B------:R-:W-:-:S04]  /*1f60*/  HFMA2.MMA R81, -RZ, RZ, 0, 4.76837158203125e-07 ;  /* 0x00000008ff517435 */ /* 0x000fc800000001ff */
[----:B------:R-:W-:Y:S02]  /*1f70*/  MOV R82, R55 ;  /* 0x0000003700527202 */ /* 0x000fe40000000f00 */
[----:B------:R-:W-:-:S07]  /*1f80*/  MOV R54, R56 ;  /* 0x0000003800367202 */ /* 0x000fce0000000f00 */
[----:B------:R-:W-:Y:S05]  /*1f90*/  WARPSYNC.COLLECTIVE R59, `(.L_x_5569) ;  /* 0x000000003b087348 */ /* 0x000fea0003c00000 */
[----:B------:R0:W1:Y:S02]  /*1fa0*/  SHFL.BFLY P0, R56, R82, R81, R84 ;  /* 0x0c00005152387389 */ /* 0x0000640000000054 */
[----:B01----:R-:W-:Y:S01]  /*1fb0*/  ENDCOLLECTIVE ;  /* 0x000000000000791b */ /* 0x003fe20003800000 */
.L_x_5569:
[----:B------:R-:W-:-:S05]  /*1fc0*/  FADD.FTZ R54, R51, R54 ;  /* 0x0000003633367221 */ /* 0x000fca0000010000 */
[----:B------:R-:W-:Y:S01]  /*1fd0*/  MOV R82, R54 ;  /* 0x0000003600527202 */ /* 0x000fe20000000f00 */
[----:B------:R-:W-:-:S07]  /*1fe0*/  IMAD.MOV.U32 R52, RZ, RZ, R56 ;  /* 0x000000ffff347224 */ /* 0x000fce00078e0038 */
[----:B------:R-:W-:Y:S05]  /*1ff0*/  WARPSYNC.COLLECTIVE R59, `(.L_x_5570) ;  /* 0x000000003b087348 */ /* 0x000fea0003c00000 */
[----:B------:R0:W1:Y:S02]  /*2000*/  SHFL.BFLY P0, R56, R82, R81, R84 ;  /* 0x0c00005152387389 */ /* 0x0000640000000054 */
[----:B01----:R-:W-:Y:S01]  /*2010*/  ENDCOLLECTIVE ;  /* 0x000000000000791b */ /* 0x003fe20003800000 */
.L_x_5570:
[----:B------:R-:W-:Y:S01]  /*2020*/  FADD.FTZ R52, R55, R52 ;  /* 0x0000003437347221 */ /* 0x000fe20000010000 */
[----:B------:R-:W-:-:S04]  /*2030*/  HFMA2.MMA R81, -RZ, RZ, 0, 9.5367431640625e-07 ;  /* 0x00000010ff517435 */ /* 0x000fc800000001ff */
[----:B------:R-:W-:Y:S02]  /*2040*/  MOV R82, R52 ;  /* 0x0000003400527202 */ /* 0x000fe40000000f00 */
[----:B------:R-:W-:-:S07]  /*2050*/  MOV R53, R56 ;  /* 0x0000003800357202 */ /* 0x000fce0000000f00 */
[----:B------:R-:W-:Y:S05]  /*2060*/  WARPSYNC.COLLECTIVE R59, `(.L_x_5571) ;  /* 0x000000003b087348 */ /* 0x000fea0003c00000 */
[----:B------:R0:W1:Y:S02]  /*2070*/  SHFL.BFLY P0, R56, R82, R81, R84 ;  /* 0x0c00005152387389 */ /* 0x0000640000000054 */
[----:B01----:R-:W-:Y:S01]  /*2080*/  ENDCOLLECTIVE ;  /* 0x000000000000791b */ /* 0x003fe20003800000 */
.L_x_5571:
[----:B------:R-:W-:-:S05]  /*2090*/  FADD.FTZ R53, R54, R53 ;  /* 0x0000003536357221 */ /* 0x000fca0000010000 */
[----:B------:R-:W-:Y:S02]  /*20a0*/  MOV R82, R53 ;  /* 0x0000003500527202 */ /* 0x000fe40000000f00 */
[----:B------:R-:W-:-:S07]  /*20b0*/  MOV R57, R56 ;  /* 0x0000003800397202 */ /* 0x000fce0000000f00 */
[----:B------:R-:W-:Y:S05]  /*20c0*/  WARPSYNC.COLLECTIVE R59, `(.L_x_5572) ;  /* 0x000000003b087348 */ /* 0x000fea0003c00000 */
[----:B------:R0:W1:Y:S02]  /*20d0*/  SHFL.BFLY P0, R56, R82, R81, R84 ;  /* 0x0c00005152387389 */ /* 0x0000640000000054 */
[----:B01----:R-:W-:Y:S01]  /*20e0*/  ENDCOLLECTIVE ;  /* 0x000000000000791b */ /* 0x003fe20003800000 */
.L_x_5572:
[----:B------:R-:W-:Y:S05]  /*20f0*/  BRA `(.L_x_5573) ;  /* 0xffffffec000c7947 */ /* 0x000fea000383ffff */
.L_x_5574:
        /* <DEDUP_REMOVED lines=16> */
.L_x_6637:


//--------------------- .text._ZN10layer_norm13ln_bwd_kernelINS_13Kernel_traitsI6__halfffffjLj256ELj1ELj4ELj1ELj16ENS_18Kernel_traits_baseILj256ES2_ffffjLj128EEEEELb1ELb1ELb0ELb0EEEvNS_9BwdParamsE --------------------------
	.section	.text._ZN10layer_norm13ln_bwd_kernelINS_13Kernel_traitsI6__halfffffjLj256ELj1ELj4ELj1ELj16ENS_18Kernel_traits_baseILj256ES2_ffffjLj128EEEEELb1ELb1ELb0ELb0EEEvNS_9BwdParamsE,"ax",@progbits
	.align	128
        .global         _ZN10layer_norm13ln_bwd_kernelINS_13Kernel_traitsI6__halfffffjLj256ELj1ELj4ELj1ELj16ENS_18Kernel_traits_baseILj256ES2_ffffjLj128EEEEELb1ELb1ELb0ELb0EEEvNS_9BwdParamsE
        .type           _ZN10layer_norm13ln_bwd_kernelINS_13Kernel_traitsI6__halfffffjLj256ELj1ELj4ELj1ELj16ENS_18Kernel_traits_baseILj256ES2_ffffjLj128EEEEELb1ELb1ELb0ELb0EEEvNS_9BwdParamsE,@function
        .size           _ZN10layer_norm13ln_bwd_kernelINS_13Kernel_traitsI6__halfffffjLj256ELj1ELj4ELj1ELj16ENS_18Kernel_traits_baseILj256ES2_ffffjLj128EEEEELb1ELb1ELb0ELb0EEEvNS_9BwdParamsE,(.L_x_6638 - _ZN10layer_norm13ln_bwd_kernelINS_13Kernel_traitsI6__halfffffjLj256ELj1ELj4ELj1ELj16ENS_18Kernel_traits_baseILj256ES2_ffffjLj128EEEEELb1ELb1ELb0ELb0EEEvNS_9BwdParamsE)
        .other          _ZN10layer_norm13ln_bwd_kernelINS_13Kernel_traitsI6__halfffffjLj256ELj1ELj4ELj1ELj16ENS_18Kernel_traits_baseILj256ES2_ffffjLj128EEEEELb1ELb1ELb0ELb0EEEvNS_9BwdParamsE,@"STO_CUDA_ENTRY STV_DEFAULT"
_ZN10layer_norm13ln_bwd_kernelINS_13Kernel_traitsI6__halfffffjLj256ELj1ELj4ELj1ELj16ENS_18Kernel_traits_baseILj256ES2_ffffjLj128EEEEELb1ELb1ELb0ELb0EEEvNS_9BwdParamsE:
.text._ZN10layer_norm13ln_bwd_kernelINS_13Kernel_traitsI6__halfffffjLj256ELj1ELj4ELj1ELj16ENS_18Kernel_traits_baseILj256ES2_ffffjLj128EEEEELb1ELb1ELb0ELb0EEEvNS_9BwdParamsE:
        /* <DEDUP_REMOVED lines=18> */
[----:B------:R-:W-:Y:S02]  /*0120*/  LEA.HI.SX32 R0, R0, R5, 0x1e ;  /* 0x0000000500007211 */ /* 0x000fe400078ff2ff */
[----:B------:R-:W-:Y:S02]  /*0130*/  MOV R19, R17 ;  /* 0x0000001100137202 */ /* 0x000fe40000000f00 */
[C---:B------:R-:W-:Y:S02]  /*0140*/  ISETP.GE.U32.AND P4, PT, R0.reuse, 0x40, PT ;  /* 0x000000400000780c */ /* 0x040fe40003f86070 */
[----:B------:R-:W-:-:S11]  /*0150*/  LOP3.LUT P5, RZ, R0, 0xffffffe0, RZ, 0xc0, !PT ;  /* 0xffffffe000ff7812 */ /* 0x000fd600078ac0ff */
[----:B------:R-:W0:Y:S02]  /*0160*/  @P4 LDC.64 R8, c[0x0][0x260] ;  /* 0x00009800ff084b82 */ /* 0x000e240000000a00 */
[----:B------:R-:W-:-:S06]  /*0170*/  @P5 LOP3.LUT R19, R17, 0x20, RZ, 0xfc, !PT ;  /* 0x0000002011135812 */ /* 0x000fcc00078efcff */
[----:B------:R-:W1:Y:S08]  /*0180*/  @P4 LDC.64 R12, c[0x0][0x278] ;  /* 0x00009e00ff0c4b82 */ /* 0x000e700000000a00 */
[----:B------:R-:W2:Y:S08]  /*0190*/  @P5 LDC.64 R4, c[0x0][0x260] ;  /* 0x00009800ff045b82 */ /* 0x000eb00000000a00 */
[----:B------:R-:W3:Y:S01]  /*01a0*/  @P5 LDC.64 R6, c[0x0][0x278] ;  /* 0x00009e00ff065b82 */ /* 0x000ee20000000a00 */
[----:B0-----:R-:W-:-:S05]  /*01b0*/  @P4 IMAD.WIDE.U32 R8, R19, 0x8, R8 ;  /* 0x0000000813084825 */ /* 0x001fca00078e0008 */
[----:B------:R0:W5:Y:S01]  /*01c0*/  @P4 LDG.E.64 R10, desc[UR4][R8.64] ;  /* 0x00000004080a4981 */ /* 0x000162000c1e1b00 */
[----:B-1----:R-:W-:-:S05]  /*01d0*/  @P4 IMAD.WIDE.U32 R12, R19, 0x8, R12 ;  /* 0x00000008130c4825 */ /* 0x002fca00078e000c */
[----:B------:R0:W5:Y:S01]  /*01e0*/  @P4 LDG.E.64 R14, desc[UR4][R12.64] ;  /* 0x000000040c0e4981 */ /* 0x000162000c1e1b00 */
[----:B--2---:R-:W-:-:S05]  /*01f0*/  @P5 IMAD.WIDE.U32 R4, R17, 0x8, R4 ;  /* 0x0000000811045825 */ /* 0x004fca00078e0004 */
[----:B------:R0:W5:Y:S01]  /*0200*/  @P5 LDG.E.64 R32, desc[UR4][R4.64] ;  /* 0x0000000404205981 */ /* 0x000162000c1e1b00 */
[----:B---3--:R-:W-:-:S05]  /*0210*/  @P5 IMAD.WIDE.U32 R6, R17, 0x8, R6 ;  /* 0x0000000811065825 */ /* 0x008fca00078e0006 */
        /* <DEDUP_REMOVED lines=35> */
[--C-:B------:R-:W-:Y:S01]  /*0450*/  SHF.R.U64 R8, R32, 0x10, R33.reuse ;  /* 0x0000001020087819 */ /* 0x100fe20000001221 */
[----:B------:R-:W-:Y:S01]  /*0460*/  HADD2.F32 R57, -RZ, R57.H0_H0 ;  /* 0x20000039ff397230 */ /* 0x000fe20000004100 */
[----:B------:R-:W-:Y:S01]  /*0470*/  SHF.R.U32.HI R6, RZ, 0x10, R33 ;  /* 0x00000010ff067819 */ /* 0x000fe20000011621 */
[----:B------:R-:W-:Y:S01]  /*0480*/  HADD2.F32 R56, -RZ, R56.H0_H0 ;  /* 0x20000038ff387230 */ /* 0x000fe20000004100 */
[--C-:B------:R-:W-:Y:S01]  /*0490*/  SHF.R.U64 R5, R2, 0x10, R3.reuse ;  /* 0x0000001002057819 */ /* 0x100fe20000001203 */
        /* <DEDUP_REMOVED lines=10> */
[----:B------:R-:W-:Y:S02]  /*0540*/  HADD2.F32 R6, -RZ, R6.H0_H0 ;  /* 0x20000006ff067230 */ /* 0x000fe40000004100 */
[----:B------:R-:W-:Y:S02]  /*0550*/  HADD2.F32 R5, -RZ, R5.H0_H0 ;  /* 0x20000005ff057230 */ /* 0x000fe40000004100 */
[----:B------:R-:W-:-:S07]  /*0560*/  HADD2.F32 R4, -RZ, R4.H0_H0 ;  /* 0x20000004ff047230 */ /* 0x000fce0000004100 */
.L_x_5586:
[----:B012---:R-:W0:Y:S01]  /*0570*/  LDC.64 R52, c[0x0][0x250] ;  /* 0x00009400ff347b82 */ /* 0x007e220000000a00 */
        /* <DEDUP_REMOVED lines=11> */
[----:B------:R-:W1:Y:S01]  /*0630*/  S2R R79, SR_TID.X ;  /* 0x00000000004f7919 */ /* 0x000e620000002100 */
[----:B------:R-:W-:-:S05]  /*0640*/  MOV R67, UR24 ;  /* 0x0000001800437c02 */ /* 0x000fca0008000f00 */
[----:B------:R-:W-:-:S05]  /*0650*/  IMAD R54, R62, R67, RZ ;  /* 0x000000433e367224 */ /* 0x000fca00078e02ff */
[----:B------:R-:W-:-:S04]  /*0660*/  SHF.R.S32.HI R55, RZ, 0x1f, R54 ;  /* 0x0000001fff377819 */ /* 0x000fc80000011436 */
[----:B------:R-:W-:Y:S01]  /*0670*/  LEA.HI R55, R55, R54, RZ, 0x2 ;  /* 0x0000003637377211 */ /* 0x000fe200078f10ff */
[----:B------:R-:W-:Y:S01]  /*0680*/  BSSY B1, `(.L_x_5577) ;  /* 0x0000033000017945 */ /* 0x000fe20003800000 */
[----:B------:R-:W-:Y:S02]  /*0690*/  MOV R85, RZ ;  /* 0x000000ff00557202 */ /* 0x000fe40000000f00 */
[----:B------:R-:W-:Y:S02]  /*06a0*/  MOV R88, RZ ;  /* 0x000000ff00587202 */ /* 0x000fe40000000f00 */
[----:B-1----:R-:W-:-:S04]  /*06b0*/  LOP3.LUT R54, R79, 0x1f, RZ, 0xc0, !PT ;  /* 0x0000001f4f367812 */ /* 0x002fc800078ec0ff */
[----:B------:R-:W-:-:S04]  /*06c0*/  LEA.HI.SX32 R79, R55, R54, 0x1e ;  /* 0x00000036374f7211 */ /* 0x000fc800078ff2ff */
        /* <DEDUP_REMOVED lines=11> */
[C---:B------:R-:W-:Y:S02]  /*0780*/  @P1 LEA R86, P2, R79.reuse, UR8, 0x4 ;  /* 0x000000084f561c11 */ /* 0x040fe4000f8420ff */
[C---:B------:R-:W-:Y:S02]  /*0790*/  LEA R88, P3, R79.reuse, UR12, 0x2 ;  /* 0x0000000c4f587c11 */ /* 0x040fe4000f8610ff */
[----:B------:R-:W-:-:S02]  /*07a0*/  @P1 LEA.HI.X R87, R79, UR9, RZ, 0x4, P2 ;  /* 0x000000094f571c11 */ /* 0x000fc400090f24ff */
[----:B------:R-:W-:-:S03]  /*07b0*/  LEA.HI.X R89, R79, UR13, RZ, 0x2, P3 ;  /* 0x0000000d4f597c11 */ /* 0x000fc600098f14ff */
[----:B------:R-:W5:Y:S04]  /*07c0*/  @P1 LDG.E.128 R32, desc[UR4][R86.64] ;  /* 0x0000000456201981 */ /* 0x000f68000c1e1d00 */
[----:B------:R0:W5:Y:S02]  /*07d0*/  LDG.E R2, desc[UR4][R88.64] ;  /* 0x0000000458027981 */ /* 0x000164000c1e1900 */
[----:B0-----:R-:W-:Y:S01]  /*07e0*/  IADD3 R89, R79, 0x20, RZ ;  /* 0x000000204f597810 */ /* 0x001fe20007ffe0ff */
        /* <DEDUP_REMOVED lines=28> */
.L_x_5578:
[----:B------:R-:W-:Y:S05]  /*09b0*/  BSYNC B1 ;  /* 0x0000000000017941 */ /* 0x000fea0003800000 */
.L_x_5577:
        /* <DEDUP_REMOVED lines=22> */
[----:B0-----:R-:W-:Y:S01]  /*0b20*/  FMUL.FTZ R73, R83, R50 ;  /* 0x0000003253497220 */ /* 0x001fe20000410000 */
[----:B---3--:R-:W-:Y:S01]  /*0b30*/  FMUL.FTZ R70, R59, R52 ;  /* 0x000000343b467220 */ /* 0x008fe20000410000 */
[----:B------:R-:W-:-:S03]  /*0b40*/  FMUL.FTZ R71, R58, R53 ;  /* 0x000000353a477220 */ /* 0x000fc60000410000 */
[----:B------:R-:W-:Y:S01]  /*0b50*/  FADD.FTZ R48, R85, R70 ;  /* 0x0000004655307221 */ /* 0x000fe20000010000 */
[----:B------:R-:W-:Y:S01]  /*0b60*/  FFMA.FTZ R49, R69, R70, R88 ;  /* 0x0000004645317223 */ /* 0x000fe20000010058 */
        /* <DEDUP_REMOVED lines=17> */
.L_x_5580:
[----:B------:R-:W-:Y:S05]  /*0c80*/  BSYNC B1 ;  /* 0x0000000000017941 */ /* 0x000fea0003800000 */
.L_x_5579:
        /* <DEDUP_REMOVED lines=20> */
.L_x_5600:
        /* <DEDUP_REMOVED lines=11> */
[-CC-:B0-----:R-:W-:Y:S01]  /*0e80*/  FFMA.FTZ R55, R3, R86.reuse, R87.reuse ;  /* 0x0000005603377223 */ /* 0x181fe20000010057 */
[----:B------:R-:W-:Y:S01]  /*0e90*/  ISETP.NE.U32.AND P2, PT, RZ, UR8, PT ;  /* 0x00000008ff007c0c */ /* 0x000fe2000bf45070 */
[-C--:B------:R-:W-:Y:S01]  /*0ea0*/  FFMA.FTZ R84, R66, R86.reuse, R87 ;  /* 0x0000005642547223 */ /* 0x080fe20000010057 */
[----:B------:R-:W-:Y:S01]  /*0eb0*/  ISETP.NE.AND.EX P1, PT, RZ, UR17, PT, P1 ;  /* 0x00000011ff007c0c */ /* 0x000fe2000bf25310 */
[----:B------:R-:W-:Y:S01]  /*0ec0*/  FADD.FTZ R54, R68, -R55 ;  /* 0x8000003744367221 */ /* 0x000fe20000010000 */
[----:B------:R-:W-:Y:S01]  /*0ed0*/  ISETP.NE.AND.EX P2, PT, RZ, UR9, PT, P2 ;  /* 0x00000009ff007c0c */ /* 0x000fe2000bf45320 */
[-CC-:B------:R-:W-:Y:S01]  /*0ee0*/  FFMA.FTZ R55, R75, R86.reuse, R87.reuse ;  /* 0x000000564b377223 */ /* 0x180fe20000010057 */
[----:B------:R-:W-:Y:S01]  /*0ef0*/  FFMA.FTZ R85, R80, R86, R87 ;  /* 0x0000005650557223 */ /* 0x000fe20000010057 */
[----:B------:R-:W-:Y:S01]  /*0f00*/  FADD.FTZ R84, R77, -R84 ;  /* 0x800000544d547221 */ /* 0x000fe20000010000 */
[----:B------:R-:W-:Y:S01]  /*0f10*/  ISETP.NE.U32.AND P3, PT, RZ, UR16, PT ;  /* 0x00000010ff007c0c */ /* 0x000fe2000bf65070 */
[----:B------:R-:W-:Y:S01]  /*0f20*/  FADD.FTZ R88, R82, -R55 ;  /* 0x8000003752587221 */ /* 0x000fe20000010000 */
[----:B------:R-:W-:Y:S01]  /*0f30*/  FADD.FTZ R90, R78, -R85 ;  /* 0x800000554e5a7221 */ /* 0x000fe20000010000 */
[C---:B-----5:R-:W-:Y:S01]  /*0f40*/  FMUL.FTZ R85, R83.reuse, R54 ;  /* 0x0000003653557220 */ /* 0x060fe20000410000 */
[C---:B------:R-:W-:Y:S01]  /*0f50*/  FMUL.FTZ R84, R83.reuse, R84 ;  /* 0x0000005453547220 */ /* 0x040fe20000410000 */
[C---:B------:R-:W-:Y:S01]  /*0f60*/  FMUL.FTZ R89, R83.reuse, R88 ;  /* 0x0000005853597220 */ /* 0x040fe20000410000 */
[----:B------:R-:W-:Y:S01]  /*0f70*/  FMUL.FTZ R88, R83, R90 ;  /* 0x0000005a53587220 */ /* 0x000fe20000410000 */
[----:B------:R-:W0:Y:S01]  /*0f80*/  @P1 LDC.64 R52, c[0x0][0x308] ;  /* 0x0000c200ff341b82 */ /* 0x000e220000000a00 */
[----:B------:R-:W-:Y:S01]  /*0f90*/  ISETP.NE.AND.EX P3, PT, RZ, UR17, PT, P3 ;  /* 0x00000011ff007c0c */ /* 0x000fe2000bf65330 */
[----:B------:R-:W-:Y:S01]  /*0fa0*/  @P2 FADD.FTZ R85, R32, R85 ;  /* 0x0000005520552221 */ /* 0x000fe20000010000 */
[----:B------:R-:W-:Y:S01]  /*0fb0*/  @P2 FADD.FTZ R84, R33, R84 ;  /* 0x0000005421542221 */ /* 0x000fe20000010000 */
[----:B------:R-:W-:Y:S01]  /*0fc0*/  @P2 FADD.FTZ R89, R34, R89 ;  /* 0x0000005922592221 */ /* 0x000fe20000010000 */
[----:B------:R-:W-:Y:S01]  /*0fd0*/  @P2 FADD.FTZ R88, R35, R88 ;  /* 0x0000005823582221 */ /* 0x000fe20000010000 */
[----:B------:R-:W-:-:S02]  /*0fe0*/  LOP3.LUT P2, RZ, R2, 0xff, RZ, 0xc0, !PT ;  /* 0x000000ff02ff7812 */ /* 0x000fc4000784c0ff */
[C---:B------:R-:W-:Y:S01]  /*0ff0*/  SEL R44, R85.reuse, R44, P3 ;  /* 0x0000002c552c7207 */ /* 0x040fe20001800000 */
[----:B------:R-:W-:Y:S01]  /*1000*/  FMUL.FTZ R85, R85, R81 ;  /* 0x0000005155557220 */ /* 0x000fe20000410000 */
[----:B------:R-:W-:Y:S02]  /*1010*/  SEL R45, R84, R45, P3 ;  /* 0x0000002d542d7207 */ /* 0x000fe40001800000 */
[----:B------:R-:W-:Y:S01]  /*1020*/  SEL R46, R89, R46, P3 ;  /* 0x0000002e592e7207 */ /* 0x000fe20001800000 */
[----:B------:R-:W-:Y:S01]  /*1030*/  FMUL.FTZ R85, R85, UR15 ;  /* 0x0000000f55557c20 */ /* 0x000fe20008410000 */
[----:B------:R-:W-:Y:S01]  /*1040*/  SEL R47, R88, R47, P3 ;  /* 0x0000002f582f7207 */ /* 0x000fe20001800000 */
[-C--:B------:R-:W-:Y:S01]  /*1050*/  FMUL.FTZ R89, R89, R81.reuse ;  /* 0x0000005159597220 */ /* 0x080fe20000410000 */
[----:B------:R-:W-:Y:S01]  /*1060*/  LOP3.LUT P3, RZ, R2, 0xff000000, RZ, 0xc0, !PT ;  /* 0xff00000002ff7812 */ /* 0x000fe2000786c0ff */
[----:B------:R-:W-:Y:S02]  /*1070*/  FMUL.FTZ R88, R88, R81 ;  /* 0x0000005158587220 */ /* 0x000fe40000410000 */
[----:B------:R-:W-:-:S02]  /*1080*/  FMUL.FTZ R89, R89, UR15 ;  /* 0x0000000f59597c20 */ /* 0x000fc40008410000 */
[----:B------:R-:W-:Y:S01]  /*1090*/  FMUL.FTZ R88, R88, UR15 ;  /* 0x0000000f58587c20 */ /* 0x000fe20008410000 */
[----:B0-----:R-:W-:Y:S01]  /*10a0*/  @P1 IMAD.WIDE.U32 R54, R79, 0x10, R52 ;  /* 0x000000104f361825 */ /* 0x001fe200078e0034 */
[----:B------:R-:W-:-:S03]  /*10b0*/  HFMA2.MMA R52, -RZ, RZ, 0, 0 ;  /* 0x00000000ff347435 */ /* 0x000fc600000001ff */
[----:B------:R-:W-:Y:S01]  /*10c0*/  FMUL.FTZ R53, R84, R81 ;  /* 0x0000005154357220 */ /* 0x000fe20000410000 */
[----:B------:R0:W-:Y:S01]  /*10d0*/  @P1 STG.E.128 desc[UR4][R54.64], R44 ;  /* 0x0000002c36001986 */ /* 0x0001e2000c101d04 */
[----:B------:R-:W-:Y:S01]  /*10e0*/  LOP3.LUT P1, RZ, R2, 0xff00, RZ, 0xc0, !PT ;  /* 0x0000ff0002ff7812 */ /* 0x000fe2000782c0ff */
[----:B------:R-:W-:Y:S01]  /*10f0*/  @P2 FMUL.FTZ R52, R61, R85 ;  /* 0x000000553d342220 */ /* 0x000fe20000410000 */
[----:B------:R-:W-:Y:S01]  /*1100*/  FMUL.FTZ R90, R53, UR15 ;  /* 0x0000000f355a7c20 */ /* 0x000fe20008410000 */
[----:B------:R-:W-:-:S10]  /*1110*/  MOV R53, RZ ;  /* 0x000000ff00357202 */ /* 0x000fd40000000f00 */
[----:B------:R-:W-:Y:S01]  /*1120*/  @P1 FMUL.FTZ R53, R5, R90 ;  /* 0x0000005a05351220 */ /* 0x000fe20000410000 */
[----:B0-----:R-:W-:Y:S02]  /*1130*/  CS2R R54, SRZ ;  /* 0x0000000000367805 */ /* 0x001fe4000001ff00 */
[----:B------:R-:W-:Y:S01]  /*1140*/  @P3 FMUL.FTZ R55, R4, R88 ;  /* 0x0000005804373220 */ /* 0x000fe20000410000 */
[----:B--2---:R-:W-:Y:S01]  /*1150*/  FMUL.FTZ R48, R85, R48 ;  /* 0x0000003055307220 */ /* 0x004fe20000410000 */
[----:B------:R-:W-:Y:S01]  /*1160*/  FMUL.FTZ R49, R49, R90 ;  /* 0x0000005a31317220 */ /* 0x000fe20000410000 */
[----:B------:R-:W0:Y:S01]  /*1170*/  LDC.64 R84, c[0x0][0x2f8] ;  /* 0x0000be00ff547b82 */ /* 0x000e220000000a00 */
[----:B------:R-:W-:Y:S01]  /*1180*/  FMUL.FTZ R50, R50, R89 ;  /* 0x0000005932327220 */ /* 0x000fe20000410000 */
[----:B------:R-:W-:Y:S01]  /*1190*/  FMUL.FTZ R51, R51, R88 ;  /* 0x0000005833337220 */ /* 0x000fe20000410000 */
[----:B------:R-:W-:Y:S02]  /*11a0*/  FSEL R91, R48, RZ, P2 ;  /* 0x000000ff305b7208 */ /* 0x000fe40001000000 */
[----:B------:R-:W-:-:S02]  /*11b0*/  LOP3.LUT P2, RZ, R2, 0xff0000, RZ, 0xc0, !PT ;  /* 0x00ff000002ff7812 */ /* 0x000fc4000784c0ff */
[----:B------:R-:W-:Y:S01]  /*11c0*/  FSEL R48, R49, RZ, P1 ;  /* 0x000000ff31307208 */ /* 0x000fe20000800000 */
[----:B------:R-:W-:Y:S01]  /*11d0*/  FADD.FTZ R24, R24, R91 ;  /* 0x0000005b18187221 */ /* 0x000fe20000010000 */
[----:B------:R-:W-:Y:S02]  /*11e0*/  FSEL R49, R50, RZ, P2 ;  /* 0x000000ff32317208 */ /* 0x000fe40001000000 */
[----:B------:R-:W-:Y:S01]  /*11f0*/  FSEL R50, R51, RZ, P3 ;  /* 0x000000ff33327208 */ /* 0x000fe20001800000 */
[----:B------:R-:W-:Y:S02]  /*1200*/  FADD.FTZ R25, R25, R48 ;  /* 0x0000003019197221 */ /* 0x000fe40000010000 */
[----:B------:R-:W-:Y:S02]  /*1210*/  FADD.FTZ R26, R26, R49 ;  /* 0x000000311a1a7221 */ /* 0x000fe40000010000 */
[----:B------:R-:W-:Y:S02]  /*1220*/  FADD.FTZ R27, R27, R50 ;  /* 0x000000321b1b7221 */ /* 0x000fe40000010000 */
[----:B------:R-:W-:Y:S01]  /*1230*/  @P2 FMUL.FTZ R54, R60, R89 ;  /* 0x000000593c362220 */ /* 0x000fe20000410000 */
[C---:B0-----:R-:W-:Y:S01]  /*1240*/  IMAD.WIDE.U32 R84, R79.reuse, 0x10, R84 ;  /* 0x000000104f547825 */ /* 0x041fe200078e0054 */
[----:B------:R-:W-:-:S04]  /*1250*/  IADD3 R79, R79, 0x20, RZ ;  /* 0x000000204f4f7810 */ /* 0x000fc80007ffe0ff */
[----:B------:R1:W-:Y:S03]  /*1260*/  STG.E.128 desc[UR4][R84.64], R52 ;  /* 0x0000003454007986 */ /* 0x0003e6000c101d04 */
.L_x_5583:
[----:B------:R-:W-:Y:S05]  /*1270*/  BSYNC B1 ;  /* 0x0000000000017941 */ /* 0x000fea0003800000 */
.L_x_5582:
[----:B------:R-:W-:Y:S04]  /*1280*/  BSSY B1, `(.L_x_5584) ;  /* 0x0000044000017945 */ /* 0x000fe80003800000 */
[----:B------:R-:W-:Y:S05]  /*1290*/  @!P4 BRA `(.L_x_5585) ;  /* 0x000000040008c947 */ /* 0x000fea0003800000 */
[----:B------:R-:W2:Y:S02]  /*12a0*/  LDC.64 R48, c[0x0][0x220] ;  /* 0x00008800ff307b82 */ /* 0x000ea40000000a00 */
[----:B--2---:R-:W-:-:S06]  /*12b0*/  IMAD.WIDE.U32 R48, R79, 0x10, R48 ;  /* 0x000000104f307825 */ /* 0x004fcc00078e0030 */
[----:B------:R-:W2:Y:S01]  /*12c0*/  LDG.E.128 R48, desc[UR4][R48.64] ;  /* 0x0000000430307981 */ /* 0x000ea2000c1e1d00 */
[----:B------:R-:W-:Y:S01]  /*12d0*/  ISETP.NE.U32.AND P1, PT, RZ, UR8, PT ;  /* 0x00000008ff007c0c */ /* 0x000fe2000bf25070 */
[-CC-:B-1----:R-:W-:Y:S01]  /*12e0*/  FFMA.FTZ R53, R69, R86.reuse, R87.reuse ;  /* 0x0000005645357223 */ /* 0x182fe20000010057 */
[-CC-:B0-----:R-:W-:Y:S01]  /*12f0*/  FFMA.FTZ R54, R64, R86.reuse, R87.reuse ;  /* 0x0000005640367223 */ /* 0x181fe20000010057 */
[-CC-:B------:R-:W-:Y:S01]  /*1300*/  FFMA.FTZ R55, R73, R86.reuse, R87.reuse ;  /* 0x0000005649377223 */ /* 0x180fe20000010057 */
[----:B------:R-:W-:Y:S01]  /*1310*/  ISETP.NE.AND.EX P1, PT, RZ, UR9, PT, P1 ;  /* 0x00000009ff007c0c */ /* 0x000fe2000bf25310 */
[----:B------:R-:W-:Y:S01]  /*1320*/  FFMA.FTZ R87, R74, R86, R87 ;  /* 0x000000564a577223 */ /* 0x000fe20000010057 */
[----:B------:R-:W-:Y:S01]  /*1330*/  FADD.FTZ R52, R70, -R53 ;  /* 0x8000003546347221 */ /* 0x000fe20000010000 */
[----:B------:R-:W-:Y:S01]  /*1340*/  FADD.FTZ R54, R71, -R54 ;  /* 0x8000003647367221 */ /* 0x000fe20000010000 */
[----:B------:R-:W-:Y:S01]  /*1350*/  FADD.FTZ R84, R76, -R55 ;  /* 0x800000374c547221 */ /* 0x000fe20000010000 */
[----:B------:R-:W-:Y:S01]  /*1360*/  FADD.FTZ R88, R72, -R87 ;  /* 0x8000005748587221 */ /* 0x000fe20000010000 */
[----:B------:R-:W-:Y:S01]  /*1370*/  ISETP.NE.U32.AND P3, PT, RZ, UR16, PT ;  /* 0x00000010ff007c0c */ /* 0x000fe2000bf65070 */
[C---:B-----5:R-:W-:Y:S01]  /*1380*/  FMUL.FTZ R85, R83.reuse, R52 ;  /* 0x0000003453557220 */ /* 0x060fe20000410000 */
[C---:B------:R-:W-:Y:S01]  /*1390*/  FMUL.FTZ R86, R83.reuse, R54 ;  /* 0x0000003653567220 */ /* 0x040fe20000410000 */
[C---:B------:R-:W-:Y:S01]  /*13a0*/  FMUL.FTZ R53, R83.reuse, R84 ;  /* 0x0000005453357220 */ /* 0x040fe20000410000 */
[----:B------:R-:W-:Y:S01]  /*13b0*/  FMUL.FTZ R88, R83, R88 ;  /* 0x0000005853587220 */ /* 0x000fe20000410000 */
[----:B------:R-:W-:Y:S01]  /*13c0*/  ISETP.NE.U32.AND P2, PT, RZ, UR16, PT ;  /* 0x00000010ff007c0c */ /* 0x000fe2000bf45070 */
[----:B------:R-:W-:Y:S01]  /*13d0*/  HFMA2.MMA R52, -RZ, RZ, 0, 0 ;  /* 0x00000000ff347435 */ /* 0x000fe200000001ff */
[----:B------:R-:W-:Y:S01]  /*13e0*/  ISETP.NE.AND.EX P3, PT, RZ, UR17, PT, P3 ;  /* 0x00000011ff007c0c */ /* 0x000fe2000bf65330 */
[----:B------:R-:W-:Y:S01]  /*13f0*/  @P1 FADD.FTZ R85, R12, R85 ;  /* 0x000000550c551221 */ /* 0x000fe20000010000 */
[----:B------:R-:W-:Y:S01]  /*1400*/  @P1 FADD.FTZ R86, R13, R86 ;  /* 0x000000560d561221 */ /* 0x000fe20000010000 */
[----:B------:R-:W-:Y:S01]  /*1410*/  @P1 FADD.FTZ R53, R14, R53 ;  /* 0x000000350e351221 */ /* 0x000fe20000010000 */
[----:B------:R-:W-:Y:S01]  /*1420*/  @P1 FADD.FTZ R88, R15, R88 ;  /* 0x000000580f581221 */ /* 0x000fe20000010000 */
[----:B------:R-:W-:-:S04]  /*1430*/  ISETP.NE.AND.EX P2, PT, RZ, UR17, PT, P2 ;  /* 0x00000011ff007c0c */ /* 0x000fc8000bf45320 */
        /* <DEDUP_REMOVED lines=8> */
[----:B------:R-:W-:Y:S02]  /*14c0*/  LOP3.LUT P2, RZ, R0, 0xff, RZ, 0xc0, !PT ;  /* 0x000000ff00ff7812 */ /* 0x000fe4000784c0ff */
[----:B------:R-:W-:-:S04]  /*14d0*/  @P3 LEA R54, P1, R79, UR16, 0x4 ;  /* 0x000000104f363c11 */ /* 0x000fc8000f8220ff */
[C---:B------:R-:W-:Y:S02]  /*14e0*/  @P3 LEA.HI.X R55, R79.reuse, UR17, RZ, 0x4, P1 ;  /* 0x000000114f373c11 */ /* 0x040fe400088f24ff */
[----:B------:R-:W-:-:S03]  /*14f0*/  LEA R84, P1, R79, UR18, 0x4 ;  /* 0x000000124f547c11 */ /* 0x000fc6000f8220ff */
[----:B------:R0:W-:Y:S01]  /*1500*/  @P3 STG.E.128 desc[UR4][R54.64], R44 ;  /* 0x0000002c36003986 */ /* 0x0001e2000c101d04 */
[C---:B------:R-:W-:Y:S01]  /*1510*/  LOP3.LUT P3, RZ, R0.reuse, 0xff00, RZ, 0xc0, !PT ;  /* 0x0000ff0000ff7812 */ /* 0x040fe2000786c0ff */
[----:B------:R-:W-:Y:S01]  /*1520*/  @P2 FMUL.FTZ R52, R11, R85 ;  /* 0x000000550b342220 */ /* 0x000fe20000410000 */
[----:B0-----:R-:W-:Y:S01]  /*1530*/  CS2R R54, SRZ ;  /* 0x0000000000367805 */ /* 0x001fe2000001ff00 */
[----:B--2---:R-:W-:Y:S01]  /*1540*/  FMUL.FTZ R48, R85, R48 ;  /* 0x0000003055307220 */ /* 0x004fe20000410000 */
[----:B------:R-:W-:Y:S01]  /*1550*/  LEA.HI.X R85, R79, UR19, RZ, 0x4, P1 ;  /* 0x000000134f557c11 */ /* 0x000fe200088f24ff */
[-C--:B------:R-:W-:Y:S01]  /*1560*/  FMUL.FTZ R49, R49, R86.reuse ;  /* 0x0000005631317220 */ /* 0x080fe20000410000 */
[----:B------:R-:W-:Y:S02]  /*1570*/  LOP3.LUT P1, RZ, R0, 0xff000000, RZ, 0xc0, !PT ;  /* 0xff00000000ff7812 */ /* 0x000fe4000782c0ff */
[----:B------:R-:W-:Y:S01]  /*1580*/  FSEL R83, R48, RZ, P2 ;  /* 0x000000ff30537208 */ /* 0x000fe20001000000 */
[-C--:B------:R-:W-:Y:S01]  /*1590*/  FMUL.FTZ R48, R53, R81.reuse ;  /* 0x0000005135307220 */ /* 0x080fe20000410000 */
[----:B------:R-:W-:Y:S01]  /*15a0*/  LOP3.LUT P2, RZ, R0, 0xff0000, RZ, 0xc0, !PT ;  /* 0x00ff000000ff7812 */ /* 0x000fe2000784c0ff */
[----:B------:R-:W-:Y:S01]  /*15b0*/  FMUL.FTZ R81, R88, R81 ;  /* 0x0000005158517220 */ /* 0x000fe20000410000 */
[----:B------:R-:W-:Y:S01]  /*15c0*/  MOV R53, RZ ;  /* 0x000000ff00357202 */ /* 0x000fe20000000f00 */
[----:B------:R-:W-:Y:S01]  /*15d0*/  FMUL.FTZ R48, R48, UR15 ;  /* 0x0000000f30307c20 */ /* 0x000fe20008410000 */
[----:B------:R-:W-:Y:S01]  /*15e0*/  @P3 FMUL.FTZ R53, R10, R86 ;  /* 0x000000560a353220 */ /* 0x000fe20000410000 */
[----:B------:R-:W-:Y:S01]  /*15f0*/  FMUL.FTZ R88, R81, UR15 ;  /* 0x0000000f51587c20 */ /* 0x000fe20008410000 */
[----:B------:R-:W-:Y:S01]  /*1600*/  FADD.FTZ R28, R28, R83 ;  /* 0x000000531c1c7221 */ /* 0x000fe20000010000 */
[----:B------:R-:W-:-:S02]  /*1610*/  FMUL.FTZ R50, R50, R48 ;  /* 0x0000003032327220 */ /* 0x000fc40000410000 */
[-C--:B------:R-:W-:Y:S01]  /*1620*/  @P1 FMUL.FTZ R55, R7, R88.reuse ;  /* 0x0000005807371220 */ /* 0x080fe20000410000 */
[----:B------:R-:W-:-:S03]  /*1630*/  FMUL.FTZ R51, R51, R88 ;  /* 0x0000005833337220 */ /* 0x000fc60000410000 */
[----:B------:R-:W-:Y:S01]  /*1640*/  @P2 FMUL.FTZ R54, R9, R48 ;  /* 0x0000003009362220 */ /* 0x000fe20000410000 */
[----:B------:R-:W-:Y:S02]  /*1650*/  FSEL R48, R49, RZ, P3 ;  /* 0x000000ff31307208 */ /* 0x000fe40001800000 */
[----:B------:R-:W-:Y:S02]  /*1660*/  FSEL R49, R50, RZ, P2 ;  /* 0x000000ff32317208 */ /* 0x000fe40001000000 */
[----:B------:R2:W-:Y:S01]  /*1670*/  STG.E.128 desc[UR4][R84.64], R52 ;  /* 0x0000003454007986 */ /* 0x0005e2000c101d04 */
[----:B------:R-:W-:Y:S01]  /*1680*/  FSEL R50, R51, RZ, P1 ;  /* 0x000000ff33327208 */ /* 0x000fe20000800000 */
[----:B------:R-:W-:Y:S01]  /*1690*/  FADD.FTZ R29, R29, R48 ;  /* 0x000000301d1d7221 */ /* 0x000fe20000010000 */
[----:B------:R-:W-:-:S03]  /*16a0*/  FADD.FTZ R30, R30, R49 ;  /* 0x000000311e1e7221 */ /* 0x000fc60000010000 */
[----:B------:R-:W-:-:S07]  /*16b0*/  FADD.FTZ R31, R31, R50 ;  /* 0x000000321f1f7221 */ /* 0x000fce0000010000 */
.L_x_5585:
[----:B------:R-:W-:Y:S05]  /*16c0*/  BSYNC B1 ;  /* 0x0000000000017941 */ /* 0x000fea0003800000 */
.L_x_5584:
[----:B------:R-:W3:Y:S02]  /*16d0*/  LDC.64 R48, c[0x0][0x210] ;  /* 0x00008400ff307b82 */ /* 0x000ee40000000a00 */
[----:B---3--:R-:W-:-:S04]  /*16e0*/  LEA R62, R48, R62, 0x2 ;  /* 0x0000003e303e7211 */ /* 0x008fc800078e10ff */
[----:B------:R-:W-:-:S13]  /*16f0*/  ISETP.GE.AND P1, PT, R62, R49, PT ;  /* 0x000000313e00720c */ /* 0x000fda0003f26270 */
[----:B------:R-:W-:Y:S05]  /*1700*/  @!P1 BRA `(.L_x_5586) ;  /* 0xffffffec00989947 */ /* 0x000fea000383ffff */
.L_x_5576:
[----:B------:R-:W-:Y:S05]  /*1710*/  BSYNC B0 ;  /* 0x0000000000007941 */ /* 0x000fea0003800000 */
.L_x_5575:
[----:B-----5:R-:W3:Y:S01]  /*1720*/  S2R R32, SR_TID.X ;  /* 0x0000000000207919 */ /* 0x020ee20000002100 */
[----:B------:R-:W-:Y:S01]  /*1730*/  MOV R2, 0x400 ;  /* 0x0000040000027802 */ /* 0x000fe20000000f00 */
[----:B------:R-:W-:Y:S05]  /*1740*/  WARPSYNC.ALL ;  /* 0x0000000000007948 */ /* 0x000fea0003800000 */
[----:B------:R-:W4:Y:S01]  /*1750*/  S2R R3, SR_CgaCtaId ;  /* 0x0000000000037919 */ /* 0x000f220000008800 */
[----:B------:R-:W-:Y:S01]  /*1760*/  ULDC.64 UR6, c[0x0][0x2d8] ;  /* 0x0000b60000067ab9 */ /* 0x000fe20000000a00 */
[----:B------:R-:W-:Y:S01]  /*1770*/  ULDC.64 UR20, c[0x0][0x2d0] ;  /* 0x0000b40000147ab9 */ /* 0x000fe20000000a00 */
[----:B------:R-:W-:Y:S01]  /*1780*/  ULDC.64 UR22, c[0x0][0x2f0] ;  /* 0x0000bc0000167ab9 */ /* 0x000fe20000000a00 */
[----:B------:R-:W0:Y:S01]  /*1790*/  S2R R5, SR_TID.X ;  /* 0x0000000000057919 */ /* 0x000e220000002100 */
[----:B------:R-:W-:Y:S01]  /*17a0*/  BSSY B0, `(.L_x_5587) ;  /* 0x000005e000007945 */ /* 0x000fe20003800000 */
[----:B------:R-:W1:Y:S01]  /*17b0*/  S2R R14, SR_CTAID.X ;  /* 0x00000000000e7919 */ /* 0x000e620000002500 */
[----:B---3--:R-:W-:-:S04]  /*17c0*/  SHF.L.U32 R0, R32, 0x1, RZ ;  /* 0x0000000120007819 */ /* 0x008fc800000006ff */
[----:B------:R-:W-:Y:S02]  /*17d0*/  LOP3.LUT R0, R0, 0xfffffc0, RZ, 0xc0, !PT ;  /* 0x0fffffc000007812 */ /* 0x000fe400078ec0ff */
[----:B----4-:R-:W-:Y:S02]  /*17e0*/  LEA R3, R3, R2, 0x18 ;  /* 0x0000000203037211 */ /* 0x010fe400078ec0ff */
[----:B0-----:R-:W-:-:S04]  /*17f0*/  LOP3.LUT R0, R0, 0x1f, R5, 0xf8, !PT ;  /* 0x0000001f00007812 */ /* 0x001fc800078ef805 */
[----:B------:R-:W-:Y:S01]  /*1800*/  LEA R0, R0, R3, 0x4 ;  /* 0x0000000300007211 */ /* 0x000fe200078e20ff */
[----:B-1----:R-:W-:Y:S01]  /*1810*/  IMAD R47, R14, R67, RZ ;  /* 0x000000430e2f7224 */ /* 0x002fe200078e02ff */
[----:B------:R-:W-:Y:S02]  /*1820*/  LEA R3, R32, R3, 0x2 ;  /* 0x0000000320037211 */ /* 0x000fe400078e10ff */
[----:B------:R-:W-:Y:S01]  /*1830*/  IADD3 R67, R67, 0x7f, -R32 ;  /* 0x0000007f43437810 */ /* 0x000fe20007ffe820 */
[----:B------:R-:W-:Y:S03]  /*1840*/  STS.128 [R0], R20 ;  /* 0x0000001400007388 */ /* 0x000fe60000000c00 */
[C---:B------:R-:W-:Y:S01]  /*1850*/  LOP3.LUT P1, RZ, R67.reuse, 0xffffff80, RZ, 0xc0, !PT ;  /* 0xffffff8043ff7812 */ /* 0x040fe2000782c0ff */
[----:B------:R-:W-:Y:S01]  /*1860*/  STS.128 [R0+0x200], R40 ;  /* 0x0002002800007388 */ /* 0x000fe20000000c00 */
[----:B------:R-:W-:Y:S01]  /*1870*/  BAR.SYNC.DEFER_BLOCKING 0x0 ;  /* 0x0000000000007b1d */ /* 0x000fe20000010000 */
[----:B------:R-:W-:-:S05]  /*1880*/  ISETP.GE.U32.AND P0, PT, R67, 0x100, PT ;  /* 0x000001004300780c */ /* 0x000fca0003f06070 */
        /* <DEDUP_REMOVED lines=47> */
[C---:B------:R-:W-:Y:S02]  /*1b80*/  IADD3 R8, P3, R0.reuse, UR20, RZ ;  /* 0x0000001400087c10 */ /* 0x040fe4000ff7e0ff */
[----:B------:R-:W-:Y:S01]  /*1b90*/  IADD3 R0, P4, R0, UR22, RZ ;  /* 0x0000001600007c10 */ /* 0x000fe2000ff9e0ff */
[----:B------:R-:W2:Y:S01]  /*1ba0*/  LDS R17, [R3+0x400] ;  /* 0x0004000003117984 */ /* 0x000ea20000000800 */
[----:B------:R-:W-:-:S03]  /*1bb0*/  IADD3.X R11, R9, UR21, RZ, P3, !PT ;  /* 0x00000015090b7c10 */ /* 0x000fc60009ffe4ff */
[----:B------:R-:W3:Y:S04]  /*1bc0*/  LDS R19, [R3+0x600] ;  /* 0x0006000003137984 */ /* 0x000ee80000000800 */
[----:B------:R-:W4:Y:S04]  /*1bd0*/  LDS R37, [R3+0x800] ;  /* 0x0008000003257984 */ /* 0x000f280000000800 */
[----:B------:R-:W4:Y:S04]  /*1be0*/  LDS R39, [R3+0xa00] ;  /* 0x000a000003277984 */ /* 0x000f280000000800 */
[----:B------:R-:W4:Y:S04]  /*1bf0*/  LDS R45, [R3+0xc00] ;  /* 0x000c0000032d7984 */ /* 0x000f280000000800 */
[----:B------:R0:W4:Y:S02]  /*1c00*/  LDS R25, [R3+0xe00] ;  /* 0x000e000003197984 */ /* 0x0001240000000800 */
[----:B0-----:R-:W-:-:S02]  /*1c10*/  IADD3.X R3, R9, UR7, RZ, P2, !PT ;  /* 0x0000000709037c10 */ /* 0x001fc400097fe4ff */
[----:B------:R-:W-:Y:S01]  /*1c20*/  IADD3.X R9, R9, UR23, RZ, P4, !PT ;  /* 0x0000001709097c10 */ /* 0x000fe2000a7fe4ff */
[----:B------:R-:W-:Y:S01]  /*1c30*/  FADD.FTZ R10, RZ, R10 ;  /* 0x0000000aff0a7221 */ /* 0x000fe20000010000 */
[----:B-1----:R-:W-:-:S03]  /*1c40*/  FADD.FTZ R12, RZ, R12 ;  /* 0x0000000cff0c7221 */ /* 0x002fc60000010000 */
[----:B--2---:R-:W-:Y:S01]  /*1c50*/  FADD.FTZ R10, R10, R17 ;  /* 0x000000110a0a7221 */ /* 0x004fe20000010000 */
[----:B---3--:R-:W-:-:S03]  /*1c60*/  FADD.FTZ R12, R12, R19 ;  /* 0x000000130c0c7221 */ /* 0x008fc60000010000 */
[----:B----4-:R-:W-:Y:S01]  /*1c70*/  FADD.FTZ R10, R10, R37 ;  /* 0x000000250a0a7221 */ /* 0x010fe20000010000 */
[----:B------:R-:W-:-:S03]  /*1c80*/  FADD.FTZ R12, R12, R39 ;  /* 0x000000270c0c7221 */ /* 0x000fc60000010000 */
        /* <DEDUP_REMOVED lines=15> */
.L_x_5588:
[----:B------:R-:W-:Y:S05]  /*1d80*/  BSYNC B0 ;  /* 0x0000000000007941 */ /* 0x000fea0003800000 */
.L_x_5587:
        /* <DEDUP_REMOVED lines=10> */
.L_x_5581:
[----:B------:R-:W-:Y:S01]  /*1e30*/  HFMA2.MMA R87, -RZ, RZ, 0, 5.9604644775390625e-08 ;  /* 0x00000001ff577435 */ /* 0x000fe200000001ff */
[----:B------:R-:W-:Y:S01]  /*1e40*/  BSSY B1, `(.L_x_5589) ;  /* 0x0000006000017945 */ /* 0x000fe20003800000 */
[----:B------:R-:W-:Y:S02]  /*1e50*/  MOV R90, 0x1f ;  /* 0x0000001f005a7802 */ /* 0x000fe40000000f00 */
[----:B------:R-:W-:-:S07]  /*1e60*/  MOV R84, 0xffffffff ;  /* 0xffffffff00547802 */ /* 0x000fce0000000f00 */
[----:B-----5:R-:W-:Y:S05]  /*1e70*/  WARPSYNC.COLLECTIVE R84, `(.L_x_5590) ;  /* 0x0000000054087348 */ /* 0x020fea0003c00000 */
[----:B------:R0:W1:Y:S02]  /*1e80*/  SHFL.BFLY P1, R86, R85, R87, R90 ;  /* 0x0c00005755567389 */ /* 0x000064000002005a */
[----:B01---5:R-:W-:Y:S01]  /*1e90*/  ENDCOLLECTIVE ;  /* 0x000000000000791b */ /* 0x023fe20003800000 */
.L_x_5590:
[----:B------:R-:W-:Y:S05]  /*1ea0*/  BSYNC B1 ;  /* 0x0000000000017941 */ /* 0x000fea0003800000 */
.L_x_5589:
        /* <DEDUP_REMOVED lines=9> */
.L_x_5591:
[----:B------:R-:W-:Y:S01]  /*1f40*/  HFMA2.MMA R87, -RZ, RZ, 0, 1.1920928955078125e-07 ;  /* 0x00000002ff577435 */ /* 0x000fe200000001ff */
[----:B------:R-:W-:Y:S02]  /*1f50*/  MOV R85, R48 ;  /* 0x0000003000557202 */ /* 0x000fe40000000f00 */
[----:B------:R-:W-:-:S08]  /*1f60*/  MOV R49, R86 ;  /* 0x0000005600317202 */ /* 0x000fd00000000f00 */
[----:B------:R-:W-:Y:S05]  /*1f70*/  WARPSYNC.COLLECTIVE R84, `(.L_x_5592) ;  /* 0x0000000054087348 */ /* 0x000fea0003c00000 */
[----:B------:R0:W1:Y:S02]  /*1f80*/  SHFL.BFLY P1, R86, R85, R87, R90 ;  /* 0x0c00005755567389 */ /* 0x000064000002005a */
[----:B01----:R-:W-:Y:S01]  /*1f90*/  ENDCOLLECTIVE ;  /* 0x000000000000791b */ /* 0x003fe20003800000 */
.L_x_5592:
[----:B------:R-:W-:-:S05]  /*1fa0*/  FADD.FTZ R49, R49, R88 ;  /* 0x0000005831317221 */ /* 0x000fca0000010000 */
[----:B------:R-:W-:Y:S02]  /*1fb0*/  MOV R85, R49 ;  /* 0x0000003100557202 */ /* 0x000fe40000000f00 */
[----:B------:R-:W-:-:S07]  /*1fc0*/  MOV R51, R86 ;  /* 0x0000005600337202 */ /* 0x000fce0000000f00 */
[----:B------:R-:W-:Y:S05]  /*1fd0*/  WARPSYNC.COLLECTIVE R84, `(.L_x_5593) ;  /* 0x0000000054087348 */ /* 0x000fea0003c00000 */
[----:B------:R0:W1:Y:S02]  /*1fe0*/  SHFL.BFLY P1, R86, R85, R87, R90 ;  /* 0x0c00005755567389 */ /* 0x000064000002005a */
[----:B01----:R-:W-:Y:S01]  /*1ff0*/  ENDCOLLECTIVE ;  /* 0x000000000000791b */ /* 0x003fe20003800000 */
.L_x_5593:
[----:B------:R-:W-:Y:S01]  /*2000*/  FADD.FTZ R51, R48, R51 ;  /* 0x0000003330337221 */ /* 0x000fe20000010000 */
[----:B------:R-:W-:-:S04]  /*2010*/  HFMA2.MMA R87, -RZ, RZ, 0, 2.384185791015625e-07 ;  /* 0x00000004ff577435 */ /* 0x000fc800000001ff */
[----:B------:R-:W-:Y:S02]  /*2020*/  MOV R85, R51 ;  /* 0x0000003300557202 */ /* 0x000fe40000000f00 */
[----:B------:R-:W-:-:S07]  /*2030*/  MOV R50, R86 ;  /* 0x0000005600327202 */ /* 0x000fce0000000f00 */
[----:B------:R-:W-:Y:S05]  /*2040*/  WARPSYNC.COLLECTIVE R84, `(.L_x_5594) ;  /* 0x0000000054087348 */ /* 0x000fea0003c00000 */
[----:B------:R0:W1:Y:S02]  /*2050*/  SHFL.BFLY P1, R86, R85, R87, R90 ;  /* 0x0c00005755567389 */ /* 0x000064000002005a */
[----:B01----:R-:W-:Y:S01]  /*2060*/  ENDCOLLECTIVE ;  /* 0x000000000000791b */ /* 0x003fe20003800000 */
.L_x_5594:
[----:B------:R-:W-:-:S05]  /*2070*/  FADD.FTZ R50, R49, R50 ;  /* 0x0000003231327221 */ /* 0x000fca0000010000 */
[----:B------:R-:W-:Y:S02]  /*2080*/  MOV R85, R50 ;  /* 0x0000003200557202 */ /* 0x000fe40000000f00 */
[----:B------:R-:W-:-:S07]  /*2090*/  MOV R52, R86 ;  /* 0x0000005600347202 */ /* 0x000fce0000000f00 */
[----:B------:R-:W-:Y:S05]  /*20a0*/  WARPSYNC.COLLECTIVE R84, `(.L_x_5595) ;  /* 0x0000000054087348 */ /* 0x000fea0003c00000 */
[----:B------:R0:W1:Y:S02]  /*20b0*/  SHFL.BFLY P1, R86, R85, R87, R90 ;  /* 0x0c00005755567389 */ /* 0x000064000002005a */
[----:B01----:R-:W-:Y:S01]  /*20c0*/  ENDCOLLECTIVE ;  /* 0x000000000000791b */ /* 0x003fe20003800000 */
.L_x_5595:
[----:B------:R-:W-:Y:S01]  /*20d0*/  FADD.FTZ R52, R51, R52 ;  /* 0x0000003433347221 */ /* 0x000fe20000010000 */
[----:B------:R-:W-:-:S04]  /*20e0*/  HFMA2.MMA R87, -RZ, RZ, 0, 4.76837158203125e-07 ;  /* 0x00000008ff577435 */ /* 0x000fc800000001ff */
[----:B------:R-:W-:Y:S02]  /*20f0*/  MOV R85, R52 ;  /* 0x0000003400557202 */ /* 0x000fe40000000f00 */
[----:B------:R-:W-:-:S07]  /*2100*/  MOV R53, R86 ;  /* 0x0000005600357202 */ /* 0x000fce0000000f00 */
[----:B------:R-:W-:Y:S05]  /*2110*/  WARPSYNC.COLLECTIVE R84, `(.L_x_5596) ;  /* 0x0000000054087348 */ /* 0x000fea0003c00000 */
[----:B------:R0:W1:Y:S02]  /*2120*/  SHFL.BFLY P1, R86, R85, R87, R90 ;  /* 0x0c00005755567389 */ /* 0x000064000002005a */
[----:B01----:R-:W-:Y:S01]  /*2130*/  ENDCOLLECTIVE ;  /* 0x000000000000791b */ /* 0x003fe20003800000 */
.L_x_5596:
[----:B------:R-:W-:-:S05]  /*2140*/  FADD.FTZ R53, R50, R53 ;  /* 0x0000003532357221 */ /* 0x000fca0000010000 */
[----:B------:R-:W-:Y:S02]  /*2150*/  MOV R85, R53 ;  /* 0x0000003500557202 */ /* 0x000fe40000000f00 */
[----:B------:R-:W-:-:S07]  /*2160*/  MOV R55, R86 ;  /* 0x0000005600377202 */ /* 0x000fce0000000f00 */
[----:B------:R-:W-:Y:S05]  /*2170*/  WARPSYNC.COLLECTIVE R84, `(.L_x_5597) ;  /* 0x0000000054087348 */ /* 0x000fea0003c00000 */
[----:B------:R0:W1:Y:S02]  /*2180*/  SHFL.BFLY P1, R86, R85, R87, R90 ;  /* 0x0c00005755567389 */ /* 0x000064000002005a */
[----:B01----:R-:W-:Y:S01]  /*2190*/  ENDCOLLECTIVE ;  /* 0x000000000000791b */ /* 0x003fe20003800000 */
.L_x_5597:
[----:B------:R-:W-:Y:S01]  /*21a0*/  FADD.FTZ R55, R52, R55 ;  /* 0x0000003734377221 */ /* 0x000fe20000010000 */
[----:B------:R-:W-:-:S04]  /*21b0*/  HFMA2.MMA R87, -RZ, RZ, 0, 9.5367431640625e-07 ;  /* 0x00000010ff577435 */ /* 0x000fc800000001ff */
[----:B------:R-:W-:Y:S02]  /*21c0*/  MOV R85, R55 ;  /* 0x0000003700557202 */ /* 0x000fe40000000f00 */
[----:B------:R-:W-:-:S07]  /*21d0*/  MOV R54, R86 ;  /* 0x0000005600367202 */ /* 0x000fce0000000f00 */
[----:B------:R-:W-:Y:S05]  /*21e0*/  WARPSYNC.COLLECTIVE R84, `(.L_x_5598) ;  /* 0x0000000054087348 */ /* 0x000fea0003c00000 */
[----:B------:R0:W1:Y:S02]  /*21f0*/  SHFL.BFLY P1, R86, R85, R87, R90 ;  /* 0x0c00005755567389 */ /* 0x000064000002005a */
[----:B01----:R-:W-:Y:S01]  /*2200*/  ENDCOLLECTIVE ;  /* 0x000000000000791b */ /* 0x003fe20003800000 */
.L_x_5598:
[----:B------:R-:W-:-:S05]  /*2210*/  FADD.FTZ R54, R53, R54 ;  /* 0x0000003635367221 */ /* 0x000fca0000010000 */
[----:B------:R-:W-:Y:S02]  /*2220*/  MOV R85, R54 ;  /* 0x0000003600557202 */ /* 0x000fe40000000f00 */
[----:B------:R-:W-:-:S07]  /*2230*/  MOV R48, R86 ;  /* 0x0000005600307202 */ /* 0x000fce0000000f00 */
[----:B------:R-:W-:Y:S05]  /*2240*/  WARPSYNC.COLLECTIVE R84, `(.L_x_5599) ;  /* 0x0000000054087348 */ /* 0x000fea0003c00000 */
[----:B------:R0:W1:Y:S02]  /*2250*/  SHFL.BFLY P1, R86, R85, R87, R90 ;  /* 0x0c00005755567389 */ /* 0x000064000002005a */
[----:B01----:R-:W-:Y:S01]  /*2260*/  ENDCOLLECTIVE ;  /* 0x000000000000791b */ /* 0x003fe20003800000 */
.L_x_5599:
[----:B------:R-:W-:Y:S01]  /*2270*/  MOV R49, R86 ;  /* 0x0000005600317202 */ /* 0x000fe20000000f00 */
[----:B------:R-:W-:Y:S06]  /*2280*/  BRA `(.L_x_5600) ;  /* 0xffffffe800d07947 */ /* 0x000fec000383ffff */
.L_x_5601:
        /* <DEDUP_REMOVED lines=15> */
.L_x_6638:


//--------------------- .text._ZN10layer_norm13ln_bwd_kernelINS_13Kernel_traitsI6__halfffffjLj256ELj1ELj4ELj1ELj16ENS_18Kernel_traits_baseILj256ES2_ffffjLj128EEEEELb1ELb1ELb0ELb1EEEvNS_9BwdParamsE --------------------------
	.section	.text._ZN10layer_norm13ln_bwd_kernelINS_13Kernel_traitsI6__halfffffjLj256ELj1ELj4ELj1ELj16ENS_18Kernel_traits_baseILj256ES2_ffffjLj128EEEEELb1ELb1ELb0ELb1EEEvNS_9BwdParamsE,"ax",@progbits
	.align	128
        .global         _ZN10layer_norm13ln_bwd_kernelINS_13Kernel_traitsI6__halfffffjLj256ELj1ELj4ELj1ELj16ENS_18Kernel_traits_baseILj256ES2_ffffjLj128EEEEELb1ELb1ELb0ELb1EEEvNS_9BwdParamsE
        .type           _ZN10layer_norm13ln_bwd_kernelINS_13Kernel_traitsI6__halfffffjLj256ELj1ELj4ELj1ELj16ENS_18Kernel_traits_baseILj256ES2_ffffjLj128EEEEELb1ELb1ELb0ELb1EEEvNS_9BwdParamsE,@function
        .size           _ZN10layer_norm13ln_bwd_kernelINS_13Kernel_traitsI6__halfffffjLj256ELj1ELj4ELj1ELj16ENS_18Kernel_traits_baseILj256ES2_ffffjLj128EEEEELb1ELb1ELb0ELb1EEEvNS_9BwdParamsE,(.L_x_6639 - _ZN10layer_norm13ln_bwd_kernelINS_13Kernel_traitsI6__halfffffjLj256ELj1ELj4ELj1ELj16ENS_18Kernel_traits_baseILj256ES2_ffffjLj128EEEEELb1ELb1ELb0ELb1EEEvNS_9BwdParamsE)
        .other          _ZN10layer_norm13ln_bwd_kernelINS_13Kernel_traitsI6__halfffffjLj256ELj1ELj4ELj1ELj16ENS_18Kernel_traits_baseILj256ES2_ffffjLj128EEEEELb1ELb1ELb0ELb1EEEvNS_9BwdParamsE,@"STO_CUDA_ENTRY STV_DEFAULT"
_ZN10layer_norm13ln_bwd_kernelINS_13Kernel_traitsI6__halfffffjLj256ELj1ELj4ELj1ELj16ENS_18Kernel_traits_baseILj256ES2_ffffjLj128EEEEELb1ELb1ELb0ELb1EEEvNS_9BwdParamsE:
.text._ZN10layer_norm13ln_bwd_kernelINS_13Kernel_traitsI6__halfffffjLj256ELj1ELj4ELj1ELj16ENS_18Kernel_traits_baseILj256ES2_ffffjLj128EEEEELb1ELb1ELb0ELb1EEEvNS_9BwdParamsE:
        /* <DEDUP_REMOVED lines=32> */
.L_x_5603:
[----:B------:R-:W0:Y:S01]  /*0200*/  LDC.64 R2, c[0x0][0x260] ;  /* 0x00009800ff027b82 */ /* 0x000e220000000a00 */
[----:B------:R-:W-:-:S07]  /*0210*/  ULDC.64 UR6, c[0x0][0x270] ;  /* 0x00009c0000067ab9 */ /* 0x000fce0000000a00 */
[----:B------:R-:W1:Y:S01]  /*0220*/  LDC.64 R4, c[0x0][0x278] ;  /* 0x00009e00ff047b82 */ /* 0x000e620000000a00 */
[----:B0-----:R-:W-:-:S05]  /*0230*/  IMAD.WIDE.U32 R2, R7, 0x8, R2 ;  /* 0x0000000807027825 */ /* 0x001fca00078e0002 */
[----:B------:R-:W2:Y:S01]  /*0240*/  LDG.E.64 R50, desc[UR4][R2.64] ;  /* 0x0000000402327981 */ /* 0x000ea2000c1e1b00 */
[----:B-1----:R-:W-:-:S03]  /*0250*/  IMAD.WIDE.U32 R4, R7, 0x8, R4 ;  /* 0x0000000807047825 */ /* 0x002fc600078e0004 */
[----:B------:R-:W3:Y:S04]  /*0260*/  LDG.E.64 R54, desc[UR4][R2.64+0x100] ;  /* 0x0001000402367981 */ /* 0x000ee8000c1e1b00 */
[----:B------:R-:W4:Y:S04]  /*0270*/  LDG.E.64 R6, desc[UR4][R4.64] ;  /* 0x0000000404067981 */ /* 0x000f28000c1e1b00 */
[----:B------:R0:W5:Y:S01]  /*0280*/  LDG.E.64 R8, desc[UR4][R4.64+0x100] ;  /* 0x0001000404087981 */ /* 0x000162000c1e1b00 */
[----:B------:R-:W-:Y:S01]  /*0290*/  ISETP.NE.U32.AND P0, PT, RZ, UR6, PT ;  /* 0x00000006ff007c0c */ /* 0x000fe2000bf05070 */
[----:B------:R-:W-:Y:S01]  /*02a0*/  ULDC.U8 UR6, c[0x0][0x2a0] ;  /* 0x0000a80000067ab9 */ /* 0x000fe20000000000 */
[----:B------:R-:W-:Y:S01]  /*02b0*/  HFMA2.MMA R59, -RZ, RZ, 0, 0 ;  /* 0x00000000ff3b7435 */ /* 0x000fe200000001ff */
[----:B------:R-:W-:Y:S01]  /*02c0*/  BSSY B1, `(.L_x_5605) ;  /* 0x000012b000017945 */ /* 0x000fe20003800000 */
[----:B------:R-:W-:-:S02]  /*02d0*/  ISETP.NE.AND.EX P0, PT, RZ, UR7, PT, P0 ;  /* 0x00000007ff007c0c */ /* 0x000fc4000bf05300 */
[----:B------:R-:W-:Y:S02]  /*02e0*/  CS2R R44, SRZ ;  /* 0x00000000002c7805 */ /* 0x000fe4000001ff00 */
[----:B------:R-:W-:Y:S02]  /*02f0*/  CS2R R14, SRZ ;  /* 0x00000000000e7805 */ /* 0x000fe4000001ff00 */
[----:B------:R-:W-:Y:S02]  /*0300*/  CS2R R12, SRZ ;  /* 0x00000000000c7805 */ /* 0x000fe4000001ff00 */
[----:B------:R-:W-:Y:S02]  /*0310*/  CS2R R10, SRZ ;  /* 0x00000000000a7805 */ /* 0x000fe4000001ff00 */
[----:B0-----:R-:W-:Y:S02]  /*0320*/  CS2R R4, SRZ ;  /* 0x0000000000047805 */ /* 0x001fe4000001ff00 */
[----:B------:R-:W-:-:S02]  /*0330*/  CS2R R46, SRZ ;  /* 0x00000000002e7805 */ /* 0x000fc4000001ff00 */
[----:B------:R-:W-:Y:S02]  /*0340*/  CS2R R48, SRZ ;  /* 0x0000000000307805 */ /* 0x000fe4000001ff00 */
[----:B------:R-:W-:Y:S02]  /*0350*/  CS2R R2, SRZ ;  /* 0x0000000000027805 */ /* 0x000fe4000001ff00 */
[----:B------:R-:W-:Y:S02]  /*0360*/  MOV R0, RZ ;  /* 0x000000ff00007202 */ /* 0x000fe40000000f00 */
[----:B------:R-:W-:Y:S02]  /*0370*/  MOV R52, RZ ;  /* 0x000000ff00347202 */ /* 0x000fe40000000f00 */
[----:B------:R-:W-:Y:S02]  /*0380*/  ISETP.NE.AND P4, PT, RZ, UR6, PT ;  /* 0x00000006ff007c0c */ /* 0x000fe4000bf85270 */
[--C-:B--2---:R-:W-:Y:S01]  /*0390*/  SHF.R.U64 R64, R50, 0x10, R51.reuse ;  /* 0x0000001032407819 */ /* 0x104fe20000001233 */
[----:B------:R-:W-:Y:S01]  /*03a0*/  HADD2.F32 R73, -RZ, R50.H0_H0 ;  /* 0x20000032ff497230 */ /* 0x000fe20000004100 */
[----:B------:R-:W-:Y:S01]  /*03b0*/  SHF.R.U32.HI R66, RZ, 0x10, R51 ;  /* 0x00000010ff427819 */ /* 0x000fe20000011633 */
[----:B------:R-:W-:Y:S01]  /*03c0*/  HFMA2.MMA R50, -RZ, RZ, 0, 0 ;  /* 0x00000000ff327435 */ /* 0x000fe200000001ff */
        /* <DEDUP_REMOVED lines=12> */
[----:B------:R-:W-:Y:S01]  /*0490*/  CS2R R8, SRZ ;  /* 0x0000000000087805 */ /* 0x000fe2000001ff00 */
[----:B------:R-:W-:Y:S01]  /*04a0*/  HADD2.F32 R55, -RZ, R55.H0_H0 ;  /* 0x20000037ff377230 */ /* 0x000fe20000004100 */
[----:B------:R-:W-:Y:S01]  /*04b0*/  CS2R R6, SRZ ;  /* 0x0000000000067805 */ /* 0x000fe2000001ff00 */
[----:B------:R-:W-:-:S02]  /*04c0*/  HADD2.F32 R64, -RZ, R64.H0_H0 ;  /* 0x20000040ff407230 */ /* 0x000fc40000004100 */
[----:B------:R-:W-:Y:S02]  /*04d0*/  HADD2.F32 R66, -RZ, R66.H0_H0 ;  /* 0x20000042ff427230 */ /* 0x000fe40000004100 */
[----:B------:R-:W-:Y:S02]  /*04e0*/  HADD2.F32 R68, -RZ, R68.H0_H0 ;  /* 0x20000044ff447230 */ /* 0x000fe40000004100 */
[----:B------:R-:W-:Y:S02]  /*04f0*/  HADD2.F32 R70, -RZ, R70.H0_H0 ;  /* 0x20000046ff467230 */ /* 0x000fe40000004100 */
[----:B------:R-:W-:Y:S02]  /*0500*/  HADD2.F32 R65, -RZ, R65.H0_H0 ;  /* 0x20000041ff417230 */ /* 0x000fe40000004100 */
[----:B------:R-:W-:Y:S02]  /*0510*/  HADD2.F32 R67, -RZ, R67.H0_H0 ;  /* 0x20000043ff437230 */ /* 0x000fe40000004100 */
[----:B------:R-:W-:-:S02]  /*0520*/  HADD2.F32 R69, -RZ, R69.H0_H0 ;  /* 0x20000045ff457230 */ /* 0x000fc40000004100 */
[----:B------:R-:W-:-:S07]  /*0530*/  HADD2.F32 R71, -RZ, R71.H0_H0 ;  /* 0x20000047ff477230 */ /* 0x000fce0000004100 */
.L_x_5607:
[----:B------:R-:W0:Y:S01]  /*0540*/  S2R R30, SR_TID.X ;  /* 0x00000000001e7919 */ /* 0x000e220000002100 */
[----:B------:R-:W1:Y:S01]  /*0550*/  LDC.64 R36, c[0x0][0x250] ;  /* 0x00009400ff247b82 */ /* 0x000e620000000a00 */
[----:B------:R-:W-:-:S05]  /*0560*/  IMAD R28, R72, UR8, RZ ;  /* 0x00000008481c7c24 */ /* 0x000fca000f8e02ff */
[----:B------:R-:W-:Y:S02]  /*0570*/  SHF.R.S32.HI R29, RZ, 0x1f, R28 ;  /* 0x0000001fff1d7819 */ /* 0x000fe4000001141c */
[----:B------:R-:W2:Y:S02]  /*0580*/  LDC.64 R42, c[0x0][0x258] ;  /* 0x00009600ff2a7b82 */ /* 0x000ea40000000a00 */
[----:B------:R-:W-:-:S06]  /*0590*/  LEA.HI R29, R29, R28, RZ, 0x2 ;  /* 0x0000001c1d1d7211 */ /* 0x000fcc00078f10ff */
[----:B------:R-:W3:Y:S01]  /*05a0*/  LDC.64 R40, c[0x0][0x2b8] ;  /* 0x0000ae00ff287b82 */ /* 0x000ee20000000a00 */
[----:B-1----:R-:W-:-:S07]  /*05b0*/  IMAD.WIDE R36, R72, 0x4, R36 ;  /* 0x0000000448247825 */ /* 0x002fce00078e0224 */
[----:B------:R-:W1:Y:S01]  /*05c0*/  @P0 LDC.64 R62, c[0x0][0x270] ;  /* 0x00009c00ff3e0b82 */ /* 0x000e620000000a00 */
[----:B------:R4:W3:Y:S01]  /*05d0*/  LDG.E R89, desc[UR4][R36.64] ;  /* 0x0000000424597981 */ /* 0x0008e2000c1e1900 */
[----:B0-----:R-:W-:-:S06]  /*05e0*/  LOP3.LUT R30, R30, 0x1f, RZ, 0xc0, !PT ;  /* 0x0000001f1e1e7812 */ /* 0x001fcc00078ec0ff */
[----:B------:R-:W0:Y:S01]  /*05f0*/  LDC.64 R60, c[0x0][0x2c8] ;  /* 0x0000b200ff3c7b82 */ /* 0x000e220000000a00 */
[----:B------:R-:W-:-:S04]  /*0600*/  LEA.HI.SX32 R77, R29, R30, 0x1e ;  /* 0x0000001e1d4d7211 */ /* 0x000fc800078ff2ff */
[----:B------:R-:W-:Y:S02]  /*0610*/  SHF.L.U32 R87, R77, 0x4, RZ ;  /* 0x000000044d577819 */ /* 0x000fe400000006ff */
[----:B------:R-:W-:Y:S02]  /*0620*/  SHF.R.U32.HI R88, RZ, 0x1c, R77 ;  /* 0x0000001cff587819 */ /* 0x000fe4000001164d */
[----:B------:R-:W-:Y:S02]  /*0630*/  IADD3 R28, P1, R87, UR10, RZ ;  /* 0x0000000a571c7c10 */ /* 0x000fe4000ff3e0ff */
[----:B------:R-:W-:Y:S02]  /*0640*/  IADD3 R79, R77, 0x20, RZ ;  /* 0x000000204d4f7810 */ /* 0x000fe40007ffe0ff */
[----:B------:R-:W-:Y:S02]  /*0650*/  IADD3.X R29, R88, UR11, RZ, P1, !PT ;  /* 0x0000000b581d7c10 */ /* 0x000fe40008ffe4ff */
[----:B------:R-:W-:Y:S01]  /*0660*/  SHF.L.U32 R74, R79, 0x4, RZ ;  /* 0x000000044f4a7819 */ /* 0x000fe200000006ff */
[----:B--2---:R-:W-:Y:S01]  /*0670*/  IMAD.WIDE R42, R72, 0x4, R42 ;  /* 0x00000004482a7825 */ /* 0x004fe200078e022a */
[----:B------:R-:W-:-:S02]  /*0680*/  SHF.R.U32.HI R75, RZ, 0x1c, R79 ;  /* 0x0000001cff4b7819 */ /* 0x000fc4000001164f */
[----:B----4-:R-:W-:Y:S01]  /*0690*/  IADD3 R36, P1, R74, UR10, RZ ;  /* 0x0000000a4a247c10 */ /* 0x010fe2000ff3e0ff */
[----:B------:R-:W2:Y:S01]  /*06a0*/  LDG.E.128 R28, desc[UR4][R28.64] ;  /* 0x000000041c1c7981 */ /* 0x000ea2000c1e1d00 */
[--C-:B---3--:R-:W-:Y:S02]  /*06b0*/  IMAD.WIDE.U32 R32, R77, 0x10, R40.reuse ;  /* 0x000000104d207825 */ /* 0x108fe400078e0028 */
[----:B------:R-:W-:Y:S01]  /*06c0*/  IADD3.X R37, R75, UR11, RZ, P1, !PT ;  /* 0x0000000b4b257c10 */ /* 0x000fe20008ffe4ff */
[----:B------:R-:W3:Y:S04]  /*06d0*/  LDG.E R86, desc[UR4][R42.64] ;  /* 0x000000042a567981 */ /* 0x000ee8000c1e1900 */
[----:B------:R-:W4:Y:S04]  /*06e0*/  LDG.E.128 R32, desc[UR4][R32.64] ;  /* 0x0000000420207981 */ /* 0x000f28000c1e1d00 */
[----:B------:R-:W4:Y:S01]  /*06f0*/  LDG.E.128 R36, desc[UR4][R36.64] ;  /* 0x0000000424247981 */ /* 0x000f22000c1e1d00 */
[----:B------:R-:W-:-:S06]  /*0700*/  IMAD.WIDE.U32 R40, R79, 0x10, R40 ;  /* 0x000000104f287825 */ /* 0x000fcc00078e0028 */
[----:B------:R-:W4:Y:S01]  /*0710*/  LDG.E.128 R40, desc[UR4][R40.64] ;  /* 0x0000000428287981 */ /* 0x000f22000c1e1d00 */
[----:B------:R-:W-:Y:S02]  /*0720*/  SHF.R.S32.HI R76, RZ, 0x1f, R72 ;  /* 0x0000001fff4c7819 */ /* 0x000fe40000011448 */
[C---:B-1----:R-:W-:Y:S02]  /*0730*/  @P0 LEA R84, P2, R72.reuse, R62, 0x2 ;  /* 0x0000003e48540211 */ /* 0x042fe400078410ff */
[----:B------:R-:W-:Y:S02]  /*0740*/  MOV R62, 0x3f800000 ;  /* 0x3f800000003e7802 */ /* 0x000fe40000000f00 */
[----:B------:R-:W-:-:S05]  /*0750*/  @P0 LEA.HI.X R85, R72, R63, R76, 0x2, P2 ;  /* 0x0000003f48550211 */ /* 0x000fca00010f144c */
[----:B------:R-:W5:Y:S01]  /*0760*/  @P0 LDG.E R62, desc[UR4][R84.64] ;  /* 0x00000004543e0981 */ /* 0x000f62000c1e1900 */
[----:B0-----:R-:W-:-:S04]  /*0770*/  ISETP.NE.U32.AND P1, PT, R60, RZ, PT ;  /* 0x000000ff3c00720c */ /* 0x001fc80003f25070 */
[----:B------:R-:W-:Y:S02]  /*0780*/  ISETP.NE.AND.EX P1, PT, R61, RZ, PT, P1 ;  /* 0x000000ff3d00720c */ /* 0x000fe40003f25310 */
[----:B------:R-:W-:-:S04]  /*0790*/  LEA R80, P2, R77, UR12, 0x2 ;  /* 0x0000000c4d507c11 */ /* 0x000fc8000f8410ff */
[----:B------:R-:W-:-:S05]  /*07a0*/  LEA.HI.X R81, R77, UR13, RZ, 0x2, P2 ;  /* 0x0000000d4d517c11 */ /* 0x000fca00090f14ff */
[----:B------:R-:W5:Y:S02]  /*07b0*/  LDG.E R80, desc[UR4][R80.64] ;  /* 0x0000000450507981 */ /* 0x000f64000c1e1900 */
[-C--:B------:R-:W-:Y:S02]  /*07c0*/  @P1 LEA R82, P3, R77, R60.reuse, 0x4 ;  /* 0x0000003c4d521211 */ /* 0x080fe400078620ff */
[----:B------:R-:W-:Y:S02]  /*07d0*/  @P1 LEA R78, P2, R79, R60, 0x4 ;  /* 0x0000003c4f4e1211 */ /* 0x000fe400078420ff */
[----:B------:R-:W-:Y:S02]  /*07e0*/  @P1 LEA.HI.X R83, R77, R61, RZ, 0x4, P3 ;  /* 0x0000003d4d531211 */ /* 0x000fe400018f24ff */
[----:B------:R-:W-:-:S03]  /*07f0*/  LEA R76, P3, R79, UR12, 0x2 ;  /* 0x0000000c4f4c7c11 */ /* 0x000fc6000f8610ff */
[----:B------:R0:W5:Y:S01]  /*0800*/  @P1 LDG.E.128 R16, desc[UR4][R82.64] ;  /* 0x0000000452101981 */ /* 0x000162000c1e1d00 */
[C---:B------:R-:W-:Y:S02]  /*0810*/  LEA.HI.X R77, R79.reuse, UR13, RZ, 0x2, P3 ;  /* 0x0000000d4f4d7c11 */ /* 0x040fe400098f14ff */
[----:B------:R-:W-:-:S03]  /*0820*/  @P1 LEA.HI.X R79, R79, R61, RZ, 0x4, P2 ;  /* 0x0000003d4f4f1211 */ /* 0x000fc600010f24ff */
[----:B------:R-:W5:Y:S04]  /*0830*/  LDG.E R76, desc[UR4][R76.64] ;  /* 0x000000044c4c7981 */ /* 0x000f68000c1e1900 */
[----:B------:R1:W5:Y:S01]  /*0840*/  @P1 LDG.E.128 R20, desc[UR4][R78.64] ;  /* 0x000000044e141981 */ /* 0x000362000c1e1d00 */
[----:B------:R-:W-:Y:S01]  /*0850*/  UMOV UR6, 0xffffffff ;  /* 0xffffffff00067882 */ /* 0x000fe20000000000 */
[----:B------:R-:W-:-:S05]  /*0860*/  FSEL R89, R89, RZ, !P4 ;  /* 0x000000ff59597208 */ /* 0x000fca0006000000 */
[C---:B--2---:R-:W-:Y:S01]  /*0870*/  FADD.FTZ R63, -R89.reuse, R28 ;  /* 0x0000001c593f7221 */ /* 0x044fe20000010100 */
[----:B------:R-:W-:-:S03]  /*0880*/  FADD.FTZ R29, -R89, R29 ;  /* 0x0000001d591d7221 */ /* 0x000fc60000010100 */
[C---:B---3--:R-:W-:Y:S01]  /*0890*/  FMUL.FTZ R28, R86.reuse, R63 ;  /* 0x0000003f561c7220 */ /* 0x048fe20000410000 */
[----:B------:R-:W-:Y:S01]  /*08a0*/  FADD.FTZ R63, -R89, R31 ;  /* 0x0000001f593f7221 */ /* 0x000fe20000010100 */
[----:B----4-:R-:W-:Y:S01]  /*08b0*/  FMUL.FTZ R31, R73, R32 ;  /* 0x00000020491f7220 */ /* 0x010fe20000410000 */
[C---:B0-----:R-:W-:Y:S01]  /*08c0*/  FADD.FTZ R83, -R89.reuse, R30 ;  /* 0x0000001e59537221 */ /* 0x041fe20000010100 */
[----:B------:R-:W-:Y:S01]  /*08d0*/  FMUL.FTZ R29, R86, R29 ;  /* 0x0000001d561d7220 */ /* 0x000fe20000410000 */
[----:B-1----:R-:W-:Y:S01]  /*08e0*/  FMUL.FTZ R78, R64, R33 ;  /* 0x00000021404e7220 */ /* 0x002fe20000410000 */
[C---:B------:R-:W-:Y:S01]  /*08f0*/  FADD.FTZ R77, -R89.reuse, R39 ;  /* 0x00000027594d7221 */ /* 0x040fe20000010100 */
[C---:B------:R-:W-:Y:S01]  /*0900*/  FADD.FTZ R79, -R89.reuse, R36 ;  /* 0x00000024594f7221 */ /* 0x040fe20000010100 */
[----:B------:R-:W-:Y:S01]  /*0910*/  FADD.FTZ R39, RZ, R31 ;  /* 0x0000001fff277221 */ /* 0x000fe20000010000 */
[C---:B------:R-:W-:Y:S01]  /*0920*/  FADD.FTZ R49, R32.reuse, R49 ;  /* 0x0000003120317221 */ /* 0x040fe20000010000 */
[----:B------:R-:W-:Y:S01]  /*0930*/  FFMA.FTZ R59, R32, R28, R59 ;  /* 0x0000001c203b7223 */ /* 0x000fe2000001003b */
[----:B------:R-:W-:Y:S01]  /*0940*/  FFMA.FTZ R36, R28, R31, RZ ;  /* 0x0000001f1c247223 */ /* 0x000fe200000100ff */
[C---:B------:R-:W-:Y:S01]  /*0950*/  FMUL.FTZ R32, R86.reuse, R63 ;  /* 0x0000003f56207220 */ /* 0x040fe20000410000 */
[----:B------:R-:W-:Y:S01]  /*0960*/  FMUL.FTZ R30, R86, R83 ;  /* 0x00000053561e7220 */ /* 0x000fe20000410000 */
[----:B------:R-:W-:Y:S01]  /*0970*/  FADD.FTZ R63, -R89, R38 ;  /* 0x00000026593f7221 */ /* 0x000fe20000010100 */
[C---:B------:R-:W-:Y:S01]  /*0980*/  FADD.FTZ R50, R33.reuse, R50 ;  /* 0x0000003221327221 */ /* 0x040fe20000010000 */
[----:B------:R-:W-:Y:S01]  /*0990*/  FFMA.FTZ R52, R33, R29, R52 ;  /* 0x0000001d21347223 */ /* 0x000fe20000010034 */
[----:B------:R-:W-:Y:S01]  /*09a0*/  FADD.FTZ R38, R39, R78 ;  /* 0x0000004e27267221 */ /* 0x000fe20000010000 */
[----:B------:R-:W-:Y:S01]  /*09b0*/  FMUL.FTZ R33, R51, R34 ;  /* 0x0000002233217220 */ /* 0x000fe20000410000 */
[----:B------:R-:W-:Y:S01]  /*09c0*/  FFMA.FTZ R39, R29, R78, R36 ;  /* 0x0000004e1d277223 */ /* 0x000fe20000010024 */
[C---:B------:R-:W-:Y:S01]  /*09d0*/  FADD.FTZ R45, R34.reuse, R45 ;  /* 0x0000002d222d7221 */ /* 0x040fe20000010000 */
[----:B------:R-:W-:Y:S01]  /*09e0*/  FFMA.FTZ R47, R34, R30, R47 ;  /* 0x0000001e222f7223 */ /* 0x000fe2000001002f */
[C---:B------:R-:W-:Y:S01]  /*09f0*/  FADD.FTZ R46, R35.reuse, R46 ;  /* 0x0000002e232e7221 */ /* 0x040fe20000010000 */
[----:B------:R-:W-:Y:S01]  /*0a00*/  FFMA.FTZ R48, R35, R32, R48 ;  /* 0x0000002023307223 */ /* 0x000fe20000010030 */
[----:B------:R-:W-:Y:S01]  /*0a10*/  FADD.FTZ R81, -R89, R37 ;  /* 0x0000002559517221 */ /* 0x000fe20000010100 */
[----:B------:R-:W-:Y:S01]  /*0a20*/  FMUL.FTZ R34, R86, R79 ;  /* 0x0000004f56227220 */ /* 0x000fe20000410000 */
        /* <DEDUP_REMOVED lines=20> */
[----:B------:R-:W-:Y:S01]  /*0b70*/  FMUL.FTZ R40, R86, R77 ;  /* 0x0000004d56287220 */ /* 0x000fe20000410000 */
[----:B------:R-:W-:Y:S01]  /*0b80*/  FMUL.FTZ R39, R70, R43 ;  /* 0x0000002b46277220 */ /* 0x000fe20000410000 */
[----:B------:R-:W-:Y:S01]  /*0b90*/  FADD.FTZ R42, R42, R63 ;  /* 0x0000003f2a2a7221 */ /* 0x000fe20000010000 */
        /* <DEDUP_REMOVED lines=24> */
.L_x_5619:
[----:B-1----:R-:W-:Y:S01]  /*0d20*/  FADD.FTZ R43, R42, R43 ;  /* 0x0000002b2a2b7221 */ /* 0x002fe20000010000 */
[----:B--2---:R-:W-:Y:S01]  /*0d30*/  FADD.FTZ R84, R77, R84 ;  /* 0x000000544d547221 */ /* 0x004fe20000010000 */
[----:B------:R-:W-:Y:S02]  /*0d40*/  ISETP.NE.U32.AND P1, PT, RZ, UR16, PT ;  /* 0x00000010ff007c0c */ /* 0x000fe4000bf25070 */
[----:B------:R-:W-:Y:S01]  /*0d50*/  FMUL.FTZ R43, R43, UR9 ;  /* 0x000000092b2b7c20 */ /* 0x000fe20008410000 */
[----:B------:R-:W-:Y:S02]  /*0d60*/  ISETP.NE.U32.AND P2, PT, R60, RZ, PT ;  /* 0x000000ff3c00720c */ /* 0x000fe40003f45070 */
[----:B------:R-:W-:Y:S02]  /*0d70*/  ISETP.NE.AND.EX P1, PT, RZ, UR17, PT, P1 ;  /* 0x00000011ff007c0c */ /* 0x000fe4000bf25310 */
[----:B0-----:R-:W-:Y:S01]  /*0d80*/  FSEL R77, R43, RZ, !P4 ;  /* 0x000000ff2b4d7208 */ /* 0x001fe20006000000 */
[----:B------:R-:W-:Y:S01]  /*0d90*/  FMUL.FTZ R43, R84, UR9 ;  /* 0x00000009542b7c20 */ /* 0x000fe20008410000 */
[----:B------:R-:W-:-:S02]  /*0da0*/  ISETP.NE.AND.EX P2, PT, R61, RZ, PT, P2 ;  /* 0x000000ff3d00720c */ /* 0x000fc40003f45320 */
[----:B------:R-:W-:Y:S01]  /*0db0*/  IADD3 R60, P5, R87, UR20, RZ ;  /* 0x00000014573c7c10 */ /* 0x000fe2000ffbe0ff */
[-CC-:B------:R-:W-:Y:S01]  /*0dc0*/  FFMA.FTZ R28, R28, R43.reuse, R77.reuse ;  /* 0x0000002b1c1c7223 */ /* 0x180fe2000001004d */
[-CC-:B------:R-:W-:Y:S01]  /*0dd0*/  FFMA.FTZ R29, R29, R43.reuse, R77.reuse ;  /* 0x0000002b1d1d7223 */ /* 0x180fe2000001004d */
[-CC-:B------:R-:W-:Y:S01]  /*0de0*/  FFMA.FTZ R30, R30, R43.reuse, R77.reuse ;  /* 0x0000002b1e1e7223 */ /* 0x180fe2000001004d */
[----:B------:R-:W-:Y:S01]  /*0df0*/  FFMA.FTZ R32, R32, R43, R77 ;  /* 0x0000002b20207223 */ /* 0x000fe2000001004d */
[----:B------:R-:W-:Y:S01]  /*0e00*/  FADD.FTZ R31, R31, -R28 ;  /* 0x8000001c1f1f7221 */ /* 0x000fe20000010000 */
[----:B------:R-:W-:Y:S01]  /*0e10*/  FADD.FTZ R29, R78, -R29 ;  /* 0x8000001d4e1d7221 */ /* 0x000fe20000010000 */
[----:B------:R-:W-:Y:S01]  /*0e20*/  IADD3 R28, P6, R87, UR14, RZ ;  /* 0x0000000e571c7c10 */ /* 0x000fe2000ffde0ff */
[----:B------:R-:W-:Y:S01]  /*0e30*/  FADD.FTZ R33, R33, -R30 ;  /* 0x8000001e21217221 */ /* 0x000fe20000010000 */
[C---:B------:R-:W-:Y:S01]  /*0e40*/  FMUL.FTZ R81, R86.reuse, R31 ;  /* 0x0000001f56517220 */ /* 0x040fe20000410000 */
[----:B------:R-:W-:Y:S01]  /*0e50*/  FMUL.FTZ R90, R86, R29 ;  /* 0x0000001d565a7220 */ /* 0x000fe20000410000 */
[----:B------:R-:W-:Y:S01]  /*0e60*/  IADD3.X R29, R88, UR15, RZ, P6, !PT ;  /* 0x0000000f581d7c10 */ /* 0x000fe2000b7fe4ff */
[-CC-:B------:R-:W-:Y:S01]  /*0e70*/  FFMA.FTZ R34, R34, R43.reuse, R77.reuse ;  /* 0x0000002b22227223 */ /* 0x180fe2000001004d */
[-CC-:B------:R-:W-:Y:S01]  /*0e80*/  FFMA.FTZ R36, R36, R43.reuse, R77.reuse ;  /* 0x0000002b24247223 */ /* 0x180fe2000001004d */
[-CC-:B------:R-:W-:Y:S01]  /*0e90*/  FFMA.FTZ R38, R38, R43.reuse, R77.reuse ;  /* 0x0000002b26267223 */ /* 0x180fe2000001004d */
[----:B------:R-:W-:Y:S01]  /*0ea0*/  FFMA.FTZ R40, R40, R43, R77 ;  /* 0x0000002b28287223 */ /* 0x000fe2000001004d */
[----:B------:R-:W-:Y:S01]  /*0eb0*/  FADD.FTZ R35, R35, -R32 ;  /* 0x8000002023237221 */ /* 0x000fe20000010000 */
[----:B------:R-:W2:Y:S01]  /*0ec0*/  LDG.E.128 R28, desc[UR4][R28.64] ;  /* 0x000000041c1c7981 */ /* 0x000ea2000c1e1d00 */
[----:B------:R-:W-:Y:S01]  /*0ed0*/  FADD.FTZ R37, R37, -R34 ;  /* 0x8000002225257221 */ /* 0x000fe20000010000 */
[----:B------:R-:W-:Y:S01]  /*0ee0*/  FADD.FTZ R41, R41, -R36 ;  /* 0x8000002429297221 */ /* 0x000fe20000010000 */
[----:B------:R-:W-:Y:S01]  /*0ef0*/  FADD.FTZ R77, R63, -R38 ;  /* 0x800000263f4d7221 */ /* 0x000fe20000010000 */
[----:B------:R-:W-:Y:S01]  /*0f00*/  @P1 IADD3 R78, P3, R87, UR16, RZ ;  /* 0x00000010574e1c10 */ /* 0x000fe2000ff7e0ff */
[----:B------:R-:W-:Y:S01]  /*0f10*/  FADD.FTZ R39, R39, -R40 ;  /* 0x8000002827277221 */ /* 0x000fe20000010000 */
[C---:B------:R-:W-:Y:S01]  /*0f20*/  FMUL.FTZ R83, R86.reuse, R33 ;  /* 0x0000002156537220 */ /* 0x040fe20000410000 */
[C---:B------:R-:W-:Y:S01]  /*0f30*/  FMUL.FTZ R84, R86.reuse, R35 ;  /* 0x0000002356547220 */ /* 0x040fe20000410000 */
[C---:B------:R-:W-:Y:S01]  /*0f40*/  FMUL.FTZ R63, R86.reuse, R37 ;  /* 0x00000025563f7220 */ /* 0x040fe20000410000 */
[C---:B------:R-:W-:Y:S01]  /*0f50*/  FMUL.FTZ R82, R86.reuse, R41 ;  /* 0x0000002956527220 */ /* 0x040fe20000410000 */
[----:B------:R-:W-:Y:S01]  /*0f60*/  FMUL.FTZ R77, R86, R77 ;  /* 0x0000004d564d7220 */ /* 0x000fe20000410000 */
[----:B------:R-:W-:Y:S01]  /*0f70*/  @P1 IADD3.X R79, R88, UR17, RZ, P3, !PT ;  /* 0x00000011584f1c10 */ /* 0x000fe20009ffe4ff */
[----:B------:R-:W-:Y:S01]  /*0f80*/  FMUL.FTZ R86, R86, R39 ;  /* 0x0000002756567220 */ /* 0x000fe20000410000 */
[----:B------:R-:W-:Y:S01]  /*0f90*/  ISETP.NE.U32.AND P3, PT, RZ, UR16, PT ;  /* 0x00000010ff007c0c */ /* 0x000fe2000bf65070 */
[----:B-----5:R-:W-:Y:S01]  /*0fa0*/  @P2 FADD.FTZ R81, R16, R81 ;  /* 0x0000005110512221 */ /* 0x020fe20000010000 */
[----:B------:R-:W-:Y:S01]  /*0fb0*/  @P2 FADD.FTZ R90, R17, R90 ;  /* 0x0000005a115a2221 */ /* 0x000fe20000010000 */
[----:B------:R-:W-:Y:S01]  /*0fc0*/  @P2 FADD.FTZ R83, R18, R83 ;  /* 0x0000005312532221 */ /* 0x000fe20000010000 */
[----:B------:R-:W-:Y:S01]  /*0fd0*/  @P2 FADD.FTZ R84, R19, R84 ;  /* 0x0000005413542221 */ /* 0x000fe20000010000 */
[----:B------:R-:W-:Y:S01]  /*0fe0*/  ISETP.NE.AND.EX P3, PT, RZ, UR17, PT, P3 ;  /* 0x00000011ff007c0c */ /* 0x000fe2000bf65330 */
[----:B------:R-:W-:Y:S01]  /*0ff0*/  @P2 FADD.FTZ R63, R20, R63 ;  /* 0x0000003f143f2221 */ /* 0x000fe20000010000 */
[----:B------:R-:W-:Y:S01]  /*1000*/  @P2 FADD.FTZ R82, R21, R82 ;  /* 0x0000005215522221 */ /* 0x000fe20000010000 */
[----:B------:R-:W-:Y:S01]  /*1010*/  @P2 FADD.FTZ R77, R22, R77 ;  /* 0x0000004d164d2221 */ /* 0x000fe20000010000 */
[----:B------:R-:W-:Y:S01]  /*1020*/  @P2 FADD.FTZ R86, R23, R86 ;  /* 0x0000005617562221 */ /* 0x000fe20000010000 */
[----:B------:R-:W-:-:S02]  /*1030*/  IADD3 R42, P6, R74, UR14, RZ ;  /* 0x0000000e4a2a7c10 */ /* 0x000fc4000ffde0ff */
[----:B------:R-:W-:Y:S02]  /*1040*/  @P1 IADD3 R40, P2, R74, UR16, RZ ;  /* 0x000000104a281c10 */ /* 0x000fe4000ff5e0ff */
[----:B------:R-:W-:Y:S02]  /*1050*/  SEL R32, R81, R24, P3 ;  /* 0x0000001851207207 */ /* 0x000fe40001800000 */
[----:B------:R-:W-:Y:S02]  /*1060*/  SEL R33, R90, R25, P3 ;  /* 0x000000195a217207 */ /* 0x000fe40001800000 */
[----:B------:R-:W-:Y:S02]  /*1070*/  SEL R34, R83, R26, P3 ;  /* 0x0000001a53227207 */ /* 0x000fe40001800000 */
[----:B------:R-:W-:Y:S02]  /*1080*/  SEL R35, R84, R27, P3 ;  /* 0x0000001b54237207 */ /* 0x000fe40001800000 */
[----:B------:R-:W-:-:S02]  /*1090*/  IADD3.X R61, R88, UR21, RZ, P5, !PT ;  /* 0x00000015583d7c10 */ /* 0x000fc4000affe4ff */
[----:B------:R-:W-:Y:S02]  /*10a0*/  IADD3.X R43, R75, UR15, RZ, P6, !PT ;  /* 0x0000000f4b2b7c10 */ /* 0x000fe4000b7fe4ff */
[----:B------:R-:W-:Y:S02]  /*10b0*/  SEL R24, R63, R24, P3 ;  /* 0x000000183f187207 */ /* 0x000fe40001800000 */
[----:B------:R-:W-:Y:S02]  /*10c0*/  SEL R25, R82, R25, P3 ;  /* 0x0000001952197207 */ /* 0x000fe40001800000 */
[----:B------:R-:W-:Y:S02]  /*10d0*/  SEL R26, R77, R26, P3 ;  /* 0x0000001a4d1a7207 */ /* 0x000fe40001800000 */
[----:B------:R-:W-:Y:S02]  /*10e0*/  SEL R27, R86, R27, P3 ;  /* 0x0000001b561b7207 */ /* 0x000fe40001800000 */
[----:B------:R-:W-:-:S02]  /*10f0*/  @P1 IADD3.X R41, R75, UR17, RZ, P2, !PT ;  /* 0x000000114b291c10 */ /* 0x000fc400097fe4ff */
[C---:B------:R-:W-:Y:S02]  /*1100*/  LOP3.LUT P5, RZ, R80.reuse, 0xff, RZ, 0xc0, !PT ;  /* 0x000000ff50ff7812 */ /* 0x040fe400078ac0ff */
[C---:B------:R-:W-:Y:S02]  /*1110*/  LOP3.LUT P6, RZ, R80.reuse, 0xff00, RZ, 0xc0, !PT ;  /* 0x0000ff0050ff7812 */ /* 0x040fe400078cc0ff */
[C---:B------:R-:W-:Y:S02]  /*1120*/  LOP3.LUT P3, RZ, R80.reuse, 0xff0000, RZ, 0xc0, !PT ;  /* 0x00ff000050ff7812 */ /* 0x040fe4000786c0ff */
[----:B------:R-:W-:Y:S01]  /*1130*/  LOP3.LUT P2, RZ, R80, 0xff000000, RZ, 0xc0, !PT ;  /* 0xff00000050ff7812 */ /* 0x000fe2000784c0ff */
[-C--:B------:R-:W-:Y:S01]  /*1140*/  FMUL.FTZ R81, R81, R62.reuse ;  /* 0x0000003e51517220 */ /* 0x080fe20000410000 */
[-C--:B------:R-:W-:Y:S01]  /*1150*/  FMUL.FTZ R90, R90, R62.reuse ;  /* 0x0000003e5a5a7220 */ /* 0x080fe20000410000 */
[-C--:B------:R-:W-:Y:S01]  /*1160*/  FMUL.FTZ R83, R83, R62.reuse ;  /* 0x0000003e53537220 */ /* 0x080fe20000410000 */
[----:B------:R-:W-:Y:S01]  /*1170*/  FMUL.FTZ R84, R84, R62 ;  /* 0x0000003e54547220 */ /* 0x000fe20000410000 */
[----:B------:R0:W-:Y:S01]  /*1180*/  @P1 STG.E.128 desc[UR4][R78.64], R32 ;  /* 0x000000204e001986 */ /* 0x0001e2000c101d04 */
[----:B------:R-:W-:Y:S01]  /*1190*/  FMUL.FTZ R81, R81, UR18 ;  /* 0x0000001251517c20 */ /* 0x000fe20008410000 */
[----:B------:R-:W-:Y:S01]  /*11a0*/  FMUL.FTZ R90, R90, UR18 ;  /* 0x000000125a5a7c20 */ /* 0x000fe20008410000 */
[----:B------:R-:W-:Y:S01]  /*11b0*/  FMUL.FTZ R83, R83, UR18 ;  /* 0x0000001253537c20 */ /* 0x000fe20008410000 */
[----:B------:R-:W-:-:S02]  /*11c0*/  CS2R R36, SRZ ;  /* 0x0000000000247805 */ /* 0x000fc4000001ff00 */
[----:B------:R-:W-:Y:S01]  /*11d0*/  CS2R R38, SRZ ;  /* 0x0000000000267805 */ /* 0x000fe2000001ff00 */
[----:B------:R-:W-:Y:S01]  /*11e0*/  @P5 FMUL.FTZ R36, R54, R81 ;  /* 0x0000005136245220 */ /* 0x000fe20000410000 */
[----:B------:R-:W-:Y:S01]  /*11f0*/  @P6 FMUL.FTZ R37, R65, R90 ;  /* 0x0000005a41256220 */ /* 0x000fe20000410000 */
[----:B------:R-:W-:Y:S01]  /*1200*/  @P3 FMUL.FTZ R38, R56, R83 ;  /* 0x0000005338263220 */ /* 0x000fe20000410000 */
[----:B0-----:R-:W-:-:S04]  /*1210*/  FMUL.FTZ R78, R84, UR18 ;  /* 0x00000012544e7c20 */ /* 0x001fc80008410000 */
[----:B------:R-:W-:-:S05]  /*1220*/  @P2 FMUL.FTZ R39, R67, R78 ;  /* 0x0000004e43272220 */ /* 0x000fca0000410000 */
[----:B------:R0:W-:Y:S04]  /*1230*/  STG.E.128 desc[UR4][R60.64], R36 ;  /* 0x000000243c007986 */ /* 0x0001e8000c101d04 */
[----:B------:R-:W3:Y:S04]  /*1240*/  LDG.E.128 R32, desc[UR4][R42.64] ;  /* 0x000000042a207981 */ /* 0x000ee8000c1e1d00 */
[----:B------:R1:W-:Y:S01]  /*1250*/  @P1 STG.E.128 desc[UR4][R40.64], R24 ;  /* 0x0000001828001986 */ /* 0x0003e2000c101d04 */
[----:B------:R-:W-:Y:S01]  /*1260*/  LOP3.LUT P1, RZ, R76, 0xff, RZ, 0xc0, !PT ;  /* 0x000000ff4cff7812 */ /* 0x000fe2000782c0ff */
[-C--:B------:R-:W-:Y:S01]  /*1270*/  FMUL.FTZ R63, R63, R62.reuse ;  /* 0x0000003e3f3f7220 */ /* 0x080fe20000410000 */
[-C--:B------:R-:W-:Y:S01]  /*1280*/  FMUL.FTZ R82, R82, R62.reuse ;  /* 0x0000003e52527220 */ /* 0x080fe20000410000 */
[-C--:B------:R-:W-:Y:S01]  /*1290*/  FMUL.FTZ R77, R77, R62.reuse ;  /* 0x0000003e4d4d7220 */ /* 0x080fe20000410000 */
[----:B------:R-:W-:Y:S01]  /*12a0*/  FMUL.FTZ R62, R86, R62 ;  /* 0x0000003e563e7220 */ /* 0x000fe20000410000 */
[----:B------:R-:W-:Y:S01]  /*12b0*/  FMUL.FTZ R63, R63, UR18 ;  /* 0x000000123f3f7c20 */ /* 0x000fe20008410000 */
[----:B------:R-:W-:Y:S01]  /*12c0*/  FMUL.FTZ R82, R82, UR18 ;  /* 0x0000001252527c20 */ /* 0x000fe20008410000 */
[----:B------:R-:W-:Y:S01]  /*12d0*/  FMUL.FTZ R77, R77, UR18 ;  /* 0x000000124d4d7c20 */ /* 0x000fe20008410000 */
[----:B------:R-:W-:Y:S01]  /*12e0*/  FMUL.FTZ R62, R62, UR18 ;  /* 0x000000123e3e7c20 */ /* 0x000fe20008410000 */
[----:B0-----:R-:W-:-:S02]  /*12f0*/  CS2R R36, SRZ ;  /* 0x0000000000247805 */ /* 0x001fc4000001ff00 */
[----:B------:R-:W-:Y:S02]  /*1300*/  CS2R R38, SRZ ;  /* 0x0000000000267805 */ /* 0x000fe4000001ff00 */
[----:B------:R-:W-:Y:S01]  /*1310*/  @P1 FMUL.FTZ R36, R57, R63 ;  /* 0x0000003f39241220 */ /* 0x000fe20000410000 */
[----:B--2---:R-:W-:Y:S01]  /*1320*/  FMUL.FTZ R28, R81, R28 ;  /* 0x0000001c511c7220 */ /* 0x004fe20000410000 */
[----:B------:R-:W-:Y:S01]  /*1330*/  FMUL.FTZ R29, R29, R90 ;  /* 0x0000005a1d1d7220 */ /* 0x000fe20000410000 */
[----:B------:R-:W-:-:S03]  /*1340*/  FMUL.FTZ R30, R30, R83 ;  /* 0x000000531e1e7220 */ /* 0x000fc60000410000 */
[----:B------:R-:W-:Y:S02]  /*1350*/  FSEL R79, R28, RZ, P5 ;  /* 0x000000ff1c4f7208 */ /* 0x000fe40002800000 */
[----:B------:R-:W-:Y:S02]  /*1360*/  FSEL R81, R29, RZ, P6 ;  /* 0x000000ff1d517208 */ /* 0x000fe40003000000 */
[----:B------:R-:W-:Y:S01]  /*1370*/  IADD3 R74, P5, R74, UR20, RZ ;  /* 0x000000144a4a7c10 */ /* 0x000fe2000ffbe0ff */
[----:B------:R-:W0:Y:S01]  /*1380*/  LDC.64 R28, c[0x0][0x210] ;  /* 0x00008400ff1c7b82 */ /* 0x000e220000000a00 */
[----:B------:R-:W-:Y:S02]  /*1390*/  FSEL R83, R30, RZ, P3 ;  /* 0x000000ff1e537208 */ /* 0x000fe40001800000 */
[----:B------:R-:W-:Y:S02]  /*13a0*/  IADD3.X R75, R75, UR21, RZ, P5, !PT ;  /* 0x000000154b4b7c10 */ /* 0x000fe4000affe4ff */
[----:B------:R-:W-:-:S02]  /*13b0*/  LOP3.LUT P6, RZ, R76, 0xff00, RZ, 0xc0, !PT ;  /* 0x0000ff004cff7812 */ /* 0x000fc400078cc0ff */
[C---:B------:R-:W-:Y:S02]  /*13c0*/  LOP3.LUT P3, RZ, R76.reuse, 0xff0000, RZ, 0xc0, !PT ;  /* 0x00ff00004cff7812 */ /* 0x040fe4000786c0ff */
[----:B------:R-:W-:Y:S01]  /*13d0*/  LOP3.LUT P5, RZ, R76, 0xff000000, RZ, 0xc0, !PT ;  /* 0xff0000004cff7812 */ /* 0x000fe200078ac0ff */
[----:B------:R-:W-:-:S08]  /*13e0*/  FMUL.FTZ R31, R31, R78 ;  /* 0x0000004e1f1f7220 */ /* 0x000fd00000410000 */
[----:B------:R-:W-:Y:S02]  /*13f0*/  @P6 FMUL.FTZ R37, R69, R82 ;  /* 0x0000005245256220 */ /* 0x000fe40000410000 */
[----:B------:R-:W-:Y:S02]  /*1400*/  @P3 FMUL.FTZ R38, R58, R77 ;  /* 0x0000004d3a263220 */ /* 0x000fe40000410000 */
[----:B------:R-:W-:Y:S01]  /*1410*/  @P5 FMUL.FTZ R39, R71, R62 ;  /* 0x0000003e47275220 */ /* 0x000fe20000410000 */
[----:B0-----:R-:W-:-:S04]  /*1420*/  LEA R72, R28, R72, 0x2 ;  /* 0x000000481c487211 */ /* 0x001fc800078e10ff */
[----:B------:R1:W-:Y:S01]  /*1430*/  STG.E.128 desc[UR4][R74.64], R36 ;  /* 0x000000244a007986 */ /* 0x0003e2000c101d04 */
[----:B------:R-:W-:Y:S02]  /*1440*/  FSEL R28, R31, RZ, P2 ;  /* 0x000000ff1f1c7208 */ /* 0x000fe40001000000 */
[----:B------:R-:W-:Y:S01]  /*1450*/  ISETP.GE.AND P2, PT, R72, R29, PT ;  /* 0x0000001d4800720c */ /* 0x000fe20003f46270 */
[----:B------:R-:W-:Y:S01]  /*1460*/  FADD.FTZ R10, R79, R10 ;  /* 0x0000000a4f0a7221 */ /* 0x000fe20000010000 */
[----:B------:R-:W-:Y:S01]  /*1470*/  FADD.FTZ R8, R81, R8 ;  /* 0x0000000851087221 */ /* 0x000fe20000010000 */
[----:B------:R-:W-:Y:S01]  /*1480*/  FADD.FTZ R12, R83, R12 ;  /* 0x0000000c530c7221 */ /* 0x000fe20000010000 */
[----:B------:R-:W-:Y:S01]  /*1490*/  FADD.FTZ R11, R28, R11 ;  /* 0x0000000b1c0b7221 */ /* 0x000fe20000010000 */
[----:B---3--:R-:W-:Y:S01]  /*14a0*/  FMUL.FTZ R32, R63, R32 ;  /* 0x000000203f207220 */ /* 0x008fe20000410000 */
[----:B------:R-:W-:Y:S01]  /*14b0*/  FMUL.FTZ R33, R33, R82 ;  /* 0x0000005221217220 */ /* 0x000fe20000410000 */
[----:B------:R-:W-:Y:S01]  /*14c0*/  FMUL.FTZ R34, R34, R77 ;  /* 0x0000004d22227220 */ /* 0x000fe20000410000 */
[----:B------:R-:W-:-:S02]  /*14d0*/  FMUL.FTZ R35, R35, R62 ;  /* 0x0000003e23237220 */ /* 0x000fc40000410000 */
[----:B------:R-:W-:Y:S02]  /*14e0*/  FSEL R29, R32, RZ, P1 ;  /* 0x000000ff201d7208 */ /* 0x000fe40000800000 */
[----:B------:R-:W-:Y:S02]  /*14f0*/  FSEL R30, R33, RZ, P6 ;  /* 0x000000ff211e7208 */ /* 0x000fe40003000000 */
[----:B------:R-:W-:Y:S02]  /*1500*/  FSEL R31, R34, RZ, P3 ;  /* 0x000000ff221f7208 */ /* 0x000fe40001800000 */
[----:B------:R-:W-:Y:S01]  /*1510*/  FSEL R32, R35, RZ, P5 ;  /* 0x000000ff23207208 */ /* 0x000fe20002800000 */
[----:B------:R-:W-:Y:S01]  /*1520*/  FADD.FTZ R14, R29, R14 ;  /* 0x0000000e1d0e7221 */ /* 0x000fe20000010000 */
[----:B------:R-:W-:Y:S01]  /*1530*/  FADD.FTZ R13, R30, R13 ;  /* 0x0000000d1e0d7221 */ /* 0x000fe20000010000 */
[----:B------:R-:W-:Y:S02]  /*1540*/  FADD.FTZ R44, R31, R44 ;  /* 0x0000002c1f2c7221 */ /* 0x000fe40000010000 */
[----:B------:R-:W-:Y:S01]  /*1550*/  FADD.FTZ R15, R32, R15 ;  /* 0x0000000f200f7221 */ /* 0x000fe20000010000 */
[----:B-1----:R-:W-:Y:S06]  /*1560*/  @!P2 BRA `(.L_x_5607) ;  /* 0xffffffec00f4a947 */ /* 0x002fec000383ffff */
[----:B------:R-:W-:Y:S05]  /*1570*/  BSYNC B1 ;  /* 0x0000000000017941 */ /* 0x000fea0003800000 */
.L_x_5605:
        /* <DEDUP_REMOVED lines=22> */
.L_x_5604:
[----:B------:R-:W-:Y:S05]  /*16e0*/  BSYNC B0 ;  /* 0x0000000000007941 */ /* 0x000fea0003800000 */
.L_x_5602:
        /* <DEDUP_REMOVED lines=12> */
[-C--:B------:R-:W-:Y:S01]  /*17b0*/  LEA R0, R0, R3.reuse, 0x4 ;  /* 0x0000000300007211 */ /* 0x080fe200078e20ff */
[----:B---3--:R-:W-:Y:S01]  /*17c0*/  IMAD R45, R32, UR6, RZ ;  /* 0x00000006202d7c24 */ /* 0x008fe2000f8e02ff */
[----:B------:R-:W-:Y:S01]  /*17d0*/  LEA R3, R34, R3, 0x2 ;  /* 0x0000000322037211 */ /* 0x000fe200078e10ff */
[----:B------:R-:W-:Y:S02]  /*17e0*/  ULDC.64 UR6, c[0x0][0x2d8] ;  /* 0x0000b60000067ab9 */ /* 0x000fe40000000a00 */
        /* <DEDUP_REMOVED lines=77> */
.L_x_5606:
        /* <DEDUP_REMOVED lines=8> */
.L_x_5609:
[----:B------:R-:W-:Y:S05]  /*1d40*/  BSYNC B2 ;  /* 0x0000000000027941 */ /* 0x000fea0003800000 */
.L_x_5608:
        /* <DEDUP_REMOVED lines=8> */
.L_x_5610:
[----:B------:R-:W-:Y:S01]  /*1dd0*/  FADD.FTZ R77, R42, R77 ;  /* 0x0000004d2a4d7221 */ /* 0x000fe20000010000 */
[----:B------:R-:W-:-:S04]  /*1de0*/  HFMA2.MMA R79, -RZ, RZ, 0, 1.1920928955078125e-07 ;  /* 0x00000002ff4f7435 */ /* 0x000fc800000001ff */
[----:B------:R-:W-:Y:S02]  /*1df0*/  MOV R91, R77 ;  /* 0x0000004d005b7202 */ /* 0x000fe40000000f00 */
[----:B------:R-:W-:-:S07]  /*1e00*/  MOV R84, R89 ;  /* 0x0000005900547202 */ /* 0x000fce0000000f00 */
[----:B------:R-:W-:Y:S05]  /*1e10*/  WARPSYNC.COLLECTIVE R81, `(.L_x_5611) ;  /* 0x0000000051087348 */ /* 0x000fea0003c00000 */
[----:B------:R0:W1:Y:S02]  /*1e20*/  SHFL.BFLY P1, R89, R91, R79, R82 ;  /* 0x0c00004f5b597389 */ /* 0x0000640000020052 */
[----:B01----:R-:W-:Y:S01]  /*1e30*/  ENDCOLLECTIVE ;  /* 0x000000000000791b */ /* 0x003fe20003800000 */
.L_x_5611:
[----:B------:R-:W-:-:S05]  /*1e40*/  FADD.FTZ R84, R43, R84 ;  /* 0x000000542b547221 */ /* 0x000fca0000010000 */
[----:B------:R-:W-:Y:S02]  /*1e50*/  MOV R91, R84 ;  /* 0x00000054005b7202 */ /* 0x000fe40000000f00 */
[----:B------:R-:W-:-:S07]  /*1e60*/  MOV R90, R89 ;  /* 0x00000059005a7202 */ /* 0x000fce0000000f00 */
[----:B------:R-:W-:Y:S05]  /*1e70*/  WARPSYNC.COLLECTIVE R81, `(.L_x_5612) ;  /* 0x0000000051087348 */ /* 0x000fea0003c00000 */
[----:B------:R0:W1:Y:S02]  /*1e80*/  SHFL.BFLY P1, R89, R91, R79, R82 ;  /* 0x0c00004f5b597389 */ /* 0x0000640000020052 */
[----:B01----:R-:W-:Y:S01]  /*1e90*/  ENDCOLLECTIVE ;  /* 0x000000000000791b */ /* 0x003fe20003800000 */
.L_x_5612:
[----:B------:R-:W-:Y:S01]  /*1ea0*/  FADD.FTZ R90, R77, R90 ;  /* 0x0000005a4d5a7221 */ /* 0x000fe20000010000 */
[----:B------:R-:W-:-:S04]  /*1eb0*/  HFMA2.MMA R79, -RZ, RZ, 0, 2.384185791015625e-07 ;  /* 0x00000004ff4f7435 */ /* 0x000fc800000001ff */
[----:B------:R-:W-:Y:S02]  /*1ec0*/  MOV R91, R90 ;  /* 0x0000005a005b7202 */ /* 0x000fe40000000f00 */
[----:B------:R-:W-:-:S07]  /*1ed0*/  MOV R83, R89 ;  /* 0x0000005900537202 */ /* 0x000fce0000000f00 */
[----:B------:R-:W-:Y:S05]  /*1ee0*/  WARPSYNC.COLLECTIVE R81, `(.L_x_5613) ;  /* 0x0000000051087348 */ /* 0x000fea0003c00000 */
[----:B------:R0:W1:Y:S02]  /*1ef0*/  SHFL.BFLY P1, R89, R91, R79, R82 ;  /* 0x0c00004f5b597389 */ /* 0x0000640000020052 */
[----:B01----:R-:W-:Y:S01]  /*1f00*/  ENDCOLLECTIVE ;  /* 0x000000000000791b */ /* 0x003fe20003800000 */
.L_x_5613:
[----:B------:R-:W-:-:S05]  /*1f10*/  FADD.FTZ R83, R84, R83 ;  /* 0x0000005354537221 */ /* 0x000fca0000010000 */
[----:B------:R-:W-:Y:S02]  /*1f20*/  MOV R91, R83 ;  /* 0x00000053005b7202 */ /* 0x000fe40000000f00 */
[----:B------:R-:W-:-:S07]  /*1f30*/  MOV R85, R89 ;  /* 0x0000005900557202 */ /* 0x000fce0000000f00 */
[----:B------:R-:W-:Y:S05]  /*1f40*/  WARPSYNC.COLLECTIVE R81, `(.L_x_5614) ;  /* 0x0000000051087348 */ /* 0x000fea0003c00000 */
[----:B------:R0:W1:Y:S02]  /*1f50*/  SHFL.BFLY P1, R89, R91, R79, R82 ;  /* 0x0c00004f5b597389 */ /* 0x0000640000020052 */
[----:B01----:R-:W-:Y:S01]  /*1f60*/  ENDCOLLECTIVE ;  /* 0x000000000000791b */ /* 0x003fe20003800000 */
.L_x_5614:
[----:B------:R-:W-:Y:S01]  /*1f70*/  FADD.FTZ R85, R90, R85 ;  /* 0x000000555a557221 */ /* 0x000fe20000010000 */
[----:B------:R-:W-:-:S04]  /*1f80*/  HFMA2.MMA R79, -RZ, RZ, 0, 4.76837158203125e-07 ;  /* 0x00000008ff4f7435 */ /* 0x000fc800000001ff */
[----:B------:R-:W-:Y:S02]  /*1f90*/  MOV R91, R85 ;  /* 0x00000055005b7202 */ /* 0x000fe40000000f00 */
[----:B------:R-:W-:-:S07]  /*1fa0*/  MOV R92, R89 ;  /* 0x00000059005c7202 */ /* 0x000fce0000000f00 */
[----:B------:R-:W-:Y:S05]  /*1fb0*/  WARPSYNC.COLLECTIVE R81, `(.L_x_5615) ;  /* 0x0000000051087348 */ /* 0x000fea0003c00000 */
[----:B------:R0:W1:Y:S02]  /*1fc0*/  SHFL.BFLY P1, R89, R91, R79, R82 ;  /* 0x0c00004f5b597389 */ /* 0x0000640000020052 */
[----:B01----:R-:W-:Y:S01]  /*1fd0*/  ENDCOLLECTIVE ;  /* 0x000000000000791b */ /* 0x003fe20003800000 */
.L_x_5615:
[----:B------:R-:W-:-:S05]  /*1fe0*/  FADD.FTZ R92, R83, R92 ;  /* 0x0000005c535c7221 */ /* 0x000fca0000010000 */
[----:B------:R-:W-:Y:S02]  /*1ff0*/  MOV R91, R92 ;  /* 0x0000005c005b7202 */ /* 0x000fe40000000f00 */
[----:B------:R-:W-:-:S07]  /*2000*/  MOV R42, R89 ;  /* 0x00000059002a7202 */ /* 0x000fce0000000f00 */
[----:B------:R-:W-:Y:S05]  /*2010*/  WARPSYNC.COLLECTIVE R81, `(.L_x_5616) ;  /* 0x0000000051087348 */ /* 0x000fea0003c00000 */
[----:B------:R0:W1:Y:S02]  /*2020*/  SHFL.BFLY P1, R89, R91, R79, R82 ;  /* 0x0c00004f5b597389 */ /* 0x0000640000020052 */
[----:B01----:R-:W-:Y:S01]  /*2030*/  ENDCOLLECTIVE ;  /* 0x000000000000791b */ /* 0x003fe20003800000 */
.L_x_5616:
[----:B------:R-:W-:Y:S01]  /*2040*/  FADD.FTZ R42, R85, R42 ;  /* 0x0000002a552a7221 */ /* 0x000fe20000010000 */
[----:B------:R-:W-:-:S04]  /*2050*/  HFMA2.MMA R79, -RZ, RZ, 0, 9.5367431640625e-07 ;  /* 0x00000010ff4f7435 */ /* 0x000fc800000001ff */
[----:B------:R-:W-:Y:S02]  /*2060*/  MOV R91, R42 ;  /* 0x0000002a005b7202 */ /* 0x000fe40000000f00 */
[----:B------:R-:W-:-:S07]  /*2070*/  MOV R43, R89 ;  /* 0x00000059002b7202 */ /* 0x000fce0000000f00 */
[----:B------:R-:W-:Y:S05]  /*2080*/  WARPSYNC.COLLECTIVE R81, `(.L_x_5617) ;  /* 0x0000000051087348 */ /* 0x000fea0003c00000 */
[----:B------:R0:W1:Y:S02]  /*2090*/  SHFL.BFLY P1, R89, R91, R79, R82 ;  /* 0x0c00004f5b597389 */ /* 0x0000640000020052 */
[----:B01----:R-:W-:Y:S01]  /*20a0*/  ENDCOLLECTIVE ;  /* 0x000000000000791b */ /* 0x003fe20003800000 */
.L_x_5617:
[----:B------:R-:W-:-:S05]  /*20b0*/  FADD.FTZ R77, R92, R43 ;  /* 0x0000002b5c4d7221 */ /* 0x000fca0000010000 */
[----:B------:R-:W-:Y:S02]  /*20c0*/  MOV R91, R77 ;  /* 0x0000004d005b7202 */ /* 0x000fe40000000f00 */
[----:B------:R-:W-:-:S07]  /*20d0*/  MOV R43, R89 ;  /* 0x00000059002b7202 */ /* 0x000fce0000000f00 */
[----:B------:R-:W-:Y:S05]  /*20e0*/  WARPSYNC.COLLECTIVE R81, `(.L_x_5618) ;  /* 0x0000000051087348 */ /* 0x000fea0003c00000 */
[----:B------:R0:W1:Y:S02]  /*20f0*/  SHFL.BFLY P1, R89, R91, R79, R82 ;  /* 0x0c00004f5b597389 */ /* 0x0000640000020052 */
[----:B01----:R-:W-:Y:S01]  /*2100*/  ENDCOLLECTIVE ;  /* 0x000000000000791b */ /* 0x003fe20003800000 */
.L_x_5618:
[----:B------:R-:W-:Y:S01]  /*2110*/  MOV R84, R89 ;  /* 0x0000005900547202 */ /* 0x000fe20000000f00 */
[----:B------:R-:W-:Y:S06]  /*2120*/  BRA `(.L_x_5619) ;  /* 0xffffffe800fc7947 */ /* 0x000fec000383ffff */
.L_x_5620:
        /* <DEDUP_REMOVED lines=13> */
.L_x_6639:


//--------------------- .text._ZN10layer_norm22ln_bwd_finalize_kernelINS_22Kernel_traits_finalizeILj256E6__halfffffjLb1ELj1024ELj4ENS_18Kernel_traits_baseILj256ES2_ffffjLj1024EEEEELb1ELb0EEEvNS_9BwdParamsE --------------------------
	.section	.text._ZN10layer_norm22ln_bwd_finalize_kernelINS_22Kernel_traits_finalizeILj256E6__halfffffjLb1ELj1024ELj4ENS_18Kernel_traits_baseILj256ES2_ffffjLj1024EEEEELb1ELb0EEEvNS_9BwdParamsE,"ax",@progbits
	.align	128
        .global         _ZN10layer_norm22ln_bwd_finalize_kernelINS_22Kernel_traits_finalizeILj256E6__halfffffjLb1ELj1024ELj4ENS_18Kernel_traits_baseILj256ES2_ffffjLj1024EEEEELb1ELb0EEEvNS_9BwdParamsE
        .type           _ZN10layer_norm22ln_bwd_finalize_kernelINS_22Kernel_traits_finalizeILj256E6__halfffffjLb1ELj1024ELj4ENS_18Kernel_traits_baseILj256ES2_ffffjLj1024EEEEELb1ELb0EEEvNS_9BwdParamsE,@function
        .size           _ZN10layer_norm22ln_bwd_finalize_kernelINS_22Kernel_traits_finalizeILj256E6__halfffffjLb1ELj1024ELj4ENS_18Kernel_traits_baseILj256ES2_ffffjLj1024EEEEELb1ELb0EEEvNS_9BwdParamsE,(.L_x_6640 - _ZN10layer_norm22ln_bwd_finalize_kernelINS_22Kernel_traits_finalizeILj256E6__halfffffjLb1ELj1024ELj4ENS_18Kernel_traits_baseILj256ES2_ffffjLj1024EEEEELb1ELb0EEEvNS_9BwdParamsE)
        .other          _ZN10layer_norm22ln_bwd_finalize_kernelINS_22Kernel_traits_finalizeILj256E6__halfffffjLb1ELj1024ELj4ENS_18Kernel_traits_baseILj256ES2_ffffjLj1024EEEEELb1ELb0EEEvNS_9BwdParamsE,@"STO_CUDA_ENTRY STV_DEFAULT"
_ZN10layer_norm22ln_bwd_finalize_kernelINS_22Kernel_traits_finalizeILj256E6__halfffffjLb1ELj1024ELj4ENS_18Kernel_traits_baseILj256ES2_ffffjLj1024EEEEELb1ELb0EEEvNS_9BwdParamsE:
.text._ZN10layer_norm22ln_bwd_finalize_kernelINS_22Kernel_traits_finalizeILj256E6__halfffffjLb1ELj1024ELj4ENS_18Kernel_traits_baseILj256ES2_ffffjLj1024EEEEELb1ELb0EEEvNS_9BwdParamsE:
        /* <DEDUP_REMOVED lines=24> */
.L_x_5633:
        /* <DEDUP_REMOVED lines=36> */
.L_x_5625:
        /* <DEDUP_REMOVED lines=49> */
.L_x_5624:
[----:B------:R-:W-:Y:S05]  /*06d0*/  BSYNC B1 ;  /* 0x0000000000017941 */ /* 0x000fea0003800000 */
.L_x_5623:
        /* <DEDUP_REMOVED lines=31> */
.L_x_5627:
[----:B------:R-:W-:Y:S05]  /*08d0*/  BSYNC B1 ;  /* 0x0000000000017941 */ /* 0x000fea0003800000 */
.L_x_5626:
        /* <DEDUP_REMOVED lines=16> */
.L_x_5628:
[----:B------:R-:W-:Y:S05]  /*09e0*/  BSYNC B1 ;  /* 0x0000000000017941 */ /* 0x000fea0003800000 */
.L_x_5622:
[----:B------:R-:W-:Y:S05]  /*09f0*/  BSYNC B0 ;  /* 0x0000000000007941 */ /* 0x000fea0003800000 */
.L_x_5621:
        /* <DEDUP_REMOVED lines=40> */
.L_x_5649:
        /* <DEDUP_REMOVED lines=8> */
.L_x_5629:
        /* <DEDUP_REMOVED lines=23> */
.L_x_5632:
[----:B------:R-:W-:Y:S05]  /*0e70*/  BSYNC B0 ;  /* 0x0000000000007941 */ /* 0x000fea0003800000 */
.L_x_5631:
[C---:B------:R-:W-:Y:S01]  /*0e80*/  ISETP.GT.U32.AND P1, PT, R4.reuse, -0x101, PT ;  /* 0xfffffeff0400780c */ /* 0x040fe20003f24070 */
[----:B------:R-:W-:Y:S01]  /*0e90*/  VIADD R4, R4, 0x100 ;  /* 0x0000010004047836 */ /* 0x000fe20000000000 */
[----:B------:R-:W-:-:S11]  /*0ea0*/  IADD3 R5, R5, 0x80, RZ ;  /* 0x0000008005057810 */ /* 0x000fd60007ffe0ff */
[----:B------:R-:W-:Y:S05]  /*0eb0*/  @P1 BRA `(.L_x_5633) ;  /* 0xfffffff000b01947 */ /* 0x000fea000383ffff */
[----:B------:R-:W-:Y:S05]  /*0ec0*/  EXIT ;  /* 0x000000000000794d */ /* 0x000fea0003800000 */
.L_x_5630:
[----:B0-----:R-:W-:Y:S01]  /*0ed0*/  HFMA2.MMA R24, -RZ, RZ, 0, 5.9604644775390625e-08 ;  /* 0x00000001ff187435 */ /* 0x001fe200000001ff */
[----:B----4-:R-:W-:Y:S02]  /*0ee0*/  MOV R23, R10 ;  /* 0x0000000a00177202 */ /* 0x010fe40000000f00 */
[----:B------:R-:W-:Y:S02]  /*0ef0*/  MOV R25, 0x1f ;  /* 0x0000001f00197802 */ /* 0x000fe40000000f00 */
[----:B------:R-:W-:-:S07]  /*0f00*/  MOV R20, 0xffffffff ;  /* 0xffffffff00147802 */ /* 0x000fce0000000f00 */
[----:B-123--:R-:W-:Y:S05]  /*0f10*/  WARPSYNC.COLLECTIVE R20, `(.L_x_5634) ;  /* 0x0000000014087348 */ /* 0x00efea0003c00000 */
[----:B------:R0:W4:Y:S02]  /*0f20*/  SHFL.BFLY P2, R22, R23, R24, R25 ;  /* 0x0c00001817167389 */ /* 0x0001240000040019 */
[----:B01234-:R-:W-:Y:S01]  /*0f30*/  ENDCOLLECTIVE ;  /* 0x000000000000791b */ /* 0x01ffe20003800000 */
.L_x_5634:
[----:B------:R-:W-:Y:S01]  /*0f40*/  HFMA2.MMA R24, -RZ, RZ, 0, 1.1920928955078125e-07 ;  /* 0x00000002ff187435 */ /* 0x000fe200000001ff */
[----:B------:R-:W-:-:S05]  /*0f50*/  MOV R11, R22 ;  /* 0x00000016000b7202 */ /* 0x000fca0000000f00 */
[----:B------:R-:W-:-:S04]  /*0f60*/  FADD.FTZ R11, R10, R11 ;  /* 0x0000000b0a0b7221 */ /* 0x000fc80000010000 */
[----:B------:R-:W-:-:S07]  /*0f70*/  IMAD.MOV.U32 R23, RZ, RZ, R11 ;  /* 0x000000ffff177224 */ /* 0x000fce00078e000b */
[----:B------:R-:W-:Y:S05]  /*0f80*/  WARPSYNC.COLLECTIVE R20, `(.L_x_5635) ;  /* 0x0000000014087348 */ /* 0x000fea0003c00000 */
[----:B------:R0:W1:Y:S02]  /*0f90*/  SHFL.BFLY P2, R22, R23, R24, R25 ;  /* 0x0c00001817167389 */ /* 0x0000640000040019 */
[----:B01----:R-:W-:Y:S01]  /*0fa0*/  ENDCOLLECTIVE ;  /* 0x000000000000791b */ /* 0x003fe20003800000 */
.L_x_5635:
[----:B------:R-:W-:Y:S01]  /*0fb0*/  HFMA2.MMA R24, -RZ, RZ, 0, 2.384185791015625e-07 ;  /* 0x00000004ff187435 */ /* 0x000fe200000001ff */
[----:B------:R-:W-:-:S05]  /*0fc0*/  MOV R14, R22 ;  /* 0x00000016000e7202 */ /* 0x000fca0000000f00 */
[----:B------:R-:W-:-:S05]  /*0fd0*/  FADD.FTZ R14, R11, R14 ;  /* 0x0000000e0b0e7221 */ /* 0x000fca0000010000 */
[----:B------:R-:W-:-:S07]  /*0fe0*/  MOV R23, R14 ;  /* 0x0000000e00177202 */ /* 0x000fce0000000f00 */
[----:B------:R-:W-:Y:S05]  /*0ff0*/  WARPSYNC.COLLECTIVE R20, `(.L_x_5636) ;  /* 0x0000000014087348 */ /* 0x000fea0003c00000 */
[----:B------:R0:W1:Y:S02]  /*1000*/  SHFL.BFLY P2, R22, R23, R24, R25 ;  /* 0x0c00001817167389 */ /* 0x0000640000040019 */
[----:B01----:R-:W-:Y:S01]  /*1010*/  ENDCOLLECTIVE ;  /* 0x000000000000791b */ /* 0x003fe20003800000 */
.L_x_5636:
[----:B------:R-:W-:Y:S01]  /*1020*/  IMAD.MOV.U32 R24, RZ, RZ, 0x8 ;  /* 0x00000008ff187424 */ /* 0x000fe200078e00ff */
[----:B------:R-:W-:-:S05]  /*1030*/  MOV R13, R22 ;  /* 0x00000016000d7202 */ /* 0x000fca0000000f00 */
[----:B------:R-:W-:-:S05]  /*1040*/  FADD.FTZ R13, R14, R13 ;  /* 0x0000000d0e0d7221 */ /* 0x000fca0000010000 */
[----:B------:R-:W-:-:S07]  /*1050*/  MOV R23, R13 ;  /* 0x0000000d00177202 */ /* 0x000fce0000000f00 */
[----:B------:R-:W-:Y:S05]  /*1060*/  WARPSYNC.COLLECTIVE R20, `(.L_x_5637) ;  /* 0x0000000014087348 */ /* 0x000fea0003c00000 */
[----:B------:R0:W1:Y:S02]  /*1070*/  SHFL.BFLY P2, R22, R23, R24, R25 ;  /* 0x0c00001817167389 */ /* 0x0000640000040019 */
[----:B01----:R-:W-:Y:S01]  /*1080*/  ENDCOLLECTIVE ;  /* 0x000000000000791b */ /* 0x003fe20003800000 */
.L_x_5637:
[----:B------:R-:W-:Y:S01]  /*1090*/  HFMA2.MMA R24, -RZ, RZ, 0, 9.5367431640625e-07 ;  /* 0x00000010ff187435 */ /* 0x000fe200000001ff */
[----:B------:R-:W-:-:S05]  /*10a0*/  MOV R10, R22 ;  /* 0x00000016000a7202 */ /* 0x000fca0000000f00 */
[----:B------:R-:W-:-:S05]  /*10b0*/  FADD.FTZ R11, R13, R10 ;  /* 0x0000000a0d0b7221 */ /* 0x000fca0000010000 */
[----:B------:R-:W-:-:S07]  /*10c0*/  MOV R23, R11 ;  /* 0x0000000b00177202 */ /* 0x000fce0000000f00 */
[----:B------:R-:W-:Y:S05]  /*10d0*/  WARPSYNC.COLLECTIVE R20, `(.L_x_5638) ;  /* 0x0000000014087348 */ /* 0x000fea0003c00000 */
[----:B------:R0:W1:Y:S02]  /*10e0*/  SHFL.BFLY P2, R22, R23, R24, R25 ;  /* 0x0c00001817167389 */ /* 0x0000640000040019 */
[----:B01----:R-:W-:Y:S01]  /*10f0*/  ENDCOLLECTIVE ;  /* 0x000000000000791b */ /* 0x003fe20003800000 */
.L_x_5638:
[----:B------:R-:W-:Y:S01]  /*1100*/  HFMA2.MMA R24, -RZ, RZ, 0, 5.9604644775390625e-08 ;  /* 0x00000001ff187435 */ /* 0x000fe200000001ff */
[----:B------:R-:W-:Y:S02]  /*1110*/  MOV R23, R12 ;  /* 0x0000000c00177202 */ /* 0x000fe40000000f00 */
[----:B------:R-:W-:-:S08]  /*1120*/  MOV R10, R22 ;  /* 0x00000016000a7202 */ /* 0x000fd00000000f00 */
[----:B------:R-:W-:Y:S05]  /*1130*/  WARPSYNC.COLLECTIVE R20, `(.L_x_5639) ;  /* 0x0000000014087348 */ /* 0x000fea0003c00000 */
[----:B------:R0:W1:Y:S02]  /*1140*/  SHFL.BFLY P2, R22, R23, R24, R25 ;  /* 0x0c00001817167389 */ /* 0x0000640000040019 */
[----:B01----:R-:W-:Y:S01]  /*1150*/  ENDCOLLECTIVE ;  /* 0x000000000000791b */ /* 0x003fe20003800000 */
.L_x_5639:
[----:B------:R-:W-:Y:S01]  /*1160*/  HFMA2.MMA R24, -RZ, RZ, 0, 1.1920928955078125e-07 ;  /* 0x00000002ff187435 */ /* 0x000fe200000001ff */
[----:B------:R-:W-:-:S04]  /*1170*/  IMAD.MOV.U32 R13, RZ, RZ, R22 ;  /* 0x000000ffff0d7224 */ /* 0x000fc800078e0016 */
[----:B------:R-:W-:-:S05]  /*1180*/  FADD.FTZ R15, R12, R13 ;  /* 0x0000000d0c0f7221 */ /* 0x000fca0000010000 */
[----:B------:R-:W-:-:S07]  /*1190*/  MOV R23, R15 ;  /* 0x0000000f00177202 */ /* 0x000fce0000000f00 */
[----:B------:R-:W-:Y:S05]  /*11a0*/  WARPSYNC.COLLECTIVE R20, `(.L_x_5640) ;  /* 0x0000000014087348 */ /* 0x000fea0003c00000 */
[----:B------:R0:W1:Y:S02]  /*11b0*/  SHFL.BFLY P2, R22, R23, R24, R25 ;  /* 0x0c00001817167389 */ /* 0x0000640000040019 */
[----:B01----:R-:W-:Y:S01]  /*11c0*/  ENDCOLLECTIVE ;  /* 0x000000000000791b */ /* 0x003fe20003800000 */
.L_x_5640:
[----:B------:R-:W-:Y:S01]  /*11d0*/  HFMA2.MMA R24, -RZ, RZ, 0, 2.384185791015625e-07 ;  /* 0x00000004ff187435 */ /* 0x000fe200000001ff */
[----:B------:R-:W-:-:S05]  /*11e0*/  MOV R16, R22 ;  /* 0x0000001600107202 */ /* 0x000fca0000000f00 */
[----:B------:R-:W-:-:S05]  /*11f0*/  FADD.FTZ R16, R15, R16 ;  /* 0x000000100f107221 */ /* 0x000fca0000010000 */
[----:B------:R-:W-:-:S07]  /*1200*/  MOV R23, R16 ;  /* 0x0000001000177202 */ /* 0x000fce0000000f00 */
[----:B------:R-:W-:Y:S05]  /*1210*/  WARPSYNC.COLLECTIVE R20, `(.L_x_5641) ;  /* 0x0000000014087348 */ /* 0x000fea0003c00000 */
[----:B------:R0:W1:Y:S02]  /*1220*/  SHFL.BFLY P2, R22, R23, R24, R25 ;  /* 0x0c00001817167389 */ /* 0x0000640000040019 */
[----:B01----:R-:W-:Y:S01]  /*1230*/  ENDCOLLECTIVE ;  /* 0x000000000000791b */ /* 0x003fe20003800000 */
.L_x_5641:
[----:B------:R-:W-:Y:S01]  /*1240*/  HFMA2.MMA R24, -RZ, RZ, 0, 4.76837158203125e-07 ;  /* 0x00000008ff187435 */ /* 0x000fe200000001ff */
[----:B------:R-:W-:-:S05]  /*1250*/  MOV R17, R22 ;  /* 0x0000001600117202 */ /* 0x000fca0000000f00 */
[----:B------:R-:W-:-:S04]  /*1260*/  FADD.FTZ R17, R16, R17 ;  /* 0x0000001110117221 */ /* 0x000fc80000010000 */
[----:B------:R-:W-:-:S07]  /*1270*/  IMAD.MOV.U32 R23, RZ, RZ, R17 ;  /* 0x000000ffff177224 */ /* 0x000fce00078e0011 */
[----:B------:R-:W-:Y:S05]  /*1280*/  WARPSYNC.COLLECTIVE R20, `(.L_x_5642) ;  /* 0x0000000014087348 */ /* 0x000fea0003c00000 */
[----:B------:R0:W1:Y:S02]  /*1290*/  SHFL.BFLY P2, R22, R23, R24, R25 ;  /* 0x0c00001817167389 */ /* 0x0000640000040019 */
[----:B01----:R-:W-:Y:S01]  /*12a0*/  ENDCOLLECTIVE ;  /* 0x000000000000791b */ /* 0x003fe20003800000 */
.L_x_5642:
[----:B------:R-:W-:Y:S01]  /*12b0*/  HFMA2.MMA R24, -RZ, RZ, 0, 9.5367431640625e-07 ;  /* 0x00000010ff187435 */ /* 0x000fe200000001ff */
[----:B------:R-:W-:-:S05]  /*12c0*/  MOV R12, R22 ;  /* 0x00000016000c7202 */ /* 0x000fca0000000f00 */
[----:B------:R-:W-:-:S05]  /*12d0*/  FADD.FTZ R12, R17, R12 ;  /* 0x0000000c110c7221 */ /* 0x000fca0000010000 */
[----:B------:R-:W-:-:S07]  /*12e0*/  MOV R23, R12 ;  /* 0x0000000c00177202 */ /* 0x000fce0000000f00 */
[----:B------:R-:W-:Y:S05]  /*12f0*/  WARPSYNC.COLLECTIVE R20, `(.L_x_5643) ;  /* 0x0000000014087348 */ /* 0x000fea0003c00000 */
[----:B------:R0:W1:Y:S02]  /*1300*/  SHFL.BFLY P2, R22, R23, R24, R25 ;  /* 0x0c00001817167389 */ /* 0x0000640000040019 */
[----:B01----:R-:W-:Y:S01]  /*1310*/  ENDCOLLECTIVE ;  /* 0x000000000000791b */ /* 0x003fe20003800000 */
.L_x_5643:
[----:B------:R-:W-:Y:S01]  /*1320*/  MOV R23, R8 ;  /* 0x0000000800177202 */ /* 0x000fe20000000f00 */
[----:B------:R-:W-:Y:S01]  /*1330*/  IMAD.MOV.U32 R24, RZ, RZ, 0x1 ;  /* 0x00000001ff187424 */ /* 0x000fe200078e00ff */
[----:B------:R-:W-:-:S07]  /*1340*/  MOV R15, R22 ;  /* 0x00000016000f7202 */ /* 0x000fce0000000f00 */
[----:B------:R-:W-:Y:S05]  /*1350*/  WARPSYNC.COLLECTIVE R20, `(.L_x_5644) ;  /* 0x0000000014087348 */ /* 0x000fea0003c00000 */
[----:B------:R0:W1:Y:S02]  /*1360*/  SHFL.BFLY P2, R22, R23, R24, R25 ;  /* 0x0c00001817167389 */ /* 0x0000640000040019 */
[----:B01----:R-:W-:Y:S01]  /*1370*/  ENDCOLLECTIVE ;  /* 0x000000000000791b */ /* 0x003fe20003800000 */
.L_x_5644:
[----:B------:R-:W-:Y:S01]  /*1380*/  HFMA2.MMA R24, -RZ, RZ, 0, 1.1920928955078125e-07 ;  /* 0x00000002ff187435 */ /* 0x000fe200000001ff */
[----:B------:R-:W-:-:S05]  /*1390*/  MOV R17, R22 ;  /* 0x0000001600117202 */ /* 0x000fca0000000f00 */
[----:B------:R-:W-:-:S05]  /*13a0*/  FADD.FTZ R18, R8, R17 ;  /* 0x0000001108127221 */ /* 0x000fca0000010000 */
[----:B------:R-:W-:-:S07]  /*13b0*/  MOV R23, R18 ;  /* 0x0000001200177202 */ /* 0x000fce0000000f00 */
[----:B------:R-:W-:Y:S05]  /*13c0*/  WARPSYNC.COLLECTIVE R20, `(.L_x_5645) ;  /* 0x0000000014087348 */ /* 0x000fea0003c00000 */
[----:B------:R0:W1:Y:S02]  /*13d0*/  SHFL.BFLY P2, R22, R23, R24, R25 ;  /* 0x0c00001817167389 */ /* 0x0000640000040019 */
[----:B01----:R-:W-:Y:S01]  /*13e0*/  ENDCOLLECTIVE ;  /* 0x000000000000791b */ /* 0x003fe20003800000 */
.L_x_5645:
[----:B------:R-:W-:Y:S01]  /*13f0*/  HFMA2.MMA R24, -RZ, RZ, 0, 2.384185791015625e-07 ;  /* 0x00000004ff187435 */ /* 0x000fe200000001ff */
[----:B------:R-:W-:-:S05]  /*1400*/  MOV R13, R22 ;  /* 0x00000016000d7202 */ /* 0x000fca0000000f00 */
[----:B------:R-:W-:-:S05]  /*1410*/  FADD.FTZ R19, R18, R13 ;  /* 0x0000000d12137221 */ /* 0x000fca0000010000 */
[----:B------:R-:W-:-:S07]  /*1420*/  MOV R23, R19 ;  /* 0x0000001300177202 */ /* 0x000fce0000000f00 */
[----:B------:R-:W-:Y:S05]  /*1430*/  WARPSYNC.COLLECTIVE R20, `(.L_x_5646) ;  /* 0x0000000014087348 */ /* 0x000fea0003c00000 */
[----:B------:R0:W1:Y:S02]  /*1440*/  SHFL.BFLY P2, R22, R23, R24, R25 ;  /* 0x0c00001817167389 */ /* 0x0000640000040019 */
[----:B01----:R-:W-:Y:S01]  /*1450*/  ENDCOLLECTIVE ;  /* 0x000000000000791b */ /* 0x003fe20003800000 */
.L_x_5646:
[----:B------:R-:W-:Y:S01]  /*1460*/  HFMA2.MMA R24, -RZ, RZ, 0, 4.76837158203125e-07 ;  /* 0x00000008ff187435 */ /* 0x000fe200000001ff */
[----:B------:R-:W-:-:S04]  /*1470*/  IMAD.MOV.U32 R8, RZ, RZ, R22 ;  /* 0x000000ffff087224 */ /* 0x000fc800078e0016 */
[----:B------:R-:W-:-:S05]  /*1480*/  FADD.FTZ R8, R19, R8 ;  /* 0x0000000813087221 */ /* 0x000fca0000010000 */
[----:B------:R-:W-:-:S07]  /*1490*/  MOV R23, R8 ;  /* 0x0000000800177202 */ /* 0x000fce0000000f00 */
[----:B------:R-:W-:Y:S05]  /*14a0*/  WARPSYNC.COLLECTIVE R20, `(.L_x_5647) ;  /* 0x0000000014087348 */ /* 0x000fea0003c00000 */
[----:B------:R0:W1:Y:S02]  /*14b0*/  SHFL.BFLY P2, R22, R23, R24, R25 ;  /* 0x0c00001817167389 */ /* 0x0000640000040019 */
[----:B01----:R-:W-:Y:S01]  /*14c0*/  ENDCOLLECTIVE ;  /* 0x000000000000791b */ /* 0x003fe20003800000 */
.L_x_5647:
[----:B------:R-:W-:Y:S01]  /*14d0*/  HFMA2.MMA R24, -RZ, RZ, 0, 9.5367431640625e-07 ;  /* 0x00000010ff187435 */ /* 0x000fe200000001ff */
[----:B------:R-:W-:-:S05]  /*14e0*/  MOV R21, R22 ;  /* 0x0000001600157202 */ /* 0x000fca0000000f00 */
[----:B------:R-:W-:-:S05]  /*14f0*/  FADD.FTZ R21, R8, R21 ;  /* 0x0000001508157221 */ /* 0x000fca0000010000 */
[----:B------:R-:W-:-:S07]  /*1500*/  MOV R23, R21 ;  /* 0x0000001500177202 */ /* 0x000fce0000000f00 */
[----:B------:R-:W-:Y:S05]  /*1510*/  WARPSYNC.COLLECTIVE R20, `(.L_x_5648) ;  /* 0x0000000014087348 */ /* 0x000fea0003c00000 */
[----:B------:R0:W1:Y:S02]  /*1520*/  SHFL.BFLY P2, R22, R23, R24, R25 ;  /* 0x0c00001817167389 */ /* 0x0000640000040019 */
[----:B01----:R-:W-:Y:S01]  /*1530*/  ENDCOLLECTIVE ;  /* 0x000000000000791b */ /* 0x003fe20003800000 */
.L_x_5648:
[----:B------:R-:W-:Y:S01]  /*1540*/  MOV R14, R22 ;  /* 0x00000016000e7202 */ /* 0x000fe20000000f00 */
[----:B------:R-:W-:Y:S06]  /*1550*/  BRA `(.L_x_5649) ;  /* 0xfffffff400c87947 */ /* 0x000fec000383ffff */
.L_x_5650:
        /* <DEDUP_REMOVED lines=10> */
.L_x_6640:


//--------------------- .text._ZN10layer_norm13ln_bwd_kernelINS_13Kernel_traitsI6__halfffffjLj256ELj1ELj4ELj1ELj16ENS_18Kernel_traits_baseILj256ES2_ffffjLj128EEEEELb1ELb1ELb1ELb0EEEvNS_9BwdParamsE --------------------------
	.section	.text._ZN10layer_norm13ln_bwd_kernelINS_13Kernel_traitsI6__halfffffjLj256ELj1ELj4ELj1ELj16ENS_18Kernel_traits_baseILj256ES2_ffffjLj128EEEEELb1ELb1ELb1ELb0EEEvNS_9BwdParamsE,"ax",@progbits
	.align	128
        .global         _ZN10layer_norm13ln_bwd_kernelINS_13Kernel_traitsI6__halfffffjLj256ELj1ELj4ELj1ELj16ENS_18Kernel_traits_baseILj256ES2_ffffjLj128EEEEELb1ELb1ELb1ELb0EEEvNS_9BwdParamsE
        .type           _ZN10layer_norm13ln_bwd_kernelINS_13Kernel_traitsI6__halfffffjLj256ELj1ELj4ELj1ELj16ENS_18Kernel_traits_baseILj256ES2_ffffjLj128EEEEELb1ELb1ELb1ELb0EEEvNS_9BwdParamsE,@function
        .size           _ZN10layer_norm13ln_bwd_kernelINS_13Kernel_traitsI6__halfffffjLj256ELj1ELj4ELj1ELj16ENS_18Kernel_traits_baseILj256ES2_ffffjLj128EEEEELb1ELb1ELb1ELb0EEEvNS_9BwdParamsE,(.L_x_6641 - _ZN10layer_norm13ln_bwd_kernelINS_13Kernel_traitsI6__halfffffjLj256ELj1ELj4ELj1ELj16ENS_18Kernel_traits_baseILj256ES2_ffffjLj128EEEEELb1ELb1ELb1ELb0EEEvNS_9BwdParamsE)
        .other          _ZN10layer_norm13ln_bwd_kernelINS_13Kernel_traitsI6__halfffffjLj256ELj1ELj4ELj1ELj16ENS_18Kernel_traits_baseILj256ES2_ffffjLj128EEEEELb1ELb1ELb1ELb0EEEvNS_9BwdParamsE,@"STO_CUDA_ENTRY STV_DEFAULT"
_ZN10layer_norm13ln_bwd_kernelINS_13Kernel_traitsI6__halfffffjLj256ELj1ELj4ELj1ELj16ENS_18Kernel_traits_baseILj256ES2_ffffjLj128EEEEELb1ELb1ELb1ELb0EEEvNS_9BwdParamsE:
.text._ZN10layer_norm13ln_bwd_kernelINS_13Kernel_traitsI6__halfffffjLj256ELj1ELj4ELj1ELj16ENS_18Kernel_traits_baseILj256ES2_ffffjLj128EEEEELb1ELb1ELb1ELb0EEEvNS_9BwdParamsE:
        /* <DEDUP_REMOVED lines=19> */
[----:B------:R-:W2:Y:S08]  /*0130*/  @P3 LDC.64 R10, c[0x0][0x260] ;  /* 0x00009800ff0a3b82 */ /* 0x000eb00000000a00 */
[----:B------:R-:W3:Y:S01]  /*0140*/  @P3 LDC.64 R14, c[0x0][0x278] ;  /* 0x00009e00ff0e3b82 */ /* 0x000ee20000000a00 */
[----:B0-----:R-:W-:-:S05]  /*0150*/  @P2 IMAD.WIDE.U32 R2, R19, 0x8, R2 ;  /* 0x0000000813022825 */ /* 0x001fca00078e0002 */
[----:B------:R0:W5:Y:S01]  /*0160*/  @P2 LDG.E.64 R4, desc[UR4][R2.64] ;  /* 0x0000000402042981 */ /* 0x000162000c1e1b00 */
[C---:B-1----:R-:W-:Y:S01]  /*0170*/  @P2 IMAD.WIDE.U32 R6, R19.reuse, 0x8, R6 ;  /* 0x0000000813062825 */ /* 0x042fe200078e0006 */
[----:B------:R-:W-:-:S04]  /*0180*/  @P2 LOP3.LUT R19, R19, 0x20, RZ, 0xfc, !PT ;  /* 0x0000002013132812 */ /* 0x000fc800078efcff */
        /* <DEDUP_REMOVED lines=25> */
[----:B-----5:R-:W-:Y:S01]  /*0320*/  IMAD.MOV.U32 R0, RZ, RZ, R12 ;  /* 0x000000ffff007224 */ /* 0x020fe200078e000c */
[--C-:B------:R-:W-:Y:S01]  /*0330*/  SHF.R.U64 R2, R12, 0x10, R13.reuse ;  /* 0x000000100c027819 */ /* 0x100fe2000000120d */
[----:B------:R-:W-:Y:S01]  /*0340*/  IMAD.MOV.U32 R25, RZ, RZ, RZ ;  /* 0x000000ffff197224 */ /* 0x000fe200078e00ff */
[----:B------:R-:W-:Y:S02]  /*0350*/  MOV R15, R13 ;  /* 0x0000000d000f7202 */ /* 0x000fe40000000f00 */
[----:B------:R-:W-:Y:S02]  /*0360*/  SHF.R.U32.HI R14, RZ, 0x10, R13 ;  /* 0x00000010ff0e7819 */ /* 0x000fe4000001160d */
        /* <DEDUP_REMOVED lines=26> */
[----:B------:R-:W-:Y:S02]  /*0510*/  HADD2.F32 R7, -RZ, R7.H0_H0 ;  /* 0x20000007ff077230 */ /* 0x000fe40000004100 */
[----:B------:R-:W-:-:S07]  /*0520*/  HADD2.F32 R6, -RZ, R6.H0_H0 ;  /* 0x20000006ff067230 */ /* 0x000fce0000004100 */
.L_x_5701:
[----:B-1----:R-:W1:Y:S08]  /*0530*/  LDC.64 R4, c[0x0][0x288] ;  /* 0x0000a200ff047b82 */ /* 0x002e700000000a00 */
[----:B--2---:R-:W2:Y:S08]  /*0540*/  LDC.64 R66, c[0x0][0x258] ;  /* 0x00009600ff427b82 */ /* 0x004eb00000000a00 */
[----:B------:R-:W3:Y:S01]  /*0550*/  LDC.64 R64, c[0x0][0x280] ;  /* 0x0000a000ff407b82 */ /* 0x000ee20000000a00 */
[----:B01----:R-:W-:-:S07]  /*0560*/  IMAD.WIDE R68, R75, 0x4, R4 ;  /* 0x000000044b447825 */ /* 0x003fce00078e0204 */
[----:B------:R-:W1:Y:S01]  /*0570*/  LDC.64 R86, c[0x0][0x2c8] ;  /* 0x0000b200ff567b82 */ /* 0x000e620000000a00 */
[----:B------:R-:W4:Y:S01]  /*0580*/  LDG.E R68, desc[UR4][R68.64] ;  /* 0x0000000444447981 */ /* 0x000f22000c1e1900 */
[----:B--2---:R-:W-:-:S05]  /*0590*/  IMAD.WIDE R66, R75, 0x4, R66 ;  /* 0x000000044b427825 */ /* 0x004fca00078e0242 */
        /* <DEDUP_REMOVED lines=12> */
[----:B-----5:R-:W-:Y:S01]  /*0660*/  ISETP.GE.AND P4, PT, R97, 0x1, PT ;  /* 0x000000016100780c */ /* 0x020fe20003f86270 */
[----:B------:R-:W-:Y:S01]  /*0670*/  HFMA2.MMA R67, -RZ, RZ, 0, 0 ;  /* 0x00000000ff437435 */ /* 0x000fe200000001ff */
[----:B------:R-:W-:Y:S01]  /*0680*/  BSSY B2, `(.L_x_5655) ;  /* 0x0000011000027945 */ /* 0x000fe20003800000 */
[----:B------:R-:W-:-:S10]  /*0690*/  MOV R69, R4 ;  /* 0x0000000400457202 */ /* 0x000fd40000000f00 */
[----:B------:R-:W-:Y:S02]  /*06a0*/  @P4 IADD3 R65, R97, -0x1, RZ ;  /* 0xffffffff61414810 */ /* 0x000fe40007ffe0ff */
[----:B------:R-:W-:-:S03]  /*06b0*/  @P4 LOP3.LUT R76, R77, 0x1f, RZ, 0xc0, !PT ;  /* 0x0000001f4d4c4812 */ /* 0x000fc600078ec0ff */
        /* <DEDUP_REMOVED lines=9> */
[----:B-1----:R-:W-:-:S05]  /*0750*/  IMAD.WIDE.U32 R64, R67, 0x4, R64 ;  /* 0x0000000443407825 */ /* 0x002fca00078e0040 */
[----:B------:R2:W5:Y:S01]  /*0760*/  LDG.E R2, desc[UR4][R64.64] ;  /* 0x0000000440027981 */ /* 0x000562000c1e1900 */
[----:B------:R-:W-:Y:S01]  /*0770*/  IADD3 R69, R4, 0x20, RZ ;  /* 0x0000002004457810 */ /* 0x000fe20007ffe0ff */
[----:B------:R-:W-:-:S07]  /*0780*/  VIADD R67, R67, 0x20 ;  /* 0x0000002043437836 */ /* 0x000fce0000000000 */
.L_x_5656:
[----:B------:R-:W-:Y:S05]  /*0790*/  BSYNC B2 ;  /* 0x0000000000027941 */ /* 0x000fea0003800000 */
.L_x_5655:
[----:B------:R-:W-:Y:S01]  /*07a0*/  HFMA2.MMA R105, -RZ, RZ, 0, 0 ;  /* 0x00000000ff697435 */ /* 0x000fe200000001ff */
[----:B------:R-:W-:Y:S01]  /*07b0*/  MOV R100, RZ ;  /* 0x000000ff00647202 */ /* 0x000fe20000000f00 */
[----:B------:R-:W-:Y:S09]  /*07c0*/  @!P3 BRA `(.L_x_5657) ;  /* 0x0000000400d4b947 */ /* 0x000ff20003800000 */
[----:B--2---:R-:W1:Y:S01]  /*07d0*/  LDC.64 R64, c[0x0][0x240] ;  /* 0x00009000ff407b82 */ /* 0x004e620000000a00 */
[----:B------:R-:W-:-:S04]  /*07e0*/  ISETP.NE.U32.AND P0, PT, RZ, UR6, PT ;  /* 0x00000006ff007c0c */ /* 0x000fc8000bf05070 */
[----:B------:R-:W-:-:S13]  /*07f0*/  ISETP.NE.AND.EX P0, PT, RZ, UR7, PT, P0 ;  /* 0x00000007ff007c0c */ /* 0x000fda000bf05300 */
[----:B------:R-:W-:-:S05]  /*0800*/  @P0 IMAD.WIDE.U32 R86, R69, 0x10, R86 ;  /* 0x0000001045560825 */ /* 0x000fca00078e0056 */
[----:B------:R3:W5:Y:S01]  /*0810*/  @P0 LDG.E.128 R20, desc[UR4][R86.64] ;  /* 0x0000000456140981 */ /* 0x000762000c1e1d00 */
[----:B-1----:R-:W-:-:S05]  /*0820*/  IMAD.WIDE.U32 R64, R67, 0x4, R64 ;  /* 0x0000000443407825 */ /* 0x002fca00078e0040 */
[----:B------:R3:W5:Y:S01]  /*0830*/  LDG.E R0, desc[UR4][R64.64] ;  /* 0x0000000440007981 */ /* 0x000762000c1e1900 */
[----:B------:R-:W-:Y:S01]  /*0840*/  MOV R100, RZ ;  /* 0x000000ff00647202 */ /* 0x000fe20000000f00 */
[----:B------:R-:W-:Y:S06]  /*0850*/  BRA `(.L_x_5657) ;  /* 0x0000000400b07947 */ /* 0x000fec0003800000 */
.L_x_5654:
[----:B------:R-:W1:Y:S02]  /*0860*/  LDC.64 R64, c[0x0][0x250] ;  /* 0x00009400ff407b82 */ /* 0x000e640000000a00 */
[----:B-1----:R-:W-:-:S06]  /*0870*/  IMAD.WIDE R64, R75, 0x4, R64 ;  /* 0x000000044b407825 */ /* 0x002fcc00078e0240 */
[----:B------:R-:W2:Y:S01]  /*0880*/  LDG.E R64, desc[UR4][R64.64] ;  /* 0x0000000440407981 */ /* 0x000ea2000c1e1900 */
[----:B-----5:R-:W-:Y:S01]  /*0890*/  ISETP.GE.AND P4, PT, R97, 0x1, PT ;  /* 0x000000016100780c */ /* 0x020fe20003f86270 */
[----:B------:R-:W-:Y:S01]  /*08a0*/  BSSY B2, `(.L_x_5658) ;  /* 0x000003d000027945 */ /* 0x000fe20003800000 */
[----:B------:R-:W-:Y:S02]  /*08b0*/  LOP3.LUT R76, R77, 0x1f, RZ, 0xc0, !PT ;  /* 0x0000001f4d4c7812 */ /* 0x000fe400078ec0ff */
[----:B------:R-:W-:Y:S02]  /*08c0*/  CS2R R100, SRZ ;  /* 0x0000000000647805 */ /* 0x000fe4000001ff00 */
[----:B0-----:R-:W-:Y:S01]  /*08d0*/  ISETP.NE.AND P0, PT, R74, RZ, PT ;  /* 0x000000ff4a00720c */ /* 0x001fe20003f05270 */
[----:B------:R-:W-:Y:S01]  /*08e0*/  IMAD.MOV.U32 R105, RZ, RZ, RZ ;  /* 0x000000ffff697224 */ /* 0x000fe200078e00ff */
[----:B------:R-:W-:-:S05]  /*08f0*/  MOV R107, R4 ;  /* 0x00000004006b7202 */ /* 0x000fca0000000f00 */
[----:B------:R-:W-:-:S05]  /*0900*/  @P4 IADD3 R67, R97, -0x1, RZ ;  /* 0xffffffff61434810 */ /* 0x000fca0007ffe0ff */
[----:B------:R-:W-:Y:S01]  /*0910*/  @P4 IMAD R66, R67, R78, RZ ;  /* 0x0000004e43424224 */ /* 0x000fe200078e02ff */
[----:B------:R-:W-:-:S04]  /*0920*/  IADD3 R67, R68, -0x1, RZ ;  /* 0xffffffff44437810 */ /* 0x000fc80007ffe0ff */
[----:B------:R-:W-:Y:S01]  /*0930*/  @P4 SHF.R.S32.HI R69, RZ, 0x1f, R66 ;  /* 0x0000001fff454819 */ /* 0x000fe20000011442 */
[----:B------:R-:W-:-:S03]  /*0940*/  IMAD R67, R67, R78, RZ ;  /* 0x0000004e43437224 */ /* 0x000fc600078e02ff */
[----:B------:R-:W-:Y:S02]  /*0950*/  @P4 LEA.HI R69, R69, R66, RZ, 0x2 ;  /* 0x0000004245454211 */ /* 0x000fe400078f10ff */
[----:B------:R-:W-:Y:S02]  /*0960*/  SHF.R.S32.HI R66, RZ, 0x1f, R67 ;  /* 0x0000001fff427819 */ /* 0x000fe40000011443 */
[----:B------:R-:W-:Y:S02]  /*0970*/  @P4 LEA.HI.SX32 R101, R69, R76, 0x1e ;  /* 0x0000004c45654211 */ /* 0x000fe400078ff2ff */
        /* <DEDUP_REMOVED lines=9> */
[----:B------:R-:W-:Y:S01]  /*0a10*/  ISETP.NE.U32.AND P0, PT, RZ, UR6, PT ;  /* 0x00000006ff007c0c */ /* 0x000fe2000bf05070 */
[----:B------:R-:W0:Y:S04]  /*0a20*/  LDC.64 R2, c[0x0][0x240] ;  /* 0x00009000ff027b82 */ /* 0x000e280000000a00 */
[----:B------:R-:W3:Y:S01]  /*0a30*/  LDG.E.128 R68, desc[UR4][R68.64] ;  /* 0x0000000444447981 */ /* 0x000ee2000c1e1d00 */
[----:B------:R-:W-:-:S13]  /*0a40*/  ISETP.NE.AND.EX P0, PT, RZ, UR7, PT, P0 ;  /* 0x00000007ff007c0c */ /* 0x000fda000bf05300 */
[----:B------:R-:W5:Y:S01]  /*0a50*/  @P0 LDG.E.128 R40, desc[UR4][R90.64] ;  /* 0x000000045a280981 */ /* 0x000f62000c1e1d00 */
[----:B0-----:R-:W-:-:S05]  /*0a60*/  IMAD.WIDE.U32 R94, R101, 0x4, R2 ;  /* 0x00000004655e7825 */ /* 0x001fca00078e0002 */
[----:B------:R0:W5:Y:S01]  /*0a70*/  LDG.E R2, desc[UR4][R94.64] ;  /* 0x000000045e027981 */ /* 0x000162000c1e1900 */
[----:B------:R-:W-:Y:S02]  /*0a80*/  IADD3 R107, R4, 0x20, RZ ;  /* 0x00000020046b7810 */ /* 0x000fe40007ffe0ff */
[----:B------:R-:W-:Y:S02]  /*0a90*/  IADD3 R101, R101, 0x20, RZ ;  /* 0x0000002065657810 */ /* 0x000fe40007ffe0ff */
[----:B------:R-:W-:Y:S01]  /*0aa0*/  IADD3 R103, R103, 0x20, RZ ;  /* 0x0000002067677810 */ /* 0x000fe20007ffe0ff */
[C---:B--2---:R-:W-:Y:S01]  /*0ab0*/  FADD.FTZ R80, -R99.reuse, R64 ;  /* 0x0000004063507221 */ /* 0x044fe20000010100 */
[----:B------:R-:W-:-:S03]  /*0ac0*/  FADD.FTZ R88, -R99, R65 ;  /* 0x0000004163587221 */ /* 0x000fc60000010100 */
[C---:B------:R-:W-:Y:S01]  /*0ad0*/  FMUL.FTZ R3, R5.reuse, R80 ;  /* 0x0000005005037220 */ /* 0x040fe20000410000 */
[----:B------:R-:W-:Y:S01]  /*0ae0*/  FMUL.FTZ R80, R5, R88 ;  /* 0x0000005805507220 */ /* 0x000fe20000410000 */
[----:B---3--:R-:W-:Y:S01]  /*0af0*/  FMUL.FTZ R88, R73, R68 ;  /* 0x0000004449587220 */ /* 0x008fe20000410000 */
[----:B------:R-:W-:Y:S01]  /*0b00*/  FMUL.FTZ R89, R72, R69 ;  /* 0x0000004548597220 */ /* 0x000fe20000410000 */
[----:B------:R-:W-:Y:S02]  /*0b10*/  FADD.FTZ R66, -R99, R66 ;  /* 0x0000004263427221 */ /* 0x000fe40000010100 */
[----:B------:R-:W-:Y:S01]  /*0b20*/  FADD.FTZ R64, RZ, R88 ;  /* 0x00000058ff407221 */ /* 0x000fe20000010000 */
[----:B------:R-:W-:Y:S01]  /*0b30*/  FFMA.FTZ R65, R3, R88, RZ ;  /* 0x0000005803417223 */ /* 0x000fe200000100ff */
[----:B------:R-:W-:Y:S01]  /*0b40*/  FADD.FTZ R92, -R99, R67 ;  /* 0x00000043635c7221 */ /* 0x000fe20000010100 */
[----:B------:R-:W-:Y:S01]  /*0b50*/  FMUL.FTZ R81, R5, R66 ;  /* 0x0000004205517220 */ /* 0x000fe20000410000 */
[----:B------:R-:W-:Y:S01]  /*0b60*/  FADD.FTZ R67, R64, R89 ;  /* 0x0000005940437221 */ /* 0x000fe20000010000 */
[----:B0-----:R-:W-:Y:S01]  /*0b70*/  FMUL.FTZ R94, R19, R70 ;  /* 0x00000046135e7220 */ /* 0x001fe20000410000 */
        /* <DEDUP_REMOVED lines=15> */
.L_x_5659:
[----:B------:R-:W-:Y:S05]  /*0c70*/  BSYNC B2 ;  /* 0x0000000000027941 */ /* 0x000fea0003800000 */
.L_x_5658:
[----:B------:R-:W-:Y:S05]  /*0c80*/  @!P3 BRA `(.L_x_5657) ;  /* 0x0000000000a4b947 */ /* 0x000fea0003800000 */
[----:B------:R-:W0:Y:S08]  /*0c90*/  LDC.64 R64, c[0x0][0x238] ;  /* 0x00008e00ff407b82 */ /* 0x000e300000000a00 */
[----:B------:R-:W1:Y:S01]  /*0ca0*/  LDC.64 R68, c[0x0][0x2b8] ;  /* 0x0000ae00ff447b82 */ /* 0x000e620000000a00 */
[----:B------:R-:W-:-:S07]  /*0cb0*/  ISETP.NE.U32.AND P0, PT, RZ, UR6, PT ;  /* 0x00000006ff007c0c */ /* 0x000fce000bf05070 */
[----:B------:R-:W2:Y:S01]  /*0cc0*/  LDC.64 R90, c[0x0][0x240] ;  /* 0x00009000ff5a7b82 */ /* 0x000ea20000000a00 */
[----:B0-----:R-:W-:-:S06]  /*0cd0*/  IMAD.WIDE.U32 R64, R107, 0x10, R64 ;  /* 0x000000106b407825 */ /* 0x001fcc00078e0040 */
[----:B------:R-:W3:Y:S01]  /*0ce0*/  LDG.E.128 R64, desc[UR4][R64.64] ;  /* 0x0000000440407981 */ /* 0x000ee2000c1e1d00 */
[----:B-1----:R-:W-:Y:S01]  /*0cf0*/  IMAD.WIDE.U32 R68, R103, 0x10, R68 ;  /* 0x0000001067447825 */ /* 0x002fe200078e0044 */
[----:B------:R-:W-:-:S05]  /*0d00*/  ISETP.NE.AND.EX P0, PT, RZ, UR7, PT, P0 ;  /* 0x00000007ff007c0c */ /* 0x000fca000bf05300 */
[----:B------:R-:W4:Y:S01]  /*0d10*/  LDG.E.128 R68, desc[UR4][R68.64] ;  /* 0x0000000444447981 */ /* 0x000f22000c1e1d00 */
[----:B--2---:R-:W-:-:S05]  /*0d20*/  IMAD.WIDE.U32 R90, R101, 0x4, R90 ;  /* 0x00000004655a7825 */ /* 0x004fca00078e005a */
[----:B------:R1:W5:Y:S02]  /*0d30*/  LDG.E R0, desc[UR4][R90.64] ;  /* 0x000000045a007981 */ /* 0x000364000c1e1900 */
[----:B------:R-:W-:-:S05]  /*0d40*/  @P0 IMAD.WIDE.U32 R86, R107, 0x10, R86 ;  /* 0x000000106b560825 */ /* 0x000fca00078e0056 */
[----:B------:R1:W5:Y:S01]  /*0d50*/  @P0 LDG.E.128 R20, desc[UR4][R86.64] ;  /* 0x0000000456140981 */ /* 0x000362000c1e1d00 */
[C---:B---3--:R-:W-:Y:S01]  /*0d60*/  FADD.FTZ R82, -R99.reuse, R64 ;  /* 0x0000004063527221 */ /* 0x048fe20000010100 */
[----:B------:R-:W-:-:S03]  /*0d70*/  FADD.FTZ R64, -R99, R65 ;  /* 0x0000004163407221 */ /* 0x000fc60000010100 */
[C---:B------:R-:W-:Y:S01]  /*0d80*/  FMUL.FTZ R79, R5.reuse, R82 ;  /* 0x00000052054f7220 */ /* 0x040fe20000410000 */
[----:B------:R-:W-:Y:S01]  /*0d90*/  FMUL.FTZ R82, R5, R64 ;  /* 0x0000004005527220 */ /* 0x000fe20000410000 */
[----:B----4-:R-:W-:Y:S01]  /*0da0*/  FMUL.FTZ R84, R17, R68 ;  /* 0x0000004411547220 */ /* 0x010fe20000410000 */
        /* <DEDUP_REMOVED lines=22> */
[----:B-1----:R-:W-:-:S07]  /*0f10*/  FFMA.FTZ R100, R98, R93, R65 ;  /* 0x0000005d62647223 */ /* 0x002fce0000010041 */
.L_x_5657:
[----:B------:R-:W-:Y:S05]  /*0f20*/  BSYNC B1 ;  /* 0x0000000000017941 */ /* 0x000fea0003800000 */
.L_x_5653:
[----:B------:R-:W-:-:S03]  /*0f30*/  UMOV UR12, 0xffffffff ;  /* 0xffffffff000c7882 */ /* 0x000fc60000000000 */
[----:B------:R-:W-:Y:S05]  /*0f40*/  BRA.DIV UR12, `(.L_x_5660) ;  /* 0x0000001a0c107947 */ /* 0x000fea000b800000 */
[----:B--23--:R-:W1:Y:S04]  /*0f50*/  SHFL.BFLY PT, R64, R105, 0x1, 0x1f ;  /* 0x0c201f0069407f89 */ /* 0x00ce6800000e0000 */
        /* <DEDUP_REMOVED lines=17> */
.L_x_5715:
[----:B------:R-:W-:Y:S01]  /*1070*/  @P4 IADD3 R97, R97, -0x1, RZ ;  /* 0xffffffff61614810 */ /* 0x000fe20007ffe0ff */
[----:B--2---:R-:W-:Y:S01]  /*1080*/  FADD.FTZ R64, R71, R64 ;  /* 0x0000004047407221 */ /* 0x004fe20000010000 */
[----:B---3--:R-:W-:Y:S01]  /*1090*/  FADD.FTZ R65, R70, R65 ;  /* 0x0000004146417221 */ /* 0x008fe20000010000 */
[----:B0-----:R-:W-:Y:S01]  /*10a0*/  ISETP.NE.AND P0, PT, R74, RZ, PT ;  /* 0x000000ff4a00720c */ /* 0x001fe20003f05270 */
[----:B------:R-:W-:Y:S01]  /*10b0*/  BSSY B1, `(.L_x_5661) ;  /* 0x0000081000017945 */ /* 0x000fe20003800000 */
[----:B------:R-:W-:Y:S02]  /*10c0*/  @P4 IMAD R97, R97, R78, RZ ;  /* 0x0000004e61614224 */ /* 0x000fe400078e02ff */
[----:B------:R-:W-:Y:S01]  /*10d0*/  FMUL.FTZ R64, R64, UR8 ;  /* 0x0000000840407c20 */ /* 0x000fe20008410000 */
[----:B------:R-:W-:Y:S01]  /*10e0*/  @P4 LOP3.LUT R76, R77, 0x1f, RZ, 0xc0, !PT ;  /* 0x0000001f4d4c4812 */ /* 0x000fe200078ec0ff */
[----:B------:R-:W-:Y:S02]  /*10f0*/  IMAD.MOV.U32 R87, RZ, RZ, RZ ;  /* 0x000000ffff577224 */ /* 0x000fe400078e00ff */
[----:B------:R-:W-:Y:S01]  /*1100*/  FMUL.FTZ R91, R65, UR8 ;  /* 0x00000008415b7c20 */ /* 0x000fe20008410000 */
[----:B------:R-:W-:-:S02]  /*1110*/  @P4 SHF.R.S32.HI R66, RZ, 0x1f, R97 ;  /* 0x0000001fff424819 */ /* 0x000fc40000011461 */
[----:B------:R-:W-:Y:S02]  /*1120*/  FSEL R86, R64, RZ, !P0 ;  /* 0x000000ff40567208 */ /* 0x000fe40004000000 */
[----:B------:R-:W-:-:S04]  /*1130*/  @P4 LEA.HI R97, R66, R97, RZ, 0x2 ;  /* 0x0000006142614211 */ /* 0x000fc800078f10ff */
[----:B------:R-:W-:Y:S01]  /*1140*/  @P4 LEA.HI.SX32 R87, R97, R76, 0x1e ;  /* 0x0000004c61574211 */ /* 0x000fe200078ff2ff */
[----:B------:R-:W-:Y:S06]  /*1150*/  @!P2 BRA `(.L_x_5662) ;  /* 0x0000000400d8a947 */ /* 0x000fec0003800000 */
[----:B------:R-:W0:Y:S01]  /*1160*/  LDC.64 R64, c[0x0][0x308] ;  /* 0x0000c200ff407b82 */ /* 0x000e220000000a00 */
[----:B------:R-:W-:Y:S07]  /*1170*/  BSSY B2, `(.L_x_5663) ;  /* 0x000000c000027945 */ /* 0x000fee0003800000 */
[----:B------:R-:W2:Y:S08]  /*1180*/  @!P5 LDC.64 R66, c[0x0][0x2c8] ;  /* 0x0000b200ff42db82 */ /* 0x000eb00000000a00 */
[----:B------:R-:W3:Y:S01]  /*1190*/  @P4 LDC.64 R68, c[0x0][0x2f8] ;  /* 0x0000be00ff444b82 */ /* 0x000ee20000000a00 */
[----:B0-----:R-:W-:-:S04]  /*11a0*/  ISETP.NE.U32.AND P0, PT, R64, RZ, PT ;  /* 0x000000ff4000720c */ /* 0x001fc80003f05070 */
[----:B------:R-:W-:Y:S02]  /*11b0*/  ISETP.NE.AND.EX P0, PT, R65, RZ, PT, P0 ;  /* 0x000000ff4100720c */ /* 0x000fe40003f05300 */
[----:B--2---:R-:W-:-:S04]  /*11c0*/  @!P5 ISETP.NE.U32.AND P1, PT, R66, RZ, PT ;  /* 0x000000ff4200d20c */ /* 0x004fc80003f25070 */
[----:B------:R-:W-:-:S07]  /*11d0*/  @!P5 ISETP.NE.AND.EX P1, PT, R67, RZ, PT, P1 ;  /* 0x000000ff4300d20c */ /* 0x000fce0003f25310 */
[----:B-1----:R-:W0:Y:S01]  /*11e0*/  @P0 LDC.64 R70, c[0x0][0x308] ;  /* 0x0000c200ff460b82 */ /* 0x002e220000000a00 */
[----:B---3--:R-:W-:Y:S05]  /*11f0*/  @!P4 BRA `(.L_x_5664) ;  /* 0x00000000000cc947 */ /* 0x008fea0003800000 */
[----:B------:R-:W1:Y:S02]  /*1200*/  LDC.64 R52, c[0x0][0x220] ;  /* 0x00008800ff347b82 */ /* 0x000e640000000a00 */
[----:B-1----:R-:W-:-:S06]  /*1210*/  IMAD.WIDE.U32 R52, R87, 0x10, R52 ;  /* 0x0000001057347825 */ /* 0x002fcc00078e0034 */
[----:B------:R-:W5:Y:S02]  /*1220*/  LDG.E.128 R52, desc[UR4][R52.64] ;  /* 0x0000000434347981 */ /* 0x000f64000c1e1d00 */
.L_x_5664:
[----:B------:R-:W-:Y:S05]  /*1230*/  BSYNC B2 ;  /* 0x0000000000027941 */ /* 0x000fea0003800000 */
.L_x_5663:
[----:B------:R-:W-:Y:S01]  /*1240*/  BSSY B2, `(.L_x_5665) ;  /* 0x000000b000027945 */ /* 0x000fe20003800000 */
[----:B-----5:R-:W-:-:S03]  /*1250*/  @!P5 FSEL R97, R40, RZ, P1 ;  /* 0x000000ff2861d208 */ /* 0x020fc60000800000 */
        /* <DEDUP_REMOVED lines=9> */
.L_x_5666:
[----:B------:R-:W-:Y:S05]  /*12f0*/  BSYNC B2 ;  /* 0x0000000000027941 */ /* 0x000fea0003800000 */
.L_x_5665:
[----:B------:R-:W-:Y:S04]  /*1300*/  BSSY B2, `(.L_x_5667) ;  /* 0x000000a000027945 */ /* 0x000fe80003800000 */
[----:B------:R-:W-:Y:S05]  /*1310*/  @!P4 BRA `(.L_x_5668) ;  /* 0x000000000020c947 */ /* 0x000fea0003800000 */
[----:B------:R-:W-:Y:S01]  /*1320*/  FMUL.FTZ R56, R97, UR11 ;  /* 0x0000000b61387c20 */ /* 0x000fe20008410000 */
[----:B------:R-:W-:-:S03]  /*1330*/  LOP3.LUT P1, RZ, R2, 0xff, RZ, 0xc0, !PT ;  /* 0x000000ff02ff7812 */ /* 0x000fc6000782c0ff */
[----:B------:R-:W-:Y:S01]  /*1340*/  FMUL.FTZ R100, R56, UR10 ;  /* 0x0000000a38647c20 */ /* 0x000fe20008410000 */
[----:B------:R-:W-:-:S03]  /*1350*/  HFMA2.MMA R56, -RZ, RZ, 0, 0 ;  /* 0x00000000ff387435 */ /* 0x000fc600000001ff */
[----:B------:R-:W-:-:S05]  /*1360*/  FMUL.FTZ R90, R52, R100 ;  /* 0x00000064345a7220 */ /* 0x000fca0000410000 */
[----:B------:R-:W-:Y:S01]  /*1370*/  FSEL R99, R90, RZ, P1 ;  /* 0x000000ff5a637208 */ /* 0x000fe20000800000 */
[----:B------:R-:W-:-:S04]  /*1380*/  @P1 FMUL.FTZ R56, R13, R100 ;  /* 0x000000640d381220 */ /* 0x000fc80000410000 */
[----:B------:R-:W-:-:S07]  /*1390*/  FADD.FTZ R32, R32, R99 ;  /* 0x0000006320207221 */ /* 0x000fce0000010000 */
.L_x_5668:
[----:B------:R-:W-:Y:S05]  /*13a0*/  BSYNC B2 ;  /* 0x0000000000027941 */ /* 0x000fea0003800000 */
.L_x_5667:
        /* <DEDUP_REMOVED lines=11> */
.L_x_5670:
[----:B------:R-:W-:Y:S05]  /*1460*/  BSYNC B2 ;  /* 0x0000000000027941 */ /* 0x000fea0003800000 */
.L_x_5669:
[----:B------:R-:W-:Y:S04]  /*1470*/  BSSY B2, `(.L_x_5671) ;  /* 0x000000a000027945 */ /* 0x000fe80003800000 */
[----:B------:R-:W-:Y:S05]  /*1480*/  @!P4 BRA `(.L_x_5672) ;  /* 0x000000000020c947 */ /* 0x000fea0003800000 */
[----:B------:R-:W-:Y:S01]  /*1490*/  FMUL.FTZ R57, R90, UR11 ;  /* 0x0000000b5a397c20 */ /* 0x000fe20008410000 */
[----:B------:R-:W-:-:S03]  /*14a0*/  LOP3.LUT P1, RZ, R2, 0xff00, RZ, 0xc0, !PT ;  /* 0x0000ff0002ff7812 */ /* 0x000fc6000782c0ff */
[----:B------:R-:W-:Y:S01]  /*14b0*/  FMUL.FTZ R101, R57, UR10 ;  /* 0x0000000a39657c20 */ /* 0x000fe20008410000 */
[----:B------:R-:W-:-:S03]  /*14c0*/  MOV R57, RZ ;  /* 0x000000ff00397202 */ /* 0x000fc60000000f00 */
[----:B------:R-:W-:-:S05]  /*14d0*/  FMUL.FTZ R99, R53, R101 ;  /* 0x0000006535637220 */ /* 0x000fca0000410000 */
[----:B------:R-:W-:Y:S01]  /*14e0*/  FSEL R100, R99, RZ, P1 ;  /* 0x000000ff63647208 */ /* 0x000fe20000800000 */
[----:B------:R-:W-:-:S04]  /*14f0*/  @P1 FMUL.FTZ R57, R12, R101 ;  /* 0x000000650c391220 */ /* 0x000fc80000410000 */
[----:B------:R-:W-:-:S07]  /*1500*/  FADD.FTZ R33, R33, R100 ;  /* 0x0000006421217221 */ /* 0x000fce0000010000 */
.L_x_5672:
[----:B------:R-:W-:Y:S05]  /*1510*/  BSYNC B2 ;  /* 0x0000000000027941 */ /* 0x000fea0003800000 */
.L_x_5671:
[----:B------:R-:W-:Y:S01]  /*1520*/  @!P5 ISETP.NE.U32.AND P1, PT, R66, RZ, PT ;  /* 0x000000ff4200d20c */ /* 0x000fe20003f25070 */
[----:B------:R-:W-:Y:S01]  /*1530*/  BSSY B2, `(.L_x_5673) ;  /* 0x000000b000027945 */ /* 0x000fe20003800000 */
[----:B------:R-:W-:Y:S02]  /*1540*/  ISETP.NE.U32.AND P6, PT, R64, RZ, PT ;  /* 0x000000ff4000720c */ /* 0x000fe40003fc5070 */
        /* <DEDUP_REMOVED lines=9> */
.L_x_5674:
[----:B------:R-:W-:Y:S05]  /*15e0*/  BSYNC B2 ;  /* 0x0000000000027941 */ /* 0x000fea0003800000 */
.L_x_5673:
        /* <DEDUP_REMOVED lines=10> */
.L_x_5676:
[----:B------:R-:W-:Y:S05]  /*1690*/  BSYNC B2 ;  /* 0x0000000000027941 */ /* 0x000fea0003800000 */
.L_x_5675:
[----:B------:R-:W-:Y:S01]  /*16a0*/  @!P5 ISETP.NE.U32.AND P1, PT, R66, RZ, PT ;  /* 0x000000ff4200d20c */ /* 0x000fe20003f25070 */
[----:B------:R-:W-:Y:S01]  /*16b0*/  BSSY B2, `(.L_x_5677) ;  /* 0x000000b000027945 */ /* 0x000fe20003800000 */
[----:B------:R-:W-:Y:S02]  /*16c0*/  ISETP.NE.AND.EX P6, PT, R65, RZ, PT, P6 ;  /* 0x000000ff4100720c */ /* 0x000fe40003fc5360 */
        /* <DEDUP_REMOVED lines=9> */
.L_x_5678:
[----:B------:R-:W-:Y:S05]  /*1760*/  BSYNC B2 ;  /* 0x0000000000027941 */ /* 0x000fea0003800000 */
.L_x_5677:
[----:B------:R-:W-:Y:S01]  /*1770*/  BSSY B2, `(.L_x_5679) ;  /* 0x0000010000027945 */ /* 0x000fe20003800000 */
[----:B0-----:R-:W-:Y:S01]  /*1780*/  @P0 IMAD.WIDE.U32 R70, R4, 0x10, R70 ;  /* 0x0000001004460825 */ /* 0x001fe200078e0046 */
[----:B------:R-:W-:Y:S02]  /*1790*/  SEL R60, R97, R60, P6 ;  /* 0x0000003c613c7207 */ /* 0x000fe40003000000 */
[----:B------:R-:W-:Y:S01]  /*17a0*/  SEL R61, R90, R61, P6 ;  /* 0x0000003d5a3d7207 */ /* 0x000fe20003000000 */
[----:B------:R-:W-:Y:S01]  /*17b0*/  @P4 IMAD.WIDE.U32 R68, R87, 0x10, R68 ;  /* 0x0000001057444825 */ /* 0x000fe200078e0044 */
[----:B------:R-:W-:Y:S02]  /*17c0*/  SEL R62, R99, R62, P6 ;  /* 0x0000003e633e7207 */ /* 0x000fe40003000000 */
[----:B------:R-:W-:Y:S01]  /*17d0*/  SEL R63, R64, R63, P6 ;  /* 0x0000003f403f7207 */ /* 0x000fe20003000000 */
[----:B------:R-:W-:Y:S06]  /*17e0*/  @!P4 BRA `(.L_x_5680) ;  /* 0x000000000020c947 */ /* 0x000fec0003800000 */
[----:B------:R-:W-:Y:S01]  /*17f0*/  FMUL.FTZ R64, R64, UR11 ;  /* 0x0000000b40407c20 */ /* 0x000fe20008410000 */
[----:B------:R-:W-:Y:S01]  /*1800*/  LOP3.LUT P1, RZ, R2, 0xff000000, RZ, 0xc0, !PT ;  /* 0xff00000002ff7812 */ /* 0x000fe2000782c0ff */
[----:B------:R-:W-:Y:S02]  /*1810*/  IMAD.MOV.U32 R59, RZ, RZ, RZ ;  /* 0x000000ffff3b7224 */ /* 0x000fe400078e00ff */
[----:B------:R-:W-:-:S04]  /*1820*/  FMUL.FTZ R65, R64, UR10 ;  /* 0x0000000a40417c20 */ /* 0x000fc80008410000 */
[----:B------:R-:W-:-:S05]  /*1830*/  FMUL.FTZ R64, R55, R65 ;  /* 0x0000004137407220 */ /* 0x000fca0000410000 */
[----:B------:R-:W-:Y:S01]  /*1840*/  FSEL R64, R64, RZ, P1 ;  /* 0x000000ff40407208 */ /* 0x000fe20000800000 */
[----:B------:R-:W-:-:S04]  /*1850*/  @P1 FMUL.FTZ R59, R10, R65 ;  /* 0x000000410a3b1220 */ /* 0x000fc80000410000 */
[----:B------:R-:W-:-:S07]  /*1860*/  FADD.FTZ R35, R35, R64 ;  /* 0x0000004023237221 */ /* 0x000fce0000010000 */
.L_x_5680:
[----:B------:R-:W-:Y:S05]  /*1870*/  BSYNC B2 ;  /* 0x0000000000027941 */ /* 0x000fea0003800000 */
.L_x_5679:
[----:B------:R0:W-:Y:S01]  /*1880*/  @P0 STG.E.128 desc[UR4][R70.64], R60 ;  /* 0x0000003c46000986 */ /* 0x0001e2000c101d04 */
[----:B------:R-:W-:Y:S02]  /*1890*/  IADD3 R4, R4, 0x20, RZ ;  /* 0x0000002004047810 */ /* 0x000fe40007ffe0ff */
[----:B------:R-:W-:Y:S01]  /*18a0*/  IADD3 R87, R87, 0x20, RZ ;  /* 0x0000002057577810 */ /* 0x000fe20007ffe0ff */
[----:B------:R0:W-:Y:S06]  /*18b0*/  @P4 STG.E.128 desc[UR4][R68.64], R56 ;  /* 0x0000003844004986 */ /* 0x0001ec000c101d04 */
.L_x_5662:
[----:B------:R-:W-:Y:S05]  /*18c0*/  BSYNC B1 ;  /* 0x0000000000017941 */ /* 0x000fea0003800000 */
.L_x_5661:
[----:B------:R-:W-:Y:S04]  /*18d0*/  BSSY B1, `(.L_x_5681) ;  /* 0x0000076000017945 */ /* 0x000fe80003800000 */
[----:B------:R-:W-:Y:S05]  /*18e0*/  @!P3 BRA `(.L_x_5682) ;  /* 0x0000000400d0b947 */ /* 0x000fea0003800000 */
[----:B------:R-:W2:Y:S01]  /*18f0*/  LDC.64 R64, c[0x0][0x308] ;  /* 0x0000c200ff407b82 */ /* 0x000ea20000000a00 */
[----:B------:R-:W-:Y:S07]  /*1900*/  BSSY B2, `(.L_x_5683) ;  /* 0x000000c000027945 */ /* 0x000fee0003800000 */
[----:B------:R-:W3:Y:S08]  /*1910*/  @!P5 LDC.64 R66, c[0x0][0x2c8] ;  /* 0x0000b200ff42db82 */ /* 0x000ef00000000a00 */
[----:B0-----:R-:W0:Y:S01]  /*1920*/  @P4 LDC.64 R68, c[0x0][0x2f8] ;  /* 0x0000be00ff444b82 */ /* 0x001e220000000a00 */
[----:B--2---:R-:W-:-:S04]  /*1930*/  ISETP.NE.U32.AND P0, PT, R64, RZ, PT ;  /* 0x000000ff4000720c */ /* 0x004fc80003f05070 */
[----:B------:R-:W-:Y:S02]  /*1940*/  ISETP.NE.AND.EX P0, PT, R65, RZ, PT, P0 ;  /* 0x000000ff4100720c */ /* 0x000fe40003f05300 */
[----:B---3--:R-:W-:-:S04]  /*1950*/  @!P5 ISETP.NE.U32.AND P1, PT, R66, RZ, PT ;  /* 0x000000ff4200d20c */ /* 0x008fc80003f25070 */
[----:B------:R-:W-:-:S07]  /*1960*/  @!P5 ISETP.NE.AND.EX P1, PT, R67, RZ, PT, P1 ;  /* 0x000000ff4300d20c */ /* 0x000fce0003f25310 */
[----:B-1----:R-:W1:Y:S01]  /*1970*/  @P0 LDC.64 R70, c[0x0][0x308] ;  /* 0x0000c200ff460b82 */ /* 0x002e620000000a00 */
[----:B0-----:R-:W-:Y:S05]  /*1980*/  @!P4 BRA `(.L_x_5684) ;  /* 0x00000000000cc947 */ /* 0x001fea0003800000 */
[----:B------:R-:W0:Y:S02]  /*1990*/  LDC.64 R52, c[0x0][0x220] ;  /* 0x00008800ff347b82 */ /* 0x000e240000000a00 */
[----:B0-----:R-:W-:-:S06]  /*19a0*/  IMAD.WIDE.U32 R52, R87, 0x10, R52 ;  /* 0x0000001057347825 */ /* 0x001fcc00078e0034 */
[----:B------:R-:W5:Y:S02]  /*19b0*/  LDG.E.128 R52, desc[UR4][R52.64] ;  /* 0x0000000434347981 */ /* 0x000f64000c1e1d00 */
.L_x_5684:
[----:B------:R-:W-:Y:S05]  /*19c0*/  BSYNC B2 ;  /* 0x0000000000027941 */ /* 0x000fea0003800000 */
.L_x_5683:
        /* <DEDUP_REMOVED lines=11> */
.L_x_5686:
[----:B------:R-:W-:Y:S05]  /*1a80*/  BSYNC B2 ;  /* 0x0000000000027941 */ /* 0x000fea0003800000 */
.L_x_5685:
        /* <DEDUP_REMOVED lines=10> */
.L_x_5688:
[----:B------:R-:W-:Y:S05]  /*1b30*/  BSYNC B2 ;  /* 0x0000000000027941 */ /* 0x000fea0003800000 */
.L_x_5687:
        /* <DEDUP_REMOVED lines=11> */
.L_x_5690:
[----:B------:R-:W-:Y:S05]  /*1bf0*/  BSYNC B2 ;  /* 0x0000000000027941 */ /* 0x000fea0003800000 */
.L_x_5689:
[----:B------:R-:W-:Y:S04]  /*1c00*/  BSSY B2, `(.L_x_5691) ;  /* 0x000000a000027945 */ /* 0x000fe80003800000 */
[----:B------:R-:W-:Y:S05]  /*1c10*/  @!P4 BRA `(.L_x_5692) ;  /* 0x000000000020c947 */ /* 0x000fea0003800000 */
[----:B------:R-:W-:Y:S01]  /*1c20*/  FMUL.FTZ R57, R90, UR11 ;  /* 0x0000000b5a397c20 */ /* 0x000fe20008410000 */
[----:B------:R-:W-:-:S03]  /*1c30*/  LOP3.LUT P1, RZ, R0, 0xff00, RZ, 0xc0, !PT ;  /* 0x0000ff0000ff7812 */ /* 0x000fc6000782c0ff */
[----:B------:R-:W-:Y:S01]  /*1c40*/  FMUL.FTZ R101, R57, UR10 ;  /* 0x0000000a39657c20 */ /* 0x000fe20008410000 */
[----:B------:R-:W-:-:S03]  /*1c50*/  IMAD.MOV.U32 R57, RZ, RZ, RZ ;  /* 0x000000ffff397224 */ /* 0x000fc600078e00ff */
[----:B------:R-:W-:-:S05]  /*1c60*/  FMUL.FTZ R99, R53, R101 ;  /* 0x0000006535637220 */ /* 0x000fca0000410000 */
[----:B------:R-:W-:Y:S01]  /*1c70*/  FSEL R100, R99, RZ, P1 ;  /* 0x000000ff63647208 */ /* 0x000fe20000800000 */
[----:B------:R-:W-:-:S04]  /*1c80*/  @P1 FMUL.FTZ R57, R8, R101 ;  /* 0x0000006508391220 */ /* 0x000fc80000410000 */
[----:B------:R-:W-:-:S07]  /*1c90*/  FADD.FTZ R37, R37, R100 ;  /* 0x0000006425257221 */ /* 0x000fce0000010000 */
.L_x_5692:
[----:B------:R-:W-:Y:S05]  /*1ca0*/  BSYNC B2 ;  /* 0x0000000000027941 */ /* 0x000fea0003800000 */
.L_x_5691:
        /* <DEDUP_REMOVED lines=12> */
.L_x_5694:
[----:B------:R-:W-:Y:S05]  /*1d70*/  BSYNC B2 ;  /* 0x0000000000027941 */ /* 0x000fea0003800000 */
.L_x_5693:
        /* <DEDUP_REMOVED lines=10> */
.L_x_5696:
[----:B------:R-:W-:Y:S05]  /*1e20*/  BSYNC B2 ;  /* 0x0000000000027941 */ /* 0x000fea0003800000 */
.L_x_5695:
        /* <DEDUP_REMOVED lines=12> */
.L_x_5698:
[----:B------:R-:W-:Y:S05]  /*1ef0*/  BSYNC B2 ;  /* 0x0000000000027941 */ /* 0x000fea0003800000 */
.L_x_5697:
[----:B------:R-:W-:Y:S01]  /*1f00*/  BSSY B2, `(.L_x_5699) ;  /* 0x0000010000027945 */ /* 0x000fe20003800000 */
[----:B-1----:R-:W-:Y:S01]  /*1f10*/  @P0 IMAD.WIDE.U32 R70, R4, 0x10, R70 ;  /* 0x0000001004460825 */ /* 0x002fe200078e0046 */
[----:B------:R-:W-:Y:S02]  /*1f20*/  SEL R60, R97, R60, P6 ;  /* 0x0000003c613c7207 */ /* 0x000fe40003000000 */
[----:B------:R-:W-:Y:S01]  /*1f30*/  SEL R61, R90, R61, P6 ;  /* 0x0000003d5a3d7207 */ /* 0x000fe20003000000 */
[----:B------:R-:W-:Y:S01]  /*1f40*/  @P4 IMAD.WIDE.U32 R68, R87, 0x10, R68 ;  /* 0x0000001057444825 */ /* 0x000fe200078e0044 */
[----:B------:R-:W-:Y:S02]  /*1f50*/  SEL R62, R99, R62, P6 ;  /* 0x0000003e633e7207 */ /* 0x000fe40003000000 */
[----:B------:R-:W-:Y:S01]  /*1f60*/  SEL R63, R64, R63, P6 ;  /* 0x0000003f403f7207 */ /* 0x000fe20003000000 */
[----:B------:R-:W-:Y:S06]  /*1f70*/  @!P4 BRA `(.L_x_5700) ;  /* 0x000000000020c947 */ /* 0x000fec0003800000 */
[----:B------:R-:W-:Y:S01]  /*1f80*/  FMUL.FTZ R64, R64, UR11 ;  /* 0x0000000b40407c20 */ /* 0x000fe20008410000 */
[----:B------:R-:W-:Y:S02]  /*1f90*/  LOP3.LUT P1, RZ, R0, 0xff000000, RZ, 0xc0, !PT ;  /* 0xff00000000ff7812 */ /* 0x000fe4000782c0ff */
[----:B------:R-:W-:Y:S01]  /*1fa0*/  MOV R59, RZ ;  /* 0x000000ff003b7202 */ /* 0x000fe20000000f00 */
[----:B------:R-:W-:-:S04]  /*1fb0*/  FMUL.FTZ R64, R64, UR10 ;  /* 0x0000000a40407c20 */ /* 0x000fc80008410000 */
[----:B------:R-:W-:-:S05]  /*1fc0*/  FMUL.FTZ R4, R55, R64 ;  /* 0x0000004037047220 */ /* 0x000fca0000410000 */
[----:B------:R-:W-:Y:S01]  /*1fd0*/  FSEL R4, R4, RZ, P1 ;  /* 0x000000ff04047208 */ /* 0x000fe20000800000 */
[----:B------:R-:W-:-:S04]  /*1fe0*/  @P1 FMUL.FTZ R59, R6, R64 ;  /* 0x00000040063b1220 */ /* 0x000fc80000410000 */
[----:B------:R-:W-:-:S07]  /*1ff0*/  FADD.FTZ R39, R39, R4 ;  /* 0x0000000427277221 */ /* 0x000fce0000010000 */
.L_x_5700:
[----:B------:R-:W-:Y:S05]  /*2000*/  BSYNC B2 ;  /* 0x0000000000027941 */ /* 0x000fea0003800000 */
.L_x_5699:
[----:B------:R2:W-:Y:S04]  /*2010*/  @P0 STG.E.128 desc[UR4][R70.64], R60 ;  /* 0x0000003c46000986 */ /* 0x0005e8000c101d04 */
[----:B------:R2:W-:Y:S02]  /*2020*/  @P4 STG.E.128 desc[UR4][R68.64], R56 ;  /* 0x0000003844004986 */ /* 0x0005e4000c101d04 */
.L_x_5682:
[----:B------:R-:W-:Y:S05]  /*2030*/  BSYNC B1 ;  /* 0x0000000000017941 */ /* 0x000fea0003800000 */
.L_x_5681:
[----:B------:R-:W3:Y:S02]  /*2040*/  LDC.64 R4, c[0x0][0x210] ;  /* 0x00008400ff047b82 */ /* 0x000ee40000000a00 */
[----:B---3--:R-:W-:-:S04]  /*2050*/  LEA R75, R4, R75, 0x2 ;  /* 0x0000004b044b7211 */ /* 0x008fc800078e10ff */
[----:B------:R-:W-:-:S13]  /*2060*/  ISETP.GE.AND P0, PT, R75, R5, PT ;  /* 0x000000054b00720c */ /* 0x000fda0003f06270 */
[----:B------:R-:W-:Y:S05]  /*2070*/  @!P0 BRA `(.L_x_5701) ;  /* 0xffffffe4002c8947 */ /* 0x000fea000383ffff */
.L_x_5652:
[----:B------:R-:W-:Y:S05]  /*2080*/  BSYNC B0 ;  /* 0x0000000000007941 */ /* 0x000fea0003800000 */
.L_x_5651:
[----:B------:R-:W3:Y:S01]  /*2090*/  S2R R3, SR_CgaCtaId ;  /* 0x0000000000037919 */ /* 0x000ee20000008800 */
[--C-:B-----5:R-:W-:Y:S01]  /*20a0*/  SHF.R.U32.HI R2, RZ, 0x5, R77.reuse ;  /* 0x00000005ff027819 */ /* 0x120fe2000001164d */
[----:B------:R-:W-:Y:S05]  /*20b0*/  WARPSYNC.ALL ;  /* 0x0000000000007948 */ /* 0x000fea0003800000 */
[----:B------:R-:W-:Y:S01]  /*20c0*/  MOV R0, 0x400 ;  /* 0x0000040000007802 */ /* 0x000fe20000000f00 */
[----:B------:R-:W4:Y:S01]  /*20d0*/  S2R R41, SR_CTAID.X ;  /* 0x0000000000297919 */ /* 0x000f220000002500 */
[----:B------:R-:W-:Y:S01]  /*20e0*/  LOP3.LUT R4, R77, 0x1f, RZ, 0xc0, !PT ;  /* 0x0000001f4d047812 */ /* 0x000fe200078ec0ff */
[----:B------:R-:W-:Y:S01]  /*20f0*/  ULDC.64 UR12, c[0x0][0x2d8] ;  /* 0x0000b600000c7ab9 */ /* 0x000fe20000000a00 */
[----:B------:R-:W-:Y:S01]  /*2100*/  SHF.L.U32 R5, R2, 0x6, RZ ;  /* 0x0000000602057819 */ /* 0x000fe200000006ff */
[----:B------:R-:W-:Y:S01]  /*2110*/  ULDC.64 UR14, c[0x0][0x2d0] ;  /* 0x0000b400000e7ab9 */ /* 0x000fe20000000a00 */
[----:B------:R-:W-:Y:S01]  /*2120*/  IADD3 R20, R78, 0x7f, -R77 ;  /* 0x0000007f4e147810 */ /* 0x000fe20007ffe84d */
[----:B------:R-:W-:Y:S01]  /*2130*/  ULDC.64 UR16, c[0x0][0x2f0] ;  /* 0x0000bc0000107ab9 */ /* 0x000fe20000000a00 */
[----:B------:R-:W-:Y:S02]  /*2140*/  BSSY B0, `(.L_x_5702) ;  /* 0x000005a000007945 */ /* 0x000fe40003800000 */
[----:B------:R-:W-:-:S02]  /*2150*/  LOP3.LUT P1, RZ, R20, 0xffffff80, RZ, 0xc0, !PT ;  /* 0xffffff8014ff7812 */ /* 0x000fc4000782c0ff */
[----:B------:R-:W-:Y:S02]  /*2160*/  ISETP.GE.U32.AND P0, PT, R20, 0x100, PT ;  /* 0x000001001400780c */ /* 0x000fe40003f06070 */
[----:B---3--:R-:W-:Y:S02]  /*2170*/  LEA R2, R3, R0, 0x18 ;  /* 0x0000000003027211 */ /* 0x008fe400078ec0ff */
[----:B------:R-:W-:-:S04]  /*2180*/  LOP3.LUT R0, R5, 0xffffffc0, R4, 0xe2, !PT ;  /* 0xffffffc005007812 */ /* 0x000fc800078ee204 */
[----:B------:R-:W-:Y:S01]  /*2190*/  LEA R0, R0, R2, 0x4 ;  /* 0x0000000200007211 */ /* 0x000fe200078e20ff */
[----:B------:R-:W-:Y:S02]  /*21a0*/  IMAD R2, R77, 0x4, R2 ;  /* 0x000000044d027824 */ /* 0x000fe400078e0202 */
[----:B----4-:R-:W-:Y:S02]  /*21b0*/  IMAD R78, R41, R78, RZ ;  /* 0x0000004e294e7224 */ /* 0x010fe400078e02ff */
[----:B------:R-:W-:Y:S04]  /*21c0*/  STS.128 [R0], R28 ;  /* 0x0000001c00007388 */ /* 0x000fe80000000c00 */
[----:B------:R-:W-:Y:S01]  /*21d0*/  STS.128 [R0+0x200], R48 ;  /* 0x0002003000007388 */ /* 0x000fe20000000c00 */
[----:B------:R-:W-:Y:S06]  /*21e0*/  BAR.SYNC.DEFER_BLOCKING 0x0 ;  /* 0x0000000000007b1d */ /* 0x000fec0000010000 */
[----:B------:R-:W3:Y:S04]  /*21f0*/  LDS R3, [R2] ;  /* 0x0000000002037984 */ /* 0x000ee80000000800 */
[----:B------:R-:W4:Y:S04]  /*2200*/  LDS R6, [R2+0x400] ;  /* 0x0004000002067984 */ /* 0x000f280000000800 */
[----:B------:R-:W0:Y:S04]  /*2210*/  LDS R4, [R2+0x200] ;  /* 0x0002000002047984 */ /* 0x000e280000000800 */
[----:B------:R-:W1:Y:S04]  /*2220*/  LDS R5, [R2+0x600] ;  /* 0x0006000002057984 */ /* 0x000e680000000800 */
[----:B------:R-:W2:Y:S04]  /*2230*/  LDS R8, [R2+0x800] ;  /* 0x0008000002087984 */ /* 0x000ea80000000800 */
[----:B------:R-:W2:Y:S04]  /*2240*/  LDS R7, [R2+0xa00] ;  /* 0x000a000002077984 */ /* 0x000ea80000000800 */
[----:B------:R-:W-:Y:S04]  /*2250*/  LDS R10, [R2+0xc00] ;  /* 0x000c0000020a7984 */ /* 0x000fe80000000800 */
[----:B------:R-:W2:Y:S01]  /*2260*/  LDS R11, [R2+0xe00] ;  /* 0x000e0000020b7984 */ /* 0x000ea20000000800 */
[----:B------:R-:W-:Y:S01]  /*2270*/  BAR.SYNC.DEFER_BLOCKING 0x0 ;  /* 0x0000000000007b1d */ /* 0x000fe20000010000 */
[----:B---3--:R-:W-:-:S04]  /*2280*/  FADD.FTZ R3, RZ, R3 ;  /* 0x00000003ff037221 */ /* 0x008fc80000010000 */
[----:B----4-:R-:W-:Y:S01]  /*2290*/  FADD.FTZ R3, R3, R6 ;  /* 0x0000000603037221 */ /* 0x010fe20000010000 */
[----:B0-----:R-:W-:-:S04]  /*22a0*/  FADD.FTZ R4, RZ, R4 ;  /* 0x00000004ff047221 */ /* 0x001fc80000010000 */
[----:B-1----:R-:W-:Y:S01]  /*22b0*/  FADD.FTZ R4, R4, R5 ;  /* 0x0000000504047221 */ /* 0x002fe20000010000 */
        /* <DEDUP_REMOVED lines=66> */
.L_x_5703:
[----:B------:R-:W-:Y:S05]  /*26e0*/  BSYNC B0 ;  /* 0x0000000000007941 */ /* 0x000fea0003800000 */
.L_x_5702:
        /* <DEDUP_REMOVED lines=10> */
.L_x_5660:
[----:B--2---:R-:W-:Y:S01]  /*2790*/  HFMA2.MMA R90, -RZ, RZ, 0, 5.9604644775390625e-08 ;  /* 0x00000001ff5a7435 */ /* 0x004fe200000001ff */
[----:B------:R-:W-:Y:S01]  /*27a0*/  BSSY B1, `(.L_x_5704) ;  /* 0x0000007000017945 */ /* 0x000fe20003800000 */
[----:B------:R-:W-:Y:S02]  /*27b0*/  MOV R91, R105 ;  /* 0x00000069005b7202 */ /* 0x000fe40000000f00 */
[----:B------:R-:W-:Y:S02]  /*27c0*/  MOV R99, 0x1f ;  /* 0x0000001f00637802 */ /* 0x000fe40000000f00 */
[----:B---3--:R-:W-:-:S07]  /*27d0*/  MOV R86, 0xffffffff ;  /* 0xffffffff00567802 */ /* 0x008fce0000000f00 */
[----:B0----5:R-:W-:Y:S05]  /*27e0*/  WARPSYNC.COLLECTIVE R86, `(.L_x_5705) ;  /* 0x0000000056087348 */ /* 0x021fea0003c00000 */
[----:B------:R1:W2:Y:S02]  /*27f0*/  SHFL.BFLY P0, R87, R91, R90, R99 ;  /* 0x0c00005a5b577389 */ /* 0x0002a40000000063 */
[----:B012--5:R-:W-:Y:S01]  /*2800*/  ENDCOLLECTIVE ;  /* 0x000000000000791b */ /* 0x027fe20003800000 */
.L_x_5705:
[----:B------:R-:W-:Y:S05]  /*2810*/  BSYNC B1 ;  /* 0x0000000000017941 */ /* 0x000fea0003800000 */
.L_x_5704:
        /* <DEDUP_REMOVED lines=9> */
.L_x_5706:
[----:B------:R-:W-:Y:S01]  /*28b0*/  HFMA2.MMA R90, -RZ, RZ, 0, 1.1920928955078125e-07 ;  /* 0x00000002ff5a7435 */ /* 0x000fe200000001ff */
[----:B------:R-:W-:Y:S01]  /*28c0*/  IMAD.MOV.U32 R91, RZ, RZ, R64 ;  /* 0x000000ffff5b7224 */ /* 0x000fe200078e0040 */
[----:B------:R-:W-:-:S09]  /*28d0*/  MOV R65, R87 ;  /* 0x0000005700417202 */ /* 0x000fd20000000f00 */
[----:B------:R-:W-:Y:S05]  /*28e0*/  WARPSYNC.COLLECTIVE R86, `(.L_x_5707) ;  /* 0x0000000056087348 */ /* 0x000fea0003c00000 */
[----:B------:R0:W1:Y:S02]  /*28f0*/  SHFL.BFLY P0, R87, R91, R90, R99 ;  /* 0x0c00005a5b577389 */ /* 0x0000640000000063 */
[----:B01----:R-:W-:Y:S01]  /*2900*/  ENDCOLLECTIVE ;  /* 0x000000000000791b */ /* 0x003fe20003800000 */
.L_x_5707:
[----:B------:R-:W-:-:S05]  /*2910*/  FADD.FTZ R65, R65, R100 ;  /* 0x0000006441417221 */ /* 0x000fca0000010000 */
[----:B------:R-:W-:Y:S02]  /*2920*/  MOV R91, R65 ;  /* 0x00000041005b7202 */ /* 0x000fe40000000f00 */
[----:B------:R-:W-:-:S07]  /*2930*/  MOV R67, R87 ;  /* 0x0000005700437202 */ /* 0x000fce0000000f00 */
[----:B------:R-:W-:Y:S05]  /*2940*/  WARPSYNC.COLLECTIVE R86, `(.L_x_5708) ;  /* 0x0000000056087348 */ /* 0x000fea0003c00000 */
[----:B------:R0:W1:Y:S02]  /*2950*/  SHFL.BFLY P0, R87, R91, R90, R99 ;  /* 0x0c00005a5b577389 */ /* 0x0000640000000063 */
[----:B01----:R-:W-:Y:S01]  /*2960*/  ENDCOLLECTIVE ;  /* 0x000000000000791b */ /* 0x003fe20003800000 */
.L_x_5708:
[----:B------:R-:W-:-:S05]  /*2970*/  FADD.FTZ R67, R64, R67 ;  /* 0x0000004340437221 */ /* 0x000fca0000010000 */
[----:B------:R-:W-:Y:S01]  /*2980*/  MOV R91, R67 ;  /* 0x00000043005b7202 */ /* 0x000fe20000000f00 */
[----:B------:R-:W-:Y:S01]  /*2990*/  IMAD.MOV.U32 R90, RZ, RZ, 0x4 ;  /* 0x00000004ff5a7424 */ /* 0x000fe200078e00ff */
[----:B------:R-:W-:-:S07]  /*29a0*/  MOV R66, R87 ;  /* 0x0000005700427202 */ /* 0x000fce0000000f00 */
[----:B------:R-:W-:Y:S05]  /*29b0*/  WARPSYNC.COLLECTIVE R86, `(.L_x_5709) ;  /* 0x0000000056087348 */ /* 0x000fea0003c00000 */
[----:B------:R0:W1:Y:S02]  /*29c0*/  SHFL.BFLY P0, R87, R91, R90, R99 ;  /* 0x0c00005a5b577389 */ /* 0x0000640000000063 */
[----:B01----:R-:W-:Y:S01]  /*29d0*/  ENDCOLLECTIVE ;  /* 0x000000000000791b */ /* 0x003fe20003800000 */
.L_x_5709:
[----:B------:R-:W-:-:S05]  /*29e0*/  FADD.FTZ R66, R65, R66 ;  /* 0x0000004241427221 */ /* 0x000fca0000010000 */
[----:B------:R-:W-:Y:S02]  /*29f0*/  MOV R91, R66 ;  /* 0x00000042005b7202 */ /* 0x000fe40000000f00 */
[----:B------:R-:W-:-:S07]  /*2a00*/  MOV R68, R87 ;  /* 0x0000005700447202 */ /* 0x000fce0000000f00 */
[----:B------:R-:W-:Y:S05]  /*2a10*/  WARPSYNC.COLLECTIVE R86, `(.L_x_5710) ;  /* 0x0000000056087348 */ /* 0x000fea0003c00000 */
[----:B------:R0:W1:Y:S02]  /*2a20*/  SHFL.BFLY P0, R87, R91, R90, R99 ;  /* 0x0c00005a5b577389 */ /* 0x0000640000000063 */
[----:B01----:R-:W-:Y:S01]  /*2a30*/  ENDCOLLECTIVE ;  /* 0x000000000000791b */ /* 0x003fe20003800000 */
.L_x_5710:
[----:B------:R-:W-:Y:S01]  /*2a40*/  FADD.FTZ R68, R67, R68 ;  /* 0x0000004443447221 */ /* 0x000fe20000010000 */
[----:B------:R-:W-:-:S04]  /*2a50*/  HFMA2.MMA R90, -RZ, RZ, 0, 4.76837158203125e-07 ;  /* 0x00000008ff5a7435 */ /* 0x000fc800000001ff */
[----:B------:R-:W-:Y:S02]  /*2a60*/  MOV R91, R68 ;  /* 0x00000044005b7202 */ /* 0x000fe40000000f00 */
[----:B------:R-:W-:-:S07]  /*2a70*/  MOV R69, R87 ;  /* 0x0000005700457202 */ /* 0x000fce0000000f00 */
[----:B------:R-:W-:Y:S05]  /*2a80*/  WARPSYNC.COLLECTIVE R86, `(.L_x_5711) ;  /* 0x0000000056087348 */ /* 0x000fea0003c00000 */
[----:B------:R0:W1:Y:S02]  /*2a90*/  SHFL.BFLY P0, R87, R91, R90, R99 ;  /* 0x0c00005a5b577389 */ /* 0x0000640000000063 */
[----:B01----:R-:W-:Y:S01]  /*2aa0*/  ENDCOLLECTIVE ;  /* 0x000000000000791b */ /* 0x003fe20003800000 */
.L_x_5711:
[----:B------:R-:W-:-:S04]  /*2ab0*/  FADD.FTZ R69, R66, R69 ;  /* 0x0000004542457221 */ /* 0x000fc80000010000 */
[----:B------:R-:W-:Y:S01]  /*2ac0*/  IMAD.MOV.U32 R91, RZ, RZ, R69 ;  /* 0x000000ffff5b7224 */ /* 0x000fe200078e0045 */
[----:B------:R-:W-:-:S07]  /*2ad0*/  MOV R71, R87 ;  /* 0x0000005700477202 */ /* 0x000fce0000000f00 */
[----:B------:R-:W-:Y:S05]  /*2ae0*/  WARPSYNC.COLLECTIVE R86, `(.L_x_5712) ;  /* 0x0000000056087348 */ /* 0x000fea0003c00000 */
[----:B------:R0:W1:Y:S02]  /*2af0*/  SHFL.BFLY P0, R87, R91, R90, R99 ;  /* 0x0c00005a5b577389 */ /* 0x0000640000000063 */
[----:B01----:R-:W-:Y:S01]  /*2b00*/  ENDCOLLECTIVE ;  /* 0x000000000000791b */ /* 0x003fe20003800000 */
.L_x_5712:
[----:B------:R-:W-:Y:S01]  /*2b10*/  FADD.FTZ R71, R68, R71 ;  /* 0x0000004744477221 */ /* 0x000fe20000010000 */
[----:B------:R-:W-:-:S04]  /*2b20*/  HFMA2.MMA R90, -RZ, RZ, 0, 9.5367431640625e-07 ;  /* 0x00000010ff5a7435 */ /* 0x000fc800000001ff */
[----:B------:R-:W-:Y:S02]  /*2b30*/  MOV R91, R71 ;  /* 0x00000047005b7202 */ /* 0x000fe40000000f00 */
[----:B------:R-:W-:-:S07]  /*2b40*/  MOV R70, R87 ;  /* 0x0000005700467202 */ /* 0x000fce0000000f00 */
[----:B------:R-:W-:Y:S05]  /*2b50*/  WARPSYNC.COLLECTIVE R86, `(.L_x_5713) ;  /* 0x0000000056087348 */ /* 0x000fea0003c00000 */
[----:B------:R0:W1:Y:S02]  /*2b60*/  SHFL.BFLY P0, R87, R91, R90, R99 ;  /* 0x0c00005a5b577389 */ /* 0x0000640000000063 */
[----:B01----:R-:W-:Y:S01]  /*2b70*/  ENDCOLLECTIVE ;  /* 0x000000000000791b */ /* 0x003fe20003800000 */
.L_x_5713:
[----:B------:R-:W-:-:S05]  /*2b80*/  FADD.FTZ R70, R69, R70 ;  /* 0x0000004645467221 */ /* 0x000fca0000010000 */
[----:B------:R-:W-:Y:S02]  /*2b90*/  MOV R91, R70 ;  /* 0x00000046005b7202 */ /* 0x000fe40000000f00 */
[----:B------:R-:W-:-:S07]  /*2ba0*/  MOV R64, R87 ;  /* 0x0000005700407202 */ /* 0x000fce0000000f00 */
[----:B------:R-:W-:Y:S05]  /*2bb0*/  WARPSYNC.COLLECTIVE R86, `(.L_x_5714) ;  /* 0x0000000056087348 */ /* 0x000fea0003c00000 */
[----:B------:R0:W1:Y:S02]  /*2bc0*/  SHFL.BFLY P0, R87, R91, R90, R99 ;  /* 0x0c00005a5b577389 */ /* 0x0000640000000063 */
[----:B01----:R-:W-:Y:S01]  /*2bd0*/  ENDCOLLECTIVE ;  /* 0x000000000000791b */ /* 0x003fe20003800000 */
.L_x_5714:
[----:B------:R-:W-:Y:S01]  /*2be0*/  MOV R65, R87 ;  /* 0x0000005700417202 */ /* 0x000fe20000000f00 */
[----:B------:R-:W-:Y:S06]  /*2bf0*/  BRA `(.L_x_5715) ;  /* 0xffffffe4001c7947 */ /* 0x000fec000383ffff */
.L_x_5716:
        /* <DEDUP_REMOVED lines=16> */
.L_x_6641:


//--------------------- .text._ZN10layer_norm22ln_bwd_finalize_kernelINS_22Kernel_traits_finalizeILj256E6__halfffffjLb1ELj1024ELj4ENS_18Kernel_traits_baseILj256ES2_ffffjLj1024EEEEELb1ELb1EEEvNS_9BwdParamsE --------------------------
	.section	.text._ZN10layer_norm22ln_bwd_finalize_kernelINS_22Kernel_traits_finalizeILj256E6__halfffffjLb1ELj1024ELj4ENS_18Kernel_traits_baseILj256ES2_ffffjLj1024EEEEELb1ELb1EEEvNS_9BwdParamsE,"ax",@progbits
	.align	128
        .global         _ZN10layer_norm22ln_bwd_finalize_kernelINS_22Kernel_traits_finalizeILj256E6__halfffffjLb1ELj1024ELj4ENS_18Kernel_traits_baseILj256ES2_ffffjLj1024EEEEELb1ELb1EEEvNS_9BwdParamsE
        .type           _ZN10layer_norm22ln_bwd_finalize_kernelINS_22Kernel_traits_finalizeILj256E6__halfffffjLb1ELj1024ELj4ENS_18Kernel_traits_baseILj256ES2_ffffjLj1024EEEEELb1ELb1EEEvNS_9BwdParamsE,@function
        .size           _ZN10layer_norm22ln_bwd_finalize_kernelINS_22Kernel_traits_finalizeILj256E6__halfffffjLb1ELj1024ELj4ENS_18Kernel_traits_baseILj256ES2_ffffjLj1024EEEEELb1ELb1EEEvNS_9BwdParamsE,(.L_x_6642 - _ZN10layer_norm22ln_bwd_finalize_kernelINS_22Kernel_traits_finalizeILj256E6__halfffffjLb1ELj1024ELj4ENS_18Kernel_traits_baseILj256ES2_ffffjLj1024EEEEELb1ELb1EEEvNS_9BwdParamsE)
        .other          _ZN10layer_norm22ln_bwd_finalize_kernelINS_22Kernel_traits_finalizeILj256E6__halfffffjLb1ELj1024ELj4ENS_18Kernel_traits_baseILj256ES2_ffffjLj1024EEEEELb1ELb1EEEvNS_9BwdParamsE,@"STO_CUDA_ENTRY STV_DEFAULT"
_ZN10layer_norm22ln_bwd_finalize_kernelINS_22Kernel_traits_finalizeILj256E6__halfffffjLb1ELj1024ELj4ENS_18Kernel_traits_baseILj256ES2_ffffjLj1024EEEEELb1ELb1EEEvNS_9BwdParamsE:
.text._ZN10layer_norm22ln_bwd_finalize_kernelINS_22Kernel_traits_finalizeILj256E6__halfffffjLb1ELj1024ELj4ENS_18Kernel_traits_baseILj256ES2_ffffjLj1024EEEEELb1ELb1EEEvNS_9BwdParamsE:
        /* <DEDUP_REMOVED lines=25> */
.L_x_5728:
        /* <DEDUP_REMOVED lines=33> */
.L_x_5721:
        /* <DEDUP_REMOVED lines=49> */
.L_x_5720:
[----:B------:R-:W-:Y:S05]  /*06b0*/  BSYNC B1 ;  /* 0x0000000000017941 */ /* 0x000fea0003800000 */
.L_x_5719:
        /* <DEDUP_REMOVED lines=32> */
.L_x_5723:
[----:B------:R-:W-:Y:S05]  /*08c0*/  BSYNC B1 ;  /* 0x0000000000017941 */ /* 0x000fea0003800000 */
.L_x_5722:
        /* <DEDUP_REMOVED lines=16> */
.L_x_5718:
[----:B------:R-:W-:Y:S05]  /*09d0*/  BSYNC B0 ;  /* 0x0000000000007941 */ /* 0x000fea0003800000 */
.L_x_5717:
        /* <DEDUP_REMOVED lines=40> */
.L_x_5744:
        /* <DEDUP_REMOVED lines=8> */
.L_x_5724:
        /* <DEDUP_REMOVED lines=21> */
.L_x_5727:
[----:B------:R-:W-:Y:S05]  /*0e30*/  BSYNC B0 ;  /* 0x0000000000007941 */ /* 0x000fea0003800000 */
.L_x_5726:
[C---:B------:R-:W-:Y:S02]  /*0e40*/  ISETP.GT.U32.AND P1, PT, R4.reuse, -0x101, PT ;  /* 0xfffffeff0400780c */ /* 0x040fe40003f24070 */
[----:B------:R-:W-:Y:S02]  /*0e50*/  IADD3 R4, R4, 0x100, RZ ;  /* 0x0000010004047810 */ /* 0x000fe40007ffe0ff */
[----:B------:R-:W-:-:S09]  /*0e60*/  IADD3 R5, R5, 0x80, RZ ;  /* 0x0000008005057810 */ /* 0x000fd20007ffe0ff */
[----:B------:R-:W-:Y:S05]  /*0e70*/  @P1 BRA `(.L_x_5728) ;  /* 0xfffffff000c41947 */ /* 0x000fea000383ffff */
[----:B------:R-:W-:Y:S05]  /*0e80*/  EXIT ;  /* 0x000000000000794d */ /* 0x000fea0003800000 */
.L_x_5725:
[----:B------:R-:W-:Y:S01]  /*0e90*/  HFMA2.MMA R22, -RZ, RZ, 0, 5.9604644775390625e-08 ;  /* 0x00000001ff167435 */ /* 0x000fe200000001ff */
[----:B---3--:R-:W-:Y:S01]  /*0ea0*/  MOV R23, R8 ;  /* 0x0000000800177202 */ /* 0x008fe20000000f00 */
[----:B------:R-:W-:Y:S01]  /*0eb0*/  IMAD.MOV.U32 R20, RZ, RZ, -0x1 ;  /* 0xffffffffff147424 */ /* 0x000fe200078e00ff */
[----:B------:R-:W-:-:S08]  /*0ec0*/  MOV R25, 0x1f ;  /* 0x0000001f00197802 */ /* 0x000fd00000000f00 */
[----:B012---:R-:W-:Y:S05]  /*0ed0*/  WARPSYNC.COLLECTIVE R20, `(.L_x_5729) ;  /* 0x0000000014087348 */ /* 0x007fea0003c00000 */
[----:B------:R3:W4:Y:S02]  /*0ee0*/  SHFL.BFLY P2, R21, R23, R22, R25 ;  /* 0x0c00001617157389 */ /* 0x0007240000040019 */
[----:B01234-:R-:W-:Y:S01]  /*0ef0*/  ENDCOLLECTIVE ;  /* 0x000000000000791b */ /* 0x01ffe20003800000 */
.L_x_5729:
[----:B------:R-:W-:Y:S01]  /*0f00*/  HFMA2.MMA R22, -RZ, RZ, 0, 1.1920928955078125e-07 ;  /* 0x00000002ff167435 */ /* 0x000fe200000001ff */
[----:B------:R-:W-:-:S05]  /*0f10*/  MOV R9, R21 ;  /* 0x0000001500097202 */ /* 0x000fca0000000f00 */
[----:B------:R-:W-:-:S05]  /*0f20*/  FADD.FTZ R9, R8, R9 ;  /* 0x0000000908097221 */ /* 0x000fca0000010000 */
[----:B------:R-:W-:-:S07]  /*0f30*/  MOV R23, R9 ;  /* 0x0000000900177202 */ /* 0x000fce0000000f00 */
[----:B------:R-:W-:Y:S05]  /*0f40*/  WARPSYNC.COLLECTIVE R20, `(.L_x_5730) ;  /* 0x0000000014087348 */ /* 0x000fea0003c00000 */
[----:B------:R0:W1:Y:S02]  /*0f50*/  SHFL.BFLY P2, R21, R23, R22, R25 ;  /* 0x0c00001617157389 */ /* 0x0000640000040019 */
[----:B01----:R-:W-:Y:S01]  /*0f60*/  ENDCOLLECTIVE ;  /* 0x000000000000791b */ /* 0x003fe20003800000 */
.L_x_5730:
[----:B------:R-:W-:Y:S01]  /*0f70*/  HFMA2.MMA R22, -RZ, RZ, 0, 2.384185791015625e-07 ;  /* 0x00000004ff167435 */ /* 0x000fe200000001ff */
[----:B------:R-:W-:-:S05]  /*0f80*/  MOV R12, R21 ;  /* 0x00000015000c7202 */ /* 0x000fca0000000f00 */
[----:B------:R-:W-:-:S05]  /*0f90*/  FADD.FTZ R12, R9, R12 ;  /* 0x0000000c090c7221 */ /* 0x000fca0000010000 */
[----:B------:R-:W-:-:S07]  /*0fa0*/  MOV R23, R12 ;  /* 0x0000000c00177202 */ /* 0x000fce0000000f00 */
[----:B------:R-:W-:Y:S05]  /*0fb0*/  WARPSYNC.COLLECTIVE R20, `(.L_x_5731) ;  /* 0x0000000014087348 */ /* 0x000fea0003c00000 */
[----:B------:R0:W1:Y:S02]  /*0fc0*/  SHFL.BFLY P2, R21, R23, R22, R25 ;  /* 0x0c00001617157389 */ /* 0x0000640000040019 */
[----:B01----:R-:W-:Y:S01]  /*0fd0*/  ENDCOLLECTIVE ;  /* 0x000000000000791b */ /* 0x003fe20003800000 */
.L_x_5731:
[----:B------:R-:W-:Y:S01]  /*0fe0*/  HFMA2.MMA R22, -RZ, RZ, 0, 4.76837158203125e-07 ;  /* 0x00000008ff167435 */ /* 0x000fe200000001ff */
[----:B------:R-:W-:-:S05]  /*0ff0*/  MOV R13, R21 ;  /* 0x00000015000d7202 */ /* 0x000fca0000000f00 */
[----:B------:R-:W-:-:S04]  /*1000*/  FADD.FTZ R13, R12, R13 ;  /* 0x0000000d0c0d7221 */ /* 0x000fc80000010000 */
[----:B------:R-:W-:-:S07]  /*1010*/  IMAD.MOV.U32 R23, RZ, RZ, R13 ;  /* 0x000000ffff177224 */ /* 0x000fce00078e000d */
[----:B------:R-:W-:Y:S05]  /*1020*/  WARPSYNC.COLLECTIVE R20, `(.L_x_5732) ;  /* 0x0000000014087348 */ /* 0x000fea0003c00000 */
[----:B------:R0:W1:Y:S02]  /*1030*/  SHFL.BFLY P2, R21, R23, R22, R25 ;  /* 0x0c00001617157389 */ /* 0x0000640000040019 */
[----:B01----:R-:W-:Y:S01]  /*1040*/  ENDCOLLECTIVE ;  /* 0x000000000000791b */ /* 0x003fe20003800000 */
.L_x_5732:
[----:B------:R-:W-:Y:S01]  /*1050*/  HFMA2.MMA R22, -RZ, RZ, 0, 9.5367431640625e-07 ;  /* 0x00000010ff167435 */ /* 0x000fe200000001ff */
[----:B------:R-:W-:-:S05]  /*1060*/  MOV R8, R21 ;  /* 0x0000001500087202 */ /* 0x000fca0000000f00 */
[----:B------:R-:W-:-:S05]  /*1070*/  FADD.FTZ R9, R13, R8 ;  /* 0x000000080d097221 */ /* 0x000fca0000010000 */
[----:B------:R-:W-:-:S07]  /*1080*/  MOV R23, R9 ;  /* 0x0000000900177202 */ /* 0x000fce0000000f00 */
[----:B------:R-:W-:Y:S05]  /*1090*/  WARPSYNC.COLLECTIVE R20, `(.L_x_5733) ;  /* 0x0000000014087348 */ /* 0x000fea0003c00000 */
[----:B------:R0:W1:Y:S02]  /*10a0*/  SHFL.BFLY P2, R21, R23, R22, R25 ;  /* 0x0c00001617157389 */ /* 0x0000640000040019 */
[----:B01----:R-:W-:Y:S01]  /*10b0*/  ENDCOLLECTIVE ;  /* 0x000000000000791b */ /* 0x003fe20003800000 */
.L_x_5733:
[----:B------:R-:W-:Y:S01]  /*10c0*/  HFMA2.MMA R22, -RZ, RZ, 0, 5.9604644775390625e-08 ;  /* 0x00000001ff167435 */ /* 0x000fe200000001ff */
[----:B------:R-:W-:Y:S02]  /*10d0*/  MOV R23, R11 ;  /* 0x0000000b00177202 */ /* 0x000fe40000000f00 */
[----:B------:R-:W-:-:S08]  /*10e0*/  MOV R8, R21 ;  /* 0x0000001500087202 */ /* 0x000fd00000000f00 */
[----:B------:R-:W-:Y:S05]  /*10f0*/  WARPSYNC.COLLECTIVE R20, `(.L_x_5734) ;  /* 0x0000000014087348 */ /* 0x000fea0003c00000 */
[----:B------:R0:W1:Y:S02]  /*1100*/  SHFL.BFLY P2, R21, R23, R22, R25 ;  /* 0x0c00001617157389 */ /* 0x0000640000040019 */
[----:B01----:R-:W-:Y:S01]  /*1110*/  ENDCOLLECTIVE ;  /* 0x000000000000791b */ /* 0x003fe20003800000 */
.L_x_5734:
[----:B------:R-:W-:Y:S01]  /*1120*/  HFMA2.MMA R22, -RZ, RZ, 0, 1.1920928955078125e-07 ;  /* 0x00000002ff167435 */ /* 0x000fe200000001ff */
[----:B------:R-:W-:-:S05]  /*1130*/  MOV R12, R21 ;  /* 0x00000015000c7202 */ /* 0x000fca0000000f00 */
[----:B------:R-:W-:-:S04]  /*1140*/  FADD.FTZ R14, R11, R12 ;  /* 0x0000000c0b0e7221 */ /* 0x000fc80000010000 */
[----:B------:R-:W-:-:S07]  /*1150*/  IMAD.MOV.U32 R23, RZ, RZ, R14 ;  /* 0x000000ffff177224 */ /* 0x000fce00078e000e */
[----:B------:R-:W-:Y:S05]  /*1160*/  WARPSYNC.COLLECTIVE R20, `(.L_x_5735) ;  /* 0x0000000014087348 */ /* 0x000fea0003c00000 */
[----:B------:R0:W1:Y:S02]  /*1170*/  SHFL.BFLY P2, R21, R23, R22, R25 ;  /* 0x0c00001617157389 */ /* 0x0000640000040019 */
[----:B01----:R-:W-:Y:S01]  /*1180*/  ENDCOLLECTIVE ;  /* 0x000000000000791b */ /* 0x003fe20003800000 */
.L_x_5735:
[----:B------:R-:W-:Y:S01]  /*1190*/  HFMA2.MMA R22, -RZ, RZ, 0, 2.384185791015625e-07 ;  /* 0x00000004ff167435 */ /* 0x000fe200000001ff */
[----:B------:R-:W-:-:S05]  /*11a0*/  MOV R13, R21 ;  /* 0x00000015000d7202 */ /* 0x000fca0000000f00 */
[----:B------:R-:W-:-:S05]  /*11b0*/  FADD.FTZ R15, R14, R13 ;  /* 0x0000000d0e0f7221 */ /* 0x000fca0000010000 */
[----:B------:R-:W-:-:S07]  /*11c0*/  MOV R23, R15 ;  /* 0x0000000f00177202 */ /* 0x000fce0000000f00 */
[----:B------:R-:W-:Y:S05]  /*11d0*/  WARPSYNC.COLLECTIVE R20, `(.L_x_5736) ;  /* 0x0000000014087348 */ /* 0x000fea0003c00000 */
[----:B------:R0:W1:Y:S02]  /*11e0*/  SHFL.BFLY P2, R21, R23, R22, R25 ;  /* 0x0c00001617157389 */ /* 0x0000640000040019 */
[----:B01----:R-:W-:Y:S01]  /*11f0*/  ENDCOLLECTIVE ;  /* 0x000000000000791b */ /* 0x003fe20003800000 */
.L_x_5736:
[----:B------:R-:W-:Y:S01]  /*1200*/  HFMA2.MMA R22, -RZ, RZ, 0, 4.76837158203125e-07 ;  /* 0x00000008ff167435 */ /* 0x000fe200000001ff */
[----:B------:R-:W-:-:S05]  /*1210*/  MOV R16, R21 ;  /* 0x0000001500107202 */ /* 0x000fca0000000f00 */
[----:B------:R-:W-:-:S05]  /*1220*/  FADD.FTZ R16, R15, R16 ;  /* 0x000000100f107221 */ /* 0x000fca0000010000 */
[----:B------:R-:W-:-:S07]  /*1230*/  MOV R23, R16 ;  /* 0x0000001000177202 */ /* 0x000fce0000000f00 */
[----:B------:R-:W-:Y:S05]  /*1240*/  WARPSYNC.COLLECTIVE R20, `(.L_x_5737) ;  /* 0x0000000014087348 */ /* 0x000fea0003c00000 */
[----:B------:R0:W1:Y:S02]  /*1250*/  SHFL.BFLY P2, R21, R23, R22, R25 ;  /* 0x0c00001617157389 */ /* 0x0000640000040019 */
[----:B01----:R-:W-:Y:S01]  /*1260*/  ENDCOLLECTIVE ;  /* 0x000000000000791b */ /* 0x003fe20003800000 */
.L_x_5737:
[----:B------:R-:W-:Y:S01]  /*1270*/  HFMA2.MMA R22, -RZ, RZ, 0, 9.5367431640625e-07 ;  /* 0x00000010ff167435 */ /* 0x000fe200000001ff */
[----:B------:R-:W-:-:S05]  /*1280*/  MOV R11, R21 ;  /* 0x00000015000b7202 */ /* 0x000fca0000000f00 */
[----:B------:R-:W-:-:S04]  /*1290*/  FADD.FTZ R11, R16, R11 ;  /* 0x0000000b100b7221 */ /* 0x000fc80000010000 */
[----:B------:R-:W-:-:S07]  /*12a0*/  IMAD.MOV.U32 R23, RZ, RZ, R11 ;  /* 0x000000ffff177224 */ /* 0x000fce00078e000b */
[----:B------:R-:W-:Y:S05]  /*12b0*/  WARPSYNC.COLLECTIVE R20, `(.L_x_5738) ;  /* 0x0000000014087348 */ /* 0x000fea0003c00000 */
[----:B------:R0:W1:Y:S02]  /*12c0*/  SHFL.BFLY P2, R21, R23, R22, R25 ;  /* 0x0c00001617157389 */ /* 0x0000640000040019 */
[----:B01----:R-:W-:Y:S01]  /*12d0*/  ENDCOLLECTIVE ;  /* 0x000000000000791b */ /* 0x003fe20003800000 */
.L_x_5738:
[----:B------:R-:W-:Y:S01]  /*12e0*/  HFMA2.MMA R22, -RZ, RZ, 0, 5.9604644775390625e-08 ;  /* 0x00000001ff167435 */ /* 0x000fe200000001ff */
[----:B------:R-:W-:Y:S02]  /*12f0*/  MOV R23, R10 ;  /* 0x0000000a00177202 */ /* 0x000fe40000000f00 */
[----:B------:R-:W-:-:S08]  /*1300*/  MOV R12, R21 ;  /* 0x00000015000c7202 */ /* 0x000fd00000000f00 */
[----:B------:R-:W-:Y:S05]  /*1310*/  WARPSYNC.COLLECTIVE R20, `(.L_x_5739) ;  /* 0x0000000014087348 */ /* 0x000fea0003c00000 */
[----:B------:R0:W1:Y:S02]  /*1320*/  SHFL.BFLY P2, R21, R23, R22, R25 ;  /* 0x0c00001617157389 */ /* 0x0000640000040019 */
[----:B01----:R-:W-:Y:S01]  /*1330*/  ENDCOLLECTIVE ;  /* 0x000000000000791b */ /* 0x003fe20003800000 */
.L_x_5739:
[----:B------:R-:W-:Y:S01]  /*1340*/  HFMA2.MMA R22, -RZ, RZ, 0, 1.1920928955078125e-07 ;  /* 0x00000002ff167435 */ /* 0x000fe200000001ff */
[----:B------:R-:W-:-:S05]  /*1350*/  MOV R13, R21 ;  /* 0x00000015000d7202 */ /* 0x000fca0000000f00 */
[----:B------:R-:W-:-:S05]  /*1360*/  FADD.FTZ R17, R10, R13 ;  /* 0x0000000d0a117221 */ /* 0x000fca0000010000 */
[----:B------:R-:W-:-:S07]  /*1370*/  MOV R23, R17 ;  /* 0x0000001100177202 */ /* 0x000fce0000000f00 */
[----:B------:R-:W-:Y:S05]  /*1380*/  WARPSYNC.COLLECTIVE R20, `(.L_x_5740) ;  /* 0x0000000014087348 */ /* 0x000fea0003c00000 */
[----:B------:R0:W1:Y:S02]  /*1390*/  SHFL.BFLY P2, R21, R23, R22, R25 ;  /* 0x0c00001617157389 */ /* 0x0000640000040019 */
[----:B01----:R-:W-:Y:S01]  /*13a0*/  ENDCOLLECTIVE ;  /* 0x000000000000791b */ /* 0x003fe20003800000 */
.L_x_5740:
[----:B------:R-:W-:Y:S01]  /*13b0*/  HFMA2.MMA R22, -RZ, RZ, 0, 2.384185791015625e-07 ;  /* 0x00000004ff167435 */ /* 0x000fe200000001ff */
[----:B------:R-:W-:-:S05]  /*13c0*/  MOV R16, R21 ;  /* 0x0000001500107202 */ /* 0x000fca0000000f00 */
[----:B------:R-:W-:-:S04]  /*13d0*/  FADD.FTZ R18, R17, R16 ;  /* 0x0000001011127221 */ /* 0x000fc80000010000 */
[----:B------:R-:W-:-:S07]  /*13e0*/  IMAD.MOV.U32 R23, RZ, RZ, R18 ;  /* 0x000000ffff177224 */ /* 0x000fce00078e0012 */
[----:B------:R-:W-:Y:S05]  /*13f0*/  WARPSYNC.COLLECTIVE R20, `(.L_x_5741) ;  /* 0x0000000014087348 */ /* 0x000fea0003c00000 */
[----:B------:R0:W1:Y:S02]  /*1400*/  SHFL.BFLY P2, R21, R23, R22, R25 ;  /* 0x0c00001617157389 */ /* 0x0000640000040019 */
[----:B01----:R-:W-:Y:S01]  /*1410*/  ENDCOLLECTIVE ;  /* 0x000000000000791b */ /* 0x003fe20003800000 */
.L_x_5741:
[----:B------:R-:W-:Y:S01]  /*1420*/  HFMA2.MMA R22, -RZ, RZ, 0, 4.76837158203125e-07 ;  /* 0x00000008ff167435 */ /* 0x000fe200000001ff */
[----:B------:R-:W-:-:S05]  /*1430*/  MOV R19, R21 ;  /* 0x0000001500137202 */ /* 0x000fca0000000f00 */
[----:B------:R-:W-:-:S05]  /*1440*/  FADD.FTZ R19, R18, R19 ;  /* 0x0000001312137221 */ /* 0x000fca0000010000 */
[----:B------:R-:W-:-:S07]  /*1450*/  MOV R23, R19 ;  /* 0x0000001300177202 */ /* 0x000fce0000000f00 */
[----:B------:R-:W-:Y:S05]  /*1460*/  WARPSYNC.COLLECTIVE R20, `(.L_x_5742) ;  /* 0x0000000014087348 */ /* 0x000fea0003c00000 */
[----:B------:R0:W1:Y:S02]  /*1470*/  SHFL.BFLY P2, R21, R23, R22, R25 ;  /* 0x0c00001617157389 */ /* 0x0000640000040019 */
[----:B01----:R-:W-:Y:S01]  /*1480*/  ENDCOLLECTIVE ;  /* 0x000000000000791b */ /* 0x003fe20003800000 */
.L_x_5742:
[----:B------:R-:W-:Y:S01]  /*1490*/  HFMA2.MMA R22, -RZ, RZ, 0, 9.5367431640625e-07 ;  /* 0x00000010ff167435 */ /* 0x000fe200000001ff */
[----:B------:R-:W-:-:S05]  /*14a0*/  MOV R10, R21 ;  /* 0x00000015000a7202 */ /* 0x000fca0000000f00 */
[----:B------:R-:W-:-:S05]  /*14b0*/  FADD.FTZ R10, R19, R10 ;  /* 0x0000000a130a7221 */ /* 0x000fca0000010000 */
[----:B------:R-:W-:-:S07]  /*14c0*/  MOV R23, R10 ;  /* 0x0000000a00177202 */ /* 0x000fce0000000f00 */
[----:B------:R-:W-:Y:S05]  /*14d0*/  WARPSYNC.COLLECTIVE R20, `(.L_x_5743) ;  /* 0x0000000014087348 */ /* 0x000fea0003c00000 */
[----:B------:R0:W1:Y:S02]  /*14e0*/  SHFL.BFLY P2, R21, R23, R22, R25 ;  /* 0x0c00001617157389 */ /* 0x0000640000040019 */
[----:B01----:R-:W-:Y:S01]  /*14f0*/  ENDCOLLECTIVE ;  /* 0x000000000000791b */ /* 0x003fe20003800000 */
.L_x_5743:
[----:B------:R-:W-:Y:S01]  /*1500*/  MOV R15, R21 ;  /* 0x00000015000f7202 */ /* 0x000fe20000000f00 */
[----:B------:R-:W-:Y:S06]  /*1510*/  BRA `(.L_x_5744) ;  /* 0xfffffff400d07947 */ /* 0x000fec000383ffff */
.L_x_5745:
        /* <DEDUP_REMOVED lines=14> */
.L_x_6642:


//--------------------- .text._ZN10layer_norm13ln_bwd_kernelINS_13Kernel_traitsI6__halfffffjLj256ELj1ELj4ELj1ELj16ENS_18Kernel_traits_baseILj256ES2_ffffjLj128EEEEELb1ELb1ELb1ELb1EEEvNS_9BwdParamsE --------------------------
	.section	.text._ZN10layer_norm13ln_bwd_kernelINS_13Kernel_traitsI6__halfffffjLj256ELj1ELj4ELj1ELj16ENS_18Kernel_traits_baseILj256ES2_ffffjLj128EEEEELb1ELb1ELb1ELb1EEEvNS_9BwdParamsE,"ax",@progbits
	.align	128
        .global         _ZN10layer_norm13ln_bwd_kernelINS_13Kernel_traitsI6__halfffffjLj256ELj1ELj4ELj1ELj16ENS_18Kernel_traits_baseILj256ES2_ffffjLj128EEEEELb1ELb1ELb1ELb1EEEvNS_9BwdParamsE
        .type           _ZN10layer_norm13ln_bwd_kernelINS_13Kernel_traitsI6__halfffffjLj256ELj1ELj4ELj1ELj16ENS_18Kernel_traits_baseILj256ES2_ffffjLj128EEEEELb1ELb1ELb1ELb1EEEvNS_9BwdParamsE,@function
        .size           _ZN10layer_norm13ln_bwd_kernelINS_13Kernel_traitsI6__halfffffjLj256ELj1ELj4ELj1ELj16ENS_18Kernel_traits_baseILj256ES2_ffffjLj128EEEEELb1ELb1ELb1ELb1EEEvNS_9BwdParamsE,(.L_x_6643 - _ZN10layer_norm13ln_bwd_kernelINS_13Kernel_traitsI6__halfffffjLj256ELj1ELj4ELj1ELj16ENS_18Kernel_traits_baseILj256ES2_ffffjLj128EEEEELb1ELb1ELb1ELb1EEEvNS_9BwdParamsE)
        .other          _ZN10layer_norm13ln_bwd_kernelINS_13Kernel_traitsI6__halfffffjLj256ELj1ELj4ELj1ELj16ENS_18Kernel_traits_baseILj256ES2_ffffjLj128EEEEELb1ELb1ELb1ELb1EEEvNS_9BwdParamsE,@"STO_CUDA_ENTRY STV_DEFAULT"
_ZN10layer_norm13ln_bwd_kernelINS_13Kernel_traitsI6__halfffffjLj256ELj1ELj4ELj1ELj16ENS_18Kernel_traits_baseILj256ES2_ffffjLj128EEEEELb1ELb1ELb1ELb1EEEvNS_9BwdParamsE:
.text._ZN10layer_norm13ln_bwd_kernelINS_13Kernel_traitsI6__halfffffjLj256ELj1ELj4ELj1ELj16ENS_18Kernel_traits_baseILj256ES2_ffffjLj128EEEEELb1ELb1ELb1ELb1EEEvNS_9BwdParamsE:
        /* <DEDUP_REMOVED lines=26> */
.L_x_5747:
        /* <DEDUP_REMOVED lines=50> */
.L_x_5787:
        /* <DEDUP_REMOVED lines=21> */
[----:B-----5:R-:W-:Y:S01]  /*0610*/  ISETP.GE.AND P6, PT, R100, 0x1, PT ;  /* 0x000000016400780c */ /* 0x020fe20003fc6270 */
[----:B------:R-:W0:Y:S01]  /*0620*/  LDC.64 R50, c[0x0][0x240] ;  /* 0x00009000ff327b82 */ /* 0x000e220000000a00 */
[----:B------:R-:W-:Y:S02]  /*0630*/  MOV R88, UR14 ;  /* 0x0000000e00587c02 */ /* 0x000fe40008000f00 */
[----:B------:R-:W-:Y:S02]  /*0640*/  MOV R86, UR15 ;  /* 0x0000000f00567c02 */ /* 0x000fe40008000f00 */
[----:B------:R-:W-:-:S04]  /*0650*/  ISETP.NE.U32.AND P0, PT, R88, RZ, PT ;  /* 0x000000ff5800720c */ /* 0x000fc80003f05070 */
[----:B------:R-:W-:-:S03]  /*0660*/  ISETP.NE.AND.EX P0, PT, R86, RZ, PT, P0 ;  /* 0x000000ff5600720c */ /* 0x000fc60003f05300 */
        /* <DEDUP_REMOVED lines=16> */
.L_x_5750:
        /* <DEDUP_REMOVED lines=9> */
[----:B------:R-:W-:Y:S01]  /*0800*/  LEA.HI.SX32 R3, R48, R73, 0x1e ;  /* 0x0000004930037211 */ /* 0x000fe200078ff2ff */
[----:B------:R-:W0:Y:S01]  /*0810*/  LDC.64 R90, c[0x0][0x240] ;  /* 0x00009000ff5a7b82 */ /* 0x000e220000000a00 */
[----:B------:R-:W3:Y:S01]  /*0820*/  LDG.E R89, desc[UR4][R58.64] ;  /* 0x000000043a597981 */ /* 0x000ee2000c1e1900 */
[----:B-1----:R-:W-:-:S06]  /*0830*/  IMAD.WIDE.U32 R60, R101, 0x10, R52 ;  /* 0x00000010653c7825 */ /* 0x002fcc00078e0034 */
[----:B------:R-:W4:Y:S01]  /*0840*/  LDG.E.128 R60, desc[UR4][R60.64] ;  /* 0x000000043c3c7981 */ /* 0x000f22000c1e1d00 */
[C---:B--2---:R-:W-:Y:S01]  /*0850*/  IMAD.WIDE.U32 R48, R3.reuse, 0x10, R56 ;  /* 0x0000001003307825 */ /* 0x044fe200078e0038 */
[----:B------:R-:W-:-:S03]  /*0860*/  IADD3 R3, R3, 0x20, RZ ;  /* 0x0000002003037810 */ /* 0x000fc60007ffe0ff */
[----:B------:R-:W-:Y:S02]  /*0870*/  IMAD.WIDE.U32 R52, R0, 0x10, R52 ;  /* 0x0000001000347825 */ /* 0x000fe400078e0034 */
[----:B------:R-:W2:Y:S01]  /*0880*/  LDG.E.128 R48, desc[UR4][R48.64] ;  /* 0x0000000430307981 */ /* 0x000ea2000c1e1d00 */
[C---:B-----5:R-:W-:Y:S01]  /*0890*/  ISETP.GE.AND P6, PT, R100.reuse, 0x1, PT ;  /* 0x000000016400780c */ /* 0x060fe20003fc6270 */
[----:B------:R-:W-:Y:S02]  /*08a0*/  IMAD.WIDE.U32 R56, R3, 0x10, R56 ;  /* 0x0000001003387825 */ /* 0x000fe400078e0038 */
[----:B------:R-:W2:Y:S04]  /*08b0*/  LDG.E.128 R52, desc[UR4][R52.64] ;  /* 0x0000000434347981 */ /* 0x000ea8000c1e1d00 */
[----:B------:R-:W2:Y:S06]  /*08c0*/  LDG.E.128 R56, desc[UR4][R56.64] ;  /* 0x0000000438387981 */ /* 0x000eac000c1e1d00 */
[----:B------:R-:W-:-:S05]  /*08d0*/  @P6 IADD3 R86, R100, -0x1, RZ ;  /* 0xffffffff64566810 */ /* 0x000fca0007ffe0ff */
[----:B------:R-:W-:Y:S01]  /*08e0*/  @P6 IMAD R86, R86, R103, RZ ;  /* 0x0000006756566224 */ /* 0x000fe200078e02ff */
[----:B------:R-:W-:-:S04]  /*08f0*/  MOV R88, UR14 ;  /* 0x0000000e00587c02 */ /* 0x000fc80008000f00 */
[----:B------:R-:W-:Y:S02]  /*0900*/  @P6 SHF.R.S32.HI R3, RZ, 0x1f, R86 ;  /* 0x0000001fff036819 */ /* 0x000fe40000011456 */
[----:B------:R-:W-:Y:S02]  /*0910*/  ISETP.NE.U32.AND P0, PT, R88, RZ, PT ;  /* 0x000000ff5800720c */ /* 0x000fe40003f05070 */
[----:B------:R-:W-:Y:S02]  /*0920*/  @P6 LEA.HI R92, R3, R86, RZ, 0x2 ;  /* 0x00000056035c6211 */ /* 0x000fe400078f10ff */
[----:B------:R-:W-:-:S04]  /*0930*/  MOV R86, UR15 ;  /* 0x0000000f00567c02 */ /* 0x000fc80008000f00 */
[----:B------:R-:W-:Y:S02]  /*0940*/  ISETP.NE.AND.EX P0, PT, R86, RZ, PT, P0 ;  /* 0x000000ff5600720c */ /* 0x000fe40003f05300 */
[----:B------:R-:W-:Y:S02]  /*0950*/  MOV R99, RZ ;  /* 0x000000ff00637202 */ /* 0x000fe40000000f00 */
[----:B------:R-:W-:-:S04]  /*0960*/  @P6 LEA.HI.SX32 R99, R92, R73, 0x1e ;  /* 0x000000495c636211 */ /* 0x000fc800078ff2ff */
[----:B------:R-:W-:-:S05]  /*0970*/  IADD3 R3, R99, 0x20, RZ ;  /* 0x0000002063037810 */ /* 0x000fca0007ffe0ff */
[----:B------:R-:W5:Y:S04]  /*0980*/  @P0 LDG.E.128 R28, desc[UR4][R66.64] ;  /* 0x00000004421c0981 */ /* 0x000f68000c1e1d00 */
[----:B------:R-:W5:Y:S01]  /*0990*/  @P0 LDG.E.128 R32, desc[UR4][R64.64] ;  /* 0x0000000440200981 */ /* 0x000f62000c1e1d00 */
[----:B------:R-:W-:Y:S01]  /*09a0*/  ISETP.NE.AND P0, PT, R95, RZ, PT ;  /* 0x000000ff5f00720c */ /* 0x000fe20003f05270 */
[----:B0-----:R-:W-:-:S04]  /*09b0*/  IMAD.WIDE.U32 R98, R99, 0x4, R90 ;  /* 0x0000000463627825 */ /* 0x001fc800078e005a */
[----:B------:R-:W-:Y:S02]  /*09c0*/  IMAD.WIDE.U32 R90, R3, 0x4, R90 ;  /* 0x00000004035a7825 */ /* 0x000fe400078e005a */
[----:B------:R-:W5:Y:S04]  /*09d0*/  LDG.E R98, desc[UR4][R98.64] ;  /* 0x0000000462627981 */ /* 0x000f68000c1e1900 */
[----:B------:R2:W5:Y:S01]  /*09e0*/  LDG.E R91, desc[UR4][R90.64] ;  /* 0x000000045a5b7981 */ /* 0x000562000c1e1900 */
[----:B---3--:R-:W-:-:S05]  /*09f0*/  FSEL R94, R89, RZ, !P0 ;  /* 0x000000ff595e7208 */ /* 0x008fca0004000000 */
[C---:B----4-:R-:W-:Y:S01]  /*0a00*/  FADD.FTZ R3, -R94.reuse, R60 ;  /* 0x0000003c5e037221 */ /* 0x050fe20000010100 */
        /* <DEDUP_REMOVED lines=18> */
[----:B------:R-:W-:Y:S01]  /*0b30*/  FADD.FTZ R93, -R94, R52 ;  /* 0x000000345e5d7221 */ /* 0x000fe20000010100 */
[----:B------:R-:W-:Y:S01]  /*0b40*/  FMUL.FTZ R92, R85, R50 ;  /* 0x00000032555c7220 */ /* 0x000fe20000410000 */
[----:B------:R-:W-:Y:S01]  /*0b50*/  FADD.FTZ R51, R48, R63 ;  /* 0x0000003f30337221 */ /* 0x000fe20000010000 */
[----:B------:R-:W-:Y:S01]  /*0b60*/  FFMA.FTZ R48, R62, R63, R49 ;  /* 0x0000003f3e307223 */ /* 0x000fe20000010031 */
[----:B------:R-:W-:Y:S01]  /*0b70*/  FFMA.FTZ R6, R50, R61, R6 ;  /* 0x0000003d32067223 */ /* 0x000fe20000010006 */
[----:B------:R-:W-:Y:S01]  /*0b80*/  FADD.FTZ R26, R26, R50 ;  /* 0x000000321a1a7221 */ /* 0x000fe20000010000 */
[----:B------:R-:W-:Y:S01]  /*0b90*/  FADD.FTZ R53, -R94, R53 ;  /* 0x000000355e357221 */ /* 0x000fe20000010100 */
[----:B------:R-:W-:Y:S01]  /*0ba0*/  FMUL.FTZ R93, R2, R93 ;  /* 0x0000005d025d7220 */ /* 0x000fe20000410000 */
[----:B------:R-:W-:Y:S01]  /*0bb0*/  FADD.FTZ R50, R51, R92 ;  /* 0x0000005c33327221 */ /* 0x000fe20000010000 */
[----:B------:R-:W-:Y:S01]  /*0bc0*/  FFMA.FTZ R49, R61, R92, R48 ;  /* 0x0000005c3d317223 */ /* 0x000fe20000010030 */
[C---:B------:R-:W-:Y:S01]  /*0bd0*/  FADD.FTZ R97, -R94.reuse, R54 ;  /* 0x000000365e617221 */ /* 0x040fe20000010100 */
[----:B------:R-:W-:Y:S01]  /*0be0*/  FADD.FTZ R55, -R94, R55 ;  /* 0x000000375e377221 */ /* 0x000fe20000010100 */
        /* <DEDUP_REMOVED lines=25> */
.L_x_5751:
[----:B------:R-:W-:Y:S05]  /*0d80*/  BSYNC B1 ;  /* 0x0000000000017941 */ /* 0x000fea0003800000 */
.L_x_5749:
        /* <DEDUP_REMOVED lines=20> */
.L_x_5799:
[----:B------:R-:W3:Y:S01]  /*0ed0*/  @P6 LDC.64 R48, c[0x0][0x220] ;  /* 0x00008800ff306b82 */ /* 0x000ee20000000a00 */
[----:B------:R-:W-:Y:S01]  /*0ee0*/  @P6 IADD3 R100, R100, -0x1, RZ ;  /* 0xffffffff64646810 */ /* 0x000fe20007ffe0ff */
[----:B------:R-:W-:Y:S01]  /*0ef0*/  HFMA2.MMA R59, -RZ, RZ, 0, 0 ;  /* 0x00000000ff3b7435 */ /* 0x000fe200000001ff */
[----:B------:R-:W-:-:S03]  /*0f00*/  @P6 LOP3.LUT R73, R84, 0x1f, RZ, 0xc0, !PT ;  /* 0x0000001f54496812 */ /* 0x000fc600078ec0ff */
[----:B------:R-:W-:-:S05]  /*0f10*/  @P6 IMAD R100, R100, R103, RZ ;  /* 0x0000006764646224 */ /* 0x000fca00078e02ff */
[----:B------:R-:W-:-:S04]  /*0f20*/  @P6 SHF.R.S32.HI R51, RZ, 0x1f, R100 ;  /* 0x0000001fff336819 */ /* 0x000fc80000011464 */
[----:B------:R-:W-:-:S04]  /*0f30*/  @P6 LEA.HI R100, R51, R100, RZ, 0x2 ;  /* 0x0000006433646211 */ /* 0x000fc800078f10ff */
[----:B------:R-:W-:-:S05]  /*0f40*/  @P6 LEA.HI.SX32 R59, R100, R73, 0x1e ;  /* 0x00000049643b6211 */ /* 0x000fca00078ff2ff */
[----:B---3--:R-:W-:Y:S02]  /*0f50*/  @P6 IMAD.WIDE.U32 R50, R59, 0x10, R48 ;  /* 0x000000103b326825 */ /* 0x008fe400078e0030 */
[----:B------:R-:W3:Y:S02]  /*0f60*/  LDC.64 R48, c[0x0][0x308] ;  /* 0x0000c200ff307b82 */ /* 0x000ee40000000a00 */
[----:B-1----:R-:W-:Y:S01]  /*0f70*/  FADD.FTZ R66, R52, R53 ;  /* 0x0000003534427221 */ /* 0x002fe20000010000 */
[----:B--2---:R-:W-:Y:S01]  /*0f80*/  FADD.FTZ R65, R64, R65 ;  /* 0x0000004140417221 */ /* 0x004fe20000010000 */
[----:B------:R-:W-:Y:S02]  /*0f90*/  ISETP.NE.AND P3, PT, R95, RZ, PT ;  /* 0x000000ff5f00720c */ /* 0x000fe40003f65270 */
[C---:B------:R-:W-:Y:S02]  /*0fa0*/  @!P5 ISETP.NE.U32.AND P0, PT, R88.reuse, RZ, PT ;  /* 0x000000ff5800d20c */ /* 0x040fe40003f05070 */
[C---:B------:R-:W-:Y:S01]  /*0fb0*/  @!P5 ISETP.NE.U32.AND P2, PT, R88.reuse, RZ, PT ;  /* 0x000000ff5800d20c */ /* 0x040fe20003f45070 */
[----:B0-----:R-:W0:Y:S01]  /*0fc0*/  @P6 LDC.64 R52, c[0x0][0x2f8] ;  /* 0x0000be00ff346b82 */ /* 0x001e220000000a00 */
[----:B------:R-:W-:Y:S01]  /*0fd0*/  @!P5 ISETP.NE.U32.AND P4, PT, R88, RZ, PT ;  /* 0x000000ff5800d20c */ /* 0x000fe20003f85070 */
[----:B------:R-:W-:Y:S01]  /*0fe0*/  BSSY B1, `(.L_x_5753) ;  /* 0x0000019000017945 */ /* 0x000fe20003800000 */
[----:B------:R1:W5:Y:S01]  /*0ff0*/  @P6 LDG.E.128 R36, desc[UR4][R50.64] ;  /* 0x0000000432246981 */ /* 0x000362000c1e1d00 */
[----:B------:R-:W-:Y:S01]  /*1000*/  FMUL.FTZ R64, R66, UR8 ;  /* 0x0000000842407c20 */ /* 0x000fe20008410000 */
[C---:B------:R-:W-:Y:S01]  /*1010*/  @!P5 ISETP.NE.AND.EX P0, PT, R86.reuse, RZ, PT, P0 ;  /* 0x000000ff5600d20c */ /* 0x040fe20003f05300 */
[----:B------:R-:W-:Y:S01]  /*1020*/  FMUL.FTZ R65, R65, UR8 ;  /* 0x0000000841417c20 */ /* 0x000fe20008410000 */
[----:B------:R-:W-:-:S02]  /*1030*/  @!P5 ISETP.NE.AND.EX P4, PT, R86, RZ, PT, P4 ;  /* 0x000000ff5600d20c */ /* 0x000fc40003f85340 */
[----:B------:R-:W-:Y:S02]  /*1040*/  FSEL R64, R64, RZ, !P3 ;  /* 0x000000ff40407208 */ /* 0x000fe40005800000 */
[----:B------:R-:W-:Y:S02]  /*1050*/  @!P5 ISETP.NE.U32.AND P3, PT, R88, RZ, PT ;  /* 0x000000ff5800d20c */ /* 0x000fe40003f65070 */
[C---:B------:R-:W-:Y:S02]  /*1060*/  @!P5 ISETP.NE.AND.EX P2, PT, R86.reuse, RZ, PT, P2 ;  /* 0x000000ff5600d20c */ /* 0x040fe40003f45320 */
[----:B------:R-:W-:Y:S02]  /*1070*/  @!P5 ISETP.NE.AND.EX P3, PT, R86, RZ, PT, P3 ;  /* 0x000000ff5600d20c */ /* 0x000fe40003f65330 */
[----:B---3--:R-:W-:Y:S02]  /*1080*/  ISETP.NE.U32.AND P1, PT, R48, RZ, PT ;  /* 0x000000ff3000720c */ /* 0x008fe40003f25070 */
[----:B-1---5:R-:W-:-:S02]  /*1090*/  @!P5 FSEL R50, R29, RZ, P0 ;  /* 0x000000ff1d32d208 */ /* 0x022fc40000000000 */
[----:B------:R-:W-:Y:S02]  /*10a0*/  ISETP.NE.AND.EX P1, PT, R49, RZ, PT, P1 ;  /* 0x000000ff3100720c */ /* 0x000fe40003f25310 */
[----:B------:R-:W-:Y:S02]  /*10b0*/  ISETP.NE.U32.AND P0, PT, R48, RZ, PT ;  /* 0x000000ff3000720c */ /* 0x000fe40003f05070 */
[----:B------:R-:W-:Y:S02]  /*10c0*/  @!P5 FSEL R103, R30, RZ, P4 ;  /* 0x000000ff1e67d208 */ /* 0x000fe40002000000 */
[----:B------:R-:W-:Y:S02]  /*10d0*/  @!P5 FSEL R66, R31, RZ, P3 ;  /* 0x000000ff1f42d208 */ /* 0x000fe40001800000 */
[----:B------:R-:W-:-:S05]  /*10e0*/  @!P5 FSEL R51, R28, RZ, P2 ;  /* 0x000000ff1c33d208 */ /* 0x000fca0001000000 */
[----:B------:R-:W1:Y:S01]  /*10f0*/  @P1 LDC.64 R54, c[0x0][0x308] ;  /* 0x0000c200ff361b82 */ /* 0x000e620000000a00 */
[----:B0-----:R-:W-:Y:S05]  /*1100*/  @!P5 BRA `(.L_x_5754) ;  /* 0x000000000018d947 */ /* 0x001fea0003800000 */
[----:B------:R-:W-:Y:S01]  /*1110*/  ISETP.NE.U32.AND P2, PT, R88, RZ, PT ;  /* 0x000000ff5800720c */ /* 0x000fe20003f45070 */
[----:B------:R-:W-:-:S03]  /*1120*/  FFMA.FTZ R51, R3, R65, R64 ;  /* 0x0000004103337223 */ /* 0x000fc60000010040 */
[----:B------:R-:W-:Y:S01]  /*1130*/  ISETP.NE.AND.EX P2, PT, R86, RZ, PT, P2 ;  /* 0x000000ff5600720c */ /* 0x000fe20003f45320 */
[----:B------:R-:W-:-:S04]  /*1140*/  FADD.FTZ R51, R90, -R51 ;  /* 0x800000335a337221 */ /* 0x000fc80000010000 */
[----:B------:R-:W-:-:S08]  /*1150*/  FMUL.FTZ R51, R2, R51 ;  /* 0x0000003302337220 */ /* 0x000fd00000410000 */
[----:B------:R-:W-:-:S07]  /*1160*/  @P2 FADD.FTZ R51, R28, R51 ;  /* 0x000000331c332221 */ /* 0x000fce0000010000 */
.L_x_5754:
[----:B------:R-:W-:Y:S05]  /*1170*/  BSYNC B1 ;  /* 0x0000000000017941 */ /* 0x000fea0003800000 */
.L_x_5753:
        /* <DEDUP_REMOVED lines=10> */
.L_x_5756:
[----:B------:R-:W-:Y:S05]  /*1220*/  BSYNC B1 ;  /* 0x0000000000017941 */ /* 0x000fea0003800000 */
.L_x_5755:
        /* <DEDUP_REMOVED lines=8> */
.L_x_5758:
[----:B------:R-:W-:Y:S05]  /*12b0*/  BSYNC B1 ;  /* 0x0000000000017941 */ /* 0x000fea0003800000 */
.L_x_5757:
        /* <DEDUP_REMOVED lines=10> */
.L_x_5760:
[----:B------:R-:W-:Y:S05]  /*1360*/  BSYNC B1 ;  /* 0x0000000000017941 */ /* 0x000fea0003800000 */
.L_x_5759:
        /* <DEDUP_REMOVED lines=8> */
.L_x_5762:
[----:B------:R-:W-:Y:S05]  /*13f0*/  BSYNC B1 ;  /* 0x0000000000017941 */ /* 0x000fea0003800000 */
.L_x_5761:
        /* <DEDUP_REMOVED lines=10> */
.L_x_5764:
[----:B------:R-:W-:Y:S05]  /*14a0*/  BSYNC B1 ;  /* 0x0000000000017941 */ /* 0x000fea0003800000 */
.L_x_5763:
        /* <DEDUP_REMOVED lines=8> */
.L_x_5766:
[----:B------:R-:W-:Y:S05]  /*1530*/  BSYNC B1 ;  /* 0x0000000000017941 */ /* 0x000fea0003800000 */
.L_x_5765:
        /* <DEDUP_REMOVED lines=10> */
.L_x_5768:
[----:B------:R-:W-:Y:S05]  /*15e0*/  BSYNC B1 ;  /* 0x0000000000017941 */ /* 0x000fea0003800000 */
.L_x_5767:
[----:B------:R-:W-:Y:S01]  /*15f0*/  ISETP.NE.AND.EX P0, PT, R49, RZ, PT, P0 ;  /* 0x000000ff3100720c */ /* 0x000fe20003f05300 */
[----:B-1----:R-:W-:Y:S01]  /*1600*/  @P1 IMAD.WIDE.U32 R54, R101, 0x10, R54 ;  /* 0x0000001065361825 */ /* 0x002fe200078e0036 */
[----:B------:R-:W-:Y:S01]  /*1610*/  @!P5 ISETP.NE.U32.AND P3, PT, R88, RZ, PT ;  /* 0x000000ff5800d20c */ /* 0x000fe20003f65070 */
[----:B------:R-:W-:Y:S01]  /*1620*/  BSSY B1, `(.L_x_5769) ;  /* 0x0000011000017945 */ /* 0x000fe20003800000 */
[----:B------:R-:W-:Y:S01]  /*1630*/  SEL R48, R51, R44, P0 ;  /* 0x0000002c33307207 */ /* 0x000fe20000000000 */
[----:B------:R-:W-:Y:S01]  /*1640*/  @P6 IMAD.WIDE.U32 R52, R59, 0x10, R52 ;  /* 0x000000103b346825 */ /* 0x000fe200078e0034 */
[----:B------:R-:W-:Y:S02]  /*1650*/  SEL R49, R50, R45, P0 ;  /* 0x0000002d32317207 */ /* 0x000fe40000000000 */
[----:B------:R-:W-:Y:S02]  /*1660*/  SEL R50, R103, R46, P0 ;  /* 0x0000002e67327207 */ /* 0x000fe40000000000 */
[----:B------:R-:W-:-:S02]  /*1670*/  SEL R51, R66, R47, P0 ;  /* 0x0000002f42337207 */ /* 0x000fc40000000000 */
[----:B------:R-:W-:Y:S02]  /*1680*/  @!P5 ISETP.NE.AND.EX P3, PT, R86, RZ, PT, P3 ;  /* 0x000000ff5600d20c */ /* 0x000fe40003f65330 */
[C---:B------:R-:W-:Y:S01]  /*1690*/  @!P5 ISETP.NE.U32.AND P4, PT, R88.reuse, RZ, PT ;  /* 0x000000ff5800d20c */ /* 0x040fe20003f85070 */
[----:B------:R0:W-:Y:S01]  /*16a0*/  @P1 STG.E.128 desc[UR4][R54.64], R48 ;  /* 0x0000003036001986 */ /* 0x0001e2000c101d04 */
[----:B------:R-:W-:Y:S02]  /*16b0*/  @!P5 ISETP.NE.U32.AND P2, PT, R88, RZ, PT ;  /* 0x000000ff5800d20c */ /* 0x000fe40003f45070 */
[----:B------:R-:W-:Y:S01]  /*16c0*/  @!P5 FSEL R67, R32, RZ, P3 ;  /* 0x000000ff2043d208 */ /* 0x000fe20001800000 */
[----:B------:R0:W-:Y:S01]  /*16d0*/  @P6 STG.E.128 desc[UR4][R52.64], R40 ;  /* 0x0000002834006986 */ /* 0x0001e2000c101d04 */
[----:B------:R-:W-:Y:S01]  /*16e0*/  IADD3 R59, R59, 0x20, RZ ;  /* 0x000000203b3b7810 */ /* 0x000fe20007ffe0ff */
[----:B------:R-:W-:Y:S08]  /*16f0*/  @!P6 BRA `(.L_x_5770) ;  /* 0x00000000000ce947 */ /* 0x000ff00003800000 */
[----:B------:R-:W1:Y:S02]  /*1700*/  LDC.64 R36, c[0x0][0x220] ;  /* 0x00008800ff247b82 */ /* 0x000e640000000a00 */
[----:B-1----:R-:W-:-:S06]  /*1710*/  IMAD.WIDE.U32 R36, R59, 0x10, R36 ;  /* 0x000000103b247825 */ /* 0x002fcc00078e0024 */
[----:B------:R-:W5:Y:S02]  /*1720*/  LDG.E.128 R36, desc[UR4][R36.64] ;  /* 0x0000000424247981 */ /* 0x000f64000c1e1d00 */
.L_x_5770:
[----:B------:R-:W-:Y:S05]  /*1730*/  BSYNC B1 ;  /* 0x0000000000017941 */ /* 0x000fea0003800000 */
.L_x_5769:
[----:B------:R-:W-:Y:S04]  /*1740*/  BSSY B1, `(.L_x_5771) ;  /* 0x0000008000017945 */ /* 0x000fe80003800000 */
[----:B------:R-:W-:Y:S05]  /*1750*/  @!P5 BRA `(.L_x_5772) ;  /* 0x000000000018d947 */ /* 0x000fea0003800000 */
[----:B------:R-:W-:Y:S01]  /*1760*/  ISETP.NE.U32.AND P3, PT, R88, RZ, PT ;  /* 0x000000ff5800720c */ /* 0x000fe20003f65070 */
[----:B0-----:R-:W-:-:S03]  /*1770*/  FFMA.FTZ R49, R93, R65, R64 ;  /* 0x000000415d317223 */ /* 0x001fc60000010040 */
[----:B------:R-:W-:Y:S01]  /*1780*/  ISETP.NE.AND.EX P3, PT, R86, RZ, PT, P3 ;  /* 0x000000ff5600720c */ /* 0x000fe20003f65330 */
[----:B------:R-:W-:-:S04]  /*1790*/  FADD.FTZ R49, R56, -R49 ;  /* 0x8000003138317221 */ /* 0x000fc80000010000 */
[----:B------:R-:W-:-:S08]  /*17a0*/  FMUL.FTZ R67, R2, R49 ;  /* 0x0000003102437220 */ /* 0x000fd00000410000 */
[----:B------:R-:W-:-:S07]  /*17b0*/  @P3 FADD.FTZ R67, R32, R67 ;  /* 0x0000004320433221 */ /* 0x000fce0000010000 */
.L_x_5772:
[----:B------:R-:W-:Y:S05]  /*17c0*/  BSYNC B1 ;  /* 0x0000000000017941 */ /* 0x000fea0003800000 */
.L_x_5771:
[----:B------:R-:W-:Y:S04]  /*17d0*/  BSSY B1, `(.L_x_5773) ;  /* 0x000000a000017945 */ /* 0x000fe80003800000 */
[----:B------:R-:W-:Y:S05]  /*17e0*/  @!P6 BRA `(.L_x_5774) ;  /* 0x000000000020e947 */ /* 0x000fea0003800000 */
[----:B0-----:R-:W-:Y:S01]  /*17f0*/  FMUL.FTZ R40, R67, UR11 ;  /* 0x0000000b43287c20 */ /* 0x001fe20008410000 */
[----:B------:R-:W-:-:S03]  /*1800*/  LOP3.LUT P3, RZ, R91, 0xff, RZ, 0xc0, !PT ;  /* 0x000000ff5bff7812 */ /* 0x000fc6000786c0ff */
[----:B------:R-:W-:Y:S01]  /*1810*/  FMUL.FTZ R50, R40, UR10 ;  /* 0x0000000a28327c20 */ /* 0x000fe20008410000 */
[----:B------:R-:W-:-:S03]  /*1820*/  MOV R40, RZ ;  /* 0x000000ff00287202 */ /* 0x000fc60000000f00 */
[----:B-----5:R-:W-:-:S05]  /*1830*/  FMUL.FTZ R48, R36, R50 ;  /* 0x0000003224307220 */ /* 0x020fca0000410000 */
[----:B------:R-:W-:Y:S01]  /*1840*/  FSEL R49, R48, RZ, P3 ;  /* 0x000000ff30317208 */ /* 0x000fe20001800000 */
[----:B------:R-:W-:-:S04]  /*1850*/  @P3 FMUL.FTZ R40, R77, R50 ;  /* 0x000000324d283220 */ /* 0x000fc80000410000 */
[----:B------:R-:W-:-:S07]  /*1860*/  FADD.FTZ R12, R12, R49 ;  /* 0x000000310c0c7221 */ /* 0x000fce0000010000 */
.L_x_5774:
[----:B------:R-:W-:Y:S05]  /*1870*/  BSYNC B1 ;  /* 0x0000000000017941 */ /* 0x000fea0003800000 */
.L_x_5773:
[----:B------:R-:W-:Y:S01]  /*1880*/  @!P5 ISETP.NE.U32.AND P3, PT, R88, RZ, PT ;  /* 0x000000ff5800d20c */ /* 0x000fe20003f65070 */
[----:B------:R-:W-:Y:S01]  /*1890*/  BSSY B1, `(.L_x_5775) ;  /* 0x000000d000017945 */ /* 0x000fe20003800000 */
[C---:B------:R-:W-:Y:S02]  /*18a0*/  @!P5 ISETP.NE.AND.EX P4, PT, R86.reuse, RZ, PT, P4 ;  /* 0x000000ff5600d20c */ /* 0x040fe40003f85340 */
[C---:B------:R-:W-:Y:S02]  /*18b0*/  @!P5 ISETP.NE.AND.EX P3, PT, R86.reuse, RZ, PT, P3 ;  /* 0x000000ff5600d20c */ /* 0x040fe40003f65330 */
[----:B------:R-:W-:Y:S02]  /*18c0*/  @!P5 ISETP.NE.AND.EX P2, PT, R86, RZ, PT, P2 ;  /* 0x000000ff5600d20c */ /* 0x000fe40003f45320 */
[----:B------:R-:W-:Y:S02]  /*18d0*/  SEL R44, R67, R44, P0 ;  /* 0x0000002c432c7207 */ /* 0x000fe40000000000 */
[----:B0-----:R-:W-:Y:S01]  /*18e0*/  @!P5 FSEL R48, R33, RZ, P3 ;  /* 0x000000ff2130d208 */ /* 0x001fe20001800000 */
[----:B------:R-:W-:Y:S08]  /*18f0*/  @!P5 BRA `(.L_x_5776) ;  /* 0x000000000018d947 */ /* 0x000ff00003800000 */
[----:B------:R-:W-:Y:S01]  /*1900*/  ISETP.NE.U32.AND P3, PT, R88, RZ, PT ;  /* 0x000000ff5800720c */ /* 0x000fe20003f65070 */
[----:B------:R-:W-:-:S03]  /*1910*/  FFMA.FTZ R48, R94, R65, R64 ;  /* 0x000000415e307223 */ /* 0x000fc60000010040 */
[----:B------:R-:W-:Y:S01]  /*1920*/  ISETP.NE.AND.EX P3, PT, R86, RZ, PT, P3 ;  /* 0x000000ff5600720c */ /* 0x000fe20003f65330 */
[----:B------:R-:W-:-:S04]  /*1930*/  FADD.FTZ R49, R57, -R48 ;  /* 0x8000003039317221 */ /* 0x000fc80000010000 */
[----:B------:R-:W-:-:S08]  /*1940*/  FMUL.FTZ R48, R2, R49 ;  /* 0x0000003102307220 */ /* 0x000fd00000410000 */
[----:B------:R-:W-:-:S07]  /*1950*/  @P3 FADD.FTZ R48, R33, R48 ;  /* 0x0000003021303221 */ /* 0x000fce0000010000 */
.L_x_5776:
[----:B------:R-:W-:Y:S05]  /*1960*/  BSYNC B1 ;  /* 0x0000000000017941 */ /* 0x000fea0003800000 */
.L_x_5775:
[----:B------:R-:W-:Y:S04]  /*1970*/  BSSY B1, `(.L_x_5777) ;  /* 0x000000a000017945 */ /* 0x000fe80003800000 */
[----:B------:R-:W-:Y:S05]  /*1980*/  @!P6 BRA `(.L_x_5778) ;  /* 0x000000000020e947 */ /* 0x000fea0003800000 */
[----:B------:R-:W-:Y:S01]  /*1990*/  FMUL.FTZ R41, R48, UR11 ;  /* 0x0000000b30297c20 */ /* 0x000fe20008410000 */
[----:B------:R-:W-:-:S03]  /*19a0*/  LOP3.LUT P3, RZ, R91, 0xff00, RZ, 0xc0, !PT ;  /* 0x0000ff005bff7812 */ /* 0x000fc6000786c0ff */
[----:B------:R-:W-:Y:S01]  /*19b0*/  FMUL.FTZ R52, R41, UR10 ;  /* 0x0000000a29347c20 */ /* 0x000fe20008410000 */
[----:B------:R-:W-:-:S03]  /*19c0*/  HFMA2.MMA R41, -RZ, RZ, 0, 0 ;  /* 0x00000000ff297435 */ /* 0x000fc600000001ff */
[----:B-----5:R-:W-:-:S05]  /*19d0*/  FMUL.FTZ R49, R37, R52 ;  /* 0x0000003425317220 */ /* 0x020fca0000410000 */
[----:B------:R-:W-:Y:S01]  /*19e0*/  FSEL R50, R49, RZ, P3 ;  /* 0x000000ff31327208 */ /* 0x000fe20001800000 */
[----:B------:R-:W-:-:S04]  /*19f0*/  @P3 FMUL.FTZ R41, R69, R52 ;  /* 0x0000003445293220 */ /* 0x000fc80000410000 */
[----:B------:R-:W-:-:S07]  /*1a00*/  FADD.FTZ R13, R13, R50 ;  /* 0x000000320d0d7221 */ /* 0x000fce0000010000 */
.L_x_5778:
[----:B------:R-:W-:Y:S05]  /*1a10*/  BSYNC B1 ;  /* 0x0000000000017941 */ /* 0x000fea0003800000 */
.L_x_5777:
[----:B------:R-:W-:Y:S01]  /*1a20*/  BSSY B1, `(.L_x_5779) ;  /* 0x000000b000017945 */ /* 0x000fe20003800000 */
[----:B------:R-:W-:Y:S02]  /*1a30*/  SEL R45, R48, R45, P0 ;  /* 0x0000002d302d7207 */ /* 0x000fe40000000000 */
[----:B------:R-:W-:Y:S02]  /*1a40*/  @!P5 FSEL R50, R35, RZ, P2 ;  /* 0x000000ff2332d208 */ /* 0x000fe40001000000 */
        /* <DEDUP_REMOVED lines=8> */
.L_x_5780:
[----:B------:R-:W-:Y:S05]  /*1ad0*/  BSYNC B1 ;  /* 0x0000000000017941 */ /* 0x000fea0003800000 */
.L_x_5779:
[----:B------:R-:W-:Y:S04]  /*1ae0*/  BSSY B1, `(.L_x_5781) ;  /* 0x000000a000017945 */ /* 0x000fe80003800000 */
[----:B------:R-:W-:Y:S05]  /*1af0*/  @!P6 BRA `(.L_x_5782) ;  /* 0x000000000020e947 */ /* 0x000fea0003800000 */
[----:B------:R-:W-:Y:S01]  /*1b00*/  FMUL.FTZ R42, R49, UR11 ;  /* 0x0000000b312a7c20 */ /* 0x000fe20008410000 */
[----:B------:R-:W-:-:S03]  /*1b10*/  LOP3.LUT P2, RZ, R91, 0xff0000, RZ, 0xc0, !PT ;  /* 0x00ff00005bff7812 */ /* 0x000fc6000784c0ff */
[----:B------:R-:W-:Y:S01]  /*1b20*/  FMUL.FTZ R52, R42, UR10 ;  /* 0x0000000a2a347c20 */ /* 0x000fe20008410000 */
[----:B------:R-:W-:-:S03]  /*1b30*/  MOV R42, RZ ;  /* 0x000000ff002a7202 */ /* 0x000fc60000000f00 */
[----:B-----5:R-:W-:-:S05]  /*1b40*/  FMUL.FTZ R48, R38, R52 ;  /* 0x0000003426307220 */ /* 0x020fca0000410000 */
[----:B------:R-:W-:Y:S01]  /*1b50*/  FSEL R51, R48, RZ, P2 ;  /* 0x000000ff30337208 */ /* 0x000fe20001000000 */
[----:B------:R-:W-:-:S04]  /*1b60*/  @P2 FMUL.FTZ R42, R75, R52 ;  /* 0x000000344b2a2220 */ /* 0x000fc80000410000 */
[----:B------:R-:W-:-:S07]  /*1b70*/  FADD.FTZ R14, R14, R51 ;  /* 0x000000330e0e7221 */ /* 0x000fce0000010000 */
.L_x_5782:
[----:B------:R-:W-:Y:S05]  /*1b80*/  BSYNC B1 ;  /* 0x0000000000017941 */ /* 0x000fea0003800000 */
.L_x_5781:
        /* <DEDUP_REMOVED lines=8> */
.L_x_5784:
[----:B------:R-:W-:Y:S05]  /*1c10*/  BSYNC B1 ;  /* 0x0000000000017941 */ /* 0x000fea0003800000 */
.L_x_5783:
[----:B------:R-:W-:Y:S01]  /*1c20*/  BSSY B1, `(.L_x_5785) ;  /* 0x000000c000017945 */ /* 0x000fe20003800000 */
[----:B------:R-:W-:Y:S02]  /*1c30*/  SEL R46, R49, R46, P0 ;  /* 0x0000002e312e7207 */ /* 0x000fe40000000000 */
[----:B------:R-:W-:Y:S01]  /*1c40*/  SEL R47, R50, R47, P0 ;  /* 0x0000002f322f7207 */ /* 0x000fe20000000000 */
[----:B------:R-:W-:Y:S06]  /*1c50*/  @!P6 BRA `(.L_x_5786) ;  /* 0x000000000020e947 */ /* 0x000fec0003800000 */
[----:B------:R-:W-:Y:S01]  /*1c60*/  FMUL.FTZ R50, R50, UR11 ;  /* 0x0000000b32327c20 */ /* 0x000fe20008410000 */
[----:B------:R-:W-:Y:S01]  /*1c70*/  LOP3.LUT P0, RZ, R91, 0xff000000, RZ, 0xc0, !PT ;  /* 0xff0000005bff7812 */ /* 0x000fe2000780c0ff */
[----:B------:R-:W-:Y:S02]  /*1c80*/  HFMA2.MMA R43, -RZ, RZ, 0, 0 ;  /* 0x00000000ff2b7435 */ /* 0x000fe400000001ff */
[----:B------:R-:W-:-:S04]  /*1c90*/  FMUL.FTZ R50, R50, UR10 ;  /* 0x0000000a32327c20 */ /* 0x000fc80008410000 */
[----:B-----5:R-:W-:-:S05]  /*1ca0*/  FMUL.FTZ R2, R39, R50 ;  /* 0x0000003227027220 */ /* 0x020fca0000410000 */
[----:B------:R-:W-:Y:S01]  /*1cb0*/  FSEL R2, R2, RZ, P0 ;  /* 0x000000ff02027208 */ /* 0x000fe20000000000 */
[----:B------:R-:W-:-:S04]  /*1cc0*/  @P0 FMUL.FTZ R43, R68, R50 ;  /* 0x00000032442b0220 */ /* 0x000fc80000410000 */
[----:B------:R-:W-:-:S07]  /*1cd0*/  FADD.FTZ R15, R15, R2 ;  /* 0x000000020f0f7221 */ /* 0x000fce0000010000 */
.L_x_5786:
[----:B------:R-:W-:Y:S05]  /*1ce0*/  BSYNC B1 ;  /* 0x0000000000017941 */ /* 0x000fea0003800000 */
.L_x_5785:
[----:B------:R-:W0:Y:S08]  /*1cf0*/  @P1 LDC.64 R52, c[0x0][0x308] ;  /* 0x0000c200ff341b82 */ /* 0x000e300000000a00 */
        /* <DEDUP_REMOVED lines=9> */
.L_x_5748:
[----:B------:R-:W-:Y:S05]  /*1d90*/  BSYNC B0 ;  /* 0x0000000000007941 */ /* 0x000fea0003800000 */
.L_x_5746:
        /* <DEDUP_REMOVED lines=43> */
[----:B-----5:R-:W4:Y:S04]  /*2050*/  LDS R37, [R3+0x800] ;  /* 0x0008000003257984 */ /* 0x020f280000000800 */
        /* <DEDUP_REMOVED lines=38> */
[----:B------:R-:W-:Y:S01]  /*22c0*/  FADD.FTZ R0, R0, R11 ;  /* 0x0000000b00007221 */ /* 0x000fe20000010000 */
        /* <DEDUP_REMOVED lines=9> */
.L_x_5752:
[----:B-1----:R-:W-:Y:S01]  /*2360*/  HFMA2.MMA R67, -RZ, RZ, 0, 5.9604644775390625e-08 ;  /* 0x00000001ff437435 */ /* 0x002fe200000001ff */
[----:B------:R-:W-:Y:S01]  /*2370*/  BSSY B1, `(.L_x_5788) ;  /* 0x0000007000017945 */ /* 0x000fe20003800000 */
[----:B------:R-:W-:Y:S02]  /*2380*/  MOV R66, R52 ;  /* 0x0000003400427202 */ /* 0x000fe40000000f00 */
[----:B------:R-:W-:Y:S02]  /*2390*/  MOV R102, 0x1f ;  /* 0x0000001f00667802 */ /* 0x000fe40000000f00 */
[----:B------:R-:W-:-:S07]  /*23a0*/  MOV R59, 0xffffffff ;  /* 0xffffffff003b7802 */ /* 0x000fce0000000f00 */
[----:B-----5:R-:W-:Y:S05]  /*23b0*/  WARPSYNC.COLLECTIVE R59, `(.L_x_5789) ;  /* 0x000000003b087348 */ /* 0x020fea0003c00000 */
[----:B------:R0:W1:Y:S02]  /*23c0*/  SHFL.BFLY P0, R65, R66, R67, R102 ;  /* 0x0c00004342417389 */ /* 0x0000640000000066 */
[----:B01---5:R-:W-:Y:S01]  /*23d0*/  ENDCOLLECTIVE ;  /* 0x000000000000791b */ /* 0x023fe20003800000 */
.L_x_5789:
[----:B------:R-:W-:Y:S05]  /*23e0*/  BSYNC B1 ;  /* 0x0000000000017941 */ /* 0x000fea0003800000 */
.L_x_5788:
        /* <DEDUP_REMOVED lines=8> */
.L_x_5790:
[----:B------:R-:W-:Y:S01]  /*2470*/  FADD.FTZ R49, R49, R52 ;  /* 0x0000003431317221 */ /* 0x000fe20000010000 */
[----:B------:R-:W-:-:S04]  /*2480*/  HFMA2.MMA R67, -RZ, RZ, 0, 1.1920928955078125e-07 ;  /* 0x00000002ff437435 */ /* 0x000fc800000001ff */
[----:B------:R-:W-:Y:S02]  /*2490*/  MOV R66, R49 ;  /* 0x0000003100427202 */ /* 0x000fe40000000f00 */
[----:B------:R-:W-:-:S07]  /*24a0*/  MOV R48, R65 ;  /* 0x0000004100307202 */ /* 0x000fce0000000f00 */
[----:B------:R-:W-:Y:S05]  /*24b0*/  WARPSYNC.COLLECTIVE R59, `(.L_x_5791) ;  /* 0x000000003b087348 */ /* 0x000fea0003c00000 */
[----:B------:R0:W1:Y:S02]  /*24c0*/  SHFL.BFLY P0, R65, R66, R67, R102 ;  /* 0x0c00004342417389 */ /* 0x0000640000000066 */
[----:B01----:R-:W-:Y:S01]  /*24d0*/  ENDCOLLECTIVE ;  /* 0x000000000000791b */ /* 0x003fe20003800000 */
.L_x_5791:
[----:B------:R-:W-:-:S05]  /*24e0*/  FADD.FTZ R48, R48, R53 ;  /* 0x0000003530307221 */ /* 0x000fca0000010000 */
[----:B------:R-:W-:Y:S02]  /*24f0*/  MOV R66, R48 ;  /* 0x0000003000427202 */ /* 0x000fe40000000f00 */
[----:B------:R-:W-:-:S07]  /*2500*/  MOV R50, R65 ;  /* 0x0000004100327202 */ /* 0x000fce0000000f00 */
[----:B------:R-:W-:Y:S05]  /*2510*/  WARPSYNC.COLLECTIVE R59, `(.L_x_5792) ;  /* 0x000000003b087348 */ /* 0x000fea0003c00000 */
[----:B------:R0:W1:Y:S02]  /*2520*/  SHFL.BFLY P0, R65, R66, R67, R102 ;  /* 0x0c00004342417389 */ /* 0x0000640000000066 */
[----:B01----:R-:W-:Y:S01]  /*2530*/  ENDCOLLECTIVE ;  /* 0x000000000000791b */ /* 0x003fe20003800000 */
.L_x_5792:
[----:B------:R-:W-:Y:S01]  /*2540*/  FADD.FTZ R50, R49, R50 ;  /* 0x0000003231327221 */ /* 0x000fe20000010000 */
[----:B------:R-:W-:-:S04]  /*2550*/  HFMA2.MMA R67, -RZ, RZ, 0, 2.384185791015625e-07 ;  /* 0x00000004ff437435 */ /* 0x000fc800000001ff */
[----:B------:R-:W-:Y:S02]  /*2560*/  MOV R66, R50 ;  /* 0x0000003200427202 */ /* 0x000fe40000000f00 */
[----:B------:R-:W-:-:S07]  /*2570*/  MOV R51, R65 ;  /* 0x0000004100337202 */ /* 0x000fce0000000f00 */
[----:B------:R-:W-:Y:S05]  /*2580*/  WARPSYNC.COLLECTIVE R59, `(.L_x_5793) ;  /* 0x000000003b087348 */ /* 0x000fea0003c00000 */
[----:B------:R0:W1:Y:S02]  /*2590*/  SHFL.BFLY P0, R65, R66, R67, R102 ;  /* 0x0c00004342417389 */ /* 0x0000640000000066 */
[----:B01----:R-:W-:Y:S01]  /*25a0*/  ENDCOLLECTIVE ;  /* 0x000000000000791b */ /* 0x003fe20003800000 */
.L_x_5793:
[----:B------:R-:W-:-:S05]  /*25b0*/  FADD.FTZ R51, R48, R51 ;  /* 0x0000003330337221 */ /* 0x000fca0000010000 */
[----:B------:R-:W-:Y:S02]  /*25c0*/  MOV R66, R51 ;  /* 0x0000003300427202 */ /* 0x000fe40000000f00 */
[----:B------:R-:W-:-:S07]  /*25d0*/  MOV R55, R65 ;  /* 0x0000004100377202 */ /* 0x000fce0000000f00 */
[----:B------:R-:W-:Y:S05]  /*25e0*/  WARPSYNC.COLLECTIVE R59, `(.L_x_5794) ;  /* 0x000000003b087348 */ /* 0x000fea0003c00000 */
[----:B------:R0:W1:Y:S02]  /*25f0*/  SHFL.BFLY P0, R65, R66, R67, R102 ;  /* 0x0c00004342417389 */ /* 0x0000640000000066 */
[----:B01----:R-:W-:Y:S01]  /*2600*/  ENDCOLLECTIVE ;  /* 0x000000000000791b */ /* 0x003fe20003800000 */
.L_x_5794:
[----:B------:R-:W-:Y:S01]  /*2610*/  FADD.FTZ R55, R50, R55 ;  /* 0x0000003732377221 */ /* 0x000fe20000010000 */
[----:B------:R-:W-:-:S04]  /*2620*/  HFMA2.MMA R67, -RZ, RZ, 0, 4.76837158203125e-07 ;  /* 0x00000008ff437435 */ /* 0x000fc800000001ff */
[----:B------:R-:W-:Y:S02]  /*2630*/  MOV R66, R55 ;  /* 0x0000003700427202 */ /* 0x000fe40000000f00 */
[----:B------:R-:W-:-:S07]  /*2640*/  MOV R54, R65 ;  /* 0x0000004100367202 */ /* 0x000fce0000000f00 */
[----:B------:R-:W-:Y:S05]  /*2650*/  WARPSYNC.COLLECTIVE R59, `(.L_x_5795) ;  /* 0x000000003b087348 */ /* 0x000fea0003c00000 */
[----:B------:R0:W1:Y:S02]  /*2660*/  SHFL.BFLY P0, R65, R66, R67, R102 ;  /* 0x0c00004342417389 */ /* 0x0000640000000066 */
[----:B01----:R-:W-:Y:S01]  /*2670*/  ENDCOLLECTIVE ;  /* 0x000000000000791b */ /* 0x003fe20003800000 */
.L_x_5795:
[----:B------:R-:W-:-:S05]  /*2680*/  FADD.FTZ R54, R51, R54 ;  /* 0x0000003633367221 */ /* 0x000fca0000010000 */
[----:B------:R-:W-:Y:S02]  /*2690*/  MOV R66, R54 ;  /* 0x0000003600427202 */ /* 0x000fe40000000f00 */
[----:B------:R-:W-:-:S07]  /*26a0*/  MOV R52, R65 ;  /* 0x0000004100347202 */ /* 0x000fce0000000f00 */
[----:B------:R-:W-:Y:S05]  /*26b0*/  WARPSYNC.COLLECTIVE R59, `(.L_x_5796) ;  /* 0x000000003b087348 */ /* 0x000fea0003c00000 */
[----:B------:R0:W1:Y:S02]  /*26c0*/  SHFL.BFLY P0, R65, R66, R67, R102 ;  /* 0x0c00004342417389 */ /* 0x0000640000000066 */
[----:B01----:R-:W-:Y:S01]  /*26d0*/  ENDCOLLECTIVE ;  /* 0x000000000000791b */ /* 0x003fe20003800000 */
.L_x_5796:
[----:B------:R-:W-:Y:S01]  /*26e0*/  FADD.FTZ R52, R55, R52 ;  /* 0x0000003437347221 */ /* 0x000fe20000010000 */
[----:B------:R-:W-:-:S04]  /*26f0*/  HFMA2.MMA R67, -RZ, RZ, 0, 9.5367431640625e-07 ;  /* 0x00000010ff437435 */ /* 0x000fc800000001ff */
[----:B------:R-:W-:Y:S02]  /*2700*/  MOV R66, R52 ;  /* 0x0000003400427202 */ /* 0x000fe40000000f00 */
[----:B------:R-:W-:-:S07]  /*2710*/  MOV R53, R65 ;  /* 0x0000004100357202 */ /* 0x000fce0000000f00 */
[----:B------:R-:W-:Y:S05]  /*2720*/  WARPSYNC.COLLECTIVE R59, `(.L_x_5797) ;  /* 0x000000003b087348 */ /* 0x000fea0003c00000 */
[----:B------:R0:W1:Y:S02]  /*2730*/  SHFL.BFLY P0, R65, R66, R67, R102 ;  /* 0x0c00004342417389 */ /* 0x0000640000000066 */
[----:B01----:R-:W-:Y:S01]  /*2740*/  ENDCOLLECTIVE ;  /* 0x000000000000791b */ /* 0x003fe20003800000 */
.L_x_5797:
[----:B------:R-:W-:-:S05]  /*2750*/  FADD.FTZ R64, R54, R53 ;  /* 0x0000003536407221 */ /* 0x000fca0000010000 */
[----:B------:R-:W-:Y:S02]  /*2760*/  MOV R66, R64 ;  /* 0x0000004000427202 */ /* 0x000fe40000000f00 */
[----:B------:R-:W-:-:S07]  /*2770*/  MOV R53, R65 ;  /* 0x0000004100357202 */ /* 0x000fce0000000f00 */
[----:B------:R-:W-:Y:S05]  /*2780*/  WARPSYNC.COLLECTIVE R59, `(.L_x_5798) ;  /* 0x000000003b087348 */ /* 0x000fea0003c00000 */
[----:B------:R0:W1:Y:S02]  /*2790*/  SHFL.BFLY P0, R65, R66, R67, R102 ;  /* 0x0c00004342417389 */ /* 0x0000640000000066 */
[----:B01----:R-:W-:Y:S01]  /*27a0*/  ENDCOLLECTIVE ;  /* 0x000000000000791b */ /* 0x003fe20003800000 */
.L_x_5798:
[----:B------:R-:W-:Y:S05]  /*27b0*/  BRA `(.L_x_5799) ;  /* 0xffffffe400c47947 */ /* 0x000fea000383ffff */
.L_x_5800:
        /* <DEDUP_REMOVED lines=12> */
.L_x_6643:


//--------------------- .text._ZN10layer_norm13ln_bwd_kernelINS_13Kernel_traitsIfffffjLj256ELj1ELj4ELj1ELj16ENS_18Kernel_traits_baseILj256EfffffjLj128EEEEELb0ELb0ELb0ELb0EEEvNS_9BwdParamsE --------------------------
	.section	.text._ZN10layer_norm13ln_bwd_kernelINS_13Kernel_traitsIfffffjLj256ELj1ELj4ELj1ELj16ENS_18Kernel_traits_baseILj256EfffffjLj128EEEEELb0ELb0ELb0ELb0EEEvNS_9BwdParamsE,"ax",@progbits
	.align	128
        .global         _ZN10layer_norm13ln_bwd_kernelINS_13Kernel_traitsIfffffjLj256ELj1ELj4ELj1ELj16ENS_18Kernel_traits_baseILj256EfffffjLj128EEEEELb0ELb0ELb0ELb0EEEvNS_9BwdParamsE
        .type           _ZN10layer_norm13ln_bwd_kernelINS_13Kernel_traitsIfffffjLj256ELj1ELj4ELj1ELj16ENS_18Kernel_traits_baseILj256EfffffjLj128EEEEELb0ELb0ELb0ELb0EEEvNS_9BwdParamsE,@function
        .size           _ZN10layer_norm13ln_bwd_kernelINS_13Kernel_traitsIfffffjLj256ELj1ELj4ELj1ELj16ENS_18Kernel_traits_baseILj256EfffffjLj128EEEEELb0ELb0ELb0ELb0EEEvNS_9BwdParamsE,(.L_x_6644 - _ZN10layer_norm13ln_bwd_kernelINS_13Kernel_traitsIfffffjLj256ELj1ELj4ELj1ELj16ENS_18Kernel_traits_baseILj256EfffffjLj128EEEEELb0ELb0ELb0ELb0EEEvNS_9BwdParamsE)
        .other          _ZN10layer_norm13ln_bwd_kernelINS_13Kernel_traitsIfffffjLj256ELj1ELj4ELj1ELj16ENS_18Kernel_traits_baseILj256EfffffjLj128EEEEELb0ELb0ELb0ELb0EEEvNS_9BwdParamsE,@"STO_CUDA_ENTRY STV_DEFAULT"
_ZN10layer_norm13ln_bwd_kernelINS_13Kernel_traitsIfffffjLj256ELj1ELj4ELj1ELj16ENS_18Kernel_traits_baseILj256EfffffjLj128EEEEELb0ELb0ELb0ELb0EEEvNS_9BwdParamsE:
.text._ZN10layer_norm13ln_bwd_kernelINS_13Kernel_traitsIfffffjLj256ELj1ELj4ELj1ELj16ENS_18Kernel_traits_baseILj256EfffffjLj128EEEEELb0ELb0ELb0ELb0EEEvNS_9BwdParamsE:
        /* <DEDUP_REMOVED lines=14> */
[----:B------:R-:W-:-:S04]  /*00e0*/  LOP3.LUT R3, R4, 0x1f, RZ, 0x3c, !PT ;  /* 0x0000001f04037812 */ /* 0x000fc800078e3cff */
[----:B------:R-:W-:Y:S02]  /*00f0*/  LEA.HI.SX32 R0, R0, R3, 0x1e ;  /* 0x0000000300007211 */ /* 0x000fe400078ff2ff */
[----:B------:R-:W-:Y:S02]  /*0100*/  MOV R3, R4 ;  /* 0x0000000400037202 */ /* 0x000fe40000000f00 */
[C---:B------:R-:W-:Y:S02]  /*0110*/  LOP3.LUT P2, RZ, R0.reuse, 0xffffffe0, RZ, 0xc0, !PT ;  /* 0xffffffe000ff7812 */ /* 0x040fe4000784c0ff */
[----:B------:R-:W-:-:S11]  /*0120*/  ISETP.GE.U32.AND P3, PT, R0, 0x40, PT ;  /* 0x000000400000780c */ /* 0x000fd60003f66070 */
[----:B------:R-:W0:Y:S08]  /*0130*/  @P2 LDC.64 R8, c[0x0][0x260] ;  /* 0x00009800ff082b82 */ /* 0x000e300000000a00 */
[----:B------:R-:W1:Y:S01]  /*0140*/  @P3 LDC.64 R10, c[0x0][0x260] ;  /* 0x00009800ff0a3b82 */ /* 0x000e620000000a00 */
[C---:B0-----:R-:W-:Y:S01]  /*0150*/  @P2 IMAD.WIDE.U32 R8, R3.reuse, 0x10, R8 ;  /* 0x0000001003082825 */ /* 0x041fe200078e0008 */
[----:B------:R-:W-:-:S04]  /*0160*/  @P2 LOP3.LUT R3, R3, 0x20, RZ, 0xfc, !PT ;  /* 0x0000002003032812 */ /* 0x000fc800078efcff */
        /* <DEDUP_REMOVED lines=19> */
[----:B------:R-:W-:Y:S01]  /*02a0*/  ISETP.NE.U32.AND P0, PT, RZ, UR6, PT ;  /* 0x00000006ff007c0c */ /* 0x000fe2000bf05070 */
[----:B------:R-:W-:Y:S02]  /*02b0*/  ULDC.U8 UR6, c[0x0][0x2a0] ;  /* 0x0000a80000067ab9 */ /* 0x000fe40000000000 */
[----:B------:R-:W-:Y:S02]  /*02c0*/  ISETP.NE.AND P4, PT, RZ, UR6, PT ;  /* 0x00000006ff007c0c */ /* 0x000fe4000bf85270 */
[----:B------:R-:W-:-:S13]  /*02d0*/  ISETP.NE.AND.EX P0, PT, RZ, UR7, PT, P0 ;  /* 0x00000007ff007c0c */ /* 0x000fda000bf05300 */
.L_x_5812:
        /* <DEDUP_REMOVED lines=10> */
[----:B-----5:R0:W5:Y:S04]  /*0380*/  @P0 LDG.E R7, desc[UR4][R46.64] ;  /* 0x000000042e070981 */ /* 0x020168000c1e1900 */
        /* <DEDUP_REMOVED lines=52> */
.L_x_5804:
[----:B------:R-:W-:Y:S05]  /*06d0*/  BSYNC B1 ;  /* 0x0000000000017941 */ /* 0x000fea0003800000 */
.L_x_5803:
        /* <DEDUP_REMOVED lines=41> */
.L_x_5806:
[----:B------:R-:W-:Y:S05]  /*0970*/  BSYNC B1 ;  /* 0x0000000000017941 */ /* 0x000fea0003800000 */
.L_x_5805:
        /* <DEDUP_REMOVED lines=20> */
.L_x_5824:
        /* <DEDUP_REMOVED lines=42> */
.L_x_5809:
[----:B------:R-:W-:Y:S05]  /*0d60*/  BSYNC B1 ;  /* 0x0000000000017941 */ /* 0x000fea0003800000 */
.L_x_5808:
        /* <DEDUP_REMOVED lines=36> */
.L_x_5811:
[----:B------:R-:W-:Y:S05]  /*0fb0*/  BSYNC B1 ;  /* 0x0000000000017941 */ /* 0x000fea0003800000 */
.L_x_5810:
[----:B01----:R-:W0:Y:S02]  /*0fc0*/  LDC.64 R44, c[0x0][0x210] ;  /* 0x00008400ff2c7b82 */ /* 0x003e240000000a00 */
[----:B0-----:R-:W-:-:S04]  /*0fd0*/  LEA R2, R44, R2, 0x2 ;  /* 0x000000022c027211 */ /* 0x001fc800078e10ff */
[----:B------:R-:W-:-:S13]  /*0fe0*/  ISETP.GE.AND P1, PT, R2, R45, PT ;  /* 0x0000002d0200720c */ /* 0x000fda0003f26270 */
[----:B------:R-:W-:Y:S05]  /*0ff0*/  @!P1 BRA `(.L_x_5812) ;  /* 0xfffffff000b89947 */ /* 0x000fea000383ffff */
.L_x_5802:
[----:B------:R-:W-:Y:S05]  /*1000*/  BSYNC B0 ;  /* 0x0000000000007941 */ /* 0x000fea0003800000 */
.L_x_5801:
[----:B------:R-:W0:Y:S01]  /*1010*/  S2R R3, SR_CgaCtaId ;  /* 0x0000000000037919 */ /* 0x000e220000008800 */
[----:B------:R-:W-:Y:S01]  /*1020*/  SHF.R.U32.HI R2, RZ, 0x5, R6 ;  /* 0x00000005ff027819 */ /* 0x000fe20000011606 */
[----:B------:R-:W-:Y:S05]  /*1030*/  WARPSYNC.ALL ;  /* 0x0000000000007948 */ /* 0x000fea0003800000 */
[----:B------:R-:W-:Y:S01]  /*1040*/  MOV R0, 0x400 ;  /* 0x0000040000007802 */ /* 0x000fe20000000f00 */
[----:B-----5:R-:W1:Y:S01]  /*1050*/  S2R R14, SR_CTAID.X ;  /* 0x00000000000e7919 */ /* 0x020e620000002500 */
[----:B------:R-:W-:Y:S01]  /*1060*/  SHF.L.U32 R7, R2, 0x6, RZ ;  /* 0x0000000602077819 */ /* 0x000fe200000006ff */
        /* <DEDUP_REMOVED lines=27> */
[C---:B------:R-:W-:Y:S02]  /*1220*/  SHF.L.U64.HI R7, R6.reuse, 0x2, R7 ;  /* 0x0000000206077819 */ /* 0x040fe40000010207 */
[----:B------:R-:W-:Y:S01]  /*1230*/  SHF.L.U32 R6, R6, 0x2, RZ ;  /* 0x0000000206067819 */ /* 0x000fe200000006ff */
[----:B---3--:R-:W-:-:S03]  /*1240*/  FADD.FTZ R2, R2, R9 ;  /* 0x0000000902027221 */ /* 0x008fc60000010000 */
[C---:B------:R-:W-:Y:S01]  /*1250*/  IADD3 R9, P2, R6.reuse, UR6, RZ ;  /* 0x0000000606097c10 */ /* 0x040fe2000ff5e0ff */
[----:B------:R-:W-:Y:S01]  /*1260*/  STS.128 [R4], R20 ;  /* 0x0000001404007388 */ /* 0x000fe20000000c00 */
[----:B------:R-:W-:Y:S01]  /*1270*/  IADD3 R6, P3, R6, UR16, RZ ;  /* 0x0000001006067c10 */ /* 0x000fe2000ff7e0ff */
[----:B----4-:R-:W-:Y:S01]  /*1280*/  FADD.FTZ R0, R0, R11 ;  /* 0x0000000b00007221 */ /* 0x010fe20000010000 */
[C---:B------:R-:W-:Y:S01]  /*1290*/  IADD3.X R14, R7.reuse, UR7, RZ, P2, !PT ;  /* 0x00000007070e7c10 */ /* 0x040fe200097fe4ff */
[----:B------:R0:W-:Y:S01]  /*12a0*/  STS.128 [R4+0x200], R36 ;  /* 0x0002002404007388 */ /* 0x0001e20000000c00 */
[----:B------:R-:W-:Y:S01]  /*12b0*/  IADD3.X R7, R7, UR17, RZ, P3, !PT ;  /* 0x0000001107077c10 */ /* 0x000fe20009ffe4ff */
[----:B------:R-:W-:Y:S01]  /*12c0*/  FADD.FTZ R13, R2, R13 ;  /* 0x0000000d020d7221 */ /* 0x000fe20000010000 */
[----:B------:R-:W-:Y:S01]  /*12d0*/  @P1 MOV R2, R9 ;  /* 0x0000000900021202 */ /* 0x000fe20000000f00 */
[----:B------:R-:W-:Y:S01]  /*12e0*/  BAR.SYNC.DEFER_BLOCKING 0x0 ;  /* 0x0000000000007b1d */ /* 0x000fe20000010000 */
[----:B------:R-:W-:Y:S01]  /*12f0*/  FADD.FTZ R15, R0, R15 ;  /* 0x0000000f000f7221 */ /* 0x000fe20000010000 */
[----:B------:R-:W-:-:S02]  /*1300*/  @P1 MOV R5, R7 ;  /* 0x0000000700051202 */ /* 0x000fc40000000f00 */
[----:B------:R-:W-:Y:S01]  /*1310*/  @P1 IADD3 R9, P2, R9, 0x200, RZ ;  /* 0x0000020009091810 */ /* 0x000fe20007f5e0ff */
[----:B------:R-:W-:Y:S01]  /*1320*/  FADD.FTZ R13, R13, R8 ;  /* 0x000000080d0d7221 */ /* 0x000fe20000010000 */
[----:B0-----:R-:W-:Y:S02]  /*1330*/  @P1 MOV R4, R6 ;  /* 0x0000000600041202 */ /* 0x001fe40000000f00 */
[----:B------:R-:W-:-:S04]  /*1340*/  @P1 IADD3 R6, P3, R6, 0x200, RZ ;  /* 0x0000020006061810 */ /* 0x000fc80007f7e0ff */
[----:B------:R-:W-:Y:S01]  /*1350*/  @P1 IADD3.X R7, RZ, R7, RZ, P3, !PT ;  /* 0x00000007ff071210 */ /* 0x000fe20001ffe4ff */
        /* <DEDUP_REMOVED lines=28> */
.L_x_5807:
[----:B------:R-:W-:Y:S01]  /*1520*/  HFMA2.MMA R46, -RZ, RZ, 0, 5.9604644775390625e-08 ;  /* 0x00000001ff2e7435 */ /* 0x000fe200000001ff */
[----:B------:R-:W-:Y:S01]  /*1530*/  BSSY B1, `(.L_x_5813) ;  /* 0x0000006000017945 */ /* 0x000fe20003800000 */
[----:B------:R-:W-:Y:S02]  /*1540*/  MOV R45, 0x1f ;  /* 0x0000001f002d7802 */ /* 0x000fe40000000f00 */
[----:B------:R-:W-:-:S07]  /*1550*/  MOV R44, 0xffffffff ;  /* 0xffffffff002c7802 */ /* 0x000fce0000000f00 */
[----:B-----5:R-:W-:Y:S05]  /*1560*/  WARPSYNC.COLLECTIVE R44, `(.L_x_5814) ;  /* 0x000000002c087348 */ /* 0x020fea0003c00000 */
[----:B------:R0:W1:Y:S02]  /*1570*/  SHFL.BFLY P1, R50, R71, R46, R45 ;  /* 0x0c00002e47327389 */ /* 0x000064000002002d */
[----:B01---5:R-:W-:Y:S01]  /*1580*/  ENDCOLLECTIVE ;  /* 0x000000000000791b */ /* 0x023fe20003800000 */
.L_x_5814:
[----:B------:R-:W-:Y:S05]  /*1590*/  BSYNC B1 ;  /* 0x0000000000017941 */ /* 0x000fea0003800000 */
.L_x_5813:
        /* <DEDUP_REMOVED lines=8> */
.L_x_5815:
[----:B------:R-:W-:Y:S01]  /*1620*/  HFMA2.MMA R46, -RZ, RZ, 0, 1.1920928955078125e-07 ;  /* 0x00000002ff2e7435 */ /* 0x000fe200000001ff */
[----:B------:R-:W-:Y:S02]  /*1630*/  MOV R71, R47 ;  /* 0x0000002f00477202 */ /* 0x000fe40000000f00 */
[----:B------:R-:W-:-:S08]  /*1640*/  MOV R49, R50 ;  /* 0x0000003200317202 */ /* 0x000fd00000000f00 */
[----:B------:R-:W-:Y:S05]  /*1650*/  WARPSYNC.COLLECTIVE R44, `(.L_x_5816) ;  /* 0x000000002c087348 */ /* 0x000fea0003c00000 */
[----:B------:R0:W1:Y:S02]  /*1660*/  SHFL.BFLY P1, R50, R71, R46, R45 ;  /* 0x0c00002e47327389 */ /* 0x000064000002002d */
[----:B01----:R-:W-:Y:S01]  /*1670*/  ENDCOLLECTIVE ;  /* 0x000000000000791b */ /* 0x003fe20003800000 */
.L_x_5816:
[----:B------:R-:W-:-:S05]  /*1680*/  FADD.FTZ R68, R49, R70 ;  /* 0x0000004631447221 */ /* 0x000fca0000010000 */
[----:B------:R-:W-:Y:S01]  /*1690*/  MOV R71, R68 ;  /* 0x0000004400477202 */ /* 0x000fe20000000f00 */
[----:B------:R-:W-:-:S07]  /*16a0*/  FADD.FTZ R48, R47, R50 ;  /* 0x000000322f307221 */ /* 0x000fce0000010000 */
[----:B------:R-:W-:Y:S05]  /*16b0*/  WARPSYNC.COLLECTIVE R44, `(.L_x_5817) ;  /* 0x000000002c087348 */ /* 0x000fea0003c00000 */
[----:B------:R0:W1:Y:S02]  /*16c0*/  SHFL.BFLY P1, R50, R71, R46, R45 ;  /* 0x0c00002e47327389 */ /* 0x000064000002002d */
[----:B01----:R-:W-:Y:S01]  /*16d0*/  ENDCOLLECTIVE ;  /* 0x000000000000791b */ /* 0x003fe20003800000 */
.L_x_5817:
[----:B------:R-:W-:Y:S01]  /*16e0*/  HFMA2.MMA R46, -RZ, RZ, 0, 2.384185791015625e-07 ;  /* 0x00000004ff2e7435 */ /* 0x000fe200000001ff */
[----:B------:R-:W-:Y:S02]  /*16f0*/  MOV R71, R48 ;  /* 0x0000003000477202 */ /* 0x000fe40000000f00 */
[----:B------:R-:W-:-:S08]  /*1700*/  MOV R49, R50 ;  /* 0x0000003200317202 */ /* 0x000fd00000000f00 */
[----:B------:R-:W-:Y:S05]  /*1710*/  WARPSYNC.COLLECTIVE R44, `(.L_x_5818) ;  /* 0x000000002c087348 */ /* 0x000fea0003c00000 */
[----:B------:R0:W1:Y:S02]  /*1720*/  SHFL.BFLY P1, R50, R71, R46, R45 ;  /* 0x0c00002e47327389 */ /* 0x000064000002002d */
[----:B01----:R-:W-:Y:S01]  /*1730*/  ENDCOLLECTIVE ;  /* 0x000000000000791b */ /* 0x003fe20003800000 */
.L_x_5818:
[----:B------:R-:W-:-:S05]  /*1740*/  FADD.FTZ R69, R68, R49 ;  /* 0x0000003144457221 */ /* 0x000fca0000010000 */
[----:B------:R-:W-:Y:S01]  /*1750*/  MOV R71, R69 ;  /* 0x0000004500477202 */ /* 0x000fe20000000f00 */
[----:B------:R-:W-:-:S07]  /*1760*/  FADD.FTZ R49, R48, R50 ;  /* 0x0000003230317221 */ /* 0x000fce0000010000 */
[----:B------:R-:W-:Y:S05]  /*1770*/  WARPSYNC.COLLECTIVE R44, `(.L_x_5819) ;  /* 0x000000002c087348 */ /* 0x000fea0003c00000 */
[----:B------:R0:W1:Y:S02]  /*1780*/  SHFL.BFLY P1, R50, R71, R46, R45 ;  /* 0x0c00002e47327389 */ /* 0x000064000002002d */
[----:B01----:R-:W-:Y:S01]  /*1790*/  ENDCOLLECTIVE ;  /* 0x000000000000791b */ /* 0x003fe20003800000 */
.L_x_5819:
[----:B------:R-:W-:Y:S01]  /*17a0*/  HFMA2.MMA R46, -RZ, RZ, 0, 4.76837158203125e-07 ;  /* 0x00000008ff2e7435 */ /* 0x000fe200000001ff */
[----:B------:R-:W-:Y:S02]  /*17b0*/  MOV R71, R49 ;  /* 0x0000003100477202 */ /* 0x000fe40000000f00 */
[----:B------:R-:W-:-:S08]  /*17c0*/  MOV R72, R50 ;  /* 0x0000003200487202 */ /* 0x000fd00000000f00 */
[----:B------:R-:W-:Y:S05]  /*17d0*/  WARPSYNC.COLLECTIVE R44, `(.L_x_5820) ;  /* 0x000000002c087348 */ /* 0x000fea0003c00000 */
[----:B------:R0:W1:Y:S02]  /*17e0*/  SHFL.BFLY P1, R50, R71, R46, R45 ;  /* 0x0c00002e47327389 */ /* 0x000064000002002d */
[----:B01----:R-:W-:Y:S01]  /*17f0*/  ENDCOLLECTIVE ;  /* 0x000000000000791b */ /* 0x003fe20003800000 */
.L_x_5820:
[----:B------:R-:W-:-:S05]  /*1800*/  FADD.FTZ R72, R69, R72 ;  /* 0x0000004845487221 */ /* 0x000fca0000010000 */
[----:B------:R-:W-:Y:S01]  /*1810*/  MOV R71, R72 ;  /* 0x0000004800477202 */ /* 0x000fe20000000f00 */
[----:B------:R-:W-:-:S07]  /*1820*/  FADD.FTZ R51, R49, R50 ;  /* 0x0000003231337221 */ /* 0x000fce0000010000 */
[----:B------:R-:W-:Y:S05]  /*1830*/  WARPSYNC.COLLECTIVE R44, `(.L_x_5821) ;  /* 0x000000002c087348 */ /* 0x000fea0003c00000 */
[----:B------:R0:W1:Y:S02]  /*1840*/  SHFL.BFLY P1, R50, R71, R46, R45 ;  /* 0x0c00002e47327389 */ /* 0x000064000002002d */
[----:B01----:R-:W-:Y:S01]  /*1850*/  ENDCOLLECTIVE ;  /* 0x000000000000791b */ /* 0x003fe20003800000 */
.L_x_5821:
[----:B------:R-:W-:Y:S01]  /*1860*/  HFMA2.MMA R46, -RZ, RZ, 0, 9.5367431640625e-07 ;  /* 0x00000010ff2e7435 */ /* 0x000fe200000001ff */
[----:B------:R-:W-:Y:S02]  /*1870*/  MOV R71, R51 ;  /* 0x0000003300477202 */ /* 0x000fe40000000f00 */
[----:B------:R-:W-:-:S08]  /*1880*/  MOV R73, R50 ;  /* 0x0000003200497202 */ /* 0x000fd00000000f00 */
[----:B------:R-:W-:Y:S05]  /*1890*/  WARPSYNC.COLLECTIVE R44, `(.L_x_5822) ;  /* 0x000000002c087348 */ /* 0x000fea0003c00000 */
[----:B------:R0:W1:Y:S02]  /*18a0*/  SHFL.BFLY P1, R50, R71, R46, R45 ;  /* 0x0c00002e47327389 */ /* 0x000064000002002d */
[----:B01----:R-:W-:Y:S01]  /*18b0*/  ENDCOLLECTIVE ;  /* 0x000000000000791b */ /* 0x003fe20003800000 */
.L_x_5822:
[----:B------:R-:W-:-:S05]  /*18c0*/  FADD.FTZ R73, R72, R73 ;  /* 0x0000004948497221 */ /* 0x000fca0000010000 */
[----:B------:R-:W-:Y:S02]  /*18d0*/  MOV R71, R73 ;  /* 0x0000004900477202 */ /* 0x000fe40000000f00 */
[----:B------:R-:W-:-:S07]  /*18e0*/  MOV R68, R50 ;  /* 0x0000003200447202 */ /* 0x000fce0000000f00 */
[----:B------:R-:W-:Y:S05]  /*18f0*/  WARPSYNC.COLLECTIVE R44, `(.L_x_5823) ;  /* 0x000000002c087348 */ /* 0x000fea0003c00000 */
[----:B------:R0:W1:Y:S02]  /*1900*/  SHFL.BFLY P1, R50, R71, R46, R45 ;  /* 0x0c00002e47327389 */ /* 0x000064000002002d */
[----:B01----:R-:W-:Y:S01]  /*1910*/  ENDCOLLECTIVE ;  /* 0x000000000000791b */ /* 0x003fe20003800000 */
.L_x_5823:
[----:B------:R-:W-:Y:S05]  /*1920*/  BRA `(.L_x_5824) ;  /* 0xfffffff000647947 */ /* 0x000fea000383ffff */
.L_x_5825:
        /* <DEDUP_REMOVED lines=13> */
.L_x_6644:


//--------------------- .text._ZN10layer_norm13ln_bwd_kernelINS_13Kernel_traitsIfffffjLj256ELj1ELj4ELj1ELj16ENS_18Kernel_traits_baseILj256EfffffjLj128EEEEELb0ELb0ELb0ELb1EEEvNS_9BwdParamsE --------------------------
	.section	.text._ZN10layer_norm13ln_bwd_kernelINS_13Kernel_traitsIfffffjLj256ELj1ELj4ELj1ELj16ENS_18Kernel_traits_baseILj256EfffffjLj128EEEEELb0ELb0ELb0ELb1EEEvNS_9BwdParamsE,"ax",@progbits
	.align	128
        .global         _ZN10layer_norm13ln_bwd_kernelINS_13Kernel_traitsIfffffjLj256ELj1ELj4ELj1ELj16ENS_18Kernel_traits_baseILj256EfffffjLj128EEEEELb0ELb0ELb0ELb1EEEvNS_9BwdParamsE
        .type           _ZN10layer_norm13ln_bwd_kernelINS_13Kernel_traitsIfffffjLj256ELj1ELj4ELj1ELj16ENS_18Kernel_traits_baseILj256EfffffjLj128EEEEELb0ELb0ELb0ELb1EEEvNS_9BwdParamsE,@function
        .size           _ZN10layer_norm13ln_bwd_kernelINS_13Kernel_traitsIfffffjLj256ELj1ELj4ELj1ELj16ENS_18Kernel_traits_baseILj256EfffffjLj128EEEEELb0ELb0ELb0ELb1EEEvNS_9BwdParamsE,(.L_x_6645 - _ZN10layer_norm13ln_bwd_kernelINS_13Kernel_traitsIfffffjLj256ELj1ELj4ELj1ELj16ENS_18Kernel_traits_baseILj256EfffffjLj128EEEEELb0ELb0ELb0ELb1EEEvNS_9BwdParamsE)
        .other          _ZN10layer_norm13ln_bwd_kernelINS_13Kernel_traitsIfffffjLj256ELj1ELj4ELj1ELj16ENS_18Kernel_traits_baseILj256EfffffjLj128EEEEELb0ELb0ELb0ELb1EEEvNS_9BwdParamsE,@"STO_CUDA_ENTRY STV_DEFAULT"
_ZN10layer_norm13ln_bwd_kernelINS_13Kernel_traitsIfffffjLj256ELj1ELj4ELj1ELj16ENS_18Kernel_traits_baseILj256EfffffjLj128EEEEELb0ELb0ELb0ELb1EEEvNS_9BwdParamsE:
.text._ZN10layer_norm13ln_bwd_kernelINS_13Kernel_traitsIfffffjLj256ELj1ELj4ELj1ELj16ENS_18Kernel_traits_baseILj256EfffffjLj128EEEEELb0ELb0ELb0ELb1EEEvNS_9BwdParamsE:
        /* <DEDUP_REMOVED lines=25> */
.L_x_5827:
[----:B------:R-:W0:Y:S01]  /*0190*/  LDC.64 R2, c[0x0][0x260] ;  /* 0x00009800ff027b82 */ /* 0x000e220000000a00 */
[----:B------:R-:W-:Y:S02]  /*01a0*/  ULDC.64 UR6, c[0x0][0x270] ;  /* 0x00009c0000067ab9 */ /* 0x000fe40000000a00 */
[----:B------:R-:W-:Y:S01]  /*01b0*/  ISETP.NE.U32.AND P0, PT, RZ, UR6, PT ;  /* 0x00000006ff007c0c */ /* 0x000fe2000bf05070 */
[----:B------:R-:W-:Y:S01]  /*01c0*/  ULDC.U8 UR6, c[0x0][0x2a0] ;  /* 0x0000a80000067ab9 */ /* 0x000fe20000000000 */
[----:B------:R-:W-:Y:S01]  /*01d0*/  HFMA2.MMA R57, -RZ, RZ, 0, 0 ;  /* 0x00000000ff397435 */ /* 0x000fe200000001ff */
[----:B------:R-:W-:Y:S01]  /*01e0*/  BSSY B1, `(.L_x_5829) ;  /* 0x00000d2000017945 */ /* 0x000fe20003800000 */
[----:B------:R-:W-:Y:S02]  /*01f0*/  ISETP.NE.AND.EX P0, PT, RZ, UR7, PT, P0 ;  /* 0x00000007ff007c0c */ /* 0x000fe4000bf05300 */
[----:B------:R-:W-:Y:S02]  /*0200*/  CS2R R54, SRZ ;  /* 0x0000000000367805 */ /* 0x000fe4000001ff00 */
[----:B------:R-:W-:-:S02]  /*0210*/  CS2R R50, SRZ ;  /* 0x0000000000327805 */ /* 0x000fc4000001ff00 */
[----:B------:R-:W-:Y:S02]  /*0220*/  CS2R R48, SRZ ;  /* 0x0000000000307805 */ /* 0x000fe4000001ff00 */
[----:B------:R-:W-:Y:S02]  /*0230*/  CS2R R10, SRZ ;  /* 0x00000000000a7805 */ /* 0x000fe4000001ff00 */
[----:B------:R-:W-:Y:S02]  /*0240*/  CS2R R8, SRZ ;  /* 0x0000000000087805 */ /* 0x000fe4000001ff00 */
[----:B------:R-:W-:Y:S02]  /*0250*/  ISETP.NE.AND P4, PT, RZ, UR6, PT ;  /* 0x00000006ff007c0c */ /* 0x000fe4000bf85270 */
[----:B------:R-:W-:Y:S01]  /*0260*/  CS2R R6, SRZ ;  /* 0x0000000000067805 */ /* 0x000fe2000001ff00 */
[----:B0-----:R-:W-:Y:S01]  /*0270*/  IMAD.WIDE.U32 R2, R5, 0x10, R2 ;  /* 0x0000001005027825 */ /* 0x001fe200078e0002 */
[----:B------:R-:W-:-:S04]  /*0280*/  CS2R R4, SRZ ;  /* 0x0000000000047805 */ /* 0x000fc8000001ff00 */
[----:B------:R-:W5:Y:S04]  /*0290*/  LDG.E.128 R20, desc[UR4][R2.64] ;  /* 0x0000000402147981 */ /* 0x000f68000c1e1d00 */
[----:B------:R0:W5:Y:S02]  /*02a0*/  LDG.E.128 R24, desc[UR4][R2.64+0x200] ;  /* 0x0002000402187981 */ /* 0x000164000c1e1d00 */
[----:B0-----:R-:W-:-:S07]  /*02b0*/  MOV R2, RZ ;  /* 0x000000ff00027202 */ /* 0x001fce0000000f00 */
.L_x_5832:
[----:B-1----:R-:W0:Y:S01]  /*02c0*/  S2R R32, SR_TID.X ;  /* 0x0000000000207919 */ /* 0x002e220000002100 */
[----:B------:R-:W1:Y:S01]  /*02d0*/  LDC.64 R66, c[0x0][0x250] ;  /* 0x00009400ff427b82 */ /* 0x000e620000000a00 */
[----:B------:R-:W-:-:S05]  /*02e0*/  IMAD R0, R56, UR8, RZ ;  /* 0x0000000838007c24 */ /* 0x000fca000f8e02ff */
[----:B------:R-:W-:Y:S02]  /*02f0*/  SHF.R.S32.HI R3, RZ, 0x1f, R0 ;  /* 0x0000001fff037819 */ /* 0x000fe40000011400 */
[----:B------:R-:W2:Y:S02]  /*0300*/  LDC.64 R38, c[0x0][0x258] ;  /* 0x00009600ff267b82 */ /* 0x000ea40000000a00 */
[----:B------:R-:W-:-:S06]  /*0310*/  LEA.HI R3, R3, R0, RZ, 0x2 ;  /* 0x0000000003037211 */ /* 0x000fcc00078f10ff */
[----:B------:R-:W3:Y:S01]  /*0320*/  LDC.64 R36, c[0x0][0x2b8] ;  /* 0x0000ae00ff247b82 */ /* 0x000ee20000000a00 */
[----:B-1----:R-:W-:Y:S01]  /*0330*/  IMAD.WIDE R66, R56, 0x4, R66 ;  /* 0x0000000438427825 */ /* 0x002fe200078e0242 */
[----:B------:R-:W-:-:S06]  /*0340*/  SHF.R.S32.HI R58, RZ, 0x1f, R56 ;  /* 0x0000001fff3a7819 */ /* 0x000fcc0000011438 */
[----:B------:R-:W1:Y:S01]  /*0350*/  LDC.64 R52, c[0x0][0x2c8] ;  /* 0x0000b200ff347b82 */ /* 0x000e620000000a00 */
[----:B------:R-:W4:Y:S01]  /*0360*/  LDG.E R66, desc[UR4][R66.64] ;  /* 0x0000000442427981 */ /* 0x000f22000c1e1900 */
[----:B0-----:R-:W-:Y:S01]  /*0370*/  LOP3.LUT R0, R32, 0x1f, RZ, 0xc0, !PT ;  /* 0x0000001f20007812 */ /* 0x001fe200078ec0ff */
[----:B--2---:R-:W-:-:S05]  /*0380*/  IMAD.WIDE R38, R56, 0x4, R38 ;  /* 0x0000000438267825 */ /* 0x004fca00078e0226 */
[----:B------:R-:W0:Y:S01]  /*0390*/  @P0 LDC.64 R32, c[0x0][0x270] ;  /* 0x00009c00ff200b82 */ /* 0x000e220000000a00 */
[----:B------:R-:W-:Y:S01]  /*03a0*/  LEA.HI.SX32 R3, R3, R0, 0x1e ;  /* 0x0000000003037211 */ /* 0x000fe200078ff2ff */
[----:B------:R-:W2:Y:S03]  /*03b0*/  LDG.E R59, desc[UR4][R38.64] ;  /* 0x00000004263b7981 */ /* 0x000ea6000c1e1900 */
[C---:B------:R-:W-:Y:S02]  /*03c0*/  SHF.L.U32 R62, R3.reuse, 0x4, RZ ;  /* 0x00000004033e7819 */ /* 0x040fe400000006ff */
[----:B------:R-:W-:Y:S02]  /*03d0*/  IADD3 R63, R3, 0x20, RZ ;  /* 0x00000020033f7810 */ /* 0x000fe40007ffe0ff */
[----:B------:R-:W-:Y:S02]  /*03e0*/  SHF.R.U32.HI R61, RZ, 0x1c, R3 ;  /* 0x0000001cff3d7819 */ /* 0x000fe40000011603 */
[----:B------:R-:W-:-:S02]  /*03f0*/  IADD3 R40, P1, R62, UR10, RZ ;  /* 0x0000000a3e287c10 */ /* 0x000fc4000ff3e0ff */
[----:B------:R-:W-:Y:S02]  /*0400*/  SHF.L.U32 R60, R63, 0x4, RZ ;  /* 0x000000043f3c7819 */ /* 0x000fe400000006ff */
[----:B------:R-:W-:Y:S02]  /*0410*/  IADD3.X R41, R61, UR11, RZ, P1, !PT ;  /* 0x0000000b3d297c10 */ /* 0x000fe40008ffe4ff */
[----:B------:R-:W-:Y:S02]  /*0420*/  SHF.R.U32.HI R0, RZ, 0x1c, R63 ;  /* 0x0000001cff007819 */ /* 0x000fe4000001163f */
[----:B------:R-:W-:Y:S02]  /*0430*/  IADD3 R44, P1, R60, UR10, RZ ;  /* 0x0000000a3c2c7c10 */ /* 0x000fe4000ff3e0ff */
[----:B------:R-:W2:Y:S02]  /*0440*/  LDG.E.128 R40, desc[UR4][R40.64] ;  /* 0x0000000428287981 */ /* 0x000ea4000c1e1d00 */
[----:B------:R-:W-:Y:S01]  /*0450*/  IADD3.X R45, R0, UR11, RZ, P1, !PT ;  /* 0x0000000b002d7c10 */ /* 0x000fe20008ffe4ff */
[----:B---3--:R-:W-:Y:S01]  /*0460*/  IMAD.WIDE.U32 R34, R3, 0x10, R36 ;  /* 0x0000001003227825 */ /* 0x008fe200078e0024 */
[----:B0-----:R-:W-:-:S04]  /*0470*/  @P0 LEA R68, P1, R56, R32, 0x2 ;  /* 0x0000002038440211 */ /* 0x001fc800078210ff */
[----:B------:R-:W3:Y:S01]  /*0480*/  LDG.E.128 R44, desc[UR4][R44.64] ;  /* 0x000000042c2c7981 */ /* 0x000ee2000c1e1d00 */
[----:B------:R-:W-:Y:S01]  /*0490*/  @P0 LEA.HI.X R69, R56, R33, R58, 0x2, P1 ;  /* 0x0000002138450211 */ /* 0x000fe200008f143a */
[----:B------:R-:W-:Y:S02]  /*04a0*/  IMAD.WIDE.U32 R36, R63, 0x10, R36 ;  /* 0x000000103f247825 */ /* 0x000fe400078e0024 */
[----:B------:R-:W3:Y:S04]  /*04b0*/  LDG.E.128 R32, desc[UR4][R34.64] ;  /* 0x0000000422207981 */ /* 0x000ee8000c1e1d00 */
[----:B------:R-:W3:Y:S01]  /*04c0*/  LDG.E.128 R36, desc[UR4][R36.64] ;  /* 0x0000000424247981 */ /* 0x000ee2000c1e1d00 */
[----:B-1----:R-:W-:-:S04]  /*04d0*/  ISETP.NE.U32.AND P1, PT, R52, RZ, PT ;  /* 0x000000ff3400720c */ /* 0x002fc80003f25070 */
[----:B------:R-:W-:Y:S02]  /*04e0*/  ISETP.NE.AND.EX P1, PT, R53, RZ, PT, P1 ;  /* 0x000000ff3500720c */ /* 0x000fe40003f25310 */
[----:B------:R-:W-:-:S06]  /*04f0*/  MOV R58, 0x3f800000 ;  /* 0x3f800000003a7802 */ /* 0x000fcc0000000f00 */
[----:B-----5:R0:W5:Y:S05]  /*0500*/  @P0 LDG.E R58, desc[UR4][R68.64] ;  /* 0x00000004443a0981 */ /* 0x02016a000c1e1900 */
[----:B------:R-:W-:-:S04]  /*0510*/  @P1 LEA R64, P2, R3, R52, 0x4 ;  /* 0x0000003403401211 */ /* 0x000fc800078420ff */
[----:B------:R-:W-:Y:S02]  /*0520*/  @P1 LEA.HI.X R65, R3, R53, RZ, 0x4, P2 ;  /* 0x0000003503411211 */ /* 0x000fe400010f24ff */
[----:B0-----:R-:W-:-:S03]  /*0530*/  @P1 LEA R68, P2, R63, R52, 0x4 ;  /* 0x000000343f441211 */ /* 0x001fc600078420ff */
[----:B------:R0:W5:Y:S01]  /*0540*/  @P1 LDG.E.128 R16, desc[UR4][R64.64] ;  /* 0x0000000440101981 */ /* 0x000162000c1e1d00 */
[----:B------:R-:W-:-:S05]  /*0550*/  @P1 LEA.HI.X R69, R63, R53, RZ, 0x4, P2 ;  /* 0x000000353f451211 */ /* 0x000fca00010f24ff */
[----:B------:R1:W5:Y:S01]  /*0560*/  @P1 LDG.E.128 R12, desc[UR4][R68.64] ;  /* 0x00000004440c1981 */ /* 0x000362000c1e1d00 */
[----:B------:R-:W-:Y:S01]  /*0570*/  UMOV UR6, 0xffffffff ;  /* 0xffffffff00067882 */ /* 0x000fe20000000000 */
[----:B----4-:R-:W-:-:S05]  /*0580*/  FSEL R67, R66, RZ, !P4 ;  /* 0x000000ff42437208 */ /* 0x010fca0006000000 */
[C---:B--2---:R-:W-:Y:S01]  /*0590*/  FADD.FTZ R3, -R67.reuse, R40 ;  /* 0x0000002843037221 */ /* 0x044fe20000010100 */
[C---:B------:R-:W-:Y:S01]  /*05a0*/  FADD.FTZ R41, -R67.reuse, R41 ;  /* 0x0000002943297221 */ /* 0x040fe20000010100 */
[----:B------:R-:W-:Y:S02]  /*05b0*/  FADD.FTZ R63, -R67, R42 ;  /* 0x0000002a433f7221 */ /* 0x000fe40000010100 */
[C---:B------:R-:W-:Y:S01]  /*05c0*/  FMUL.FTZ R3, R59.reuse, R3 ;  /* 0x000000033b037220 */ /* 0x040fe20000410000 */
[----:B------:R-:W-:Y:S01]  /*05d0*/  FMUL.FTZ R41, R59, R41 ;  /* 0x000000293b297220 */ /* 0x000fe20000410000 */
[C---:B------:R-:W-:Y:S01]  /*05e0*/  FADD.FTZ R43, -R67.reuse, R43 ;  /* 0x0000002b432b7221 */ /* 0x040fe20000010100 */
[C---:B---3--:R-:W-:Y:S01]  /*05f0*/  FADD.FTZ R40, -R67.reuse, R44 ;  /* 0x0000002c43287221 */ /* 0x048fe20000010100 */
[----:B0-----:R-:W-:Y:S01]  /*0600*/  FADD.FTZ R64, -R67, R46 ;  /* 0x0000002e43407221 */ /* 0x001fe20000010100 */
[C---:B------:R-:W-:Y:S01]  /*0610*/  FADD.FTZ R49, R32.reuse, R49 ;  /* 0x0000003120317221 */ /* 0x040fe20000010000 */
[----:B------:R-:W-:Y:S01]  /*0620*/  FFMA.FTZ R5, R32, R3, R5 ;  /* 0x0000000320057223 */ /* 0x000fe20000010005 */
[----:B------:R-:W-:Y:S01]  /*0630*/  FMUL.FTZ R44, R20, R32 ;  /* 0x00000020142c7220 */ /* 0x000fe20000410000 */
[----:B------:R-:W-:Y:S01]  /*0640*/  FADD.FTZ R10, R33, R10 ;  /* 0x0000000a210a7221 */ /* 0x000fe20000010000 */
[----:B------:R-:W-:Y:S01]  /*0650*/  FMUL.FTZ R32, R59, R63 ;  /* 0x0000003f3b207220 */ /* 0x000fe20000410000 */
[----:B------:R-:W-:Y:S01]  /*0660*/  FFMA.FTZ R2, R33, R41, R2 ;  /* 0x0000002921027223 */ /* 0x000fe20000010002 */
[----:B------:R-:W-:Y:S01]  /*0670*/  FMUL.FTZ R46, R21, R33 ;  /* 0x00000021152e7220 */ /* 0x000fe20000410000 */
[C---:B------:R-:W-:Y:S01]  /*0680*/  FMUL.FTZ R33, R59.reuse, R43 ;  /* 0x0000002b3b217220 */ /* 0x040fe20000410000 */
[----:B------:R-:W-:Y:S01]  /*0690*/  FMUL.FTZ R40, R59, R40 ;  /* 0x000000283b287220 */ /* 0x000fe20000410000 */
[C---:B------:R-:W-:Y:S01]  /*06a0*/  FADD.FTZ R66, -R67.reuse, R45 ;  /* 0x0000002d43427221 */ /* 0x040fe20000010100 */
[----:B------:R-:W-:Y:S01]  /*06b0*/  FADD.FTZ R42, -R67, R47 ;  /* 0x0000002f432a7221 */ /* 0x000fe20000010100 */
[C---:B------:R-:W-:Y:S01]  /*06c0*/  FADD.FTZ R51, R34.reuse, R51 ;  /* 0x0000003322337221 */ /* 0x040fe20000010000 */
[----:B------:R-:W-:Y:S01]  /*06d0*/  FFMA.FTZ R7, R34, R32, R7 ;  /* 0x0000002022077223 */ /* 0x000fe20000010007 */
[----:B------:R-:W-:Y:S01]  /*06e0*/  FMUL.FTZ R47, R22, R34 ;  /* 0x00000022162f7220 */ /* 0x000fe20000410000 */
[C---:B------:R-:W-:Y:S01]  /*06f0*/  FADD.FTZ R48, R35.reuse, R48 ;  /* 0x0000003023307221 */ /* 0x040fe20000010000 */
[----:B------:R-:W-:Y:S01]  /*0700*/  FFMA.FTZ R4, R35, R33, R4 ;  /* 0x0000002123047223 */ /* 0x000fe20000010004 */
[----:B------:R-:W-:Y:S01]  /*0710*/  FMUL.FTZ R34, R23, R35 ;  /* 0x0000002317227220 */ /* 0x000fe20000410000 */
[C---:B------:R-:W-:Y:S01]  /*0720*/  FADD.FTZ R55, R36.reuse, R55 ;  /* 0x0000003724377221 */ /* 0x040fe20000010000 */
[----:B------:R-:W-:Y:S01]  /*0730*/  FFMA.FTZ R9, R36, R40, R9 ;  /* 0x0000002824097223 */ /* 0x000fe20000010009 */
[----:B------:R-:W-:Y:S01]  /*0740*/  FMUL.FTZ R43, R24, R36 ;  /* 0x00000024182b7220 */ /* 0x000fe20000410000 */
[----:B------:R-:W-:Y:S01]  /*0750*/  FMUL.FTZ R36, R59, R66 ;  /* 0x000000423b247220 */ /* 0x000fe20000410000 */
[----:B------:R-:W-:Y:S01]  /*0760*/  FADD.FTZ R35, RZ, R44 ;  /* 0x0000002cff237221 */ /* 0x000fe20000010000 */
[----:B------:R-:W-:-:S03]  /*0770*/  FFMA.FTZ R66, R3, R44, RZ ;  /* 0x0000002c03427223 */ /* 0x000fc600000100ff */
[----:B-1----:R-:W-:Y:S01]  /*0780*/  FADD.FTZ R68, R35, R46 ;  /* 0x0000002e23447221 */ /* 0x002fe20000010000 */
[----:B------:R-:W-:-:S03]  /*0790*/  FFMA.FTZ R35, R41, R46, R66 ;  /* 0x0000002e29237223 */ /* 0x000fc60000010042 */
[----:B------:R-:W-:Y:S01]  /*07a0*/  FADD.FTZ R63, R68, R47 ;  /* 0x0000002f443f7221 */ /* 0x000fe20000010000 */
[----:B------:R-:W-:Y:S01]  /*07b0*/  FFMA.FTZ R66, R32, R47, R35 ;  /* 0x0000002f20427223 */ /* 0x000fe20000010023 */
[----:B------:R-:W-:Y:S02]  /*07c0*/  FMUL.FTZ R45, R59, R64 ;  /* 0x000000403b2d7220 */ /* 0x000fe40000410000 */
        /* <DEDUP_REMOVED lines=11> */
[----:B------:R-:W-:Y:S01]  /*0880*/  FMUL.FTZ R38, R26, R38 ;  /* 0x000000261a267220 */ /* 0x000fe20000410000 */
        /* <DEDUP_REMOVED lines=27> */
.L_x_5844:
[----:B-1----:R-:W-:Y:S01]  /*0a40*/  FADD.FTZ R35, R66, R35 ;  /* 0x0000002342237221 */ /* 0x002fe20000010000 */
[----:B0-2---:R-:W-:Y:S01]  /*0a50*/  FADD.FTZ R64, R64, R63 ;  /* 0x0000003f40407221 */ /* 0x005fe20000010000 */
[----:B------:R-:W-:Y:S02]  /*0a60*/  ISETP.NE.U32.AND P3, PT, RZ, UR12, PT ;  /* 0x0000000cff007c0c */ /* 0x000fe4000bf65070 */
[----:B------:R-:W-:Y:S01]  /*0a70*/  FMUL.FTZ R35, R35, UR9 ;  /* 0x0000000923237c20 */ /* 0x000fe20008410000 */
        /* <DEDUP_REMOVED lines=24> */
[----:B------:R-:W-:Y:S02]  /*0c00*/  IADD3 R46, P5, R62, UR12, RZ ;  /* 0x0000000c3e2e7c10 */ /* 0x000fe4000ffbe0ff */
[----:B------:R-:W-:Y:S02]  /*0c10*/  SEL R35, R64, R31, P2 ;  /* 0x0000001f40237207 */ /* 0x000fe40001000000 */
[----:B------:R-:W-:Y:S02]  /*0c20*/  SEL R34, R53, R30, P2 ;  /* 0x0000001e35227207 */ /* 0x000fe40001000000 */
[----:B------:R-:W-:Y:S02]  /*0c30*/  SEL R33, R44, R29, P2 ;  /* 0x0000001d2c217207 */ /* 0x000fe40001000000 */
[----:B------:R-:W-:Y:S02]  /*0c40*/  IADD3.X R47, R61, UR13, RZ, P5, !PT ;  /* 0x0000000d3d2f7c10 */ /* 0x000fe4000affe4ff */
[----:B------:R-:W-:-:S05]  /*0c50*/  SEL R32, R3, R28, P2 ;  /* 0x0000001c03207207 */ /* 0x000fca0001000000 */
[----:B------:R0:W-:Y:S02]  /*0c60*/  STG.E.128 desc[UR4][R46.64], R32 ;  /* 0x000000202e007986 */ /* 0x0001e4000c101d04 */
.L_x_5831:
[-CC-:B------:R-:W-:Y:S01]  /*0c70*/  FFMA.FTZ R40, R40, R52.reuse, R63.reuse ;  /* 0x0000003428287223 */ /* 0x180fe2000001003f */
[-CC-:B------:R-:W-:Y:S01]  /*0c80*/  FFMA.FTZ R36, R36, R52.reuse, R63.reuse ;  /* 0x0000003424247223 */ /* 0x180fe2000001003f */
[-CC-:B------:R-:W-:Y:S01]  /*0c90*/  FFMA.FTZ R45, R45, R52.reuse, R63.reuse ;  /* 0x000000342d2d7223 */ /* 0x180fe2000001003f */
[----:B------:R-:W-:Y:S01]  /*0ca0*/  FFMA.FTZ R42, R42, R52, R63 ;  /* 0x000000342a2a7223 */ /* 0x000fe2000001003f */
[----:B------:R-:W-:Y:S01]  /*0cb0*/  FADD.FTZ R40, R43, -R40 ;  /* 0x800000282b287221 */ /* 0x000fe20000010000 */
[----:B------:R-:W-:Y:S01]  /*0cc0*/  FADD.FTZ R36, R37, -R36 ;  /* 0x8000002425247221 */ /* 0x000fe20000010000 */
[----:B0-----:R-:W-:Y:S01]  /*0cd0*/  FADD.FTZ R32, R38, -R45 ;  /* 0x8000002d26207221 */ /* 0x001fe20000010000 */
[----:B------:R-:W-:Y:S01]  /*0ce0*/  FADD.FTZ R42, R39, -R42 ;  /* 0x8000002a272a7221 */ /* 0x000fe20000010000 */
[C---:B------:R-:W-:Y:S01]  /*0cf0*/  FMUL.FTZ R37, R59.reuse, R40 ;  /* 0x000000283b257220 */ /* 0x040fe20000410000 */
[C---:B------:R-:W-:Y:S01]  /*0d00*/  FMUL.FTZ R38, R59.reuse, R36 ;  /* 0x000000243b267220 */ /* 0x040fe20000410000 */
[----:B------:R-:W0:Y:S01]  /*0d10*/  LDC.64 R40, c[0x0][0x210] ;  /* 0x00008400ff287b82 */ /* 0x000e220000000a00 */
[C---:B------:R-:W-:Y:S01]  /*0d20*/  FMUL.FTZ R39, R59.reuse, R32 ;  /* 0x000000203b277220 */ /* 0x040fe20000410000 */
[----:B------:R-:W-:Y:S01]  /*0d30*/  FMUL.FTZ R46, R59, R42 ;  /* 0x0000002a3b2e7220 */ /* 0x000fe20000410000 */
[----:B------:R-:W-:Y:S01]  /*0d40*/  IADD3 R62, P6, R62, UR14, RZ ;  /* 0x0000000e3e3e7c10 */ /* 0x000fe2000ffde0ff */
[----:B------:R-:W-:Y:S01]  /*0d50*/  @P1 FADD.FTZ R37, R12, R37 ;  /* 0x000000250c251221 */ /* 0x000fe20000010000 */
[----:B------:R-:W-:Y:S01]  /*0d60*/  @P1 FADD.FTZ R38, R13, R38 ;  /* 0x000000260d261221 */ /* 0x000fe20000010000 */
[----:B------:R-:W-:Y:S01]  /*0d70*/  @P1 FADD.FTZ R39, R14, R39 ;  /* 0x000000270e271221 */ /* 0x000fe20000010000 */
[----:B------:R-:W-:Y:S01]  /*0d80*/  @P1 FADD.FTZ R46, R15, R46 ;  /* 0x0000002e0f2e1221 */ /* 0x000fe20000010000 */
[----:B------:R-:W-:Y:S01]  /*0d90*/  @P3 IADD3 R42, P5, R60, UR12, RZ ;  /* 0x0000000c3c2a3c10 */ /* 0x000fe2000ffbe0ff */
[-C--:B------:R-:W-:Y:S01]  /*0da0*/  FMUL.FTZ R36, R37, R58.reuse ;  /* 0x0000003a25247220 */ /* 0x080fe20000410000 */
[----:B------:R-:W-:Y:S01]  /*0db0*/  IADD3.X R63, R61, UR15, RZ, P6, !PT ;  /* 0x0000000f3d3f7c10 */ /* 0x000fe2000b7fe4ff */
[-C--:B------:R-:W-:Y:S01]  /*0dc0*/  FMUL.FTZ R35, R64, R58.reuse ;  /* 0x0000003a40237220 */ /* 0x080fe20000410000 */
[----:B------:R-:W-:Y:S01]  /*0dd0*/  IADD3 R60, P6, R60, UR14, RZ ;  /* 0x0000000e3c3c7c10 */ /* 0x000fe2000ffde0ff */
[----:B------:R-:W-:Y:S01]  /*0de0*/  FMUL.FTZ R34, R53, R58 ;  /* 0x0000003a35227220 */ /* 0x000fe20000410000 */
[----:B------:R-:W-:Y:S01]  /*0df0*/  SEL R28, R37, R28, P2 ;  /* 0x0000001c251c7207 */ /* 0x000fe20001000000 */
[-C--:B------:R-:W-:Y:S01]  /*0e00*/  FMUL.FTZ R33, R44, R58.reuse ;  /* 0x0000003a2c217220 */ /* 0x080fe20000410000 */
[-C--:B------:R-:W-:Y:S01]  /*0e10*/  FMUL.FTZ R32, R3, R58.reuse ;  /* 0x0000003a03207220 */ /* 0x080fe20000410000 */
[C---:B------:R-:W-:Y:S01]  /*0e20*/  SEL R29, R38.reuse, R29, P2 ;  /* 0x0000001d261d7207 */ /* 0x040fe20001000000 */
[-C--:B------:R-:W-:Y:S01]  /*0e30*/  FMUL.FTZ R37, R38, R58.reuse ;  /* 0x0000003a26257220 */ /* 0x080fe20000410000 */
[----:B------:R-:W-:Y:S01]  /*0e40*/  @P3 IADD3.X R43, R0, UR13, RZ, P5, !PT ;  /* 0x0000000d002b3c10 */ /* 0x000fe2000affe4ff */
[C---:B------:R-:W-:Y:S01]  /*0e50*/  FMUL.FTZ R38, R39.reuse, R58 ;  /* 0x0000003a27267220 */ /* 0x040fe20000410000 */
[----:B------:R-:W-:Y:S01]  /*0e60*/  SEL R30, R39, R30, P2 ;  /* 0x0000001e271e7207 */ /* 0x000fe20001000000 */
[C---:B------:R-:W-:Y:S01]  /*0e70*/  FMUL.FTZ R39, R46.reuse, R58 ;  /* 0x0000003a2e277220 */ /* 0x040fe20000410000 */
[----:B------:R-:W-:Y:S01]  /*0e80*/  SEL R31, R46, R31, P2 ;  /* 0x0000001f2e1f7207 */ /* 0x000fe20001000000 */
[----:B------:R1:W-:Y:S01]  /*0e90*/  STG.E.128 desc[UR4][R62.64], R32 ;  /* 0x000000203e007986 */ /* 0x0003e2000c101d04 */
[----:B------:R-:W-:-:S02]  /*0ea0*/  IADD3.X R61, R0, UR15, RZ, P6, !PT ;  /* 0x0000000f003d7c10 */ /* 0x000fc4000b7fe4ff */
[----:B0-----:R-:W-:Y:S01]  /*0eb0*/  LEA R56, R40, R56, 0x2 ;  /* 0x0000003828387211 */ /* 0x001fe200078e10ff */
[----:B------:R1:W-:Y:S03]  /*0ec0*/  @P3 STG.E.128 desc[UR4][R42.64], R28 ;  /* 0x0000001c2a003986 */ /* 0x0003e6000c101d04 */
[----:B------:R-:W-:Y:S01]  /*0ed0*/  ISETP.GE.AND P1, PT, R56, R41, PT ;  /* 0x000000293800720c */ /* 0x000fe20003f26270 */
[----:B------:R1:W-:-:S12]  /*0ee0*/  STG.E.128 desc[UR4][R60.64], R36 ;  /* 0x000000243c007986 */ /* 0x0003d8000c101d04 */
[----:B------:R-:W-:Y:S05]  /*0ef0*/  @!P1 BRA `(.L_x_5832) ;  /* 0xfffffff000f09947 */ /* 0x000fea000383ffff */
[----:B------:R-:W-:Y:S05]  /*0f00*/  BSYNC B1 ;  /* 0x0000000000017941 */ /* 0x000fea0003800000 */
.L_x_5829:
        /* <DEDUP_REMOVED lines=16> */
.L_x_5828:
[----:B------:R-:W-:Y:S05]  /*1010*/  BSYNC B0 ;  /* 0x0000000000007941 */ /* 0x000fea0003800000 */
.L_x_5826:
        /* <DEDUP_REMOVED lines=8> */
[----:B0-----:R-:W-:-:S04]  /*10a0*/  SHF.L.U32 R0, R26, 0x1, RZ ;  /* 0x000000011a007819 */ /* 0x001fc800000006ff */
[----:B------:R-:W-:Y:S02]  /*10b0*/  LOP3.LUT R0, R0, 0xfffffc0, RZ, 0xc0, !PT ;  /* 0x0fffffc000007812 */ /* 0x000fe400078ec0ff */
        /* <DEDUP_REMOVED lines=58> */
.L_x_5830:
[----:B------:R-:W-:Y:S01]  /*1460*/  HFMA2.MMA R67, -RZ, RZ, 0, 5.9604644775390625e-08 ;  /* 0x00000001ff437435 */ /* 0x000fe200000001ff */
[----:B------:R-:W-:Y:S01]  /*1470*/  BSSY B2, `(.L_x_5833) ;  /* 0x0000006000027945 */ /* 0x000fe20003800000 */
[----:B------:R-:W-:Y:S02]  /*1480*/  MOV R68, 0x1f ;  /* 0x0000001f00447802 */ /* 0x000fe40000000f00 */
[----:B------:R-:W-:-:S07]  /*1490*/  MOV R65, 0xffffffff ;  /* 0xffffffff00417802 */ /* 0x000fce0000000f00 */
[----:B-----5:R-:W-:Y:S05]  /*14a0*/  WARPSYNC.COLLECTIVE R65, `(.L_x_5834) ;  /* 0x0000000041087348 */ /* 0x020fea0003c00000 */
[----:B------:R0:W1:Y:S02]  /*14b0*/  SHFL.BFLY P1, R63, R69, R67, R68 ;  /* 0x0c000043453f7389 */ /* 0x0000640000020044 */
[----:B01---5:R-:W-:Y:S01]  /*14c0*/  ENDCOLLECTIVE ;  /* 0x000000000000791b */ /* 0x023fe20003800000 */
.L_x_5834:
[----:B------:R-:W-:Y:S05]  /*14d0*/  BSYNC B2 ;  /* 0x0000000000027941 */ /* 0x000fea0003800000 */
.L_x_5833:
        /* <DEDUP_REMOVED lines=8> */
.L_x_5835:
[----:B------:R-:W-:Y:S01]  /*1560*/  HFMA2.MMA R67, -RZ, RZ, 0, 1.1920928955078125e-07 ;  /* 0x00000002ff437435 */ /* 0x000fe200000001ff */
[----:B------:R-:W-:Y:S02]  /*1570*/  MOV R69, R64 ;  /* 0x0000004000457202 */ /* 0x000fe40000000f00 */
[----:B------:R-:W-:-:S08]  /*1580*/  MOV R66, R63 ;  /* 0x0000003f00427202 */ /* 0x000fd00000000f00 */
[----:B------:R-:W-:Y:S05]  /*1590*/  WARPSYNC.COLLECTIVE R65, `(.L_x_5836) ;  /* 0x0000000041087348 */ /* 0x000fea0003c00000 */
[----:B------:R0:W1:Y:S02]  /*15a0*/  SHFL.BFLY P1, R63, R69, R67, R68 ;  /* 0x0c000043453f7389 */ /* 0x0000640000020044 */
[----:B01----:R-:W-:Y:S01]  /*15b0*/  ENDCOLLECTIVE ;  /* 0x000000000000791b */ /* 0x003fe20003800000 */
.L_x_5836:
[----:B------:R-:W-:-:S05]  /*15c0*/  FADD.FTZ R35, R35, R66 ;  /* 0x0000004223237221 */ /* 0x000fca0000010000 */
[----:B------:R-:W-:Y:S01]  /*15d0*/  MOV R69, R35 ;  /* 0x0000002300457202 */ /* 0x000fe20000000f00 */
[----:B------:R-:W-:-:S07]  /*15e0*/  FADD.FTZ R66, R64, R63 ;  /* 0x0000003f40427221 */ /* 0x000fce0000010000 */
[----:B------:R-:W-:Y:S05]  /*15f0*/  WARPSYNC.COLLECTIVE R65, `(.L_x_5837) ;  /* 0x0000000041087348 */ /* 0x000fea0003c00000 */
[----:B------:R0:W1:Y:S02]  /*1600*/  SHFL.BFLY P1, R63, R69, R67, R68 ;  /* 0x0c000043453f7389 */ /* 0x0000640000020044 */
[----:B01----:R-:W-:Y:S01]  /*1610*/  ENDCOLLECTIVE ;  /* 0x000000000000791b */ /* 0x003fe20003800000 */
.L_x_5837:
[----:B------:R-:W-:Y:S01]  /*1620*/  HFMA2.MMA R67, -RZ, RZ, 0, 2.384185791015625e-07 ;  /* 0x00000004ff437435 */ /* 0x000fe200000001ff */
[----:B------:R-:W-:Y:S02]  /*1630*/  MOV R69, R66 ;  /* 0x0000004200457202 */ /* 0x000fe40000000f00 */
[----:B------:R-:W-:-:S05]  /*1640*/  MOV R68, R63 ;  /* 0x0000003f00447202 */ /* 0x000fca0000000f00 */
[----:B------:R-:W-:Y:S01]  /*1650*/  FADD.FTZ R64, R35, R68 ;  /* 0x0000004423407221 */ /* 0x000fe20000010000 */
[----:B------:R-:W-:-:S07]  /*1660*/  MOV R68, 0x1f ;  /* 0x0000001f00447802 */ /* 0x000fce0000000f00 */
[----:B------:R-:W-:Y:S05]  /*1670*/  WARPSYNC.COLLECTIVE R65, `(.L_x_5838) ;  /* 0x0000000041087348 */ /* 0x000fea0003c00000 */
[----:B------:R0:W1:Y:S02]  /*1680*/  SHFL.BFLY P1, R63, R69, R67, R68 ;  /* 0x0c000043453f7389 */ /* 0x0000640000020044 */
[----:B01----:R-:W-:Y:S01]  /*1690*/  ENDCOLLECTIVE ;  /* 0x000000000000791b */ /* 0x003fe20003800000 */
.L_x_5838:
[----:B------:R-:W-:Y:S01]  /*16a0*/  MOV R69, R64 ;  /* 0x0000004000457202 */ /* 0x000fe20000000f00 */
[----:B------:R-:W-:-:S07]  /*16b0*/  FADD.FTZ R66, R66, R63 ;  /* 0x0000003f42427221 */ /* 0x000fce0000010000 */
[----:B------:R-:W-:Y:S05]  /*16c0*/  WARPSYNC.COLLECTIVE R65, `(.L_x_5839) ;  /* 0x0000000041087348 */ /* 0x000fea0003c00000 */
[----:B------:R0:W1:Y:S02]  /*16d0*/  SHFL.BFLY P1, R63, R69, R67, R68 ;  /* 0x0c000043453f7389 */ /* 0x0000640000020044 */
[----:B01----:R-:W-:Y:S01]  /*16e0*/  ENDCOLLECTIVE ;  /* 0x000000000000791b */ /* 0x003fe20003800000 */
.L_x_5839:
[----:B------:R-:W-:Y:S01]  /*16f0*/  HFMA2.MMA R67, -RZ, RZ, 0, 4.76837158203125e-07 ;  /* 0x00000008ff437435 */ /* 0x000fe200000001ff */
[----:B------:R-:W-:Y:S02]  /*1700*/  MOV R69, R66 ;  /* 0x0000004200457202 */ /* 0x000fe40000000f00 */
[----:B------:R-:W-:-:S08]  /*1710*/  MOV R35, R63 ;  /* 0x0000003f00237202 */ /* 0x000fd00000000f00 */
[----:B------:R-:W-:Y:S05]  /*1720*/  WARPSYNC.COLLECTIVE R65, `(.L_x_5840) ;  /* 0x0000000041087348 */ /* 0x000fea0003c00000 */
[----:B------:R0:W1:Y:S02]  /*1730*/  SHFL.BFLY P1, R63, R69, R67, R68 ;  /* 0x0c000043453f7389 */ /* 0x0000640000020044 */
[----:B01----:R-:W-:Y:S01]  /*1740*/  ENDCOLLECTIVE ;  /* 0x000000000000791b */ /* 0x003fe20003800000 */
.L_x_5840:
[----:B------:R-:W-:-:S05]  /*1750*/  FADD.FTZ R64, R64, R35 ;  /* 0x0000002340407221 */ /* 0x000fca0000010000 */
[----:B------:R-:W-:Y:S01]  /*1760*/  MOV R69, R64 ;  /* 0x0000004000457202 */ /* 0x000fe20000000f00 */
[----:B------:R-:W-:-:S07]  /*1770*/  FADD.FTZ R66, R66, R63 ;  /* 0x0000003f42427221 */ /* 0x000fce0000010000 */
[----:B------:R-:W-:Y:S05]  /*1780*/  WARPSYNC.COLLECTIVE R65, `(.L_x_5841) ;  /* 0x0000000041087348 */ /* 0x000fea0003c00000 */
[----:B------:R0:W1:Y:S02]  /*1790*/  SHFL.BFLY P1, R63, R69, R67, R68 ;  /* 0x0c000043453f7389 */ /* 0x0000640000020044 */
[----:B01----:R-:W-:Y:S01]  /*17a0*/  ENDCOLLECTIVE ;  /* 0x000000000000791b */ /* 0x003fe20003800000 */
.L_x_5841:
[----:B------:R-:W-:Y:S01]  /*17b0*/  HFMA2.MMA R67, -RZ, RZ, 0, 9.5367431640625e-07 ;  /* 0x00000010ff437435 */ /* 0x000fe200000001ff */
[----:B------:R-:W-:Y:S02]  /*17c0*/  MOV R69, R66 ;  /* 0x0000004200457202 */ /* 0x000fe40000000f00 */
[----:B------:R-:W-:-:S08]  /*17d0*/  MOV R35, R63 ;  /* 0x0000003f00237202 */ /* 0x000fd00000000f00 */
[----:B------:R-:W-:Y:S05]  /*17e0*/  WARPSYNC.COLLECTIVE R65, `(.L_x_5842) ;  /* 0x0000000041087348 */ /* 0x000fea0003c00000 */
[----:B------:R0:W1:Y:S02]  /*17f0*/  SHFL.BFLY P1, R63, R69, R67, R68 ;  /* 0x0c000043453f7389 */ /* 0x0000640000020044 */
[----:B01----:R-:W-:Y:S01]  /*1800*/  ENDCOLLECTIVE ;  /* 0x000000000000791b */ /* 0x003fe20003800000 */
.L_x_5842:
[----:B------:R-:W-:-:S05]  /*1810*/  FADD.FTZ R64, R64, R35 ;  /* 0x0000002340407221 */ /* 0x000fca0000010000 */
[----:B------:R-:W-:Y:S02]  /*1820*/  MOV R69, R64 ;  /* 0x0000004000457202 */ /* 0x000fe40000000f00 */
[----:B------:R-:W-:-:S07]  /*1830*/  MOV R35, R63 ;  /* 0x0000003f00237202 */ /* 0x000fce0000000f00 */
[----:B------:R-:W-:Y:S05]  /*1840*/  WARPSYNC.COLLECTIVE R65, `(.L_x_5843) ;  /* 0x0000000041087348 */ /* 0x000fea0003c00000 */
[----:B------:R0:W1:Y:S02]  /*1850*/  SHFL.BFLY P1, R63, R69, R67, R68 ;  /* 0x0c000043453f7389 */ /* 0x0000640000020044 */
[----:B01----:R-:W-:Y:S01]  /*1860*/  ENDCOLLECTIVE ;  /* 0x000000000000791b */ /* 0x003fe20003800000 */
.L_x_5843:
[----:B------:R-:W-:Y:S05]  /*1870*/  BRA `(.L_x_5844) ;  /* 0xfffffff000707947 */ /* 0x000fea000383ffff */
.L_x_5845:
        /* <DEDUP_REMOVED lines=16> */
.L_x_6645:


//--------------------- .text._ZN10layer_norm13ln_bwd_kernelINS_13Kernel_traitsIfffffjLj256ELj1ELj4ELj1ELj16ENS_18Kernel_traits_baseILj256EfffffjLj128EEEEELb0ELb0ELb1ELb0EEEvNS_9BwdParamsE --------------------------
	.section	.text._ZN10layer_norm13ln_bwd_kernelINS_13Kernel_traitsIfffffjLj256ELj1ELj4ELj1ELj16ENS_18Kernel_traits_baseILj256EfffffjLj128EEEEELb0ELb0ELb1ELb0EEEvNS_9BwdParamsE,"ax",@progbits
	.align	128
        .global         _ZN10layer_norm13ln_bwd_kernelINS_13Kernel_traitsIfffffjLj256ELj1ELj4ELj1ELj16ENS_18Kernel_traits_baseILj256EfffffjLj128EEEEELb0ELb0ELb1ELb0EEEvNS_9BwdParamsE
        .type           _ZN10layer_norm13ln_bwd_kernelINS_13Kernel_traitsIfffffjLj256ELj1ELj4ELj1ELj16ENS_18Kernel_traits_baseILj256EfffffjLj128EEEEELb0ELb0ELb1ELb0EEEvNS_9BwdParamsE,@function
        .size           _ZN10layer_norm13ln_bwd_kernelINS_13Kernel_traitsIfffffjLj256ELj1ELj4ELj1ELj16ENS_18Kernel_traits_baseILj256EfffffjLj128EEEEELb0ELb0ELb1ELb0EEEvNS_9BwdParamsE,(.L_x_6646 - _ZN10layer_norm13ln_bwd_kernelINS_13Kernel_traitsIfffffjLj256ELj1ELj4ELj1ELj16ENS_18Kernel_traits_baseILj256EfffffjLj128EEEEELb0ELb0ELb1ELb0EEEvNS_9BwdParamsE)
        .other          _ZN10layer_norm13ln_bwd_kernelINS_13Kernel_traitsIfffffjLj256ELj1ELj4ELj1ELj16ENS_18Kernel_traits_baseILj256EfffffjLj128EEEEELb0ELb0ELb1ELb0EEEvNS_9BwdParamsE,@"STO_CUDA_ENTRY STV_DEFAULT"
_ZN10layer_norm13ln_bwd_kernelINS_13Kernel_traitsIfffffjLj256ELj1ELj4ELj1ELj16ENS_18Kernel_traits_baseILj256EfffffjLj128EEEEELb0ELb0ELb1ELb0EEEvNS_9BwdParamsE:
.text._ZN10layer_norm13ln_bwd_kernelINS_13Kernel_traitsIfffffjLj256ELj1ELj4ELj1ELj16ENS_18Kernel_traits_baseILj256EfffffjLj128EEEEELb0ELb0ELb1ELb0EEEvNS_9BwdParamsE:
        /* <DEDUP_REMOVED lines=22> */
[----:B------:R0:W5:Y:S01]  /*0160*/  @P1 LDG.E.128 R12, desc[UR4][R2.64] ;  /* 0x00000004020c1981 */ /* 0x000162000c1e1d00 */
[----:B--2---:R-:W-:-:S05]  /*0170*/  @P2 IMAD.WIDE.U32 R4, R7, 0x10, R4 ;  /* 0x0000001007042825 */ /* 0x004fca00078e0004 */
[----:B------:R0:W5:Y:S01]  /*0180*/  @P2 LDG.E.128 R16, desc[UR4][R4.64] ;  /* 0x0000000404102981 */ /* 0x000162000c1e1d00 */
        /* <DEDUP_REMOVED lines=15> */
[----:B------:R-:W-:Y:S01]  /*0280*/  HFMA2.MMA R21, -RZ, RZ, 0, 0 ;  /* 0x00000000ff157435 */ /* 0x000fe200000001ff */
[----:B------:R-:W-:-:S04]  /*0290*/  ISETP.NE.U32.AND P0, PT, RZ, UR6, PT ;  /* 0x00000006ff007c0c */ /* 0x000fc8000bf05070 */
[----:B------:R-:W-:-:S04]  /*02a0*/  ISETP.NE.AND.EX P0, PT, RZ, UR7, PT, P0 ;  /* 0x00000007ff007c0c */ /* 0x000fc8000bf05300 */
[----:B------:R-:W-:-:S04]  /*02b0*/  ISETP.LT.U32.OR P0, PT, R0, 0x40, !P0 ;  /* 0x000000400000780c */ /* 0x000fc80004701470 */
[----:B------:R-:W-:-:S09]  /*02c0*/  P2R R0, PR, RZ, 0x1 ;  /* 0x00000001ff007803 */ /* 0x000fd20000000000 */
.L_x_5877:
[----:B-1----:R-:W1:Y:S08]  /*02d0*/  LDC.64 R4, c[0x0][0x288] ;  /* 0x0000a200ff047b82 */ /* 0x002e700000000a00 */
[----:B--2---:R-:W2:Y:S08]  /*02e0*/  LDC.64 R52, c[0x0][0x258] ;  /* 0x00009600ff347b82 */ /* 0x004eb00000000a00 */
[----:B------:R-:W3:Y:S01]  /*02f0*/  LDC.64 R48, c[0x0][0x280] ;  /* 0x0000a000ff307b82 */ /* 0x000ee20000000a00 */
[----:B-1----:R-:W-:-:S07]  /*0300*/  IMAD.WIDE R50, R7, 0x4, R4 ;  /* 0x0000000407327825 */ /* 0x002fce00078e0204 */
        /* <DEDUP_REMOVED lines=16> */
[----:B------:R-:W-:-:S03]  /*0410*/  IMAD.MOV.U32 R49, RZ, RZ, R2 ;  /* 0x000000ffff317224 */ /* 0x000fc600078e0002 */
[----:B------:R-:W-:Y:S05]  /*0420*/  @!P1 BRA `(.L_x_5851) ;  /* 0x0000000000149947 */ /* 0x000fea0003800000 */
[----:B------:R-:W-:-:S04]  /*0430*/  ISETP.NE.U32.AND P0, PT, RZ, UR12, PT ;  /* 0x0000000cff007c0c */ /* 0x000fc8000bf05070 */
[----:B------:R-:W-:-:S13]  /*0440*/  ISETP.NE.AND.EX P0, PT, RZ, UR13, PT, P0 ;  /* 0x0000000dff007c0c */ /* 0x000fda000bf05300 */
[----:B------:R-:W-:Y:S05]  /*0450*/  @!P0 BRA `(.L_x_5852) ;  /* 0x0000000000048947 */ /* 0x000fea0003800000 */
[----:B------:R1:W5:Y:S02]  /*0460*/  LDG.E.128 R28, desc[UR4][R82.64] ;  /* 0x00000004521c7981 */ /* 0x000364000c1e1d00 */
.L_x_5852:
[----:B------:R-:W-:-:S07]  /*0470*/  IADD3 R49, R2, 0x20, RZ ;  /* 0x0000002002317810 */ /* 0x000fce0007ffe0ff */
.L_x_5851:
[----:B------:R-:W-:Y:S05]  /*0480*/  BSYNC B2 ;  /* 0x0000000000027941 */ /* 0x000fea0003800000 */
.L_x_5850:
[----:B------:R-:W-:Y:S01]  /*0490*/  ISETP.NE.AND P0, PT, R0, RZ, PT ;  /* 0x000000ff0000720c */ /* 0x000fe20003f05270 */
[----:B------:R-:W-:Y:S01]  /*04a0*/  IMAD.MOV.U32 R73, RZ, RZ, RZ ;  /* 0x000000ffff497224 */ /* 0x000fe200078e00ff */
[----:B------:R-:W-:-:S11]  /*04b0*/  MOV R77, RZ ;  /* 0x000000ff004d7202 */ /* 0x000fd60000000f00 */
[----:B------:R-:W-:Y:S05]  /*04c0*/  @P0 BRA `(.L_x_5853) ;  /* 0x0000000400880947 */ /* 0x000fea0003800000 */
[----:B------:R-:W-:-:S06]  /*04d0*/  IMAD.WIDE.U32 R8, R49, 0x10, R80 ;  /* 0x0000001031087825 */ /* 0x000fcc00078e0050 */
[----:B------:R-:W5:Y:S01]  /*04e0*/  LDG.E.128 R8, desc[UR4][R8.64] ;  /* 0x0000000408087981 */ /* 0x000f62000c1e1d00 */
[----:B------:R-:W-:Y:S05]  /*04f0*/  BRA `(.L_x_5853) ;  /* 0x00000004007c7947 */ /* 0x000fea0003800000 */
.L_x_5849:
        /* <DEDUP_REMOVED lines=9> */
[----:B------:R-:W-:Y:S01]  /*0590*/  MOV R75, R2 ;  /* 0x00000002004b7202 */ /* 0x000fe20000000f00 */
[----:B------:R-:W-:-:S03]  /*05a0*/  IMAD.MOV.U32 R73, RZ, RZ, RZ ;  /* 0x000000ffff497224 */ /* 0x000fc600078e00ff */
        /* <DEDUP_REMOVED lines=14> */
[----:B------:R-:W-:Y:S01]  /*0690*/  IADD3 R78, R78, 0x20, RZ ;  /* 0x000000204e4e7810 */ /* 0x000fe20007ffe0ff */
[----:B------:R-:W-:Y:S02]  /*06a0*/  VIADD R75, R2, 0x20 ;  /* 0x00000020024b7836 */ /* 0x000fe40000000000 */
        /* <DEDUP_REMOVED lines=28> */
.L_x_5855:
[----:B------:R-:W-:Y:S05]  /*0870*/  BSYNC B2 ;  /* 0x0000000000027941 */ /* 0x000fea0003800000 */
.L_x_5854:
        /* <DEDUP_REMOVED lines=39> */
.L_x_5853:
[----:B------:R-:W-:Y:S05]  /*0af0*/  BSYNC B1 ;  /* 0x0000000000017941 */ /* 0x000fea0003800000 */
.L_x_5848:
        /* <DEDUP_REMOVED lines=20> */
.L_x_5889:
[----:B-----5:R-:W-:Y:S01]  /*0c40*/  ISETP.GE.AND P4, PT, R4, 0x1, PT ;  /* 0x000000010400780c */ /* 0x020fe20003f86270 */
[----:B---3--:R-:W-:Y:S01]  /*0c50*/  FADD.FTZ R73, R52, R73 ;  /* 0x0000004934497221 */ /* 0x008fe20000010000 */
[----:B--2---:R-:W-:Y:S01]  /*0c60*/  HFMA2.MMA R52, -RZ, RZ, 0, 0 ;  /* 0x00000000ff347435 */ /* 0x004fe200000001ff */
[----:B----4-:R-:W-:Y:S01]  /*0c70*/  FADD.FTZ R53, R53, R51 ;  /* 0x0000003335357221 */ /* 0x010fe20000010000 */
[----:B0-----:R-:W-:Y:S01]  /*0c80*/  ISETP.NE.AND P0, PT, R6, RZ, PT ;  /* 0x000000ff0600720c */ /* 0x001fe20003f05270 */
[----:B------:R-:W-:Y:S01]  /*0c90*/  FMUL.FTZ R54, R73, UR8 ;  /* 0x0000000849367c20 */ /* 0x000fe20008410000 */
[----:B------:R-:W-:Y:S01]  /*0ca0*/  BSSY B1, `(.L_x_5857) ;  /* 0x0000058000017945 */ /* 0x000fe20003800000 */
[----:B------:R-:W-:-:S03]  /*0cb0*/  FMUL.FTZ R53, R53, UR8 ;  /* 0x0000000835357c20 */ /* 0x000fc60008410000 */
        /* <DEDUP_REMOVED lines=23> */
.L_x_5860:
[----:B------:R-:W-:Y:S05]  /*0e30*/  BSYNC B2 ;  /* 0x0000000000027941 */ /* 0x000fea0003800000 */
.L_x_5859:
        /* <DEDUP_REMOVED lines=18> */
.L_x_5862:
[----:B------:R-:W-:Y:S05]  /*0f60*/  BSYNC B2 ;  /* 0x0000000000027941 */ /* 0x000fea0003800000 */
.L_x_5861:
        /* <DEDUP_REMOVED lines=14> */
.L_x_5864:
[----:B------:R-:W-:Y:S05]  /*1050*/  BSYNC B2 ;  /* 0x0000000000027941 */ /* 0x000fea0003800000 */
.L_x_5863:
        /* <DEDUP_REMOVED lines=14> */
.L_x_5866:
[----:B------:R-:W-:Y:S05]  /*1140*/  BSYNC B2 ;  /* 0x0000000000027941 */ /* 0x000fea0003800000 */
.L_x_5865:
[----:B------:R-:W-:Y:S02]  /*1150*/  ISETP.NE.U32.AND P0, PT, R50, RZ, PT ;  /* 0x000000ff3200720c */ /* 0x000fe40003f05070 */
[C---:B------:R-:W-:Y:S01]  /*1160*/  SEL R43, R78.reuse, R43, P5 ;  /* 0x0000002b4e2b7207 */ /* 0x040fe20002800000 */
[----:B------:R-:W-:Y:S01]  /*1170*/  FMUL.FTZ R78, R78, R55 ;  /* 0x000000374e4e7220 */ /* 0x000fe20000410000 */
[----:B------:R-:W-:-:S04]  /*1180*/  ISETP.NE.AND.EX P0, PT, R51, RZ, PT, P0 ;  /* 0x000000ff3300720c */ /* 0x000fc80003f05300 */
[----:B------:R-:W-:-:S09]  /*1190*/  SEL R47, R78, R47, P6 ;  /* 0x0000002f4e2f7207 */ /* 0x000fd20003000000 */
[----:B------:R-:W0:Y:S02]  /*11a0*/  @P0 LDC.64 R48, c[0x0][0x308] ;  /* 0x0000c200ff300b82 */ /* 0x000e240000000a00 */
[C---:B0-----:R-:W-:Y:S01]  /*11b0*/  @P0 IMAD.WIDE.U32 R50, R2.reuse, 0x10, R48 ;  /* 0x0000001002320825 */ /* 0x041fe200078e0030 */
[----:B------:R-:W-:-:S05]  /*11c0*/  IADD3 R2, R2, 0x20, RZ ;  /* 0x0000002002027810 */ /* 0x000fca0007ffe0ff */
[----:B------:R-:W0:Y:S01]  /*11d0*/  @P4 LDC.64 R48, c[0x0][0x2f8] ;  /* 0x0000be00ff304b82 */ /* 0x000e220000000a00 */
[----:B------:R2:W-:Y:S01]  /*11e0*/  @P0 STG.E.128 desc[UR4][R50.64], R40 ;  /* 0x0000002832000986 */ /* 0x0005e2000c101d04 */
[----:B0-----:R-:W-:-:S04]  /*11f0*/  @P4 IMAD.WIDE.U32 R48, R52, 0x10, R48 ;  /* 0x0000001034304825 */ /* 0x001fc800078e0030 */
[----:B------:R-:W-:Y:S01]  /*1200*/  VIADD R52, R52, 0x20 ;  /* 0x0000002034347836 */ /* 0x000fe20000000000 */
[----:B------:R2:W-:Y:S06]  /*1210*/  @P4 STG.E.128 desc[UR4][R48.64], R44 ;  /* 0x0000002c30004986 */ /* 0x0005ec000c101d04 */
.L_x_5858:
[----:B------:R-:W-:Y:S05]  /*1220*/  BSYNC B1 ;  /* 0x0000000000017941 */ /* 0x000fea0003800000 */
.L_x_5857:
        /* <DEDUP_REMOVED lines=19> */
.L_x_5870:
[----:B------:R-:W-:Y:S05]  /*1360*/  BSYNC B2 ;  /* 0x0000000000027941 */ /* 0x000fea0003800000 */
.L_x_5869:
        /* <DEDUP_REMOVED lines=11> */
.L_x_5872:
[----:B------:R-:W-:Y:S05]  /*1420*/  BSYNC B2 ;  /* 0x0000000000027941 */ /* 0x000fea0003800000 */
.L_x_5871:
        /* <DEDUP_REMOVED lines=16> */
.L_x_5874:
[----:B------:R-:W-:Y:S05]  /*1530*/  BSYNC B2 ;  /* 0x0000000000027941 */ /* 0x000fea0003800000 */
.L_x_5873:
        /* <DEDUP_REMOVED lines=14> */
.L_x_5876:
[----:B------:R-:W-:Y:S05]  /*1620*/  BSYNC B2 ;  /* 0x0000000000027941 */ /* 0x000fea0003800000 */
.L_x_5875:
        /* <DEDUP_REMOVED lines=14> */
.L_x_5868:
[----:B------:R-:W-:Y:S05]  /*1710*/  BSYNC B1 ;  /* 0x0000000000017941 */ /* 0x000fea0003800000 */
.L_x_5867:
[----:B0-----:R-:W0:Y:S02]  /*1720*/  LDC.64 R4, c[0x0][0x210] ;  /* 0x00008400ff047b82 */ /* 0x001e240000000a00 */
[----:B0-----:R-:W-:-:S05]  /*1730*/  IMAD R7, R4, 0x4, R7 ;  /* 0x0000000404077824 */ /* 0x001fca00078e0207 */
[----:B------:R-:W-:-:S13]  /*1740*/  ISETP.GE.AND P0, PT, R7, R5, PT ;  /* 0x000000050700720c */ /* 0x000fda0003f06270 */
[----:B------:R-:W-:Y:S05]  /*1750*/  @!P0 BRA `(.L_x_5877) ;  /* 0xffffffe800dc8947 */ /* 0x000fea000383ffff */
.L_x_5847:
[----:B------:R-:W-:Y:S05]  /*1760*/  BSYNC B0 ;  /* 0x0000000000007941 */ /* 0x000fea0003800000 */
.L_x_5846:
[----:B------:R-:W0:Y:S01]  /*1770*/  S2R R3, SR_CgaCtaId ;  /* 0x0000000000037919 */ /* 0x000e220000008800 */
[----:B------:R-:W-:Y:S01]  /*1780*/  SHF.R.U32.HI R2, RZ, 0x5, R57 ;  /* 0x00000005ff027819 */ /* 0x000fe20000011639 */
[----:B------:R-:W-:Y:S05]  /*1790*/  WARPSYNC.ALL ;  /* 0x0000000000007948 */ /* 0x000fea0003800000 */
[----:B------:R-:W-:Y:S01]  /*17a0*/  MOV R0, 0x400 ;  /* 0x0000040000007802 */ /* 0x000fe20000000f00 */
[----:B-----5:R-:W3:Y:S01]  /*17b0*/  S2R R15, SR_CTAID.X ;  /* 0x00000000000f7919 */ /* 0x020ee20000002500 */
[----:B------:R-:W-:Y:S01]  /*17c0*/  LOP3.LUT R4, R57, 0x1f, RZ, 0xc0, !PT ;  /* 0x0000001f39047812 */ /* 0x000fe200078ec0ff */
[----:B------:R-:W-:Y:S01]  /*17d0*/  ULDC.64 UR6, c[0x0][0x2d8] ;  /* 0x0000b60000067ab9 */ /* 0x000fe20000000a00 */
[----:B------:R-:W-:Y:S01]  /*17e0*/  SHF.L.U32 R5, R2, 0x6, RZ ;  /* 0x0000000602057819 */ /* 0x000fe200000006ff */
[----:B------:R-:W-:Y:S01]  /*17f0*/  ULDC.64 UR10, c[0x0][0x2d0] ;  /* 0x0000b400000a7ab9 */ /* 0x000fe20000000a00 */
[----:B0-----:R-:W-:-:S02]  /*1800*/  LEA R2, R3, R0, 0x18 ;  /* 0x0000000003027211 */ /* 0x001fc400078ec0ff */
[----:B------:R-:W-:-:S04]  /*1810*/  LOP3.LUT R0, R5, 0xffffffc0, R4, 0xe2, !PT ;  /* 0xffffffc005007812 */ /* 0x000fc800078ee204 */
[----:B------:R-:W-:Y:S01]  /*1820*/  LEA R0, R0, R2, 0x4 ;  /* 0x0000000200007211 */ /* 0x000fe200078e20ff */
[----:B------:R-:W-:-:S04]  /*1830*/  IMAD R2, R57, 0x4, R2 ;  /* 0x0000000439027824 */ /* 0x000fc800078e0202 */
[----:B------:R3:W-:Y:S04]  /*1840*/  STS.128 [R0], R24 ;  /* 0x0000001800007388 */ /* 0x0007e80000000c00 */
[----:B------:R-:W-:Y:S01]  /*1850*/  STS.128 [R0+0x200], R36 ;  /* 0x0002002400007388 */ /* 0x000fe20000000c00 */
[----:B------:R-:W-:Y:S01]  /*1860*/  BAR.SYNC.DEFER_BLOCKING 0x0 ;  /* 0x0000000000007b1d */ /* 0x000fe20000010000 */
[----:B---3--:R-:W-:Y:S01]  /*1870*/  IMAD R26, R15, R58, RZ ;  /* 0x0000003a0f1a7224 */ /* 0x008fe200078e02ff */
[----:B------:R-:W-:-:S04]  /*1880*/  IADD3 R58, R58, 0x7f, -R57 ;  /* 0x0000007f3a3a7810 */ /* 0x000fc80007ffe839 */
[C---:B------:R-:W-:Y:S02]  /*1890*/  LOP3.LUT P0, RZ, R58.reuse, 0xffffff80, RZ, 0xc0, !PT ;  /* 0xffffff803aff7812 */ /* 0x040fe4000780c0ff */
[----:B------:R-:W-:Y:S01]  /*18a0*/  ISETP.GE.U32.AND P1, PT, R58, 0x100, PT ;  /* 0x000001003a00780c */ /* 0x000fe20003f26070 */
        /* <DEDUP_REMOVED lines=32> */
[----:B------:R-:W-:Y:S01]  /*1ab0*/  @P0 IADD3 R0, P3, R0, 0x200, RZ ;  /* 0x0000020000000810 */ /* 0x000fe20007f7e0ff */
[----:B------:R-:W-:Y:S02]  /*1ac0*/  @P0 IMAD.MOV.U32 R5, RZ, RZ, R15 ;  /* 0x000000ffff050224 */ /* 0x000fe400078e000f */
[----:B------:R-:W4:Y:S01]  /*1ad0*/  LDS R13, [R2+0xc00] ;  /* 0x000c0000020d7984 */ /* 0x000f220000000800 */
[----:B------:R-:W-:-:S03]  /*1ae0*/  @P0 IADD3.X R15, RZ, R15, RZ, P3, !PT ;  /* 0x0000000fff0f0210 */ /* 0x000fc60001ffe4ff */
[----:B------:R-:W4:Y:S04]  /*1af0*/  LDS R16, [R2+0x600] ;  /* 0x0006000002107984 */ /* 0x000f280000000800 */
[----:B------:R-:W4:Y:S04]  /*1b00*/  LDS R24, [R2+0xa00] ;  /* 0x000a000002187984 */ /* 0x000f280000000800 */
[----:B------:R0:W4:Y:S02]  /*1b10*/  LDS R20, [R2+0xe00] ;  /* 0x000e000002147984 */ /* 0x0001240000000800 */
[----:B0-----:R-:W-:Y:S01]  /*1b20*/  @P0 IMAD.MOV.U32 R2, RZ, RZ, R6 ;  /* 0x000000ffff020224 */ /* 0x001fe200078e0006 */
        /* <DEDUP_REMOVED lines=16> */
[----:B-1----:R-:W-:Y:S01]  /*1c30*/  MOV R4, R0 ;  /* 0x0000000000047202 */ /* 0x002fe20000000f00 */
[----:B------:R-:W-:Y:S01]  /*1c40*/  IMAD.MOV.U32 R5, RZ, RZ, R15 ;  /* 0x000000ffff057224 */ /* 0x000fe200078e000f */
[----:B------:R-:W-:Y:S06]  /*1c50*/  @!P1 EXIT ;  /* 0x000000000000994d */ /* 0x000fec0003800000 */
[----:B------:R-:W-:Y:S04]  /*1c60*/  STG.E desc[UR4][R2.64], R11 ;  /* 0x0000000b02007986 */ /* 0x000fe8000c101904 */
[----:B------:R-:W-:Y:S01]  /*1c70*/  STG.E desc[UR4][R4.64], R7 ;  /* 0x0000000704007986 */ /* 0x000fe2000c101904 */
[----:B------:R-:W-:Y:S05]  /*1c80*/  EXIT ;  /* 0x000000000000794d */ /* 0x000fea0003800000 */
.L_x_5856:
[----:B------:R-:W-:Y:S01]  /*1c90*/  HFMA2.MMA R50, -RZ, RZ, 0, 5.9604644775390625e-08 ;  /* 0x00000001ff327435 */ /* 0x000fe200000001ff */
[----:B------:R-:W-:Y:S01]  /*1ca0*/  BSSY B1, `(.L_x_5878) ;  /* 0x0000006000017945 */ /* 0x000fe20003800000 */
[----:B------:R-:W-:Y:S01]  /*1cb0*/  MOV R49, 0x1f ;  /* 0x0000001f00317802 */ /* 0x000fe20000000f00 */
[----:B------:R-:W-:-:S08]  /*1cc0*/  IMAD.MOV.U32 R48, RZ, RZ, -0x1 ;  /* 0xffffffffff307424 */ /* 0x000fd000078e00ff */
[----:B01---5:R-:W-:Y:S05]  /*1cd0*/  WARPSYNC.COLLECTIVE R48, `(.L_x_5879) ;  /* 0x0000000030087348 */ /* 0x023fea0003c00000 */
[----:B------:R2:W3:Y:S02]  /*1ce0*/  SHFL.BFLY P0, R51, R77, R50, R49 ;  /* 0x0c0000324d337389 */ /* 0x0004e40000000031 */
[----:B0123-5:R-:W-:Y:S01]  /*1cf0*/  ENDCOLLECTIVE ;  /* 0x000000000000791b */ /* 0x02ffe20003800000 */
.L_x_5879:
[----:B------:R-:W-:Y:S05]  /*1d00*/  BSYNC B1 ;  /* 0x0000000000017941 */ /* 0x000fea0003800000 */
.L_x_5878:
        /* <DEDUP_REMOVED lines=8> */
.L_x_5880:
[----:B------:R-:W-:Y:S01]  /*1d90*/  HFMA2.MMA R50, -RZ, RZ, 0, 1.1920928955078125e-07 ;  /* 0x00000002ff327435 */ /* 0x000fe200000001ff */
[----:B------:R-:W-:Y:S01]  /*1da0*/  IMAD.MOV.U32 R77, RZ, RZ, R53 ;  /* 0x000000ffff4d7224 */ /* 0x000fe200078e0035 */
[----:B------:R-:W-:-:S09]  /*1db0*/  MOV R52, R51 ;  /* 0x0000003300347202 */ /* 0x000fd20000000f00 */
[----:B------:R-:W-:Y:S05]  /*1dc0*/  WARPSYNC.COLLECTIVE R48, `(.L_x_5881) ;  /* 0x0000000030087348 */ /* 0x000fea0003c00000 */
[----:B------:R0:W1:Y:S02]  /*1dd0*/  SHFL.BFLY P0, R51, R77, R50, R49 ;  /* 0x0c0000324d337389 */ /* 0x0000640000000031 */
[----:B01----:R-:W-:Y:S01]  /*1de0*/  ENDCOLLECTIVE ;  /* 0x000000000000791b */ /* 0x003fe20003800000 */
.L_x_5881:
[----:B------:R-:W-:-:S05]  /*1df0*/  FADD.FTZ R54, R52, R73 ;  /* 0x0000004934367221 */ /* 0x000fca0000010000 */
[----:B------:R-:W-:Y:S01]  /*1e00*/  MOV R77, R54 ;  /* 0x00000036004d7202 */ /* 0x000fe20000000f00 */
[----:B------:R-:W-:-:S07]  /*1e10*/  FADD.FTZ R71, R53, R51 ;  /* 0x0000003335477221 */ /* 0x000fce0000010000 */
[----:B------:R-:W-:Y:S05]  /*1e20*/  WARPSYNC.COLLECTIVE R48, `(.L_x_5882) ;  /* 0x0000000030087348 */ /* 0x000fea0003c00000 */
[----:B------:R0:W1:Y:S02]  /*1e30*/  SHFL.BFLY P0, R51, R77, R50, R49 ;  /* 0x0c0000324d337389 */ /* 0x0000640000000031 */
[----:B01----:R-:W-:Y:S01]  /*1e40*/  ENDCOLLECTIVE ;  /* 0x000000000000791b */ /* 0x003fe20003800000 */
.L_x_5882:
[----:B------:R-:W-:Y:S01]  /*1e50*/  HFMA2.MMA R50, -RZ, RZ, 0, 2.384185791015625e-07 ;  /* 0x00000004ff327435 */ /* 0x000fe200000001ff */
[----:B------:R-:W-:Y:S01]  /*1e60*/  IMAD.MOV.U32 R77, RZ, RZ, R71 ;  /* 0x000000ffff4d7224 */ /* 0x000fe200078e0047 */
[----:B------:R-:W-:-:S09]  /*1e70*/  MOV R55, R51 ;  /* 0x0000003300377202 */ /* 0x000fd20000000f00 */
[----:B------:R-:W-:Y:S05]  /*1e80*/  WARPSYNC.COLLECTIVE R48, `(.L_x_5883) ;  /* 0x0000000030087348 */ /* 0x000fea0003c00000 */
[----:B------:R0:W1:Y:S02]  /*1e90*/  SHFL.BFLY P0, R51, R77, R50, R49 ;  /* 0x0c0000324d337389 */ /* 0x0000640000000031 */
[----:B01----:R-:W-:Y:S01]  /*1ea0*/  ENDCOLLECTIVE ;  /* 0x000000000000791b */ /* 0x003fe20003800000 */
.L_x_5883:
[----:B------:R-:W-:-:S05]  /*1eb0*/  FADD.FTZ R55, R54, R55 ;  /* 0x0000003736377221 */ /* 0x000fca0000010000 */
[----:B------:R-:W-:Y:S01]  /*1ec0*/  MOV R77, R55 ;  /* 0x00000037004d7202 */ /* 0x000fe20000000f00 */
[----:B------:R-:W-:-:S07]  /*1ed0*/  FADD.FTZ R75, R71, R51 ;  /* 0x00000033474b7221 */ /* 0x000fce0000010000 */
[----:B------:R-:W-:Y:S05]  /*1ee0*/  WARPSYNC.COLLECTIVE R48, `(.L_x_5884) ;  /* 0x0000000030087348 */ /* 0x000fea0003c00000 */
[----:B------:R0:W1:Y:S02]  /*1ef0*/  SHFL.BFLY P0, R51, R77, R50, R49 ;  /* 0x0c0000324d337389 */ /* 0x0000640000000031 */
[----:B01----:R-:W-:Y:S01]  /*1f00*/  ENDCOLLECTIVE ;  /* 0x000000000000791b */ /* 0x003fe20003800000 */
.L_x_5884:
[----:B------:R-:W-:Y:S01]  /*1f10*/  HFMA2.MMA R50, -RZ, RZ, 0, 4.76837158203125e-07 ;  /* 0x00000008ff327435 */ /* 0x000fe200000001ff */
[----:B------:R-:W-:Y:S01]  /*1f20*/  IMAD.MOV.U32 R77, RZ, RZ, R75 ;  /* 0x000000ffff4d7224 */ /* 0x000fe200078e004b */
[----:B------:R-:W-:-:S09]  /*1f30*/  MOV R52, R51 ;  /* 0x0000003300347202 */ /* 0x000fd20000000f00 */
[----:B------:R-:W-:Y:S05]  /*1f40*/  WARPSYNC.COLLECTIVE R48, `(.L_x_5885) ;  /* 0x0000000030087348 */ /* 0x000fea0003c00000 */
[----:B------:R0:W1:Y:S02]  /*1f50*/  SHFL.BFLY P0, R51, R77, R50, R49 ;  /* 0x0c0000324d337389 */ /* 0x0000640000000031 */
[----:B01----:R-:W-:Y:S01]  /*1f60*/  ENDCOLLECTIVE ;  /* 0x000000000000791b */ /* 0x003fe20003800000 */
.L_x_5885:
[----:B------:R-:W-:-:S05]  /*1f70*/  FADD.FTZ R78, R55, R52 ;  /* 0x00000034374e7221 */ /* 0x000fca0000010000 */
[----:B------:R-:W-:Y:S01]  /*1f80*/  MOV R77, R78 ;  /* 0x0000004e004d7202 */ /* 0x000fe20000000f00 */
[----:B------:R-:W-:-:S07]  /*1f90*/  FADD.FTZ R52, R75, R51 ;  /* 0x000000334b347221 */ /* 0x000fce0000010000 */
[----:B------:R-:W-:Y:S05]  /*1fa0*/  WARPSYNC.COLLECTIVE R48, `(.L_x_5886) ;  /* 0x0000000030087348 */ /* 0x000fea0003c00000 */
[----:B------:R0:W1:Y:S02]  /*1fb0*/  SHFL.BFLY P0, R51, R77, R50, R49 ;  /* 0x0c0000324d337389 */ /* 0x0000640000000031 */
[----:B01----:R-:W-:Y:S01]  /*1fc0*/  ENDCOLLECTIVE ;  /* 0x000000000000791b */ /* 0x003fe20003800000 */
.L_x_5886:
[----:B------:R-:W-:Y:S01]  /*1fd0*/  HFMA2.MMA R50, -RZ, RZ, 0, 9.5367431640625e-07 ;  /* 0x00000010ff327435 */ /* 0x000fe200000001ff */
[----:B------:R-:W-:Y:S01]  /*1fe0*/  IMAD.MOV.U32 R77, RZ, RZ, R52 ;  /* 0x000000ffff4d7224 */ /* 0x000fe200078e0034 */
[----:B------:R-:W-:-:S09]  /*1ff0*/  MOV R73, R51 ;  /* 0x0000003300497202 */ /* 0x000fd20000000f00 */
[----:B------:R-:W-:Y:S05]  /*2000*/  WARPSYNC.COLLECTIVE R48, `(.L_x_5887) ;  /* 0x0000000030087348 */ /* 0x000fea0003c00000 */
[----:B------:R0:W1:Y:S02]  /*2010*/  SHFL.BFLY P0, R51, R77, R50, R49 ;  /* 0x0c0000324d337389 */ /* 0x0000640000000031 */
[----:B01----:R-:W-:Y:S01]  /*2020*/  ENDCOLLECTIVE ;  /* 0x000000000000791b */ /* 0x003fe20003800000 */
.L_x_5887:
[----:B------:R-:W-:-:S05]  /*2030*/  FADD.FTZ R53, R78, R73 ;  /* 0x000000494e357221 */ /* 0x000fca0000010000 */
[----:B------:R-:W-:Y:S02]  /*2040*/  MOV R77, R53 ;  /* 0x00000035004d7202 */ /* 0x000fe40000000f00 */
[----:B------:R-:W-:-:S07]  /*2050*/  MOV R73, R51 ;  /* 0x0000003300497202 */ /* 0x000fce0000000f00 */
[----:B------:R-:W-:Y:S05]  /*2060*/  WARPSYNC.COLLECTIVE R48, `(.L_x_5888) ;  /* 0x0000000030087348 */ /* 0x000fea0003c00000 */
[----:B------:R0:W1:Y:S02]  /*2070*/  SHFL.BFLY P0, R51, R77, R50, R49 ;  /* 0x0c0000324d337389 */ /* 0x0000640000000031 */
[----:B01----:R-:W-:Y:S01]  /*2080*/  ENDCOLLECTIVE ;  /* 0x000000000000791b */ /* 0x003fe20003800000 */
.L_x_5888:
[----:B------:R-:W-:Y:S05]  /*2090*/  BRA `(.L_x_5889) ;  /* 0xffffffe800e87947 */ /* 0x000fea000383ffff */
.L_x_5890:
        /* <DEDUP_REMOVED lines=14> */
.L_x_6646:


//--------------------- .text._ZN10layer_norm13ln_bwd_kernelINS_13Kernel_traitsIfffffjLj256ELj1ELj4ELj1ELj16ENS_18Kernel_traits_baseILj256EfffffjLj128EEEEELb0ELb0ELb1ELb1EEEvNS_9BwdParamsE --------------------------
	.section	.text._ZN10layer_norm13ln_bwd_kernelINS_13Kernel_traitsIfffffjLj256ELj1ELj4ELj1ELj16ENS_18Kernel_traits_baseILj256EfffffjLj128EEEEELb0ELb0ELb1ELb1EEEvNS_9BwdParamsE,"ax",@progbits
	.align	128
        .global         _ZN10layer_norm13ln_bwd_kernelINS_13Kernel_traitsIfffffjLj256ELj1ELj4ELj1ELj16ENS_18Kernel_traits_baseILj256EfffffjLj128EEEEELb0ELb0ELb1ELb1EEEvNS_9BwdParamsE
        .type           _ZN10layer_norm13ln_bwd_kernelINS_13Kernel_traitsIfffffjLj256ELj1ELj4ELj1ELj16ENS_18Kernel_traits_baseILj256EfffffjLj128EEEEELb0ELb0ELb1ELb1EEEvNS_9BwdParamsE,@function
        .size           _ZN10layer_norm13ln_bwd_kernelINS_13Kernel_traitsIfffffjLj256ELj1ELj4ELj1ELj16ENS_18Kernel_traits_baseILj256EfffffjLj128EEEEELb0ELb0ELb1ELb1EEEvNS_9BwdParamsE,(.L_x_6647 - _ZN10layer_norm13ln_bwd_kernelINS_13Kernel_traitsIfffffjLj256ELj1ELj4ELj1ELj16ENS_18Kernel_traits_baseILj256EfffffjLj128EEEEELb0ELb0ELb1ELb1EEEvNS_9BwdParamsE)
        .other          _ZN10layer_norm13ln_bwd_kernelINS_13Kernel_traitsIfffffjLj256ELj1ELj4ELj1ELj16ENS_18Kernel_traits_baseILj256EfffffjLj128EEEEELb0ELb0ELb1ELb1EEEvNS_9BwdParamsE,@"STO_CUDA_ENTRY STV_DEFAULT"
_ZN10layer_norm13ln_bwd_kernelINS_13Kernel_traitsIfffffjLj256ELj1ELj4ELj1ELj16ENS_18Kernel_traits_baseILj256EfffffjLj128EEEEELb0ELb0ELb1ELb1EEEvNS_9BwdParamsE:
.text._ZN10layer_norm13ln_bwd_kernelINS_13Kernel_traitsIfffffjLj256ELj1ELj4ELj1ELj16ENS_18Kernel_traits_baseILj256EfffffjLj128EEEEELb0ELb0ELb1ELb1EEEvNS_9BwdParamsE:
        /* <DEDUP_REMOVED lines=24> */
.L_x_5892:
[----:B------:R-:W0:Y:S02]  /*0180*/  LDC.64 R2, c[0x0][0x260] ;  /* 0x00009800ff027b82 */ /* 0x000e240000000a00 */
[----:B0-----:R-:W-:-:S05]  /*0190*/  IMAD.WIDE.U32 R2, R75, 0x10, R2 ;  /* 0x000000104b027825 */ /* 0x001fca00078e0002 */
[----:B------:R0:W5:Y:S04]  /*01a0*/  LDG.E.128 R24, desc[UR4][R2.64] ;  /* 0x0000000402187981 */ /* 0x000168000c1e1d00 */
[----:B------:R0:W5:Y:S01]  /*01b0*/  LDG.E.128 R28, desc[UR4][R2.64+0x200] ;  /* 0x00020004021c7981 */ /* 0x000162000c1e1d00 */
[----:B------:R-:W-:Y:S02]  /*01c0*/  CS2R R44, SRZ ;  /* 0x00000000002c7805 */ /* 0x000fe4000001ff00 */
[----:B------:R-:W-:Y:S02]  /*01d0*/  CS2R R46, SRZ ;  /* 0x00000000002e7805 */ /* 0x000fe4000001ff00 */
[----:B------:R-:W-:Y:S02]  /*01e0*/  CS2R R22, SRZ ;  /* 0x0000000000167805 */ /* 0x000fe4000001ff00 */
[----:B------:R-:W-:-:S02]  /*01f0*/  CS2R R20, SRZ ;  /* 0x0000000000147805 */ /* 0x000fc4000001ff00 */
[----:B------:R-:W-:Y:S02]  /*0200*/  CS2R R18, SRZ ;  /* 0x0000000000127805 */ /* 0x000fe4000001ff00 */
[----:B------:R-:W-:Y:S02]  /*0210*/  CS2R R16, SRZ ;  /* 0x0000000000107805 */ /* 0x000fe4000001ff00 */
[----:B------:R-:W-:Y:S02]  /*0220*/  CS2R R38, SRZ ;  /* 0x0000000000267805 */ /* 0x000fe4000001ff00 */
[----:B0-----:R-:W-:-:S07]  /*0230*/  CS2R R36, SRZ ;  /* 0x0000000000247805 */ /* 0x001fce000001ff00 */
.L_x_5917:
[----:B------:R-:W0:Y:S08]  /*0240*/  LDC.64 R2, c[0x0][0x288] ;  /* 0x0000a200ff027b82 */ /* 0x000e300000000a00 */
[----:B------:R-:W1:Y:S08]  /*0250*/  LDC.64 R6, c[0x0][0x258] ;  /* 0x00009600ff067b82 */ /* 0x000e700000000a00 */
[----:B------:R-:W2:Y:S01]  /*0260*/  LDC.64 R52, c[0x0][0x280] ;  /* 0x0000a000ff347b82 */ /* 0x000ea20000000a00 */
[----:B0-----:R-:W-:-:S07]  /*0270*/  IMAD.WIDE R2, R4, 0x4, R2 ;  /* 0x0000000404027825 */ /* 0x001fce00078e0202 */
[----:B------:R-:W0:Y:S01]  /*0280*/  LDC R76, c[0x0][0x218] ;  /* 0x00008600ff4c7b82 */ /* 0x000e220000000800 */
[----:B------:R1:W3:Y:S07]  /*0290*/  LDG.E R5, desc[UR4][R2.64] ;  /* 0x0000000402057981 */ /* 0x0002ee000c1e1900 */
[----:B------:R-:W4:Y:S01]  /*02a0*/  LDC.64 R64, c[0x0][0x2c8] ;  /* 0x0000b200ff407b82 */ /* 0x000f220000000a00 */
[----:B-1----:R-:W-:-:S04]  /*02b0*/  IMAD.WIDE R2, R4, 0x4, R6 ;  /* 0x0000000404027825 */ /* 0x002fc800078e0206 */
[C---:B--2---:R-:W-:Y:S02]  /*02c0*/  IMAD.WIDE R6, R4.reuse, 0x4, R52 ;  /* 0x0000000404067825 */ /* 0x044fe400078e0234 */
[----:B-----5:R-:W5:Y:S02]  /*02d0*/  LDG.E R3, desc[UR4][R2.64] ;  /* 0x0000000402037981 */ /* 0x020f64000c1e1900 */
[----:B0-----:R-:W-:-:S05]  /*02e0*/  IMAD R52, R4, R76, RZ ;  /* 0x0000004c04347224 */ /* 0x001fca00078e02ff */
[----:B------:R-:W-:Y:S01]  /*02f0*/  SHF.R.S32.HI R53, RZ, 0x1f, R52 ;  /* 0x0000001fff357819 */ /* 0x000fe20000011434 */
[----:B------:R0:W5:Y:S01]  /*0300*/  LDG.E R2, desc[UR4][R6.64] ;  /* 0x0000000406027981 */ /* 0x000162000c1e1900 */
[----:B------:R-:W-:Y:S02]  /*0310*/  BSSY B1, `(.L_x_5894) ;  /* 0x0000067000017945 */ /* 0x000fe40003800000 */
[----:B------:R-:W-:-:S04]  /*0320*/  LEA.HI R52, R53, R52, RZ, 0x2 ;  /* 0x0000003435347211 */ /* 0x000fc800078f10ff */
[----:B0-----:R-:W-:-:S04]  /*0330*/  LEA.HI.SX32 R7, R52, R75, 0x1e ;  /* 0x0000004b34077211 */ /* 0x001fc800078ff2ff */
[C---:B------:R-:W-:Y:S01]  /*0340*/  IADD3 R73, R7.reuse, 0x20, RZ ;  /* 0x0000002007497810 */ /* 0x040fe20007ffe0ff */
[----:B----4-:R-:W-:-:S04]  /*0350*/  IMAD.WIDE.U32 R66, R7, 0x10, R64 ;  /* 0x0000001007427825 */ /* 0x010fc800078e0040 */
[----:B------:R-:W-:Y:S01]  /*0360*/  IMAD.WIDE.U32 R64, R73, 0x10, R64 ;  /* 0x0000001049407825 */ /* 0x000fe200078e0040 */
        /* <DEDUP_REMOVED lines=12> */
.L_x_5895:
[----:B------:R-:W0:Y:S01]  /*0430*/  LDC.64 R52, c[0x0][0x238] ;  /* 0x00008e00ff347b82 */ /* 0x000e220000000a00 */
[----:B------:R-:W-:Y:S02]  /*0440*/  IADD3 R5, R5, -0x1, RZ ;  /* 0xffffffff05057810 */ /* 0x000fe40007ffe0ff */
[----:B------:R-:W-:Y:S02]  /*0450*/  SHF.R.S32.HI R49, RZ, 0x1f, R4 ;  /* 0x0000001fff317819 */ /* 0x000fe40000011404 */
[C---:B------:R-:W-:Y:S01]  /*0460*/  LEA R68, P0, R4.reuse, UR6, 0x2 ;  /* 0x0000000604447c11 */ /* 0x040fe2000f8010ff */
[----:B------:R-:W-:Y:S02]  /*0470*/  IMAD R5, R5, R76, RZ ;  /* 0x0000004c05057224 */ /* 0x000fe400078e02ff */
[----:B------:R-:W1:Y:S01]  /*0480*/  LDC.64 R56, c[0x0][0x2b8] ;  /* 0x0000ae00ff387b82 */ /* 0x000e620000000a00 */
[----:B------:R-:W-:Y:S02]  /*0490*/  LEA.HI.X R69, R4, UR7, R49, 0x2, P0 ;  /* 0x0000000704457c11 */ /* 0x000fe400080f1431 */
[----:B------:R-:W-:-:S04]  /*04a0*/  SHF.R.S32.HI R0, RZ, 0x1f, R5 ;  /* 0x0000001fff007819 */ /* 0x000fc80000011405 */
[----:B------:R-:W-:Y:S01]  /*04b0*/  LEA.HI R6, R0, R5, RZ, 0x2 ;  /* 0x0000000500067211 */ /* 0x000fe200078f10ff */
[----:B------:R-:W2:Y:S01]  /*04c0*/  LDC.U8 R77, c[0x0][0x2a0] ;  /* 0x0000a800ff4d7b82 */ /* 0x000ea20000000000 */
[----:B------:R-:W3:Y:S02]  /*04d0*/  LDG.E R0, desc[UR4][R68.64] ;  /* 0x0000000444007981 */ /* 0x000ee4000c1e1900 */
[----:B------:R-:W-:Y:S01]  /*04e0*/  LEA.HI.SX32 R5, R6, R75, 0x1e ;  /* 0x0000004b06057211 */ /* 0x000fe200078ff2ff */
[----:B0-----:R-:W-:-:S06]  /*04f0*/  IMAD.WIDE.U32 R60, R7, 0x10, R52 ;  /* 0x00000010073c7825 */ /* 0x001fcc00078e0034 */
[----:B------:R-:W4:Y:S01]  /*0500*/  LDG.E.128 R60, desc[UR4][R60.64] ;  /* 0x000000043c3c7981 */ /* 0x000f22000c1e1d00 */
[----:B-1----:R-:W-:-:S04]  /*0510*/  IMAD.WIDE.U32 R48, R5, 0x10, R56 ;  /* 0x0000001005307825 */ /* 0x002fc800078e0038 */
[----:B------:R-:W-:Y:S02]  /*0520*/  IMAD.WIDE.U32 R52, R73, 0x10, R52 ;  /* 0x0000001049347825 */ /* 0x000fe400078e0034 */
[----:B------:R-:W4:Y:S01]  /*0530*/  LDG.E.128 R48, desc[UR4][R48.64] ;  /* 0x0000000430307981 */ /* 0x000f22000c1e1d00 */
[----:B------:R-:W-:-:S03]  /*0540*/  IADD3 R5, R5, 0x20, RZ ;  /* 0x0000002005057810 */ /* 0x000fc60007ffe0ff */
[----:B------:R-:W4:Y:S02]  /*0550*/  LDG.E.128 R52, desc[UR4][R52.64] ;  /* 0x0000000434347981 */ /* 0x000f24000c1e1d00 */
[----:B------:R-:W-:-:S06]  /*0560*/  IMAD.WIDE.U32 R56, R5, 0x10, R56 ;  /* 0x0000001005387825 */ /* 0x000fcc00078e0038 */
[----:B------:R-:W4:Y:S01]  /*0570*/  LDG.E.128 R56, desc[UR4][R56.64] ;  /* 0x0000000438387981 */ /* 0x000f22000c1e1d00 */
[----:B------:R-:W-:Y:S02]  /*0580*/  MOV R5, UR14 ;  /* 0x0000000e00057c02 */ /* 0x000fe40008000f00 */
[----:B------:R-:W-:Y:S02]  /*0590*/  MOV R6, UR15 ;  /* 0x0000000f00067c02 */ /* 0x000fe40008000f00 */
[----:B------:R-:W-:-:S04]  /*05a0*/  ISETP.NE.U32.AND P0, PT, R5, RZ, PT ;  /* 0x000000ff0500720c */ /* 0x000fc80003f05070 */
[----:B------:R-:W-:-:S13]  /*05b0*/  ISETP.NE.AND.EX P0, PT, R6, RZ, PT, P0 ;  /* 0x000000ff0600720c */ /* 0x000fda0003f05300 */
[----:B------:R0:W5:Y:S04]  /*05c0*/  @P0 LDG.E.128 R12, desc[UR4][R66.64] ;  /* 0x00000004420c0981 */ /* 0x000168000c1e1d00 */
[----:B------:R0:W5:Y:S01]  /*05d0*/  @P0 LDG.E.128 R8, desc[UR4][R64.64] ;  /* 0x0000000440080981 */ /* 0x000162000c1e1d00 */
[----:B--2---:R-:W-:-:S04]  /*05e0*/  ISETP.NE.AND P0, PT, R77, RZ, PT ;  /* 0x000000ff4d00720c */ /* 0x004fc80003f05270 */
        /* <DEDUP_REMOVED lines=9> */
[----:B------:R-:W-:Y:S01]  /*0680*/  FFMA.FTZ R36, R48, R0, R36 ;  /* 0x0000000030247223 */ /* 0x000fe20000010024 */
[----:B------:R-:W-:Y:S01]  /*0690*/  FADD.FTZ R20, R20, R48 ;  /* 0x0000003014147221 */ /* 0x000fe20000010000 */
[----:B------:R-:W-:Y:S01]  /*06a0*/  FMUL.FTZ R48, R24, R48 ;  /* 0x0000003018307220 */ /* 0x000fe20000410000 */
[----:B------:R-:W-:Y:S01]  /*06b0*/  FMUL.FTZ R70, R25, R49 ;  /* 0x0000003119467220 */ /* 0x000fe20000410000 */
[C---:B------:R-:W-:Y:S01]  /*06c0*/  FADD.FTZ R52, -R68.reuse, R52 ;  /* 0x0000003444347221 */ /* 0x040fe20000010100 */
[C---:B------:R-:W-:Y:S01]  /*06d0*/  FADD.FTZ R60, -R68.reuse, R53 ;  /* 0x00000035443c7221 */ /* 0x040fe20000010100 */
[C---:B------:R-:W-:Y:S01]  /*06e0*/  FADD.FTZ R54, -R68.reuse, R54 ;  /* 0x0000003644367221 */ /* 0x040fe20000010100 */
[----:B------:R-:W-:Y:S01]  /*06f0*/  FADD.FTZ R68, -R68, R55 ;  /* 0x0000003744447221 */ /* 0x000fe20000010100 */
[----:B------:R-:W-:Y:S01]  /*0700*/  FADD.FTZ R53, RZ, R48 ;  /* 0x00000030ff357221 */ /* 0x000fe20000010000 */
[----:B------:R-:W-:Y:S01]  /*0710*/  FFMA.FTZ R55, R0, R48, RZ ;  /* 0x0000003000377223 */ /* 0x000fe200000100ff */
[----:B------:R-:W-:Y:S01]  /*0720*/  FFMA.FTZ R38, R50, R72, R38 ;  /* 0x0000004832267223 */ /* 0x000fe20000010026 */
        /* <DEDUP_REMOVED lines=8> */
[----:B------:R-:W-:Y:S01]  /*07b0*/  FMUL.FTZ R49, R3, R52 ;  /* 0x0000003403317220 */ /* 0x000fe20000410000 */
        /* <DEDUP_REMOVED lines=27> */
[----:B0-----:R-:W-:-:S07]  /*0970*/  FFMA.FTZ R53, R68, R69, R53 ;  /* 0x0000004544357223 */ /* 0x001fce0000010035 */
.L_x_5896:
[----:B------:R-:W-:Y:S05]  /*0980*/  BSYNC B1 ;  /* 0x0000000000017941 */ /* 0x000fea0003800000 */
.L_x_5894:
        /* <DEDUP_REMOVED lines=20> */
.L_x_5929:
[----:B------:R-:W3:Y:S01]  /*0ad0*/  LDC.64 R52, c[0x0][0x308] ;  /* 0x0000c200ff347b82 */ /* 0x000ee20000000a00 */
[----:B-----5:R-:W-:Y:S01]  /*0ae0*/  ISETP.GE.AND P5, PT, R2, 0x1, PT ;  /* 0x000000010200780c */ /* 0x020fe20003fa6270 */
[----:B-1----:R-:W-:Y:S01]  /*0af0*/  FADD.FTZ R65, R62, R65 ;  /* 0x000000413e417221 */ /* 0x002fe20000010000 */
[----:B------:R-:W-:Y:S01]  /*0b00*/  @!P6 ISETP.NE.U32.AND P3, PT, R5, RZ, PT ;  /* 0x000000ff0500e20c */ /* 0x000fe20003f65070 */
[----:B--2---:R-:W-:Y:S01]  /*0b10*/  FADD.FTZ R63, R64, R63 ;  /* 0x0000003f403f7221 */ /* 0x004fe20000010000 */
[----:B------:R-:W-:Y:S01]  /*0b20*/  BSSY B1, `(.L_x_5898) ;  /* 0x0000019000017945 */ /* 0x000fe20003800000 */
[----:B0-----:R-:W-:Y:S01]  /*0b30*/  FMUL.FTZ R64, R65, UR8 ;  /* 0x0000000841407c20 */ /* 0x001fe20008410000 */
[----:B------:R-:W-:Y:S01]  /*0b40*/  @!P6 ISETP.NE.AND.EX P3, PT, R6, RZ, PT, P3 ;  /* 0x000000ff0600e20c */ /* 0x000fe20003f65330 */
[----:B------:R-:W0:Y:S01]  /*0b50*/  LDC.U8 R54, c[0x0][0x2a0] ;  /* 0x0000a800ff367b82 */ /* 0x000e220000000000 */
[----:B------:R-:W-:Y:S01]  /*0b60*/  @!P6 ISETP.NE.U32.AND P4, PT, R5, RZ, PT ;  /* 0x000000ff0500e20c */ /* 0x000fe20003f85070 */
[----:B------:R-:W-:Y:S01]  /*0b70*/  FMUL.FTZ R65, R63, UR8 ;  /* 0x000000083f417c20 */ /* 0x000fe20008410000 */
[----:B------:R-:W-:-:S02]  /*0b80*/  @!P6 FSEL R67, R12, RZ, P3 ;  /* 0x000000ff0c43e208 */ /* 0x000fc40001800000 */
[C---:B---3--:R-:W-:Y:S02]  /*0b90*/  ISETP.NE.U32.AND P1, PT, R52.reuse, RZ, PT ;  /* 0x000000ff3400720c */ /* 0x048fe40003f25070 */
[----:B------:R-:W-:Y:S02]  /*0ba0*/  ISETP.NE.U32.AND P0, PT, R52, RZ, PT ;  /* 0x000000ff3400720c */ /* 0x000fe40003f05070 */
[C---:B------:R-:W-:Y:S02]  /*0bb0*/  ISETP.NE.AND.EX P1, PT, R53.reuse, RZ, PT, P1 ;  /* 0x000000ff3500720c */ /* 0x040fe40003f25310 */
[----:B------:R-:W-:Y:S02]  /*0bc0*/  ISETP.NE.AND.EX P0, PT, R53, RZ, PT, P0 ;  /* 0x000000ff3500720c */ /* 0x000fe40003f05300 */
[----:B------:R-:W-:Y:S02]  /*0bd0*/  @P5 IADD3 R53, R2, -0x1, RZ ;  /* 0xffffffff02355810 */ /* 0x000fe40007ffe0ff */
[----:B0-----:R-:W-:-:S03]  /*0be0*/  ISETP.NE.AND P2, PT, R54, RZ, PT ;  /* 0x000000ff3600720c */ /* 0x001fc60003f45270 */
[----:B------:R-:W-:Y:S01]  /*0bf0*/  @P5 IMAD R53, R53, R76, RZ ;  /* 0x0000004c35355224 */ /* 0x000fe200078e02ff */
[----:B------:R-:W-:Y:S02]  /*0c00*/  FSEL R64, R64, RZ, !P2 ;  /* 0x000000ff40407208 */ /* 0x000fe40005000000 */
[----:B------:R-:W-:Y:S02]  /*0c10*/  @!P6 ISETP.NE.U32.AND P2, PT, R5, RZ, PT ;  /* 0x000000ff0500e20c */ /* 0x000fe40003f45070 */
        /* <DEDUP_REMOVED lines=9> */
.L_x_5899:
[----:B------:R-:W-:Y:S05]  /*0cb0*/  BSYNC B1 ;  /* 0x0000000000017941 */ /* 0x000fea0003800000 */
.L_x_5898:
        /* <DEDUP_REMOVED lines=15> */
.L_x_5901:
[----:B------:R-:W-:Y:S05]  /*0db0*/  BSYNC B1 ;  /* 0x0000000000017941 */ /* 0x000fea0003800000 */
.L_x_5900:
        /* <DEDUP_REMOVED lines=9> */
.L_x_5903:
[----:B------:R-:W-:Y:S05]  /*0e50*/  BSYNC B1 ;  /* 0x0000000000017941 */ /* 0x000fea0003800000 */
.L_x_5902:
        /* <DEDUP_REMOVED lines=9> */
.L_x_5905:
[----:B------:R-:W-:Y:S05]  /*0ef0*/  BSYNC B1 ;  /* 0x0000000000017941 */ /* 0x000fea0003800000 */
.L_x_5904:
[----:B------:R-:W-:Y:S05]  /*0f00*/  @!P0 BRA `(.L_x_5906) ;  /* 0x00000000001c8947 */ /* 0x000fea0003800000 */
[----:B------:R-:W0:Y:S01]  /*0f10*/  LDC.64 R62, c[0x0][0x308] ;  /* 0x0000c200ff3e7b82 */ /* 0x000e220000000a00 */
[----:B------:R-:W-:Y:S02]  /*0f20*/  SEL R54, R66, R42, P1 ;  /* 0x0000002a42367207 */ /* 0x000fe40000800000 */
[----:B------:R-:W-:Y:S02]  /*0f30*/  SEL R53, R76, R41, P1 ;  /* 0x000000294c357207 */ /* 0x000fe40000800000 */
[----:B------:R-:W-:Y:S02]  /*0f40*/  SEL R52, R67, R40, P1 ;  /* 0x0000002843347207 */ /* 0x000fe40000800000 */
[----:B------:R-:W-:Y:S01]  /*0f50*/  SEL R55, R77, R43, P1 ;  /* 0x0000002b4d377207 */ /* 0x000fe20000800000 */
[----:B0-----:R-:W-:-:S05]  /*0f60*/  IMAD.WIDE.U32 R62, R7, 0x10, R62 ;  /* 0x00000010073e7825 */ /* 0x001fca00078e003e */
[----:B------:R0:W-:Y:S02]  /*0f70*/  STG.E.128 desc[UR4][R62.64], R52 ;  /* 0x000000343e007986 */ /* 0x0001e4000c101d04 */
.L_x_5906:
        /* <DEDUP_REMOVED lines=9> */
[----:B------:R-:W-:Y:S02]  /*1010*/  SEL R54, R54, R34, P2 ;  /* 0x0000002236367207 */ /* 0x000fe40001000000 */
[----:B------:R-:W-:Y:S02]  /*1020*/  SEL R53, R53, R33, P2 ;  /* 0x0000002135357207 */ /* 0x000fe40001000000 */
[----:B------:R-:W-:Y:S01]  /*1030*/  SEL R52, R52, R32, P2 ;  /* 0x0000002034347207 */ /* 0x000fe20001000000 */
[----:B0-----:R-:W-:-:S05]  /*1040*/  IMAD.WIDE.U32 R62, R59, 0x10, R62 ;  /* 0x000000103b3e7825 */ /* 0x001fca00078e003e */
[----:B------:R1:W-:Y:S02]  /*1050*/  STG.E.128 desc[UR4][R62.64], R52 ;  /* 0x000000343e007986 */ /* 0x0003e4000c101d04 */
.L_x_5908:
[----:B------:R-:W-:Y:S05]  /*1060*/  BSYNC B1 ;  /* 0x0000000000017941 */ /* 0x000fea0003800000 */
.L_x_5907:
[----:B01----:R-:W0:Y:S01]  /*1070*/  LDC R55, c[0x0][0x29c] ;  /* 0x0000a700ff377b82 */ /* 0x003e220000000800 */
[C---:B------:R-:W-:Y:S01]  /*1080*/  @!P6 ISETP.NE.U32.AND P2, PT, R5.reuse, RZ, PT ;  /* 0x000000ff0500e20c */ /* 0x040fe20003f45070 */
        /* <DEDUP_REMOVED lines=12> */
.L_x_5910:
[----:B------:R-:W-:Y:S05]  /*1150*/  BSYNC B1 ;  /* 0x0000000000017941 */ /* 0x000fea0003800000 */
.L_x_5909:
[----:B------:R-:W-:Y:S01]  /*1160*/  @!P6 ISETP.NE.AND.EX P3, PT, R6, RZ, PT, P3 ;  /* 0x000000ff0600e20c */ /* 0x000fe20003f65330 */
[----:B------:R-:W-:Y:S01]  /*1170*/  BSSY B1, `(.L_x_5911) ;  /* 0x000000a000017945 */ /* 0x000fe20003800000 */
        /* <DEDUP_REMOVED lines=9> */
.L_x_5912:
[----:B------:R-:W-:Y:S05]  /*1210*/  BSYNC B1 ;  /* 0x0000000000017941 */ /* 0x000fea0003800000 */
.L_x_5911:
[----:B------:R-:W-:Y:S01]  /*1220*/  @!P6 ISETP.NE.U32.AND P3, PT, R5, RZ, PT ;  /* 0x000000ff0500e20c */ /* 0x000fe20003f65070 */
[----:B------:R-:W-:Y:S01]  /*1230*/  BSSY B1, `(.L_x_5913) ;  /* 0x000000f000017945 */ /* 0x000fe20003800000 */
[C---:B------:R-:W-:Y:S01]  /*1240*/  SEL R40, R7.reuse, R40, P1 ;  /* 0x0000002807287207 */ /* 0x040fe20000800000 */
[----:B0-----:R-:W-:Y:S01]  /*1250*/  FMUL.FTZ R7, R7, R55 ;  /* 0x0000003707077220 */ /* 0x001fe20000410000 */
        /* <DEDUP_REMOVED lines=12> */
.L_x_5914:
[----:B------:R-:W-:Y:S05]  /*1320*/  BSYNC B1 ;  /* 0x0000000000017941 */ /* 0x000fea0003800000 */
.L_x_5913:
        /* <DEDUP_REMOVED lines=14> */
.L_x_5916:
[----:B------:R-:W-:Y:S05]  /*1410*/  BSYNC B1 ;  /* 0x0000000000017941 */ /* 0x000fea0003800000 */
.L_x_5915:
        /* <DEDUP_REMOVED lines=14> */
.L_x_5893:
[----:B------:R-:W-:Y:S05]  /*1500*/  BSYNC B0 ;  /* 0x0000000000007941 */ /* 0x000fea0003800000 */
.L_x_5891:
        /* <DEDUP_REMOVED lines=8> */
[----:B0-----:R-:W-:-:S05]  /*1590*/  IMAD.SHL.U32 R0, R14, 0x2, RZ ;  /* 0x000000020e007824 */ /* 0x001fca00078e00ff */
        /* <DEDUP_REMOVED lines=59> */
.L_x_5897:
[----:B------:R-:W-:Y:S01]  /*1950*/  HFMA2.MMA R55, -RZ, RZ, 0, 1.847743988037109375e-06 ;  /* 0x0000001fff377435 */ /* 0x000fe200000001ff */
[----:B------:R-:W-:Y:S01]  /*1960*/  BSSY B1, `(.L_x_5918) ;  /* 0x0000006000017945 */ /* 0x000fe20003800000 */
[----:B------:R-:W-:Y:S02]  /*1970*/  MOV R59, 0x1 ;  /* 0x00000001003b7802 */ /* 0x000fe40000000f00 */
[----:B------:R-:W-:-:S07]  /*1980*/  MOV R54, 0xffffffff ;  /* 0xffffffff00367802 */ /* 0x000fce0000000f00 */
[----:B0----5:R-:W-:Y:S05]  /*1990*/  WARPSYNC.COLLECTIVE R54, `(.L_x_5919) ;  /* 0x0000000036087348 */ /* 0x021fea0003c00000 */
[----:B------:R1:W2:Y:S02]  /*19a0*/  SHFL.BFLY P0, R63, R52, R59, R55 ;  /* 0x0c00003b343f7389 */ /* 0x0002a40000000037 */
[----:B012--5:R-:W-:Y:S01]  /*19b0*/  ENDCOLLECTIVE ;  /* 0x000000000000791b */ /* 0x027fe20003800000 */
.L_x_5919:
[----:B------:R-:W-:Y:S05]  /*19c0*/  BSYNC B1 ;  /* 0x0000000000017941 */ /* 0x000fea0003800000 */
.L_x_5918:
        /* <DEDUP_REMOVED lines=8> */
.L_x_5920:
[----:B------:R-:W-:Y:S01]  /*1a50*/  HFMA2.MMA R59, -RZ, RZ, 0, 1.1920928955078125e-07 ;  /* 0x00000002ff3b7435 */ /* 0x000fe200000001ff */
[----:B------:R-:W-:Y:S02]  /*1a60*/  MOV R52, R64 ;  /* 0x0000004000347202 */ /* 0x000fe40000000f00 */
[----:B------:R-:W-:-:S08]  /*1a70*/  MOV R62, R63 ;  /* 0x0000003f003e7202 */ /* 0x000fd00000000f00 */
[----:B------:R-:W-:Y:S05]  /*1a80*/  WARPSYNC.COLLECTIVE R54, `(.L_x_5921) ;  /* 0x0000000036087348 */ /* 0x000fea0003c00000 */
[----:B------:R0:W1:Y:S02]  /*1a90*/  SHFL.BFLY P0, R63, R52, R59, R55 ;  /* 0x0c00003b343f7389 */ /* 0x0000640000000037 */
[----:B01----:R-:W-:Y:S01]  /*1aa0*/  ENDCOLLECTIVE ;  /* 0x000000000000791b */ /* 0x003fe20003800000 */
.L_x_5921:
[----:B------:R-:W-:-:S05]  /*1ab0*/  FADD.FTZ R65, R62, R53 ;  /* 0x000000353e417221 */ /* 0x000fca0000010000 */
[----:B------:R-:W-:Y:S01]  /*1ac0*/  MOV R52, R65 ;  /* 0x0000004100347202 */ /* 0x000fe20000000f00 */
[----:B------:R-:W-:-:S07]  /*1ad0*/  FADD.FTZ R66, R64, R63 ;  /* 0x0000003f40427221 */ /* 0x000fce0000010000 */
[----:B------:R-:W-:Y:S05]  /*1ae0*/  WARPSYNC.COLLECTIVE R54, `(.L_x_5922) ;  /* 0x0000000036087348 */ /* 0x000fea0003c00000 */
[----:B------:R0:W1:Y:S02]  /*1af0*/  SHFL.BFLY P0, R63, R52, R59, R55 ;  /* 0x0c00003b343f7389 */ /* 0x0000640000000037 */
[----:B01----:R-:W-:Y:S01]  /*1b00*/  ENDCOLLECTIVE ;  /* 0x000000000000791b */ /* 0x003fe20003800000 */
.L_x_5922:
[----:B------:R-:W-:Y:S01]  /*1b10*/  HFMA2.MMA R59, -RZ, RZ, 0, 2.384185791015625e-07 ;  /* 0x00000004ff3b7435 */ /* 0x000fe200000001ff */
[----:B------:R-:W-:Y:S02]  /*1b20*/  MOV R52, R66 ;  /* 0x0000004200347202 */ /* 0x000fe40000000f00 */
[----:B------:R-:W-:-:S08]  /*1b30*/  MOV R62, R63 ;  /* 0x0000003f003e7202 */ /* 0x000fd00000000f00 */
[----:B------:R-:W-:Y:S05]  /*1b40*/  WARPSYNC.COLLECTIVE R54, `(.L_x_5923) ;  /* 0x0000000036087348 */ /* 0x000fea0003c00000 */
[----:B------:R0:W1:Y:S02]  /*1b50*/  SHFL.BFLY P0, R63, R52, R59, R55 ;  /* 0x0c00003b343f7389 */ /* 0x0000640000000037 */
[----:B01----:R-:W-:Y:S01]  /*1b60*/  ENDCOLLECTIVE ;  /* 0x000000000000791b */ /* 0x003fe20003800000 */
.L_x_5923:
[----:B------:R-:W-:-:S04]  /*1b70*/  FADD.FTZ R67, R65, R62 ;  /* 0x0000003e41437221 */ /* 0x000fc80000010000 */
[----:B------:R-:W-:Y:S02]  /*1b80*/  IMAD.MOV.U32 R52, RZ, RZ, R67 ;  /* 0x000000ffff347224 */ /* 0x000fe400078e0043 */
[----:B------:R-:W-:-:S07]  /*1b90*/  FADD.FTZ R77, R66, R63 ;  /* 0x0000003f424d7221 */ /* 0x000fce0000010000 */
[----:B------:R-:W-:Y:S05]  /*1ba0*/  WARPSYNC.COLLECTIVE R54, `(.L_x_5924) ;  /* 0x0000000036087348 */ /* 0x000fea0003c00000 */
[----:B------:R0:W1:Y:S02]  /*1bb0*/  SHFL.BFLY P0, R63, R52, R59, R55 ;  /* 0x0c00003b343f7389 */ /* 0x0000640000000037 */
[----:B01----:R-:W-:Y:S01]  /*1bc0*/  ENDCOLLECTIVE ;  /* 0x000000000000791b */ /* 0x003fe20003800000 */
.L_x_5924:
[----:B------:R-:W-:Y:S01]  /*1bd0*/  HFMA2.MMA R59, -RZ, RZ, 0, 4.76837158203125e-07 ;  /* 0x00000008ff3b7435 */ /* 0x000fe200000001ff */
[----:B------:R-:W-:Y:S02]  /*1be0*/  MOV R52, R77 ;  /* 0x0000004d00347202 */ /* 0x000fe40000000f00 */
[----:B------:R-:W-:-:S08]  /*1bf0*/  MOV R62, R63 ;  /* 0x0000003f003e7202 */ /* 0x000fd00000000f00 */
[----:B------:R-:W-:Y:S05]  /*1c00*/  WARPSYNC.COLLECTIVE R54, `(.L_x_5925) ;  /* 0x0000000036087348 */ /* 0x000fea0003c00000 */
[----:B------:R0:W1:Y:S02]  /*1c10*/  SHFL.BFLY P0, R63, R52, R59, R55 ;  /* 0x0c00003b343f7389 */ /* 0x0000640000000037 */
[----:B01----:R-:W-:Y:S01]  /*1c20*/  ENDCOLLECTIVE ;  /* 0x000000000000791b */ /* 0x003fe20003800000 */
.L_x_5925:
[----:B------:R-:W-:-:S05]  /*1c30*/  FADD.FTZ R67, R67, R62 ;  /* 0x0000003e43437221 */ /* 0x000fca0000010000 */
[----:B------:R-:W-:Y:S01]  /*1c40*/  MOV R52, R67 ;  /* 0x0000004300347202 */ /* 0x000fe20000000f00 */
[----:B------:R-:W-:-:S07]  /*1c50*/  FADD.FTZ R62, R77, R63 ;  /* 0x0000003f4d3e7221 */ /* 0x000fce0000010000 */
[----:B------:R-:W-:Y:S05]  /*1c60*/  WARPSYNC.COLLECTIVE R54, `(.L_x_5926) ;  /* 0x0000000036087348 */ /* 0x000fea0003c00000 */
[----:B------:R0:W1:Y:S02]  /*1c70*/  SHFL.BFLY P0, R63, R52, R59, R55 ;  /* 0x0c00003b343f7389 */ /* 0x0000640000000037 */
[----:B01----:R-:W-:Y:S01]  /*1c80*/  ENDCOLLECTIVE ;  /* 0x000000000000791b */ /* 0x003fe20003800000 */
.L_x_5926:
[----:B------:R-:W-:Y:S01]  /*1c90*/  HFMA2.MMA R59, -RZ, RZ, 0, 9.5367431640625e-07 ;  /* 0x00000010ff3b7435 */ /* 0x000fe200000001ff */
[----:B------:R-:W-:Y:S02]  /*1ca0*/  MOV R52, R62 ;  /* 0x0000003e00347202 */ /* 0x000fe40000000f00 */
[----:B------:R-:W-:-:S08]  /*1cb0*/  MOV R53, R63 ;  /* 0x0000003f00357202 */ /* 0x000fd00000000f00 */
[----:B------:R-:W-:Y:S05]  /*1cc0*/  WARPSYNC.COLLECTIVE R54, `(.L_x_5927) ;  /* 0x0000000036087348 */ /* 0x000fea0003c00000 */
[----:B------:R0:W1:Y:S02]  /*1cd0*/  SHFL.BFLY P0, R63, R52, R59, R55 ;  /* 0x0c00003b343f7389 */ /* 0x0000640000000037 */
[----:B01----:R-:W-:Y:S01]  /*1ce0*/  ENDCOLLECTIVE ;  /* 0x000000000000791b */ /* 0x003fe20003800000 */
.L_x_5927:
[----:B------:R-:W-:-:S05]  /*1cf0*/  FADD.FTZ R64, R67, R53 ;  /* 0x0000003543407221 */ /* 0x000fca0000010000 */
[----:B------:R-:W-:Y:S02]  /*1d00*/  MOV R52, R64 ;  /* 0x0000004000347202 */ /* 0x000fe40000000f00 */
[----:B------:R-:W-:-:S07]  /*1d10*/  MOV R65, R63 ;  /* 0x0000003f00417202 */ /* 0x000fce0000000f00 */
[----:B------:R-:W-:Y:S05]  /*1d20*/  WARPSYNC.COLLECTIVE R54, `(.L_x_5928) ;  /* 0x0000000036087348 */ /* 0x000fea0003c00000 */
[----:B------:R0:W1:Y:S02]  /*1d30*/  SHFL.BFLY P0, R63, R52, R59, R55 ;  /* 0x0c00003b343f7389 */ /* 0x0000640000000037 */
[----:B01----:R-:W-:Y:S01]  /*1d40*/  ENDCOLLECTIVE ;  /* 0x000000000000791b */ /* 0x003fe20003800000 */
.L_x_5928:
[----:B------:R-:W-:Y:S05]  /*1d50*/  BRA `(.L_x_5929) ;  /* 0xffffffec005c7947 */ /* 0x000fea000383ffff */
.L_x_5930:
        /* <DEDUP_REMOVED lines=10> */
.L_x_6647:


//--------------------- .text._ZN10layer_norm13ln_bwd_kernelINS_13Kernel_traitsIfffffjLj256ELj1ELj4ELj1ELj16ENS_18Kernel_traits_baseILj256EfffffjLj128EEEEELb0ELb1ELb0ELb0EEEvNS_9BwdParamsE --------------------------
	.section	.text._ZN10layer_norm13ln_bwd_kernelINS_13Kernel_traitsIfffffjLj256ELj1ELj4ELj1ELj16ENS_18Kernel_traits_baseILj256EfffffjLj128EEEEELb0ELb1ELb0ELb0EEEvNS_9BwdParamsE,"ax",@progbits
	.align	128
        .global         _ZN10layer_norm13ln_bwd_kernelINS_13Kernel_traitsIfffffjLj256ELj1ELj4ELj1ELj16ENS_18Kernel_traits_baseILj256EfffffjLj128EEEEELb0ELb1ELb0ELb0EEEvNS_9BwdParamsE
        .type           _ZN10layer_norm13ln_bwd_kernelINS_13Kernel_traitsIfffffjLj256ELj1ELj4ELj1ELj16ENS_18Kernel_traits_baseILj256EfffffjLj128EEEEELb0ELb1ELb0ELb0EEEvNS_9BwdParamsE,@function
        .size           _ZN10layer_norm13ln_bwd_kernelINS_13Kernel_traitsIfffffjLj256ELj1ELj4ELj1ELj16ENS_18Kernel_traits_baseILj256EfffffjLj128EEEEELb0ELb1ELb0ELb0EEEvNS_9BwdParamsE,(.L_x_6648 - _ZN10layer_norm13ln_bwd_kernelINS_13Kernel_traitsIfffffjLj256ELj1ELj4ELj1ELj16ENS_18Kernel_traits_baseILj256EfffffjLj128EEEEELb0ELb1ELb0ELb0EEEvNS_9BwdParamsE)
        .other          _ZN10layer_norm13ln_bwd_kernelINS_13Kernel_traitsIfffffjLj256ELj1ELj4ELj1ELj16ENS_18Kernel_traits_baseILj256EfffffjLj128EEEEELb0ELb1ELb0ELb0EEEvNS_9BwdParamsE,@"STO_CUDA_ENTRY STV_DEFAULT"
_ZN10layer_norm13ln_bwd_kernelINS_13Kernel_traitsIfffffjLj256ELj1ELj4ELj1ELj16ENS_18Kernel_traits_baseILj256EfffffjLj128EEEEELb0ELb1ELb0ELb0EEEvNS_9BwdParamsE:
.text._ZN10layer_norm13ln_bwd_kernelINS_13Kernel_traitsIfffffjLj256ELj1ELj4ELj1ELj16ENS_18Kernel_traits_baseILj256EfffffjLj128EEEEELb0ELb1ELb0ELb0EEEvNS_9BwdParamsE:
        /* <DEDUP_REMOVED lines=15> */
[----:B------:R-:W-:-:S04]  /*00f0*/  LOP3.LUT R3, R2, 0x1f, RZ, 0x3c, !PT ;  /* 0x0000001f02037812 */ /* 0x000fc800078e3cff */
[----:B------:R-:W-:Y:S02]  /*0100*/  LEA.HI.SX32 R0, R0, R3, 0x1e ;  /* 0x0000000300007211 */ /* 0x000fe400078ff2ff */
[----:B------:R-:W-:Y:S02]  /*0110*/  MOV R3, R2 ;  /* 0x0000000200037202 */ /* 0x000fe40000000f00 */
[C---:B------:R-:W-:Y:S02]  /*0120*/  LOP3.LUT P4, RZ, R0.reuse, 0xffffffe0, RZ, 0xc0, !PT ;  /* 0xffffffe000ff7812 */ /* 0x040fe4000788c0ff */
[----:B------:R-:W-:-:S11]  /*0130*/  ISETP.GE.U32.AND P5, PT, R0, 0x40, PT ;  /* 0x000000400000780c */ /* 0x000fd60003fa6070 */
[----:B------:R-:W0:Y:S08]  /*0140*/  @P4 LDC.64 R6, c[0x0][0x260] ;  /* 0x00009800ff064b82 */ /* 0x000e300000000a00 */
[----:B------:R-:W1:Y:S08]  /*0150*/  @P4 LDC.64 R8, c[0x0][0x278] ;  /* 0x00009e00ff084b82 */ /* 0x000e700000000a00 */
[----:B------:R-:W2:Y:S01]  /*0160*/  @P5 LDC.64 R10, c[0x0][0x260] ;  /* 0x00009800ff0a5b82 */ /* 0x000ea20000000a00 */
[----:B0-----:R-:W-:-:S07]  /*0170*/  @P4 IMAD.WIDE.U32 R6, R3, 0x10, R6 ;  /* 0x0000001003064825 */ /* 0x001fce00078e0006 */
[----:B------:R-:W0:Y:S01]  /*0180*/  @P5 LDC.64 R30, c[0x0][0x278] ;  /* 0x00009e00ff1e5b82 */ /* 0x000e220000000a00 */
[----:B------:R-:W5:Y:S01]  /*0190*/  @P4 LDG.E.128 R12, desc[UR4][R6.64] ;  /* 0x00000004060c4981 */ /* 0x000f62000c1e1d00 */
[C---:B-1----:R-:W-:Y:S01]  /*01a0*/  @P4 IMAD.WIDE.U32 R8, R3.reuse, 0x10, R8 ;  /* 0x0000001003084825 */ /* 0x042fe200078e0008 */
[----:B------:R-:W-:-:S04]  /*01b0*/  @P4 LOP3.LUT R3, R3, 0x20, RZ, 0xfc, !PT ;  /* 0x0000002003034812 */ /* 0x000fc800078efcff */
[----:B------:R-:W5:Y:S01]  /*01c0*/  @P4 LDG.E.128 R16, desc[UR4][R8.64] ;  /* 0x0000000408104981 */ /* 0x000f62000c1e1d00 */
[----:B--2---:R-:W-:-:S05]  /*01d0*/  @P5 IMAD.WIDE.U32 R10, R3, 0x10, R10 ;  /* 0x00000010030a5825 */ /* 0x004fca00078e000a */
[----:B------:R-:W5:Y:S01]  /*01e0*/  @P5 LDG.E.128 R20, desc[UR4][R10.64] ;  /* 0x000000040a145981 */ /* 0x000f62000c1e1d00 */
[----:B0-----:R-:W-:Y:S02]  /*01f0*/  @P5 IMAD.WIDE.U32 R30, R3, 0x10, R30 ;  /* 0x00000010031e5825 */ /* 0x001fe400078e001e */
[----:B------:R-:W0:Y:S01]  /*0200*/  S2R R3, SR_CTAID.X ;  /* 0x0000000000037919 */ /* 0x000e220000002500 */
[----:B------:R-:W-:Y:S01]  /*0210*/  SHF.R.U32.HI R0, RZ, 0x5, R4 ;  /* 0x00000005ff007819 */ /* 0x000fe20000011604 */
[----:B------:R-:W-:Y:S01]  /*0220*/  BSSY B0, `(.L_x_5931) ;  /* 0x0000103000007945 */ /* 0x000fe20003800000 */
[----:B------:R-:W-:Y:S01]  /*0230*/  CS2R R28, SRZ ;  /* 0x00000000001c7805 */ /* 0x000fe2000001ff00 */
[----:B------:R1:W5:Y:S01]  /*0240*/  @P5 LDG.E.128 R24, desc[UR4][R30.64] ;  /* 0x000000041e185981 */ /* 0x000362000c1e1d00 */
        /* <DEDUP_REMOVED lines=11> */
[----:B-1----:R-:W-:Y:S02]  /*0300*/  CS2R R30, SRZ ;  /* 0x00000000001e7805 */ /* 0x002fe4000001ff00 */
[----:B------:R-:W-:-:S09]  /*0310*/  CS2R R58, SRZ ;  /* 0x00000000003a7805 */ /* 0x000fd2000001ff00 */
[----:B------:R-:W-:Y:S05]  /*0320*/  @P0 BRA `(.L_x_5932) ;  /* 0x0000000c00c80947 */ /* 0x000fea0003800000 */
[----:B------:R-:W-:Y:S01]  /*0330*/  ULDC.64 UR6, c[0x0][0x270] ;  /* 0x00009c0000067ab9 */ /* 0x000fe20000000a00 */
[----:B------:R-:W-:Y:S01]  /*0340*/  HFMA2.MMA R29, -RZ, RZ, 0, 0 ;  /* 0x00000000ff1d7435 */ /* 0x000fe200000001ff */
[----:B------:R-:W-:Y:S01]  /*0350*/  ISETP.NE.U32.AND P0, PT, RZ, UR6, PT ;  /* 0x00000006ff007c0c */ /* 0x000fe2000bf05070 */
[----:B------:R-:W-:Y:S02]  /*0360*/  ULDC.U8 UR6, c[0x0][0x2a0] ;  /* 0x0000a80000067ab9 */ /* 0x000fe40000000000 */
[----:B------:R-:W-:Y:S02]  /*0370*/  ISETP.NE.AND P6, PT, RZ, UR6, PT ;  /* 0x00000006ff007c0c */ /* 0x000fe4000bfc5270 */
[----:B------:R-:W-:-:S13]  /*0380*/  ISETP.NE.AND.EX P0, PT, RZ, UR7, PT, P0 ;  /* 0x00000007ff007c0c */ /* 0x000fda000bf05300 */
.L_x_5942:
        /* <DEDUP_REMOVED lines=12> */
[----:B------:R-:W-:-:S05]  /*0450*/  MOV R5, UR13 ;  /* 0x0000000d00057c02 */ /* 0x000fca0008000f00 */
[----:B------:R-:W-:-:S05]  /*0460*/  IMAD R2, R0, R5, RZ ;  /* 0x0000000500027224 */ /* 0x000fca00078e02ff */
[----:B------:R-:W-:-:S04]  /*0470*/  SHF.R.S32.HI R67, RZ, 0x1f, R2 ;  /* 0x0000001fff437819 */ /* 0x000fc80000011402 */
[----:B------:R-:W-:Y:S02]  /*0480*/  LEA.HI R67, R67, R2, RZ, 0x2 ;  /* 0x0000000243437211 */ /* 0x000fe400078f10ff */
[----:B------:R-:W-:Y:S01]  /*0490*/  LOP3.LUT R2, R4, 0x1f, RZ, 0xc0, !PT ;  /* 0x0000001f04027812 */ /* 0x000fe200078ec0ff */
[----:B------:R-:W-:Y:S03]  /*04a0*/  BSSY B1, `(.L_x_5933) ;  /* 0x000002e000017945 */ /* 0x000fe60003800000 */
[----:B------:R-:W-:Y:S02]  /*04b0*/  LEA.HI.SX32 R69, R67, R2, 0x1e ;  /* 0x0000000243457211 */ /* 0x000fe400078ff2ff */
[----:B------:R-:W-:Y:S02]  /*04c0*/  CS2R R88, SRZ ;  /* 0x0000000000587805 */ /* 0x000fe4000001ff00 */
        /* <DEDUP_REMOVED lines=13> */
[----:B------:R0:W5:Y:S02]  /*05a0*/  @P1 LDG.E.128 R48, desc[UR4][R84.64] ;  /* 0x0000000454301981 */ /* 0x000164000c1e1d00 */
[----:B0-----:R-:W-:Y:S01]  /*05b0*/  IADD3 R85, R69, 0x20, RZ ;  /* 0x0000002045557810 */ /* 0x001fe20007ffe0ff */
        /* <DEDUP_REMOVED lines=9> */
[----:B------:R-:W-:Y:S01]  /*0650*/  FADD.FTZ R36, R36, R60 ;  /* 0x0000003c24247221 */ /* 0x000fe20000010000 */
[----:B------:R-:W-:Y:S01]  /*0660*/  FFMA.FTZ R28, R60, R3, R28 ;  /* 0x000000033c1c7223 */ /* 0x000fe2000001001c */
[----:B------:R-:W-:Y:S01]  /*0670*/  FADD.FTZ R37, R37, R61 ;  /* 0x0000003d25257221 */ /* 0x000fe20000010000 */
[----:B------:R-:W-:Y:S01]  /*0680*/  FFMA.FTZ R29, R61, R68, R29 ;  /* 0x000000443d1d7223 */ /* 0x000fe2000001001d */
[----:B------:R-:W-:Y:S01]  /*0690*/  FMUL.FTZ R79, R13, R61 ;  /* 0x0000003d0d4f7220 */ /* 0x000fe20000410000 */
[----:B------:R-:W-:Y:S01]  /*06a0*/  FADD.FTZ R60, RZ, R74 ;  /* 0x0000004aff3c7221 */ /* 0x000fe20000010000 */
[----:B------:R-:W-:Y:S01]  /*06b0*/  FFMA.FTZ R61, R3, R74, RZ ;  /* 0x0000004a033d7223 */ /* 0x000fe200000100ff */
[----:B------:R-:W-:Y:S01]  /*06c0*/  FMUL.FTZ R84, R14, R62 ;  /* 0x0000003e0e547220 */ /* 0x000fe20000410000 */
[----:B------:R-:W-:Y:S01]  /*06d0*/  FADD.FTZ R38, R38, R62 ;  /* 0x0000003e26267221 */ /* 0x000fe20000010000 */
[----:B------:R-:W-:Y:S01]  /*06e0*/  FADD.FTZ R65, R60, R79 ;  /* 0x0000004f3c417221 */ /* 0x000fe20000010000 */
[----:B------:R-:W-:Y:S01]  /*06f0*/  FFMA.FTZ R60, R68, R79, R61 ;  /* 0x0000004f443c7223 */ /* 0x000fe2000001003d */
[----:B------:R-:W-:Y:S01]  /*0700*/  FFMA.FTZ R30, R62, R77, R30 ;  /* 0x0000004d3e1e7223 */ /* 0x000fe2000001001e */
[----:B------:R-:W-:Y:S01]  /*0710*/  FMUL.FTZ R81, R15, R63 ;  /* 0x0000003f0f517220 */ /* 0x000fe20000410000 */
[----:B------:R-:W-:Y:S01]  /*0720*/  FADD.FTZ R62, R65, R84 ;  /* 0x00000054413e7221 */ /* 0x000fe20000010000 */
[----:B------:R-:W-:Y:S01]  /*0730*/  FFMA.FTZ R61, R77, R84, R60 ;  /* 0x000000544d3d7223 */ /* 0x000fe2000001003c */
[----:B------:R-:W-:Y:S01]  /*0740*/  FADD.FTZ R39, R39, R63 ;  /* 0x0000003f27277221 */ /* 0x000fe20000010000 */
[----:B------:R-:W-:Y:S01]  /*0750*/  FFMA.FTZ R31, R63, R82, R31 ;  /* 0x000000523f1f7223 */ /* 0x000fe2000001001f */
[----:B------:R-:W-:Y:S01]  /*0760*/  FADD.FTZ R89, R62, R81 ;  /* 0x000000513e597221 */ /* 0x000fe20000010000 */
[----:B------:R-:W-:-:S07]  /*0770*/  FFMA.FTZ R88, R82, R81, R61 ;  /* 0x0000005152587223 */ /* 0x000fce000001003d */
.L_x_5934:
[----:B------:R-:W-:Y:S05]  /*0780*/  BSYNC B1 ;  /* 0x0000000000017941 */ /* 0x000fea0003800000 */
.L_x_5933:
        /* <DEDUP_REMOVED lines=41> */
.L_x_5936:
[----:B------:R-:W-:Y:S05]  /*0a20*/  BSYNC B1 ;  /* 0x0000000000017941 */ /* 0x000fea0003800000 */
.L_x_5935:
        /* <DEDUP_REMOVED lines=20> */
.L_x_5956:
        /* <DEDUP_REMOVED lines=12> */
[-CC-:B------:R-:W-:Y:S01]  /*0c30*/  FFMA.FTZ R87, R77, R83.reuse, R88.reuse ;  /* 0x000000534d577223 */ /* 0x180fe20000010058 */
[----:B------:R-:W-:Y:S01]  /*0c40*/  ISETP.NE.U32.AND P2, PT, RZ, UR8, PT ;  /* 0x00000008ff007c0c */ /* 0x000fe2000bf45070 */
[-C--:B------:R-:W-:Y:S01]  /*0c50*/  FFMA.FTZ R86, R82, R83.reuse, R88 ;  /* 0x0000005352567223 */ /* 0x080fe20000010058 */
[----:B------:R-:W-:Y:S01]  /*0c60*/  ISETP.NE.AND.EX P1, PT, RZ, UR15, PT, P1 ;  /* 0x0000000fff007c0c */ /* 0x000fe2000bf25310 */
[----:B------:R-:W-:Y:S01]  /*0c70*/  FADD.FTZ R85, R79, -R66 ;  /* 0x800000424f557221 */ /* 0x000fe20000010000 */
[----:B------:R-:W-:Y:S01]  /*0c80*/  FADD.FTZ R87, R84, -R87 ;  /* 0x8000005754577221 */ /* 0x000fe20000010000 */
[----:B------:R-:W-:Y:S01]  /*0c90*/  ISETP.NE.AND.EX P2, PT, RZ, UR9, PT, P2 ;  /* 0x00000009ff007c0c */ /* 0x000fe2000bf45320 */
[----:B------:R-:W-:Y:S01]  /*0ca0*/  FFMA.FTZ R67, R3, R83, R88 ;  /* 0x0000005303437223 */ /* 0x000fe20000010058 */
[C---:B-----5:R-:W-:Y:S01]  /*0cb0*/  FMUL.FTZ R66, R70.reuse, R85 ;  /* 0x0000005546427220 */ /* 0x060fe20000410000 */
[----:B------:R-:W-:Y:S01]  /*0cc0*/  FADD.FTZ R89, R81, -R86 ;  /* 0x8000005651597221 */ /* 0x000fe20000010000 */
[----:B------:R-:W-:Y:S01]  /*0cd0*/  FMUL.FTZ R85, R70, R87 ;  /* 0x0000005746557220 */ /* 0x000fe20000410000 */
[----:B------:R-:W-:Y:S01]  /*0ce0*/  FADD.FTZ R67, R74, -R67 ;  /* 0x800000434a437221 */ /* 0x000fe20000010000 */
[----:B------:R-:W0:Y:S01]  /*0cf0*/  LDC.64 R86, c[0x0][0x2f8] ;  /* 0x0000be00ff567b82 */ /* 0x000e220000000a00 */
[----:B------:R-:W-:Y:S01]  /*0d00*/  ISETP.NE.U32.AND P3, PT, RZ, UR14, PT ;  /* 0x0000000eff007c0c */ /* 0x000fe2000bf65070 */
[C---:B------:R-:W-:Y:S01]  /*0d10*/  FMUL.FTZ R92, R70.reuse, R89 ;  /* 0x00000059465c7220 */ /* 0x040fe20000410000 */
[----:B------:R-:W-:-:S02]  /*0d20*/  FMUL.FTZ R67, R70, R67 ;  /* 0x0000004346437220 */ /* 0x000fc40000410000 */
[----:B------:R-:W-:Y:S02]  /*0d30*/  ISETP.NE.AND.EX P3, PT, RZ, UR15, PT, P3 ;  /* 0x0000000fff007c0c */ /* 0x000fe4000bf65330 */
[----:B------:R-:W-:Y:S01]  /*0d40*/  @P2 FADD.FTZ R67, R48, R67 ;  /* 0x0000004330432221 */ /* 0x000fe20000010000 */
[----:B------:R-:W1:Y:S01]  /*0d50*/  @P1 LDC.64 R64, c[0x0][0x308] ;  /* 0x0000c200ff401b82 */ /* 0x000e620000000a00 */
        /* <DEDUP_REMOVED lines=8> */
[----:B------:R-:W-:Y:S01]  /*0de0*/  FMUL.FTZ R92, R92, R71 ;  /* 0x000000475c5c7220 */ /* 0x000fe20000410000 */
[----:B------:R-:W-:Y:S01]  /*0df0*/  SEL R9, R66, R9, P3 ;  /* 0x0000000942097207 */ /* 0x000fe20001800000 */
[----:B0-----:R-:W-:-:S04]  /*0e00*/  IMAD.WIDE.U32 R86, R69, 0x10, R86 ;  /* 0x0000001045567825 */ /* 0x001fc800078e0056 */
[----:B-1----:R-:W-:-:S04]  /*0e10*/  @P1 IMAD.WIDE.U32 R90, R69, 0x10, R64 ;  /* 0x00000010455a1825 */ /* 0x002fc800078e0040 */
[----:B------:R-:W-:Y:S01]  /*0e20*/  FMUL.FTZ R64, R16, R67 ;  /* 0x0000004310407220 */ /* 0x000fe20000410000 */
[----:B------:R-:W-:Y:S01]  /*0e30*/  IADD3 R69, R69, 0x20, RZ ;  /* 0x0000002045457810 */ /* 0x000fe20007ffe0ff */
[----:B------:R1:W-:Y:S01]  /*0e40*/  @P1 STG.E.128 desc[UR4][R90.64], R8 ;  /* 0x000000085a001986 */ /* 0x0003e2000c101d04 */
[----:B--2---:R-:W-:Y:S01]  /*0e50*/  FFMA.FTZ R44, R67, R60, R44 ;  /* 0x0000003c432c7223 */ /* 0x004fe2000001002c */
[----:B------:R-:W-:Y:S01]  /*0e60*/  FMUL.FTZ R60, R66, R71 ;  /* 0x00000047423c7220 */ /* 0x000fe20000410000 */
[-C--:B------:R-:W-:Y:S01]  /*0e70*/  FMUL.FTZ R66, R18, R85.reuse ;  /* 0x0000005512427220 */ /* 0x080fe20000410000 */
[----:B------:R-:W-:Y:S01]  /*0e80*/  FMUL.FTZ R67, R19, R92 ;  /* 0x0000005c13437220 */ /* 0x000fe20000410000 */
[----:B------:R-:W-:Y:S01]  /*0e90*/  FFMA.FTZ R46, R62, R85, R46 ;  /* 0x000000553e2e7223 */ /* 0x000fe2000001002e */
[-C--:B------:R-:W-:Y:S01]  /*0ea0*/  FMUL.FTZ R65, R17, R60.reuse ;  /* 0x0000003c11417220 */ /* 0x080fe20000410000 */
[----:B------:R-:W-:Y:S01]  /*0eb0*/  FFMA.FTZ R45, R61, R60, R45 ;  /* 0x0000003c3d2d7223 */ /* 0x000fe2000001002d */
[----:B------:R-:W-:-:S03]  /*0ec0*/  FFMA.FTZ R47, R63, R92, R47 ;  /* 0x0000005c3f2f7223 */ /* 0x000fc6000001002f */
[----:B------:R1:W-:Y:S04]  /*0ed0*/  STG.E.128 desc[UR4][R86.64], R64 ;  /* 0x0000004056007986 */ /* 0x0003e8000c101d04 */
.L_x_5939:
[----:B------:R-:W-:Y:S05]  /*0ee0*/  BSYNC B1 ;  /* 0x0000000000017941 */ /* 0x000fea0003800000 */
.L_x_5938:
        /* <DEDUP_REMOVED lines=8> */
[-CC-:B------:R-:W-:Y:S01]  /*0f70*/  FFMA.FTZ R64, R6, R83.reuse, R88.reuse ;  /* 0x0000005306407223 */ /* 0x180fe20000010058 */
[-CC-:B------:R-:W-:Y:S01]  /*0f80*/  FFMA.FTZ R85, R75, R83.reuse, R88.reuse ;  /* 0x000000534b557223 */ /* 0x180fe20000010058 */
[----:B------:R-:W-:Y:S01]  /*0f90*/  ISETP.NE.AND.EX P1, PT, RZ, UR9, PT, P1 ;  /* 0x00000009ff007c0c */ /* 0x000fe2000bf25310 */
[----:B------:R-:W-:Y:S01]  /*0fa0*/  FFMA.FTZ R83, R78, R83, R88 ;  /* 0x000000534e537223 */ /* 0x000fe20000010058 */
[----:B------:R-:W-:Y:S01]  /*0fb0*/  ISETP.NE.AND.EX P3, PT, RZ, UR15, PT, P3 ;  /* 0x0000000fff007c0c */ /* 0x000fe2000bf65330 */
[----:B------:R-:W-:Y:S01]  /*0fc0*/  FADD.FTZ R65, R72, -R65 ;  /* 0x8000004148417221 */ /* 0x000fe20000010000 */
[----:B0-----:R-:W-:Y:S01]  /*0fd0*/  FADD.FTZ R67, R73, -R64 ;  /* 0x8000004049437221 */ /* 0x001fe20000010000 */
        /* <DEDUP_REMOVED lines=11> */
[----:B------:R-:W-:Y:S01]  /*1090*/  ISETP.NE.AND.EX P2, PT, RZ, UR15, PT, P2 ;  /* 0x0000000fff007c0c */ /* 0x000fe2000bf45320 */
[-C--:B------:R-:W-:Y:S01]  /*10a0*/  FMUL.FTZ R83, R65, R71.reuse ;  /* 0x0000004741537220 */ /* 0x080fe20000410000 */
[----:B------:R-:W-:Y:S01]  /*10b0*/  @P3 LEA R86, P1, R69, UR14, 0x4 ;  /* 0x0000000e45563c11 */ /* 0x000fe2000f8220ff */
[-C--:B------:R-:W-:Y:S01]  /*10c0*/  FMUL.FTZ R90, R66, R71.reuse ;  /* 0x00000047425a7220 */ /* 0x080fe20000410000 */
[C---:B------:R-:W-:Y:S01]  /*10d0*/  SEL R10, R85.reuse, R10, P2 ;  /* 0x0000000a550a7207 */ /* 0x040fe20001000000 */
[-C--:B------:R-:W-:Y:S01]  /*10e0*/  FMUL.FTZ R85, R85, R71.reuse ;  /* 0x0000004755557220 */ /* 0x080fe20000410000 */
[C---:B------:R-:W-:Y:S01]  /*10f0*/  @P3 LEA.HI.X R87, R69.reuse, UR15, RZ, 0x4, P1 ;  /* 0x0000000f45573c11 */ /* 0x040fe200088f24ff */
[C---:B------:R-:W-:Y:S01]  /*1100*/  FMUL.FTZ R88, R64.reuse, R71 ;  /* 0x0000004740587220 */ /* 0x040fe20000410000 */
        /* <DEDUP_REMOVED lines=15> */
.L_x_5941:
[----:B------:R-:W-:Y:S05]  /*1200*/  BSYNC B1 ;  /* 0x0000000000017941 */ /* 0x000fea0003800000 */
.L_x_5940:
[----:B------:R-:W2:Y:S02]  /*1210*/  LDC.64 R60, c[0x0][0x210] ;  /* 0x00008400ff3c7b82 */ /* 0x000ea40000000a00 */
[----:B--2---:R-:W-:-:S04]  /*1220*/  LEA R0, R60, R0, 0x2 ;  /* 0x000000003c007211 */ /* 0x004fc800078e10ff */
[----:B------:R-:W-:-:S13]  /*1230*/  ISETP.GE.AND P1, PT, R0, R61, PT ;  /* 0x0000003d0000720c */ /* 0x000fda0003f26270 */
[----:B------:R-:W-:Y:S05]  /*1240*/  @!P1 BRA `(.L_x_5942) ;  /* 0xfffffff000509947 */ /* 0x000fea000383ffff */
.L_x_5932:
[----:B------:R-:W-:Y:S05]  /*1250*/  BSYNC B0 ;  /* 0x0000000000007941 */ /* 0x000fea0003800000 */
.L_x_5931:
[----:B------:R-:W2:Y:S01]  /*1260*/  S2R R3, SR_CgaCtaId ;  /* 0x0000000000037919 */ /* 0x000ea20000008800 */
[--C-:B------:R-:W-:Y:S01]  /*1270*/  SHF.R.U32.HI R6, RZ, 0x5, R4.reuse ;  /* 0x00000005ff067819 */ /* 0x100fe20000011604 */
[----:B------:R-:W-:Y:S05]  /*1280*/  WARPSYNC.ALL ;  /* 0x0000000000007948 */ /* 0x000fea0003800000 */
[----:B------:R-:W-:Y:S01]  /*1290*/  MOV R0, 0x400 ;  /* 0x0000040000007802 */ /* 0x000fe20000000f00 */
[----:B-----5:R-:W3:Y:S01]  /*12a0*/  S2R R18, SR_CTAID.X ;  /* 0x0000000000127919 */ /* 0x020ee20000002500 */
[----:B------:R-:W-:Y:S01]  /*12b0*/  SHF.L.U32 R7, R6, 0x6, RZ ;  /* 0x0000000606077819 */ /* 0x000fe200000006ff */
[----:B------:R-:W-:Y:S01]  /*12c0*/  ULDC.64 UR6, c[0x0][0x2d8] ;  /* 0x0000b60000067ab9 */ /* 0x000fe20000000a00 */
[----:B------:R-:W-:Y:S01]  /*12d0*/  IADD3 R16, R5, 0x7f, -R4 ;  /* 0x0000007f05107810 */ /* 0x000fe20007ffe804 */
[----:B------:R-:W-:Y:S01]  /*12e0*/  ULDC.64 UR18, c[0x0][0x2d0] ;  /* 0x0000b40000127ab9 */ /* 0x000fe20000000a00 */
[----:B------:R-:W-:Y:S01]  /*12f0*/  LOP3.LUT R2, R7, 0xffffffc0, R2, 0xe2, !PT ;  /* 0xffffffc007027812 */ /* 0x000fe200078ee202 */
[----:B------:R-:W-:Y:S01]  /*1300*/  ULDC.64 UR20, c[0x0][0x2f0] ;  /* 0x0000bc0000147ab9 */ /* 0x000fe20000000a00 */
[C---:B------:R-:W-:Y:S01]  /*1310*/  LOP3.LUT P1, RZ, R16.reuse, 0xffffff80, RZ, 0xc0, !PT ;  /* 0xffffff8010ff7812 */ /* 0x040fe2000782c0ff */
[----:B------:R-:W-:Y:S01]  /*1320*/  BSSY B0, `(.L_x_5943) ;  /* 0x0000058000007945 */ /* 0x000fe20003800000 */
[----:B------:R-:W-:-:S02]  /*1330*/  ISETP.GE.U32.AND P0, PT, R16, 0x100, PT ;  /* 0x000001001000780c */ /* 0x000fc40003f06070 */
[----:B--2---:R-:W-:-:S04]  /*1340*/  LEA R3, R3, R0, 0x18 ;  /* 0x0000000003037211 */ /* 0x004fc800078ec0ff */
[-C--:B------:R-:W-:Y:S02]  /*1350*/  LEA R2, R2, R3.reuse, 0x4 ;  /* 0x0000000302027211 */ /* 0x080fe400078e20ff */
[----:B------:R-:W-:Y:S01]  /*1360*/  LEA R3, R4, R3, 0x2 ;  /* 0x0000000304037211 */ /* 0x000fe200078e10ff */
[----:B---3--:R-:W-:Y:S02]  /*1370*/  IMAD R5, R18, R5, RZ ;  /* 0x0000000512057224 */ /* 0x008fe400078e02ff */
[----:B------:R-:W-:Y:S04]  /*1380*/  STS.128 [R2], R36 ;  /* 0x0000002402007388 */ /* 0x000fe80000000c00 */
[----:B------:R-:W-:Y:S01]  /*1390*/  STS.128 [R2+0x200], R40 ;  /* 0x0002002802007388 */ /* 0x000fe20000000c00 */
[----:B------:R-:W-:Y:S01]  /*13a0*/  BAR.SYNC.DEFER_BLOCKING 0x0 ;  /* 0x0000000000007b1d */ /* 0x000fe20000010000 */
[----:B------:R-:W-:-:S05]  /*13b0*/  IADD3 R4, P2, R5, R4, RZ ;  /* 0x0000000405047210 */ /* 0x000fca0007f5e0ff */
[----:B------:R-:W2:Y:S04]  /*13c0*/  LDS R0, [R3] ;  /* 0x0000000003007984 */ /* 0x000ea80000000800 */
[----:B------:R-:W3:Y:S04]  /*13d0*/  LDS R7, [R3+0x400] ;  /* 0x0004000003077984 */ /* 0x000ee80000000800 */
[----:B------:R-:W4:Y:S04]  /*13e0*/  LDS R6, [R3+0x200] ;  /* 0x0002000003067984 */ /* 0x000f280000000800 */
[----:B-1----:R-:W1:Y:S04]  /*13f0*/  LDS R9, [R3+0x600] ;  /* 0x0006000003097984 */ /* 0x002e680000000800 */
[----:B------:R-:W0:Y:S04]  /*1400*/  LDS R11, [R3+0x800] ;  /* 0x00080000030b7984 */ /* 0x000e280000000800 */
[----:B------:R-:W0:Y:S04]  /*1410*/  LDS R13, [R3+0xa00] ;  /* 0x000a0000030d7984 */ /* 0x000e280000000800 */
[----:B------:R-:W0:Y:S04]  /*1420*/  LDS R15, [R3+0xc00] ;  /* 0x000c0000030f7984 */ /* 0x000e280000000800 */
[----:B------:R-:W0:Y:S01]  /*1430*/  LDS R17, [R3+0xe00] ;  /* 0x000e000003117984 */ /* 0x000e220000000800 */
[----:B------:R-:W-:Y:S01]  /*1440*/  BAR.SYNC.DEFER_BLOCKING 0x0 ;  /* 0x0000000000007b1d */ /* 0x000fe20000010000 */
[----:B--2---:R-:W-:-:S04]  /*1450*/  FADD.FTZ R0, RZ, R0 ;  /* 0x00000000ff007221 */ /* 0x004fc80000010000 */
[----:B---3--:R-:W-:Y:S01]  /*1460*/  FADD.FTZ R0, R0, R7 ;  /* 0x0000000700007221 */ /* 0x008fe20000010000 */
[----:B----4-:R-:W-:-:S04]  /*1470*/  FADD.FTZ R6, RZ, R6 ;  /* 0x00000006ff067221 */ /* 0x010fc80000010000 */
[----:B-1----:R-:W-:Y:S01]  /*1480*/  FADD.FTZ R6, R6, R9 ;  /* 0x0000000906067221 */ /* 0x002fe20000010000 */
[----:B------:R-:W-:Y:S01]  /*1490*/  IADD3.X R9, RZ, RZ, RZ, P2, !PT ;  /* 0x000000ffff097210 */ /* 0x000fe200017fe4ff */
[----:B------:R-:W-:Y:S01]  /*14a0*/  STS.128 [R2], R28 ;  /* 0x0000001c02007388 */ /* 0x000fe20000000c00 */
[----:B0-----:R-:W-:Y:S02]  /*14b0*/  FADD.FTZ R0, R0, R11 ;  /* 0x0000000b00007221 */ /* 0x001fe40000010000 */
[----:B------:R-:W-:Y:S01]  /*14c0*/  SHF.L.U64.HI R9, R4, 0x2, R9 ;  /* 0x0000000204097819 */ /* 0x000fe20000010209 */
[----:B------:R-:W-:Y:S01]  /*14d0*/  STS.128 [R2+0x200], R32 ;  /* 0x0002002002007388 */ /* 0x000fe20000000c00 */
[----:B------:R-:W-:Y:S01]  /*14e0*/  FADD.FTZ R6, R6, R13 ;  /* 0x0000000d06067221 */ /* 0x000fe20000010000 */
        /* <DEDUP_REMOVED lines=22> */
[----:B------:R-:W-:Y:S01]  /*1650*/  FADD.FTZ R27, R8, R27 ;  /* 0x0000001b081b7221 */ /* 0x000fe20000010000 */
[----:B------:R-:W-:Y:S01]  /*1660*/  IADD3 R8, P3, R0, UR18, RZ ;  /* 0x0000001200087c10 */ /* 0x000fe2000ff7e0ff */
[----:B------:R-:W-:-:S03]  /*1670*/  FADD.FTZ R37, R10, R37 ;  /* 0x000000250a257221 */ /* 0x000fc60000010000 */
[C---:B------:R-:W-:Y:S02]  /*1680*/  IADD3.X R11, R9.reuse, UR19, RZ, P3, !PT ;  /* 0x00000013090b7c10 */ /* 0x040fe40009ffe4ff */
[C---:B0-----:R-:W-:Y:S02]  /*1690*/  IADD3 R2, P2, R0.reuse, UR6, RZ ;  /* 0x0000000600027c10 */ /* 0x041fe4000ff5e0ff */
        /* <DEDUP_REMOVED lines=32> */
.L_x_5944:
[----:B------:R-:W-:Y:S05]  /*18a0*/  BSYNC B0 ;  /* 0x0000000000007941 */ /* 0x000fea0003800000 */
.L_x_5943:
        /* <DEDUP_REMOVED lines=10> */
.L_x_5937:
        /* <DEDUP_REMOVED lines=8> */
.L_x_5946:
[----:B------:R-:W-:Y:S05]  /*19d0*/  BSYNC B1 ;  /* 0x0000000000017941 */ /* 0x000fea0003800000 */
.L_x_5945:
        /* <DEDUP_REMOVED lines=8> */
.L_x_5947:
[----:B------:R-:W-:Y:S01]  /*1a60*/  FADD.FTZ R60, R60, R89 ;  /* 0x000000593c3c7221 */ /* 0x000fe20000010000 */
[----:B------:R-:W-:-:S04]  /*1a70*/  HFMA2.MMA R87, -RZ, RZ, 0, 1.1920928955078125e-07 ;  /* 0x00000002ff577435 */ /* 0x000fc800000001ff */
[----:B------:R-:W-:Y:S02]  /*1a80*/  MOV R86, R60 ;  /* 0x0000003c00567202 */ /* 0x000fe40000000f00 */
[----:B------:R-:W-:-:S07]  /*1a90*/  MOV R61, R85 ;  /* 0x00000055003d7202 */ /* 0x000fce0000000f00 */
[----:B------:R-:W-:Y:S05]  /*1aa0*/  WARPSYNC.COLLECTIVE R83, `(.L_x_5948) ;  /* 0x0000000053087348 */ /* 0x000fea0003c00000 */
[----:B------:R0:W1:Y:S02]  /*1ab0*/  SHFL.BFLY P1, R85, R86, R87, R90 ;  /* 0x0c00005756557389 */ /* 0x000064000002005a */
[----:B01----:R-:W-:Y:S01]  /*1ac0*/  ENDCOLLECTIVE ;  /* 0x000000000000791b */ /* 0x003fe20003800000 */
.L_x_5948:
[----:B------:R-:W-:-:S05]  /*1ad0*/  FADD.FTZ R61, R61, R88 ;  /* 0x000000583d3d7221 */ /* 0x000fca0000010000 */
[----:B------:R-:W-:Y:S02]  /*1ae0*/  MOV R86, R61 ;  /* 0x0000003d00567202 */ /* 0x000fe40000000f00 */
[----:B------:R-:W-:-:S07]  /*1af0*/  MOV R63, R85 ;  /* 0x00000055003f7202 */ /* 0x000fce0000000f00 */
[----:B------:R-:W-:Y:S05]  /*1b00*/  WARPSYNC.COLLECTIVE R83, `(.L_x_5949) ;  /* 0x0000000053087348 */ /* 0x000fea0003c00000 */
[----:B------:R0:W1:Y:S02]  /*1b10*/  SHFL.BFLY P1, R85, R86, R87, R90 ;  /* 0x0c00005756557389 */ /* 0x000064000002005a */
[----:B01----:R-:W-:Y:S01]  /*1b20*/  ENDCOLLECTIVE ;  /* 0x000000000000791b */ /* 0x003fe20003800000 */
.L_x_5949:
[----:B------:R-:W-:Y:S01]  /*1b30*/  FADD.FTZ R63, R60, R63 ;  /* 0x0000003f3c3f7221 */ /* 0x000fe20000010000 */
[----:B------:R-:W-:-:S04]  /*1b40*/  HFMA2.MMA R87, -RZ, RZ, 0, 2.384185791015625e-07 ;  /* 0x00000004ff577435 */ /* 0x000fc800000001ff */
[----:B------:R-:W-:Y:S02]  /*1b50*/  MOV R86, R63 ;  /* 0x0000003f00567202 */ /* 0x000fe40000000f00 */
[----:B------:R-:W-:-:S07]  /*1b60*/  MOV R62, R85 ;  /* 0x00000055003e7202 */ /* 0x000fce0000000f00 */
[----:B------:R-:W-:Y:S05]  /*1b70*/  WARPSYNC.COLLECTIVE R83, `(.L_x_5950) ;  /* 0x0000000053087348 */ /* 0x000fea0003c00000 */
[----:B------:R0:W1:Y:S02]  /*1b80*/  SHFL.BFLY P1, R85, R86, R87, R90 ;  /* 0x0c00005756557389 */ /* 0x000064000002005a */
[----:B01----:R-:W-:Y:S01]  /*1b90*/  ENDCOLLECTIVE ;  /* 0x000000000000791b */ /* 0x003fe20003800000 */
.L_x_5950:
[----:B------:R-:W-:-:S05]  /*1ba0*/  FADD.FTZ R62, R61, R62 ;  /* 0x0000003e3d3e7221 */ /* 0x000fca0000010000 */
[----:B------:R-:W-:Y:S02]  /*1bb0*/  MOV R86, R62 ;  /* 0x0000003e00567202 */ /* 0x000fe40000000f00 */
[----:B------:R-:W-:-:S07]  /*1bc0*/  MOV R64, R85 ;  /* 0x0000005500407202 */ /* 0x000fce0000000f00 */
[----:B------:R-:W-:Y:S05]  /*1bd0*/  WARPSYNC.COLLECTIVE R83, `(.L_x_5951) ;  /* 0x0000000053087348 */ /* 0x000fea0003c00000 */
[----:B------:R0:W1:Y:S02]  /*1be0*/  SHFL.BFLY P1, R85, R86, R87, R90 ;  /* 0x0c00005756557389 */ /* 0x000064000002005a */
[----:B01----:R-:W-:Y:S01]  /*1bf0*/  ENDCOLLECTIVE ;  /* 0x000000000000791b */ /* 0x003fe20003800000 */
.L_x_5951:
[----:B------:R-:W-:Y:S01]  /*1c00*/  FADD.FTZ R64, R63, R64 ;  /* 0x000000403f407221 */ /* 0x000fe20000010000 */
[----:B------:R-:W-:-:S04]  /*1c10*/  HFMA2.MMA R87, -RZ, RZ, 0, 4.76837158203125e-07 ;  /* 0x00000008ff577435 */ /* 0x000fc800000001ff */
[----:B------:R-:W-:Y:S02]  /*1c20*/  MOV R86, R64 ;  /* 0x0000004000567202 */ /* 0x000fe40000000f00 */
[----:B------:R-:W-:-:S07]  /*1c30*/  MOV R65, R85 ;  /* 0x0000005500417202 */ /* 0x000fce0000000f00 */
[----:B------:R-:W-:Y:S05]  /*1c40*/  WARPSYNC.COLLECTIVE R83, `(.L_x_5952) ;  /* 0x0000000053087348 */ /* 0x000fea0003c00000 */
[----:B------:R0:W1:Y:S02]  /*1c50*/  SHFL.BFLY P1, R85, R86, R87, R90 ;  /* 0x0c00005756557389 */ /* 0x000064000002005a */
[----:B01----:R-:W-:Y:S01]  /*1c60*/  ENDCOLLECTIVE ;  /* 0x000000000000791b */ /* 0x003fe20003800000 */
.L_x_5952:
[----:B------:R-:W-:-:S05]  /*1c70*/  FADD.FTZ R65, R62, R65 ;  /* 0x000000413e417221 */ /* 0x000fca0000010000 */
[----:B------:R-:W-:Y:S02]  /*1c80*/  MOV R86, R65 ;  /* 0x0000004100567202 */ /* 0x000fe40000000f00 */
[----:B------:R-:W-:-:S07]  /*1c90*/  MOV R67, R85 ;  /* 0x0000005500437202 */ /* 0x000fce0000000f00 */
[----:B------:R-:W-:Y:S05]  /*1ca0*/  WARPSYNC.COLLECTIVE R83, `(.L_x_5953) ;  /* 0x0000000053087348 */ /* 0x000fea0003c00000 */
[----:B------:R0:W1:Y:S02]  /*1cb0*/  SHFL.BFLY P1, R85, R86, R87, R90 ;  /* 0x0c00005756557389 */ /* 0x000064000002005a */
[----:B01----:R-:W-:Y:S01]  /*1cc0*/  ENDCOLLECTIVE ;  /* 0x000000000000791b */ /* 0x003fe20003800000 */
.L_x_5953:
[----:B------:R-:W-:Y:S01]  /*1cd0*/  FADD.FTZ R67, R64, R67 ;  /* 0x0000004340437221 */ /* 0x000fe20000010000 */
[----:B------:R-:W-:-:S04]  /*1ce0*/  HFMA2.MMA R87, -RZ, RZ, 0, 9.5367431640625e-07 ;  /* 0x00000010ff577435 */ /* 0x000fc800000001ff */
[----:B------:R-:W-:Y:S02]  /*1cf0*/  MOV R86, R67 ;  /* 0x0000004300567202 */ /* 0x000fe40000000f00 */
[----:B------:R-:W-:-:S07]  /*1d00*/  MOV R66, R85 ;  /* 0x0000005500427202 */ /* 0x000fce0000000f00 */
[----:B------:R-:W-:Y:S05]  /*1d10*/  WARPSYNC.COLLECTIVE R83, `(.L_x_5954) ;  /* 0x0000000053087348 */ /* 0x000fea0003c00000 */
[----:B------:R0:W1:Y:S02]  /*1d20*/  SHFL.BFLY P1, R85, R86, R87, R90 ;  /* 0x0c00005756557389 */ /* 0x000064000002005a */
[----:B01----:R-:W-:Y:S01]  /*1d30*/  ENDCOLLECTIVE ;  /* 0x000000000000791b */ /* 0x003fe20003800000 */
.L_x_5954:
[----:B------:R-:W-:-:S05]  /*1d40*/  FADD.FTZ R66, R65, R66 ;  /* 0x0000004241427221 */ /* 0x000fca0000010000 */
[----:B------:R-:W-:Y:S02]  /*1d50*/  MOV R86, R66 ;  /* 0x0000004200567202 */ /* 0x000fe40000000f00 */
[----:B------:R-:W-:-:S07]  /*1d60*/  MOV R60, R85 ;  /* 0x00000055003c7202 */ /* 0x000fce0000000f00 */
[----:B------:R-:W-:Y:S05]  /*1d70*/  WARPSYNC.COLLECTIVE R83, `(.L_x_5955) ;  /* 0x0000000053087348 */ /* 0x000fea0003c00000 */
[----:B------:R0:W1:Y:S02]  /*1d80*/  SHFL.BFLY P1, R85, R86, R87, R90 ;  /* 0x0c00005756557389 */ /* 0x000064000002005a */
[----:B01----:R-:W-:Y:S01]  /*1d90*/  ENDCOLLECTIVE ;  /* 0x000000000000791b */ /* 0x003fe20003800000 */
.L_x_5955:
[----:B------:R-:W-:Y:S01]  /*1da0*/  MOV R61, R85 ;  /* 0x00000055003d7202 */ /* 0x000fe20000000f00 */
[----:B------:R-:W-:Y:S06]  /*1db0*/  BRA `(.L_x_5956) ;  /* 0xffffffec006c7947 */ /* 0x000fec000383ffff */
.L_x_5957:
        /* <DEDUP_REMOVED lines=12> */
.L_x_6648:


//--------------------- .text._ZN10layer_norm13ln_bwd_kernelINS_13Kernel_traitsIfffffjLj256ELj1ELj4ELj1ELj16ENS_18Kernel_traits_baseILj256EfffffjLj128EEEEELb0ELb1ELb0ELb1EEEvNS_9BwdParamsE --------------------------
	.section	.text._ZN10layer_norm13ln_bwd_kernelINS_13Kernel_traitsIfffffjLj256ELj1ELj4ELj1ELj16ENS_18Kernel_traits_baseILj256EfffffjLj128EEEEELb0ELb1ELb0ELb1EEEvNS_9BwdParamsE,"ax",@progbits
	.align	128
        .global         _ZN10layer_norm13ln_bwd_kernelINS_13Kernel_traitsIfffffjLj256ELj1ELj4ELj1ELj16ENS_18Kernel_traits_baseILj256EfffffjLj128EEEEELb0ELb1ELb0ELb1EEEvNS_9BwdParamsE
        .type           _ZN10layer_norm13ln_bwd_kernelINS_13Kernel_traitsIfffffjLj256ELj1ELj4ELj1ELj16ENS_18Kernel_traits_baseILj256EfffffjLj128EEEEELb0ELb1ELb0ELb1EEEvNS_9BwdParamsE,@function
        .size           _ZN10layer_norm13ln_bwd_kernelINS_13Kernel_traitsIfffffjLj256ELj1ELj4ELj1ELj16ENS_18Kernel_traits_baseILj256EfffffjLj128EEEEELb0ELb1ELb0ELb1EEEvNS_9BwdParamsE,(.L_x_6649 - _ZN10layer_norm13ln_bwd_kernelINS_13Kernel_traitsIfffffjLj256ELj1ELj4ELj1ELj16ENS_18Kernel_traits_baseILj256EfffffjLj128EEEEELb0ELb1ELb0ELb1EEEvNS_9BwdParamsE)
        .other          _ZN10layer_norm13ln_bwd_kernelINS_13Kernel_traitsIfffffjLj256ELj1ELj4ELj1ELj16ENS_18Kernel_traits_baseILj256EfffffjLj128EEEEELb0ELb1ELb0ELb1EEEvNS_9BwdParamsE,@"STO_CUDA_ENTRY STV_DEFAULT"
_ZN10layer_norm13ln_bwd_kernelINS_13Kernel_traitsIfffffjLj256ELj1ELj4ELj1ELj16ENS_18Kernel_traits_baseILj256EfffffjLj128EEEEELb0ELb1ELb0ELb1EEEvNS_9BwdParamsE:
.text._ZN10layer_norm13ln_bwd_kernelINS_13Kernel_traitsIfffffjLj256ELj1ELj4ELj1ELj16ENS_18Kernel_traits_baseILj256EfffffjLj128EEEEELb0ELb1ELb0ELb1EEEvNS_9BwdParamsE:
        /* <DEDUP_REMOVED lines=27> */
.L_x_5959:
        /* <DEDUP_REMOVED lines=10> */
[----:B------:R-:W-:Y:S01]  /*0250*/  ULDC.U8 UR6, c[0x0][0x2a0] ;  /* 0x0000a80000067ab9 */ /* 0x000fe20000000000 */
        /* <DEDUP_REMOVED lines=8> */
[----:B------:R-:W-:Y:S02]  /*02e0*/  MOV R0, RZ ;  /* 0x000000ff00007202 */ /* 0x000fe40000000f00 */
[----:B------:R-:W-:Y:S01]  /*02f0*/  CS2R R62, SRZ ;  /* 0x00000000003e7805 */ /* 0x000fe2000001ff00 */
[----:B------:R-:W5:Y:S01]  /*0300*/  LDG.E.128 R16, desc[UR4][R4.64] ;  /* 0x0000000404107981 */ /* 0x000f62000c1e1d00 */
[----:B------:R-:W-:-:S02]  /*0310*/  CS2R R66, SRZ ;  /* 0x0000000000427805 */ /* 0x000fc4000001ff00 */
[----:B------:R-:W-:Y:S02]  /*0320*/  CS2R R58, SRZ ;  /* 0x00000000003a7805 */ /* 0x000fe4000001ff00 */
[----:B------:R-:W-:Y:S01]  /*0330*/  ISETP.NE.AND P4, PT, RZ, UR6, PT ;  /* 0x00000006ff007c0c */ /* 0x000fe2000bf85270 */
[----:B------:R1:W5:Y:S01]  /*0340*/  LDG.E.128 R12, desc[UR4][R4.64+0x200] ;  /* 0x00020004040c7981 */ /* 0x000362000c1e1d00 */
[----:B------:R-:W-:Y:S02]  /*0350*/  CS2R R60, SRZ ;  /* 0x00000000003c7805 */ /* 0x000fe4000001ff00 */
[----:B0-----:R-:W-:Y:S02]  /*0360*/  CS2R R2, SRZ ;  /* 0x0000000000027805 */ /* 0x001fe4000001ff00 */
[----:B------:R-:W-:Y:S02]  /*0370*/  CS2R R64, SRZ ;  /* 0x0000000000407805 */ /* 0x000fe4000001ff00 */
[----:B------:R-:W-:-:S02]  /*0380*/  CS2R R72, SRZ ;  /* 0x0000000000487805 */ /* 0x000fc4000001ff00 */
[----:B-1----:R-:W-:-:S07]  /*0390*/  CS2R R4, SRZ ;  /* 0x0000000000047805 */ /* 0x002fce000001ff00 */
.L_x_5963:
        /* <DEDUP_REMOVED lines=32> */
[----:B-----5:R0:W5:Y:S01]  /*05a0*/  @P1 LDG.E.128 R28, desc[UR4][R80.64] ;  /* 0x00000004501c1981 */ /* 0x020162000c1e1d00 */
        /* <DEDUP_REMOVED lines=81> */
.L_x_5975:
        /* <DEDUP_REMOVED lines=24> */
[----:B------:R-:W-:Y:S01]  /*0c40*/  FMUL.FTZ R90, R76, R47 ;  /* 0x0000002f4c5a7220 */ /* 0x000fe20000410000 */
[----:B-----5:R-:W-:Y:S01]  /*0c50*/  @P2 FADD.FTZ R49, R28, R49 ;  /* 0x000000311c312221 */ /* 0x020fe20000010000 */
[----:B------:R-:W-:Y:S01]  /*0c60*/  FMUL.FTZ R69, R76, R69 ;  /* 0x000000454c457220 */ /* 0x000fe20000410000 */
[----:B------:R-:W-:Y:S01]  /*0c70*/  @P2 FADD.FTZ R68, R29, R68 ;  /* 0x000000441d442221 */ /* 0x000fe20000010000 */
[----:B------:R-:W-:Y:S01]  /*0c80*/  @P2 FADD.FTZ R90, R31, R90 ;  /* 0x0000005a1f5a2221 */ /* 0x000fe20000010000 */
[----:B-1----:R-:W-:-:S04]  /*0c90*/  IMAD.WIDE.U32 R40, R77, 0x10, R52 ;  /* 0x000000104d287825 */ /* 0x002fc800078e0034 */
[----:B------:R-:W-:Y:S01]  /*0ca0*/  @P2 FADD.FTZ R69, R30, R69 ;  /* 0x000000451e452221 */ /* 0x000fe20000010000 */
[-C--:B------:R-:W-:Y:S01]  /*0cb0*/  FMUL.FTZ R88, R49, R70.reuse ;  /* 0x0000004631587220 */ /* 0x080fe20000410000 */
[C---:B------:R-:W-:Y:S01]  /*0cc0*/  @P1 SEL R45, R68.reuse, R37, P3 ;  /* 0x00000025442d1207 */ /* 0x040fe20001800000 */
[-C--:B------:R-:W-:Y:S01]  /*0cd0*/  FMUL.FTZ R68, R68, R70.reuse ;  /* 0x0000004644447220 */ /* 0x080fe20000410000 */
[C---:B------:R-:W-:Y:S01]  /*0ce0*/  @P1 SEL R47, R90.reuse, R39, P3 ;  /* 0x000000275a2f1207 */ /* 0x040fe20001800000 */
[----:B------:R-:W-:Y:S01]  /*0cf0*/  FMUL.FTZ R90, R90, R70 ;  /* 0x000000465a5a7220 */ /* 0x000fe20000410000 */
[C---:B------:R-:W-:Y:S01]  /*0d00*/  @P1 SEL R46, R69.reuse, R38, P3 ;  /* 0x00000026452e1207 */ /* 0x040fe20001800000 */
[----:B------:R-:W-:Y:S01]  /*0d10*/  FMUL.FTZ R69, R69, R70 ;  /* 0x0000004645457220 */ /* 0x000fe20000410000 */
[----:B------:R-:W-:Y:S01]  /*0d20*/  @P1 SEL R44, R49, R36, P3 ;  /* 0x00000024312c1207 */ /* 0x000fe20001800000 */
[----:B--2---:R-:W-:-:S04]  /*0d30*/  IMAD.WIDE.U32 R92, R77, 0x10, R92 ;  /* 0x000000104d5c7825 */ /* 0x004fc800078e005c */
[----:B------:R-:W-:Y:S01]  /*0d40*/  FMUL.FTZ R49, R17, R68 ;  /* 0x0000004411317220 */ /* 0x000fe20000410000 */
[----:B------:R-:W-:Y:S01]  /*0d50*/  FMUL.FTZ R50, R18, R69 ;  /* 0x0000004512327220 */ /* 0x000fe20000410000 */
[----:B0-----:R-:W-:Y:S01]  /*0d60*/  FMUL.FTZ R48, R16, R88 ;  /* 0x0000005810307220 */ /* 0x001fe20000410000 */
[----:B---3--:R-:W-:-:S04]  /*0d70*/  @P1 IMAD.WIDE.U32 R54, R77, 0x10, R54 ;  /* 0x000000104d361825 */ /* 0x008fc800078e0036 */
[----:B------:R-:W-:Y:S01]  /*0d80*/  FMUL.FTZ R51, R19, R90 ;  /* 0x0000005a13337220 */ /* 0x000fe20000410000 */
[----:B------:R-:W2:Y:S01]  /*0d90*/  LDG.E.128 R40, desc[UR4][R40.64] ;  /* 0x0000000428287981 */ /* 0x000ea2000c1e1d00 */
[----:B------:R-:W-:-:S03]  /*0da0*/  IMAD.WIDE.U32 R52, R75, 0x10, R52 ;  /* 0x000000104b347825 */ /* 0x000fc600078e0034 */
        /* <DEDUP_REMOVED lines=14> */
[C---:B------:R-:W-:Y:S01]  /*0e90*/  FMUL.FTZ R71, R76.reuse, R71 ;  /* 0x000000474c477220 */ /* 0x040fe20000410000 */
[C---:B-1----:R-:W-:Y:S01]  /*0ea0*/  FMUL.FTZ R48, R76.reuse, R81 ;  /* 0x000000514c307220 */ /* 0x042fe20000410000 */
[----:B------:R-:W-:Y:S01]  /*0eb0*/  FMUL.FTZ R50, R76, R83 ;  /* 0x000000534c327220 */ /* 0x000fe20000410000 */
[----:B------:R-:W-:Y:S01]  /*0ec0*/  @P2 FADD.FTZ R79, R34, R79 ;  /* 0x0000004f224f2221 */ /* 0x000fe20000010000 */
[----:B------:R-:W-:Y:S01]  /*0ed0*/  @P2 FADD.FTZ R71, R32, R71 ;  /* 0x0000004720472221 */ /* 0x000fe20000010000 */
[----:B------:R-:W-:Y:S01]  /*0ee0*/  @P2 FADD.FTZ R48, R33, R48 ;  /* 0x0000003021302221 */ /* 0x000fe20000010000 */
[----:B------:R-:W-:Y:S01]  /*0ef0*/  @P2 FADD.FTZ R50, R35, R50 ;  /* 0x0000003223322221 */ /* 0x000fe20000010000 */
[----:B------:R-:W-:Y:S01]  /*0f00*/  LEA R76, P5, R75, UR14, 0x4 ;  /* 0x0000000e4b4c7c11 */ /* 0x000fe2000f8a20ff */
[----:B------:R-:W-:Y:S01]  /*0f10*/  FMUL.FTZ R78, R71, R70 ;  /* 0x00000046474e7220 */ /* 0x000fe20000410000 */
[C---:B------:R-:W-:Y:S01]  /*0f20*/  SEL R38, R79.reuse, R38, P3 ;  /* 0x000000264f267207 */ /* 0x040fe20001800000 */
[-C--:B------:R-:W-:Y:S01]  /*0f30*/  FMUL.FTZ R80, R48, R70.reuse ;  /* 0x0000004630507220 */ /* 0x080fe20000410000 */
[-C--:B------:R-:W-:Y:S01]  /*0f40*/  FMUL.FTZ R79, R79, R70.reuse ;  /* 0x000000464f4f7220 */ /* 0x080fe20000410000 */
        /* <DEDUP_REMOVED lines=24> */
.L_x_5961:
        /* <DEDUP_REMOVED lines=24> */
.L_x_5960:
[----:B------:R-:W-:Y:S05]  /*1250*/  BSYNC B0 ;  /* 0x0000000000007941 */ /* 0x000fea0003800000 */
.L_x_5958:
        /* <DEDUP_REMOVED lines=92> */
.L_x_5962:
        /* <DEDUP_REMOVED lines=8> */
.L_x_5965:
[----:B------:R-:W-:Y:S05]  /*18a0*/  BSYNC B2 ;  /* 0x0000000000027941 */ /* 0x000fea0003800000 */
.L_x_5964:
        /* <DEDUP_REMOVED lines=8> */
.L_x_5966:
[----:B------:R-:W-:Y:S01]  /*1930*/  FADD.FTZ R49, R50, R49 ;  /* 0x0000003132317221 */ /* 0x000fe20000010000 */
[----:B------:R-:W-:-:S04]  /*1940*/  HFMA2.MMA R87, -RZ, RZ, 0, 1.1920928955078125e-07 ;  /* 0x00000002ff577435 */ /* 0x000fc800000001ff */
[----:B------:R-:W-:Y:S02]  /*1950*/  MOV R90, R49 ;  /* 0x00000031005a7202 */ /* 0x000fe40000000f00 */
[----:B------:R-:W-:-:S07]  /*1960*/  MOV R48, R86 ;  /* 0x0000005600307202 */ /* 0x000fce0000000f00 */
[----:B------:R-:W-:Y:S05]  /*1970*/  WARPSYNC.COLLECTIVE R85, `(.L_x_5967) ;  /* 0x0000000055087348 */ /* 0x000fea0003c00000 */
[----:B------:R0:W1:Y:S02]  /*1980*/  SHFL.BFLY P1, R86, R90, R87, R92 ;  /* 0x0c0000575a567389 */ /* 0x000064000002005c */
[----:B01----:R-:W-:Y:S01]  /*1990*/  ENDCOLLECTIVE ;  /* 0x000000000000791b */ /* 0x003fe20003800000 */
.L_x_5967:
[----:B------:R-:W-:-:S05]  /*19a0*/  FADD.FTZ R51, R43, R48 ;  /* 0x000000302b337221 */ /* 0x000fca0000010000 */
[----:B------:R-:W-:Y:S02]  /*19b0*/  MOV R90, R51 ;  /* 0x00000033005a7202 */ /* 0x000fe40000000f00 */
[----:B------:R-:W-:-:S07]  /*19c0*/  MOV R48, R86 ;  /* 0x0000005600307202 */ /* 0x000fce0000000f00 */
[----:B------:R-:W-:Y:S05]  /*19d0*/  WARPSYNC.COLLECTIVE R85, `(.L_x_5968) ;  /* 0x0000000055087348 */ /* 0x000fea0003c00000 */
[----:B------:R0:W1:Y:S02]  /*19e0*/  SHFL.BFLY P1, R86, R90, R87, R92 ;  /* 0x0c0000575a567389 */ /* 0x000064000002005c */
[----:B01----:R-:W-:Y:S01]  /*19f0*/  ENDCOLLECTIVE ;  /* 0x000000000000791b */ /* 0x003fe20003800000 */
.L_x_5968:
[----:B------:R-:W-:Y:S01]  /*1a00*/  FADD.FTZ R53, R49, R48 ;  /* 0x0000003031357221 */ /* 0x000fe20000010000 */
[----:B------:R-:W-:-:S04]  /*1a10*/  HFMA2.MMA R87, -RZ, RZ, 0, 2.384185791015625e-07 ;  /* 0x00000004ff577435 */ /* 0x000fc800000001ff */
[----:B------:R-:W-:Y:S02]  /*1a20*/  MOV R90, R53 ;  /* 0x00000035005a7202 */ /* 0x000fe40000000f00 */
[----:B------:R-:W-:-:S07]  /*1a30*/  MOV R52, R86 ;  /* 0x0000005600347202 */ /* 0x000fce0000000f00 */
[----:B------:R-:W-:Y:S05]  /*1a40*/  WARPSYNC.COLLECTIVE R85, `(.L_x_5969) ;  /* 0x0000000055087348 */ /* 0x000fea0003c00000 */
[----:B------:R0:W1:Y:S02]  /*1a50*/  SHFL.BFLY P1, R86, R90, R87, R92 ;  /* 0x0c0000575a567389 */ /* 0x000064000002005c */
[----:B01----:R-:W-:Y:S01]  /*1a60*/  ENDCOLLECTIVE ;  /* 0x000000000000791b */ /* 0x003fe20003800000 */
.L_x_5969:
[----:B------:R-:W-:-:S05]  /*1a70*/  FADD.FTZ R52, R51, R52 ;  /* 0x0000003433347221 */ /* 0x000fca0000010000 */
[----:B------:R-:W-:Y:S02]  /*1a80*/  MOV R90, R52 ;  /* 0x00000034005a7202 */ /* 0x000fe40000000f00 */
[----:B------:R-:W-:-:S07]  /*1a90*/  MOV R48, R86 ;  /* 0x0000005600307202 */ /* 0x000fce0000000f00 */
[----:B------:R-:W-:Y:S05]  /*1aa0*/  WARPSYNC.COLLECTIVE R85, `(.L_x_5970) ;  /* 0x0000000055087348 */ /* 0x000fea0003c00000 */
[----:B------:R0:W1:Y:S02]  /*1ab0*/  SHFL.BFLY P1, R86, R90, R87, R92 ;  /* 0x0c0000575a567389 */ /* 0x000064000002005c */
[----:B01----:R-:W-:Y:S01]  /*1ac0*/  ENDCOLLECTIVE ;  /* 0x000000000000791b */ /* 0x003fe20003800000 */
.L_x_5970:
[----:B------:R-:W-:Y:S01]  /*1ad0*/  FADD.FTZ R54, R53, R48 ;  /* 0x0000003035367221 */ /* 0x000fe20000010000 */
[----:B------:R-:W-:-:S04]  /*1ae0*/  HFMA2.MMA R87, -RZ, RZ, 0, 4.76837158203125e-07 ;  /* 0x00000008ff577435 */ /* 0x000fc800000001ff */
[----:B------:R-:W-:Y:S02]  /*1af0*/  MOV R90, R54 ;  /* 0x00000036005a7202 */ /* 0x000fe40000000f00 */
[----:B------:R-:W-:-:S07]  /*1b00*/  MOV R55, R86 ;  /* 0x0000005600377202 */ /* 0x000fce0000000f00 */
[----:B------:R-:W-:Y:S05]  /*1b10*/  WARPSYNC.COLLECTIVE R85, `(.L_x_5971) ;  /* 0x0000000055087348 */ /* 0x000fea0003c00000 */
[----:B------:R0:W1:Y:S02]  /*1b20*/  SHFL.BFLY P1, R86, R90, R87, R92 ;  /* 0x0c0000575a567389 */ /* 0x000064000002005c */
[----:B01----:R-:W-:Y:S01]  /*1b30*/  ENDCOLLECTIVE ;  /* 0x000000000000791b */ /* 0x003fe20003800000 */
.L_x_5971:
[----:B------:R-:W-:-:S05]  /*1b40*/  FADD.FTZ R55, R52, R55 ;  /* 0x0000003734377221 */ /* 0x000fca0000010000 */
[----:B------:R-:W-:Y:S02]  /*1b50*/  MOV R90, R55 ;  /* 0x00000037005a7202 */ /* 0x000fe40000000f00 */
[----:B------:R-:W-:-:S07]  /*1b60*/  MOV R43, R86 ;  /* 0x00000056002b7202 */ /* 0x000fce0000000f00 */
[----:B------:R-:W-:Y:S05]  /*1b70*/  WARPSYNC.COLLECTIVE R85, `(.L_x_5972) ;  /* 0x0000000055087348 */ /* 0x000fea0003c00000 */
[----:B------:R0:W1:Y:S02]  /*1b80*/  SHFL.BFLY P1, R86, R90, R87, R92 ;  /* 0x0c0000575a567389 */ /* 0x000064000002005c */
[----:B01----:R-:W-:Y:S01]  /*1b90*/  ENDCOLLECTIVE ;  /* 0x000000000000791b */ /* 0x003fe20003800000 */
.L_x_5972:
[----:B------:R-:W-:Y:S01]  /*1ba0*/  FADD.FTZ R48, R54, R43 ;  /* 0x0000002b36307221 */ /* 0x000fe20000010000 */
[----:B------:R-:W-:-:S04]  /*1bb0*/  HFMA2.MMA R87, -RZ, RZ, 0, 9.5367431640625e-07 ;  /* 0x00000010ff577435 */ /* 0x000fc800000001ff */
[----:B------:R-:W-:Y:S02]  /*1bc0*/  MOV R90, R48 ;  /* 0x00000030005a7202 */ /* 0x000fe40000000f00 */
[----:B------:R-:W-:-:S07]  /*1bd0*/  MOV R50, R86 ;  /* 0x0000005600327202 */ /* 0x000fce0000000f00 */
[----:B------:R-:W-:Y:S05]  /*1be0*/  WARPSYNC.COLLECTIVE R85, `(.L_x_5973) ;  /* 0x0000000055087348 */ /* 0x000fea0003c00000 */
[----:B------:R0:W1:Y:S02]  /*1bf0*/  SHFL.BFLY P1, R86, R90, R87, R92 ;  /* 0x0c0000575a567389 */ /* 0x000064000002005c */
[----:B01----:R-:W-:Y:S01]  /*1c00*/  ENDCOLLECTIVE ;  /* 0x000000000000791b */ /* 0x003fe20003800000 */
.L_x_5973:
[----:B------:R-:W-:-:S05]  /*1c10*/  FADD.FTZ R43, R55, R50 ;  /* 0x00000032372b7221 */ /* 0x000fca0000010000 */
[----:B------:R-:W-:Y:S02]  /*1c20*/  MOV R90, R43 ;  /* 0x0000002b005a7202 */ /* 0x000fe40000000f00 */
[----:B------:R-:W-:-:S07]  /*1c30*/  MOV R49, R86 ;  /* 0x0000005600317202 */ /* 0x000fce0000000f00 */
[----:B------:R-:W-:Y:S05]  /*1c40*/  WARPSYNC.COLLECTIVE R85, `(.L_x_5974) ;  /* 0x0000000055087348 */ /* 0x000fea0003c00000 */
[----:B------:R0:W1:Y:S02]  /*1c50*/  SHFL.BFLY P1, R86, R90, R87, R92 ;  /* 0x0c0000575a567389 */ /* 0x000064000002005c */
[----:B01----:R-:W-:Y:S01]  /*1c60*/  ENDCOLLECTIVE ;  /* 0x000000000000791b */ /* 0x003fe20003800000 */
.L_x_5974:
[----:B------:R-:W-:Y:S01]  /*1c70*/  MOV R50, R86 ;  /* 0x0000005600327202 */ /* 0x000fe20000000f00 */
[----:B------:R-:W-:Y:S06]  /*1c80*/  BRA `(.L_x_5975) ;  /* 0xffffffec008c7947 */ /* 0x000fec000383ffff */
.L_x_5976:
        /* <DEDUP_REMOVED lines=15> */
.L_x_6649:


//--------------------- .text._ZN10layer_norm13ln_bwd_kernelINS_13Kernel_traitsIfffffjLj256ELj1ELj4ELj1ELj16ENS_18Kernel_traits_baseILj256EfffffjLj128EEEEELb0ELb1ELb1ELb0EEEvNS_9BwdParamsE --------------------------
	.section	.text._ZN10layer_norm13ln_bwd_kernelINS_13Kernel_traitsIfffffjLj256ELj1ELj4ELj1ELj16ENS_18Kernel_traits_baseILj256EfffffjLj128EEEEELb0ELb1ELb1ELb0EEEvNS_9BwdParamsE,"ax",@progbits
	.align	128
        .global         _ZN10layer_norm13ln_bwd_kernelINS_13Kernel_traitsIfffffjLj256ELj1ELj4ELj1ELj16ENS_18Kernel_traits_baseILj256EfffffjLj128EEEEELb0ELb1ELb1ELb0EEEvNS_9BwdParamsE
        .type           _ZN10layer_norm13ln_bwd_kernelINS_13Kernel_traitsIfffffjLj256ELj1ELj4ELj1ELj16ENS_18Kernel_traits_baseILj256EfffffjLj128EEEEELb0ELb1ELb1ELb0EEEvNS_9BwdParamsE,@function
        .size           _ZN10layer_norm13ln_bwd_kernelINS_13Kernel_traitsIfffffjLj256ELj1ELj4ELj1ELj16ENS_18Kernel_traits_baseILj256EfffffjLj128EEEEELb0ELb1ELb1ELb0EEEvNS_9BwdParamsE,(.L_x_6650 - _ZN10layer_norm13ln_bwd_kernelINS_13Kernel_traitsIfffffjLj256ELj1ELj4ELj1ELj16ENS_18Kernel_traits_baseILj256EfffffjLj128EEEEELb0ELb1ELb1ELb0EEEvNS_9BwdParamsE)
        .other          _ZN10layer_norm13ln_bwd_kernelINS_13Kernel_traitsIfffffjLj256ELj1ELj4ELj1ELj16ENS_18Kernel_traits_baseILj256EfffffjLj128EEEEELb0ELb1ELb1ELb0EEEvNS_9BwdParamsE,@"STO_CUDA_ENTRY STV_DEFAULT"
_ZN10layer_norm13ln_bwd_kernelINS_13Kernel_traitsIfffffjLj256ELj1ELj4ELj1ELj16ENS_18Kernel_traits_baseILj256EfffffjLj128EEEEELb0ELb1ELb1ELb0EEEvNS_9BwdParamsE:
.text._ZN10layer_norm13ln_bwd_kernelINS_13Kernel_traitsIfffffjLj256ELj1ELj4ELj1ELj16ENS_18Kernel_traits_baseILj256EfffffjLj128EEEEELb0ELb1ELb1ELb0EEEvNS_9BwdParamsE:
        /* <DEDUP_REMOVED lines=22> */
[----:B------:R0:W5:Y:S01]  /*0160*/  @P5 LDG.E.128 R48, desc[UR4][R4.64] ;  /* 0x0000000404305981 */ /* 0x000162000c1e1d00 */
[C---:B-1----:R-:W-:Y:S01]  /*0170*/  @P5 IMAD.WIDE.U32 R6, R13.reuse, 0x10, R6 ;  /* 0x000000100d065825 */ /* 0x042fe200078e0006 */
[----:B------:R-:W-:-:S04]  /*0180*/  @P5 LOP3.LUT R13, R13, 0x20, RZ, 0xfc, !PT ;  /* 0x000000200d0d5812 */ /* 0x000fc800078efcff */
[----:B------:R0:W5:Y:S01]  /*0190*/  @P5 LDG.E.128 R44, desc[UR4][R6.64] ;  /* 0x00000004062c5981 */ /* 0x000162000c1e1d00 */
[----:B--2---:R-:W-:-:S05]  /*01a0*/  @P4 IMAD.WIDE.U32 R8, R13, 0x10, R8 ;  /* 0x000000100d084825 */ /* 0x004fca00078e0008 */
[----:B------:R0:W5:Y:S01]  /*01b0*/  @P4 LDG.E.128 R40, desc[UR4][R8.64] ;  /* 0x0000000408284981 */ /* 0x000162000c1e1d00 */
[----:B---3--:R-:W-:-:S05]  /*01c0*/  @P4 IMAD.WIDE.U32 R10, R13, 0x10, R10 ;  /* 0x000000100d0a4825 */ /* 0x008fca00078e000a */
        /* <DEDUP_REMOVED lines=23> */
[----:B------:R-:W-:-:S04]  /*0340*/  ISETP.NE.AND.EX P0, PT, RZ, UR7, PT, P0 ;  /* 0x00000007ff007c0c */ /* 0x000fc8000bf05300 */
[----:B------:R-:W-:-:S13]  /*0350*/  ISETP.LT.U32.OR P0, PT, R3, 0x40, !P0 ;  /* 0x000000400300780c */ /* 0x000fda0004701470 */
.L_x_6012:
        /* <DEDUP_REMOVED lines=26> */
.L_x_5983:
[----:B------:R-:W-:-:S07]  /*0500*/  IADD3 R65, R79, 0x20, RZ ;  /* 0x000000204f417810 */ /* 0x000fce0007ffe0ff */
.L_x_5982:
[----:B------:R-:W-:Y:S05]  /*0510*/  BSYNC B2 ;  /* 0x0000000000027941 */ /* 0x000fea0003800000 */
.L_x_5981:
[----:B------:R-:W-:Y:S01]  /*0520*/  HFMA2.MMA R99, -RZ, RZ, 0, 0 ;  /* 0x00000000ff637435 */ /* 0x000fe200000001ff */
[----:B------:R-:W-:Y:S01]  /*0530*/  MOV R100, RZ ;  /* 0x000000ff00647202 */ /* 0x000fe20000000f00 */
[----:B------:R-:W-:Y:S09]  /*0540*/  @P0 BRA `(.L_x_5984) ;  /* 0x0000000400880947 */ /* 0x000ff20003800000 */
[----:B------:R-:W-:-:S06]  /*0550*/  IMAD.WIDE.U32 R4, R65, 0x10, R72 ;  /* 0x0000001041047825 */ /* 0x000fcc00078e0048 */
[----:B------:R-:W5:Y:S01]  /*0560*/  LDG.E.128 R4, desc[UR4][R4.64] ;  /* 0x0000000404047981 */ /* 0x000f62000c1e1d00 */
[----:B------:R-:W-:Y:S05]  /*0570*/  BRA `(.L_x_5984) ;  /* 0x00000004007c7947 */ /* 0x000fea0003800000 */
.L_x_5980:
[----:B------:R-:W1:Y:S02]  /*0580*/  LDC.64 R64, c[0x0][0x250] ;  /* 0x00009400ff407b82 */ /* 0x000e640000000a00 */
[----:B-1----:R-:W-:-:S06]  /*0590*/  IMAD.WIDE R64, R0, 0x4, R64 ;  /* 0x0000000400407825 */ /* 0x002fcc00078e0240 */
[----:B------:R-:W2:Y:S01]  /*05a0*/  LDG.E R64, desc[UR4][R64.64] ;  /* 0x0000000440407981 */ /* 0x000ea2000c1e1900 */
[----:B------:R-:W-:Y:S01]  /*05b0*/  IADD3 R2, R66, -0x1, RZ ;  /* 0xffffffff42027810 */ /* 0x000fe20007ffe0ff */
[----:B------:R-:W-:Y:S01]  /*05c0*/  BSSY B2, `(.L_x_5985) ;  /* 0x0000033000027945 */ /* 0x000fe20003800000 */
[----:B0-----:R-:W-:Y:S01]  /*05d0*/  ISETP.NE.AND P1, PT, R98, RZ, PT ;  /* 0x000000ff6200720c */ /* 0x001fe20003f25270 */
[----:B------:R-:W-:Y:S01]  /*05e0*/  HFMA2.MMA R100, -RZ, RZ, 0, 0 ;  /* 0x00000000ff647435 */ /* 0x000fe200000001ff */
[----:B------:R-:W-:Y:S01]  /*05f0*/  IMAD.MOV.U32 R99, RZ, RZ, RZ ;  /* 0x000000ffff637224 */ /* 0x000fe200078e00ff */
[----:B------:R-:W-:Y:S01]  /*0600*/  MOV R101, R79 ;  /* 0x0000004f00657202 */ /* 0x000fe20000000f00 */
[----:B------:R-:W-:-:S05]  /*0610*/  IMAD R2, R2, R77, RZ ;  /* 0x0000004d02027224 */ /* 0x000fca00078e02ff */
[----:B------:R-:W-:-:S04]  /*0620*/  SHF.R.S32.HI R67, RZ, 0x1f, R2 ;  /* 0x0000001fff437819 */ /* 0x000fc80000011402 */
[----:B------:R-:W-:Y:S02]  /*0630*/  LEA.HI R67, R67, R2, RZ, 0x2 ;  /* 0x0000000243437211 */ /* 0x000fe400078f10ff */
[----:B------:R-:W-:-:S04]  /*0640*/  LOP3.LUT R2, R76, 0x1f, RZ, 0xc0, !PT ;  /* 0x0000001f4c027812 */ /* 0x000fc800078ec0ff */
        /* <DEDUP_REMOVED lines=41> */
[----:B0-----:R-:W-:-:S07]  /*08e0*/  FFMA.FTZ R100, R90, R91, R65 ;  /* 0x0000005b5a647223 */ /* 0x001fce0000010041 */
.L_x_5986:
[----:B------:R-:W-:Y:S05]  /*08f0*/  BSYNC B2 ;  /* 0x0000000000027941 */ /* 0x000fea0003800000 */
.L_x_5985:
        /* <DEDUP_REMOVED lines=39> */
.L_x_5984:
[----:B------:R-:W-:Y:S05]  /*0b70*/  BSYNC B1 ;  /* 0x0000000000017941 */ /* 0x000fea0003800000 */
.L_x_5979:
        /* <DEDUP_REMOVED lines=20> */
.L_x_6026:
        /* <DEDUP_REMOVED lines=8> */
[----:B--2---:R-:W-:-:S03]  /*0d40*/  FSEL R71, R64, RZ, !P1 ;  /* 0x000000ff40477208 */ /* 0x004fc60004800000 */
[----:B------:R-:W-:Y:S02]  /*0d50*/  @P2 IADD3 R66, R95, -0x1, RZ ;  /* 0xffffffff5f422810 */ /* 0x000fe40007ffe0ff */
        /* <DEDUP_REMOVED lines=8> */
[----:B-1----:R-:W1:Y:S08]  /*0de0*/  @!P3 LDC.64 R74, c[0x0][0x2c8] ;  /* 0x0000b200ff4abb82 */ /* 0x002e700000000a00 */
[----:B------:R-:W2:Y:S01]  /*0df0*/  @P2 LDC R100, c[0x0][0x29c] ;  /* 0x0000a700ff642b82 */ /* 0x000ea20000000800 */
[----:B0-----:R-:W-:-:S07]  /*0e00*/  ISETP.NE.U32.AND P1, PT, R72, RZ, PT ;  /* 0x000000ff4800720c */ /* 0x001fce0003f25070 */
[----:B------:R-:W0:Y:S01]  /*0e10*/  @P2 LDC R99, c[0x0][0x29c] ;  /* 0x0000a700ff632b82 */ /* 0x000e220000000800 */
[----:B------:R-:W-:Y:S02]  /*0e20*/  ISETP.NE.AND.EX P1, PT, R73, RZ, PT, P1 ;  /* 0x000000ff4900720c */ /* 0x000fe40003f25310 */
[----:B-1----:R-:W-:-:S05]  /*0e30*/  @!P3 ISETP.NE.U32.AND P6, PT, R74, RZ, PT ;  /* 0x000000ff4a00b20c */ /* 0x002fca0003fc5070 */
[----:B------:R-:W1:Y:S01]  /*0e40*/  @P2 LDC R102, c[0x0][0x29c] ;  /* 0x0000a700ff662b82 */ /* 0x000e620000000800 */
[----:B------:R-:W-:-:S07]  /*0e50*/  @!P3 ISETP.NE.AND.EX P6, PT, R75, RZ, PT, P6 ;  /* 0x000000ff4b00b20c */ /* 0x000fce0003fc5360 */
[----:B------:R-:W3:Y:S08]  /*0e60*/  @P2 LDC R101, c[0x0][0x29c] ;  /* 0x0000a700ff652b82 */ /* 0x000ef00000000800 */
[----:B------:R-:W4:Y:S08]  /*0e70*/  @P2 LDC.64 R64, c[0x0][0x2f8] ;  /* 0x0000be00ff402b82 */ /* 0x000f300000000a00 */
[----:B------:R-:W0:Y:S01]  /*0e80*/  @P1 LDC.64 R66, c[0x0][0x308] ;  /* 0x0000c200ff421b82 */ /* 0x000e220000000a00 */
[----:B--2---:R-:W-:Y:S05]  /*0e90*/  @!P2 BRA `(.L_x_5991) ;  /* 0x00000000000ca947 */ /* 0x004fea0003800000 */
[----:B------:R-:W2:Y:S02]  /*0ea0*/  LDC.64 R52, c[0x0][0x220] ;  /* 0x00008800ff347b82 */ /* 0x000ea40000000a00 */
[----:B--2---:R-:W-:-:S06]  /*0eb0*/  IMAD.WIDE.U32 R52, R69, 0x10, R52 ;  /* 0x0000001045347825 */ /* 0x004fcc00078e0034 */
[----:B------:R-:W5:Y:S02]  /*0ec0*/  LDG.E.128 R52, desc[UR4][R52.64] ;  /* 0x0000000434347981 */ /* 0x000f64000c1e1d00 */
.L_x_5991:
[----:B------:R-:W-:Y:S05]  /*0ed0*/  BSYNC B2 ;  /* 0x0000000000027941 */ /* 0x000fea0003800000 */
.L_x_5990:
        /* <DEDUP_REMOVED lines=11> */
.L_x_5993:
[----:B------:R-:W-:Y:S05]  /*0f90*/  BSYNC B2 ;  /* 0x0000000000027941 */ /* 0x000fea0003800000 */
.L_x_5992:
        /* <DEDUP_REMOVED lines=11> */
.L_x_5995:
[----:B------:R-:W-:Y:S05]  /*1050*/  BSYNC B2 ;  /* 0x0000000000027941 */ /* 0x000fea0003800000 */
.L_x_5994:
        /* <DEDUP_REMOVED lines=11> */
.L_x_5997:
[----:B------:R-:W-:Y:S05]  /*1110*/  BSYNC B2 ;  /* 0x0000000000027941 */ /* 0x000fea0003800000 */
.L_x_5996:
        /* <DEDUP_REMOVED lines=11> */
.L_x_5999:
[----:B------:R-:W-:Y:S05]  /*11d0*/  BSYNC B2 ;  /* 0x0000000000027941 */ /* 0x000fea0003800000 */
.L_x_5998:
[----:B------:R-:W-:Y:S01]  /*11e0*/  ISETP.NE.U32.AND P6, PT, R72, RZ, PT ;  /* 0x000000ff4800720c */ /* 0x000fe20003fc5070 */
[----:B0-----:R-:W-:Y:S01]  /*11f0*/  @P2 FMUL.FTZ R72, R70, R99 ;  /* 0x0000006346482220 */ /* 0x001fe20000410000 */
[----:B-1----:R-:W-:Y:S01]  /*1200*/  @P2 FMUL.FTZ R75, R97, R102 ;  /* 0x00000066614b2220 */ /* 0x002fe20000410000 */
[----:B------:R-:W-:Y:S01]  /*1210*/  @P1 IMAD.WIDE.U32 R66, R79, 0x10, R66 ;  /* 0x000000104f421825 */ /* 0x000fe200078e0042 */
[----:B------:R-:W-:-:S03]  /*1220*/  ISETP.NE.AND.EX P6, PT, R73, RZ, PT, P6 ;  /* 0x000000ff4900720c */ /* 0x000fc60003fc5360 */
[----:B------:R-:W-:Y:S01]  /*1230*/  @P2 FMUL.FTZ R73, R95, R100 ;  /* 0x000000645f492220 */ /* 0x000fe20000410000 */
[----:B------:R-:W-:Y:S01]  /*1240*/  @P2 FMUL.FTZ R61, R45, R72 ;  /* 0x000000482d3d2220 */ /* 0x000fe20000410000 */
[----:B----4-:R-:W-:Y:S01]  /*1250*/  @P2 IMAD.WIDE.U32 R64, R69, 0x10, R64 ;  /* 0x0000001045402825 */ /* 0x010fe200078e0040 */
[----:B------:R-:W-:-:S03]  /*1260*/  SEL R57, R70, R57, P6 ;  /* 0x0000003946397207 */ /* 0x000fc60003000000 */
[----:B---3--:R-:W-:Y:S01]  /*1270*/  @P2 FMUL.FTZ R70, R96, R101 ;  /* 0x0000006560462220 */ /* 0x008fe20000410000 */
[----:B------:R-:W-:Y:S01]  /*1280*/  SEL R56, R95, R56, P6 ;  /* 0x000000385f387207 */ /* 0x000fe20003000000 */
[----:B------:R-:W-:Y:S01]  /*1290*/  @P2 FMUL.FTZ R60, R44, R73 ;  /* 0x000000492c3c2220 */ /* 0x000fe20000410000 */
[----:B------:R-:W-:Y:S01]  /*12a0*/  SEL R58, R97, R58, P6 ;  /* 0x0000003a613a7207 */ /* 0x000fe20003000000 */
        /* <DEDUP_REMOVED lines=8> */
[----:B------:R-:W-:Y:S01]  /*1330*/  IADD3 R79, R79, 0x20, RZ ;  /* 0x000000204f4f7810 */ /* 0x000fe20007ffe0ff */
[----:B------:R-:W-:Y:S01]  /*1340*/  VIADD R69, R69, 0x20 ;  /* 0x0000002045457836 */ /* 0x000fe20000000000 */
[----:B------:R0:W-:Y:S06]  /*1350*/  @P2 STG.E.128 desc[UR4][R64.64], R60 ;  /* 0x0000003c40002986 */ /* 0x0001ec000c101d04 */
.L_x_5989:
[----:B------:R-:W-:Y:S05]  /*1360*/  BSYNC B1 ;  /* 0x0000000000017941 */ /* 0x000fea0003800000 */
.L_x_5988:
[----:B------:R-:W-:Y:S04]  /*1370*/  BSSY B1, `(.L_x_6000) ;  /* 0x000005a000017945 */ /* 0x000fe80003800000 */
[----:B------:R-:W-:Y:S05]  /*1380*/  @!P4 BRA `(.L_x_6001) ;  /* 0x000000040060c947 */ /* 0x000fea0003800000 */
[----:B------:R-:W2:Y:S01]  /*1390*/  LDC.64 R72, c[0x0][0x308] ;  /* 0x0000c200ff487b82 */ /* 0x000ea20000000a00 */
[----:B------:R-:W-:Y:S07]  /*13a0*/  BSSY B2, `(.L_x_6002) ;  /* 0x0000010000027945 */ /* 0x000fee0003800000 */
[----:B-1----:R-:W1:Y:S08]  /*13b0*/  @!P3 LDC.64 R74, c[0x0][0x2c8] ;  /* 0x0000b200ff4abb82 */ /* 0x002e700000000a00 */
[----:B------:R-:W3:Y:S01]  /*13c0*/  @P2 LDC R100, c[0x0][0x29c] ;  /* 0x0000a700ff642b82 */ /* 0x000ee20000000800 */
[----:B--2---:R-:W-:-:S07]  /*13d0*/  ISETP.NE.U32.AND P1, PT, R72, RZ, PT ;  /* 0x000000ff4800720c */ /* 0x004fce0003f25070 */
[----:B------:R-:W2:Y:S01]  /*13e0*/  @P2 LDC R99, c[0x0][0x29c] ;  /* 0x0000a700ff632b82 */ /* 0x000ea20000000800 */
[----:B------:R-:W-:Y:S02]  /*13f0*/  ISETP.NE.AND.EX P1, PT, R73, RZ, PT, P1 ;  /* 0x000000ff4900720c */ /* 0x000fe40003f25310 */
[----:B-1----:R-:W-:-:S05]  /*1400*/  @!P3 ISETP.NE.U32.AND P6, PT, R74, RZ, PT ;  /* 0x000000ff4a00b20c */ /* 0x002fca0003fc5070 */
[----:B------:R-:W1:Y:S01]  /*1410*/  @P2 LDC R102, c[0x0][0x29c] ;  /* 0x0000a700ff662b82 */ /* 0x000e620000000800 */
[----:B------:R-:W-:-:S07]  /*1420*/  @!P3 ISETP.NE.AND.EX P6, PT, R75, RZ, PT, P6 ;  /* 0x000000ff4b00b20c */ /* 0x000fce0003fc5360 */
[----:B------:R-:W4:Y:S08]  /*1430*/  @P2 LDC R101, c[0x0][0x29c] ;  /* 0x0000a700ff652b82 */ /* 0x000f300000000800 */
[----:B0-----:R-:W0:Y:S08]  /*1440*/  @P2 LDC.64 R64, c[0x0][0x2f8] ;  /* 0x0000be00ff402b82 */ /* 0x001e300000000a00 */
[----:B------:R-:W0:Y:S01]  /*1450*/  @P1 LDC.64 R66, c[0x0][0x308] ;  /* 0x0000c200ff421b82 */ /* 0x000e220000000a00 */
[----:B---3--:R-:W-:Y:S05]  /*1460*/  @!P2 BRA `(.L_x_6003) ;  /* 0x00000000000ca947 */ /* 0x008fea0003800000 */
[----:B------:R-:W3:Y:S02]  /*1470*/  LDC.64 R52, c[0x0][0x220] ;  /* 0x00008800ff347b82 */ /* 0x000ee40000000a00 */
[----:B---3--:R-:W-:-:S06]  /*1480*/  IMAD.WIDE.U32 R52, R69, 0x10, R52 ;  /* 0x0000001045347825 */ /* 0x008fcc00078e0034 */
[----:B------:R-:W5:Y:S02]  /*1490*/  LDG.E.128 R52, desc[UR4][R52.64] ;  /* 0x0000000434347981 */ /* 0x000f64000c1e1d00 */
.L_x_6003:
[----:B------:R-:W-:Y:S05]  /*14a0*/  BSYNC B2 ;  /* 0x0000000000027941 */ /* 0x000fea0003800000 */
.L_x_6002:
        /* <DEDUP_REMOVED lines=11> */
.L_x_6005:
[----:B------:R-:W-:Y:S05]  /*1560*/  BSYNC B2 ;  /* 0x0000000000027941 */ /* 0x000fea0003800000 */
.L_x_6004:
        /* <DEDUP_REMOVED lines=11> */
.L_x_6007:
[----:B------:R-:W-:Y:S05]  /*1620*/  BSYNC B2 ;  /* 0x0000000000027941 */ /* 0x000fea0003800000 */
.L_x_6006:
        /* <DEDUP_REMOVED lines=11> */
.L_x_6009:
[----:B------:R-:W-:Y:S05]  /*16e0*/  BSYNC B2 ;  /* 0x0000000000027941 */ /* 0x000fea0003800000 */
.L_x_6008:
        /* <DEDUP_REMOVED lines=12> */
.L_x_6011:
[----:B------:R-:W-:Y:S05]  /*17b0*/  BSYNC B2 ;  /* 0x0000000000027941 */ /* 0x000fea0003800000 */
.L_x_6010:
[----:B------:R-:W-:Y:S01]  /*17c0*/  ISETP.NE.AND.EX P6, PT, R73, RZ, PT, P6 ;  /* 0x000000ff4900720c */ /* 0x000fe20003fc5360 */
[----:B0-----:R-:W-:-:S04]  /*17d0*/  @P2 IMAD.WIDE.U32 R64, R69, 0x10, R64 ;  /* 0x0000001045402825 */ /* 0x001fc800078e0040 */
[C---:B--2---:R-:W-:Y:S01]  /*17e0*/  @P2 FMUL.FTZ R68, R70.reuse, R99 ;  /* 0x0000006346442220 */ /* 0x044fe20000410000 */
[----:B------:R-:W-:Y:S01]  /*17f0*/  @P2 FMUL.FTZ R69, R95, R100 ;  /* 0x000000645f452220 */ /* 0x000fe20000410000 */
[----:B------:R-:W-:Y:S01]  /*1800*/  SEL R57, R70, R57, P6 ;  /* 0x0000003946397207 */ /* 0x000fe20003000000 */
[----:B-1----:R-:W-:Y:S01]  /*1810*/  @P2 FMUL.FTZ R71, R97, R102 ;  /* 0x0000006661472220 */ /* 0x002fe20000410000 */
[----:B----4-:R-:W-:Y:S01]  /*1820*/  @P2 FMUL.FTZ R70, R96, R101 ;  /* 0x0000006560462220 */ /* 0x010fe20000410000 */
[----:B------:R-:W-:Y:S01]  /*1830*/  @P1 IMAD.WIDE.U32 R66, R79, 0x10, R66 ;  /* 0x000000104f421825 */ /* 0x000fe200078e0042 */
[----:B------:R-:W-:-:S03]  /*1840*/  SEL R56, R95, R56, P6 ;  /* 0x000000385f387207 */ /* 0x000fc60003000000 */
[----:B------:R-:W-:Y:S01]  /*1850*/  @P2 FMUL.FTZ R60, R36, R69 ;  /* 0x00000045243c2220 */ /* 0x000fe20000410000 */
[----:B------:R-:W-:Y:S01]  /*1860*/  SEL R58, R97, R58, P6 ;  /* 0x0000003a613a7207 */ /* 0x000fe20003000000 */
        /* <DEDUP_REMOVED lines=8> */
[----:B------:R-:W-:-:S02]  /*18f0*/  @P2 FFMA.FTZ R15, R55, R70, R15 ;  /* 0x00000046370f2223 */ /* 0x000fc4000001000f */
[----:B------:R2:W-:Y:S05]  /*1900*/  @P2 STG.E.128 desc[UR4][R64.64], R60 ;  /* 0x0000003c40002986 */ /* 0x0005ea000c101d04 */
.L_x_6001:
[----:B------:R-:W-:Y:S05]  /*1910*/  BSYNC B1 ;  /* 0x0000000000017941 */ /* 0x000fea0003800000 */
.L_x_6000:
[----:B0-2---:R-:W0:Y:S02]  /*1920*/  LDC.64 R64, c[0x0][0x210] ;  /* 0x00008400ff407b82 */ /* 0x005e240000000a00 */
[----:B0-----:R-:W-:-:S04]  /*1930*/  LEA R0, R64, R0, 0x2 ;  /* 0x0000000040007211 */ /* 0x001fc800078e10ff */
[----:B------:R-:W-:-:S13]  /*1940*/  ISETP.GE.AND P1, PT, R0, R65, PT ;  /* 0x000000410000720c */ /* 0x000fda0003f26270 */
[----:B------:R-:W-:Y:S05]  /*1950*/  @!P1 BRA `(.L_x_6012) ;  /* 0xffffffe800809947 */ /* 0x000fea000383ffff */
.L_x_5978:
[----:B------:R-:W-:Y:S05]  /*1960*/  BSYNC B0 ;  /* 0x0000000000007941 */ /* 0x000fea0003800000 */
.L_x_5977:
[----:B------:R-:W0:Y:S01]  /*1970*/  S2R R3, SR_CgaCtaId ;  /* 0x0000000000037919 */ /* 0x000e220000008800 */
[----:B------:R-:W-:Y:S01]  /*1980*/  SHF.R.U32.HI R2, RZ, 0x5, R76 ;  /* 0x00000005ff027819 */ /* 0x000fe2000001164c */
[----:B------:R-:W-:Y:S05]  /*1990*/  WARPSYNC.ALL ;  /* 0x0000000000007948 */ /* 0x000fea0003800000 */
[----:B------:R-:W-:Y:S01]  /*19a0*/  MOV R0, 0x400 ;  /* 0x0000040000007802 */ /* 0x000fe20000000f00 */
[----:B-----5:R-:W2:Y:S01]  /*19b0*/  S2R R36, SR_CTAID.X ;  /* 0x0000000000247919 */ /* 0x020ea20000002500 */
[----:B------:R-:W-:Y:S01]  /*19c0*/  LOP3.LUT R4, R76, 0x1f, RZ, 0xc0, !PT ;  /* 0x0000001f4c047812 */ /* 0x000fe200078ec0ff */
[----:B------:R-:W-:Y:S01]  /*19d0*/  ULDC.64 UR6, c[0x0][0x2d8] ;  /* 0x0000b60000067ab9 */ /* 0x000fe20000000a00 */
[----:B------:R-:W-:Y:S01]  /*19e0*/  SHF.L.U32 R5, R2, 0x6, RZ ;  /* 0x0000000602057819 */ /* 0x000fe200000006ff */
[----:B------:R-:W-:Y:S01]  /*19f0*/  ULDC.64 UR10, c[0x0][0x2d0] ;  /* 0x0000b400000a7ab9 */ /* 0x000fe20000000a00 */
[----:B------:R-:W-:Y:S01]  /*1a00*/  ULDC.64 UR12, c[0x0][0x2f0] ;  /* 0x0000bc00000c7ab9 */ /* 0x000fe20000000a00 */
[----:B------:R-:W-:Y:S01]  /*1a10*/  BSSY B0, `(.L_x_6013) ;  /* 0x000005b000007945 */ /* 0x000fe20003800000 */
[----:B0-----:R-:W-:-:S02]  /*1a20*/  LEA R3, R3, R0, 0x18 ;  /* 0x0000000003037211 */ /* 0x001fc400078ec0ff */
[----:B------:R-:W-:-:S04]  /*1a30*/  LOP3.LUT R0, R5, 0xffffffc0, R4, 0xe2, !PT ;  /* 0xffffffc005007812 */ /* 0x000fc800078ee204 */
[-C--:B------:R-:W-:Y:S02]  /*1a40*/  LEA R0, R0, R3.reuse, 0x4 ;  /* 0x0000000300007211 */ /* 0x080fe400078e20ff */
[----:B------:R-:W-:-:S03]  /*1a50*/  LEA R3, R76, R3, 0x2 ;  /* 0x000000034c037211 */ /* 0x000fc600078e10ff */
[----:B------:R-:W-:Y:S04]  /*1a60*/  STS.128 [R0], R24 ;  /* 0x0000001800007388 */ /* 0x000fe80000000c00 */
[----:B------:R0:W-:Y:S01]  /*1a70*/  STS.128 [R0+0x200], R20 ;  /* 0x0002001400007388 */ /* 0x0001e20000000c00 */
[----:B------:R-:W-:Y:S01]  /*1a80*/  BAR.SYNC.DEFER_BLOCKING 0x0 ;  /* 0x0000000000007b1d */ /* 0x000fe20000010000 */
[----:B0-----:R-:W-:Y:S01]  /*1a90*/  IADD3 R22, R77, 0x7f, -R76 ;  /* 0x0000007f4d167810 */ /* 0x001fe20007ffe84c */
[----:B--2---:R-:W-:-:S03]  /*1aa0*/  IMAD R77, R36, R77, RZ ;  /* 0x0000004d244d7224 */ /* 0x004fc600078e02ff */
[C---:B------:R-:W-:Y:S02]  /*1ab0*/  LOP3.LUT P1, RZ, R22.reuse, 0xffffff80, RZ, 0xc0, !PT ;  /* 0xffffff8016ff7812 */ /* 0x040fe4000782c0ff */
[----:B------:R-:W-:Y:S01]  /*1ac0*/  ISETP.GE.U32.AND P0, PT, R22, 0x100, PT ;  /* 0x000001001600780c */ /* 0x000fe20003f06070 */
        /* <DEDUP_REMOVED lines=79> */
.L_x_6014:
[----:B------:R-:W-:Y:S05]  /*1fc0*/  BSYNC B0 ;  /* 0x0000000000007941 */ /* 0x000fea0003800000 */
.L_x_6013:
        /* <DEDUP_REMOVED lines=10> */
.L_x_5987:
[----:B-1----:R-:W-:Y:S01]  /*2070*/  HFMA2.MMA R74, -RZ, RZ, 0, 5.9604644775390625e-08 ;  /* 0x00000001ff4a7435 */ /* 0x002fe200000001ff */
[----:B------:R-:W-:Y:S01]  /*2080*/  BSSY B1, `(.L_x_6015) ;  /* 0x0000007000017945 */ /* 0x000fe20003800000 */
[----:B------:R-:W-:Y:S01]  /*2090*/  IMAD.MOV.U32 R75, RZ, RZ, R99 ;  /* 0x000000ffff4b7224 */ /* 0x000fe200078e0063 */
[----:B------:R-:W-:Y:S02]  /*20a0*/  MOV R97, 0x1f ;  /* 0x0000001f00617802 */ /* 0x000fe40000000f00 */
[----:B------:R-:W-:-:S07]  /*20b0*/  MOV R72, 0xffffffff ;  /* 0xffffffff00487802 */ /* 0x000fce0000000f00 */
[----:B0----5:R-:W-:Y:S05]  /*20c0*/  WARPSYNC.COLLECTIVE R72, `(.L_x_6016) ;  /* 0x0000000048087348 */ /* 0x021fea0003c00000 */
[----:B------:R1:W2:Y:S02]  /*20d0*/  SHFL.BFLY P1, R73, R75, R74, R97 ;  /* 0x0c00004a4b497389 */ /* 0x0002a40000020061 */
[----:B012--5:R-:W-:Y:S01]  /*20e0*/  ENDCOLLECTIVE ;  /* 0x000000000000791b */ /* 0x027fe20003800000 */
.L_x_6016:
[----:B------:R-:W-:Y:S05]  /*20f0*/  BSYNC B1 ;  /* 0x0000000000017941 */ /* 0x000fea0003800000 */
.L_x_6015:
        /* <DEDUP_REMOVED lines=8> */
.L_x_6017:
[----:B------:R-:W-:Y:S01]  /*2180*/  FADD.FTZ R64, R64, R99 ;  /* 0x0000006340407221 */ /* 0x000fe20000010000 */
[----:B------:R-:W-:-:S03]  /*2190*/  HFMA2.MMA R74, -RZ, RZ, 0, 1.1920928955078125e-07 ;  /* 0x00000002ff4a7435 */ /* 0x000fc600000001ff */
[----:B------:R-:W-:Y:S01]  /*21a0*/  IMAD.MOV.U32 R75, RZ, RZ, R64 ;  /* 0x000000ffff4b7224 */ /* 0x000fe200078e0040 */
[----:B------:R-:W-:-:S07]  /*21b0*/  MOV R65, R73 ;  /* 0x0000004900417202 */ /* 0x000fce0000000f00 */
[----:B------:R-:W-:Y:S05]  /*21c0*/  WARPSYNC.COLLECTIVE R72, `(.L_x_6018) ;  /* 0x0000000048087348 */ /* 0x000fea0003c00000 */
[----:B------:R0:W1:Y:S02]  /*21d0*/  SHFL.BFLY P1, R73, R75, R74, R97 ;  /* 0x0c00004a4b497389 */ /* 0x0000640000020061 */
[----:B01----:R-:W-:Y:S01]  /*21e0*/  ENDCOLLECTIVE ;  /* 0x000000000000791b */ /* 0x003fe20003800000 */
.L_x_6018:
[----:B------:R-:W-:-:S05]  /*21f0*/  FADD.FTZ R65, R65, R100 ;  /* 0x0000006441417221 */ /* 0x000fca0000010000 */
[----:B------:R-:W-:Y:S02]  /*2200*/  MOV R75, R65 ;  /* 0x00000041004b7202 */ /* 0x000fe40000000f00 */
[----:B------:R-:W-:-:S07]  /*2210*/  MOV R67, R73 ;  /* 0x0000004900437202 */ /* 0x000fce0000000f00 */
[----:B------:R-:W-:Y:S05]  /*2220*/  WARPSYNC.COLLECTIVE R72, `(.L_x_6019) ;  /* 0x0000000048087348 */ /* 0x000fea0003c00000 */
[----:B------:R0:W1:Y:S02]  /*2230*/  SHFL.BFLY P1, R73, R75, R74, R97 ;  /* 0x0c00004a4b497389 */ /* 0x0000640000020061 */
[----:B01----:R-:W-:Y:S01]  /*2240*/  ENDCOLLECTIVE ;  /* 0x000000000000791b */ /* 0x003fe20003800000 */
.L_x_6019:
[----:B------:R-:W-:Y:S01]  /*2250*/  FADD.FTZ R67, R64, R67 ;  /* 0x0000004340437221 */ /* 0x000fe20000010000 */
[----:B------:R-:W-:-:S04]  /*2260*/  HFMA2.MMA R74, -RZ, RZ, 0, 2.384185791015625e-07 ;  /* 0x00000004ff4a7435 */ /* 0x000fc800000001ff */
[----:B------:R-:W-:Y:S02]  /*2270*/  MOV R75, R67 ;  /* 0x00000043004b7202 */ /* 0x000fe40000000f00 */
[----:B------:R-:W-:-:S07]  /*2280*/  MOV R66, R73 ;  /* 0x0000004900427202 */ /* 0x000fce0000000f00 */
[----:B------:R-:W-:Y:S05]  /*2290*/  WARPSYNC.COLLECTIVE R72, `(.L_x_6020) ;  /* 0x0000000048087348 */ /* 0x000fea0003c00000 */
[----:B------:R0:W1:Y:S02]  /*22a0*/  SHFL.BFLY P1, R73, R75, R74, R97 ;  /* 0x0c00004a4b497389 */ /* 0x0000640000020061 */
[----:B01----:R-:W-:Y:S01]  /*22b0*/  ENDCOLLECTIVE ;  /* 0x000000000000791b */ /* 0x003fe20003800000 */
.L_x_6020:
[----:B------:R-:W-:-:S05]  /*22c0*/  FADD.FTZ R66, R65, R66 ;  /* 0x0000004241427221 */ /* 0x000fca0000010000 */
[----:B------:R-:W-:Y:S02]  /*22d0*/  MOV R75, R66 ;  /* 0x00000042004b7202 */ /* 0x000fe40000000f00 */
[----:B------:R-:W-:-:S07]  /*22e0*/  MOV R68, R73 ;  /* 0x0000004900447202 */ /* 0x000fce0000000f00 */
[----:B------:R-:W-:Y:S05]  /*22f0*/  WARPSYNC.COLLECTIVE R72, `(.L_x_6021) ;  /* 0x0000000048087348 */ /* 0x000fea0003c00000 */
[----:B------:R0:W1:Y:S02]  /*2300*/  SHFL.BFLY P1, R73, R75, R74, R97 ;  /* 0x0c00004a4b497389 */ /* 0x0000640000020061 */
[----:B01----:R-:W-:Y:S01]  /*2310*/  ENDCOLLECTIVE ;  /* 0x000000000000791b */ /* 0x003fe20003800000 */
.L_x_6021:
[----:B------:R-:W-:Y:S01]  /*2320*/  FADD.FTZ R68, R67, R68 ;  /* 0x0000004443447221 */ /* 0x000fe20000010000 */
[----:B------:R-:W-:-:S03]  /*2330*/  HFMA2.MMA R74, -RZ, RZ, 0, 4.76837158203125e-07 ;  /* 0x00000008ff4a7435 */ /* 0x000fc600000001ff */
[----:B------:R-:W-:Y:S01]  /*2340*/  IMAD.MOV.U32 R75, RZ, RZ, R68 ;  /* 0x000000ffff4b7224 */ /* 0x000fe200078e0044 */
[----:B------:R-:W-:-:S07]  /*2350*/  MOV R69, R73 ;  /* 0x0000004900457202 */ /* 0x000fce0000000f00 */
[----:B------:R-:W-:Y:S05]  /*2360*/  WARPSYNC.COLLECTIVE R72, `(.L_x_6022) ;  /* 0x0000000048087348 */ /* 0x000fea0003c00000 */
[----:B------:R0:W1:Y:S02]  /*2370*/  SHFL.BFLY P1, R73, R75, R74, R97 ;  /* 0x0c00004a4b497389 */ /* 0x0000640000020061 */
[----:B01----:R-:W-:Y:S01]  /*2380*/  ENDCOLLECTIVE ;  /* 0x000000000000791b */ /* 0x003fe20003800000 */
.L_x_6022:
[----:B------:R-:W-:-:S05]  /*2390*/  FADD.FTZ R69, R66, R69 ;  /* 0x0000004542457221 */ /* 0x000fca0000010000 */
[----:B------:R-:W-:Y:S02]  /*23a0*/  MOV R75, R69 ;  /* 0x00000045004b7202 */ /* 0x000fe40000000f00 */
[----:B------:R-:W-:-:S07]  /*23b0*/  MOV R71, R73 ;  /* 0x0000004900477202 */ /* 0x000fce0000000f00 */
[----:B------:R-:W-:Y:S05]  /*23c0*/  WARPSYNC.COLLECTIVE R72, `(.L_x_6023) ;  /* 0x0000000048087348 */ /* 0x000fea0003c00000 */
[----:B------:R0:W1:Y:S02]  /*23d0*/  SHFL.BFLY P1, R73, R75, R74, R97 ;  /* 0x0c00004a4b497389 */ /* 0x0000640000020061 */
[----:B01----:R-:W-:Y:S01]  /*23e0*/  ENDCOLLECTIVE ;  /* 0x000000000000791b */ /* 0x003fe20003800000 */
.L_x_6023:
[----:B------:R-:W-:Y:S01]  /*23f0*/  FADD.FTZ R71, R68, R71 ;  /* 0x0000004744477221 */ /* 0x000fe20000010000 */
[----:B------:R-:W-:-:S04]  /*2400*/  HFMA2.MMA R74, -RZ, RZ, 0, 9.5367431640625e-07 ;  /* 0x00000010ff4a7435 */ /* 0x000fc800000001ff */
[----:B------:R-:W-:Y:S02]  /*2410*/  MOV R75, R71 ;  /* 0x00000047004b7202 */ /* 0x000fe40000000f00 */
[----:B------:R-:W-:-:S07]  /*2420*/  MOV R70, R73 ;  /* 0x0000004900467202 */ /* 0x000fce0000000f00 */
[----:B------:R-:W-:Y:S05]  /*2430*/  WARPSYNC.COLLECTIVE R72, `(.L_x_6024) ;  /* 0x0000000048087348 */ /* 0x000fea0003c00000 */
[----:B------:R0:W1:Y:S02]  /*2440*/  SHFL.BFLY P1, R73, R75, R74, R97 ;  /* 0x0c00004a4b497389 */ /* 0x0000640000020061 */
[----:B01----:R-:W-:Y:S01]  /*2450*/  ENDCOLLECTIVE ;  /* 0x000000000000791b */ /* 0x003fe20003800000 */
.L_x_6024:
[----:B------:R-:W-:-:S05]  /*2460*/  FADD.FTZ R70, R69, R70 ;  /* 0x0000004645467221 */ /* 0x000fca0000010000 */
[----:B------:R-:W-:Y:S02]  /*2470*/  MOV R75, R70 ;  /* 0x00000046004b7202 */ /* 0x000fe40000000f00 */
[----:B------:R-:W-:-:S07]  /*2480*/  MOV R64, R73 ;  /* 0x0000004900407202 */ /* 0x000fce0000000f00 */
[----:B------:R-:W-:Y:S05]  /*2490*/  WARPSYNC.COLLECTIVE R72, `(.L_x_6025) ;  /* 0x0000000048087348 */ /* 0x000fea0003c00000 */
[----:B------:R0:W1:Y:S02]  /*24a0*/  SHFL.BFLY P1, R73, R75, R74, R97 ;  /* 0x0c00004a4b497389 */ /* 0x0000640000020061 */
[----:B01----:R-:W-:Y:S01]  /*24b0*/  ENDCOLLECTIVE ;  /* 0x000000000000791b */ /* 0x003fe20003800000 */
.L_x_6025:
[----:B------:R-:W-:Y:S01]  /*24c0*/  MOV R65, R73 ;  /* 0x0000004900417202 */ /* 0x000fe20000000f00 */
[----:B------:R-:W-:Y:S06]  /*24d0*/  BRA `(.L_x_6026) ;  /* 0xffffffe400f87947 */ /* 0x000fec000383ffff */
.L_x_6027:
        /* <DEDUP_REMOVED lines=10> */
.L_x_6650:


//--------------------- .text._ZN10layer_norm13ln_bwd_kernelINS_13Kernel_traitsIfffffjLj256ELj1ELj4ELj1ELj16ENS_18Kernel_traits_baseILj256EfffffjLj128EEEEELb0ELb1ELb1ELb1EEEvNS_9BwdParamsE --------------------------
	.section	.text._ZN10layer_norm13ln_bwd_kernelINS_13Kernel_traitsIfffffjLj256ELj1ELj4ELj1ELj16ENS_18Kernel_traits_baseILj256EfffffjLj128EEEEELb0ELb1ELb1ELb1EEEvNS_9BwdParamsE,"ax",@progbits
	.align	128
        .global         _ZN10layer_norm13ln_bwd_kernelINS_13Kernel_traitsIfffffjLj256ELj1ELj4ELj1ELj16ENS_18Kernel_traits_baseILj256EfffffjLj128EEEEELb0ELb1ELb1ELb1EEEvNS_9BwdParamsE
        .type           _ZN10layer_norm13ln_bwd_kernelINS_13Kernel_traitsIfffffjLj256ELj1ELj4ELj1ELj16ENS_18Kernel_traits_baseILj256EfffffjLj128EEEEELb0ELb1ELb1ELb1EEEvNS_9BwdParamsE,@function
        .size           _ZN10layer_norm13ln_bwd_kernelINS_13Kernel_traitsIfffffjLj256ELj1ELj4ELj1ELj16ENS_18Kernel_traits_baseILj256EfffffjLj128EEEEELb0ELb1ELb1ELb1EEEvNS_9BwdParamsE,(.L_x_6651 - _ZN10layer_norm13ln_bwd_kernelINS_13Kernel_traitsIfffffjLj256ELj1ELj4ELj1ELj16ENS_18Kernel_traits_baseILj256EfffffjLj128EEEEELb0ELb1ELb1ELb1EEEvNS_9BwdParamsE)
        .other          _ZN10layer_norm13ln_bwd_kernelINS_13Kernel_traitsIfffffjLj256ELj1ELj4ELj1ELj16ENS_18Kernel_traits_baseILj256EfffffjLj128EEEEELb0ELb1ELb1ELb1EEEvNS_9BwdParamsE,@"STO_CUDA_ENTRY STV_DEFAULT"
_ZN10layer_norm13ln_bwd_kernelINS_13Kernel_traitsIfffffjLj256ELj1ELj4ELj1ELj16ENS_18Kernel_traits_baseILj256EfffffjLj128EEEEELb0ELb1ELb1ELb1EEEvNS_9BwdParamsE:
.text._ZN10layer_norm13ln_bwd_kernelINS_13Kernel_traitsIfffffjLj256ELj1ELj4ELj1ELj16ENS_18Kernel_traits_baseILj256EfffffjLj128EEEEELb0ELb1ELb1ELb1EEEvNS_9BwdParamsE:
        /* <DEDUP_REMOVED lines=25> */
.L_x_6029:
        /* <DEDUP_REMOVED lines=26> */
.L_x_6051:
        /* <DEDUP_REMOVED lines=13> */
[----:B------:R-:W-:-:S04]  /*0400*/  LEA.HI R71, R71, R0, RZ, 0x2 ;  /* 0x0000000047477211 */ /* 0x000fc800078f10ff */
[----:B------:R-:W-:Y:S01]  /*0410*/  LEA.HI.SX32 R93, R71, R86, 0x1e ;  /* 0x00000056475d7211 */ /* 0x000fe200078ff2ff */
[----:B------:R-:W-:Y:S03]  /*0420*/  BSSY B1, `(.L_x_6031) ;  /* 0x0000066000017945 */ /* 0x000fe60003800000 */
[C---:B------:R-:W-:Y:S01]  /*0430*/  IADD3 R84, R93.reuse, 0x20, RZ ;  /* 0x000000205d547810 */ /* 0x040fe20007ffe0ff */
[----:B--2---:R-:W-:-:S04]  /*0440*/  IMAD.WIDE.U32 R78, R93, 0x10, R76 ;  /* 0x000000105d4e7825 */ /* 0x004fc800078e004c */
[----:B------:R-:W-:Y:S01]  /*0450*/  IMAD.WIDE.U32 R76, R84, 0x10, R76 ;  /* 0x00000010544c7825 */ /* 0x000fe200078e004c */
[----:B----4-:R-:W-:-:S13]  /*0460*/  ISETP.GT.AND P6, PT, R66, RZ, PT ;  /* 0x000000ff4200720c */ /* 0x010fda0003fc4270 */
[----:B0--3--:R-:W-:Y:S05]  /*0470*/  @P6 BRA `(.L_x_6032) ;  /* 0x0000000000306947 */ /* 0x009fea0003800000 */
        /* <DEDUP_REMOVED lines=12> */
.L_x_6032:
        /* <DEDUP_REMOVED lines=9> */
[----:B------:R-:W-:-:S03]  /*05d0*/  LEA.HI.SX32 R75, R65, R86, 0x1e ;  /* 0x00000056414b7211 */ /* 0x000fc600078ff2ff */
[----:B------:R0:W3:Y:S01]  /*05e0*/  LDG.E R3, desc[UR4][R2.64] ;  /* 0x0000000402037981 */ /* 0x0000e2000c1e1900 */
        /* <DEDUP_REMOVED lines=9> */
[----:B0-----:R-:W-:Y:S02]  /*0680*/  MOV R2, UR12 ;  /* 0x0000000c00027c02 */ /* 0x001fe40008000f00 */
        /* <DEDUP_REMOVED lines=38> */
[C---:B------:R-:W-:Y:S01]  /*08f0*/  FMUL.FTZ R95, R85.reuse, R68 ;  /* 0x00000044555f7220 */ /* 0x040fe20000410000 */
[----:B------:R-:W-:Y:S01]  /*0900*/  FFMA.FTZ R66, R80, R91, R65 ;  /* 0x0000005b50427223 */ /* 0x000fe20000010041 */
        /* <DEDUP_REMOVED lines=8> */
[----:B------:R-:W-:Y:S01]  /*0990*/  FADD.FTZ R98, -R98, R71 ;  /* 0x0000004762627221 */ /* 0x000fe20000010100 */
        /* <DEDUP_REMOVED lines=14> */
.L_x_6033:
[----:B------:R-:W-:Y:S05]  /*0a80*/  BSYNC B1 ;  /* 0x0000000000017941 */ /* 0x000fea0003800000 */
.L_x_6031:
        /* <DEDUP_REMOVED lines=20> */
.L_x_6063:
        /* <DEDUP_REMOVED lines=41> */
.L_x_6036:
[----:B------:R-:W-:Y:S05]  /*0e60*/  BSYNC B1 ;  /* 0x0000000000017941 */ /* 0x000fea0003800000 */
.L_x_6035:
        /* <DEDUP_REMOVED lines=17> */
.L_x_6038:
[----:B------:R-:W-:Y:S05]  /*0f80*/  BSYNC B1 ;  /* 0x0000000000017941 */ /* 0x000fea0003800000 */
.L_x_6037:
        /* <DEDUP_REMOVED lines=14> */
.L_x_6040:
[----:B------:R-:W-:Y:S05]  /*1070*/  BSYNC B1 ;  /* 0x0000000000017941 */ /* 0x000fea0003800000 */
.L_x_6039:
        /* <DEDUP_REMOVED lines=11> */
.L_x_6042:
[----:B------:R-:W-:Y:S05]  /*1130*/  BSYNC B1 ;  /* 0x0000000000017941 */ /* 0x000fea0003800000 */
.L_x_6041:
        /* <DEDUP_REMOVED lines=29> */
.L_x_6044:
[----:B------:R-:W-:Y:S05]  /*1310*/  BSYNC B1 ;  /* 0x0000000000017941 */ /* 0x000fea0003800000 */
.L_x_6043:
[----:B------:R-:W-:Y:S01]  /*1320*/  @!P6 ISETP.NE.AND.EX P1, PT, R0, RZ, PT, P1 ;  /* 0x000000ff0000e20c */ /* 0x000fe20003f25310 */
        /* <DEDUP_REMOVED lines=13> */
.L_x_6046:
[----:B------:R-:W-:Y:S05]  /*1400*/  BSYNC B1 ;  /* 0x0000000000017941 */ /* 0x000fea0003800000 */
.L_x_6045:
        /* <DEDUP_REMOVED lines=11> */
.L_x_6048:
[----:B------:R-:W-:Y:S05]  /*14c0*/  BSYNC B1 ;  /* 0x0000000000017941 */ /* 0x000fea0003800000 */
.L_x_6047:
        /* <DEDUP_REMOVED lines=18> */
.L_x_6050:
[----:B------:R-:W-:Y:S05]  /*15f0*/  BSYNC B1 ;  /* 0x0000000000017941 */ /* 0x000fea0003800000 */
.L_x_6049:
        /* <DEDUP_REMOVED lines=14> */
[----:B-1----:R-:W-:Y:S05]  /*16e0*/  @!P0 BRA `(.L_x_6051) ;  /* 0xffffffec00108947 */ /* 0x002fea000383ffff */
.L_x_6030:
[----:B------:R-:W-:Y:S05]  /*16f0*/  BSYNC B0 ;  /* 0x0000000000007941 */ /* 0x000fea0003800000 */
.L_x_6028:
        /* <DEDUP_REMOVED lines=63> */
[----:B------:R-:W-:Y:S01]  /*1af0*/  IADD3 R4, P1, R6, UR8, RZ ;  /* 0x0000000806047c10 */ /* 0x000fe2000ff3e0ff */
[----:B------:R-:W1:Y:S03]  /*1b00*/  LDS R20, [R2+0x200] ;  /* 0x0002000002147984 */ /* 0x000e660000000800 */
[----:B------:R-:W-:Y:S01]  /*1b10*/  IADD3.X R5, R0, UR9, RZ, P1, !PT ;  /* 0x0000000900057c10 */ /* 0x000fe20008ffe4ff */
[----:B------:R-:W2:Y:S04]  /*1b20*/  LDS R21, [R2+0x400] ;  /* 0x0004000002157984 */ /* 0x000ea80000000800 */
[----:B------:R-:W3:Y:S04]  /*1b30*/  LDS R23, [R2+0x600] ;  /* 0x0006000002177984 */ /* 0x000ee80000000800 */
[----:B------:R-:W4:Y:S04]  /*1b40*/  LDS R25, [R2+0x800] ;  /* 0x0008000002197984 */ /* 0x000f280000000800 */
[----:B------:R-:W5:Y:S04]  /*1b50*/  LDS R27, [R2+0xa00] ;  /* 0x000a0000021b7984 */ /* 0x000f680000000800 */
[----:B------:R-:W5:Y:S04]  /*1b60*/  LDS R11, [R2+0xc00] ;  /* 0x000c0000020b7984 */ /* 0x000f680000000800 */
[----:B------:R0:W5:Y:S02]  /*1b70*/  LDS R39, [R2+0xe00] ;  /* 0x000e000002277984 */ /* 0x0001640000000800 */
[----:B0-----:R-:W-:Y:S01]  /*1b80*/  IADD3 R2, P0, R6, UR6, RZ ;  /* 0x0000000606027c10 */ /* 0x001fe2000ff1e0ff */
[----:B------:R-:W-:-:S03]  /*1b90*/  FADD.FTZ R18, RZ, R18 ;  /* 0x00000012ff127221 */ /* 0x000fc60000010000 */
[----:B------:R-:W-:Y:S01]  /*1ba0*/  IADD3.X R3, R0, UR7, RZ, P0, !PT ;  /* 0x0000000700037c10 */ /* 0x000fe200087fe4ff */
[----:B------:R-:W-:Y:S01]  /*1bb0*/  ULDC.64 UR6, c[0x0][0x2f0] ;  /* 0x0000bc0000067ab9 */ /* 0x000fe20000000a00 */
[----:B-1----:R-:W-:Y:S01]  /*1bc0*/  FADD.FTZ R20, RZ, R20 ;  /* 0x00000014ff147221 */ /* 0x002fe20000010000 */
[----:B------:R-:W-:Y:S02]  /*1bd0*/  IADD3 R6, P0, R6, UR6, RZ ;  /* 0x0000000606067c10 */ /* 0x000fe4000ff1e0ff */
[----:B------:R-:W-:Y:S01]  /*1be0*/  STG.E desc[UR4][R2.64], R35 ;  /* 0x0000002302007986 */ /* 0x000fe2000c101904 */
[----:B--2---:R-:W-:Y:S01]  /*1bf0*/  FADD.FTZ R18, R18, R21 ;  /* 0x0000001512127221 */ /* 0x004fe20000010000 */
[----:B------:R-:W-:Y:S02]  /*1c00*/  IADD3.X R7, R0, UR7, RZ, P0, !PT ;  /* 0x0000000700077c10 */ /* 0x000fe400087fe4ff */
[----:B------:R-:W-:Y:S01]  /*1c10*/  STG.E desc[UR4][R4.64], R9 ;  /* 0x0000000904007986 */ /* 0x000fe2000c101904 */
[----:B---3--:R-:W-:Y:S01]  /*1c20*/  FADD.FTZ R20, R20, R23 ;  /* 0x0000001714147221 */ /* 0x008fe20000010000 */
[----:B----4-:R-:W-:-:S03]  /*1c30*/  FADD.FTZ R18, R18, R25 ;  /* 0x0000001912127221 */ /* 0x010fc60000010000 */
        /* <DEDUP_REMOVED lines=8> */
.L_x_6034:
        /* <DEDUP_REMOVED lines=8> */
.L_x_6053:
[----:B------:R-:W-:Y:S05]  /*1d40*/  BSYNC B1 ;  /* 0x0000000000017941 */ /* 0x000fea0003800000 */
.L_x_6052:
        /* <DEDUP_REMOVED lines=8> */
.L_x_6054:
[----:B------:R-:W-:Y:S01]  /*1dd0*/  FADD.FTZ R67, R67, R66 ;  /* 0x0000004243437221 */ /* 0x000fe20000010000 */
[----:B------:R-:W-:-:S04]  /*1de0*/  HFMA2.MMA R75, -RZ, RZ, 0, 1.1920928955078125e-07 ;  /* 0x00000002ff4b7435 */ /* 0x000fc800000001ff */
[----:B------:R-:W-:Y:S02]  /*1df0*/  MOV R73, R67 ;  /* 0x0000004300497202 */ /* 0x000fe40000000f00 */
[----:B------:R-:W-:-:S07]  /*1e00*/  MOV R64, R78 ;  /* 0x0000004e00407202 */ /* 0x000fce0000000f00 */
[----:B------:R-:W-:Y:S05]  /*1e10*/  WARPSYNC.COLLECTIVE R72, `(.L_x_6055) ;  /* 0x0000000048087348 */ /* 0x000fea0003c00000 */
[----:B------:R0:W1:Y:S02]  /*1e20*/  SHFL.BFLY P0, R78, R73, R75, R102 ;  /* 0x0c00004b494e7389 */ /* 0x0000640000000066 */
[----:B01----:R-:W-:Y:S01]  /*1e30*/  ENDCOLLECTIVE ;  /* 0x000000000000791b */ /* 0x003fe20003800000 */
.L_x_6055:
[----:B------:R-:W-:-:S05]  /*1e40*/  FADD.FTZ R64, R64, R65 ;  /* 0x0000004140407221 */ /* 0x000fca0000010000 */
[----:B------:R-:W-:Y:S02]  /*1e50*/  MOV R73, R64 ;  /* 0x0000004000497202 */ /* 0x000fe40000000f00 */
[----:B------:R-:W-:-:S07]  /*1e60*/  MOV R68, R78 ;  /* 0x0000004e00447202 */ /* 0x000fce0000000f00 */
[----:B------:R-:W-:Y:S05]  /*1e70*/  WARPSYNC.COLLECTIVE R72, `(.L_x_6056) ;  /* 0x0000000048087348 */ /* 0x000fea0003c00000 */
[----:B------:R0:W1:Y:S02]  /*1e80*/  SHFL.BFLY P0, R78, R73, R75, R102 ;  /* 0x0c00004b494e7389 */ /* 0x0000640000000066 */
[----:B01----:R-:W-:Y:S01]  /*1e90*/  ENDCOLLECTIVE ;  /* 0x000000000000791b */ /* 0x003fe20003800000 */
.L_x_6056:
[----:B------:R-:W-:Y:S01]  /*1ea0*/  FADD.FTZ R68, R67, R68 ;  /* 0x0000004443447221 */ /* 0x000fe20000010000 */
[----:B------:R-:W-:-:S04]  /*1eb0*/  HFMA2.MMA R75, -RZ, RZ, 0, 2.384185791015625e-07 ;  /* 0x00000004ff4b7435 */ /* 0x000fc800000001ff */
[----:B------:R-:W-:Y:S02]  /*1ec0*/  MOV R73, R68 ;  /* 0x0000004400497202 */ /* 0x000fe40000000f00 */
[----:B------:R-:W-:-:S07]  /*1ed0*/  MOV R69, R78 ;  /* 0x0000004e00457202 */ /* 0x000fce0000000f00 */
[----:B------:R-:W-:Y:S05]  /*1ee0*/  WARPSYNC.COLLECTIVE R72, `(.L_x_6057) ;  /* 0x0000000048087348 */ /* 0x000fea0003c00000 */
[----:B------:R0:W1:Y:S02]  /*1ef0*/  SHFL.BFLY P0, R78, R73, R75, R102 ;  /* 0x0c00004b494e7389 */ /* 0x0000640000000066 */
[----:B01----:R-:W-:Y:S01]  /*1f00*/  ENDCOLLECTIVE ;  /* 0x000000000000791b */ /* 0x003fe20003800000 */
.L_x_6057:
[----:B------:R-:W-:-:S05]  /*1f10*/  FADD.FTZ R69, R64, R69 ;  /* 0x0000004540457221 */ /* 0x000fca0000010000 */
[----:B------:R-:W-:Y:S02]  /*1f20*/  MOV R73, R69 ;  /* 0x0000004500497202 */ /* 0x000fe40000000f00 */
[----:B------:R-:W-:-:S07]  /*1f30*/  MOV R71, R78 ;  /* 0x0000004e00477202 */ /* 0x000fce0000000f00 */
[----:B------:R-:W-:Y:S05]  /*1f40*/  WARPSYNC.COLLECTIVE R72, `(.L_x_6058) ;  /* 0x0000000048087348 */ /* 0x000fea0003c00000 */
[----:B------:R0:W1:Y:S02]  /*1f50*/  SHFL.BFLY P0, R78, R73, R75, R102 ;  /* 0x0c00004b494e7389 */ /* 0x0000640000000066 */
[----:B01----:R-:W-:Y:S01]  /*1f60*/  ENDCOLLECTIVE ;  /* 0x000000000000791b */ /* 0x003fe20003800000 */
.L_x_6058:
[----:B------:R-:W-:Y:S01]  /*1f70*/  FADD.FTZ R71, R68, R71 ;  /* 0x0000004744477221 */ /* 0x000fe20000010000 */
[----:B------:R-:W-:-:S04]  /*1f80*/  HFMA2.MMA R75, -RZ, RZ, 0, 4.76837158203125e-07 ;  /* 0x00000008ff4b7435 */ /* 0x000fc800000001ff */
[----:B------:R-:W-:Y:S02]  /*1f90*/  MOV R73, R71 ;  /* 0x0000004700497202 */ /* 0x000fe40000000f00 */
[----:B------:R-:W-:-:S07]  /*1fa0*/  MOV R70, R78 ;  /* 0x0000004e00467202 */ /* 0x000fce0000000f00 */
[----:B------:R-:W-:Y:S05]  /*1fb0*/  WARPSYNC.COLLECTIVE R72, `(.L_x_6059) ;  /* 0x0000000048087348 */ /* 0x000fea0003c00000 */
[----:B------:R0:W1:Y:S02]  /*1fc0*/  SHFL.BFLY P0, R78, R73, R75, R102 ;  /* 0x0c00004b494e7389 */ /* 0x0000640000000066 */
[----:B01----:R-:W-:Y:S01]  /*1fd0*/  ENDCOLLECTIVE ;  /* 0x000000000000791b */ /* 0x003fe20003800000 */
.L_x_6059:
[----:B------:R-:W-:-:S05]  /*1fe0*/  FADD.FTZ R70, R69, R70 ;  /* 0x0000004645467221 */ /* 0x000fca0000010000 */
[----:B------:R-:W-:Y:S02]  /*1ff0*/  MOV R73, R70 ;  /* 0x0000004600497202 */ /* 0x000fe40000000f00 */
[----:B------:R-:W-:-:S07]  /*2000*/  MOV R66, R78 ;  /* 0x0000004e00427202 */ /* 0x000fce0000000f00 */
[----:B------:R-:W-:Y:S05]  /*2010*/  WARPSYNC.COLLECTIVE R72, `(.L_x_6060) ;  /* 0x0000000048087348 */ /* 0x000fea0003c00000 */
[----:B------:R0:W1:Y:S02]  /*2020*/  SHFL.BFLY P0, R78, R73, R75, R102 ;  /* 0x0c00004b494e7389 */ /* 0x0000640000000066 */
[----:B01----:R-:W-:Y:S01]  /*2030*/  ENDCOLLECTIVE ;  /* 0x000000000000791b */ /* 0x003fe20003800000 */
.L_x_6060:
[----:B------:R-:W-:Y:S01]  /*2040*/  FADD.FTZ R76, R71, R66 ;  /* 0x00000042474c7221 */ /* 0x000fe20000010000 */
[----:B------:R-:W-:-:S04]  /*2050*/  HFMA2.MMA R75, -RZ, RZ, 0, 9.5367431640625e-07 ;  /* 0x00000010ff4b7435 */ /* 0x000fc800000001ff */
[----:B------:R-:W-:Y:S02]  /*2060*/  MOV R73, R76 ;  /* 0x0000004c00497202 */ /* 0x000fe40000000f00 */
[----:B------:R-:W-:-:S07]  /*2070*/  MOV R65, R78 ;  /* 0x0000004e00417202 */ /* 0x000fce0000000f00 */
[----:B------:R-:W-:Y:S05]  /*2080*/  WARPSYNC.COLLECTIVE R72, `(.L_x_6061) ;  /* 0x0000000048087348 */ /* 0x000fea0003c00000 */
[----:B------:R0:W1:Y:S02]  /*2090*/  SHFL.BFLY P0, R78, R73, R75, R102 ;  /* 0x0c00004b494e7389 */ /* 0x0000640000000066 */
[----:B01----:R-:W-:Y:S01]  /*20a0*/  ENDCOLLECTIVE ;  /* 0x000000000000791b */ /* 0x003fe20003800000 */
.L_x_6061:
[----:B------:R-:W-:-:S05]  /*20b0*/  FADD.FTZ R77, R70, R65 ;  /* 0x00000041464d7221 */ /* 0x000fca0000010000 */
[----:B------:R-:W-:Y:S02]  /*20c0*/  MOV R73, R77 ;  /* 0x0000004d00497202 */ /* 0x000fe40000000f00 */
[----:B------:R-:W-:-:S07]  /*20d0*/  MOV R105, R78 ;  /* 0x0000004e00697202 */ /* 0x000fce0000000f00 */
[----:B------:R-:W-:Y:S05]  /*20e0*/  WARPSYNC.COLLECTIVE R72, `(.L_x_6062) ;  /* 0x0000000048087348 */ /* 0x000fea0003c00000 */
[----:B------:R0:W1:Y:S02]  /*20f0*/  SHFL.BFLY P0, R78, R73, R75, R102 ;  /* 0x0c00004b494e7389 */ /* 0x0000640000000066 */
[----:B01----:R-:W-:Y:S01]  /*2100*/  ENDCOLLECTIVE ;  /* 0x000000000000791b */ /* 0x003fe20003800000 */
.L_x_6062:
[----:B------:R-:W-:Y:S05]  /*2110*/  BRA `(.L_x_6063) ;  /* 0xffffffe800ac7947 */ /* 0x000fea000383ffff */
.L_x_6064:
        /* <DEDUP_REMOVED lines=14> */
.L_x_6651:


//--------------------- .text._ZN10layer_norm13ln_bwd_kernelINS_13Kernel_traitsIfffffjLj256ELj1ELj4ELj1ELj16ENS_18Kernel_traits_baseILj256EfffffjLj128EEEEELb1ELb0ELb0ELb0EEEvNS_9BwdParamsE --------------------------
	.section	.text._ZN10layer_norm13ln_bwd_kernelINS_13Kernel_traitsIfffffjLj256ELj1ELj4ELj1ELj16ENS_18Kernel_traits_baseILj256EfffffjLj128EEEEELb1ELb0ELb0ELb0EEEvNS_9BwdParamsE,"ax",@progbits
	.align	128
        .global         _ZN10layer_norm13ln_bwd_kernelINS_13Kernel_traitsIfffffjLj256ELj1ELj4ELj1ELj16ENS_18Kernel_traits_baseILj256EfffffjLj128EEEEELb1ELb0ELb0ELb0EEEvNS_9BwdParamsE
        .type           _ZN10layer_norm13ln_bwd_kernelINS_13Kernel_traitsIfffffjLj256ELj1ELj4ELj1ELj16ENS_18Kernel_traits_baseILj256EfffffjLj128EEEEELb1ELb0ELb0ELb0EEEvNS_9BwdParamsE,@function
        .size           _ZN10layer_norm13ln_bwd_kernelINS_13Kernel_traitsIfffffjLj256ELj1ELj4ELj1ELj16ENS_18Kernel_traits_baseILj256EfffffjLj128EEEEELb1ELb0ELb0ELb0EEEvNS_9BwdParamsE,(.L_x_6652 - _ZN10layer_norm13ln_bwd_kernelINS_13Kernel_traitsIfffffjLj256ELj1ELj4ELj1ELj16ENS_18Kernel_traits_baseILj256EfffffjLj128EEEEELb1ELb0ELb0ELb0EEEvNS_9BwdParamsE)
        .other          _ZN10layer_norm13ln_bwd_kernelINS_13Kernel_traitsIfffffjLj256ELj1ELj4ELj1ELj16ENS_18Kernel_traits_baseILj256EfffffjLj128EEEEELb1ELb0ELb0ELb0EEEvNS_9BwdParamsE,@"STO_CUDA_ENTRY STV_DEFAULT"
_ZN10layer_norm13ln_bwd_kernelINS_13Kernel_traitsIfffffjLj256ELj1ELj4ELj1ELj16ENS_18Kernel_traits_baseILj256EfffffjLj128EEEEELb1ELb0ELb0ELb0EEEvNS_9BwdParamsE:
.text._ZN10layer_norm13ln_bwd_kernelINS_13Kernel_traitsIfffffjLj256ELj1ELj4ELj1ELj16ENS_18Kernel_traits_baseILj256EfffffjLj128EEEEELb1ELb0ELb0ELb0EEEvNS_9BwdParamsE:
        /* <DEDUP_REMOVED lines=48> */
.L_x_6076:
        /* <DEDUP_REMOVED lines=19> */
[----:B------:R-:W-:Y:S02]  /*0430*/  MOV R71, RZ ;  /* 0x000000ff00477202 */ /* 0x000fe40000000f00 */
[----:B------:R-:W-:-:S02]  /*0440*/  MOV R76, RZ ;  /* 0x000000ff004c7202 */ /* 0x000fc40000000f00 */
        /* <DEDUP_REMOVED lines=46> */
.L_x_6068:
[----:B------:R-:W-:Y:S05]  /*0730*/  BSYNC B1 ;  /* 0x0000000000017941 */ /* 0x000fea0003800000 */
.L_x_6067:
        /* <DEDUP_REMOVED lines=44> */
.L_x_6070:
[----:B------:R-:W-:Y:S05]  /*0a00*/  BSYNC B1 ;  /* 0x0000000000017941 */ /* 0x000fea0003800000 */
.L_x_6069:
        /* <DEDUP_REMOVED lines=20> */
.L_x_6088:
        /* <DEDUP_REMOVED lines=19> */
[----:B------:R-:W-:Y:S01]  /*0c80*/  FMUL.FTZ R46, R65, R48 ;  /* 0x00000030412e7220 */ /* 0x000fe20000410000 */
        /* <DEDUP_REMOVED lines=34> */
.L_x_6073:
[----:B------:R-:W-:Y:S05]  /*0eb0*/  BSYNC B1 ;  /* 0x0000000000017941 */ /* 0x000fea0003800000 */
.L_x_6072:
[----:B------:R-:W-:Y:S04]  /*0ec0*/  BSSY B1, `(.L_x_6074) ;  /* 0x0000030000017945 */ /* 0x000fe80003800000 */
[----:B------:R-:W-:Y:S05]  /*0ed0*/  @!P4 BRA `(.L_x_6075) ;  /* 0x0000000000b8c947 */ /* 0x000fea0003800000 */
[----:B------:R-:W-:Y:S01]  /*0ee0*/  ISETP.NE.U32.AND P1, PT, RZ, UR16, PT ;  /* 0x00000010ff007c0c */ /* 0x000fe2000bf25070 */
[----:B0-----:R-:W0:Y:S01]  /*0ef0*/  LDC.64 R44, c[0x0][0x2f8] ;  /* 0x0000be00ff2c7b82 */ /* 0x001e220000000a00 */
[----:B------:R-:W-:Y:S01]  /*0f00*/  ISETP.NE.U32.AND P2, PT, RZ, UR8, PT ;  /* 0x00000008ff007c0c */ /* 0x000fe2000bf45070 */
[-CC-:B------:R-:W-:Y:S01]  /*0f10*/  FFMA.FTZ R49, R53, R50.reuse, R51.reuse ;  /* 0x0000003235317223 */ /* 0x180fe20000010033 */
[----:B------:R-:W-:Y:S01]  /*0f20*/  ISETP.NE.AND.EX P1, PT, RZ, UR17, PT, P1 ;  /* 0x00000011ff007c0c */ /* 0x000fe2000bf25310 */
[-C--:B------:R-:W-:Y:S01]  /*0f30*/  FFMA.FTZ R70, R54, R50.reuse, R51 ;  /* 0x0000003236467223 */ /* 0x080fe20000010033 */
[----:B------:R-:W-:Y:S01]  /*0f40*/  ISETP.NE.AND.EX P2, PT, RZ, UR9, PT, P2 ;  /* 0x00000009ff007c0c */ /* 0x000fe2000bf45320 */
[----:B------:R-:W-:Y:S01]  /*0f50*/  FADD.FTZ R48, R58, -R49 ;  /* 0x800000313a307221 */ /* 0x000fe20000010000 */
[-CC-:B------:R-:W-:Y:S01]  /*0f60*/  FFMA.FTZ R71, R61, R50.reuse, R51.reuse ;  /* 0x000000323d477223 */ /* 0x180fe20000010033 */
[----:B------:R-:W-:Y:S01]  /*0f70*/  FADD.FTZ R70, R59, -R70 ;  /* 0x800000463b467221 */ /* 0x000fe20000010000 */
[----:B------:R-:W-:Y:S01]  /*0f80*/  FFMA.FTZ R51, R62, R50, R51 ;  /* 0x000000323e337223 */ /* 0x000fe20000010033 */
[C---:B-----5:R-:W-:Y:S01]  /*0f90*/  FMUL.FTZ R73, R65.reuse, R48 ;  /* 0x0000003041497220 */ /* 0x060fe20000410000 */
[----:B------:R-:W-:Y:S01]  /*0fa0*/  FADD.FTZ R50, R64, -R71 ;  /* 0x8000004740327221 */ /* 0x000fe20000010000 */
[C---:B------:R-:W-:Y:S01]  /*0fb0*/  FMUL.FTZ R72, R65.reuse, R70 ;  /* 0x0000004641487220 */ /* 0x040fe20000410000 */
[----:B------:R-:W-:Y:S01]  /*0fc0*/  FADD.FTZ R74, R60, -R51 ;  /* 0x800000333c4a7221 */ /* 0x000fe20000010000 */
[----:B------:R-:W-:Y:S01]  /*0fd0*/  LOP3.LUT P6, RZ, R0, 0xff, RZ, 0xc0, !PT ;  /* 0x000000ff00ff7812 */ /* 0x000fe200078cc0ff */
[C---:B------:R-:W-:Y:S01]  /*0fe0*/  FMUL.FTZ R71, R65.reuse, R50 ;  /* 0x0000003241477220 */ /* 0x040fe20000410000 */
        /* <DEDUP_REMOVED lines=29> */
.L_x_6075:
[----:B------:R-:W-:Y:S05]  /*11c0*/  BSYNC B1 ;  /* 0x0000000000017941 */ /* 0x000fea0003800000 */
.L_x_6074:
[----:B01----:R-:W0:Y:S02]  /*11d0*/  LDC.64 R44, c[0x0][0x210] ;  /* 0x00008400ff2c7b82 */ /* 0x003e240000000a00 */
[----:B0-----:R-:W-:-:S04]  /*11e0*/  LEA R4, R44, R4, 0x2 ;  /* 0x000000042c047211 */ /* 0x001fc800078e10ff */
[----:B------:R-:W-:-:S13]  /*11f0*/  ISETP.GE.AND P1, PT, R4, R45, PT ;  /* 0x0000002d0400720c */ /* 0x000fda0003f26270 */
[----:B------:R-:W-:Y:S05]  /*1200*/  @!P1 BRA `(.L_x_6076) ;  /* 0xfffffff0003c9947 */ /* 0x000fea000383ffff */
.L_x_6066:
[----:B------:R-:W-:Y:S05]  /*1210*/  BSYNC B0 ;  /* 0x0000000000007941 */ /* 0x000fea0003800000 */
.L_x_6065:
        /* <DEDUP_REMOVED lines=19> */
[----:B------:R-:W-:Y:S02]  /*1350*/  ISETP.GE.U32.AND P1, PT, R7, 0x100, PT ;  /* 0x000001000700780c */ /* 0x000fe40003f26070 */
[----:B------:R-:W-:-:S04]  /*1360*/  IADD3.X R7, RZ, RZ, RZ, P2, !PT ;  /* 0x000000ffff077210 */ /* 0x000fc800017fe4ff */
[----:B------:R-:W-:Y:S01]  /*1370*/  SHF.L.U64.HI R7, R6, 0x2, R7 ;  /* 0x0000000206077819 */ /* 0x000fe20000010207 */
        /* <DEDUP_REMOVED lines=59> */
.L_x_6071:
[----:B------:R-:W-:Y:S01]  /*1730*/  HFMA2.MMA R73, -RZ, RZ, 0, 5.9604644775390625e-08 ;  /* 0x00000001ff497435 */ /* 0x000fe200000001ff */
[----:B------:R-:W-:Y:S01]  /*1740*/  BSSY B1, `(.L_x_6077) ;  /* 0x0000006000017945 */ /* 0x000fe20003800000 */
[----:B------:R-:W-:Y:S02]  /*1750*/  MOV R74, 0x1f ;  /* 0x0000001f004a7802 */ /* 0x000fe40000000f00 */
[----:B------:R-:W-:-:S07]  /*1760*/  MOV R70, 0xffffffff ;  /* 0xffffffff00467802 */ /* 0x000fce0000000f00 */
[----:B-----5:R-:W-:Y:S05]  /*1770*/  WARPSYNC.COLLECTIVE R70, `(.L_x_6078) ;  /* 0x0000000046087348 */ /* 0x020fea0003c00000 */
[----:B------:R0:W1:Y:S02]  /*1780*/  SHFL.BFLY P1, R72, R71, R73, R74 ;  /* 0x0c00004947487389 */ /* 0x000064000002004a */
[----:B01---5:R-:W-:Y:S01]  /*1790*/  ENDCOLLECTIVE ;  /* 0x000000000000791b */ /* 0x023fe20003800000 */
.L_x_6078:
[----:B------:R-:W-:Y:S05]  /*17a0*/  BSYNC B1 ;  /* 0x0000000000017941 */ /* 0x000fea0003800000 */
.L_x_6077:
        /* <DEDUP_REMOVED lines=9> */
.L_x_6079:
[----:B------:R-:W-:Y:S01]  /*1840*/  HFMA2.MMA R73, -RZ, RZ, 0, 1.1920928955078125e-07 ;  /* 0x00000002ff497435 */ /* 0x000fe200000001ff */
[----:B------:R-:W-:Y:S02]  /*1850*/  MOV R71, R44 ;  /* 0x0000002c00477202 */ /* 0x000fe40000000f00 */
[----:B------:R-:W-:-:S08]  /*1860*/  MOV R45, R72 ;  /* 0x00000048002d7202 */ /* 0x000fd00000000f00 */
[----:B------:R-:W-:Y:S05]  /*1870*/  WARPSYNC.COLLECTIVE R70, `(.L_x_6080) ;  /* 0x0000000046087348 */ /* 0x000fea0003c00000 */
[----:B------:R0:W1:Y:S02]  /*1880*/  SHFL.BFLY P1, R72, R71, R73, R74 ;  /* 0x0c00004947487389 */ /* 0x000064000002004a */
[----:B01----:R-:W-:Y:S01]  /*1890*/  ENDCOLLECTIVE ;  /* 0x000000000000791b */ /* 0x003fe20003800000 */
.L_x_6080:
[----:B------:R-:W-:-:S05]  /*18a0*/  FADD.FTZ R45, R45, R76 ;  /* 0x0000004c2d2d7221 */ /* 0x000fca0000010000 */
[----:B------:R-:W-:Y:S02]  /*18b0*/  MOV R71, R45 ;  /* 0x0000002d00477202 */ /* 0x000fe40000000f00 */
[----:B------:R-:W-:-:S07]  /*18c0*/  MOV R47, R72 ;  /* 0x00000048002f7202 */ /* 0x000fce0000000f00 */
[----:B------:R-:W-:Y:S05]  /*18d0*/  WARPSYNC.COLLECTIVE R70, `(.L_x_6081) ;  /* 0x0000000046087348 */ /* 0x000fea0003c00000 */
[----:B------:R0:W1:Y:S02]  /*18e0*/  SHFL.BFLY P1, R72, R71, R73, R74 ;  /* 0x0c00004947487389 */ /* 0x000064000002004a */
[----:B01----:R-:W-:Y:S01]  /*18f0*/  ENDCOLLECTIVE ;  /* 0x000000000000791b */ /* 0x003fe20003800000 */
.L_x_6081:
[----:B------:R-:W-:Y:S01]  /*1900*/  FADD.FTZ R47, R44, R47 ;  /* 0x0000002f2c2f7221 */ /* 0x000fe20000010000 */
[----:B------:R-:W-:-:S04]  /*1910*/  HFMA2.MMA R73, -RZ, RZ, 0, 2.384185791015625e-07 ;  /* 0x00000004ff497435 */ /* 0x000fc800000001ff */
[----:B------:R-:W-:Y:S02]  /*1920*/  MOV R71, R47 ;  /* 0x0000002f00477202 */ /* 0x000fe40000000f00 */
[----:B------:R-:W-:-:S07]  /*1930*/  MOV R46, R72 ;  /* 0x00000048002e7202 */ /* 0x000fce0000000f00 */
[----:B------:R-:W-:Y:S05]  /*1940*/  WARPSYNC.COLLECTIVE R70, `(.L_x_6082) ;  /* 0x0000000046087348 */ /* 0x000fea0003c00000 */
[----:B------:R0:W1:Y:S02]  /*1950*/  SHFL.BFLY P1, R72, R71, R73, R74 ;  /* 0x0c00004947487389 */ /* 0x000064000002004a */
[----:B01----:R-:W-:Y:S01]  /*1960*/  ENDCOLLECTIVE ;  /* 0x000000000000791b */ /* 0x003fe20003800000 */
.L_x_6082:
[----:B------:R-:W-:-:S05]  /*1970*/  FADD.FTZ R46, R45, R46 ;  /* 0x0000002e2d2e7221 */ /* 0x000fca0000010000 */
[----:B------:R-:W-:Y:S02]  /*1980*/  MOV R71, R46 ;  /* 0x0000002e00477202 */ /* 0x000fe40000000f00 */
[----:B------:R-:W-:-:S07]  /*1990*/  MOV R48, R72 ;  /* 0x0000004800307202 */ /* 0x000fce0000000f00 */
[----:B------:R-:W-:Y:S05]  /*19a0*/  WARPSYNC.COLLECTIVE R70, `(.L_x_6083) ;  /* 0x0000000046087348 */ /* 0x000fea0003c00000 */
[----:B------:R0:W1:Y:S02]  /*19b0*/  SHFL.BFLY P1, R72, R71, R73, R74 ;  /* 0x0c00004947487389 */ /* 0x000064000002004a */
[----:B01----:R-:W-:Y:S01]  /*19c0*/  ENDCOLLECTIVE ;  /* 0x000000000000791b */ /* 0x003fe20003800000 */
.L_x_6083:
[----:B------:R-:W-:Y:S01]  /*19d0*/  FADD.FTZ R48, R47, R48 ;  /* 0x000000302f307221 */ /* 0x000fe20000010000 */
[----:B------:R-:W-:-:S04]  /*19e0*/  HFMA2.MMA R73, -RZ, RZ, 0, 4.76837158203125e-07 ;  /* 0x00000008ff497435 */ /* 0x000fc800000001ff */
[----:B------:R-:W-:Y:S02]  /*19f0*/  MOV R71, R48 ;  /* 0x0000003000477202 */ /* 0x000fe40000000f00 */
[----:B------:R-:W-:-:S07]  /*1a00*/  MOV R49, R72 ;  /* 0x0000004800317202 */ /* 0x000fce0000000f00 */
[----:B------:R-:W-:Y:S05]  /*1a10*/  WARPSYNC.COLLECTIVE R70, `(.L_x_6084) ;  /* 0x0000000046087348 */ /* 0x000fea0003c00000 */
[----:B------:R0:W1:Y:S02]  /*1a20*/  SHFL.BFLY P1, R72, R71, R73, R74 ;  /* 0x0c00004947487389 */ /* 0x000064000002004a */
[----:B01----:R-:W-:Y:S01]  /*1a30*/  ENDCOLLECTIVE ;  /* 0x000000000000791b */ /* 0x003fe20003800000 */
.L_x_6084:
[----:B------:R-:W-:-:S05]  /*1a40*/  FADD.FTZ R49, R46, R49 ;  /* 0x000000312e317221 */ /* 0x000fca0000010000 */
[----:B------:R-:W-:Y:S02]  /*1a50*/  MOV R71, R49 ;  /* 0x0000003100477202 */ /* 0x000fe40000000f00 */
[----:B------:R-:W-:-:S07]  /*1a60*/  MOV R51, R72 ;  /* 0x0000004800337202 */ /* 0x000fce0000000f00 */
[----:B------:R-:W-:Y:S05]  /*1a70*/  WARPSYNC.COLLECTIVE R70, `(.L_x_6085) ;  /* 0x0000000046087348 */ /* 0x000fea0003c00000 */
[----:B------:R0:W1:Y:S02]  /*1a80*/  SHFL.BFLY P1, R72, R71, R73, R74 ;  /* 0x0c00004947487389 */ /* 0x000064000002004a */
[----:B01----:R-:W-:Y:S01]  /*1a90*/  ENDCOLLECTIVE ;  /* 0x000000000000791b */ /* 0x003fe20003800000 */
.L_x_6085:
[----:B------:R-:W-:Y:S01]  /*1aa0*/  FADD.FTZ R51, R48, R51 ;  /* 0x0000003330337221 */ /* 0x000fe20000010000 */
[----:B------:R-:W-:-:S04]  /*1ab0*/  HFMA2.MMA R73, -RZ, RZ, 0, 9.5367431640625e-07 ;  /* 0x00000010ff497435 */ /* 0x000fc800000001ff */
[----:B------:R-:W-:Y:S02]  /*1ac0*/  MOV R71, R51 ;  /* 0x0000003300477202 */ /* 0x000fe40000000f00 */
[----:B------:R-:W-:-:S07]  /*1ad0*/  MOV R50, R72 ;  /* 0x0000004800327202 */ /* 0x000fce0000000f00 */
[----:B------:R-:W-:Y:S05]  /*1ae0*/  WARPSYNC.COLLECTIVE R70, `(.L_x_6086) ;  /* 0x0000000046087348 */ /* 0x000fea0003c00000 */
[----:B------:R0:W1:Y:S02]  /*1af0*/  SHFL.BFLY P1, R72, R71, R73, R74 ;  /* 0x0c00004947487389 */ /* 0x000064000002004a */
[----:B01----:R-:W-:Y:S01]  /*1b00*/  ENDCOLLECTIVE ;  /* 0x000000000000791b */ /* 0x003fe20003800000 */
.L_x_6086:
[----:B------:R-:W-:-:S05]  /*1b10*/  FADD.FTZ R50, R49, R50 ;  /* 0x0000003231327221 */ /* 0x000fca0000010000 */
[----:B------:R-:W-:Y:S02]  /*1b20*/  MOV R71, R50 ;  /* 0x0000003200477202 */ /* 0x000fe40000000f00 */
[----:B------:R-:W-:-:S07]  /*1b30*/  MOV R44, R72 ;  /* 0x00000048002c7202 */ /* 0x000fce0000000f00 */
[----:B------:R-:W-:Y:S05]  /*1b40*/  WARPSYNC.COLLECTIVE R70, `(.L_x_6087) ;  /* 0x0000000046087348 */ /* 0x000fea0003c00000 */
[----:B------:R0:W1:Y:S02]  /*1b50*/  SHFL.BFLY P1, R72, R71, R73, R74 ;  /* 0x0c00004947487389 */ /* 0x000064000002004a */
[----:B01----:R-:W-:Y:S01]  /*1b60*/  ENDCOLLECTIVE ;  /* 0x000000000000791b */ /* 0x003fe20003800000 */
.L_x_6087:
[----:B------:R-:W-:Y:S01]  /*1b70*/  MOV R45, R72 ;  /* 0x00000048002d7202 */ /* 0x000fe20000000f00 */
[----:B------:R-:W-:Y:S06]  /*1b80*/  BRA `(.L_x_6088) ;  /* 0xffffffec00f07947 */ /* 0x000fec000383ffff */
.L_x_6089:
        /* <DEDUP_REMOVED lines=15> */
.L_x_6652:


//--------------------- .text._ZN10layer_norm13ln_bwd_kernelINS_13Kernel_traitsIfffffjLj256ELj1ELj4ELj1ELj16ENS_18Kernel_traits_baseILj256EfffffjLj128EEEEELb1ELb0ELb0ELb1EEEvNS_9BwdParamsE --------------------------
	.section	.text._ZN10layer_norm13ln_bwd_kernelINS_13Kernel_traitsIfffffjLj256ELj1ELj4ELj1ELj16ENS_18Kernel_traits_baseILj256EfffffjLj128EEEEELb1ELb0ELb0ELb1EEEvNS_9BwdParamsE,"ax",@progbits
	.align	128
        .global         _ZN10layer_norm13ln_bwd_kernelINS_13Kernel_traitsIfffffjLj256ELj1ELj4ELj1ELj16ENS_18Kernel_traits_baseILj256EfffffjLj128EEEEELb1ELb0ELb0ELb1EEEvNS_9BwdParamsE
        .type           _ZN10layer_norm13ln_bwd_kernelINS_13Kernel_traitsIfffffjLj256ELj1ELj4ELj1ELj16ENS_18Kernel_traits_baseILj256EfffffjLj128EEEEELb1ELb0ELb0ELb1EEEvNS_9BwdParamsE,@function
        .size           _ZN10layer_norm13ln_bwd_kernelINS_13Kernel_traitsIfffffjLj256ELj1ELj4ELj1ELj16ENS_18Kernel_traits_baseILj256EfffffjLj128EEEEELb1ELb0ELb0ELb1EEEvNS_9BwdParamsE,(.L_x_6653 - _ZN10layer_norm13ln_bwd_kernelINS_13Kernel_traitsIfffffjLj256ELj1ELj4ELj1ELj16ENS_18Kernel_traits_baseILj256EfffffjLj128EEEEELb1ELb0ELb0ELb1EEEvNS_9BwdParamsE)
        .other          _ZN10layer_norm13ln_bwd_kernelINS_13Kernel_traitsIfffffjLj256ELj1ELj4ELj1ELj16ENS_18Kernel_traits_baseILj256EfffffjLj128EEEEELb1ELb0ELb0ELb1EEEvNS_9BwdParamsE,@"STO_CUDA_ENTRY STV_DEFAULT"
_ZN10layer_norm13ln_bwd_kernelINS_13Kernel_traitsIfffffjLj256ELj1ELj4ELj1ELj16ENS_18Kernel_traits_baseILj256EfffffjLj128EEEEELb1ELb0ELb0ELb1EEEvNS_9BwdParamsE:
.text._ZN10layer_norm13ln_bwd_kernelINS_13Kernel_traitsIfffffjLj256ELj1ELj4ELj1ELj16ENS_18Kernel_traits_baseILj256EfffffjLj128EEEEELb1ELb0ELb0ELb1EEEvNS_9BwdParamsE:
        /* <DEDUP_REMOVED lines=27> */
.L_x_6091:
        /* <DEDUP_REMOVED lines=13> */
[----:B------:R-:W-:Y:S02]  /*0280*/  CS2R R4, SRZ ;  /* 0x0000000000047805 */ /* 0x000fe4000001ff00 */
[----:B------:R-:W-:Y:S01]  /*0290*/  MOV R0, RZ ;  /* 0x000000ff00007202 */ /* 0x000fe20000000f00 */
[----:B0-----:R-:W-:-:S05]  /*02a0*/  IMAD.WIDE.U32 R2, R52, 0x10, R2 ;  /* 0x0000001034027825 */ /* 0x001fca00078e0002 */
[----:B------:R-:W5:Y:S04]  /*02b0*/  LDG.E.128 R16, desc[UR4][R2.64] ;  /* 0x0000000402107981 */ /* 0x000f68000c1e1d00 */
[----:B------:R0:W5:Y:S02]  /*02c0*/  LDG.E.128 R12, desc[UR4][R2.64+0x200] ;  /* 0x00020004020c7981 */ /* 0x000164000c1e1d00 */
[----:B0-----:R-:W-:-:S07]  /*02d0*/  CS2R R2, SRZ ;  /* 0x0000000000027805 */ /* 0x001fce000001ff00 */
.L_x_6096:
[----:B------:R-:W0:Y:S01]  /*02e0*/  LDC.64 R56, c[0x0][0x2c8] ;  /* 0x0000b200ff387b82 */ /* 0x000e220000000a00 */
[----:B-1----:R-:W-:Y:S01]  /*02f0*/  IMAD R38, R54, UR8, RZ ;  /* 0x0000000836267c24 */ /* 0x002fe2000f8e02ff */
[----:B------:R-:W-:Y:S02]  /*0300*/  SHF.R.S32.HI R35, RZ, 0x1f, R54 ;  /* 0x0000001fff237819 */ /* 0x000fe40000011436 */
[----:B------:R-:W-:Y:S02]  /*0310*/  MOV R55, 0x3f800000 ;  /* 0x3f80000000377802 */ /* 0x000fe40000000f00 */
[----:B------:R-:W-:Y:S02]  /*0320*/  SHF.R.S32.HI R39, RZ, 0x1f, R38 ;  /* 0x0000001fff277819 */ /* 0x000fe40000011426 */
[----:B------:R-:W1:Y:S02]  /*0330*/  LDC.64 R36, c[0x0][0x250] ;  /* 0x00009400ff247b82 */ /* 0x000e640000000a00 */
[----:B------:R-:W-:-:S06]  /*0340*/  LEA.HI R61, R39, R38, RZ, 0x2 ;  /* 0x00000026273d7211 */ /* 0x000fcc00078f10ff */
[----:B------:R-:W2:Y:S08]  /*0350*/  LDC.64 R32, c[0x0][0x258] ;  /* 0x00009600ff207b82 */ /* 0x000eb00000000a00 */
[----:B------:R-:W3:Y:S01]  /*0360*/  @P0 LDC.64 R40, c[0x0][0x270] ;  /* 0x00009c00ff280b82 */ /* 0x000ee20000000a00 */
[----:B0-----:R-:W-:-:S07]  /*0370*/  ISETP.NE.U32.AND P1, PT, R56, RZ, PT ;  /* 0x000000ff3800720c */ /* 0x001fce0003f25070 */
[----:B------:R-:W0:Y:S01]  /*0380*/  LDC.64 R44, c[0x0][0x2b8] ;  /* 0x0000ae00ff2c7b82 */ /* 0x000e220000000a00 */
[----:B------:R-:W-:Y:S01]  /*0390*/  LEA.HI.SX32 R61, R61, R52, 0x1e ;  /* 0x000000343d3d7211 */ /* 0x000fe200078ff2ff */
[C---:B-1----:R-:W-:Y:S01]  /*03a0*/  IMAD.WIDE R36, R54.reuse, 0x4, R36 ;  /* 0x0000000436247825 */ /* 0x042fe200078e0224 */
[----:B------:R-:W-:Y:S02]  /*03b0*/  ISETP.NE.AND.EX P1, PT, R57, RZ, PT, P1 ;  /* 0x000000ff3900720c */ /* 0x000fe40003f25310 */
[C---:B------:R-:W-:Y:S02]  /*03c0*/  SHF.L.U32 R65, R61.reuse, 0x4, RZ ;  /* 0x000000043d417819 */ /* 0x040fe400000006ff */
[----:B------:R-:W-:Y:S01]  /*03d0*/  IADD3 R59, R61, 0x20, RZ ;  /* 0x000000203d3b7810 */ /* 0x000fe20007ffe0ff */
[----:B--2---:R-:W-:Y:S01]  /*03e0*/  IMAD.WIDE R38, R54, 0x4, R32 ;  /* 0x0000000436267825 */ /* 0x004fe200078e0220 */
[----:B------:R-:W-:Y:S01]  /*03f0*/  SHF.R.U32.HI R64, RZ, 0x1c, R61 ;  /* 0x0000001cff407819 */ /* 0x000fe2000001163d */
[----:B------:R1:W2:Y:S01]  /*0400*/  LDG.E R67, desc[UR4][R36.64] ;  /* 0x0000000424437981 */ /* 0x0002a2000c1e1900 */
[----:B------:R-:W-:-:S02]  /*0410*/  IADD3 R32, P3, R65, UR10, RZ ;  /* 0x0000000a41207c10 */ /* 0x000fc4000ff7e0ff */
[----:B------:R-:W-:Y:S01]  /*0420*/  SHF.L.U32 R62, R59, 0x4, RZ ;  /* 0x000000043b3e7819 */ /* 0x000fe200000006ff */
[----:B------:R-:W4:Y:S01]  /*0430*/  LDG.E R66, desc[UR4][R38.64] ;  /* 0x0000000426427981 */ /* 0x000f22000c1e1900 */
[----:B---3--:R-:W-:Y:S02]  /*0440*/  @P0 LEA R34, P2, R54, R40, 0x2 ;  /* 0x0000002836220211 */ /* 0x008fe400078410ff */
[----:B------:R-:W-:Y:S02]  /*0450*/  IADD3.X R33, R64, UR11, RZ, P3, !PT ;  /* 0x0000000b40217c10 */ /* 0x000fe40009ffe4ff */
[----:B------:R-:W-:Y:S02]  /*0460*/  @P0 LEA.HI.X R35, R54, R41, R35, 0x2, P2 ;  /* 0x0000002936230211 */ /* 0x000fe400010f1423 */
[----:B------:R-:W-:Y:S02]  /*0470*/  SHF.R.U32.HI R63, RZ, 0x1c, R59 ;  /* 0x0000001cff3f7819 */ /* 0x000fe4000001163b */
[----:B-1----:R-:W-:Y:S01]  /*0480*/  IADD3 R36, P3, R62, UR10, RZ ;  /* 0x0000000a3e247c10 */ /* 0x002fe2000ff7e0ff */
[----:B-----5:R-:W5:Y:S01]  /*0490*/  @P0 LDG.E R55, desc[UR4][R34.64] ;  /* 0x0000000422370981 */ /* 0x020f62000c1e1900 */
[C---:B------:R-:W-:Y:S01]  /*04a0*/  @P1 LEA R68, P2, R61.reuse, R56, 0x4 ;  /* 0x000000383d441211 */ /* 0x040fe200078420ff */
[----:B0-----:R-:W-:Y:S01]  /*04b0*/  IMAD.WIDE.U32 R40, R61, 0x10, R44 ;  /* 0x000000103d287825 */ /* 0x001fe200078e002c */
[----:B------:R-:W-:-:S02]  /*04c0*/  IADD3.X R37, R63, UR11, RZ, P3, !PT ;  /* 0x0000000b3f257c10 */ /* 0x000fc40009ffe4ff */
[-C--:B------:R-:W-:Y:S02]  /*04d0*/  @P1 LEA.HI.X R69, R61, R57.reuse, RZ, 0x4, P2 ;  /* 0x000000393d451211 */ /* 0x080fe400010f24ff */
[C---:B------:R-:W-:Y:S01]  /*04e0*/  @P1 LEA R46, P2, R59.reuse, R56, 0x4 ;  /* 0x000000383b2e1211 */ /* 0x040fe200078420ff */
[----:B------:R-:W3:Y:S04]  /*04f0*/  LDG.E.128 R40, desc[UR4][R40.64] ;  /* 0x0000000428287981 */ /* 0x000ee8000c1e1d00 */
[----:B------:R-:W4:Y:S01]  /*0500*/  LDG.E.128 R32, desc[UR4][R32.64] ;  /* 0x0000000420207981 */ /* 0x000f22000c1e1d00 */
[C---:B------:R-:W-:Y:S01]  /*0510*/  @P1 LEA.HI.X R47, R59.reuse, R57, RZ, 0x4, P2 ;  /* 0x000000393b2f1211 */ /* 0x040fe200010f24ff */
[----:B------:R-:W-:Y:S02]  /*0520*/  IMAD.WIDE.U32 R44, R59, 0x10, R44 ;  /* 0x000000103b2c7825 */ /* 0x000fe400078e002c */
[----:B------:R-:W3:Y:S04]  /*0530*/  LDG.E.128 R36, desc[UR4][R36.64] ;  /* 0x0000000424247981 */ /* 0x000ee8000c1e1d00 */
[----:B------:R-:W5:Y:S04]  /*0540*/  @P1 LDG.E.128 R24, desc[UR4][R46.64] ;  /* 0x000000042e181981 */ /* 0x000f68000c1e1d00 */
[----:B------:R2:W5:Y:S04]  /*0550*/  @P1 LDG.E.128 R20, desc[UR4][R68.64] ;  /* 0x0000000444141981 */ /* 0x000568000c1e1d00 */
[----:B------:R-:W3:Y:S01]  /*0560*/  LDG.E.128 R44, desc[UR4][R44.64] ;  /* 0x000000042c2c7981 */ /* 0x000ee2000c1e1d00 */
[----:B------:R-:W-:-:S04]  /*0570*/  LEA R60, P1, R61, UR12, 0x2 ;  /* 0x0000000c3d3c7c11 */ /* 0x000fc8000f8210ff */
[----:B------:R-:W-:Y:S02]  /*0580*/  LEA.HI.X R61, R61, UR13, RZ, 0x2, P1 ;  /* 0x0000000d3d3d7c11 */ /* 0x000fe400088f14ff */
[----:B------:R-:W-:-:S03]  /*0590*/  LEA R58, P2, R59, UR12, 0x2 ;  /* 0x0000000c3b3a7c11 */ /* 0x000fc6000f8410ff */
[----:B------:R0:W5:Y:S01]  /*05a0*/  LDG.E R60, desc[UR4][R60.64] ;  /* 0x000000043c3c7981 */ /* 0x000162000c1e1900 */
[----:B------:R-:W-:-:S05]  /*05b0*/  LEA.HI.X R59, R59, UR13, RZ, 0x2, P2 ;  /* 0x0000000d3b3b7c11 */ /* 0x000fca00090f14ff */
[----:B------:R1:W5:Y:S01]  /*05c0*/  LDG.E R58, desc[UR4][R58.64] ;  /* 0x000000043a3a7981 */ /* 0x000362000c1e1900 */
[----:B------:R-:W-:Y:S01]  /*05d0*/  UMOV UR6, 0xffffffff ;  /* 0xffffffff00067882 */ /* 0x000fe20000000000 */
[----:B--2---:R-:W-:-:S05]  /*05e0*/  FSEL R68, R67, RZ, !P4 ;  /* 0x000000ff43447208 */ /* 0x004fca0006000000 */
[C---:B----4-:R-:W-:Y:S01]  /*05f0*/  FADD.FTZ R33, -R68.reuse, R33 ;  /* 0x0000002144217221 */ /* 0x050fe20000010100 */
[C---:B------:R-:W-:Y:S01]  /*0600*/  FADD.FTZ R73, -R68.reuse, R34 ;  /* 0x0000002244497221 */ /* 0x040fe20000010100 */
[C---:B------:R-:W-:Y:S01]  /*0610*/  FADD.FTZ R71, -R68.reuse, R32 ;  /* 0x0000002044477221 */ /* 0x040fe20000010100 */
[C---:B------:R-:W-:Y:S01]  /*0620*/  FADD.FTZ R75, -R68.reuse, R35 ;  /* 0x00000023444b7221 */ /* 0x040fe20000010100 */
[----:B---3--:R-:W-:Y:S01]  /*0630*/  FADD.FTZ R77, -R68, R36 ;  /* 0x00000024444d7221 */ /* 0x008fe20000010100 */
[----:B------:R-:W-:Y:S01]  /*0640*/  FMUL.FTZ R33, R66, R33 ;  /* 0x0000002142217220 */ /* 0x000fe20000410000 */
[----:B------:R-:W-:Y:S01]  /*0650*/  FMUL.FTZ R35, R16, R40 ;  /* 0x0000002810237220 */ /* 0x000fe20000410000 */
[C---:B------:R-:W-:Y:S01]  /*0660*/  FMUL.FTZ R34, R66.reuse, R73 ;  /* 0x0000004942227220 */ /* 0x040fe20000410000 */
[----:B------:R-:W-:Y:S01]  /*0670*/  FMUL.FTZ R32, R66, R71 ;  /* 0x0000004742207220 */ /* 0x000fe20000410000 */
[C---:B------:R-:W-:Y:S01]  /*0680*/  FADD.FTZ R69, -R68.reuse, R37 ;  /* 0x0000002544457221 */ /* 0x040fe20000010100 */
[C---:B------:R-:W-:Y:S01]  /*0690*/  FADD.FTZ R67, -R68.reuse, R38 ;  /* 0x0000002644437221 */ /* 0x040fe20000010100 */
[----:B0-----:R-:W-:Y:S01]  /*06a0*/  FADD.FTZ R61, -R68, R39 ;  /* 0x00000027443d7221 */ /* 0x001fe20000010100 */
[C---:B------:R-:W-:Y:S01]  /*06b0*/  FADD.FTZ R8, R41.reuse, R8 ;  /* 0x0000000829087221 */ /* 0x040fe20000010000 */
[----:B------:R-:W-:Y:S01]  /*06c0*/  FFMA.FTZ R0, R41, R33, R0 ;  /* 0x0000002129007223 */ /* 0x000fe20000010000 */
[----:B------:R-:W-:Y:S01]  /*06d0*/  FMUL.FTZ R68, R17, R41 ;  /* 0x0000002911447220 */ /* 0x000fe20000410000 */
[----:B------:R-:W-:Y:S01]  /*06e0*/  FMUL.FTZ R38, R66, R77 ;  /* 0x0000004d42267220 */ /* 0x000fe20000410000 */
[C---:B------:R-:W-:Y:S01]  /*06f0*/  FADD.FTZ R49, R42.reuse, R49 ;  /* 0x000000312a317221 */ /* 0x040fe20000010000 */
[----:B------:R-:W-:Y:S01]  /*0700*/  FFMA.FTZ R5, R42, R34, R5 ;  /* 0x000000222a057223 */ /* 0x000fe20000010005 */
[----:B------:R-:W-:Y:S01]  /*0710*/  FMUL.FTZ R37, R18, R42 ;  /* 0x0000002a12257220 */ /* 0x000fe20000410000 */
[----:B------:R-:W-:Y:S01]  /*0720*/  FADD.FTZ R41, RZ, R35 ;  /* 0x00000023ff297221 */ /* 0x000fe20000010000 */
[----:B------:R-:W-:Y:S01]  /*0730*/  FFMA.FTZ R42, R32, R35, RZ ;  /* 0x00000023202a7223 */ /* 0x000fe200000100ff */
[----:B------:R-:W-:Y:S01]  /*0740*/  FMUL.FTZ R36, R66, R75 ;  /* 0x0000004b42247220 */ /* 0x000fe20000410000 */
        /* <DEDUP_REMOVED lines=9> */
[----:B-1----:R-:W-:Y:S01]  /*07e0*/  FFMA.FTZ R59, R34, R37, R41 ;  /* 0x00000025223b7223 */ /* 0x002fe20000010029 */
        /* <DEDUP_REMOVED lines=11> */
[----:B------:R-:W-:Y:S01]  /*08a0*/  FMUL.FTZ R42, R66, R61 ;  /* 0x0000003d422a7220 */ /* 0x000fe20000410000 */
[C---:B------:R-:W-:Y:S01]  /*08b0*/  FADD.FTZ R53, R46.reuse, R53 ;  /* 0x000000352e357221 */ /* 0x040fe20000010000 */
[----:B------:R-:W-:Y:S01]  /*08c0*/  FFMA.FTZ R9, R46, R41, R9 ;  /* 0x000000292e097223 */ /* 0x000fe20000010009 */
        /* <DEDUP_REMOVED lines=29> */
.L_x_6108:
        /* <DEDUP_REMOVED lines=35> */
.L_x_6095:
[-CC-:B------:R-:W-:Y:S01]  /*0cd0*/  FFMA.FTZ R38, R38, R44.reuse, R59.reuse ;  /* 0x0000002c26267223 */ /* 0x180fe2000001003b */
[----:B------:R-:W-:Y:S01]  /*0ce0*/  FMUL.FTZ R68, R68, R55 ;  /* 0x0000003744447220 */ /* 0x000fe20000410000 */
[-CC-:B------:R-:W-:Y:S01]  /*0cf0*/  FFMA.FTZ R40, R40, R44.reuse, R59.reuse ;  /* 0x0000002c28287223 */ /* 0x180fe2000001003b */
[-CC-:B------:R-:W-:Y:S01]  /*0d00*/  FFMA.FTZ R41, R41, R44.reuse, R59.reuse ;  /* 0x0000002c29297223 */ /* 0x180fe2000001003b */
[----:B------:R-:W-:Y:S01]  /*0d10*/  FADD.FTZ R39, R39, -R38 ;  /* 0x8000002627277221 */ /* 0x000fe20000010000 */
[----:B0-----:R-:W-:Y:S01]  /*0d20*/  FMUL.FTZ R33, R68, UR18 ;  /* 0x0000001244217c20 */ /* 0x001fe20008410000 */
[----:B------:R-:W-:Y:S01]  /*0d30*/  FFMA.FTZ R42, R42, R44, R59 ;  /* 0x0000002c2a2a7223 */ /* 0x000fe2000001003b */
[----:B------:R-:W-:Y:S01]  /*0d40*/  FADD.FTZ R45, R45, -R40 ;  /* 0x800000282d2d7221 */ /* 0x000fe20000010000 */
[----:B------:R-:W-:Y:S01]  /*0d50*/  FMUL.FTZ R39, R66, R39 ;  /* 0x0000002742277220 */ /* 0x000fe20000410000 */
[-C--:B------:R-:W-:Y:S01]  /*0d60*/  FMUL.FTZ R57, R57, R55.reuse ;  /* 0x0000003739397220 */ /* 0x080fe20000410000 */
[----:B------:R-:W-:Y:S01]  /*0d70*/  LOP3.LUT P5, RZ, R60, 0xff00, RZ, 0xc0, !PT ;  /* 0x0000ff003cff7812 */ /* 0x000fe200078ac0ff */
[----:B------:R-:W-:Y:S01]  /*0d80*/  FMUL.FTZ R43, R43, R55 ;  /* 0x000000372b2b7220 */ /* 0x000fe20000410000 */
[----:B------:R-:W-:Y:S01]  /*0d90*/  @P1 FADD.FTZ R39, R24, R39 ;  /* 0x0000002718271221 */ /* 0x000fe20000010000 */
[----:B------:R-:W-:Y:S01]  /*0da0*/  FADD.FTZ R41, R46, -R41 ;  /* 0x800000292e297221 */ /* 0x000fe20000010000 */
[----:B------:R-:W-:Y:S01]  /*0db0*/  FADD.FTZ R47, R47, -R42 ;  /* 0x8000002a2f2f7221 */ /* 0x000fe20000010000 */
[----:B------:R-:W-:Y:S01]  /*0dc0*/  FMUL.FTZ R38, R66, R45 ;  /* 0x0000002d42267220 */ /* 0x000fe20000410000 */
[----:B------:R-:W-:Y:S01]  /*0dd0*/  FMUL.FTZ R34, R57, UR18 ;  /* 0x0000001239227c20 */ /* 0x000fe20008410000 */
[----:B------:R-:W-:Y:S01]  /*0de0*/  SEL R33, R33, RZ, P5 ;  /* 0x000000ff21217207 */ /* 0x000fe20002800000 */
[----:B------:R-:W-:Y:S01]  /*0df0*/  FMUL.FTZ R32, R43, UR18 ;  /* 0x000000122b207c20 */ /* 0x000fe20008410000 */
[C---:B------:R-:W-:Y:S01]  /*0e00*/  SEL R28, R39.reuse, R28, P2 ;  /* 0x0000001c271c7207 */ /* 0x040fe20001000000 */
[-C--:B------:R-:W-:Y:S01]  /*0e10*/  FMUL.FTZ R56, R56, R55.reuse ;  /* 0x0000003738387220 */ /* 0x080fe20000410000 */
[C---:B------:R-:W-:Y:S01]  /*0e20*/  LOP3.LUT P6, RZ, R60.reuse, 0xff0000, RZ, 0xc0, !PT ;  /* 0x00ff00003cff7812 */ /* 0x040fe200078cc0ff */
[----:B------:R-:W-:Y:S01]  /*0e30*/  FMUL.FTZ R39, R39, R55 ;  /* 0x0000003727277220 */ /* 0x000fe20000410000 */
[----:B------:R-:W-:Y:S01]  /*0e40*/  LOP3.LUT P5, RZ, R60, 0xff, RZ, 0xc0, !PT ;  /* 0x000000ff3cff7812 */ /* 0x000fe200078ac0ff */
[C---:B------:R-:W-:Y:S01]  /*0e50*/  FMUL.FTZ R37, R66.reuse, R41 ;  /* 0x0000002942257220 */ /* 0x040fe20000410000 */
[----:B------:R-:W0:Y:S01]  /*0e60*/  LDC.64 R42, c[0x0][0x210] ;  /* 0x00008400ff2a7b82 */ /* 0x000e220000000a00 */
[----:B------:R-:W-:Y:S01]  /*0e70*/  FMUL.FTZ R66, R66, R47 ;  /* 0x0000002f42427220 */ /* 0x000fe20000410000 */
[----:B------:R-:W-:Y:S01]  /*0e80*/  @P1 FADD.FTZ R38, R25, R38 ;  /* 0x0000002619261221 */ /* 0x000fe20000010000 */
[----:B------:R-:W-:Y:S01]  /*0e90*/  SEL R34, R34, RZ, P6 ;  /* 0x000000ff22227207 */ /* 0x000fe20003000000 */
[----:B------:R-:W-:Y:S01]  /*0ea0*/  FMUL.FTZ R35, R56, UR18 ;  /* 0x0000001238237c20 */ /* 0x000fe20008410000 */
[----:B------:R-:W-:Y:S01]  /*0eb0*/  SEL R32, R32, RZ, P5 ;  /* 0x000000ff20207207 */ /* 0x000fe20002800000 */
[----:B------:R-:W-:Y:S01]  /*0ec0*/  FMUL.FTZ R36, R39, UR18 ;  /* 0x0000001227247c20 */ /* 0x000fe20008410000 */
[----:B------:R-:W-:Y:S01]  /*0ed0*/  LOP3.LUT P6, RZ, R60, 0xff000000, RZ, 0xc0, !PT ;  /* 0xff0000003cff7812 */ /* 0x000fe200078cc0ff */
[----:B------:R-:W-:Y:S01]  /*0ee0*/  @P1 FADD.FTZ R37, R26, R37 ;  /* 0x000000251a251221 */ /* 0x000fe20000010000 */
[----:B------:R-:W-:Y:S01]  /*0ef0*/  LOP3.LUT P5, RZ, R58, 0xff, RZ, 0xc0, !PT ;  /* 0x000000ff3aff7812 */ /* 0x000fe200078ac0ff */
[----:B------:R-:W-:Y:S01]  /*0f00*/  @P1 FADD.FTZ R66, R27, R66 ;  /* 0x000000421b421221 */ /* 0x000fe20000010000 */
[C---:B------:R-:W-:Y:S01]  /*0f10*/  SEL R29, R38.reuse, R29, P2 ;  /* 0x0000001d261d7207 */ /* 0x040fe20001000000 */
[-C--:B------:R-:W-:Y:S01]  /*0f20*/  FMUL.FTZ R38, R38, R55.reuse ;  /* 0x0000003726267220 */ /* 0x080fe20000410000 */
[----:B------:R-:W-:Y:S01]  /*0f30*/  SEL R35, R35, RZ, P6 ;  /* 0x000000ff23237207 */ /* 0x000fe20003000000 */
[-C--:B------:R-:W-:Y:S01]  /*0f40*/  FMUL.FTZ R39, R37, R55.reuse ;  /* 0x0000003725277220 */ /* 0x080fe20000410000 */
[----:B------:R-:W-:Y:S01]  /*0f50*/  SEL R36, R36, RZ, P5 ;  /* 0x000000ff24247207 */ /* 0x000fe20002800000 */
[----:B------:R-:W-:Y:S01]  /*0f60*/  FMUL.FTZ R55, R66, R55 ;  /* 0x0000003742377220 */ /* 0x000fe20000410000 */
[----:B------:R-:W-:-:S02]  /*0f70*/  IADD3 R40, P6, R65, UR16, RZ ;  /* 0x0000001041287c10 */ /* 0x000fc4000ffde0ff */
[----:B------:R-:W-:Y:S02]  /*0f80*/  @P3 IADD3 R44, P5, R62, UR14, RZ ;  /* 0x0000000e3e2c3c10 */ /* 0x000fe4000ffbe0ff */
[----:B------:R-:W-:Y:S01]  /*0f90*/  SEL R30, R37, R30, P2 ;  /* 0x0000001e251e7207 */ /* 0x000fe20001000000 */
[----:B------:R-:W-:Y:S01]  /*0fa0*/  FMUL.FTZ R37, R38, UR18 ;  /* 0x0000001226257c20 */ /* 0x000fe20008410000 */
[----:B------:R-:W-:Y:S01]  /*0fb0*/  FMUL.FTZ R38, R39, UR18 ;  /* 0x0000001227267c20 */ /* 0x000fe20008410000 */
[----:B------:R-:W-:Y:S01]  /*0fc0*/  IADD3.X R41, R64, UR17, RZ, P6, !PT ;  /* 0x0000001140297c10 */ /* 0x000fe2000b7fe4ff */
[----:B------:R-:W-:Y:S01]  /*0fd0*/  FMUL.FTZ R39, R55, UR18 ;  /* 0x0000001237277c20 */ /* 0x000fe20008410000 */
[----:B------:R-:W-:Y:S02]  /*0fe0*/  SEL R31, R66, R31, P2 ;  /* 0x0000001f421f7207 */ /* 0x000fe40001000000 */
[----:B------:R-:W-:Y:S01]  /*0ff0*/  @P3 IADD3.X R45, R63, UR15, RZ, P5, !PT ;  /* 0x0000000f3f2d3c10 */ /* 0x000fe2000affe4ff */
[----:B------:R1:W-:Y:S01]  /*1000*/  STG.E.128 desc[UR4][R40.64], R32 ;  /* 0x0000002028007986 */ /* 0x0003e2000c101d04 */
[----:B------:R-:W-:-:S02]  /*1010*/  LOP3.LUT P6, RZ, R58, 0xff00, RZ, 0xc0, !PT ;  /* 0x0000ff003aff7812 */ /* 0x000fc400078cc0ff */
[C---:B------:R-:W-:Y:S01]  /*1020*/  LOP3.LUT P1, RZ, R58.reuse, 0xff0000, RZ, 0xc0, !PT ;  /* 0x00ff00003aff7812 */ /* 0x040fe2000782c0ff */
[----:B------:R1:W-:Y:S01]  /*1030*/  @P3 STG.E.128 desc[UR4][R44.64], R28 ;  /* 0x0000001c2c003986 */ /* 0x0003e2000c101d04 */
[----:B------:R-:W-:Y:S02]  /*1040*/  LOP3.LUT P2, RZ, R58, 0xff000000, RZ, 0xc0, !PT ;  /* 0xff0000003aff7812 */ /* 0x000fe4000784c0ff */
[----:B------:R-:W-:Y:S02]  /*1050*/  IADD3 R62, P5, R62, UR16, RZ ;  /* 0x000000103e3e7c10 */ /* 0x000fe4000ffbe0ff */
[----:B------:R-:W-:Y:S02]  /*1060*/  SEL R37, R37, RZ, P6 ;  /* 0x000000ff25257207 */ /* 0x000fe40003000000 */
[----:B------:R-:W-:Y:S02]  /*1070*/  IADD3.X R63, R63, UR17, RZ, P5, !PT ;  /* 0x000000113f3f7c10 */ /* 0x000fe4000affe4ff */
[----:B------:R-:W-:-:S02]  /*1080*/  SEL R38, R38, RZ, P1 ;  /* 0x000000ff26267207 */ /* 0x000fc40000800000 */
[----:B------:R-:W-:Y:S02]  /*1090*/  SEL R39, R39, RZ, P2 ;  /* 0x000000ff27277207 */ /* 0x000fe40001000000 */
[----:B0-----:R-:W-:-:S03]  /*10a0*/  LEA R54, R42, R54, 0x2 ;  /* 0x000000362a367211 */ /* 0x001fc600078e10ff */
[----:B------:R1:W-:Y:S01]  /*10b0*/  STG.E.128 desc[UR4][R62.64], R36 ;  /* 0x000000243e007986 */ /* 0x0003e2000c101d04 */
[----:B------:R-:W-:-:S13]  /*10c0*/  ISETP.GE.AND P1, PT, R54, R43, PT ;  /* 0x0000002b3600720c */ /* 0x000fda0003f26270 */
[----:B------:R-:W-:Y:S05]  /*10d0*/  @!P1 BRA `(.L_x_6096) ;  /* 0xfffffff000809947 */ /* 0x000fea000383ffff */
[----:B------:R-:W-:Y:S05]  /*10e0*/  BSYNC B1 ;  /* 0x0000000000017941 */ /* 0x000fea0003800000 */
.L_x_6093:
        /* <DEDUP_REMOVED lines=16> */
.L_x_6092:
[----:B------:R-:W-:Y:S05]  /*11f0*/  BSYNC B0 ;  /* 0x0000000000007941 */ /* 0x000fea0003800000 */
.L_x_6090:
        /* <DEDUP_REMOVED lines=68> */
.L_x_6094:
[----:B------:R-:W-:Y:S01]  /*1640*/  HFMA2.MMA R69, -RZ, RZ, 0, 5.9604644775390625e-08 ;  /* 0x00000001ff457435 */ /* 0x000fe200000001ff */
[----:B------:R-:W-:Y:S01]  /*1650*/  BSSY B2, `(.L_x_6097) ;  /* 0x0000006000027945 */ /* 0x000fe20003800000 */
[----:B------:R-:W-:Y:S02]  /*1660*/  MOV R70, 0x1f ;  /* 0x0000001f00467802 */ /* 0x000fe40000000f00 */
[----:B------:R-:W-:-:S07]  /*1670*/  MOV R67, 0xffffffff ;  /* 0xffffffff00437802 */ /* 0x000fce0000000f00 */
[----:B-----5:R-:W-:Y:S05]  /*1680*/  WARPSYNC.COLLECTIVE R67, `(.L_x_6098) ;  /* 0x0000000043087348 */ /* 0x020fea0003c00000 */
[----:B------:R0:W1:Y:S02]  /*1690*/  SHFL.BFLY P1, R77, R72, R69, R70 ;  /* 0x0c000045484d7389 */ /* 0x0000640000020046 */
[----:B01---5:R-:W-:Y:S01]  /*16a0*/  ENDCOLLECTIVE ;  /* 0x000000000000791b */ /* 0x023fe20003800000 */
.L_x_6098:
[----:B------:R-:W-:Y:S05]  /*16b0*/  BSYNC B2 ;  /* 0x0000000000027941 */ /* 0x000fea0003800000 */
.L_x_6097:
        /* <DEDUP_REMOVED lines=9> */
.L_x_6099:
[----:B------:R-:W-:Y:S01]  /*1750*/  HFMA2.MMA R69, -RZ, RZ, 0, 1.1920928955078125e-07 ;  /* 0x00000002ff457435 */ /* 0x000fe200000001ff */
[----:B------:R-:W-:Y:S02]  /*1760*/  MOV R72, R61 ;  /* 0x0000003d00487202 */ /* 0x000fe40000000f00 */
[----:B------:R-:W-:-:S08]  /*1770*/  MOV R44, R77 ;  /* 0x0000004d002c7202 */ /* 0x000fd00000000f00 */
[----:B------:R-:W-:Y:S05]  /*1780*/  WARPSYNC.COLLECTIVE R67, `(.L_x_6100) ;  /* 0x0000000043087348 */ /* 0x000fea0003c00000 */
[----:B------:R0:W1:Y:S02]  /*1790*/  SHFL.BFLY P1, R77, R72, R69, R70 ;  /* 0x0c000045484d7389 */ /* 0x0000640000020046 */
[----:B01----:R-:W-:Y:S01]  /*17a0*/  ENDCOLLECTIVE ;  /* 0x000000000000791b */ /* 0x003fe20003800000 */
.L_x_6100:
[----:B------:R-:W-:-:S05]  /*17b0*/  FADD.FTZ R71, R59, R44 ;  /* 0x0000002c3b477221 */ /* 0x000fca0000010000 */
[----:B------:R-:W-:Y:S02]  /*17c0*/  MOV R72, R71 ;  /* 0x0000004700487202 */ /* 0x000fe40000000f00 */
[----:B------:R-:W-:-:S07]  /*17d0*/  MOV R44, R77 ;  /* 0x0000004d002c7202 */ /* 0x000fce0000000f00 */
[----:B------:R-:W-:Y:S05]  /*17e0*/  WARPSYNC.COLLECTIVE R67, `(.L_x_6101) ;  /* 0x0000000043087348 */ /* 0x000fea0003c00000 */
[----:B------:R0:W1:Y:S02]  /*17f0*/  SHFL.BFLY P1, R77, R72, R69, R70 ;  /* 0x0c000045484d7389 */ /* 0x0000640000020046 */
[----:B01----:R-:W-:Y:S01]  /*1800*/  ENDCOLLECTIVE ;  /* 0x000000000000791b */ /* 0x003fe20003800000 */
.L_x_6101:
[----:B------:R-:W-:Y:S01]  /*1810*/  FADD.FTZ R73, R61, R44 ;  /* 0x0000002c3d497221 */ /* 0x000fe20000010000 */
[----:B------:R-:W-:-:S04]  /*1820*/  HFMA2.MMA R69, -RZ, RZ, 0, 2.384185791015625e-07 ;  /* 0x00000004ff457435 */ /* 0x000fc800000001ff */
[----:B------:R-:W-:Y:S01]  /*1830*/  MOV R72, R73 ;  /* 0x0000004900487202 */ /* 0x000fe20000000f00 */
[----:B------:R-:W-:-:S07]  /*1840*/  IMAD.MOV.U32 R44, RZ, RZ, R77 ;  /* 0x000000ffff2c7224 */ /* 0x000fce00078e004d */
[----:B------:R-:W-:Y:S05]  /*1850*/  WARPSYNC.COLLECTIVE R67, `(.L_x_6102) ;  /* 0x0000000043087348 */ /* 0x000fea0003c00000 */
[----:B------:R0:W1:Y:S02]  /*1860*/  SHFL.BFLY P1, R77, R72, R69, R70 ;  /* 0x0c000045484d7389 */ /* 0x0000640000020046 */
[----:B01----:R-:W-:Y:S01]  /*1870*/  ENDCOLLECTIVE ;  /* 0x000000000000791b */ /* 0x003fe20003800000 */
.L_x_6102:
[----:B------:R-:W-:-:S05]  /*1880*/  FADD.FTZ R74, R71, R44 ;  /* 0x0000002c474a7221 */ /* 0x000fca0000010000 */
[----:B------:R-:W-:Y:S02]  /*1890*/  MOV R72, R74 ;  /* 0x0000004a00487202 */ /* 0x000fe40000000f00 */
[----:B------:R-:W-:-:S07]  /*18a0*/  MOV R44, R77 ;  /* 0x0000004d002c7202 */ /* 0x000fce0000000f00 */
[----:B------:R-:W-:Y:S05]  /*18b0*/  WARPSYNC.COLLECTIVE R67, `(.L_x_6103) ;  /* 0x0000000043087348 */ /* 0x000fea0003c00000 */
[----:B------:R0:W1:Y:S02]  /*18c0*/  SHFL.BFLY P1, R77, R72, R69, R70 ;  /* 0x0c000045484d7389 */ /* 0x0000640000020046 */
[----:B01----:R-:W-:Y:S01]  /*18d0*/  ENDCOLLECTIVE ;  /* 0x000000000000791b */ /* 0x003fe20003800000 */
.L_x_6103:
[----:B------:R-:W-:Y:S01]  /*18e0*/  FADD.FTZ R76, R73, R44 ;  /* 0x0000002c494c7221 */ /* 0x000fe20000010000 */
[----:B------:R-:W-:-:S04]  /*18f0*/  HFMA2.MMA R69, -RZ, RZ, 0, 4.76837158203125e-07 ;  /* 0x00000008ff457435 */ /* 0x000fc800000001ff */
[----:B------:R-:W-:Y:S02]  /*1900*/  MOV R72, R76 ;  /* 0x0000004c00487202 */ /* 0x000fe40000000f00 */
[----:B------:R-:W-:-:S07]  /*1910*/  MOV R75, R77 ;  /* 0x0000004d004b7202 */ /* 0x000fce0000000f00 */
[----:B------:R-:W-:Y:S05]  /*1920*/  WARPSYNC.COLLECTIVE R67, `(.L_x_6104) ;  /* 0x0000000043087348 */ /* 0x000fea0003c00000 */
[----:B------:R0:W1:Y:S02]  /*1930*/  SHFL.BFLY P1, R77, R72, R69, R70 ;  /* 0x0c000045484d7389 */ /* 0x0000640000020046 */
[----:B01----:R-:W-:Y:S01]  /*1940*/  ENDCOLLECTIVE ;  /* 0x000000000000791b */ /* 0x003fe20003800000 */
.L_x_6104:
[----:B------:R-:W-:-:S05]  /*1950*/  FADD.FTZ R75, R74, R75 ;  /* 0x0000004b4a4b7221 */ /* 0x000fca0000010000 */
[----:B------:R-:W-:Y:S01]  /*1960*/  MOV R72, R75 ;  /* 0x0000004b00487202 */ /* 0x000fe20000000f00 */
[----:B------:R-:W-:-:S07]  /*1970*/  FADD.FTZ R44, R76, R77 ;  /* 0x0000004d4c2c7221 */ /* 0x000fce0000010000 */
[----:B------:R-:W-:Y:S05]  /*1980*/  WARPSYNC.COLLECTIVE R67, `(.L_x_6105) ;  /* 0x0000000043087348 */ /* 0x000fea0003c00000 */
[----:B------:R0:W1:Y:S02]  /*1990*/  SHFL.BFLY P1, R77, R72, R69, R70 ;  /* 0x0c000045484d7389 */ /* 0x0000640000020046 */
[----:B01----:R-:W-:Y:S01]  /*19a0*/  ENDCOLLECTIVE ;  /* 0x000000000000791b */ /* 0x003fe20003800000 */
.L_x_6105:
[----:B------:R-:W-:Y:S01]  /*19b0*/  HFMA2.MMA R69, -RZ, RZ, 0, 9.5367431640625e-07 ;  /* 0x00000010ff457435 */ /* 0x000fe200000001ff */
[----:B------:R-:W-:Y:S02]  /*19c0*/  MOV R72, R44 ;  /* 0x0000002c00487202 */ /* 0x000fe40000000f00 */
[----:B------:R-:W-:-:S08]  /*19d0*/  MOV R59, R77 ;  /* 0x0000004d003b7202 */ /* 0x000fd00000000f00 */
[----:B------:R-:W-:Y:S05]  /*19e0*/  WARPSYNC.COLLECTIVE R67, `(.L_x_6106) ;  /* 0x0000000043087348 */ /* 0x000fea0003c00000 */
[----:B------:R0:W1:Y:S02]  /*19f0*/  SHFL.BFLY P1, R77, R72, R69, R70 ;  /* 0x0c000045484d7389 */ /* 0x0000640000020046 */
[----:B01----:R-:W-:Y:S01]  /*1a00*/  ENDCOLLECTIVE ;  /* 0x000000000000791b */ /* 0x003fe20003800000 */
.L_x_6106:
[----:B------:R-:W-:-:S05]  /*1a10*/  FADD.FTZ R59, R75, R59 ;  /* 0x0000003b4b3b7221 */ /* 0x000fca0000010000 */
[----:B------:R-:W-:Y:S02]  /*1a20*/  MOV R72, R59 ;  /* 0x0000003b00487202 */ /* 0x000fe40000000f00 */
[----:B------:R-:W-:-:S07]  /*1a30*/  MOV R61, R77 ;  /* 0x0000004d003d7202 */ /* 0x000fce0000000f00 */
[----:B------:R-:W-:Y:S05]  /*1a40*/  WARPSYNC.COLLECTIVE R67, `(.L_x_6107) ;  /* 0x0000000043087348 */ /* 0x000fea0003c00000 */
[----:B------:R0:W1:Y:S02]  /*1a50*/  SHFL.BFLY P1, R77, R72, R69, R70 ;  /* 0x0c000045484d7389 */ /* 0x0000640000020046 */
[----:B01----:R-:W-:Y:S01]  /*1a60*/  ENDCOLLECTIVE ;  /* 0x000000000000791b */ /* 0x003fe20003800000 */
.L_x_6107:
[----:B------:R-:W-:Y:S01]  /*1a70*/  MOV R71, R77 ;  /* 0x0000004d00477202 */ /* 0x000fe20000000f00 */
[----:B------:R-:W-:Y:S06]  /*1a80*/  BRA `(.L_x_6108) ;  /* 0xfffffff000047947 */ /* 0x000fec000383ffff */
.L_x_6109:
        /* <DEDUP_REMOVED lines=15> */
.L_x_6653:


//--------------------- .text._ZN10layer_norm22ln_bwd_finalize_kernelINS_22Kernel_traits_finalizeILj256EfffffjLb0ELj1024ELj4ENS_18Kernel_traits_baseILj256EfffffjLj1024EEEEELb0ELb0EEEvNS_9BwdParamsE --------------------------
	.section	.text._ZN10layer_norm22ln_bwd_finalize_kernelINS_22Kernel_traits_finalizeILj256EfffffjLb0ELj1024ELj4ENS_18Kernel_traits_baseILj256EfffffjLj1024EEEEELb0ELb0EEEvNS_9BwdParamsE,"ax",@progbits
	.align	128
        .global         _ZN10layer_norm22ln_bwd_finalize_kernelINS_22Kernel_traits_finalizeILj256EfffffjLb0ELj1024ELj4ENS_18Kernel_traits_baseILj256EfffffjLj1024EEEEELb0ELb0EEEvNS_9BwdParamsE
        .type           _ZN10layer_norm22ln_bwd_finalize_kernelINS_22Kernel_traits_finalizeILj256EfffffjLb0ELj1024ELj4ENS_18Kernel_traits_baseILj256EfffffjLj1024EEEEELb0ELb0EEEvNS_9BwdParamsE,@function
        .size           _ZN10layer_norm22ln_bwd_finalize_kernelINS_22Kernel_traits_finalizeILj256EfffffjLb0ELj1024ELj4ENS_18Kernel_traits_baseILj256EfffffjLj1024EEEEELb0ELb0EEEvNS_9BwdParamsE,(.L_x_6654 - _ZN10layer_norm22ln_bwd_finalize_kernelINS_22Kernel_traits_finalizeILj256EfffffjLb0ELj1024ELj4ENS_18Kernel_traits_baseILj256EfffffjLj1024EEEEELb0ELb0EEEvNS_9BwdParamsE)
        .other          _ZN10layer_norm22ln_bwd_finalize_kernelINS_22Kernel_traits_finalizeILj256EfffffjLb0ELj1024ELj4ENS_18Kernel_traits_baseILj256EfffffjLj1024EEEEELb0ELb0EEEvNS_9BwdParamsE,@"STO_CUDA_ENTRY STV_DEFAULT"
_ZN10layer_norm22ln_bwd_finalize_kernelINS_22Kernel_traits_finalizeILj256EfffffjLb0ELj1024ELj4ENS_18Kernel_traits_baseILj256EfffffjLj1024EEEEELb0ELb0EEEvNS_9BwdParamsE:
.text._ZN10layer_norm22ln_bwd_finalize_kernelINS_22Kernel_traits_finalizeILj256EfffffjLb0ELj1024ELj4ENS_18Kernel_traits_baseILj256EfffffjLj1024EEEEELb0ELb0EEEvNS_9BwdParamsE:
        /* <DEDUP_REMOVED lines=25> */
.L_x_6122:
        /* <DEDUP_REMOVED lines=30> */
.L_x_6114:
        /* <DEDUP_REMOVED lines=36> */
.L_x_6113:
[----:B------:R-:W-:Y:S05]  /*05b0*/  BSYNC B1 ;  /* 0x0000000000017941 */ /* 0x000fea0003800000 */
.L_x_6112:
        /* <DEDUP_REMOVED lines=24> */
.L_x_6116:
[----:B------:R-:W-:Y:S05]  /*0740*/  BSYNC B1 ;  /* 0x0000000000017941 */ /* 0x000fea0003800000 */
.L_x_6115:
        /* <DEDUP_REMOVED lines=12> */
.L_x_6117:
[----:B------:R-:W-:Y:S05]  /*0810*/  BSYNC B1 ;  /* 0x0000000000017941 */ /* 0x000fea0003800000 */
.L_x_6111:
[----:B------:R-:W-:Y:S05]  /*0820*/  BSYNC B0 ;  /* 0x0000000000007941 */ /* 0x000fea0003800000 */
.L_x_6110:
        /* <DEDUP_REMOVED lines=29> */
.L_x_6133:
[----:B---3--:R-:W-:Y:S01]  /*0a00*/  FADD.FTZ R9, R18, R9 ;  /* 0x0000000912097221 */ /* 0x008fe20000010000 */
[----:B--2---:R-:W-:-:S04]  /*0a10*/  FADD.FTZ R11, R10, R11 ;  /* 0x0000000b0a0b7221 */ /* 0x004fc80000010000 */
[----:B------:R2:W-:Y:S04]  /*0a20*/  @!P1 STS [R6+0x2000], R9 ;  /* 0x0020000906009388 */ /* 0x0005e80000000800 */
[----:B------:R2:W-:Y:S02]  /*0a30*/  @!P1 STS [R6+0x2080], R11 ;  /* 0x0020800b06009388 */ /* 0x0005e40000000800 */
.L_x_6118:
        /* <DEDUP_REMOVED lines=16> */
.L_x_6121:
[----:B------:R-:W-:Y:S05]  /*0b40*/  BSYNC B0 ;  /* 0x0000000000007941 */ /* 0x000fea0003800000 */
.L_x_6120:
[C---:B------:R-:W-:Y:S01]  /*0b50*/  ISETP.GT.U32.AND P1, PT, R3.reuse, -0x101, PT ;  /* 0xfffffeff0300780c */ /* 0x040fe20003f24070 */
[----:B------:R-:W-:Y:S01]  /*0b60*/  VIADD R4, R4, 0x80 ;  /* 0x0000008004047836 */ /* 0x000fe20000000000 */
[----:B------:R-:W-:-:S11]  /*0b70*/  IADD3 R3, R3, 0x100, RZ ;  /* 0x0000010003037810 */ /* 0x000fd60007ffe0ff */
[----:B------:R-:W-:Y:S05]  /*0b80*/  @P1 BRA `(.L_x_6122) ;  /* 0xfffffff400801947 */ /* 0x000fea000383ffff */
[----:B------:R-:W-:Y:S05]  /*0b90*/  EXIT ;  /* 0x000000000000794d */ /* 0x000fea0003800000 */
.L_x_6119:
[----:B------:R-:W-:Y:S01]  /*0ba0*/  HFMA2.MMA R21, -RZ, RZ, 0, 5.9604644775390625e-08 ;  /* 0x00000001ff157435 */ /* 0x000fe200000001ff */
[----:B0--3--:R-:W-:Y:S01]  /*0bb0*/  MOV R22, R10 ;  /* 0x0000000a00167202 */ /* 0x009fe20000000f00 */
[----:B------:R-:W-:Y:S01]  /*0bc0*/  IMAD.MOV.U32 R19, RZ, RZ, -0x1 ;  /* 0xffffffffff137424 */ /* 0x000fe200078e00ff */
[----:B------:R-:W-:-:S08]  /*0bd0*/  MOV R24, 0x1f ;  /* 0x0000001f00187802 */ /* 0x000fd00000000f00 */
[----:B-12---:R-:W-:Y:S05]  /*0be0*/  WARPSYNC.COLLECTIVE R19, `(.L_x_6123) ;  /* 0x0000000013087348 */ /* 0x006fea0003c00000 */
[----:B------:R0:W3:Y:S02]  /*0bf0*/  SHFL.BFLY P2, R20, R22, R21, R24 ;  /* 0x0c00001516147389 */ /* 0x0000e40000040018 */
[----:B0123--:R-:W-:Y:S01]  /*0c00*/  ENDCOLLECTIVE ;  /* 0x000000000000791b */ /* 0x00ffe20003800000 */
.L_x_6123:
[----:B------:R-:W-:Y:S01]  /*0c10*/  HFMA2.MMA R21, -RZ, RZ, 0, 1.1920928955078125e-07 ;  /* 0x00000002ff157435 */ /* 0x000fe200000001ff */
[----:B------:R-:W-:-:S05]  /*0c20*/  MOV R11, R20 ;  /* 0x00000014000b7202 */ /* 0x000fca0000000f00 */
[----:B------:R-:W-:-:S05]  /*0c30*/  FADD.FTZ R11, R10, R11 ;  /* 0x0000000b0a0b7221 */ /* 0x000fca0000010000 */
[----:B------:R-:W-:-:S07]  /*0c40*/  MOV R22, R11 ;  /* 0x0000000b00167202 */ /* 0x000fce0000000f00 */
[----:B------:R-:W-:Y:S05]  /*0c50*/  WARPSYNC.COLLECTIVE R19, `(.L_x_6124) ;  /* 0x0000000013087348 */ /* 0x000fea0003c00000 */
[----:B------:R0:W1:Y:S02]  /*0c60*/  SHFL.BFLY P2, R20, R22, R21, R24 ;  /* 0x0c00001516147389 */ /* 0x0000640000040018 */
[----:B01----:R-:W-:Y:S01]  /*0c70*/  ENDCOLLECTIVE ;  /* 0x000000000000791b */ /* 0x003fe20003800000 */
.L_x_6124:
[----:B------:R-:W-:Y:S01]  /*0c80*/  HFMA2.MMA R21, -RZ, RZ, 0, 2.384185791015625e-07 ;  /* 0x00000004ff157435 */ /* 0x000fe200000001ff */
[----:B------:R-:W-:-:S04]  /*0c90*/  IMAD.MOV.U32 R14, RZ, RZ, R20 ;  /* 0x000000ffff0e7224 */ /* 0x000fc800078e0014 */
[----:B------:R-:W-:-:S05]  /*0ca0*/  FADD.FTZ R14, R11, R14 ;  /* 0x0000000e0b0e7221 */ /* 0x000fca0000010000 */
[----:B------:R-:W-:-:S07]  /*0cb0*/  MOV R22, R14 ;  /* 0x0000000e00167202 */ /* 0x000fce0000000f00 */
[----:B------:R-:W-:Y:S05]  /*0cc0*/  WARPSYNC.COLLECTIVE R19, `(.L_x_6125) ;  /* 0x0000000013087348 */ /* 0x000fea0003c00000 */
[----:B------:R0:W1:Y:S02]  /*0cd0*/  SHFL.BFLY P2, R20, R22, R21, R24 ;  /* 0x0c00001516147389 */ /* 0x0000640000040018 */
[----:B01----:R-:W-:Y:S01]  /*0ce0*/  ENDCOLLECTIVE ;  /* 0x000000000000791b */ /* 0x003fe20003800000 */
.L_x_6125:
[----:B------:R-:W-:Y:S01]  /*0cf0*/  IMAD.MOV.U32 R21, RZ, RZ, 0x8 ;  /* 0x00000008ff157424 */ /* 0x000fe200078e00ff */
[----:B------:R-:W-:-:S05]  /*0d00*/  MOV R13, R20 ;  /* 0x00000014000d7202 */ /* 0x000fca0000000f00 */
[----:B------:R-:W-:-:S05]  /*0d10*/  FADD.FTZ R13, R14, R13 ;  /* 0x0000000d0e0d7221 */ /* 0x000fca0000010000 */
[----:B------:R-:W-:-:S07]  /*0d20*/  MOV R22, R13 ;  /* 0x0000000d00167202 */ /* 0x000fce0000000f00 */
[----:B------:R-:W-:Y:S05]  /*0d30*/  WARPSYNC.COLLECTIVE R19, `(.L_x_6126) ;  /* 0x0000000013087348 */ /* 0x000fea0003c00000 */
[----:B------:R0:W1:Y:S02]  /*0d40*/  SHFL.BFLY P2, R20, R22, R21, R24 ;  /* 0x0c00001516147389 */ /* 0x0000640000040018 */
[----:B01----:R-:W-:Y:S01]  /*0d50*/  ENDCOLLECTIVE ;  /* 0x000000000000791b */ /* 0x003fe20003800000 */
.L_x_6126:
[----:B------:R-:W-:Y:S01]  /*0d60*/  HFMA2.MMA R21, -RZ, RZ, 0, 9.5367431640625e-07 ;  /* 0x00000010ff157435 */ /* 0x000fe200000001ff */
[----:B------:R-:W-:-:S05]  /*0d70*/  MOV R10, R20 ;  /* 0x00000014000a7202 */ /* 0x000fca0000000f00 */
[----:B------:R-:W-:-:S05]  /*0d80*/  FADD.FTZ R10, R13, R10 ;  /* 0x0000000a0d0a7221 */ /* 0x000fca0000010000 */
[----:B------:R-:W-:-:S07]  /*0d90*/  MOV R22, R10 ;  /* 0x0000000a00167202 */ /* 0x000fce0000000f00 */
[----:B------:R-:W-:Y:S05]  /*0da0*/  WARPSYNC.COLLECTIVE R19, `(.L_x_6127) ;  /* 0x0000000013087348 */ /* 0x000fea0003c00000 */
[----:B------:R0:W1:Y:S02]  /*0db0*/  SHFL.BFLY P2, R20, R22, R21, R24 ;  /* 0x0c00001516147389 */ /* 0x0000640000040018 */
[----:B01----:R-:W-:Y:S01]  /*0dc0*/  ENDCOLLECTIVE ;  /* 0x000000000000791b */ /* 0x003fe20003800000 */
.L_x_6127:
[----:B------:R-:W-:Y:S01]  /*0dd0*/  HFMA2.MMA R21, -RZ, RZ, 0, 5.9604644775390625e-08 ;  /* 0x00000001ff157435 */ /* 0x000fe200000001ff */
[----:B------:R-:W-:Y:S01]  /*0de0*/  IMAD.MOV.U32 R22, RZ, RZ, R9 ;  /* 0x000000ffff167224 */ /* 0x000fe200078e0009 */
[----:B------:R-:W-:-:S09]  /*0df0*/  MOV R11, R20 ;  /* 0x00000014000b7202 */ /* 0x000fd20000000f00 */
[----:B------:R-:W-:Y:S05]  /*0e00*/  WARPSYNC.COLLECTIVE R19, `(.L_x_6128) ;  /* 0x0000000013087348 */ /* 0x000fea0003c00000 */
[----:B------:R0:W1:Y:S02]  /*0e10*/  SHFL.BFLY P2, R20, R22, R21, R24 ;  /* 0x0c00001516147389 */ /* 0x0000640000040018 */
[----:B01----:R-:W-:Y:S01]  /*0e20*/  ENDCOLLECTIVE ;  /* 0x000000000000791b */ /* 0x003fe20003800000 */
.L_x_6128:
[----:B------:R-:W-:Y:S01]  /*0e30*/  HFMA2.MMA R21, -RZ, RZ, 0, 1.1920928955078125e-07 ;  /* 0x00000002ff157435 */ /* 0x000fe200000001ff */
[----:B------:R-:W-:-:S05]  /*0e40*/  MOV R14, R20 ;  /* 0x00000014000e7202 */ /* 0x000fca0000000f00 */
[----:B------:R-:W-:-:S05]  /*0e50*/  FADD.FTZ R15, R9, R14 ;  /* 0x0000000e090f7221 */ /* 0x000fca0000010000 */
[----:B------:R-:W-:-:S07]  /*0e60*/  MOV R22, R15 ;  /* 0x0000000f00167202 */ /* 0x000fce0000000f00 */
[----:B------:R-:W-:Y:S05]  /*0e70*/  WARPSYNC.COLLECTIVE R19, `(.L_x_6129) ;  /* 0x0000000013087348 */ /* 0x000fea0003c00000 */
[----:B------:R0:W1:Y:S02]  /*0e80*/  SHFL.BFLY P2, R20, R22, R21, R24 ;  /* 0x0c00001516147389 */ /* 0x0000640000040018 */
[----:B01----:R-:W-:Y:S01]  /*0e90*/  ENDCOLLECTIVE ;  /* 0x000000000000791b */ /* 0x003fe20003800000 */
.L_x_6129:
[----:B------:R-:W-:Y:S01]  /*0ea0*/  HFMA2.MMA R21, -RZ, RZ, 0, 2.384185791015625e-07 ;  /* 0x00000004ff157435 */ /* 0x000fe200000001ff */
[----:B------:R-:W-:-:S04]  /*0eb0*/  IMAD.MOV.U32 R16, RZ, RZ, R20 ;  /* 0x000000ffff107224 */ /* 0x000fc800078e0014 */
[----:B------:R-:W-:-:S05]  /*0ec0*/  FADD.FTZ R16, R15, R16 ;  /* 0x000000100f107221 */ /* 0x000fca0000010000 */
[----:B------:R-:W-:-:S07]  /*0ed0*/  MOV R22, R16 ;  /* 0x0000001000167202 */ /* 0x000fce0000000f00 */
[----:B------:R-:W-:Y:S05]  /*0ee0*/  WARPSYNC.COLLECTIVE R19, `(.L_x_6130) ;  /* 0x0000000013087348 */ /* 0x000fea0003c00000 */
[----:B------:R0:W1:Y:S02]  /*0ef0*/  SHFL.BFLY P2, R20, R22, R21, R24 ;  /* 0x0c00001516147389 */ /* 0x0000640000040018 */
[----:B01----:R-:W-:Y:S01]  /*0f00*/  ENDCOLLECTIVE ;  /* 0x000000000000791b */ /* 0x003fe20003800000 */
.L_x_6130:
[----:B------:R-:W-:Y:S01]  /*0f10*/  IMAD.MOV.U32 R21, RZ, RZ, 0x8 ;  /* 0x00000008ff157424 */ /* 0x000fe200078e00ff */
[----:B------:R-:W-:-:S05]  /*0f20*/  MOV R17, R20 ;  /* 0x0000001400117202 */ /* 0x000fca0000000f00 */
[----:B------:R-:W-:-:S05]  /*0f30*/  FADD.FTZ R17, R16, R17 ;  /* 0x0000001110117221 */ /* 0x000fca0000010000 */
[----:B------:R-:W-:-:S07]  /*0f40*/  MOV R22, R17 ;  /* 0x0000001100167202 */ /* 0x000fce0000000f00 */
[----:B------:R-:W-:Y:S05]  /*0f50*/  WARPSYNC.COLLECTIVE R19, `(.L_x_6131) ;  /* 0x0000000013087348 */ /* 0x000fea0003c00000 */
[----:B------:R0:W1:Y:S02]  /*0f60*/  SHFL.BFLY P2, R20, R22, R21, R24 ;  /* 0x0c00001516147389 */ /* 0x0000640000040018 */
[----:B01----:R-:W-:Y:S01]  /*0f70*/  ENDCOLLECTIVE ;  /* 0x000000000000791b */ /* 0x003fe20003800000 */
.L_x_6131:
[----:B------:R-:W-:Y:S01]  /*0f80*/  HFMA2.MMA R21, -RZ, RZ, 0, 9.5367431640625e-07 ;  /* 0x00000010ff157435 */ /* 0x000fe200000001ff */
[----:B------:R-:W-:-:S05]  /*0f90*/  MOV R18, R20 ;  /* 0x0000001400127202 */ /* 0x000fca0000000f00 */
[----:B------:R-:W-:-:S05]  /*0fa0*/  FADD.FTZ R18, R17, R18 ;  /* 0x0000001211127221 */ /* 0x000fca0000010000 */
[----:B------:R-:W-:-:S07]  /*0fb0*/  MOV R22, R18 ;  /* 0x0000001200167202 */ /* 0x000fce0000000f00 */
[----:B------:R-:W-:Y:S05]  /*0fc0*/  WARPSYNC.COLLECTIVE R19, `(.L_x_6132) ;  /* 0x0000000013087348 */ /* 0x000fea0003c00000 */
[----:B------:R0:W1:Y:S02]  /*0fd0*/  SHFL.BFLY P2, R20, R22, R21, R24 ;  /* 0x0c00001516147389 */ /* 0x0000640000040018 */
[----:B01----:R-:W-:Y:S01]  /*0fe0*/  ENDCOLLECTIVE ;  /* 0x000000000000791b */ /* 0x003fe20003800000 */
.L_x_6132:
[----:B------:R-:W-:Y:S01]  /*0ff0*/  MOV R9, R20 ;  /* 0x0000001400097202 */ /* 0x000fe20000000f00 */
[----:B------:R-:W-:Y:S06]  /*1000*/  BRA `(.L_x_6133) ;  /* 0xfffffff8007c7947 */ /* 0x000fec000383ffff */
.L_x_6134:
        /* <DEDUP_REMOVED lines=15> */
.L_x_6654:


//--------------------- .text._ZN10layer_norm13ln_bwd_kernelINS_13Kernel_traitsIfffffjLj256ELj1ELj4ELj1ELj16ENS_18Kernel_traits_baseILj256EfffffjLj128EEEEELb1ELb0ELb1ELb0EEEvNS_9BwdParamsE --------------------------
	.section	.text._ZN10layer_norm13ln_bwd_kernelINS_13Kernel_traitsIfffffjLj256ELj1ELj4ELj1ELj16ENS_18Kernel_traits_baseILj256EfffffjLj128EEEEELb1ELb0ELb1ELb0EEEvNS_9BwdParamsE,"ax",@progbits
	.align	128
        .global         _ZN10layer_norm13ln_bwd_kernelINS_13Kernel_traitsIfffffjLj256ELj1ELj4ELj1ELj16ENS_18Kernel_traits_baseILj256EfffffjLj128EEEEELb1ELb0ELb1ELb0EEEvNS_9BwdParamsE
        .type           _ZN10layer_norm13ln_bwd_kernelINS_13Kernel_traitsIfffffjLj256ELj1ELj4ELj1ELj16ENS_18Kernel_traits_baseILj256EfffffjLj128EEEEELb1ELb0ELb1ELb0EEEvNS_9BwdParamsE,@function
        .size           _ZN10layer_norm13ln_bwd_kernelINS_13Kernel_traitsIfffffjLj256ELj1ELj4ELj1ELj16ENS_18Kernel_traits_baseILj256EfffffjLj128EEEEELb1ELb0ELb1ELb0EEEvNS_9BwdParamsE,(.L_x_6655 - _ZN10layer_norm13ln_bwd_kernelINS_13Kernel_traitsIfffffjLj256ELj1ELj4ELj1ELj16ENS_18Kernel_traits_baseILj256EfffffjLj128EEEEELb1ELb0ELb1ELb0EEEvNS_9BwdParamsE)
        .other          _ZN10layer_norm13ln_bwd_kernelINS_13Kernel_traitsIfffffjLj256ELj1ELj4ELj1ELj16ENS_18Kernel_traits_baseILj256EfffffjLj128EEEEELb1ELb0ELb1ELb0EEEvNS_9BwdParamsE,@"STO_CUDA_ENTRY STV_DEFAULT"
_ZN10layer_norm13ln_bwd_kernelINS_13Kernel_traitsIfffffjLj256ELj1ELj4ELj1ELj16ENS_18Kernel_traits_baseILj256EfffffjLj128EEEEELb1ELb0ELb1ELb0EEEvNS_9BwdParamsE:
.text._ZN10layer_norm13ln_bwd_kernelINS_13Kernel_traitsIfffffjLj256ELj1ELj4ELj1ELj16ENS_18Kernel_traits_baseILj256EfffffjLj128EEEEELb1ELb0ELb1ELb0EEEvNS_9BwdParamsE:
        /* <DEDUP_REMOVED lines=12> */
[----:B------:R-:W-:-:S04]  /*00c0*/  LOP3.LUT R4, R2, 0x1f, RZ, 0x3c, !PT ;  /* 0x0000001f02047812 */ /* 0x000fc800078e3cff */
[----:B------:R-:W-:-:S04]  /*00d0*/  LEA.HI.SX32 R3, R3, R4, 0x1e ;  /* 0x0000000403037211 */ /* 0x000fc800078ff2ff */
[C---:B------:R-:W-:Y:S02]  /*00e0*/  LOP3.LUT P1, RZ, R3.reuse, 0xffffffe0, RZ, 0xc0, !PT ;  /* 0xffffffe003ff7812 */ /* 0x040fe4000782c0ff */
[----:B------:R-:W-:Y:S02]  /*00f0*/  ISETP.GE.U32.AND P2, PT, R3, 0x40, PT ;  /* 0x000000400300780c */ /* 0x000fe40003f46070 */
[----:B------:R-:W-:-:S09]  /*0100*/  MOV R3, R2 ;  /* 0x0000000200037202 */ /* 0x000fd20000000f00 */
        /* <DEDUP_REMOVED lines=21> */
[----:B------:R-:W-:-:S11]  /*0260*/  HFMA2.MMA R21, -RZ, RZ, 0, 0 ;  /* 0x00000000ff157435 */ /* 0x000fd600000001ff */
.L_x_6165:
[----:B0-----:R-:W0:Y:S08]  /*0270*/  LDC.64 R48, c[0x0][0x288] ;  /* 0x0000a200ff307b82 */ /* 0x001e300000000a00 */
[----:B-1----:R-:W1:Y:S08]  /*0280*/  LDC.64 R50, c[0x0][0x258] ;  /* 0x00009600ff327b82 */ /* 0x002e700000000a00 */
[----:B------:R-:W2:Y:S01]  /*0290*/  LDC.64 R54, c[0x0][0x280] ;  /* 0x0000a000ff367b82 */ /* 0x000ea20000000a00 */
[----:B0-----:R-:W-:-:S07]  /*02a0*/  IMAD.WIDE R48, R3, 0x4, R48 ;  /* 0x0000000403307825 */ /* 0x001fce00078e0230 */
[----:B------:R-:W0:Y:S01]  /*02b0*/  LDC.64 R66, c[0x0][0x2c8] ;  /* 0x0000b200ff427b82 */ /* 0x000e220000000a00 */
[----:B------:R2:W3:Y:S01]  /*02c0*/  LDG.E R52, desc[UR4][R48.64] ;  /* 0x0000000430347981 */ /* 0x0004e2000c1e1900 */
[----:B-1----:R-:W-:-:S05]  /*02d0*/  IMAD.WIDE R50, R3, 0x4, R50 ;  /* 0x0000000403327825 */ /* 0x002fca00078e0232 */
[----:B-----5:R-:W5:Y:S01]  /*02e0*/  LDG.E R4, desc[UR4][R50.64] ;  /* 0x0000000432047981 */ /* 0x020f62000c1e1900 */
[----:B------:R-:W-:Y:S01]  /*02f0*/  MOV R0, UR9 ;  /* 0x0000000900007c02 */ /* 0x000fe20008000f00 */
[----:B--2---:R-:W-:-:S04]  /*0300*/  IMAD.WIDE R48, R3, 0x4, R54 ;  /* 0x0000000403307825 */ /* 0x004fc800078e0236 */
[----:B------:R-:W-:Y:S01]  /*0310*/  IMAD R7, R3, R0, RZ ;  /* 0x0000000003077224 */ /* 0x000fe200078e02ff */
[----:B------:R-:W-:Y:S01]  /*0320*/  BSSY B1, `(.L_x_6137) ;  /* 0x0000097000017945 */ /* 0x000fe20003800000 */
[----:B------:R0:W5:Y:S03]  /*0330*/  LDG.E R61, desc[UR4][R48.64] ;  /* 0x00000004303d7981 */ /* 0x000166000c1e1900 */
        /* <DEDUP_REMOVED lines=9> */
[----:B------:R-:W-:-:S04]  /*03d0*/  @P4 VIADD R51, R61, 0xffffffff ;  /* 0xffffffff3d334836 */ /* 0x000fc80000000000 */
[----:B------:R-:W-:-:S05]  /*03e0*/  @P4 IMAD R51, R51, R0, RZ ;  /* 0x0000000033334224 */ /* 0x000fca00078e02ff */
[----:B------:R-:W-:-:S04]  /*03f0*/  @P4 SHF.R.S32.HI R50, RZ, 0x1f, R51 ;  /* 0x0000001fff324819 */ /* 0x000fc80000011433 */
[----:B------:R-:W-:Y:S02]  /*0400*/  @P4 LEA.HI R51, R50, R51, RZ, 0x2 ;  /* 0x0000003332334211 */ /* 0x000fe400078f10ff */
[----:B------:R-:W-:Y:S02]  /*0410*/  MOV R50, RZ ;  /* 0x000000ff00327202 */ /* 0x000fe40000000f00 */
[----:B0-----:R-:W-:-:S04]  /*0420*/  @P4 LOP3.LUT R2, R53, 0x1f, RZ, 0xc0, !PT ;  /* 0x0000001f35024812 */ /* 0x001fc800078ec0ff */
[----:B------:R-:W-:Y:S02]  /*0430*/  @P4 LEA.HI.SX32 R50, R51, R2, 0x1e ;  /* 0x0000000233324211 */ /* 0x000fe400078ff2ff */
[----:B------:R-:W-:Y:S01]  /*0440*/  MOV R51, R7 ;  /* 0x0000000700337202 */ /* 0x000fe20000000f00 */
[----:B------:R-:W-:Y:S06]  /*0450*/  @!P1 BRA `(.L_x_6140) ;  /* 0x0000000000209947 */ /* 0x000fec0003800000 */
[----:B------:R-:W0:Y:S01]  /*0460*/  LDC.64 R52, c[0x0][0x240] ;  /* 0x00009000ff347b82 */ /* 0x000e220000000a00 */
[----:B------:R-:W-:-:S04]  /*0470*/  ISETP.NE.U32.AND P0, PT, RZ, UR6, PT ;  /* 0x00000006ff007c0c */ /* 0x000fc8000bf05070 */
[----:B------:R-:W-:-:S13]  /*0480*/  ISETP.NE.AND.EX P0, PT, RZ, UR7, PT, P0 ;  /* 0x00000007ff007c0c */ /* 0x000fda000bf05300 */
[----:B------:R0:W5:Y:S02]  /*0490*/  @P0 LDG.E.128 R28, desc[UR4][R48.64] ;  /* 0x00000004301c0981 */ /* 0x000164000c1e1d00 */
[----:B0-----:R-:W-:-:S05]  /*04a0*/  IMAD.WIDE.U32 R48, R50, 0x4, R52 ;  /* 0x0000000432307825 */ /* 0x001fca00078e0034 */
[----:B------:R0:W5:Y:S01]  /*04b0*/  LDG.E R5, desc[UR4][R48.64] ;  /* 0x0000000430057981 */ /* 0x000162000c1e1900 */
[----:B------:R-:W-:Y:S01]  /*04c0*/  VIADD R50, R50, 0x20 ;  /* 0x0000002032327836 */ /* 0x000fe20000000000 */
[----:B------:R-:W-:-:S07]  /*04d0*/  IADD3 R51, R7, 0x20, RZ ;  /* 0x0000002007337810 */ /* 0x000fce0007ffe0ff */
.L_x_6140:
[----:B------:R-:W-:Y:S05]  /*04e0*/  BSYNC B2 ;  /* 0x0000000000027941 */ /* 0x000fea0003800000 */
.L_x_6139:
[----:B------:R-:W-:Y:S01]  /*04f0*/  CS2R R64, SRZ ;  /* 0x0000000000407805 */ /* 0x000fe2000001ff00 */
[----:B------:R-:W-:Y:S06]  /*0500*/  @!P2 BRA `(.L_x_6141) ;  /* 0x0000000400e0a947 */ /* 0x000fec0003800000 */
[----:B------:R-:W1:Y:S01]  /*0510*/  LDC.64 R52, c[0x0][0x240] ;  /* 0x00009000ff347b82 */ /* 0x000e620000000a00 */
[----:B------:R-:W-:-:S04]  /*0520*/  ISETP.NE.U32.AND P0, PT, RZ, UR6, PT ;  /* 0x00000006ff007c0c */ /* 0x000fc8000bf05070 */
[----:B------:R-:W-:-:S13]  /*0530*/  ISETP.NE.AND.EX P0, PT, RZ, UR7, PT, P0 ;  /* 0x00000007ff007c0c */ /* 0x000fda000bf05300 */
[----:B0-----:R-:W-:-:S05]  /*0540*/  @P0 IMAD.WIDE.U32 R48, R51, 0x10, R66 ;  /* 0x0000001033300825 */ /* 0x001fca00078e0042 */
[----:B------:R2:W5:Y:S01]  /*0550*/  @P0 LDG.E.128 R8, desc[UR4][R48.64] ;  /* 0x0000000430080981 */ /* 0x000562000c1e1d00 */
[----:B-1----:R-:W-:-:S05]  /*0560*/  IMAD.WIDE.U32 R50, R50, 0x4, R52 ;  /* 0x0000000432327825 */ /* 0x002fca00078e0034 */
[----:B------:R2:W5:Y:S01]  /*0570*/  LDG.E R6, desc[UR4][R50.64] ;  /* 0x0000000432067981 */ /* 0x000562000c1e1900 */
[----:B------:R-:W-:Y:S01]  /*0580*/  HFMA2.MMA R64, -RZ, RZ, 0, 0 ;  /* 0x00000000ff407435 */ /* 0x000fe200000001ff */
[----:B------:R-:W-:Y:S10]  /*0590*/  BRA `(.L_x_6141) ;  /* 0x0000000400bc7947 */ /* 0x000ff40003800000 */
.L_x_6138:
[----:B------:R-:W0:Y:S01]  /*05a0*/  LDC.64 R50, c[0x0][0x250] ;  /* 0x00009400ff327b82 */ /* 0x000e220000000a00 */
[----:B-----5:R-:W-:Y:S01]  /*05b0*/  ISETP.GE.AND P4, PT, R61, 0x1, PT ;  /* 0x000000013d00780c */ /* 0x020fe20003f86270 */
[----:B------:R-:W-:-:S06]  /*05c0*/  VIADD R53, R52, 0xffffffff ;  /* 0xffffffff34357836 */ /* 0x000fcc0000000000 */
[----:B------:R-:W1:Y:S01]  /*05d0*/  LDC.U8 R63, c[0x0][0x2a0] ;  /* 0x0000a800ff3f7b82 */ /* 0x000e620000000000 */
[----:B0-----:R-:W-:-:S06]  /*05e0*/  IMAD.WIDE R50, R3, 0x4, R50 ;  /* 0x0000000403327825 */ /* 0x001fcc00078e0232 */
[----:B------:R-:W2:Y:S01]  /*05f0*/  LDG.E R50, desc[UR4][R50.64] ;  /* 0x0000000432327981 */ /* 0x000ea2000c1e1900 */
[-C--:B------:R-:W-:Y:S01]  /*0600*/  IMAD R53, R53, R0.reuse, RZ ;  /* 0x0000000035357224 */ /* 0x080fe200078e02ff */
[----:B------:R-:W-:Y:S01]  /*0610*/  @P4 IADD3 R55, R61, -0x1, RZ ;  /* 0xffffffff3d374810 */ /* 0x000fe20007ffe0ff */
[----:B------:R-:W-:Y:S01]  /*0620*/  BSSY B2, `(.L_x_6142) ;  /* 0x000003b000027945 */ /* 0x000fe20003800000 */
[----:B------:R-:W0:Y:S01]  /*0630*/  S2R R54, SR_TID.X ;  /* 0x0000000000367919 */ /* 0x000e220000002100 */
[----:B-1----:R-:W-:Y:S02]  /*0640*/  ISETP.NE.AND P0, PT, R63, RZ, PT ;  /* 0x000000ff3f00720c */ /* 0x002fe40003f05270 */
[----:B------:R-:W-:Y:S02]  /*0650*/  CS2R R64, SRZ ;  /* 0x0000000000407805 */ /* 0x000fe4000001ff00 */
[----:B------:R-:W-:Y:S01]  /*0660*/  SHF.R.S32.HI R2, RZ, 0x1f, R53 ;  /* 0x0000001fff027819 */ /* 0x000fe20000011435 */
[----:B------:R-:W-:Y:S01]  /*0670*/  @P4 IMAD R55, R55, R0, RZ ;  /* 0x0000000037374224 */ /* 0x000fe200078e02ff */
[----:B------:R-:W-:-:S02]  /*0680*/  MOV R67, RZ ;  /* 0x000000ff00437202 */ /* 0x000fc40000000f00 */
[----:B------:R-:W-:Y:S02]  /*0690*/  LEA.HI R53, R2, R53, RZ, 0x2 ;  /* 0x0000003502357211 */ /* 0x000fe400078f10ff */
[----:B------:R-:W-:-:S04]  /*06a0*/  @P4 SHF.R.S32.HI R2, RZ, 0x1f, R55 ;  /* 0x0000001fff024819 */ /* 0x000fc80000011437 */
[----:B------:R-:W-:Y:S02]  /*06b0*/  @P4 LEA.HI R55, R2, R55, RZ, 0x2 ;  /* 0x0000003702374211 */ /* 0x000fe400078f10ff */
[----:B0-----:R-:W-:-:S04]  /*06c0*/  LOP3.LUT R2, R54, 0x1f, RZ, 0xc0, !PT ;  /* 0x0000001f36027812 */ /* 0x001fc800078ec0ff */
[-C--:B------:R-:W-:Y:S02]  /*06d0*/  @P4 LEA.HI.SX32 R67, R55, R2.reuse, 0x1e ;  /* 0x0000000237434211 */ /* 0x080fe400078ff2ff */
[----:B------:R-:W-:Y:S02]  /*06e0*/  LEA.HI.SX32 R66, R53, R2, 0x1e ;  /* 0x0000000235427211 */ /* 0x000fe400078ff2ff */
[----:B--2---:R-:W-:Y:S01]  /*06f0*/  FSEL R63, R50, RZ, !P0 ;  /* 0x000000ff323f7208 */ /* 0x004fe20004000000 */
[----:B------:R-:W-:Y:S01]  /*0700*/  IMAD.MOV.U32 R50, RZ, RZ, R7 ;  /* 0x000000ffff327224 */ /* 0x000fe200078e0007 */
[----:B------:R-:W-:Y:S06]  /*0710*/  @!P1 BRA `(.L_x_6143) ;  /* 0x0000000000ac9947 */ /* 0x000fec0003800000 */
[----:B------:R-:W0:Y:S01]  /*0720*/  LDC.64 R50, c[0x0][0x238] ;  /* 0x00008e00ff327b82 */ /* 0x000e220000000a00 */
[----:B------:R-:W-:-:S04]  /*0730*/  ISETP.NE.U32.AND P0, PT, RZ, UR6, PT ;  /* 0x00000006ff007c0c */ /* 0x000fc8000bf05070 */
[----:B------:R-:W-:-:S03]  /*0740*/  ISETP.NE.AND.EX P0, PT, RZ, UR7, PT, P0 ;  /* 0x00000007ff007c0c */ /* 0x000fc6000bf05300 */
[----:B------:R-:W1:Y:S08]  /*0750*/  LDC.64 R52, c[0x0][0x2b8] ;  /* 0x0000ae00ff347b82 */ /* 0x000e700000000a00 */
[----:B------:R-:W2:Y:S02]  /*0760*/  LDC.64 R64, c[0x0][0x240] ;  /* 0x00009000ff407b82 */ /* 0x000ea40000000a00 */
[----:B------:R3:W5:Y:S01]  /*0770*/  @P0 LDG.E.128 R28, desc[UR4][R48.64] ;  /* 0x00000004301c0981 */ /* 0x000762000c1e1d00 */
[----:B0-----:R-:W-:-:S06]  /*0780*/  IMAD.WIDE.U32 R50, R7, 0x10, R50 ;  /* 0x0000001007327825 */ /* 0x001fcc00078e0032 */
[----:B------:R-:W4:Y:S01]  /*0790*/  LDG.E.128 R48, desc[UR4][R50.64] ;  /* 0x0000000432307981 */ /* 0x000f22000c1e1d00 */
[----:B-1----:R-:W-:-:S06]  /*07a0*/  IMAD.WIDE.U32 R52, R66, 0x10, R52 ;  /* 0x0000001042347825 */ /* 0x002fcc00078e0034 */
[----:B------:R-:W3:Y:S01]  /*07b0*/  LDG.E.128 R52, desc[UR4][R52.64] ;  /* 0x0000000434347981 */ /* 0x000ee2000c1e1d00 */
[C---:B--2---:R-:W-:Y:S01]  /*07c0*/  IMAD.WIDE.U32 R64, R67.reuse, 0x4, R64 ;  /* 0x0000000443407825 */ /* 0x044fe200078e0040 */
[----:B------:R-:W-:Y:S02]  /*07d0*/  IADD3 R67, R67, 0x20, RZ ;  /* 0x0000002043437810 */ /* 0x000fe40007ffe0ff */
[----:B------:R-:W-:Y:S02]  /*07e0*/  IADD3 R66, R66, 0x20, RZ ;  /* 0x0000002042427810 */ /* 0x000fe40007ffe0ff */
[----:B------:R0:W5:Y:S01]  /*07f0*/  LDG.E R5, desc[UR4][R64.64] ;  /* 0x0000000440057981 */ /* 0x000162000c1e1900 */
[C---:B----4-:R-:W-:Y:S01]  /*0800*/  FADD.FTZ R59, -R63.reuse, R48 ;  /* 0x000000303f3b7221 */ /* 0x050fe20000010100 */
[----:B------:R-:W-:-:S03]  /*0810*/  FADD.FTZ R71, -R63, R49 ;  /* 0x000000313f477221 */ /* 0x000fc60000010100 */
[----:B------:R-:W-:Y:S01]  /*0820*/  FMUL.FTZ R72, R4, R59 ;  /* 0x0000003b04487220 */ /* 0x000fe20000410000 */
[----:B---3--:R-:W-:Y:S01]  /*0830*/  FMUL.FTZ R70, R12, R52 ;  /* 0x000000340c467220 */ /* 0x008fe20000410000 */
[----:B------:R-:W-:Y:S01]  /*0840*/  FADD.FTZ R73, -R63, R50 ;  /* 0x000000323f497221 */ /* 0x000fe20000010100 */
[----:B------:R-:W-:Y:S01]  /*0850*/  FMUL.FTZ R76, R4, R71 ;  /* 0x00000047044c7220 */ /* 0x000fe20000410000 */
[----:B------:R-:W-:Y:S01]  /*0860*/  FMUL.FTZ R77, R13, R53 ;  /* 0x000000350d4d7220 */ /* 0x000fe20000410000 */
[----:B------:R-:W-:Y:S01]  /*0870*/  FFMA.FTZ R49, R72, R70, RZ ;  /* 0x0000004648317223 */ /* 0x000fe200000100ff */
[----:B------:R-:W-:Y:S01]  /*0880*/  FADD.FTZ R48, RZ, R70 ;  /* 0x00000046ff307221 */ /* 0x000fe20000010000 */
[----:B------:R-:W-:Y:S01]  /*0890*/  FADD.FTZ R59, -R63, R51 ;  /* 0x000000333f3b7221 */ /* 0x000fe20000010100 */
[----:B------:R-:W-:Y:S01]  /*08a0*/  FMUL.FTZ R73, R4, R73 ;  /* 0x0000004904497220 */ /* 0x000fe20000410000 */
[----:B------:R-:W-:Y:S01]  /*08b0*/  FMUL.FTZ R75, R14, R54 ;  /* 0x000000360e4b7220 */ /* 0x000fe20000410000 */
[----:B------:R-:W-:Y:S01]  /*08c0*/  FFMA.FTZ R50, R76, R77, R49 ;  /* 0x0000004d4c327223 */ /* 0x000fe20000010031 */
[----:B------:R-:W-:Y:S01]  /*08d0*/  FADD.FTZ R48, R48, R77 ;  /* 0x0000004d30307221 */ /* 0x000fe20000010000 */
[----:B------:R-:W-:Y:S01]  /*08e0*/  FMUL.FTZ R59, R4, R59 ;  /* 0x0000003b043b7220 */ /* 0x000fe20000410000 */
[----:B------:R-:W-:Y:S01]  /*08f0*/  FMUL.FTZ R71, R15, R55 ;  /* 0x000000370f477220 */ /* 0x000fe20000410000 */
[----:B------:R-:W-:Y:S01]  /*0900*/  FFMA.FTZ R50, R73, R75, R50 ;  /* 0x0000004b49327223 */ /* 0x000fe20000010032 */
[----:B------:R-:W-:Y:S01]  /*0910*/  FADD.FTZ R48, R48, R75 ;  /* 0x0000004b30307221 */ /* 0x000fe20000010000 */
[----:B------:R-:W-:Y:S01]  /*0920*/  FADD.FTZ R24, R24, R52 ;  /* 0x0000003418187221 */ /* 0x000fe20000010000 */
[----:B------:R-:W-:Y:S01]  /*0930*/  FFMA.FTZ R20, R52, R72, R20 ;  /* 0x0000004834147223 */ /* 0x000fe20000010014 */
[----:B0-----:R-:W-:Y:S01]  /*0940*/  FFMA.FTZ R64, R59, R71, R50 ;  /* 0x000000473b407223 */ /* 0x001fe20000010032 */
[----:B------:R-:W-:Y:S01]  /*0950*/  FADD.FTZ R25, R25, R53 ;  /* 0x0000003519197221 */ /* 0x000fe20000010000 */
[----:B------:R-:W-:Y:S01]  /*0960*/  FFMA.FTZ R21, R53, R76, R21 ;  /* 0x0000004c35157223 */ /* 0x000fe20000010015 */
[----:B------:R-:W-:Y:S01]  /*0970*/  FADD.FTZ R26, R26, R54 ;  /* 0x000000361a1a7221 */ /* 0x000fe20000010000 */
[----:B------:R-:W-:Y:S01]  /*0980*/  FFMA.FTZ R22, R54, R73, R22 ;  /* 0x0000004936167223 */ /* 0x000fe20000010016 */
[----:B------:R-:W-:Y:S01]  /*0990*/  FADD.FTZ R27, R27, R55 ;  /* 0x000000371b1b7221 */ /* 0x000fe20000010000 */
[----:B------:R-:W-:Y:S01]  /*09a0*/  FFMA.FTZ R23, R55, R59, R23 ;  /* 0x0000003b37177223 */ /* 0x000fe20000010017 */
[----:B------:R-:W-:Y:S01]  /*09b0*/  FADD.FTZ R65, R48, R71 ;  /* 0x0000004730417221 */ /* 0x000fe20000010000 */
[----:B------:R-:W-:-:S07]  /*09c0*/  VIADD R50, R7, 0x20 ;  /* 0x0000002007327836 */ /* 0x000fce0000000000 */
.L_x_6143:
[----:B------:R-:W-:Y:S05]  /*09d0*/  BSYNC B2 ;  /* 0x0000000000027941 */ /* 0x000fea0003800000 */
.L_x_6142:
        /* <DEDUP_REMOVED lines=16> */
[----:B------:R-:W-:-:S03]  /*0ae0*/  FADD.FTZ R58, -R63, R49 ;  /* 0x000000313f3a7221 */ /* 0x000fc60000010100 */
[----:B0-----:R-:W-:Y:S01]  /*0af0*/  FMUL.FTZ R69, R4, R67 ;  /* 0x0000004304457220 */ /* 0x001fe20000410000 */
[----:B---3--:R-:W-:Y:S01]  /*0b00*/  FMUL.FTZ R74, R16, R52 ;  /* 0x00000034104a7220 */ /* 0x008fe20000410000 */
[----:B------:R-:W-:Y:S01]  /*0b10*/  FADD.FTZ R50, -R63, R50 ;  /* 0x000000323f327221 */ /* 0x000fe20000010100 */
[C---:B------:R-:W-:Y:S01]  /*0b20*/  FMUL.FTZ R68, R4.reuse, R58 ;  /* 0x0000003a04447220 */ /* 0x040fe20000410000 */
[----:B------:R-:W-:Y:S01]  /*0b30*/  FMUL.FTZ R62, R17, R53 ;  /* 0x00000035113e7220 */ /* 0x000fe20000410000 */
        /* <DEDUP_REMOVED lines=21> */
.L_x_6141:
[----:B------:R-:W-:Y:S05]  /*0c90*/  BSYNC B1 ;  /* 0x0000000000017941 */ /* 0x000fea0003800000 */
.L_x_6137:
[----:B------:R-:W-:-:S03]  /*0ca0*/  UMOV UR10, 0xffffffff ;  /* 0xffffffff000a7882 */ /* 0x000fc60000000000 */
[----:B------:R-:W-:Y:S05]  /*0cb0*/  BRA.DIV UR10, `(.L_x_6144) ;  /* 0x000000120ab47947 */ /* 0x000fea000b800000 */
[----:B------:R-:W2:Y:S04]  /*0cc0*/  SHFL.BFLY PT, R52, R65, 0x1, 0x1f ;  /* 0x0c201f0041347f89 */ /* 0x000ea800000e0000 */
[----:B------:R-:W1:Y:S01]  /*0cd0*/  SHFL.BFLY PT, R53, R64, 0x1, 0x1f ;  /* 0x0c201f0040357f89 */ /* 0x000e6200000e0000 */
        /* <DEDUP_REMOVED lines=16> */
.L_x_6177:
[----:B------:R-:W4:Y:S01]  /*0de0*/  S2R R53, SR_TID.X ;  /* 0x0000000000357919 */ /* 0x000f220000002100 */
[----:B------:R-:W4:Y:S01]  /*0df0*/  LDC.U8 R50, c[0x0][0x2a0] ;  /* 0x0000a800ff327b82 */ /* 0x000f220000000000 */
[----:B------:R-:W-:Y:S01]  /*0e00*/  @P4 IADD3 R61, R61, -0x1, RZ ;  /* 0xffffffff3d3d4810 */ /* 0x000fe20007ffe0ff */
[----:B--2---:R-:W-:Y:S01]  /*0e10*/  FADD.FTZ R64, R55, R64 ;  /* 0x0000004037407221 */ /* 0x004fe20000010000 */
[----:B0--3--:R-:W-:Y:S01]  /*0e20*/  FADD.FTZ R49, R51, R52 ;  /* 0x0000003433317221 */ /* 0x009fe20000010000 */
[----:B------:R-:W-:Y:S02]  /*0e30*/  BSSY B1, `(.L_x_6145) ;  /* 0x0000064000017945 */ /* 0x000fe40003800000 */
[----:B------:R-:W-:Y:S02]  /*0e40*/  @P4 IMAD R61, R61, R0, RZ ;  /* 0x000000003d3d4224 */ /* 0x000fe400078e02ff */
[----:B------:R-:W-:-:S03]  /*0e50*/  FMUL.FTZ R49, R49, UR8 ;  /* 0x0000000831317c20 */ /* 0x000fc60008410000 */
[----:B------:R-:W-:-:S04]  /*0e60*/  @P4 SHF.R.S32.HI R48, RZ, 0x1f, R61 ;  /* 0x0000001fff304819 */ /* 0x000fc8000001143d */
[----:B-1----:R-:W-:Y:S01]  /*0e70*/  @P4 LEA.HI R51, R48, R61, RZ, 0x2 ;  /* 0x0000003d30334211 */ /* 0x002fe200078f10ff */
[----:B------:R-:W-:Y:S01]  /*0e80*/  HFMA2.MMA R48, -RZ, RZ, 0, 0 ;  /* 0x00000000ff307435 */ /* 0x000fe200000001ff */
[----:B------:R-:W-:Y:S01]  /*0e90*/  FMUL.FTZ R61, R64, UR8 ;  /* 0x00000008403d7c20 */ /* 0x000fe20008410000 */
[----:B----4-:R-:W-:-:S04]  /*0ea0*/  ISETP.NE.AND P0, PT, R50, RZ, PT ;  /* 0x000000ff3200720c */ /* 0x010fc80003f05270 */
[----:B------:R-:W-:Y:S02]  /*0eb0*/  FSEL R61, R61, RZ, !P0 ;  /* 0x000000ff3d3d7208 */ /* 0x000fe40004000000 */
[----:B------:R-:W-:-:S04]  /*0ec0*/  @P4 LOP3.LUT R2, R53, 0x1f, RZ, 0xc0, !PT ;  /* 0x0000001f35024812 */ /* 0x000fc800078ec0ff */
[----:B------:R-:W-:Y:S01]  /*0ed0*/  @P4 LEA.HI.SX32 R48, R51, R2, 0x1e ;  /* 0x0000000233304211 */ /* 0x000fe200078ff2ff */
[----:B------:R-:W-:Y:S06]  /*0ee0*/  @!P1 BRA `(.L_x_6146) ;  /* 0x0000000400609947 */ /* 0x000fec0003800000 */
[----:B------:R-:W0:Y:S01]  /*0ef0*/  @!P3 LDC.64 R50, c[0x0][0x2c8] ;  /* 0x0000b200ff32bb82 */ /* 0x000e220000000a00 */
[----:B------:R-:W-:Y:S01]  /*0f00*/  BSSY B2, `(.L_x_6147) ;  /* 0x000000d000027945 */ /* 0x000fe20003800000 */
[----:B0-----:R-:W-:-:S04]  /*0f10*/  @!P3 ISETP.NE.U32.AND P0, PT, R50, RZ, PT ;  /* 0x000000ff3200b20c */ /* 0x001fc80003f05070 */
[----:B------:R-:W-:-:S04]  /*0f20*/  @!P3 ISETP.NE.AND.EX P0, PT, R51, RZ, PT, P0 ;  /* 0x000000ff3300b20c */ /* 0x000fc80003f05300 */
[----:B-----5:R-:W-:Y:S01]  /*0f30*/  @!P3 FSEL R63, R28, RZ, P0 ;  /* 0x000000ff1c3fb208 */ /* 0x020fe20000000000 */
        /* <DEDUP_REMOVED lines=9> */
.L_x_6148:
[----:B------:R-:W-:Y:S05]  /*0fd0*/  BSYNC B2 ;  /* 0x0000000000027941 */ /* 0x000fea0003800000 */
.L_x_6147:
        /* <DEDUP_REMOVED lines=20> */
.L_x_6150:
[----:B------:R-:W-:Y:S05]  /*1120*/  BSYNC B2 ;  /* 0x0000000000027941 */ /* 0x000fea0003800000 */
.L_x_6149:
        /* <DEDUP_REMOVED lines=17> */
.L_x_6152:
[----:B------:R-:W-:Y:S05]  /*1240*/  BSYNC B2 ;  /* 0x0000000000027941 */ /* 0x000fea0003800000 */
.L_x_6151:
        /* <DEDUP_REMOVED lines=17> */
.L_x_6154:
[----:B------:R-:W-:Y:S05]  /*1360*/  BSYNC B2 ;  /* 0x0000000000027941 */ /* 0x000fea0003800000 */
.L_x_6153:
        /* <DEDUP_REMOVED lines=13> */
[----:B0-----:R-:W-:-:S04]  /*1440*/  @P4 IMAD.WIDE.U32 R52, R48, 0x10, R52 ;  /* 0x0000001030344825 */ /* 0x001fc800078e0034 */
[----:B------:R-:W-:Y:S01]  /*1450*/  VIADD R48, R48, 0x20 ;  /* 0x0000002030307836 */ /* 0x000fe20000000000 */
[----:B------:R0:W-:Y:S06]  /*1460*/  @P4 STG.E.128 desc[UR4][R52.64], R44 ;  /* 0x0000002c34004986 */ /* 0x0001ec000c101d04 */
.L_x_6146:
[----:B------:R-:W-:Y:S05]  /*1470*/  BSYNC B1 ;  /* 0x0000000000017941 */ /* 0x000fea0003800000 */
.L_x_6145:
[----:B------:R-:W-:Y:S04]  /*1480*/  BSSY B1, `(.L_x_6155) ;  /* 0x0000058000017945 */ /* 0x000fe80003800000 */
[----:B------:R-:W-:Y:S05]  /*1490*/  @!P2 BRA `(.L_x_6156) ;  /* 0x000000040058a947 */ /* 0x000fea0003800000 */
[----:B------:R-:W1:Y:S01]  /*14a0*/  @!P3 LDC.64 R50, c[0x0][0x2c8] ;  /* 0x0000b200ff32bb82 */ /* 0x000e620000000a00 */
[----:B------:R-:W-:Y:S07]  /*14b0*/  BSSY B2, `(.L_x_6157) ;  /* 0x000000e000027945 */ /* 0x000fee0003800000 */
[----:B0-----:R-:W0:Y:S01]  /*14c0*/  LDC.64 R52, c[0x0][0x308] ;  /* 0x0000c200ff347b82 */ /* 0x001e220000000a00 */
[----:B-1----:R-:W-:-:S04]  /*14d0*/  @!P3 ISETP.NE.U32.AND P0, PT, R50, RZ, PT ;  /* 0x000000ff3200b20c */ /* 0x002fc80003f05070 */
[----:B------:R-:W-:-:S04]  /*14e0*/  @!P3 ISETP.NE.AND.EX P0, PT, R51, RZ, PT, P0 ;  /* 0x000000ff3300b20c */ /* 0x000fc80003f05300 */
[----:B-----5:R-:W-:Y:S01]  /*14f0*/  @!P3 FSEL R63, R8, RZ, P0 ;  /* 0x000000ff083fb208 */ /* 0x020fe20000000000 */
[----:B0-----:R-:W-:Y:S08]  /*1500*/  @!P3 BRA `(.L_x_6158) ;  /* 0x000000000020b947 */ /* 0x001ff00003800000 */
        /* <DEDUP_REMOVED lines=8> */
.L_x_6158:
[----:B------:R-:W-:Y:S05]  /*1590*/  BSYNC B2 ;  /* 0x0000000000027941 */ /* 0x000fea0003800000 */
.L_x_6157:
        /* <DEDUP_REMOVED lines=19> */
.L_x_6160:
[----:B------:R-:W-:Y:S05]  /*16d0*/  BSYNC B2 ;  /* 0x0000000000027941 */ /* 0x000fea0003800000 */
.L_x_6159:
        /* <DEDUP_REMOVED lines=17> */
.L_x_6162:
[----:B------:R-:W-:Y:S05]  /*17f0*/  BSYNC B2 ;  /* 0x0000000000027941 */ /* 0x000fea0003800000 */
.L_x_6161:
        /* <DEDUP_REMOVED lines=17> */
.L_x_6164:
[----:B------:R-:W-:Y:S05]  /*1910*/  BSYNC B2 ;  /* 0x0000000000027941 */ /* 0x000fea0003800000 */
.L_x_6163:
        /* <DEDUP_REMOVED lines=14> */
.L_x_6156:
[----:B------:R-:W-:Y:S05]  /*1a00*/  BSYNC B1 ;  /* 0x0000000000017941 */ /* 0x000fea0003800000 */
.L_x_6155:
[----:B------:R-:W2:Y:S02]  /*1a10*/  LDC.64 R48, c[0x0][0x210] ;  /* 0x00008400ff307b82 */ /* 0x000ea40000000a00 */
[----:B--2---:R-:W-:-:S05]  /*1a20*/  IMAD R3, R48, 0x4, R3 ;  /* 0x0000000430037824 */ /* 0x004fca00078e0203 */
[----:B------:R-:W-:-:S13]  /*1a30*/  ISETP.GE.AND P0, PT, R3, R49, PT ;  /* 0x000000310300720c */ /* 0x000fda0003f06270 */
[----:B------:R-:W-:Y:S05]  /*1a40*/  @!P0 BRA `(.L_x_6165) ;  /* 0xffffffe800088947 */ /* 0x000fea000383ffff */
.L_x_6136:
[----:B------:R-:W-:Y:S05]  /*1a50*/  BSYNC B0 ;  /* 0x0000000000007941 */ /* 0x000fea0003800000 */
.L_x_6135:
[----:B------:R-:W2:Y:S01]  /*1a60*/  S2R R48, SR_TID.X ;  /* 0x0000000000307919 */ /* 0x000ea20000002100 */
[----:B------:R-:W-:Y:S01]  /*1a70*/  MOV R2, 0x400 ;  /* 0x0000040000027802 */ /* 0x000fe20000000f00 */
[----:B------:R-:W-:Y:S05]  /*1a80*/  WARPSYNC.ALL ;  /* 0x0000000000007948 */ /* 0x000fea0003800000 */
[----:B------:R-:W3:Y:S01]  /*1a90*/  S2R R3, SR_CgaCtaId ;  /* 0x0000000000037919 */ /* 0x000ee20000008800 */
[----:B------:R-:W-:Y:S01]  /*1aa0*/  ULDC.64 UR10, c[0x0][0x2d8] ;  /* 0x0000b600000a7ab9 */ /* 0x000fe20000000a00 */
[----:B------:R-:W-:Y:S01]  /*1ab0*/  ULDC.64 UR12, c[0x0][0x2d0] ;  /* 0x0000b400000c7ab9 */ /* 0x000fe20000000a00 */
[----:B-----5:R-:W4:Y:S01]  /*1ac0*/  S2R R29, SR_CTAID.X ;  /* 0x00000000001d7919 */ /* 0x020f220000002500 */
[----:B--2---:R-:W-:-:S02]  /*1ad0*/  SHF.R.U32.HI R4, RZ, 0x5, R48 ;  /* 0x00000005ff047819 */ /* 0x004fc40000011630 */
[----:B------:R-:W-:Y:S02]  /*1ae0*/  LOP3.LUT R5, R48, 0x1f, RZ, 0xc0, !PT ;  /* 0x0000001f30057812 */ /* 0x000fe400078ec0ff */
[----:B------:R-:W-:Y:S02]  /*1af0*/  SHF.L.U32 R4, R4, 0x6, RZ ;  /* 0x0000000604047819 */ /* 0x000fe400000006ff */
[----:B---3--:R-:W-:Y:S02]  /*1b00*/  LEA R3, R3, R2, 0x18 ;  /* 0x0000000203037211 */ /* 0x008fe400078ec0ff */
[----:B------:R-:W-:Y:S01]  /*1b10*/  LOP3.LUT R2, R4, 0xffffffc0, R5, 0xe2, !PT ;  /* 0xffffffc004027812 */ /* 0x000fe200078ee205 */
[----:B----4-:R-:W-:Y:S01]  /*1b20*/  IMAD R29, R29, R0, RZ ;  /* 0x000000001d1d7224 */ /* 0x010fe200078e02ff */
[----:B------:R-:W-:Y:S02]  /*1b30*/  IADD3 R0, R0, 0x7f, -R48 ;  /* 0x0000007f00007810 */ /* 0x000fe40007ffe830 */
[----:B------:R-:W-:Y:S01]  /*1b40*/  LEA R2, R2, R3, 0x4 ;  /* 0x0000000302027211 */ /* 0x000fe200078e20ff */
[----:B------:R-:W-:Y:S01]  /*1b50*/  IMAD R3, R48, 0x4, R3 ;  /* 0x0000000430037824 */ /* 0x000fe200078e0203 */
[----:B------:R-:W-:-:S02]  /*1b60*/  LOP3.LUT P0, RZ, R0, 0xffffff80, RZ, 0xc0, !PT ;  /* 0xffffff8000ff7812 */ /* 0x000fc4000780c0ff */
[----:B------:R-:W-:Y:S01]  /*1b70*/  ISETP.GE.U32.AND P1, PT, R0, 0x100, PT ;  /* 0x000001000000780c */ /* 0x000fe20003f26070 */
[----:B------:R-:W-:Y:S04]  /*1b80*/  STS.128 [R2], R24 ;  /* 0x0000001802007388 */ /* 0x000fe80000000c00 */
        /* <DEDUP_REMOVED lines=23> */
[----:B------:R-:W-:Y:S02]  /*1d00*/  IADD3.X R7, RZ, RZ, RZ, P2, !PT ;  /* 0x000000ffff077210 */ /* 0x000fe400017fe4ff */
[C---:B------:R-:W-:Y:S02]  /*1d10*/  SHF.L.U32 R0, R2.reuse, 0x2, RZ ;  /* 0x0000000202007819 */ /* 0x040fe400000006ff */
[----:B------:R-:W-:Y:S02]  /*1d20*/  SHF.L.U64.HI R7, R2, 0x2, R7 ;  /* 0x0000000202077819 */ /* 0x000fe40000010207 */
[C---:B------:R-:W-:Y:S01]  /*1d30*/  IADD3 R6, P2, R0.reuse, UR10, RZ ;  /* 0x0000000a00067c10 */ /* 0x040fe2000ff5e0ff */
[----:B------:R-:W0:Y:S01]  /*1d40*/  LDS R10, [R3] ;  /* 0x00000000030a7984 */ /* 0x000e220000000800 */
[----:B------:R-:W-:Y:S02]  /*1d50*/  IADD3 R0, P3, R0, UR12, RZ ;  /* 0x0000000c00007c10 */ /* 0x000fe4000ff7e0ff */
[C---:B------:R-:W-:Y:S01]  /*1d60*/  IADD3.X R9, R7.reuse, UR11, RZ, P2, !PT ;  /* 0x0000000b07097c10 */ /* 0x040fe200097fe4ff */
[----:B------:R-:W1:Y:S01]  /*1d70*/  LDS R15, [R3+0x400] ;  /* 0x00040000030f7984 */ /* 0x000e620000000800 */
[----:B------:R-:W-:Y:S01]  /*1d80*/  IADD3.X R7, R7, UR13, RZ, P3, !PT ;  /* 0x0000000d07077c10 */ /* 0x000fe20009ffe4ff */
[----:B------:R-:W-:Y:S01]  /*1d90*/  @P0 IMAD.MOV.U32 R2, RZ, RZ, R6 ;  /* 0x000000ffff020224 */ /* 0x000fe200078e0006 */
[----:B------:R-:W-:Y:S01]  /*1da0*/  @P0 MOV R4, R0 ;  /* 0x0000000000040202 */ /* 0x000fe20000000f00 */
[----:B------:R-:W2:Y:S01]  /*1db0*/  LDS R19, [R3+0x800] ;  /* 0x0008000003137984 */ /* 0x000ea20000000800 */
[----:B------:R-:W-:Y:S01]  /*1dc0*/  @P0 IADD3 R0, P3, R0, 0x200, RZ ;  /* 0x0000020000000810 */ /* 0x000fe20007f7e0ff */
[----:B------:R-:W-:Y:S01]  /*1dd0*/  @P0 IMAD.MOV.U32 R5, RZ, RZ, R7 ;  /* 0x000000ffff050224 */ /* 0x000fe200078e0007 */
[----:B------:R-:W-:Y:S01]  /*1de0*/  @P0 IADD3 R6, P2, R6, 0x200, RZ ;  /* 0x0000020006060810 */ /* 0x000fe20007f5e0ff */
[----:B------:R-:W3:Y:S01]  /*1df0*/  LDS R12, [R3+0x200] ;  /* 0x00020000030c7984 */ /* 0x000ee20000000800 */
[----:B------:R-:W-:-:S03]  /*1e00*/  @P0 IADD3.X R7, RZ, R7, RZ, P3, !PT ;  /* 0x00000007ff070210 */ /* 0x000fc60001ffe4ff */
        /* <DEDUP_REMOVED lines=24> */
.L_x_6144:
[----:B--2---:R-:W-:Y:S01]  /*1f90*/  HFMA2.MMA R50, -RZ, RZ, 0, 5.9604644775390625e-08 ;  /* 0x00000001ff327435 */ /* 0x004fe200000001ff */
[----:B------:R-:W-:Y:S01]  /*1fa0*/  BSSY B1, `(.L_x_6166) ;  /* 0x0000006000017945 */ /* 0x000fe20003800000 */
[----:B0-----:R-:W-:Y:S01]  /*1fb0*/  MOV R49, 0x1f ;  /* 0x0000001f00317802 */ /* 0x001fe20000000f00 */
[----:B------:R-:W-:-:S08]  /*1fc0*/  IMAD.MOV.U32 R48, RZ, RZ, -0x1 ;  /* 0xffffffffff307424 */ /* 0x000fd000078e00ff */
[----:B-----5:R-:W-:Y:S05]  /*1fd0*/  WARPSYNC.COLLECTIVE R48, `(.L_x_6167) ;  /* 0x0000000030087348 */ /* 0x020fea0003c00000 */
[----:B------:R0:W1:Y:S02]  /*1fe0*/  SHFL.BFLY P0, R52, R65, R50, R49 ;  /* 0x0c00003241347389 */ /* 0x0000640000000031 */
[----:B01---5:R-:W-:Y:S01]  /*1ff0*/  ENDCOLLECTIVE ;  /* 0x000000000000791b */ /* 0x023fe20003800000 */
.L_x_6167:
[----:B------:R-:W-:Y:S05]  /*2000*/  BSYNC B1 ;  /* 0x0000000000017941 */ /* 0x000fea0003800000 */
.L_x_6166:
        /* <DEDUP_REMOVED lines=8> */
.L_x_6168:
[----:B------:R-:W-:Y:S01]  /*2090*/  HFMA2.MMA R50, -RZ, RZ, 0, 1.1920928955078125e-07 ;  /* 0x00000002ff327435 */ /* 0x000fe200000001ff */
[----:B------:R-:W-:Y:S01]  /*20a0*/  IMAD.MOV.U32 R65, RZ, RZ, R51 ;  /* 0x000000ffff417224 */ /* 0x000fe200078e0033 */
[----:B------:R-:W-:-:S09]  /*20b0*/  MOV R53, R52 ;  /* 0x0000003400357202 */ /* 0x000fd20000000f00 */
[----:B------:R-:W-:Y:S05]  /*20c0*/  WARPSYNC.COLLECTIVE R48, `(.L_x_6169) ;  /* 0x0000000030087348 */ /* 0x000fea0003c00000 */
[----:B------:R0:W1:Y:S02]  /*20d0*/  SHFL.BFLY P0, R52, R65, R50, R49 ;  /* 0x0c00003241347389 */ /* 0x0000640000000031 */
[----:B01----:R-:W-:Y:S01]  /*20e0*/  ENDCOLLECTIVE ;  /* 0x000000000000791b */ /* 0x003fe20003800000 */
.L_x_6169:
[----:B------:R-:W-:-:S05]  /*20f0*/  FADD.FTZ R63, R53, R64 ;  /* 0x00000040353f7221 */ /* 0x000fca0000010000 */
[----:B------:R-:W-:Y:S01]  /*2100*/  MOV R65, R63 ;  /* 0x0000003f00417202 */ /* 0x000fe20000000f00 */
[----:B------:R-:W-:-:S07]  /*2110*/  FADD.FTZ R53, R51, R52 ;  /* 0x0000003433357221 */ /* 0x000fce0000010000 */
[----:B------:R-:W-:Y:S05]  /*2120*/  WARPSYNC.COLLECTIVE R48, `(.L_x_6170) ;  /* 0x0000000030087348 */ /* 0x000fea0003c00000 */
[----:B------:R0:W1:Y:S02]  /*2130*/  SHFL.BFLY P0, R52, R65, R50, R49 ;  /* 0x0c00003241347389 */ /* 0x0000640000000031 */
[----:B01----:R-:W-:Y:S01]  /*2140*/  ENDCOLLECTIVE ;  /* 0x000000000000791b */ /* 0x003fe20003800000 */
.L_x_6170:
[----:B------:R-:W-:Y:S01]  /*2150*/  HFMA2.MMA R50, -RZ, RZ, 0, 2.384185791015625e-07 ;  /* 0x00000004ff327435 */ /* 0x000fe200000001ff */
[----:B------:R-:W-:Y:S01]  /*2160*/  IMAD.MOV.U32 R65, RZ, RZ, R53 ;  /* 0x000000ffff417224 */ /* 0x000fe200078e0035 */
[----:B------:R-:W-:-:S09]  /*2170*/  MOV R54, R52 ;  /* 0x0000003400367202 */ /* 0x000fd20000000f00 */
[----:B------:R-:W-:Y:S05]  /*2180*/  WARPSYNC.COLLECTIVE R48, `(.L_x_6171) ;  /* 0x0000000030087348 */ /* 0x000fea0003c00000 */
[----:B------:R0:W1:Y:S02]  /*2190*/  SHFL.BFLY P0, R52, R65, R50, R49 ;  /* 0x0c00003241347389 */ /* 0x0000640000000031 */
[----:B01----:R-:W-:Y:S01]  /*21a0*/  ENDCOLLECTIVE ;  /* 0x000000000000791b */ /* 0x003fe20003800000 */
.L_x_6171:
[----:B------:R-:W-:-:S05]  /*21b0*/  FADD.FTZ R66, R63, R54 ;  /* 0x000000363f427221 */ /* 0x000fca0000010000 */
[----:B------:R-:W-:Y:S01]  /*21c0*/  MOV R65, R66 ;  /* 0x0000004200417202 */ /* 0x000fe20000000f00 */
[----:B------:R-:W-:-:S07]  /*21d0*/  FADD.FTZ R54, R53, R52 ;  /* 0x0000003435367221 */ /* 0x000fce0000010000 */
[----:B------:R-:W-:Y:S05]  /*21e0*/  WARPSYNC.COLLECTIVE R48, `(.L_x_6172) ;  /* 0x0000000030087348 */ /* 0x000fea0003c00000 */
[----:B------:R0:W1:Y:S02]  /*21f0*/  SHFL.BFLY P0, R52, R65, R50, R49 ;  /* 0x0c00003241347389 */ /* 0x0000640000000031 */
[----:B01----:R-:W-:Y:S01]  /*2200*/  ENDCOLLECTIVE ;  /* 0x000000000000791b */ /* 0x003fe20003800000 */
.L_x_6172:
[----:B------:R-:W-:Y:S01]  /*2210*/  HFMA2.MMA R50, -RZ, RZ, 0, 4.76837158203125e-07 ;  /* 0x00000008ff327435 */ /* 0x000fe200000001ff */
[----:B------:R-:W-:Y:S01]  /*2220*/  IMAD.MOV.U32 R65, RZ, RZ, R54 ;  /* 0x000000ffff417224 */ /* 0x000fe200078e0036 */
[----:B------:R-:W-:-:S09]  /*2230*/  MOV R55, R52 ;  /* 0x0000003400377202 */ /* 0x000fd20000000f00 */
[----:B------:R-:W-:Y:S05]  /*2240*/  WARPSYNC.COLLECTIVE R48, `(.L_x_6173) ;  /* 0x0000000030087348 */ /* 0x000fea0003c00000 */
[----:B------:R0:W1:Y:S02]  /*2250*/  SHFL.BFLY P0, R52, R65, R50, R49 ;  /* 0x0c00003241347389 */ /* 0x0000640000000031 */
[----:B01----:R-:W-:Y:S01]  /*2260*/  ENDCOLLECTIVE ;  /* 0x000000000000791b */ /* 0x003fe20003800000 */
.L_x_6173:
[----:B------:R-:W-:-:S05]  /*2270*/  FADD.FTZ R67, R66, R55 ;  /* 0x0000003742437221 */ /* 0x000fca0000010000 */
[----:B------:R-:W-:Y:S01]  /*2280*/  MOV R65, R67 ;  /* 0x0000004300417202 */ /* 0x000fe20000000f00 */
[----:B------:R-:W-:-:S07]  /*2290*/  FADD.FTZ R55, R54, R52 ;  /* 0x0000003436377221 */ /* 0x000fce0000010000 */
[----:B------:R-:W-:Y:S05]  /*22a0*/  WARPSYNC.COLLECTIVE R48, `(.L_x_6174) ;  /* 0x0000000030087348 */ /* 0x000fea0003c00000 */
[----:B------:R0:W1:Y:S02]  /*22b0*/  SHFL.BFLY P0, R52, R65, R50, R49 ;  /* 0x0c00003241347389 */ /* 0x0000640000000031 */
[----:B01----:R-:W-:Y:S01]  /*22c0*/  ENDCOLLECTIVE ;  /* 0x000000000000791b */ /* 0x003fe20003800000 */
.L_x_6174:
[----:B------:R-:W-:Y:S01]  /*22d0*/  HFMA2.MMA R50, -RZ, RZ, 0, 9.5367431640625e-07 ;  /* 0x00000010ff327435 */ /* 0x000fe200000001ff */
[----:B------:R-:W-:Y:S01]  /*22e0*/  IMAD.MOV.U32 R65, RZ, RZ, R55 ;  /* 0x000000ffff417224 */ /* 0x000fe200078e0037 */
[----:B------:R-:W-:-:S09]  /*22f0*/  MOV R64, R52 ;  /* 0x0000003400407202 */ /* 0x000fd20000000f00 */
[----:B------:R-:W-:Y:S05]  /*2300*/  WARPSYNC.COLLECTIVE R48, `(.L_x_6175) ;  /* 0x0000000030087348 */ /* 0x000fea0003c00000 */
[----:B------:R0:W1:Y:S02]  /*2310*/  SHFL.BFLY P0, R52, R65, R50, R49 ;  /* 0x0c00003241347389 */ /* 0x0000640000000031 */
[----:B01----:R-:W-:Y:S01]  /*2320*/  ENDCOLLECTIVE ;  /* 0x000000000000791b */ /* 0x003fe20003800000 */
.L_x_6175:
[----:B------:R-:W-:-:S05]  /*2330*/  FADD.FTZ R51, R67, R64 ;  /* 0x0000004043337221 */ /* 0x000fca0000010000 */
[----:B------:R-:W-:Y:S02]  /*2340*/  MOV R65, R51 ;  /* 0x0000003300417202 */ /* 0x000fe40000000f00 */
[----:B------:R-:W-:-:S07]  /*2350*/  MOV R64, R52 ;  /* 0x0000003400407202 */ /* 0x000fce0000000f00 */
[----:B------:R-:W-:Y:S05]  /*2360*/  WARPSYNC.COLLECTIVE R48, `(.L_x_6176) ;  /* 0x0000000030087348 */ /* 0x000fea0003c00000 */
[----:B------:R0:W1:Y:S02]  /*2370*/  SHFL.BFLY P0, R52, R65, R50, R49 ;  /* 0x0c00003241347389 */ /* 0x0000640000000031 */
[----:B01----:R-:W-:Y:S01]  /*2380*/  ENDCOLLECTIVE ;  /* 0x000000000000791b */ /* 0x003fe20003800000 */
.L_x_6176:
[----:B------:R-:W-:Y:S05]  /*2390*/  BRA `(.L_x_6177) ;  /* 0xffffffe800907947 */ /* 0x000fea000383ffff */
.L_x_6178:
        /* <DEDUP_REMOVED lines=14> */
.L_x_6655:


//--------------------- .text._ZN10layer_norm22ln_bwd_finalize_kernelINS_22Kernel_traits_finalizeILj256EfffffjLb0ELj1024ELj4ENS_18Kernel_traits_baseILj256EfffffjLj1024EEEEELb0ELb1EEEvNS_9BwdParamsE --------------------------
	.section	.text._ZN10layer_norm22ln_bwd_finalize_kernelINS_22Kernel_traits_finalizeILj256EfffffjLb0ELj1024ELj4ENS_18Kernel_traits_baseILj256EfffffjLj1024EEEEELb0ELb1EEEvNS_9BwdParamsE,"ax",@progbits
	.align	128
        .global         _ZN10layer_norm22ln_bwd_finalize_kernelINS_22Kernel_traits_finalizeILj256EfffffjLb0ELj1024ELj4ENS_18Kernel_traits_baseILj256EfffffjLj1024EEEEELb0ELb1EEEvNS_9BwdParamsE
        .type           _ZN10layer_norm22ln_bwd_finalize_kernelINS_22Kernel_traits_finalizeILj256EfffffjLb0ELj1024ELj4ENS_18Kernel_traits_baseILj256EfffffjLj1024EEEEELb0ELb1EEEvNS_9BwdParamsE,@function
        .size           _ZN10layer_norm22ln_bwd_finalize_kernelINS_22Kernel_traits_finalizeILj256EfffffjLb0ELj1024ELj4ENS_18Kernel_traits_baseILj256EfffffjLj1024EEEEELb0ELb1EEEvNS_9BwdParamsE,(.L_x_6656 - _ZN10layer_norm22ln_bwd_finalize_kernelINS_22Kernel_traits_finalizeILj256EfffffjLb0ELj1024ELj4ENS_18Kernel_traits_baseILj256EfffffjLj1024EEEEELb0ELb1EEEvNS_9BwdParamsE)
        .other          _ZN10layer_norm22ln_bwd_finalize_kernelINS_22Kernel_traits_finalizeILj256EfffffjLb0ELj1024ELj4ENS_18Kernel_traits_baseILj256EfffffjLj1024EEEEELb0ELb1EEEvNS_9BwdParamsE,@"STO_CUDA_ENTRY STV_DEFAULT"
_ZN10layer_norm22ln_bwd_finalize_kernelINS_22Kernel_traits_finalizeILj256EfffffjLb0ELj1024ELj4ENS_18Kernel_traits_baseILj256EfffffjLj1024EEEEELb0ELb1EEEvNS_9BwdParamsE:
.text._ZN10layer_norm22ln_bwd_finalize_kernelINS_22Kernel_traits_finalizeILj256EfffffjLb0ELj1024ELj4ENS_18Kernel_traits_baseILj256EfffffjLj1024EEEEELb0ELb1EEEvNS_9BwdParamsE:
        /* <DEDUP_REMOVED lines=26> */
.L_x_6188:
        /* <DEDUP_REMOVED lines=31> */
.L_x_6183:
        /* <DEDUP_REMOVED lines=34> */
.L_x_6182:
[----:B------:R-:W-:Y:S05]  /*05b0*/  BSYNC B1 ;  /* 0x0000000000017941 */ /* 0x000fea0003800000 */
.L_x_6181:
        /* <DEDUP_REMOVED lines=25> */
.L_x_6185:
[----:B------:R-:W-:Y:S05]  /*0750*/  BSYNC B1 ;  /* 0x0000000000017941 */ /* 0x000fea0003800000 */
.L_x_6184:
        /* <DEDUP_REMOVED lines=12> */
.L_x_6180:
[----:B------:R-:W-:Y:S05]  /*0820*/  BSYNC B0 ;  /* 0x0000000000007941 */ /* 0x000fea0003800000 */
.L_x_6179:
        /* <DEDUP_REMOVED lines=29> */
.L_x_6199:
[----:B------:R-:W-:Y:S01]  /*0a00*/  @!P1 SHF.R.U32.HI R12, RZ, 0x3, R0 ;  /* 0x00000003ff0c9819 */ /* 0x000fe20000011600 */
[----:B----4-:R-:W-:Y:S01]  /*0a10*/  FADD.FTZ R14, R9, R14 ;  /* 0x0000000e090e7221 */ /* 0x010fe20000010000 */
[----:B---3--:R-:W-:Y:S02]  /*0a20*/  FADD.FTZ R11, R10, R11 ;  /* 0x0000000b0a0b7221 */ /* 0x008fe40000010000 */
[----:B------:R-:W-:-:S05]  /*0a30*/  @!P1 LOP3.LUT R12, R12, 0x1ffffffc, RZ, 0xc0, !PT ;  /* 0x1ffffffc0c0c9812 */ /* 0x000fca00078ec0ff */
[----:B------:R3:W-:Y:S04]  /*0a40*/  @!P1 STS [R12+UR4+0x2000], R14 ;  /* 0x0020000e0c009988 */ /* 0x0007e80008000804 */
[----:B------:R3:W-:Y:S02]  /*0a50*/  @!P1 STS [R12+UR4+0x2080], R11 ;  /* 0x0020800b0c009988 */ /* 0x0007e40008000804 */
.L_x_6186:
        /* <DEDUP_REMOVED lines=15> */
.L_x_6187:
[----:B------:R-:W-:Y:S01]  /*0b50*/  HFMA2.MMA R19, -RZ, RZ, 0, 5.9604644775390625e-08 ;  /* 0x00000001ff137435 */ /* 0x000fe200000001ff */
[----:B0--3--:R-:W-:Y:S01]  /*0b60*/  MOV R20, R10 ;  /* 0x0000000a00147202 */ /* 0x009fe20000000f00 */
[----:B------:R-:W-:Y:S01]  /*0b70*/  IMAD.MOV.U32 R22, RZ, RZ, 0x1f ;  /* 0x0000001fff167424 */ /* 0x000fe200078e00ff */
[----:B------:R-:W-:-:S08]  /*0b80*/  MOV R17, 0xffffffff ;  /* 0xffffffff00117802 */ /* 0x000fd00000000f00 */
[----:B-12---:R-:W-:Y:S05]  /*0b90*/  WARPSYNC.COLLECTIVE R17, `(.L_x_6189) ;  /* 0x0000000011087348 */ /* 0x006fea0003c00000 */
[----:B------:R0:W3:Y:S02]  /*0ba0*/  SHFL.BFLY P2, R18, R20, R19, R22 ;  /* 0x0c00001314127389 */ /* 0x0000e40000040016 */
[----:B0123--:R-:W-:Y:S01]  /*0bb0*/  ENDCOLLECTIVE ;  /* 0x000000000000791b */ /* 0x00ffe20003800000 */
.L_x_6189:
[----:B------:R-:W-:Y:S01]  /*0bc0*/  HFMA2.MMA R19, -RZ, RZ, 0, 1.1920928955078125e-07 ;  /* 0x00000002ff137435 */ /* 0x000fe200000001ff */
[----:B------:R-:W-:-:S05]  /*0bd0*/  MOV R11, R18 ;  /* 0x00000012000b7202 */ /* 0x000fca0000000f00 */
[----:B------:R-:W-:-:S05]  /*0be0*/  FADD.FTZ R11, R10, R11 ;  /* 0x0000000b0a0b7221 */ /* 0x000fca0000010000 */
[----:B------:R-:W-:-:S07]  /*0bf0*/  MOV R20, R11 ;  /* 0x0000000b00147202 */ /* 0x000fce0000000f00 */
[----:B------:R-:W-:Y:S05]  /*0c00*/  WARPSYNC.COLLECTIVE R17, `(.L_x_6190) ;  /* 0x0000000011087348 */ /* 0x000fea0003c00000 */
[----:B------:R0:W1:Y:S02]  /*0c10*/  SHFL.BFLY P2, R18, R20, R19, R22 ;  /* 0x0c00001314127389 */ /* 0x0000640000040016 */
[----:B01----:R-:W-:Y:S01]  /*0c20*/  ENDCOLLECTIVE ;  /* 0x000000000000791b */ /* 0x003fe20003800000 */
.L_x_6190:
[----:B------:R-:W-:Y:S01]  /*0c30*/  HFMA2.MMA R19, -RZ, RZ, 0, 2.384185791015625e-07 ;  /* 0x00000004ff137435 */ /* 0x000fe200000001ff */
[----:B------:R-:W-:-:S04]  /*0c40*/  IMAD.MOV.U32 R12, RZ, RZ, R18 ;  /* 0x000000ffff0c7224 */ /* 0x000fc800078e0012 */
[----:B------:R-:W-:-:S05]  /*0c50*/  FADD.FTZ R12, R11, R12 ;  /* 0x0000000c0b0c7221 */ /* 0x000fca0000010000 */
[----:B------:R-:W-:-:S07]  /*0c60*/  MOV R20, R12 ;  /* 0x0000000c00147202 */ /* 0x000fce0000000f00 */
[----:B------:R-:W-:Y:S05]  /*0c70*/  WARPSYNC.COLLECTIVE R17, `(.L_x_6191) ;  /* 0x0000000011087348 */ /* 0x000fea0003c00000 */
[----:B------:R0:W1:Y:S02]  /*0c80*/  SHFL.BFLY P2, R18, R20, R19, R22 ;  /* 0x0c00001314127389 */ /* 0x0000640000040016 */
[----:B01----:R-:W-:Y:S01]  /*0c90*/  ENDCOLLECTIVE ;  /* 0x000000000000791b */ /* 0x003fe20003800000 */
.L_x_6191:
[----:B------:R-:W-:Y:S01]  /*0ca0*/  IMAD.MOV.U32 R19, RZ, RZ, 0x8 ;  /* 0x00000008ff137424 */ /* 0x000fe200078e00ff */
[----:B------:R-:W-:-:S05]  /*0cb0*/  MOV R13, R18 ;  /* 0x00000012000d7202 */ /* 0x000fca0000000f00 */
[----:B------:R-:W-:-:S05]  /*0cc0*/  FADD.FTZ R13, R12, R13 ;  /* 0x0000000d0c0d7221 */ /* 0x000fca0000010000 */
[----:B------:R-:W-:-:S07]  /*0cd0*/  MOV R20, R13 ;  /* 0x0000000d00147202 */ /* 0x000fce0000000f00 */
[----:B------:R-:W-:Y:S05]  /*0ce0*/  WARPSYNC.COLLECTIVE R17, `(.L_x_6192) ;  /* 0x0000000011087348 */ /* 0x000fea0003c00000 */
[----:B------:R0:W1:Y:S02]  /*0cf0*/  SHFL.BFLY P2, R18, R20, R19, R22 ;  /* 0x0c00001314127389 */ /* 0x0000640000040016 */
[----:B01----:R-:W-:Y:S01]  /*0d00*/  ENDCOLLECTIVE ;  /* 0x000000000000791b */ /* 0x003fe20003800000 */
.L_x_6192:
[----:B------:R-:W-:Y:S01]  /*0d10*/  HFMA2.MMA R19, -RZ, RZ, 0, 9.5367431640625e-07 ;  /* 0x00000010ff137435 */ /* 0x000fe200000001ff */
[----:B------:R-:W-:-:S05]  /*0d20*/  MOV R10, R18 ;  /* 0x00000012000a7202 */ /* 0x000fca0000000f00 */
[----:B------:R-:W-:-:S05]  /*0d30*/  FADD.FTZ R10, R13, R10 ;  /* 0x0000000a0d0a7221 */ /* 0x000fca0000010000 */
[----:B------:R-:W-:-:S07]  /*0d40*/  MOV R20, R10 ;  /* 0x0000000a00147202 */ /* 0x000fce0000000f00 */
[----:B------:R-:W-:Y:S05]  /*0d50*/  WARPSYNC.COLLECTIVE R17, `(.L_x_6193) ;  /* 0x0000000011087348 */ /* 0x000fea0003c00000 */
[----:B------:R0:W1:Y:S02]  /*0d60*/  SHFL.BFLY P2, R18, R20, R19, R22 ;  /* 0x0c00001314127389 */ /* 0x0000640000040016 */
[----:B01----:R-:W-:Y:S01]  /*0d70*/  ENDCOLLECTIVE ;  /* 0x000000000000791b */ /* 0x003fe20003800000 */
.L_x_6193:
[----:B------:R-:W-:Y:S01]  /*0d80*/  HFMA2.MMA R19, -RZ, RZ, 0, 5.9604644775390625e-08 ;  /* 0x00000001ff137435 */ /* 0x000fe200000001ff */
[----:B------:R-:W-:Y:S01]  /*0d90*/  IMAD.MOV.U32 R20, RZ, RZ, R9 ;  /* 0x000000ffff147224 */ /* 0x000fe200078e0009 */
[----:B------:R-:W-:-:S09]  /*0da0*/  MOV R11, R18 ;  /* 0x00000012000b7202 */ /* 0x000fd20000000f00 */
[----:B------:R-:W-:Y:S05]  /*0db0*/  WARPSYNC.COLLECTIVE R17, `(.L_x_6194) ;  /* 0x0000000011087348 */ /* 0x000fea0003c00000 */
[----:B------:R0:W1:Y:S02]  /*0dc0*/  SHFL.BFLY P2, R18, R20, R19, R22 ;  /* 0x0c00001314127389 */ /* 0x0000640000040016 */
[----:B01----:R-:W-:Y:S01]  /*0dd0*/  ENDCOLLECTIVE ;  /* 0x000000000000791b */ /* 0x003fe20003800000 */
.L_x_6194:
[----:B------:R-:W-:Y:S01]  /*0de0*/  HFMA2.MMA R19, -RZ, RZ, 0, 1.1920928955078125e-07 ;  /* 0x00000002ff137435 */ /* 0x000fe200000001ff */
[----:B------:R-:W-:-:S05]  /*0df0*/  MOV R12, R18 ;  /* 0x00000012000c7202 */ /* 0x000fca0000000f00 */
[----:B------:R-:W-:-:S05]  /*0e00*/  FADD.FTZ R14, R9, R12 ;  /* 0x0000000c090e7221 */ /* 0x000fca0000010000 */
[----:B------:R-:W-:-:S07]  /*0e10*/  MOV R20, R14 ;  /* 0x0000000e00147202 */ /* 0x000fce0000000f00 */
[----:B------:R-:W-:Y:S05]  /*0e20*/  WARPSYNC.COLLECTIVE R17, `(.L_x_6195) ;  /* 0x0000000011087348 */ /* 0x000fea0003c00000 */
[----:B------:R0:W1:Y:S02]  /*0e30*/  SHFL.BFLY P2, R18, R20, R19, R22 ;  /* 0x0c00001314127389 */ /* 0x0000640000040016 */
[----:B01----:R-:W-:Y:S01]  /*0e40*/  ENDCOLLECTIVE ;  /* 0x000000000000791b */ /* 0x003fe20003800000 */
.L_x_6195:
[----:B------:R-:W-:Y:S01]  /*0e50*/  HFMA2.MMA R19, -RZ, RZ, 0, 2.384185791015625e-07 ;  /* 0x00000004ff137435 */ /* 0x000fe200000001ff */
[----:B------:R-:W-:-:S04]  /*0e60*/  IMAD.MOV.U32 R13, RZ, RZ, R18 ;  /* 0x000000ffff0d7224 */ /* 0x000fc800078e0012 */
[----:B------:R-:W-:-:S05]  /*0e70*/  FADD.FTZ R15, R14, R13 ;  /* 0x0000000d0e0f7221 */ /* 0x000fca0000010000 */
[----:B------:R-:W-:-:S07]  /*0e80*/  MOV R20, R15 ;  /* 0x0000000f00147202 */ /* 0x000fce0000000f00 */
[----:B------:R-:W-:Y:S05]  /*0e90*/  WARPSYNC.COLLECTIVE R17, `(.L_x_6196) ;  /* 0x0000000011087348 */ /* 0x000fea0003c00000 */
[----:B------:R0:W1:Y:S02]  /*0ea0*/  SHFL.BFLY P2, R18, R20, R19, R22 ;  /* 0x0c00001314127389 */ /* 0x0000640000040016 */
[----:B01----:R-:W-:Y:S01]  /*0eb0*/  ENDCOLLECTIVE ;  /* 0x000000000000791b */ /* 0x003fe20003800000 */
.L_x_6196:
[----:B------:R-:W-:Y:S01]  /*0ec0*/  IMAD.MOV.U32 R19, RZ, RZ, 0x8 ;  /* 0x00000008ff137424 */ /* 0x000fe200078e00ff */
[----:B------:R-:W-:-:S05]  /*0ed0*/  MOV R16, R18 ;  /* 0x0000001200107202 */ /* 0x000fca0000000f00 */
[----:B------:R-:W-:-:S05]  /*0ee0*/  FADD.FTZ R16, R15, R16 ;  /* 0x000000100f107221 */ /* 0x000fca0000010000 */
[----:B------:R-:W-:-:S07]  /*0ef0*/  MOV R20, R16 ;  /* 0x0000001000147202 */ /* 0x000fce0000000f00 */
[----:B------:R-:W-:Y:S05]  /*0f00*/  WARPSYNC.COLLECTIVE R17, `(.L_x_6197) ;  /* 0x0000000011087348 */ /* 0x000fea0003c00000 */
[----:B------:R0:W1:Y:S02]  /*0f10*/  SHFL.BFLY P2, R18, R20, R19, R22 ;  /* 0x0c00001314127389 */ /* 0x0000640000040016 */
[----:B01----:R-:W-:Y:S01]  /*0f20*/  ENDCOLLECTIVE ;  /* 0x000000000000791b */ /* 0x003fe20003800000 */
.L_x_6197:
[----:B------:R-:W-:Y:S01]  /*0f30*/  HFMA2.MMA R19, -RZ, RZ, 0, 9.5367431640625e-07 ;  /* 0x00000010ff137435 */ /* 0x000fe200000001ff */
[----:B------:R-:W-:-:S05]  /*0f40*/  MOV R9, R18 ;  /* 0x0000001200097202 */ /* 0x000fca0000000f00 */
[----:B------:R-:W-:-:S05]  /*0f50*/  FADD.FTZ R9, R16, R9 ;  /* 0x0000000910097221 */ /* 0x000fca0000010000 */
[----:B------:R-:W-:-:S07]  /*0f60*/  MOV R20, R9 ;  /* 0x0000000900147202 */ /* 0x000fce0000000f00 */
[----:B------:R-:W-:Y:S05]  /*0f70*/  WARPSYNC.COLLECTIVE R17, `(.L_x_6198) ;  /* 0x0000000011087348 */ /* 0x000fea0003c00000 */
[----:B------:R0:W1:Y:S02]  /*0f80*/  SHFL.BFLY P2, R18, R20, R19, R22 ;  /* 0x0c00001314127389 */ /* 0x0000640000040016 */
[----:B01----:R-:W-:Y:S01]  /*0f90*/  ENDCOLLECTIVE ;  /* 0x000000000000791b */ /* 0x003fe20003800000 */
.L_x_6198:
[----:B------:R-:W-:Y:S01]  /*0fa0*/  MOV R14, R18 ;  /* 0x00000012000e7202 */ /* 0x000fe20000000f00 */
[----:B------:R-:W-:Y:S06]  /*0fb0*/  BRA `(.L_x_6199) ;  /* 0xfffffff800907947 */ /* 0x000fec000383ffff */
.L_x_6200:
        /* <DEDUP_REMOVED lines=12> */
.L_x_6656:


//--------------------- .text._ZN10layer_norm13ln_bwd_kernelINS_13Kernel_traitsIfffffjLj256ELj1ELj4ELj1ELj16ENS_18Kernel_traits_baseILj256EfffffjLj128EEEEELb1ELb0ELb1ELb1EEEvNS_9BwdParamsE --------------------------
	.section	.text._ZN10layer_norm13ln_bwd_kernelINS_13Kernel_traitsIfffffjLj256ELj1ELj4ELj1ELj16ENS_18Kernel_traits_baseILj256EfffffjLj128EEEEELb1ELb0ELb1ELb1EEEvNS_9BwdParamsE,"ax",@progbits
	.align	128
        .global         _ZN10layer_norm13ln_bwd_kernelINS_13Kernel_traitsIfffffjLj256ELj1ELj4ELj1ELj16ENS_18Kernel_traits_baseILj256EfffffjLj128EEEEELb1ELb0ELb1ELb1EEEvNS_9BwdParamsE
        .type           _ZN10layer_norm13ln_bwd_kernelINS_13Kernel_traitsIfffffjLj256ELj1ELj4ELj1ELj16ENS_18Kernel_traits_baseILj256EfffffjLj128EEEEELb1ELb0ELb1ELb1EEEvNS_9BwdParamsE,@function
        .size           _ZN10layer_norm13ln_bwd_kernelINS_13Kernel_traitsIfffffjLj256ELj1ELj4ELj1ELj16ENS_18Kernel_traits_baseILj256EfffffjLj128EEEEELb1ELb0ELb1ELb1EEEvNS_9BwdParamsE,(.L_x_6657 - _ZN10layer_norm13ln_bwd_kernelINS_13Kernel_traitsIfffffjLj256ELj1ELj4ELj1ELj16ENS_18Kernel_traits_baseILj256EfffffjLj128EEEEELb1ELb0ELb1ELb1EEEvNS_9BwdParamsE)
        .other          _ZN10layer_norm13ln_bwd_kernelINS_13Kernel_traitsIfffffjLj256ELj1ELj4ELj1ELj16ENS_18Kernel_traits_baseILj256EfffffjLj128EEEEELb1ELb0ELb1ELb1EEEvNS_9BwdParamsE,@"STO_CUDA_ENTRY STV_DEFAULT"
_ZN10layer_norm13ln_bwd_kernelINS_13Kernel_traitsIfffffjLj256ELj1ELj4ELj1ELj16ENS_18Kernel_traits_baseILj256EfffffjLj128EEEEELb1ELb0ELb1ELb1EEEvNS_9BwdParamsE:
.text._ZN10layer_norm13ln_bwd_kernelINS_13Kernel_traitsIfffffjLj256ELj1ELj4ELj1ELj16ENS_18Kernel_traits_baseILj256EfffffjLj128EEEEELb1ELb0ELb1ELb1EEEvNS_9BwdParamsE:
        /* <DEDUP_REMOVED lines=21> */
.L_x_6202:
        /* <DEDUP_REMOVED lines=17> */
.L_x_6224:
        /* <DEDUP_REMOVED lines=21> */
[----:B-----5:R-:W-:Y:S01]  /*03b0*/  ISETP.GE.AND P6, PT, R70, 0x1, PT ;  /* 0x000000014600780c */ /* 0x020fe20003fc6270 */
[----:B------:R-:W0:Y:S01]  /*03c0*/  LDC.64 R84, c[0x0][0x240] ;  /* 0x00009000ff547b82 */ /* 0x000e220000000a00 */
[----:B------:R-:W-:Y:S01]  /*03d0*/  MOV R2, UR12 ;  /* 0x0000000c00027c02 */ /* 0x000fe20008000f00 */
[----:B------:R-:W-:-:S03]  /*03e0*/  HFMA2.MMA R55, -RZ, RZ, 0, 0 ;  /* 0x00000000ff377435 */ /* 0x000fc600000001ff */
[----:B------:R-:W-:-:S07]  /*03f0*/  ISETP.NE.U32.AND P0, PT, R2, RZ, PT ;  /* 0x000000ff0200720c */ /* 0x000fce0003f05070 */
[----:B------:R-:W-:Y:S01]  /*0400*/  @P6 VIADD R0, R70, 0xffffffff ;  /* 0xffffffff46006836 */ /* 0x000fe20000000000 */
[----:B------:R-:W-:-:S03]  /*0410*/  @P6 LOP3.LUT R6, R9, 0x1f, RZ, 0xc0, !PT ;  /* 0x0000001f09066812 */ /* 0x000fc600078ec0ff */
[----:B------:R-:W-:Y:S01]  /*0420*/  @P6 IMAD R52, R0, R71, RZ ;  /* 0x0000004700346224 */ /* 0x000fe200078e02ff */
[----:B------:R-:W-:-:S04]  /*0430*/  MOV R0, UR13 ;  /* 0x0000000d00007c02 */ /* 0x000fc80008000f00 */
[----:B------:R-:W-:Y:S02]  /*0440*/  @P6 SHF.R.S32.HI R53, RZ, 0x1f, R52 ;  /* 0x0000001fff356819 */ /* 0x000fe40000011434 */
[----:B------:R-:W-:Y:S02]  /*0450*/  ISETP.NE.AND.EX P0, PT, R0, RZ, PT, P0 ;  /* 0x000000ff0000720c */ /* 0x000fe40003f05300 */
[----:B------:R-:W-:-:S04]  /*0460*/  @P6 LEA.HI R53, R53, R52, RZ, 0x2 ;  /* 0x0000003435356211 */ /* 0x000fc800078f10ff */
[----:B------:R-:W-:-:S05]  /*0470*/  @P6 LEA.HI.SX32 R55, R53, R6, 0x1e ;  /* 0x0000000635376211 */ /* 0x000fca00078ff2ff */
[C---:B0-----:R-:W-:Y:S02]  /*0480*/  IMAD.WIDE.U32 R52, R55.reuse, 0x4, R84 ;  /* 0x0000000437347825 */ /* 0x041fe400078e0054 */
[----:B------:R0:W5:Y:S04]  /*0490*/  @P0 LDG.E.128 R16, desc[UR4][R74.64] ;  /* 0x000000044a100981 */ /* 0x000168000c1e1d00 */
[----:B------:R0:W5:Y:S04]  /*04a0*/  @P0 LDG.E.128 R12, desc[UR4][R72.64] ;  /* 0x00000004480c0981 */ /* 0x000168000c1e1d00 */
[----:B------:R0:W5:Y:S01]  /*04b0*/  LDG.E R68, desc[UR4][R52.64] ;  /* 0x0000000434447981 */ /* 0x000162000c1e1900 */
[----:B------:R-:W-:-:S05]  /*04c0*/  IADD3 R55, R55, 0x20, RZ ;  /* 0x0000002037377810 */ /* 0x000fca0007ffe0ff */
[----:B------:R-:W-:Y:S01]  /*04d0*/  IMAD.WIDE.U32 R84, R55, 0x4, R84 ;  /* 0x0000000437547825 */ /* 0x000fe200078e0054 */
[----:B------:R-:W-:Y:S01]  /*04e0*/  CS2R R54, SRZ ;  /* 0x0000000000367805 */ /* 0x000fe2000001ff00 */
[----:B------:R-:W-:Y:S06]  /*04f0*/  BRA `(.L_x_6206) ;  /* 0x0000000400807947 */ /* 0x000fec0003800000 */
.L_x_6205:
[----:B------:R-:W0:Y:S01]  /*0500*/  LDC.64 R76, c[0x0][0x250] ;  /* 0x00009400ff4c7b82 */ /* 0x000e220000000a00 */
[----:B------:R-:W-:-:S04]  /*0510*/  VIADD R0, R54, 0xffffffff ;  /* 0xffffffff36007836 */ /* 0x000fc80000000000 */
[----:B------:R-:W-:-:S03]  /*0520*/  IMAD R0, R0, R71, RZ ;  /* 0x0000004700007224 */ /* 0x000fc600078e02ff */
[----:B------:R-:W1:Y:S02]  /*0530*/  LDC.64 R10, c[0x0][0x238] ;  /* 0x00008e00ff0a7b82 */ /* 0x000e640000000a00 */
[----:B------:R-:W-:-:S06]  /*0540*/  SHF.R.S32.HI R53, RZ, 0x1f, R0 ;  /* 0x0000001fff357819 */ /* 0x000fcc0000011400 */
[----:B------:R-:W2:Y:S01]  /*0550*/  LDC.64 R2, c[0x0][0x2b8] ;  /* 0x0000ae00ff027b82 */ /* 0x000ea20000000a00 */
[----:B------:R-:W-:Y:S02]  /*0560*/  LEA.HI R53, R53, R0, RZ, 0x2 ;  /* 0x0000000035357211 */ /* 0x000fe400078f10ff */
[----:B------:R-:W-:Y:S01]  /*0570*/  LOP3.LUT R6, R9, 0x1f, RZ, 0xc0, !PT ;  /* 0x0000001f09067812 */ /* 0x000fe200078ec0ff */
[----:B0-----:R-:W-:-:S03]  /*0580*/  IMAD.WIDE R76, R8, 0x4, R76 ;  /* 0x00000004084c7825 */ /* 0x001fc600078e024c */
[----:B------:R-:W-:Y:S01]  /*0590*/  LEA.HI.SX32 R61, R53, R6, 0x1e ;  /* 0x00000006353d7211 */ /* 0x000fe200078ff2ff */
[----:B------:R-:W0:Y:S02]  /*05a0*/  LDC.64 R84, c[0x0][0x240] ;  /* 0x00009000ff547b82 */ /* 0x000e240000000a00 */
[----:B------:R-:W3:Y:S01]  /*05b0*/  LDG.E R76, desc[UR4][R76.64] ;  /* 0x000000044c4c7981 */ /* 0x000ee2000c1e1900 */
[----:B-1----:R-:W-:-:S04]  /*05c0*/  IMAD.WIDE.U32 R64, R69, 0x10, R10 ;  /* 0x0000001045407825 */ /* 0x002fc800078e000a */
[----:B------:R-:W-:Y:S02]  /*05d0*/  IMAD.WIDE.U32 R56, R4, 0x10, R10 ;  /* 0x0000001004387825 */ /* 0x000fe400078e000a */
[----:B------:R-:W4:Y:S02]  /*05e0*/  LDG.E.128 R64, desc[UR4][R64.64] ;  /* 0x0000000440407981 */ /* 0x000f24000c1e1d00 */
[C---:B--2---:R-:W-:Y:S02]  /*05f0*/  IMAD.WIDE.U32 R52, R61.reuse, 0x10, R2 ;  /* 0x000000103d347825 */ /* 0x044fe400078e0002 */
[----:B------:R-:W2:Y:S04]  /*0600*/  LDG.E.128 R56, desc[UR4][R56.64] ;  /* 0x0000000438387981 */ /* 0x000ea8000c1e1d00 */
[----:B------:R-:W2:Y:S01]  /*0610*/  LDG.E.128 R52, desc[UR4][R52.64] ;  /* 0x0000000434347981 */ /* 0x000ea2000c1e1d00 */
[----:B------:R-:W-:-:S02]  /*0620*/  IADD3 R61, R61, 0x20, RZ ;  /* 0x000000203d3d7810 */ /* 0x000fc40007ffe0ff */
[----:B-----5:R-:W-:-:S03]  /*0630*/  ISETP.GE.AND P6, PT, R70, 0x1, PT ;  /* 0x000000014600780c */ /* 0x020fc60003fc6270 */
[----:B------:R-:W-:-:S06]  /*0640*/  IMAD.WIDE.U32 R60, R61, 0x10, R2 ;  /* 0x000000103d3c7825 */ /* 0x000fcc00078e0002 */
[----:B------:R-:W2:Y:S01]  /*0650*/  LDG.E.128 R60, desc[UR4][R60.64] ;  /* 0x000000043c3c7981 */ /* 0x000ea2000c1e1d00 */
[----:B------:R-:W-:-:S03]  /*0660*/  MOV R2, UR12 ;  /* 0x0000000c00027c02 */ /* 0x000fc60008000f00 */
[----:B------:R-:W-:Y:S02]  /*0670*/  @P6 IADD3 R0, R70, -0x1, RZ ;  /* 0xffffffff46006810 */ /* 0x000fe40007ffe0ff */
[----:B------:R-:W-:-:S03]  /*0680*/  ISETP.NE.U32.AND P0, PT, R2, RZ, PT ;  /* 0x000000ff0200720c */ /* 0x000fc60003f05070 */
[----:B------:R-:W-:Y:S01]  /*0690*/  @P6 IMAD R3, R0, R71, RZ ;  /* 0x0000004700036224 */ /* 0x000fe200078e02ff */
[----:B------:R-:W-:-:S04]  /*06a0*/  MOV R0, UR13 ;  /* 0x0000000d00007c02 */ /* 0x000fc80008000f00 */
[----:B------:R-:W-:Y:S02]  /*06b0*/  ISETP.NE.AND.EX P0, PT, R0, RZ, PT, P0 ;  /* 0x000000ff0000720c */ /* 0x000fe40003f05300 */
[----:B------:R-:W-:-:S04]  /*06c0*/  @P6 SHF.R.S32.HI R10, RZ, 0x1f, R3 ;  /* 0x0000001fff0a6819 */ /* 0x000fc80000011403 */
[----:B------:R-:W-:Y:S01]  /*06d0*/  @P6 LEA.HI R11, R10, R3, RZ, 0x2 ;  /* 0x000000030a0b6211 */ /* 0x000fe200078f10ff */
[----:B------:R-:W-:-:S03]  /*06e0*/  IMAD.MOV.U32 R3, RZ, RZ, RZ ;  /* 0x000000ffff037224 */ /* 0x000fc600078e00ff */
[----:B------:R-:W-:-:S03]  /*06f0*/  @P6 LEA.HI.SX32 R3, R11, R6, 0x1e ;  /* 0x000000060b036211 */ /* 0x000fc600078ff2ff */
[----:B------:R-:W5:Y:S04]  /*0700*/  @P0 LDG.E.128 R16, desc[UR4][R74.64] ;  /* 0x000000044a100981 */ /* 0x000f68000c1e1d00 */
[----:B------:R-:W5:Y:S01]  /*0710*/  @P0 LDG.E.128 R12, desc[UR4][R72.64] ;  /* 0x00000004480c0981 */ /* 0x000f62000c1e1d00 */
[----:B------:R-:W-:Y:S01]  /*0720*/  ISETP.NE.AND P0, PT, R7, RZ, PT ;  /* 0x000000ff0700720c */ /* 0x000fe20003f05270 */
[C---:B0-----:R-:W-:Y:S01]  /*0730*/  IMAD.WIDE.U32 R10, R3.reuse, 0x4, R84 ;  /* 0x00000004030a7825 */ /* 0x041fe200078e0054 */
[----:B------:R-:W-:-:S04]  /*0740*/  IADD3 R3, R3, 0x20, RZ ;  /* 0x0000002003037810 */ /* 0x000fc80007ffe0ff */
[----:B------:R0:W5:Y:S01]  /*0750*/  LDG.E R68, desc[UR4][R10.64] ;  /* 0x000000040a447981 */ /* 0x000162000c1e1900 */
[----:B------:R-:W-:Y:S01]  /*0760*/  IMAD.WIDE.U32 R84, R3, 0x4, R84 ;  /* 0x0000000403547825 */ /* 0x000fe200078e0054 */
[----:B---3--:R-:W-:-:S05]  /*0770*/  FSEL R80, R76, RZ, !P0 ;  /* 0x000000ff4c507208 */ /* 0x008fca0004000000 */
[C---:B----4-:R-:W-:Y:S01]  /*0780*/  FADD.FTZ R64, -R80.reuse, R64 ;  /* 0x0000004050407221 */ /* 0x050fe20000010100 */
[C---:B------:R-:W-:Y:S01]  /*0790*/  FADD.FTZ R66, -R80.reuse, R66 ;  /* 0x0000004250427221 */ /* 0x040fe20000010100 */
[C---:B------:R-:W-:Y:S02]  /*07a0*/  FADD.FTZ R76, -R80.reuse, R65 ;  /* 0x00000041504c7221 */ /* 0x040fe40000010100 */
[C---:B------:R-:W-:Y:S01]  /*07b0*/  FMUL.FTZ R3, R5.reuse, R64 ;  /* 0x0000004005037220 */ /* 0x040fe20000410000 */
[C---:B0-----:R-:W-:Y:S01]  /*07c0*/  FMUL.FTZ R11, R5.reuse, R66 ;  /* 0x00000042050b7220 */ /* 0x041fe20000410000 */
[C---:B--2---:R-:W-:Y:S01]  /*07d0*/  FADD.FTZ R56, -R80.reuse, R56 ;  /* 0x0000003850387221 */ /* 0x044fe20000010100 */
[----:B------:R-:W-:Y:S01]  /*07e0*/  FADD.FTZ R78, -R80, R67 ;  /* 0x00000043504e7221 */ /* 0x000fe20000010100 */
[----:B------:R-:W-:Y:S01]  /*07f0*/  FFMA.FTZ R28, R52, R3, R28 ;  /* 0x00000003341c7223 */ /* 0x000fe2000001001c */
[----:B------:R-:W-:Y:S01]  /*0800*/  FADD.FTZ R36, R36, R52 ;  /* 0x0000003424247221 */ /* 0x000fe20000010000 */
[----:B------:R-:W-:Y:S01]  /*0810*/  FMUL.FTZ R66, R24, R52 ;  /* 0x0000003418427220 */ /* 0x000fe20000410000 */
[----:B------:R-:W-:Y:S01]  /*0820*/  FADD.FTZ R52, -R80, R57 ;  /* 0x0000003950347221 */ /* 0x000fe20000010100 */
[C---:B------:R-:W-:Y:S01]  /*0830*/  FMUL.FTZ R64, R5.reuse, R76 ;  /* 0x0000004c05407220 */ /* 0x040fe20000410000 */
[C---:B------:R-:W-:Y:S01]  /*0840*/  FMUL.FTZ R77, R5.reuse, R56 ;  /* 0x00000038054d7220 */ /* 0x040fe20000410000 */
[C---:B------:R-:W-:Y:S01]  /*0850*/  FMUL.FTZ R10, R5.reuse, R78 ;  /* 0x0000004e050a7220 */ /* 0x040fe20000410000 */
[----:B------:R-:W-:Y:S01]  /*0860*/  FMUL.FTZ R56, R5, R52 ;  /* 0x0000003405387220 */ /* 0x000fe20000410000 */
        /* <DEDUP_REMOVED lines=18> */
[C---:B------:R-:W-:Y:S01]  /*0990*/  FADD.FTZ R58, -R80.reuse, R58 ;  /* 0x0000003a503a7221 */ /* 0x040fe20000010100 */
[----:B------:R-:W-:Y:S01]  /*09a0*/  FMUL.FTZ R79, R21, R61 ;  /* 0x0000003d154f7220 */ /* 0x000fe20000410000 */
[----:B------:R-:W-:Y:S01]  /*09b0*/  FADD.FTZ R52, R55, R78 ;  /* 0x0000004e37347221 */ /* 0x000fe20000010000 */
[----:B------:R-:W-:Y:S01]  /*09c0*/  FFMA.FTZ R53, R77, R78, R54 ;  /* 0x0000004e4d357223 */ /* 0x000fe20000010036 */
[C---:B------:R-:W-:Y:S01]  /*09d0*/  FMUL.FTZ R57, R5.reuse, R58 ;  /* 0x0000003a05397220 */ /* 0x040fe20000410000 */
[----:B------:R-:W-:Y:S01]  /*09e0*/  FADD.FTZ R80, -R80, R59 ;  /* 0x0000003b50507221 */ /* 0x000fe20000010100 */
        /* <DEDUP_REMOVED lines=17> */
.L_x_6206:
[----:B------:R-:W-:Y:S05]  /*0b00*/  BSYNC B1 ;  /* 0x0000000000017941 */ /* 0x000fea0003800000 */
.L_x_6204:
[----:B0-----:R0:W5:Y:S01]  /*0b10*/  LDG.E R75, desc[UR4][R84.64] ;  /* 0x00000004544b7981 */ /* 0x001162000c1e1900 */
        /* <DEDUP_REMOVED lines=20> */
.L_x_6236:
[----:B------:R-:W4:Y:S01]  /*0c60*/  LDC.64 R52, c[0x0][0x308] ;  /* 0x0000c200ff347b82 */ /* 0x000f220000000a00 */
[----:B--2---:R-:W-:Y:S01]  /*0c70*/  FADD.FTZ R74, R63, R74 ;  /* 0x0000004a3f4a7221 */ /* 0x004fe20000010000 */
[----:B------:R-:W-:Y:S01]  /*0c80*/  @!P5 ISETP.NE.U32.AND P0, PT, R2, RZ, PT ;  /* 0x000000ff0200d20c */ /* 0x000fe20003f05070 */
[----:B---3--:R-:W-:Y:S01]  /*0c90*/  FADD.FTZ R73, R72, R73 ;  /* 0x0000004948497221 */ /* 0x008fe20000010000 */
[----:B------:R-:W-:Y:S01]  /*0ca0*/  ISETP.NE.AND P2, PT, R7, RZ, PT ;  /* 0x000000ff0700720c */ /* 0x000fe20003f45270 */
[----:B-1----:R-:W-:Y:S01]  /*0cb0*/  FMUL.FTZ R63, R74, UR8 ;  /* 0x000000084a3f7c20 */ /* 0x002fe20008410000 */
[----:B------:R-:W-:Y:S01]  /*0cc0*/  @!P5 ISETP.NE.AND.EX P0, PT, R0, RZ, PT, P0 ;  /* 0x000000ff0000d20c */ /* 0x000fe20003f05300 */
[----:B------:R-:W-:Y:S01]  /*0cd0*/  BSSY B1, `(.L_x_6208) ;  /* 0x000000e000017945 */ /* 0x000fe20003800000 */
[----:B------:R-:W1:Y:S01]  /*0ce0*/  @P6 LDC.64 R54, c[0x0][0x298] ;  /* 0x0000a600ff366b82 */ /* 0x000e620000000a00 */
[----:B------:R-:W-:Y:S01]  /*0cf0*/  FMUL.FTZ R74, R73, UR8 ;  /* 0x00000008494a7c20 */ /* 0x000fe20008410000 */
[----:B------:R-:W-:-:S02]  /*0d00*/  FSEL R63, R63, RZ, !P2 ;  /* 0x000000ff3f3f7208 */ /* 0x000fc40005000000 */
[----:B-----5:R-:W-:Y:S02]  /*0d10*/  @!P5 FSEL R81, R16, RZ, P0 ;  /* 0x000000ff1051d208 */ /* 0x020fe40000000000 */
[----:B----4-:R-:W-:-:S04]  /*0d20*/  ISETP.NE.U32.AND P1, PT, R52, RZ, PT ;  /* 0x000000ff3400720c */ /* 0x010fc80003f25070 */
[----:B------:R-:W-:Y:S01]  /*0d30*/  ISETP.NE.AND.EX P1, PT, R53, RZ, PT, P1 ;  /* 0x000000ff3500720c */ /* 0x000fe20003f25310 */
[----:B------:R-:W-:-:S12]  /*0d40*/  @!P5 BRA `(.L_x_6209) ;  /* 0x000000000018d947 */ /* 0x000fd80003800000 */
[----:B------:R-:W-:Y:S01]  /*0d50*/  ISETP.NE.U32.AND P0, PT, R2, RZ, PT ;  /* 0x000000ff0200720c */ /* 0x000fe20003f05070 */
[----:B------:R-:W-:-:S03]  /*0d60*/  FFMA.FTZ R59, R3, R74, R63 ;  /* 0x0000004a033b7223 */ /* 0x000fc6000001003f */
[----:B------:R-:W-:Y:S01]  /*0d70*/  ISETP.NE.AND.EX P0, PT, R0, RZ, PT, P0 ;  /* 0x000000ff0000720c */ /* 0x000fe20003f05300 */
[----:B------:R-:W-:-:S04]  /*0d80*/  FADD.FTZ R58, R66, -R59 ;  /* 0x8000003b423a7221 */ /* 0x000fc80000010000 */
[----:B------:R-:W-:-:S08]  /*0d90*/  FMUL.FTZ R81, R5, R58 ;  /* 0x0000003a05517220 */ /* 0x000fd00000410000 */
[----:B------:R-:W-:-:S07]  /*0da0*/  @P0 FADD.FTZ R81, R16, R81 ;  /* 0x0000005110510221 */ /* 0x000fce0000010000 */
.L_x_6209:
[----:B------:R-:W-:Y:S05]  /*0db0*/  BSYNC B1 ;  /* 0x0000000000017941 */ /* 0x000fea0003800000 */
.L_x_6208:
        /* <DEDUP_REMOVED lines=11> */
[----:B------:R-:W-:Y:S02]  /*0e70*/  @P6 LOP3.LUT P4, RZ, R68, 0xff0000, RZ, 0xc0, !PT ;  /* 0x00ff000044ff6812 */ /* 0x000fe4000788c0ff */
[----:B------:R-:W-:Y:S01]  /*0e80*/  @!P5 ISETP.NE.AND.EX P2, PT, R0, RZ, PT, P2 ;  /* 0x000000ff0000d20c */ /* 0x000fe20003f45320 */
[----:B------:R-:W3:Y:S01]  /*0e90*/  @P6 LDC.64 R58, c[0x0][0x298] ;  /* 0x0000a600ff3a6b82 */ /* 0x000ee20000000a00 */
[----:B------:R-:W-:Y:S02]  /*0ea0*/  @P6 LOP3.LUT P3, RZ, R68, 0xff000000, RZ, 0xc0, !PT ;  /* 0xff00000044ff6812 */ /* 0x000fe4000786c0ff */
[----:B------:R-:W-:-:S05]  /*0eb0*/  @!P5 FSEL R68, R17, RZ, P2 ;  /* 0x000000ff1144d208 */ /* 0x000fca0001000000 */
[----:B------:R-:W4:Y:S08]  /*0ec0*/  @P6 LDC.64 R60, c[0x0][0x298] ;  /* 0x0000a600ff3c6b82 */ /* 0x000f300000000a00 */
[----:B0-----:R-:W0:Y:S01]  /*0ed0*/  @P1 LDC.64 R84, c[0x0][0x308] ;  /* 0x0000c200ff541b82 */ /* 0x001e220000000a00 */
[----:B------:R-:W-:Y:S05]  /*0ee0*/  @!P5 BRA `(.L_x_6211) ;  /* 0x000000000018d947 */ /* 0x000fea0003800000 */
[----:B------:R-:W-:Y:S01]  /*0ef0*/  ISETP.NE.U32.AND P2, PT, R2, RZ, PT ;  /* 0x000000ff0200720c */ /* 0x000fe20003f45070 */
[----:B------:R-:W-:-:S03]  /*0f00*/  FFMA.FTZ R68, R64, R74, R63 ;  /* 0x0000004a40447223 */ /* 0x000fc6000001003f */
[----:B------:R-:W-:Y:S01]  /*0f10*/  ISETP.NE.AND.EX P2, PT, R0, RZ, PT, P2 ;  /* 0x000000ff0000720c */ /* 0x000fe20003f45320 */
[----:B------:R-:W-:-:S04]  /*0f20*/  FADD.FTZ R68, R65, -R68 ;  /* 0x8000004441447221 */ /* 0x000fc80000010000 */
[----:B------:R-:W-:-:S08]  /*0f30*/  FMUL.FTZ R68, R5, R68 ;  /* 0x0000004405447220 */ /* 0x000fd00000410000 */
[----:B------:R-:W-:-:S07]  /*0f40*/  @P2 FADD.FTZ R68, R17, R68 ;  /* 0x0000004411442221 */ /* 0x000fce0000010000 */
.L_x_6211:
[----:B------:R-:W-:Y:S05]  /*0f50*/  BSYNC B1 ;  /* 0x0000000000017941 */ /* 0x000fea0003800000 */
.L_x_6210:
        /* <DEDUP_REMOVED lines=14> */
.L_x_6213:
[----:B------:R-:W-:Y:S05]  /*1040*/  BSYNC B1 ;  /* 0x0000000000017941 */ /* 0x000fea0003800000 */
.L_x_6212:
[----:B------:R-:W-:Y:S01]  /*1050*/  @!P5 ISETP.NE.U32.AND P2, PT, R2, RZ, PT ;  /* 0x000000ff0200d20c */ /* 0x000fe20003f45070 */
[----:B------:R-:W-:Y:S01]  /*1060*/  HFMA2.MMA R71, -RZ, RZ, 0, 0 ;  /* 0x00000000ff477435 */ /* 0x000fe200000001ff */
[----:B------:R-:W-:Y:S01]  /*1070*/  BSSY B1, `(.L_x_6214) ;  /* 0x000000c000017945 */ /* 0x000fe20003800000 */
[----:B--2---:R-:W-:Y:S01]  /*1080*/  @P6 FMUL.FTZ R55, R68, R55 ;  /* 0x0000003744376220 */ /* 0x004fe20000410000 */
[----:B------:R-:W-:-:S03]  /*1090*/  @!P5 ISETP.NE.AND.EX P2, PT, R0, RZ, PT, P2 ;  /* 0x000000ff0000d20c */ /* 0x000fc60003f45320 */
[----:B------:R-:W-:Y:S02]  /*10a0*/  @P6 LEA.HI.SX32 R71, R87, R6, 0x1e ;  /* 0x0000000657476211 */ /* 0x000fe400078ff2ff */
[----:B------:R-:W-:Y:S01]  /*10b0*/  @!P5 FSEL R70, R19, RZ, P2 ;  /* 0x000000ff1346d208 */ /* 0x000fe20001000000 */
[----:B------:R-:W-:Y:S07]  /*10c0*/  @!P5 BRA `(.L_x_6215) ;  /* 0x000000000018d947 */ /* 0x000fee0003800000 */
[----:B------:R-:W-:Y:S01]  /*10d0*/  ISETP.NE.U32.AND P2, PT, R2, RZ, PT ;  /* 0x000000ff0200720c */ /* 0x000fe20003f45070 */
[----:B------:R-:W-:-:S03]  /*10e0*/  FFMA.FTZ R70, R10, R74, R63 ;  /* 0x0000004a0a467223 */ /* 0x000fc6000001003f */
[----:B------:R-:W-:Y:S01]  /*10f0*/  ISETP.NE.AND.EX P2, PT, R0, RZ, PT, P2 ;  /* 0x000000ff0000720c */ /* 0x000fe20003f45320 */
[----:B------:R-:W-:-:S04]  /*1100*/  FADD.FTZ R70, R67, -R70 ;  /* 0x8000004643467221 */ /* 0x000fc80000010000 */
[----:B------:R-:W-:-:S08]  /*1110*/  FMUL.FTZ R70, R5, R70 ;  /* 0x0000004605467220 */ /* 0x000fd00000410000 */
[----:B------:R-:W-:-:S07]  /*1120*/  @P2 FADD.FTZ R70, R19, R70 ;  /* 0x0000004613462221 */ /* 0x000fce0000010000 */
.L_x_6215:
[----:B------:R-:W-:Y:S05]  /*1130*/  BSYNC B1 ;  /* 0x0000000000017941 */ /* 0x000fea0003800000 */
.L_x_6214:
[----:B------:R-:W-:Y:S01]  /*1140*/  ISETP.NE.U32.AND P2, PT, R52, RZ, PT ;  /* 0x000000ff3400720c */ /* 0x000fe20003f45070 */
[----:B---3--:R-:W-:Y:S01]  /*1150*/  @P6 FMUL.FTZ R59, R83, R59 ;  /* 0x0000003b533b6220 */ /* 0x008fe20000410000 */
[----:B----4-:R-:W-:Y:S01]  /*1160*/  @P6 FMUL.FTZ R61, R70, R61 ;  /* 0x0000003d463d6220 */ /* 0x010fe20000410000 */
[----:B------:R-:W-:Y:S01]  /*1170*/  @P6 FMUL.FTZ R54, R55, R54 ;  /* 0x0000003637366220 */ /* 0x000fe20000410000 */
[----:B------:R-:W-:Y:S01]  /*1180*/  ISETP.NE.AND.EX P2, PT, R53, RZ, PT, P2 ;  /* 0x000000ff3500720c */ /* 0x000fe20003f45320 */
[----:B------:R-:W-:Y:S01]  /*1190*/  @P6 FMUL.FTZ R58, R59, R58 ;  /* 0x0000003a3b3a6220 */ /* 0x000fe20000410000 */
[----:B------:R-:W-:Y:S01]  /*11a0*/  @P6 FMUL.FTZ R60, R61, R60 ;  /* 0x0000003c3d3c6220 */ /* 0x000fe20000410000 */
[----:B0-----:R-:W-:Y:S01]  /*11b0*/  @P1 IMAD.WIDE.U32 R84, R69, 0x10, R84 ;  /* 0x0000001045541825 */ /* 0x001fe200078e0054 */
[----:B------:R-:W-:Y:S01]  /*11c0*/  @P6 SEL R49, R54, RZ, P0 ;  /* 0x000000ff36316207 */ /* 0x000fe20000000000 */
[----:B------:R-:W-:Y:S01]  /*11d0*/  BSSY B1, `(.L_x_6216) ;  /* 0x000001b000017945 */ /* 0x000fe20003800000 */
[----:B------:R-:W-:Y:S01]  /*11e0*/  SEL R52, R81, R44, P2 ;  /* 0x0000002c51347207 */ /* 0x000fe20001000000 */
[----:B-1----:R-:W-:Y:S01]  /*11f0*/  @P6 IMAD.WIDE.U32 R72, R71, 0x10, R72 ;  /* 0x0000001047486825 */ /* 0x002fe200078e0048 */
[----:B------:R-:W-:-:S02]  /*1200*/  SEL R53, R68, R45, P2 ;  /* 0x0000002d44357207 */ /* 0x000fc40001000000 */
[----:B------:R-:W-:Y:S01]  /*1210*/  SEL R54, R83, R46, P2 ;  /* 0x0000002e53367207 */ /* 0x000fe20001000000 */
[----:B------:R-:W0:Y:S01]  /*1220*/  @P6 LDC.64 R68, c[0x0][0x298] ;  /* 0x0000a600ff446b82 */ /* 0x000e220000000a00 */
[----:B------:R-:W-:Y:S02]  /*1230*/  SEL R55, R70, R47, P2 ;  /* 0x0000002f46377207 */ /* 0x000fe40001000000 */
[----:B------:R-:W-:Y:S02]  /*1240*/  @P6 SEL R50, R58, RZ, P4 ;  /* 0x000000ff3a326207 */ /* 0x000fe40002000000 */
[----:B------:R-:W-:Y:S01]  /*1250*/  @P6 SEL R51, R60, RZ, P3 ;  /* 0x000000ff3c336207 */ /* 0x000fe20001800000 */
[----:B------:R1:W-:Y:S01]  /*1260*/  @P1 STG.E.128 desc[UR4][R84.64], R52 ;  /* 0x0000003454001986 */ /* 0x0003e2000c101d04 */
[C---:B------:R-:W-:Y:S01]  /*1270*/  @!P5 ISETP.NE.U32.AND P3, PT, R2.reuse, RZ, PT ;  /* 0x000000ff0200d20c */ /* 0x040fe20003f65070 */
[----:B------:R-:W2:Y:S01]  /*1280*/  @P6 LDC.64 R58, c[0x0][0x298] ;  /* 0x0000a600ff3a6b82 */ /* 0x000ea20000000a00 */
[C---:B------:R-:W-:Y:S01]  /*1290*/  @!P5 ISETP.NE.U32.AND P0, PT, R2.reuse, RZ, PT ;  /* 0x000000ff0200d20c */ /* 0x040fe20003f05070 */
[----:B------:R3:W-:Y:S01]  /*12a0*/  @P6 STG.E.128 desc[UR4][R72.64], R48 ;  /* 0x0000003048006986 */ /* 0x0007e2000c101d04 */
[----:B------:R-:W-:-:S02]  /*12b0*/  @!P5 ISETP.NE.U32.AND P4, PT, R2, RZ, PT ;  /* 0x000000ff0200d20c */ /* 0x000fc40003f85070 */
[C---:B------:R-:W-:Y:S02]  /*12c0*/  @!P5 ISETP.NE.AND.EX P3, PT, R0.reuse, RZ, PT, P3 ;  /* 0x000000ff0000d20c */ /* 0x040fe40003f65330 */
[C---:B------:R-:W-:Y:S01]  /*12d0*/  @!P5 ISETP.NE.AND.EX P0, PT, R0.reuse, RZ, PT, P0 ;  /* 0x000000ff0000d20c */ /* 0x040fe20003f05300 */
[----:B------:R-:W4:Y:S01]  /*12e0*/  @P6 LDC.64 R60, c[0x0][0x298] ;  /* 0x0000a600ff3c6b82 */ /* 0x000f220000000a00 */
[----:B------:R-:W-:Y:S02]  /*12f0*/  @!P5 ISETP.NE.AND.EX P4, PT, R0, RZ, PT, P4 ;  /* 0x000000ff0000d20c */ /* 0x000fe40003f85340 */
        /* <DEDUP_REMOVED lines=8> */
.L_x_6217:
[----:B------:R-:W-:Y:S05]  /*1380*/  BSYNC B1 ;  /* 0x0000000000017941 */ /* 0x000fea0003800000 */
.L_x_6216:
        /* <DEDUP_REMOVED lines=10> */
.L_x_6219:
[----:B------:R-:W-:Y:S05]  /*1430*/  BSYNC B1 ;  /* 0x0000000000017941 */ /* 0x000fea0003800000 */
.L_x_6218:
        /* <DEDUP_REMOVED lines=10> */
.L_x_6221:
[----:B------:R-:W-:Y:S05]  /*14e0*/  BSYNC B1 ;  /* 0x0000000000017941 */ /* 0x000fea0003800000 */
.L_x_6220:
        /* <DEDUP_REMOVED lines=24> */
.L_x_6223:
[----:B------:R-:W-:Y:S05]  /*1670*/  BSYNC B1 ;  /* 0x0000000000017941 */ /* 0x000fea0003800000 */
.L_x_6222:
        /* <DEDUP_REMOVED lines=14> */
[----:B---3--:R-:W-:-:S05]  /*1760*/  IMAD R8, R58, 0x4, R8 ;  /* 0x000000043a087824 */ /* 0x008fca00078e0208 */
[----:B------:R-:W-:-:S13]  /*1770*/  ISETP.GE.AND P0, PT, R8, R59, PT ;  /* 0x0000003b0800720c */ /* 0x000fda0003f06270 */
[----:B-1----:R-:W-:Y:S05]  /*1780*/  @!P0 BRA `(.L_x_6224) ;  /* 0xffffffe800b48947 */ /* 0x002fea000383ffff */
.L_x_6203:
[----:B------:R-:W-:Y:S05]  /*1790*/  BSYNC B0 ;  /* 0x0000000000007941 */ /* 0x000fea0003800000 */
.L_x_6201:
        /* <DEDUP_REMOVED lines=41> */
[----:B------:R-:W0:Y:S02]  /*1a30*/  LDS R11, [R2] ;  /* 0x00000000020b7984 */ /* 0x000e240000000800 */
[----:B------:R-:W-:Y:S02]  /*1a40*/  SHF.L.U64.HI R0, R5, 0x2, R0 ;  /* 0x0000000205007819 */ /* 0x000fe40000010200 */
[----:B------:R-:W1:Y:S04]  /*1a50*/  LDS R13, [R2+0x200] ;  /* 0x00020000020d7984 */ /* 0x000e680000000800 */
[----:B------:R-:W2:Y:S04]  /*1a60*/  LDS R14, [R2+0x400] ;  /* 0x00040000020e7984 */ /* 0x000ea80000000800 */
[----:B------:R-:W3:Y:S04]  /*1a70*/  LDS R16, [R2+0x600] ;  /* 0x0006000002107984 */ /* 0x000ee80000000800 */
[----:B------:R-:W4:Y:S04]  /*1a80*/  LDS R18, [R2+0x800] ;  /* 0x0008000002127984 */ /* 0x000f280000000800 */
[----:B------:R-:W5:Y:S04]  /*1a90*/  LDS R20, [R2+0xa00] ;  /* 0x000a000002147984 */ /* 0x000f680000000800 */
[----:B------:R-:W5:Y:S04]  /*1aa0*/  LDS R22, [R2+0xc00] ;  /* 0x000c000002167984 */ /* 0x000f680000000800 */
[----:B------:R0:W5:Y:S02]  /*1ab0*/  LDS R24, [R2+0xe00] ;  /* 0x000e000002187984 */ /* 0x0001640000000800 */
        /* <DEDUP_REMOVED lines=17> */
.L_x_6207:
[----:B------:R-:W-:Y:S01]  /*1bd0*/  HFMA2.MMA R83, -RZ, RZ, 0, 5.9604644775390625e-08 ;  /* 0x00000001ff537435 */ /* 0x000fe200000001ff */
[----:B------:R-:W-:Y:S01]  /*1be0*/  BSSY B1, `(.L_x_6225) ;  /* 0x0000007000017945 */ /* 0x000fe20003800000 */
[----:B0-----:R-:W-:Y:S02]  /*1bf0*/  MOV R84, R55 ;  /* 0x0000003700547202 */ /* 0x001fe40000000f00 */
[----:B------:R-:W-:Y:S02]  /*1c00*/  MOV R86, 0x1f ;  /* 0x0000001f00567802 */ /* 0x000fe40000000f00 */
[----:B------:R-:W-:-:S07]  /*1c10*/  MOV R81, 0xffffffff ;  /* 0xffffffff00517802 */ /* 0x000fce0000000f00 */
[----:B-----5:R-:W-:Y:S05]  /*1c20*/  WARPSYNC.COLLECTIVE R81, `(.L_x_6226) ;  /* 0x0000000051087348 */ /* 0x020fea0003c00000 */
[----:B------:R0:W1:Y:S02]  /*1c30*/  SHFL.BFLY P0, R73, R84, R83, R86 ;  /* 0x0c00005354497389 */ /* 0x0000640000000056 */
[----:B01---5:R-:W-:Y:S01]  /*1c40*/  ENDCOLLECTIVE ;  /* 0x000000000000791b */ /* 0x023fe20003800000 */
.L_x_6226:
[----:B------:R-:W-:Y:S05]  /*1c50*/  BSYNC B1 ;  /* 0x0000000000017941 */ /* 0x000fea0003800000 */
.L_x_6225:
        /* <DEDUP_REMOVED lines=9> */
.L_x_6227:
[----:B------:R-:W-:Y:S01]  /*1cf0*/  HFMA2.MMA R83, -RZ, RZ, 0, 1.1920928955078125e-07 ;  /* 0x00000002ff537435 */ /* 0x000fe200000001ff */
[----:B------:R-:W-:Y:S01]  /*1d00*/  MOV R84, R52 ;  /* 0x0000003400547202 */ /* 0x000fe20000000f00 */
[----:B------:R-:W-:-:S09]  /*1d10*/  IMAD.MOV.U32 R53, RZ, RZ, R73 ;  /* 0x000000ffff357224 */ /* 0x000fd200078e0049 */
[----:B------:R-:W-:Y:S05]  /*1d20*/  WARPSYNC.COLLECTIVE R81, `(.L_x_6228) ;  /* 0x0000000051087348 */ /* 0x000fea0003c00000 */
[----:B------:R0:W1:Y:S02]  /*1d30*/  SHFL.BFLY P0, R73, R84, R83, R86 ;  /* 0x0c00005354497389 */ /* 0x0000640000000056 */
[----:B01----:R-:W-:Y:S01]  /*1d40*/  ENDCOLLECTIVE ;  /* 0x000000000000791b */ /* 0x003fe20003800000 */
.L_x_6228:
[----:B------:R-:W-:-:S05]  /*1d50*/  FADD.FTZ R53, R53, R54 ;  /* 0x0000003635357221 */ /* 0x000fca0000010000 */
[----:B------:R-:W-:Y:S02]  /*1d60*/  MOV R84, R53 ;  /* 0x0000003500547202 */ /* 0x000fe40000000f00 */
[----:B------:R-:W-:-:S07]  /*1d70*/  MOV R59, R73 ;  /* 0x00000049003b7202 */ /* 0x000fce0000000f00 */
[----:B------:R-:W-:Y:S05]  /*1d80*/  WARPSYNC.COLLECTIVE R81, `(.L_x_6229) ;  /* 0x0000000051087348 */ /* 0x000fea0003c00000 */
[----:B------:R0:W1:Y:S02]  /*1d90*/  SHFL.BFLY P0, R73, R84, R83, R86 ;  /* 0x0c00005354497389 */ /* 0x0000640000000056 */
[----:B01----:R-:W-:Y:S01]  /*1da0*/  ENDCOLLECTIVE ;  /* 0x000000000000791b */ /* 0x003fe20003800000 */
.L_x_6229:
[----:B------:R-:W-:Y:S01]  /*1db0*/  FADD.FTZ R59, R52, R59 ;  /* 0x0000003b343b7221 */ /* 0x000fe20000010000 */
[----:B------:R-:W-:-:S04]  /*1dc0*/  HFMA2.MMA R83, -RZ, RZ, 0, 2.384185791015625e-07 ;  /* 0x00000004ff537435 */ /* 0x000fc800000001ff */
[----:B------:R-:W-:Y:S01]  /*1dd0*/  MOV R84, R59 ;  /* 0x0000003b00547202 */ /* 0x000fe20000000f00 */
[----:B------:R-:W-:-:S07]  /*1de0*/  IMAD.MOV.U32 R58, RZ, RZ, R73 ;  /* 0x000000ffff3a7224 */ /* 0x000fce00078e0049 */
[----:B------:R-:W-:Y:S05]  /*1df0*/  WARPSYNC.COLLECTIVE R81, `(.L_x_6230) ;  /* 0x0000000051087348 */ /* 0x000fea0003c00000 */
[----:B------:R0:W1:Y:S02]  /*1e00*/  SHFL.BFLY P0, R73, R84, R83, R86 ;  /* 0x0c00005354497389 */ /* 0x0000640000000056 */
[----:B01----:R-:W-:Y:S01]  /*1e10*/  ENDCOLLECTIVE ;  /* 0x000000000000791b */ /* 0x003fe20003800000 */
.L_x_6230:
[----:B------:R-:W-:-:S05]  /*1e20*/  FADD.FTZ R58, R53, R58 ;  /* 0x0000003a353a7221 */ /* 0x000fca0000010000 */
[----:B------:R-:W-:Y:S02]  /*1e30*/  MOV R84, R58 ;  /* 0x0000003a00547202 */ /* 0x000fe40000000f00 */
[----:B------:R-:W-:-:S07]  /*1e40*/  MOV R60, R73 ;  /* 0x00000049003c7202 */ /* 0x000fce0000000f00 */
[----:B------:R-:W-:Y:S05]  /*1e50*/  WARPSYNC.COLLECTIVE R81, `(.L_x_6231) ;  /* 0x0000000051087348 */ /* 0x000fea0003c00000 */
[----:B------:R0:W1:Y:S02]  /*1e60*/  SHFL.BFLY P0, R73, R84, R83, R86 ;  /* 0x0c00005354497389 */ /* 0x0000640000000056 */
[----:B01----:R-:W-:Y:S01]  /*1e70*/  ENDCOLLECTIVE ;  /* 0x000000000000791b */ /* 0x003fe20003800000 */
.L_x_6231:
[----:B------:R-:W-:Y:S01]  /*1e80*/  FADD.FTZ R60, R59, R60 ;  /* 0x0000003c3b3c7221 */ /* 0x000fe20000010000 */
[----:B------:R-:W-:-:S04]  /*1e90*/  HFMA2.MMA R83, -RZ, RZ, 0, 4.76837158203125e-07 ;  /* 0x00000008ff537435 */ /* 0x000fc800000001ff */
[----:B------:R-:W-:Y:S01]  /*1ea0*/  MOV R84, R60 ;  /* 0x0000003c00547202 */ /* 0x000fe20000000f00 */
[----:B------:R-:W-:-:S07]  /*1eb0*/  IMAD.MOV.U32 R61, RZ, RZ, R73 ;  /* 0x000000ffff3d7224 */ /* 0x000fce00078e0049 */
[----:B------:R-:W-:Y:S05]  /*1ec0*/  WARPSYNC.COLLECTIVE R81, `(.L_x_6232) ;  /* 0x0000000051087348 */ /* 0x000fea0003c00000 */
[----:B------:R0:W1:Y:S02]  /*1ed0*/  SHFL.BFLY P0, R73, R84, R83, R86 ;  /* 0x0c00005354497389 */ /* 0x0000640000000056 */
[----:B01----:R-:W-:Y:S01]  /*1ee0*/  ENDCOLLECTIVE ;  /* 0x000000000000791b */ /* 0x003fe20003800000 */
.L_x_6232:
[----:B------:R-:W-:-:S05]  /*1ef0*/  FADD.FTZ R61, R58, R61 ;  /* 0x0000003d3a3d7221 */ /* 0x000fca0000010000 */
[----:B------:R-:W-:Y:S02]  /*1f00*/  MOV R84, R61 ;  /* 0x0000003d00547202 */ /* 0x000fe40000000f00 */
[----:B------:R-:W-:-:S07]  /*1f10*/  MOV R55, R73 ;  /* 0x0000004900377202 */ /* 0x000fce0000000f00 */
[----:B------:R-:W-:Y:S05]  /*1f20*/  WARPSYNC.COLLECTIVE R81, `(.L_x_6233) ;  /* 0x0000000051087348 */ /* 0x000fea0003c00000 */
[----:B------:R0:W1:Y:S02]  /*1f30*/  SHFL.BFLY P0, R73, R84, R83, R86 ;  /* 0x0c00005354497389 */ /* 0x0000640000000056 */
[----:B01----:R-:W-:Y:S01]  /*1f40*/  ENDCOLLECTIVE ;  /* 0x000000000000791b */ /* 0x003fe20003800000 */
.L_x_6233:
[----:B------:R-:W-:Y:S01]  /*1f50*/  FADD.FTZ R63, R60, R55 ;  /* 0x000000373c3f7221 */ /* 0x000fe20000010000 */
[----:B------:R-:W-:-:S04]  /*1f60*/  HFMA2.MMA R83, -RZ, RZ, 0, 9.5367431640625e-07 ;  /* 0x00000010ff537435 */ /* 0x000fc800000001ff */
[----:B------:R-:W-:Y:S01]  /*1f70*/  MOV R84, R63 ;  /* 0x0000003f00547202 */ /* 0x000fe20000000f00 */
[----:B------:R-:W-:-:S07]  /*1f80*/  IMAD.MOV.U32 R54, RZ, RZ, R73 ;  /* 0x000000ffff367224 */ /* 0x000fce00078e0049 */
[----:B------:R-:W-:Y:S05]  /*1f90*/  WARPSYNC.COLLECTIVE R81, `(.L_x_6234) ;  /* 0x0000000051087348 */ /* 0x000fea0003c00000 */
[----:B------:R0:W1:Y:S02]  /*1fa0*/  SHFL.BFLY P0, R73, R84, R83, R86 ;  /* 0x0c00005354497389 */ /* 0x0000640000000056 */
[----:B01----:R-:W-:Y:S01]  /*1fb0*/  ENDCOLLECTIVE ;  /* 0x000000000000791b */ /* 0x003fe20003800000 */
.L_x_6234:
[----:B------:R-:W-:-:S05]  /*1fc0*/  FADD.FTZ R72, R61, R54 ;  /* 0x000000363d487221 */ /* 0x000fca0000010000 */
[----:B------:R-:W-:Y:S02]  /*1fd0*/  MOV R84, R72 ;  /* 0x0000004800547202 */ /* 0x000fe40000000f00 */
[----:B------:R-:W-:-:S07]  /*1fe0*/  MOV R74, R73 ;  /* 0x00000049004a7202 */ /* 0x000fce0000000f00 */
[----:B------:R-:W-:Y:S05]  /*1ff0*/  WARPSYNC.COLLECTIVE R81, `(.L_x_6235) ;  /* 0x0000000051087348 */ /* 0x000fea0003c00000 */
[----:B------:R0:W1:Y:S02]  /*2000*/  SHFL.BFLY P0, R73, R84, R83, R86 ;  /* 0x0c00005354497389 */ /* 0x0000640000000056 */
[----:B01----:R-:W-:Y:S01]  /*2010*/  ENDCOLLECTIVE ;  /* 0x000000000000791b */ /* 0x003fe20003800000 */
.L_x_6235:
[----:B------:R-:W-:Y:S05]  /*2020*/  BRA `(.L_x_6236) ;  /* 0xffffffec000c7947 */ /* 0x000fea000383ffff */
.L_x_6237:
        /* <DEDUP_REMOVED lines=13> */
.L_x_6657:


//--------------------- .text._ZN10layer_norm13ln_bwd_kernelINS_13Kernel_traitsIfffffjLj256ELj1ELj4ELj1ELj16ENS_18Kernel_traits_baseILj256EfffffjLj128EEEEELb1ELb1ELb0ELb0EEEvNS_9BwdParamsE --------------------------
	.section	.text._ZN10layer_norm13ln_bwd_kernelINS_13Kernel_traitsIfffffjLj256ELj1ELj4ELj1ELj16ENS_18Kernel_traits_baseILj256EfffffjLj128EEEEELb1ELb1ELb0ELb0EEEvNS_9BwdParamsE,"ax",@progbits
	.align	128
        .global         _ZN10layer_norm13ln_bwd_kernelINS_13Kernel_traitsIfffffjLj256ELj1ELj4ELj1ELj16ENS_18Kernel_traits_baseILj256EfffffjLj128EEEEELb1ELb1ELb0ELb0EEEvNS_9BwdParamsE
        .type           _ZN10layer_norm13ln_bwd_kernelINS_13Kernel_traitsIfffffjLj256ELj1ELj4ELj1ELj16ENS_18Kernel_traits_baseILj256EfffffjLj128EEEEELb1ELb1ELb0ELb0EEEvNS_9BwdParamsE,@function
        .size           _ZN10layer_norm13ln_bwd_kernelINS_13Kernel_traitsIfffffjLj256ELj1ELj4ELj1ELj16ENS_18Kernel_traits_baseILj256EfffffjLj128EEEEELb1ELb1ELb0ELb0EEEvNS_9BwdParamsE,(.L_x_6658 - _ZN10layer_norm13ln_bwd_kernelINS_13Kernel_traitsIfffffjLj256ELj1ELj4ELj1ELj16ENS_18Kernel_traits_baseILj256EfffffjLj128EEEEELb1ELb1ELb0ELb0EEEvNS_9BwdParamsE)
        .other          _ZN10layer_norm13ln_bwd_kernelINS_13Kernel_traitsIfffffjLj256ELj1ELj4ELj1ELj16ENS_18Kernel_traits_baseILj256EfffffjLj128EEEEELb1ELb1ELb0ELb0EEEvNS_9BwdParamsE,@"STO_CUDA_ENTRY STV_DEFAULT"
_ZN10layer_norm13ln_bwd_kernelINS_13Kernel_traitsIfffffjLj256ELj1ELj4ELj1ELj16ENS_18Kernel_traits_baseILj256EfffffjLj128EEEEELb1ELb1ELb0ELb0EEEvNS_9BwdParamsE:
.text._ZN10layer_norm13ln_bwd_kernelINS_13Kernel_traitsIfffffjLj256ELj1ELj4ELj1ELj16ENS_18Kernel_traits_baseILj256EfffffjLj128EEEEELb1ELb1ELb0ELb0EEEvNS_9BwdParamsE:
        /* <DEDUP_REMOVED lines=31> */
[C---:B--2---:R-:W-:Y:S01]  /*01f0*/  @P4 IMAD.WIDE.U32 R28, R3.reuse, 0x10, R28 ;  /* 0x00000010031c4825 */ /* 0x044fe200078e001c */
[----:B------:R-:W-:Y:S01]  /*0200*/  SHF.R.U32.HI R2, RZ, 0x5, R6 ;  /* 0x00000005ff027819 */ /* 0x000fe20000011606 */
[----:B------:R-:W-:Y:S01]  /*0210*/  BSSY B0, `(.L_x_6238) ;  /* 0x0000135000007945 */ /* 0x000fe20003800000 */
[----:B------:R-:W-:Y:S02]  /*0220*/  CS2R R48, SRZ ;  /* 0x0000000000307805 */ /* 0x000fe4000001ff00 */
[----:B------:R-:W-:Y:S01]  /*0230*/  CS2R R50, SRZ ;  /* 0x0000000000327805 */ /* 0x000fe2000001ff00 */
[----:B------:R1:W5:Y:S01]  /*0240*/  @P4 LDG.E.128 R20, desc[UR4][R28.64] ;  /* 0x000000041c144981 */ /* 0x000362000c1e1d00 */
[----:B0-----:R-:W-:Y:S02]  /*0250*/  @P4 IMAD.WIDE.U32 R30, R3, 0x10, R30 ;  /* 0x00000010031e4825 */ /* 0x001fe400078e001e */
[----:B------:R-:W0:Y:S01]  /*0260*/  S2R R3, SR_CTAID.X ;  /* 0x0000000000037919 */ /* 0x000e220000002500 */
[----:B------:R-:W-:-:S02]  /*0270*/  CS2R R32, SRZ ;  /* 0x0000000000207805 */ /* 0x000fc4000001ff00 */
[----:B------:R-:W-:Y:S02]  /*0280*/  CS2R R34, SRZ ;  /* 0x0000000000227805 */ /* 0x000fe4000001ff00 */
[----:B------:R-:W-:Y:S01]  /*0290*/  CS2R R52, SRZ ;  /* 0x0000000000347805 */ /* 0x000fe2000001ff00 */
[----:B------:R2:W5:Y:S01]  /*02a0*/  @P4 LDG.E.128 R24, desc[UR4][R30.64] ;  /* 0x000000041e184981 */ /* 0x000562000c1e1d00 */
[----:B-1----:R-:W-:Y:S02]  /*02b0*/  CS2R R28, SRZ ;  /* 0x00000000001c7805 */ /* 0x002fe4000001ff00 */
[----:B------:R-:W-:Y:S02]  /*02c0*/  CS2R R54, SRZ ;  /* 0x0000000000367805 */ /* 0x000fe4000001ff00 */
[----:B------:R-:W-:Y:S02]  /*02d0*/  CS2R R36, SRZ ;  /* 0x0000000000247805 */ /* 0x000fe4000001ff00 */
[----:B------:R-:W-:-:S02]  /*02e0*/  CS2R R38, SRZ ;  /* 0x0000000000267805 */ /* 0x000fc4000001ff00 */
[----:B------:R-:W-:Y:S02]  /*02f0*/  CS2R R40, SRZ ;  /* 0x0000000000287805 */ /* 0x000fe4000001ff00 */
[----:B------:R-:W-:Y:S02]  /*0300*/  CS2R R42, SRZ ;  /* 0x00000000002a7805 */ /* 0x000fe4000001ff00 */
[----:B0-----:R-:W-:-:S04]  /*0310*/  LEA R2, R3, R2, 0x2 ;  /* 0x0000000203027211 */ /* 0x001fc800078e10ff */
[----:B------:R-:W-:Y:S02]  /*0320*/  ISETP.GE.AND P0, PT, R2, UR6, PT ;  /* 0x0000000602007c0c */ /* 0x000fe4000bf06270 */
[----:B--2---:R-:W-:-:S11]  /*0330*/  CS2R R30, SRZ ;  /* 0x00000000001e7805 */ /* 0x004fd6000001ff00 */
[----:B------:R-:W-:Y:S05]  /*0340*/  @P0 BRA `(.L_x_6239) ;  /* 0x0000001000840947 */ /* 0x000fea0003800000 */
[----:B------:R-:W-:Y:S01]  /*0350*/  ULDC.64 UR6, c[0x0][0x270] ;  /* 0x00009c0000067ab9 */ /* 0x000fe20000000a00 */
[----:B------:R-:W-:Y:S01]  /*0360*/  HFMA2.MMA R29, -RZ, RZ, 0, 0 ;  /* 0x00000000ff1d7435 */ /* 0x000fe200000001ff */
[----:B------:R-:W-:Y:S01]  /*0370*/  ISETP.NE.U32.AND P0, PT, RZ, UR6, PT ;  /* 0x00000006ff007c0c */ /* 0x000fe2000bf05070 */
[----:B------:R-:W-:Y:S02]  /*0380*/  ULDC.U8 UR6, c[0x0][0x2a0] ;  /* 0x0000a80000067ab9 */ /* 0x000fe40000000000 */
[----:B------:R-:W-:Y:S02]  /*0390*/  ISETP.NE.AND P5, PT, RZ, UR6, PT ;  /* 0x00000006ff007c0c */ /* 0x000fe4000bfa5270 */
[----:B------:R-:W-:-:S13]  /*03a0*/  ISETP.NE.AND.EX P0, PT, RZ, UR7, PT, P0 ;  /* 0x00000007ff007c0c */ /* 0x000fda000bf05300 */
.L_x_6249:
[----:B-1----:R-:W0:Y:S01]  /*03b0*/  LDC.64 R64, c[0x0][0x250] ;  /* 0x00009400ff407b82 */ /* 0x002e220000000a00 */
        /* <DEDUP_REMOVED lines=36> */
[----:B------:R0:W5:Y:S02]  /*0600*/  @P1 LDG.E.128 R44, desc[UR4][R88.64] ;  /* 0x00000004582c1981 */ /* 0x000164000c1e1d00 */
        /* <DEDUP_REMOVED lines=29> */
.L_x_6241:
[----:B------:R-:W-:Y:S05]  /*07e0*/  BSYNC B1 ;  /* 0x0000000000017941 */ /* 0x000fea0003800000 */
.L_x_6240:
        /* <DEDUP_REMOVED lines=9> */
[----:B------:R-:W3:Y:S01]  /*0880*/  LDG.E.128 R64, desc[UR4][R64.64] ;  /* 0x0000000440407981 */ /* 0x000ee2000c1e1d00 */
[----:B------:R-:W-:-:S05]  /*0890*/  LEA R90, P6, R89, UR12, 0x2 ;  /* 0x0000000c595a7c11 */ /* 0x000fca000f8c10ff */
[C---:B------:R-:W-:Y:S02]  /*08a0*/  @P1 LEA R88, P2, R89.reuse, UR8, 0x4 ;  /* 0x0000000859581c11 */ /* 0x040fe4000f8420ff */
[C---:B------:R-:W-:Y:S02]  /*08b0*/  LEA.HI.X R91, R89.reuse, UR13, RZ, 0x2, P6 ;  /* 0x0000000d595b7c11 */ /* 0x040fe4000b0f14ff */
[----:B------:R-:W-:-:S03]  /*08c0*/  @P1 LEA.HI.X R89, R89, UR9, RZ, 0x4, P2 ;  /* 0x0000000959591c11 */ /* 0x000fc600090f24ff */
[----:B------:R0:W5:Y:S04]  /*08d0*/  LDG.E R7, desc[UR4][R90.64] ;  /* 0x000000045a077981 */ /* 0x000168000c1e1900 */
        /* <DEDUP_REMOVED lines=29> */
.L_x_6243:
[----:B------:R-:W-:Y:S05]  /*0ab0*/  BSYNC B1 ;  /* 0x0000000000017941 */ /* 0x000fea0003800000 */
.L_x_6242:
        /* <DEDUP_REMOVED lines=20> */
.L_x_6263:
[----:B-1----:R-:W-:Y:S01]  /*0c00*/  FADD.FTZ R60, R67, R60 ;  /* 0x0000003c433c7221 */ /* 0x002fe20000010000 */
[----:B0-2---:R-:W-:Y:S01]  /*0c10*/  FADD.FTZ R66, R66, R61 ;  /* 0x0000003d42427221 */ /* 0x005fe20000010000 */
[----:B------:R-:W-:Y:S02]  /*0c20*/  BSSY B1, `(.L_x_6245) ;  /* 0x0000049000017945 */ /* 0x000fe40003800000 */
[----:B------:R-:W-:Y:S01]  /*0c30*/  FMUL.FTZ R60, R60, UR14 ;  /* 0x0000000e3c3c7c20 */ /* 0x000fe20008410000 */
[----:B------:R-:W-:-:S04]  /*0c40*/  FMUL.FTZ R66, R66, UR14 ;  /* 0x0000000e42427c20 */ /* 0x000fc80008410000 */
[----:B------:R-:W-:Y:S01]  /*0c50*/  FSEL R67, R60, RZ, !P5 ;  /* 0x000000ff3c437208 */ /* 0x000fe20006800000 */
[----:B------:R-:W-:Y:S06]  /*0c60*/  @!P3 BRA `(.L_x_6246) ;  /* 0x000000040010b947 */ /* 0x000fec0003800000 */
[----:B------:R-:W0:Y:S02]  /*0c70*/  LDC.64 R60, c[0x0][0x220] ;  /* 0x00008800ff3c7b82 */ /* 0x000e240000000a00 */
[----:B0-----:R-:W-:-:S06]  /*0c80*/  IMAD.WIDE.U32 R60, R81, 0x10, R60 ;  /* 0x00000010513c7825 */ /* 0x001fcc00078e003c */
[----:B------:R-:W2:Y:S01]  /*0c90*/  LDG.E.128 R60, desc[UR4][R60.64] ;  /* 0x000000043c3c7981 */ /* 0x000ea2000c1e1d00 */
[----:B------:R-:W-:Y:S01]  /*0ca0*/  ISETP.NE.U32.AND P1, PT, RZ, UR16, PT ;  /* 0x00000010ff007c0c */ /* 0x000fe2000bf25070 */
[-CC-:B------:R-:W-:Y:S01]  /*0cb0*/  FFMA.FTZ R87, R3, R66.reuse, R67.reuse ;  /* 0x0000004203577223 */ /* 0x180fe20000010043 */
        /* <DEDUP_REMOVED lines=8> */
[----:B-----5:R-:W-:Y:S01]  /*0d40*/  FMUL.FTZ R91, R83, R86 ;  /* 0x00000056535b7220 */ /* 0x020fe20000410000 */
[----:B------:R-:W-:Y:S01]  /*0d50*/  FADD.FTZ R92, R84, -R87 ;  /* 0x80000057545c7221 */ /* 0x000fe20000010000 */
[----:B------:R-:W-:Y:S01]  /*0d60*/  FADD.FTZ R87, R79, -R90 ;  /* 0x8000005a4f577221 */ /* 0x000fe20000010000 */
[C---:B------:R-:W-:Y:S01]  /*0d70*/  FMUL.FTZ R90, R83.reuse, R88 ;  /* 0x00000058535a7220 */ /* 0x040fe20000410000 */
[----:B------:R-:W-:Y:S01]  /*0d80*/  ISETP.NE.U32.AND P6, PT, RZ, UR16, PT ;  /* 0x00000010ff007c0c */ /* 0x000fe2000bfc5070 */
        /* <DEDUP_REMOVED lines=12> */
[-C--:B------:R-:W-:Y:S01]  /*0e50*/  FMUL.FTZ R90, R90, R85.reuse ;  /* 0x000000555a5a7220 */ /* 0x080fe20000410000 */
[C---:B------:R-:W-:Y:S01]  /*0e60*/  SEL R58, R89.reuse, R58, P6 ;  /* 0x0000003a593a7207 */ /* 0x040fe20003000000 */
[----:B------:R-:W-:Y:S01]  /*0e70*/  FMUL.FTZ R92, R89, R85 ;  /* 0x00000055595c7220 */ /* 0x000fe20000410000 */
[----:B------:R-:W-:Y:S01]  /*0e80*/  SEL R59, R88, R59, P6 ;  /* 0x0000003b583b7207 */ /* 0x000fe20003000000 */
[----:B------:R-:W-:Y:S01]  /*0e90*/  FMUL.FTZ R89, R91, UR15 ;  /* 0x0000000f5b597c20 */ /* 0x000fe20008410000 */
[----:B------:R-:W-:Y:S01]  /*0ea0*/  FMUL.FTZ R90, R90, UR15 ;  /* 0x0000000f5a5a7c20 */ /* 0x000fe20008410000 */
[----:B------:R-:W-:Y:S01]  /*0eb0*/  FMUL.FTZ R88, R88, R85 ;  /* 0x0000005558587220 */ /* 0x000fe20000410000 */
[----:B------:R-:W-:Y:S01]  /*0ec0*/  FMUL.FTZ R91, R92, UR15 ;  /* 0x0000000f5c5b7c20 */ /* 0x000fe20008410000 */
[----:B------:R-:W-:-:S02]  /*0ed0*/  LOP3.LUT P6, RZ, R0, 0xff000000, RZ, 0xc0, !PT ;  /* 0xff00000000ff7812 */ /* 0x000fc400078cc0ff */
[----:B------:R-:W-:Y:S01]  /*0ee0*/  FMUL.FTZ R92, R88, UR15 ;  /* 0x0000000f585c7c20 */ /* 0x000fe20008410000 */
[C---:B0-----:R-:W-:Y:S02]  /*0ef0*/  @P1 IMAD.WIDE.U32 R86, R81.reuse, 0x10, R64 ;  /* 0x0000001051561825 */ /* 0x041fe400078e0040 */
[----:B------:R-:W0:Y:S03]  /*0f00*/  LDC.64 R64, c[0x0][0x2f8] ;  /* 0x0000be00ff407b82 */ /* 0x000e260000000a00 */
[----:B------:R1:W-:Y:S01]  /*0f10*/  @P1 STG.E.128 desc[UR4][R86.64], R56 ;  /* 0x0000003856001986 */ /* 0x0003e2000c101d04 */
[----:B------:R-:W-:Y:S01]  /*0f20*/  LOP3.LUT P1, RZ, R0, 0xff00, RZ, 0xc0, !PT ;  /* 0x0000ff0000ff7812 */ /* 0x000fe2000782c0ff */
[C---:B0-----:R-:W-:Y:S01]  /*0f30*/  IMAD.WIDE.U32 R64, R81.reuse, 0x10, R64 ;  /* 0x0000001051407825 */ /* 0x041fe200078e0040 */
[----:B------:R-:W-:-:S03]  /*0f40*/  IADD3 R81, R81, 0x20, RZ ;  /* 0x0000002051517810 */ /* 0x000fc60007ffe0ff */
[----:B--2---:R-:W-:Y:S01]  /*0f50*/  FMUL.FTZ R60, R89, R60 ;  /* 0x0000003c593c7220 */ /* 0x004fe20000410000 */
[----:B-1----:R-:W-:Y:S01]  /*0f60*/  FMUL.FTZ R86, R61, R90 ;  /* 0x0000005a3d567220 */ /* 0x002fe20000410000 */
[----:B------:R-:W-:Y:S01]  /*0f70*/  FMUL.FTZ R61, R16, R89 ;  /* 0x00000059103d7220 */ /* 0x000fe20000410000 */
[-C--:B------:R-:W-:Y:S01]  /*0f80*/  FMUL.FTZ R87, R62, R91.reuse ;  /* 0x0000005b3e577220 */ /* 0x080fe20000410000 */
[----:B------:R-:W-:Y:S01]  /*0f90*/  FMUL.FTZ R88, R63, R92 ;  /* 0x0000005c3f587220 */ /* 0x000fe20000410000 */
[----:B------:R-:W-:Y:S01]  /*0fa0*/  FSEL R89, R60, RZ, P2 ;  /* 0x000000ff3c597208 */ /* 0x000fe20001000000 */
[----:B------:R-:W-:Y:S01]  /*0fb0*/  FMUL.FTZ R62, R18, R91 ;  /* 0x0000005b123e7220 */ /* 0x000fe20000410000 */
[----:B------:R-:W-:Y:S01]  /*0fc0*/  SEL R60, R61, RZ, P2 ;  /* 0x000000ff3d3c7207 */ /* 0x000fe20001000000 */
[----:B------:R-:W-:Y:S01]  /*0fd0*/  FMUL.FTZ R61, R17, R90 ;  /* 0x0000005a113d7220 */ /* 0x000fe20000410000 */
[----:B------:R-:W-:Y:S01]  /*0fe0*/  FMUL.FTZ R63, R19, R92 ;  /* 0x0000005c133f7220 */ /* 0x000fe20000410000 */
[----:B------:R-:W-:Y:S01]  /*0ff0*/  LOP3.LUT P2, RZ, R0, 0xff0000, RZ, 0xc0, !PT ;  /* 0x00ff000000ff7812 */ /* 0x000fe2000784c0ff */
[----:B------:R-:W-:Y:S01]  /*1000*/  FADD.FTZ R36, R36, R89 ;  /* 0x0000005924247221 */ /* 0x000fe20000010000 */
[----:B------:R-:W-:-:S02]  /*1010*/  FSEL R86, R86, RZ, P1 ;  /* 0x000000ff56567208 */ /* 0x000fc40000800000 */
[----:B------:R-:W-:Y:S02]  /*1020*/  SEL R61, R61, RZ, P1 ;  /* 0x000000ff3d3d7207 */ /* 0x000fe40000800000 */
[----:B------:R-:W-:Y:S01]  /*1030*/  SEL R62, R62, RZ, P2 ;  /* 0x000000ff3e3e7207 */ /* 0x000fe20001000000 */
[----:B------:R-:W-:Y:S01]  /*1040*/  FADD.FTZ R37, R37, R86 ;  /* 0x0000005625257221 */ /* 0x000fe20000010000 */
[----:B------:R-:W-:Y:S02]  /*1050*/  SEL R63, R63, RZ, P6 ;  /* 0x000000ff3f3f7207 */ /* 0x000fe40003000000 */
[----:B------:R-:W-:Y:S02]  /*1060*/  FSEL R87, R87, RZ, P2 ;  /* 0x000000ff57577208 */ /* 0x000fe40001000000 */
[----:B------:R-:W-:Y:S01]  /*1070*/  FSEL R88, R88, RZ, P6 ;  /* 0x000000ff58587208 */ /* 0x000fe20003000000 */
[----:B------:R0:W-:Y:S02]  /*1080*/  STG.E.128 desc[UR4][R64.64], R60 ;  /* 0x0000003c40007986 */ /* 0x0001e4000c101d04 */
[----:B------:R-:W-:-:S02]  /*1090*/  FADD.FTZ R38, R38, R87 ;  /* 0x0000005726267221 */ /* 0x000fc40000010000 */
[----:B------:R-:W-:-:S07]  /*10a0*/  FADD.FTZ R39, R39, R88 ;  /* 0x0000005827277221 */ /* 0x000fce0000010000 */
.L_x_6246:
[----:B------:R-:W-:Y:S05]  /*10b0*/  BSYNC B1 ;  /* 0x0000000000017941 */ /* 0x000fea0003800000 */
.L_x_6245:
[----:B------:R-:W-:Y:S04]  /*10c0*/  BSSY B1, `(.L_x_6247) ;  /* 0x0000045000017945 */ /* 0x000fe80003800000 */
[----:B------:R-:W-:Y:S05]  /*10d0*/  @!P4 BRA `(.L_x_6248) ;  /* 0x00000004000cc947 */ /* 0x000fea0003800000 */
[----:B0-----:R-:W0:Y:S02]  /*10e0*/  LDC.64 R60, c[0x0][0x220] ;  /* 0x00008800ff3c7b82 */ /* 0x001e240000000a00 */
[----:B0-----:R-:W-:-:S06]  /*10f0*/  IMAD.WIDE.U32 R60, R81, 0x10, R60 ;  /* 0x00000010513c7825 */ /* 0x001fcc00078e003c */
[----:B------:R-:W2:Y:S01]  /*1100*/  LDG.E.128 R60, desc[UR4][R60.64] ;  /* 0x000000043c3c7981 */ /* 0x000ea2000c1e1d00 */
[----:B------:R-:W-:Y:S01]  /*1110*/  ISETP.NE.U32.AND P2, PT, RZ, UR8, PT ;  /* 0x00000008ff007c0c */ /* 0x000fe2000bf45070 */
[-CC-:B------:R-:W-:Y:S01]  /*1120*/  FFMA.FTZ R65, R69, R66.reuse, R67.reuse ;  /* 0x0000004245417223 */ /* 0x180fe20000010043 */
[----:B------:R-:W-:Y:S01]  /*1130*/  ISETP.NE.U32.AND P1, PT, RZ, UR16, PT ;  /* 0x00000010ff007c0c */ /* 0x000fe2000bf25070 */
[-CC-:B------:R-:W-:Y:S01]  /*1140*/  FFMA.FTZ R86, R68, R66.reuse, R67.reuse ;  /* 0x0000004244567223 */ /* 0x180fe20000010043 */
[----:B------:R-:W-:Y:S01]  /*1150*/  ISETP.NE.AND.EX P2, PT, RZ, UR9, PT, P2 ;  /* 0x00000009ff007c0c */ /* 0x000fe2000bf45320 */
[-CC-:B------:R-:W-:Y:S01]  /*1160*/  FFMA.FTZ R87, R75, R66.reuse, R67.reuse ;  /* 0x000000424b577223 */ /* 0x180fe20000010043 */
[----:B------:R-:W-:Y:S01]  /*1170*/  FFMA.FTZ R67, R78, R66, R67 ;  /* 0x000000424e437223 */ /* 0x000fe20000010043 */
[----:B------:R-:W-:Y:S01]  /*1180*/  ISETP.NE.AND.EX P1, PT, RZ, UR17, PT, P1 ;  /* 0x00000011ff007c0c */ /* 0x000fe2000bf25310 */
[----:B------:R-:W-:Y:S01]  /*1190*/  FADD.FTZ R64, R72, -R65 ;  /* 0x8000004148407221 */ /* 0x000fe20000010000 */
[----:B------:R-:W-:Y:S01]  /*11a0*/  FADD.FTZ R86, R73, -R86 ;  /* 0x8000005649567221 */ /* 0x000fe20000010000 */
[----:B------:R-:W-:Y:S01]  /*11b0*/  FADD.FTZ R66, R80, -R87 ;  /* 0x8000005750427221 */ /* 0x000fe20000010000 */
[----:B------:R-:W-:Y:S01]  /*11c0*/  FADD.FTZ R88, R76, -R67 ;  /* 0x800000434c587221 */ /* 0x000fe20000010000 */
[C---:B-----5:R-:W-:Y:S01]  /*11d0*/  FMUL.FTZ R67, R83.reuse, R64 ;  /* 0x0000004053437220 */ /* 0x060fe20000410000 */
[----:B------:R-:W-:Y:S01]  /*11e0*/  ISETP.NE.U32.AND P6, PT, RZ, UR16, PT ;  /* 0x00000010ff007c0c */ /* 0x000fe2000bfc5070 */
[C---:B------:R-:W-:Y:S01]  /*11f0*/  FMUL.FTZ R86, R83.reuse, R86 ;  /* 0x0000005653567220 */ /* 0x040fe20000410000 */
[C---:B------:R-:W-:Y:S01]  /*1200*/  FMUL.FTZ R87, R83.reuse, R66 ;  /* 0x0000004253577220 */ /* 0x040fe20000410000 */
[----:B------:R-:W-:Y:S01]  /*1210*/  FMUL.FTZ R90, R83, R88 ;  /* 0x00000058535a7220 */ /* 0x000fe20000410000 */
[----:B------:R-:W-:Y:S01]  /*1220*/  @P2 FADD.FTZ R67, R8, R67 ;  /* 0x0000004308432221 */ /* 0x000fe20000010000 */
[----:B------:R-:W-:Y:S01]  /*1230*/  ISETP.NE.AND.EX P6, PT, RZ, UR17, PT, P6 ;  /* 0x00000011ff007c0c */ /* 0x000fe2000bfc5360 */
[----:B------:R-:W-:Y:S01]  /*1240*/  @P2 FADD.FTZ R86, R9, R86 ;  /* 0x0000005609562221 */ /* 0x000fe20000010000 */
[----:B------:R-:W-:Y:S01]  /*1250*/  @P2 FADD.FTZ R87, R10, R87 ;  /* 0x000000570a572221 */ /* 0x000fe20000010000 */
[----:B------:R-:W-:Y:S01]  /*1260*/  @P2 FADD.FTZ R90, R11, R90 ;  /* 0x0000005a0b5a2221 */ /* 0x000fe20000010000 */
[----:B------:R-:W-:Y:S01]  /*1270*/  @P1 LEA R64, P2, R81, UR16, 0x4 ;  /* 0x0000001051401c11 */ /* 0x000fe2000f8420ff */
[CC--:B------:R-:W-:Y:S01]  /*1280*/  FMUL.FTZ R66, R86.reuse, R85.reuse ;  /* 0x0000005556427220 */ /* 0x0c0fe20000410000 */
[C---:B------:R-:W-:Y:S01]  /*1290*/  SEL R56, R67.reuse, R56, P6 ;  /* 0x0000003843387207 */ /* 0x040fe20003000000 */
[----:B------:R-:W-:Y:S01]  /*12a0*/  FMUL.FTZ R67, R67, R85 ;  /* 0x0000005543437220 */ /* 0x000fe20000410000 */
[----:B------:R-:W-:Y:S01]  /*12b0*/  SEL R57, R86, R57, P6 ;  /* 0x0000003956397207 */ /* 0x000fe20003000000 */
[C---:B------:R-:W-:Y:S01]  /*12c0*/  FMUL.FTZ R88, R87.reuse, R85 ;  /* 0x0000005557587220 */ /* 0x040fe20000410000 */
[----:B------:R-:W-:Y:S01]  /*12d0*/  SEL R58, R87, R58, P6 ;  /* 0x0000003a573a7207 */ /* 0x000fe20003000000 */
[----:B------:R-:W-:Y:S01]  /*12e0*/  FMUL.FTZ R67, R67, UR15 ;  /* 0x0000000f43437c20 */ /* 0x000fe20008410000 */
[C---:B------:R-:W-:Y:S01]  /*12f0*/  SEL R59, R90.reuse, R59, P6 ;  /* 0x0000003b5a3b7207 */ /* 0x040fe20003000000 */
[----:B------:R-:W-:Y:S01]  /*1300*/  FMUL.FTZ R85, R90, R85 ;  /* 0x000000555a557220 */ /* 0x000fe20000410000 */
[----:B------:R-:W-:-:S02]  /*1310*/  @P1 LEA.HI.X R65, R81, UR17, RZ, 0x4, P2 ;  /* 0x0000001151411c11 */ /* 0x000fc400090f24ff */
[C---:B------:R-:W-:Y:S02]  /*1320*/  LOP3.LUT P2, RZ, R7.reuse, 0xff, RZ, 0xc0, !PT ;  /* 0x000000ff07ff7812 */ /* 0x040fe4000784c0ff */
[----:B------:R-:W-:Y:S01]  /*1330*/  LOP3.LUT P6, RZ, R7, 0xff00, RZ, 0xc0, !PT ;  /* 0x0000ff0007ff7812 */ /* 0x000fe200078cc0ff */
[----:B------:R0:W-:Y:S01]  /*1340*/  @P1 STG.E.128 desc[UR4][R64.64], R56 ;  /* 0x0000003840001986 */ /* 0x0001e2000c101d04 */
[----:B------:R-:W-:-:S04]  /*1350*/  LEA R86, P1, R81, UR18, 0x4 ;  /* 0x0000001251567c11 */ /* 0x000fc8000f8220ff */
[----:B------:R-:W-:Y:S01]  /*1360*/  LEA.HI.X R87, R81, UR19, RZ, 0x4, P1 ;  /* 0x0000001351577c11 */ /* 0x000fe200088f24ff */
[----:B------:R-:W-:Y:S01]  /*1370*/  FMUL.FTZ R81, R88, UR15 ;  /* 0x0000000f58517c20 */ /* 0x000fe20008410000 */
[----:B------:R-:W-:Y:S01]  /*1380*/  FMUL.FTZ R88, R85, UR15 ;  /* 0x0000000f55587c20 */ /* 0x000fe20008410000 */
[----:B------:R-:W-:Y:S01]  /*1390*/  LOP3.LUT P1, RZ, R7, 0xff000000, RZ, 0xc0, !PT ;  /* 0xff00000007ff7812 */ /* 0x000fe2000782c0ff */
[----:B--2---:R-:W-:Y:S01]  /*13a0*/  FMUL.FTZ R60, R67, R60 ;  /* 0x0000003c433c7220 */ /* 0x004fe20000410000 */
[----:B------:R-:W-:Y:S01]  /*13b0*/  FMUL.FTZ R67, R24, R67 ;  /* 0x0000004318437220 */ /* 0x000fe20000410000 */
[-C--:B------:R-:W-:Y:S01]  /*13c0*/  FMUL.FTZ R62, R62, R81.reuse ;  /* 0x000000513e3e7220 */ /* 0x080fe20000410000 */
[-C--:B------:R-:W-:Y:S02]  /*13d0*/  FMUL.FTZ R63, R63, R88.reuse ;  /* 0x000000583f3f7220 */ /* 0x080fe40000410000 */
[----:B------:R-:W-:Y:S01]  /*13e0*/  FSEL R83, R60, RZ, P2 ;  /* 0x000000ff3c537208 */ /* 0x000fe20001000000 */
[----:B------:R-:W-:Y:S01]  /*13f0*/  FMUL.FTZ R60, R66, UR15 ;  /* 0x0000000f423c7c20 */ /* 0x000fe20008410000 */
[----:B0-----:R-:W-:Y:S01]  /*1400*/  SEL R64, R67, RZ, P2 ;  /* 0x000000ff43407207 */ /* 0x001fe20001000000 */
[----:B------:R-:W-:Y:S01]  /*1410*/  FMUL.FTZ R66, R26, R81 ;  /* 0x000000511a427220 */ /* 0x000fe20000410000 */
[----:B------:R-:W-:Y:S01]  /*1420*/  FMUL.FTZ R67, R27, R88 ;  /* 0x000000581b437220 */ /* 0x000fe20000410000 */
[-C--:B------:R-:W-:Y:S01]  /*1430*/  FMUL.FTZ R65, R25, R60.reuse ;  /* 0x0000003c19417220 */ /* 0x080fe20000410000 */
[----:B------:R-:W-:Y:S01]  /*1440*/  LOP3.LUT P2, RZ, R7, 0xff0000, RZ, 0xc0, !PT ;  /* 0x00ff000007ff7812 */ /* 0x000fe2000784c0ff */
[----:B------:R-:W-:Y:S01]  /*1450*/  FMUL.FTZ R61, R61, R60 ;  /* 0x0000003c3d3d7220 */ /* 0x000fe20000410000 */
[----:B------:R-:W-:Y:S01]  /*1460*/  FADD.FTZ R40, R40, R83 ;  /* 0x0000005328287221 */ /* 0x000fe20000010000 */
[----:B------:R-:W-:-:S02]  /*1470*/  SEL R67, R67, RZ, P1 ;  /* 0x000000ff43437207 */ /* 0x000fc40000800000 */
[----:B------:R-:W-:Y:S02]  /*1480*/  SEL R65, R65, RZ, P6 ;  /* 0x000000ff41417207 */ /* 0x000fe40003000000 */
[----:B------:R-:W-:Y:S02]  /*1490*/  SEL R66, R66, RZ, P2 ;  /* 0x000000ff42427207 */ /* 0x000fe40001000000 */
[----:B------:R-:W-:Y:S02]  /*14a0*/  FSEL R60, R61, RZ, P6 ;  /* 0x000000ff3d3c7208 */ /* 0x000fe40003000000 */
[----:B------:R-:W-:Y:S01]  /*14b0*/  FSEL R61, R62, RZ, P2 ;  /* 0x000000ff3e3d7208 */ /* 0x000fe20001000000 */
[----:B------:R1:W-:Y:S01]  /*14c0*/  STG.E.128 desc[UR4][R86.64], R64 ;  /* 0x0000004056007986 */ /* 0x0003e2000c101d04 */
[----:B------:R-:W-:Y:S01]  /*14d0*/  FSEL R62, R63, RZ, P1 ;  /* 0x000000ff3f3e7208 */ /* 0x000fe20000800000 */
[----:B------:R-:W-:Y:S02]  /*14e0*/  FADD.FTZ R41, R41, R60 ;  /* 0x0000003c29297221 */ /* 0x000fe40000010000 */
[----:B------:R-:W-:-:S02]  /*14f0*/  FADD.FTZ R42, R42, R61 ;  /* 0x0000003d2a2a7221 */ /* 0x000fc40000010000 */
[----:B------:R-:W-:-:S07]  /*1500*/  FADD.FTZ R43, R43, R62 ;  /* 0x0000003e2b2b7221 */ /* 0x000fce0000010000 */
.L_x_6248:
[----:B------:R-:W-:Y:S05]  /*1510*/  BSYNC B1 ;  /* 0x0000000000017941 */ /* 0x000fea0003800000 */
.L_x_6247:
[----:B0-----:R-:W0:Y:S02]  /*1520*/  LDC.64 R60, c[0x0][0x210] ;  /* 0x00008400ff3c7b82 */ /* 0x001e240000000a00 */
[----:B0-----:R-:W-:-:S04]  /*1530*/  LEA R2, R60, R2, 0x2 ;  /* 0x000000023c027211 */ /* 0x001fc800078e10ff */
[----:B------:R-:W-:-:S13]  /*1540*/  ISETP.GE.AND P1, PT, R2, R61, PT ;  /* 0x0000003d0200720c */ /* 0x000fda0003f26270 */
[----:B------:R-:W-:Y:S05]  /*1550*/  @!P1 BRA `(.L_x_6249) ;  /* 0xffffffec00949947 */ /* 0x000fea000383ffff */
.L_x_6239:
[----:B------:R-:W-:Y:S05]  /*1560*/  BSYNC B0 ;  /* 0x0000000000007941 */ /* 0x000fea0003800000 */
.L_x_6238:
[----:B------:R-:W0:Y:S01]  /*1570*/  S2R R3, SR_CgaCtaId ;  /* 0x0000000000037919 */ /* 0x000e220000008800 */
[--C-:B------:R-:W-:Y:S01]  /*1580*/  SHF.R.U32.HI R2, RZ, 0x5, R6.reuse ;  /* 0x00000005ff027819 */ /* 0x100fe20000011606 */
[----:B------:R-:W-:Y:S05]  /*1590*/  WARPSYNC.ALL ;  /* 0x0000000000007948 */ /* 0x000fea0003800000 */
[----:B------:R-:W-:Y:S01]  /*15a0*/  MOV R0, 0x400 ;  /* 0x0000040000007802 */ /* 0x000fe20000000f00 */
[----:B-----5:R-:W2:Y:S01]  /*15b0*/  S2R R18, SR_CTAID.X ;  /* 0x0000000000127919 */ /* 0x020ea20000002500 */
        /* <DEDUP_REMOVED lines=9> */
[----:B0-----:R-:W-:-:S04]  /*1650*/  LEA R3, R3, R0, 0x18 ;  /* 0x0000000003037211 */ /* 0x001fc800078ec0ff */
[-C--:B------:R-:W-:Y:S02]  /*1660*/  LEA R4, R4, R3.reuse, 0x4 ;  /* 0x0000000304047211 */ /* 0x080fe400078e20ff */
[----:B------:R-:W-:Y:S01]  /*1670*/  LEA R3, R6, R3, 0x2 ;  /* 0x0000000306037211 */ /* 0x000fe200078e10ff */
[----:B--2---:R-:W-:Y:S02]  /*1680*/  IMAD R5, R18, R5, RZ ;  /* 0x0000000512057224 */ /* 0x004fe400078e02ff */
[----:B------:R-:W-:Y:S04]  /*1690*/  STS.128 [R4], R32 ;  /* 0x0000002004007388 */ /* 0x000fe80000000c00 */
[----:B------:R-:W-:Y:S01]  /*16a0*/  STS.128 [R4+0x200], R52 ;  /* 0x0002003404007388 */ /* 0x000fe20000000c00 */
[----:B------:R-:W-:Y:S01]  /*16b0*/  BAR.SYNC.DEFER_BLOCKING 0x0 ;  /* 0x0000000000007b1d */ /* 0x000fe20000010000 */
[----:B------:R-:W-:-:S05]  /*16c0*/  IADD3 R6, P2, R5, R6, RZ ;  /* 0x0000000605067210 */ /* 0x000fca0007f5e0ff */
        /* <DEDUP_REMOVED lines=13> */
[----:B------:R-:W-:Y:S01]  /*17a0*/  IADD3.X R9, RZ, RZ, RZ, P2, !PT ;  /* 0x000000ffff097210 */ /* 0x000fe200017fe4ff */
[----:B------:R-:W-:Y:S01]  /*17b0*/  STS.128 [R4], R28 ;  /* 0x0000001c04007388 */ /* 0x000fe20000000c00 */
[----:B-1----:R-:W-:Y:S02]  /*17c0*/  FADD.FTZ R0, R0, R11 ;  /* 0x0000000b00007221 */ /* 0x002fe40000010000 */
[----:B------:R-:W-:Y:S01]  /*17d0*/  SHF.L.U64.HI R9, R6, 0x2, R9 ;  /* 0x0000000206097819 */ /* 0x000fe20000010209 */
[----:B------:R-:W-:Y:S01]  /*17e0*/  STS.128 [R4+0x200], R48 ;  /* 0x0002003004007388 */ /* 0x000fe20000000c00 */
[----:B------:R-:W-:Y:S01]  /*17f0*/  FADD.FTZ R2, R2, R13 ;  /* 0x0000000d02027221 */ /* 0x000fe20000010000 */
        /* <DEDUP_REMOVED lines=23> */
[----:B------:R-:W-:Y:S01]  /*1970*/  FADD.FTZ R27, R8, R27 ;  /* 0x0000001b081b7221 */ /* 0x000fe20000010000 */
[C---:B------:R-:W-:Y:S02]  /*1980*/  IADD3 R8, P3, R0.reuse, UR20, RZ ;  /* 0x0000001400087c10 */ /* 0x040fe4000ff7e0ff */
[----:B------:R-:W-:Y:S01]  /*1990*/  IADD3 R0, P4, R0, UR22, RZ ;  /* 0x0000001600007c10 */ /* 0x000fe2000ff9e0ff */
[----:B------:R-:W-:Y:S01]  /*19a0*/  FADD.FTZ R33, R10, R33 ;  /* 0x000000210a217221 */ /* 0x000fe20000010000 */
[C---:B------:R-:W-:Y:S01]  /*19b0*/  IADD3.X R11, R9.reuse, UR21, RZ, P3, !PT ;  /* 0x00000015090b7c10 */ /* 0x040fe20009ffe4ff */
        /* <DEDUP_REMOVED lines=31> */
.L_x_6251:
[----:B------:R-:W-:Y:S05]  /*1bb0*/  BSYNC B0 ;  /* 0x0000000000007941 */ /* 0x000fea0003800000 */
.L_x_6250:
        /* <DEDUP_REMOVED lines=10> */
.L_x_6244:
[----:B------:R-:W-:Y:S01]  /*1c60*/  HFMA2.MMA R89, -RZ, RZ, 0, 5.9604644775390625e-08 ;  /* 0x00000001ff597435 */ /* 0x000fe200000001ff */
[----:B------:R-:W-:Y:S01]  /*1c70*/  BSSY B1, `(.L_x_6252) ;  /* 0x0000006000017945 */ /* 0x000fe20003800000 */
[----:B------:R-:W-:Y:S02]  /*1c80*/  MOV R90, 0x1f ;  /* 0x0000001f005a7802 */ /* 0x000fe40000000f00 */
[----:B------:R-:W-:-:S07]  /*1c90*/  MOV R86, 0xffffffff ;  /* 0xffffffff00567802 */ /* 0x000fce0000000f00 */
[----:B-----5:R-:W-:Y:S05]  /*1ca0*/  WARPSYNC.COLLECTIVE R86, `(.L_x_6253) ;  /* 0x0000000056087348 */ /* 0x020fea0003c00000 */
[----:B------:R0:W1:Y:S02]  /*1cb0*/  SHFL.BFLY P1, R88, R87, R89, R90 ;  /* 0x0c00005957587389 */ /* 0x000064000002005a */
[----:B01---5:R-:W-:Y:S01]  /*1cc0*/  ENDCOLLECTIVE ;  /* 0x000000000000791b */ /* 0x023fe20003800000 */
.L_x_6253:
[----:B------:R-:W-:Y:S05]  /*1cd0*/  BSYNC B1 ;  /* 0x0000000000017941 */ /* 0x000fea0003800000 */
.L_x_6252:
        /* <DEDUP_REMOVED lines=9> */
.L_x_6254:
[----:B------:R-:W-:Y:S01]  /*1d70*/  HFMA2.MMA R89, -RZ, RZ, 0, 1.1920928955078125e-07 ;  /* 0x00000002ff597435 */ /* 0x000fe200000001ff */
[----:B------:R-:W-:Y:S02]  /*1d80*/  MOV R87, R60 ;  /* 0x0000003c00577202 */ /* 0x000fe40000000f00 */
[----:B------:R-:W-:-:S08]  /*1d90*/  MOV R61, R88 ;  /* 0x00000058003d7202 */ /* 0x000fd00000000f00 */
[----:B------:R-:W-:Y:S05]  /*1da0*/  WARPSYNC.COLLECTIVE R86, `(.L_x_6255) ;  /* 0x0000000056087348 */ /* 0x000fea0003c00000 */
[----:B------:R0:W1:Y:S02]  /*1db0*/  SHFL.BFLY P1, R88, R87, R89, R90 ;  /* 0x0c00005957587389 */ /* 0x000064000002005a */
[----:B01----:R-:W-:Y:S01]  /*1dc0*/  ENDCOLLECTIVE ;  /* 0x000000000000791b */ /* 0x003fe20003800000 */
.L_x_6255:
[----:B------:R-:W-:-:S05]  /*1dd0*/  FADD.FTZ R61, R61, R92 ;  /* 0x0000005c3d3d7221 */ /* 0x000fca0000010000 */
[----:B------:R-:W-:Y:S02]  /*1de0*/  MOV R87, R61 ;  /* 0x0000003d00577202 */ /* 0x000fe40000000f00 */
[----:B------:R-:W-:-:S07]  /*1df0*/  MOV R63, R88 ;  /* 0x00000058003f7202 */ /* 0x000fce0000000f00 */
[----:B------:R-:W-:Y:S05]  /*1e00*/  WARPSYNC.COLLECTIVE R86, `(.L_x_6256) ;  /* 0x0000000056087348 */ /* 0x000fea0003c00000 */
[----:B------:R0:W1:Y:S02]  /*1e10*/  SHFL.BFLY P1, R88, R87, R89, R90 ;  /* 0x0c00005957587389 */ /* 0x000064000002005a */
[----:B01----:R-:W-:Y:S01]  /*1e20*/  ENDCOLLECTIVE ;  /* 0x000000000000791b */ /* 0x003fe20003800000 */
.L_x_6256:
[----:B------:R-:W-:Y:S01]  /*1e30*/  FADD.FTZ R63, R60, R63 ;  /* 0x0000003f3c3f7221 */ /* 0x000fe20000010000 */
[----:B------:R-:W-:-:S04]  /*1e40*/  HFMA2.MMA R89, -RZ, RZ, 0, 2.384185791015625e-07 ;  /* 0x00000004ff597435 */ /* 0x000fc800000001ff */
[----:B------:R-:W-:Y:S02]  /*1e50*/  MOV R87, R63 ;  /* 0x0000003f00577202 */ /* 0x000fe40000000f00 */
[----:B------:R-:W-:-:S07]  /*1e60*/  MOV R62, R88 ;  /* 0x00000058003e7202 */ /* 0x000fce0000000f00 */
[----:B------:R-:W-:Y:S05]  /*1e70*/  WARPSYNC.COLLECTIVE R86, `(.L_x_6257) ;  /* 0x0000000056087348 */ /* 0x000fea0003c00000 */
[----:B------:R0:W1:Y:S02]  /*1e80*/  SHFL.BFLY P1, R88, R87, R89, R90 ;  /* 0x0c00005957587389 */ /* 0x000064000002005a */
[----:B01----:R-:W-:Y:S01]  /*1e90*/  ENDCOLLECTIVE ;  /* 0x000000000000791b */ /* 0x003fe20003800000 */
.L_x_6257:
[----:B------:R-:W-:-:S05]  /*1ea0*/  FADD.FTZ R62, R61, R62 ;  /* 0x0000003e3d3e7221 */ /* 0x000fca0000010000 */
[----:B------:R-:W-:Y:S02]  /*1eb0*/  MOV R87, R62 ;  /* 0x0000003e00577202 */ /* 0x000fe40000000f00 */
[----:B------:R-:W-:-:S07]  /*1ec0*/  MOV R64, R88 ;  /* 0x0000005800407202 */ /* 0x000fce0000000f00 */
[----:B------:R-:W-:Y:S05]  /*1ed0*/  WARPSYNC.COLLECTIVE R86, `(.L_x_6258) ;  /* 0x0000000056087348 */ /* 0x000fea0003c00000 */
[----:B------:R0:W1:Y:S02]  /*1ee0*/  SHFL.BFLY P1, R88, R87, R89, R90 ;  /* 0x0c00005957587389 */ /* 0x000064000002005a */
[----:B01----:R-:W-:Y:S01]  /*1ef0*/  ENDCOLLECTIVE ;  /* 0x000000000000791b */ /* 0x003fe20003800000 */
.L_x_6258:
[----:B------:R-:W-:Y:S01]  /*1f00*/  FADD.FTZ R64, R63, R64 ;  /* 0x000000403f407221 */ /* 0x000fe20000010000 */
[----:B------:R-:W-:-:S04]  /*1f10*/  HFMA2.MMA R89, -RZ, RZ, 0, 4.76837158203125e-07 ;  /* 0x00000008ff597435 */ /* 0x000fc800000001ff */
[----:B------:R-:W-:Y:S02]  /*1f20*/  MOV R87, R64 ;  /* 0x0000004000577202 */ /* 0x000fe40000000f00 */
[----:B------:R-:W-:-:S07]  /*1f30*/  MOV R65, R88 ;  /* 0x0000005800417202 */ /* 0x000fce0000000f00 */
[----:B------:R-:W-:Y:S05]  /*1f40*/  WARPSYNC.COLLECTIVE R86, `(.L_x_6259) ;  /* 0x0000000056087348 */ /* 0x000fea0003c00000 */
[----:B------:R0:W1:Y:S02]  /*1f50*/  SHFL.BFLY P1, R88, R87, R89, R90 ;  /* 0x0c00005957587389 */ /* 0x000064000002005a */
[----:B01----:R-:W-:Y:S01]  /*1f60*/  ENDCOLLECTIVE ;  /* 0x000000000000791b */ /* 0x003fe20003800000 */
.L_x_6259:
[----:B------:R-:W-:-:S05]  /*1f70*/  FADD.FTZ R65, R62, R65 ;  /* 0x000000413e417221 */ /* 0x000fca0000010000 */
[----:B------:R-:W-:Y:S02]  /*1f80*/  MOV R87, R65 ;  /* 0x0000004100577202 */ /* 0x000fe40000000f00 */
[----:B------:R-:W-:-:S07]  /*1f90*/  MOV R67, R88 ;  /* 0x0000005800437202 */ /* 0x000fce0000000f00 */
[----:B------:R-:W-:Y:S05]  /*1fa0*/  WARPSYNC.COLLECTIVE R86, `(.L_x_6260) ;  /* 0x0000000056087348 */ /* 0x000fea0003c00000 */
[----:B------:R0:W1:Y:S02]  /*1fb0*/  SHFL.BFLY P1, R88, R87, R89, R90 ;  /* 0x0c00005957587389 */ /* 0x000064000002005a */
[----:B01----:R-:W-:Y:S01]  /*1fc0*/  ENDCOLLECTIVE ;  /* 0x000000000000791b */ /* 0x003fe20003800000 */
.L_x_6260:
[----:B------:R-:W-:Y:S01]  /*1fd0*/  FADD.FTZ R67, R64, R67 ;  /* 0x0000004340437221 */ /* 0x000fe20000010000 */
[----:B------:R-:W-:-:S04]  /*1fe0*/  HFMA2.MMA R89, -RZ, RZ, 0, 9.5367431640625e-07 ;  /* 0x00000010ff597435 */ /* 0x000fc800000001ff */
[----:B------:R-:W-:Y:S02]  /*1ff0*/  MOV R87, R67 ;  /* 0x0000004300577202 */ /* 0x000fe40000000f00 */
[----:B------:R-:W-:-:S07]  /*2000*/  MOV R66, R88 ;  /* 0x0000005800427202 */ /* 0x000fce0000000f00 */
[----:B------:R-:W-:Y:S05]  /*2010*/  WARPSYNC.COLLECTIVE R86, `(.L_x_6261) ;  /* 0x0000000056087348 */ /* 0x000fea0003c00000 */
[----:B------:R0:W1:Y:S02]  /*2020*/  SHFL.BFLY P1, R88, R87, R89, R90 ;  /* 0x0c00005957587389 */ /* 0x000064000002005a */
[----:B01----:R-:W-:Y:S01]  /*2030*/  ENDCOLLECTIVE ;  /* 0x000000000000791b */ /* 0x003fe20003800000 */
.L_x_6261:
[----:B------:R-:W-:-:S05]  /*2040*/  FADD.FTZ R66, R65, R66 ;  /* 0x0000004241427221 */ /* 0x000fca0000010000 */
[----:B------:R-:W-:Y:S02]  /*2050*/  MOV R87, R66 ;  /* 0x0000004200577202 */ /* 0x000fe40000000f00 */
[----:B------:R-:W-:-:S07]  /*2060*/  MOV R60, R88 ;  /* 0x00000058003c7202 */ /* 0x000fce0000000f00 */
[----:B------:R-:W-:Y:S05]  /*2070*/  WARPSYNC.COLLECTIVE R86, `(.L_x_6262) ;  /* 0x0000000056087348 */ /* 0x000fea0003c00000 */
[----:B------:R0:W1:Y:S02]  /*2080*/  SHFL.BFLY P1, R88, R87, R89, R90 ;  /* 0x0c00005957587389 */ /* 0x000064000002005a */
[----:B01----:R-:W-:Y:S01]  /*2090*/  ENDCOLLECTIVE ;  /* 0x000000000000791b */ /* 0x003fe20003800000 */
.L_x_6262:
[----:B------:R-:W-:Y:S01]  /*20a0*/  MOV R61, R88 ;  /* 0x00000058003d7202 */ /* 0x000fe20000000f00 */
[----:B------:R-:W-:Y:S06]  /*20b0*/  BRA `(.L_x_6263) ;  /* 0xffffffe800d07947 */ /* 0x000fec000383ffff */
.L_x_6264:
        /* <DEDUP_REMOVED lines=12> */
.L_x_6658:


//--------------------- .text._ZN10layer_norm13ln_bwd_kernelINS_13Kernel_traitsIfffffjLj256ELj1ELj4ELj1ELj16ENS_18Kernel_traits_baseILj256EfffffjLj128EEEEELb1ELb1ELb0ELb1EEEvNS_9BwdParamsE --------------------------
	.section	.text._ZN10layer_norm13ln_bwd_kernelINS_13Kernel_traitsIfffffjLj256ELj1ELj4ELj1ELj16ENS_18Kernel_traits_baseILj256EfffffjLj128EEEEELb1ELb1ELb0ELb1EEEvNS_9BwdParamsE,"ax",@progbits
	.align	128
        .global         _ZN10layer_norm13ln_bwd_kernelINS_13Kernel_traitsIfffffjLj256ELj1ELj4ELj1ELj16ENS_18Kernel_traits_baseILj256EfffffjLj128EEEEELb1ELb1ELb0ELb1EEEvNS_9BwdParamsE
        .type           _ZN10layer_norm13ln_bwd_kernelINS_13Kernel_traitsIfffffjLj256ELj1ELj4ELj1ELj16ENS_18Kernel_traits_baseILj256EfffffjLj128EEEEELb1ELb1ELb0ELb1EEEvNS_9BwdParamsE,@function
        .size           _ZN10layer_norm13ln_bwd_kernelINS_13Kernel_traitsIfffffjLj256ELj1ELj4ELj1ELj16ENS_18Kernel_traits_baseILj256EfffffjLj128EEEEELb1ELb1ELb0ELb1EEEvNS_9BwdParamsE,(.L_x_6659 - _ZN10layer_norm13ln_bwd_kernelINS_13Kernel_traitsIfffffjLj256ELj1ELj4ELj1ELj16ENS_18Kernel_traits_baseILj256EfffffjLj128EEEEELb1ELb1ELb0ELb1EEEvNS_9BwdParamsE)
        .other          _ZN10layer_norm13ln_bwd_kernelINS_13Kernel_traitsIfffffjLj256ELj1ELj4ELj1ELj16ENS_18Kernel_traits_baseILj256EfffffjLj128EEEEELb1ELb1ELb0ELb1EEEvNS_9BwdParamsE,@"STO_CUDA_ENTRY STV_DEFAULT"
_ZN10layer_norm13ln_bwd_kernelINS_13Kernel_traitsIfffffjLj256ELj1ELj4ELj1ELj16ENS_18Kernel_traits_baseILj256EfffffjLj128EEEEELb1ELb1ELb0ELb1EEEvNS_9BwdParamsE:
.text._ZN10layer_norm13ln_bwd_kernelINS_13Kernel_traitsIfffffjLj256ELj1ELj4ELj1ELj16ENS_18Kernel_traits_baseILj256EfffffjLj128EEEEELb1ELb1ELb0ELb1EEEvNS_9BwdParamsE:
        /* <DEDUP_REMOVED lines=32> */
.L_x_6266:
[----:B------:R-:W0:Y:S01]  /*0200*/  LDC.64 R2, c[0x0][0x260] ;  /* 0x00009800ff027b82 */ /* 0x000e220000000a00 */
[----:B------:R-:W-:-:S07]  /*0210*/  ULDC.64 UR6, c[0x0][0x270] ;  /* 0x00009c0000067ab9 */ /* 0x000fce0000000a00 */
[----:B------:R-:W1:Y:S01]  /*0220*/  LDC.64 R4, c[0x0][0x278] ;  /* 0x00009e00ff047b82 */ /* 0x000e620000000a00 */
[----:B------:R-:W-:Y:S01]  /*0230*/  ISETP.NE.U32.AND P0, PT, RZ, UR6, PT ;  /* 0x00000006ff007c0c */ /* 0x000fe2000bf05070 */
[----:B------:R-:W-:Y:S01]  /*0240*/  ULDC.U8 UR6, c[0x0][0x2a0] ;  /* 0x0000a80000067ab9 */ /* 0x000fe20000000000 */
[----:B------:R-:W-:Y:S01]  /*0250*/  HFMA2.MMA R0, -RZ, RZ, 0, 0 ;  /* 0x00000000ff007435 */ /* 0x000fe200000001ff */
[----:B------:R-:W-:Y:S01]  /*0260*/  BSSY B1, `(.L_x_6268) ;  /* 0x000011c000017945 */ /* 0x000fe20003800000 */
[----:B------:R-:W-:Y:S02]  /*0270*/  ISETP.NE.AND.EX P0, PT, RZ, UR7, PT, P0 ;  /* 0x00000007ff007c0c */ /* 0x000fe4000bf05300 */
[----:B------:R-:W-:Y:S02]  /*0280*/  CS2R R60, SRZ ;  /* 0x00000000003c7805 */ /* 0x000fe4000001ff00 */
[----:B------:R-:W-:Y:S02]  /*0290*/  CS2R R58, SRZ ;  /* 0x00000000003a7805 */ /* 0x000fe4000001ff00 */
[----:B------:R-:W-:-:S02]  /*02a0*/  CS2R R56, SRZ ;  /* 0x0000000000387805 */ /* 0x000fc4000001ff00 */
[----:B------:R-:W-:Y:S02]  /*02b0*/  CS2R R10, SRZ ;  /* 0x00000000000a7805 */ /* 0x000fe4000001ff00 */
[----:B------:R-:W-:Y:S01]  /*02c0*/  CS2R R8, SRZ ;  /* 0x0000000000087805 */ /* 0x000fe2000001ff00 */
[C---:B0-----:R-:W-:Y:S01]  /*02d0*/  IMAD.WIDE.U32 R2, R7.reuse, 0x10, R2 ;  /* 0x0000001007027825 */ /* 0x041fe200078e0002 */
[----:B------:R-:W-:Y:S02]  /*02e0*/  CS2R R62, SRZ ;  /* 0x00000000003e7805 */ /* 0x000fe4000001ff00 */
[----:B------:R-:W-:Y:S01]  /*02f0*/  CS2R R64, SRZ ;  /* 0x0000000000407805 */ /* 0x000fe2000001ff00 */
[----:B-1----:R-:W-:Y:S01]  /*0300*/  IMAD.WIDE.U32 R4, R7, 0x10, R4 ;  /* 0x0000001007047825 */ /* 0x002fe200078e0004 */
[----:B------:R-:W5:Y:S01]  /*0310*/  LDG.E.128 R24, desc[UR4][R2.64] ;  /* 0x0000000402187981 */ /* 0x000f62000c1e1d00 */
[----:B------:R-:W-:Y:S02]  /*0320*/  CS2R R6, SRZ ;  /* 0x0000000000067805 */ /* 0x000fe4000001ff00 */
[----:B------:R-:W-:-:S02]  /*0330*/  CS2R R66, SRZ ;  /* 0x0000000000427805 */ /* 0x000fc4000001ff00 */
[----:B------:R-:W-:Y:S01]  /*0340*/  ISETP.NE.AND P4, PT, RZ, UR6, PT ;  /* 0x00000006ff007c0c */ /* 0x000fe2000bf85270 */
[----:B------:R0:W5:Y:S01]  /*0350*/  LDG.E.128 R20, desc[UR4][R2.64+0x200] ;  /* 0x0002000402147981 */ /* 0x000162000c1e1d00 */
[----:B------:R-:W-:-:S03]  /*0360*/  MOV R68, RZ ;  /* 0x000000ff00447202 */ /* 0x000fc60000000f00 */
[----:B------:R-:W5:Y:S04]  /*0370*/  LDG.E.128 R16, desc[UR4][R4.64] ;  /* 0x0000000404107981 */ /* 0x000f68000c1e1d00 */
[----:B------:R1:W5:Y:S01]  /*0380*/  LDG.E.128 R12, desc[UR4][R4.64+0x200] ;  /* 0x00020004040c7981 */ /* 0x000362000c1e1d00 */
[----:B0-----:R-:W-:Y:S02]  /*0390*/  CS2R R2, SRZ ;  /* 0x0000000000027805 */ /* 0x001fe4000001ff00 */
[----:B-1----:R-:W-:-:S07]  /*03a0*/  CS2R R4, SRZ ;  /* 0x0000000000047805 */ /* 0x002fce000001ff00 */
.L_x_6270:
        /* <DEDUP_REMOVED lines=13> */
[C---:B------:R-:W-:Y:S02]  /*0480*/  SHF.L.U32 R88, R79.reuse, 0x4, RZ ;  /* 0x000000044f587819 */ /* 0x040fe400000006ff */
[----:B------:R-:W-:Y:S02]  /*0490*/  SHF.R.U32.HI R82, RZ, 0x1c, R79 ;  /* 0x0000001cff527819 */ /* 0x000fe4000001164f */
[----:B------:R-:W-:Y:S02]  /*04a0*/  IADD3 R40, P1, R88, UR10, RZ ;  /* 0x0000000a58287c10 */ /* 0x000fe4000ff3e0ff */
[----:B------:R-:W-:Y:S02]  /*04b0*/  IADD3 R77, R79, 0x20, RZ ;  /* 0x000000204f4d7810 */ /* 0x000fe40007ffe0ff */
[----:B------:R-:W-:Y:S02]  /*04c0*/  IADD3.X R41, R82, UR11, RZ, P1, !PT ;  /* 0x0000000b52297c10 */ /* 0x000fe40008ffe4ff */
[----:B------:R-:W-:Y:S01]  /*04d0*/  SHF.L.U32 R75, R77, 0x4, RZ ;  /* 0x000000044d4b7819 */ /* 0x000fe200000006ff */
[----:B--2---:R-:W-:Y:S01]  /*04e0*/  IMAD.WIDE R54, R69, 0x4, R54 ;  /* 0x0000000445367825 */ /* 0x004fe200078e0236 */
[----:B------:R-:W-:-:S02]  /*04f0*/  SHF.R.U32.HI R74, RZ, 0x1c, R77 ;  /* 0x0000001cff4a7819 */ /* 0x000fc4000001164d */
[----:B------:R-:W2:Y:S01]  /*0500*/  LDG.E.128 R40, desc[UR4][R40.64] ;  /* 0x0000000428287981 */ /* 0x000ea2000c1e1d00 */
[----:B----4-:R-:W-:Y:S01]  /*0510*/  IADD3 R48, P1, R75, UR10, RZ ;  /* 0x0000000a4b307c10 */ /* 0x010fe2000ff3e0ff */
[----:B---3--:R-:W-:Y:S02]  /*0520*/  IMAD.WIDE.U32 R44, R79, 0x10, R52 ;  /* 0x000000104f2c7825 */ /* 0x008fe400078e0034 */
[----:B------:R-:W3:Y:S01]  /*0530*/  LDG.E R83, desc[UR4][R54.64] ;  /* 0x0000000436537981 */ /* 0x000ee2000c1e1900 */
[----:B------:R-:W-:-:S03]  /*0540*/  IADD3.X R49, R74, UR11, RZ, P1, !PT ;  /* 0x0000000b4a317c10 */ /* 0x000fc60008ffe4ff */
[----:B------:R-:W4:Y:S01]  /*0550*/  LDG.E.128 R44, desc[UR4][R44.64] ;  /* 0x000000042c2c7981 */ /* 0x000f22000c1e1d00 */
[----:B------:R-:W-:-:S03]  /*0560*/  IMAD.WIDE.U32 R52, R77, 0x10, R52 ;  /* 0x000000104d347825 */ /* 0x000fc600078e0034 */
[----:B------:R-:W4:Y:S04]  /*0570*/  LDG.E.128 R48, desc[UR4][R48.64] ;  /* 0x0000000430307981 */ /* 0x000f28000c1e1d00 */
[----:B------:R-:W4:Y:S01]  /*0580*/  LDG.E.128 R52, desc[UR4][R52.64] ;  /* 0x0000000434347981 */ /* 0x000f22000c1e1d00 */
[----:B------:R-:W-:Y:S02]  /*0590*/  SHF.R.S32.HI R76, RZ, 0x1f, R69 ;  /* 0x0000001fff4c7819 */ /* 0x000fe40000011445 */
[----:B-1----:R-:W-:-:S04]  /*05a0*/  @P0 LEA R86, P2, R69, R72, 0x2 ;  /* 0x0000004845560211 */ /* 0x002fc800078410ff */
[----:B------:R-:W-:Y:S02]  /*05b0*/  @P0 LEA.HI.X R87, R69, R73, R76, 0x2, P2 ;  /* 0x0000004945570211 */ /* 0x000fe400010f144c */
[----:B------:R-:W-:-:S04]  /*05c0*/  LEA R80, P2, R79, UR12, 0x2 ;  /* 0x0000000c4f507c11 */ /* 0x000fc8000f8410ff */
[----:B------:R-:W-:-:S05]  /*05d0*/  LEA.HI.X R81, R79, UR13, RZ, 0x2, P2 ;  /* 0x0000000d4f517c11 */ /* 0x000fca00090f14ff */
[----:B-----5:R-:W5:Y:S01]  /*05e0*/  LDG.E R80, desc[UR4][R80.64] ;  /* 0x0000000450507981 */ /* 0x020f62000c1e1900 */
[----:B0-----:R-:W-:-:S04]  /*05f0*/  ISETP.NE.U32.AND P1, PT, R70, RZ, PT ;  /* 0x000000ff4600720c */ /* 0x001fc80003f25070 */
[----:B------:R-:W-:-:S13]  /*0600*/  ISETP.NE.AND.EX P1, PT, R71, RZ, PT, P1 ;  /* 0x000000ff4700720c */ /* 0x000fda0003f25310 */
[----:B------:R-:W-:-:S04]  /*0610*/  @P1 LEA R84, P3, R79, R70, 0x4 ;  /* 0x000000464f541211 */ /* 0x000fc800078620ff */
[-C--:B------:R-:W-:Y:S02]  /*0620*/  @P1 LEA.HI.X R85, R79, R71.reuse, RZ, 0x4, P3 ;  /* 0x000000474f551211 */ /* 0x080fe400018f24ff */
[C---:B------:R-:W-:Y:S02]  /*0630*/  LEA R78, P3, R77.reuse, UR12, 0x2 ;  /* 0x0000000c4d4e7c11 */ /* 0x040fe4000f8610ff */
[C---:B------:R-:W-:Y:S01]  /*0640*/  @P1 LEA R76, P2, R77.reuse, R70, 0x4 ;  /* 0x000000464d4c1211 */ /* 0x040fe200078420ff */
[----:B------:R2:W5:Y:S01]  /*0650*/  @P1 LDG.E.128 R28, desc[UR4][R84.64] ;  /* 0x00000004541c1981 */ /* 0x000562000c1e1d00 */
[C---:B------:R-:W-:Y:S02]  /*0660*/  LEA.HI.X R79, R77.reuse, UR13, RZ, 0x2, P3 ;  /* 0x0000000d4d4f7c11 */ /* 0x040fe400098f14ff */
[----:B------:R-:W-:Y:S02]  /*0670*/  @P1 LEA.HI.X R77, R77, R71, RZ, 0x4, P2 ;  /* 0x000000474d4d1211 */ /* 0x000fe400010f24ff */
[----:B------:R-:W-:Y:S01]  /*0680*/  MOV R73, 0x3f800000 ;  /* 0x3f80000000497802 */ /* 0x000fe20000000f00 */
[----:B------:R-:W5:Y:S04]  /*0690*/  LDG.E R72, desc[UR4][R78.64] ;  /* 0x000000044e487981 */ /* 0x000f68000c1e1900 */
[----:B------:R0:W5:Y:S04]  /*06a0*/  @P1 LDG.E.128 R32, desc[UR4][R76.64] ;  /* 0x000000044c201981 */ /* 0x000168000c1e1d00 */
[----:B------:R1:W5:Y:S01]  /*06b0*/  @P0 LDG.E R73, desc[UR4][R86.64] ;  /* 0x0000000456490981 */ /* 0x000362000c1e1900 */
[----:B------:R-:W-:Y:S01]  /*06c0*/  UMOV UR6, 0xffffffff ;  /* 0xffffffff00067882 */ /* 0x000fe20000000000 */
[----:B------:R-:W-:-:S05]  /*06d0*/  FSEL R89, R89, RZ, !P4 ;  /* 0x000000ff59597208 */ /* 0x000fca0006000000 */
[C---:B--2---:R-:W-:Y:S01]  /*06e0*/  FADD.FTZ R84, -R89.reuse, R41 ;  /* 0x0000002959547221 */ /* 0x044fe20000010100 */
[----:B------:R-:W-:-:S03]  /*06f0*/  FADD.FTZ R42, -R89, R42 ;  /* 0x0000002a592a7221 */ /* 0x000fc60000010100 */
[C---:B---3--:R-:W-:Y:S01]  /*0700*/  FMUL.FTZ R41, R83.reuse, R84 ;  /* 0x0000005453297220 */ /* 0x048fe20000410000 */
[----:B------:R-:W-:Y:S01]  /*0710*/  FMUL.FTZ R42, R83, R42 ;  /* 0x0000002a532a7220 */ /* 0x000fe20000410000 */
[----:B------:R-:W-:Y:S01]  /*0720*/  FADD.FTZ R40, -R89, R40 ;  /* 0x0000002859287221 */ /* 0x000fe20000010100 */
[C---:B----4-:R-:W-:Y:S01]  /*0730*/  FADD.FTZ R66, R45.reuse, R66 ;  /* 0x000000422d427221 */ /* 0x050fe20000010000 */
[----:B------:R-:W-:Y:S01]  /*0740*/  FFMA.FTZ R68, R45, R41, R68 ;  /* 0x000000292d447223 */ /* 0x000fe20000010044 */
[----:B0-----:R-:W-:Y:S01]  /*0750*/  FMUL.FTZ R76, R25, R45 ;  /* 0x0000002d194c7220 */ /* 0x001fe20000410000 */
[C---:B------:R-:W-:Y:S01]  /*0760*/  FADD.FTZ R61, R46.reuse, R61 ;  /* 0x0000003d2e3d7221 */ /* 0x040fe20000010000 */
[----:B------:R-:W-:Y:S01]  /*0770*/  FFMA.FTZ R63, R46, R42, R63 ;  /* 0x0000002a2e3f7223 */ /* 0x000fe2000001003f */
[----:B------:R-:W-:Y:S01]  /*0780*/  FMUL.FTZ R45, R26, R46 ;  /* 0x0000002e1a2d7220 */ /* 0x000fe20000410000 */
[C---:B-1----:R-:W-:Y:S01]  /*0790*/  FADD.FTZ R86, -R89.reuse, R43 ;  /* 0x0000002b59567221 */ /* 0x042fe20000010100 */
[----:B------:R-:W-:Y:S01]  /*07a0*/  FADD.FTZ R46, -R89, R48 ;  /* 0x00000030592e7221 */ /* 0x000fe20000010100 */
[----:B------:R-:W-:Y:S01]  /*07b0*/  FMUL.FTZ R43, R24, R44 ;  /* 0x0000002c182b7220 */ /* 0x000fe20000410000 */
[----:B------:R-:W-:Y:S01]  /*07c0*/  FMUL.FTZ R40, R83, R40 ;  /* 0x0000002853287220 */ /* 0x000fe20000410000 */
[----:B------:R-:W-:Y:S01]  /*07d0*/  FADD.FTZ R78, -R89, R51 ;  /* 0x00000033594e7221 */ /* 0x000fe20000010100 */
[----:B------:R-:W-:Y:S01]  /*07e0*/  FMUL.FTZ R46, R83, R46 ;  /* 0x0000002e532e7220 */ /* 0x000fe20000410000 */
[----:B------:R-:W-:Y:S01]  /*07f0*/  FADD.FTZ R51, RZ, R43 ;  /* 0x0000002bff337221 */ /* 0x000fe20000010000 */
[----:B------:R-:W-:Y:S01]  /*0800*/  FFMA.FTZ R48, R40, R43, RZ ;  /* 0x0000002b28307223 */ /* 0x000fe200000100ff */
[----:B------:R-:W-:Y:S01]  /*0810*/  FADD.FTZ R84, -R89, R49 ;  /* 0x0000003159547221 */ /* 0x000fe20000010100 */
[C---:B------:R-:W-:Y:S01]  /*0820*/  FADD.FTZ R65, R44.reuse, R65 ;  /* 0x000000412c417221 */ /* 0x040fe20000010000 */
        /* <DEDUP_REMOVED lines=12> */
[----:B------:R-:W-:Y:S01]  /*08f0*/  FADD.FTZ R50, -R89, R50 ;  /* 0x0000003259327221 */ /* 0x000fe20000010100 */
        /* <DEDUP_REMOVED lines=41> */
.L_x_6282:
[----:B-1----:R-:W-:Y:S01]  /*0b90*/  FADD.FTZ R55, R54, R55 ;  /* 0x0000003736377221 */ /* 0x002fe20000010000 */
[----:B--2---:R-:W-:Y:S01]  /*0ba0*/  FADD.FTZ R85, R78, R85 ;  /* 0x000000554e557221 */ /* 0x004fe20000010000 */
[----:B------:R-:W-:Y:S02]  /*0bb0*/  ISETP.NE.U32.AND P1, PT, R70, RZ, PT ;  /* 0x000000ff4600720c */ /* 0x000fe40003f25070 */
[----:B------:R-:W-:Y:S01]  /*0bc0*/  FMUL.FTZ R55, R55, UR9 ;  /* 0x0000000937377c20 */ /* 0x000fe20008410000 */
[----:B------:R-:W-:Y:S01]  /*0bd0*/  FMUL.FTZ R85, R85, UR9 ;  /* 0x0000000955557c20 */ /* 0x000fe20008410000 */
[----:B------:R-:W-:Y:S02]  /*0be0*/  ISETP.NE.U32.AND P2, PT, RZ, UR16, PT ;  /* 0x00000010ff007c0c */ /* 0x000fe4000bf45070 */
[----:B------:R-:W-:Y:S02]  /*0bf0*/  ISETP.NE.AND.EX P1, PT, R71, RZ, PT, P1 ;  /* 0x000000ff4700720c */ /* 0x000fe40003f25310 */
[----:B------:R-:W-:-:S02]  /*0c00*/  FSEL R55, R55, RZ, !P4 ;  /* 0x000000ff37377208 */ /* 0x000fc40006000000 */
[----:B------:R-:W-:Y:S02]  /*0c10*/  ISETP.NE.AND.EX P2, PT, RZ, UR17, PT, P2 ;  /* 0x00000011ff007c0c */ /* 0x000fe4000bf45320 */
[----:B------:R-:W-:Y:S01]  /*0c20*/  ISETP.NE.U32.AND P3, PT, RZ, UR16, PT ;  /* 0x00000010ff007c0c */ /* 0x000fe2000bf65070 */
[-CC-:B------:R-:W-:Y:S01]  /*0c30*/  FFMA.FTZ R40, R40, R85.reuse, R55.reuse ;  /* 0x0000005528287223 */ /* 0x180fe20000010037 */
[-CC-:B0-----:R-:W-:Y:S01]  /*0c40*/  FFMA.FTZ R54, R42, R85.reuse, R55.reuse ;  /* 0x000000552a367223 */ /* 0x181fe20000010037 */
[-CC-:B------:R-:W-:Y:S01]  /*0c50*/  FFMA.FTZ R41, R41, R85.reuse, R55.reuse ;  /* 0x0000005529297223 */ /* 0x180fe20000010037 */
[-C--:B------:R-:W-:Y:S01]  /*0c60*/  FFMA.FTZ R70, R48, R85.reuse, R55 ;  /* 0x0000005530467223 */ /* 0x080fe20000010037 */
[----:B------:R-:W-:Y:S01]  /*0c70*/  FADD.FTZ R42, R43, -R40 ;  /* 0x800000282b2a7221 */ /* 0x000fe20000010000 */
[----:B------:R-:W-:Y:S01]  /*0c80*/  IADD3 R40, P6, R88, UR14, RZ ;  /* 0x0000000e58287c10 */ /* 0x000fe2000ffde0ff */
[----:B------:R-:W-:Y:S01]  /*0c90*/  FADD.FTZ R48, R76, -R41 ;  /* 0x800000294c307221 */ /* 0x000fe20000010000 */
[-CC-:B------:R-:W-:Y:S01]  /*0ca0*/  FFMA.FTZ R46, R46, R85.reuse, R55.reuse ;  /* 0x000000552e2e7223 */ /* 0x180fe20000010037 */
[-CC-:B------:R-:W-:Y:S01]  /*0cb0*/  FFMA.FTZ R44, R44, R85.reuse, R55.reuse ;  /* 0x000000552c2c7223 */ /* 0x180fe20000010037 */
[----:B------:R-:W-:Y:S01]  /*0cc0*/  IADD3.X R41, R82, UR15, RZ, P6, !PT ;  /* 0x0000000f52297c10 */ /* 0x000fe2000b7fe4ff */
[-CC-:B------:R-:W-:Y:S01]  /*0cd0*/  FFMA.FTZ R50, R50, R85.reuse, R55.reuse ;  /* 0x0000005532327223 */ /* 0x180fe20000010037 */
[----:B------:R-:W-:Y:S01]  /*0ce0*/  FADD.FTZ R46, R49, -R46 ;  /* 0x8000002e312e7221 */ /* 0x000fe20000010000 */
[----:B------:R-:W-:Y:S01]  /*0cf0*/  FMUL.FTZ R49, R83, R42 ;  /* 0x0000002a53317220 */ /* 0x000fe20000410000 */
[----:B------:R-:W-:Y:S01]  /*0d00*/  FFMA.FTZ R78, R52, R85, R55 ;  /* 0x00000055344e7223 */ /* 0x000fe20000010037 */
[----:B------:R-:W-:Y:S01]  /*0d10*/  FADD.FTZ R54, R45, -R54 ;  /* 0x800000362d367221 */ /* 0x000fe20000010000 */
[----:B------:R-:W2:Y:S01]  /*0d20*/  LDG.E.128 R40, desc[UR4][R40.64] ;  /* 0x0000000428287981 */ /* 0x000ea2000c1e1d00 */
[----:B------:R-:W-:Y:S01]  /*0d30*/  FADD.FTZ R44, R47, -R44 ;  /* 0x8000002c2f2c7221 */ /* 0x000fe20000010000 */
[----:B------:R-:W-:Y:S01]  /*0d40*/  FADD.FTZ R52, R77, -R50 ;  /* 0x800000324d347221 */ /* 0x000fe20000010000 */
[----:B------:R-:W-:Y:S01]  /*0d50*/  FADD.FTZ R78, R51, -R78 ;  /* 0x8000004e334e7221 */ /* 0x000fe20000010000 */
[C---:B------:R-:W-:Y:S01]  /*0d60*/  FMUL.FTZ R48, R83.reuse, R48 ;  /* 0x0000003053307220 */ /* 0x040fe20000410000 */
[C---:B------:R-:W-:Y:S01]  /*0d70*/  FMUL.FTZ R51, R83.reuse, R54 ;  /* 0x0000003653337220 */ /* 0x040fe20000410000 */
[C---:B------:R-:W-:Y:S01]  /*0d80*/  FMUL.FTZ R50, R83.reuse, R44 ;  /* 0x0000002c53327220 */ /* 0x040fe20000410000 */
[----:B------:R-:W-:Y:S01]  /*0d90*/  FMUL.FTZ R79, R83, R52 ;  /* 0x00000034534f7220 */ /* 0x000fe20000410000 */
[C---:B------:R-:W-:Y:S01]  /*0da0*/  IADD3 R52, P5, R88.reuse, UR20, RZ ;  /* 0x0000001458347c10 */ /* 0x040fe2000ffbe0ff */
[----:B------:R-:W-:Y:S01]  /*0db0*/  FADD.FTZ R70, R53, -R70 ;  /* 0x8000004635467221 */ /* 0x000fe20000010000 */
[----:B------:R-:W-:Y:S01]  /*0dc0*/  @P2 IADD3 R88, P6, R88, UR16, RZ ;  /* 0x0000001058582c10 */ /* 0x000fe2000ffde0ff */
[----:B-----5:R-:W-:Y:S01]  /*0dd0*/  @P1 FADD.FTZ R49, R28, R49 ;  /* 0x000000311c311221 */ /* 0x020fe20000010000 */
[----:B------:R-:W-:Y:S01]  /*0de0*/  @P1 FADD.FTZ R48, R29, R48 ;  /* 0x000000301d301221 */ /* 0x000fe20000010000 */
[----:B------:R-:W-:Y:S01]  /*0df0*/  @P1 FADD.FTZ R51, R30, R51 ;  /* 0x000000331e331221 */ /* 0x000fe20000010000 */
[----:B------:R-:W-:Y:S01]  /*0e00*/  @P1 FADD.FTZ R50, R31, R50 ;  /* 0x000000321f321221 */ /* 0x000fe20000010000 */
[C---:B------:R-:W-:Y:S01]  /*0e10*/  FMUL.FTZ R77, R83.reuse, R46 ;  /* 0x0000002e534d7220 */ /* 0x040fe20000410000 */
[C---:B------:R-:W-:Y:S01]  /*0e20*/  FMUL.FTZ R76, R83.reuse, R70 ;  /* 0x00000046534c7220 */ /* 0x040fe20000410000 */
[----:B------:R-:W-:Y:S01]  /*0e30*/  FMUL.FTZ R78, R83, R78 ;  /* 0x0000004e534e7220 */ /* 0x000fe20000410000 */
[C---:B------:R-:W-:Y:S01]  /*0e40*/  @P2 IADD3.X R89, R82.reuse, UR17, RZ, P6, !PT ;  /* 0x0000001152592c10 */ /* 0x040fe2000b7fe4ff */
[-C--:B------:R-:W-:Y:S01]  /*0e50*/  FMUL.FTZ R83, R49, R73.reuse ;  /* 0x0000004931537220 */ /* 0x080fe20000410000 */
[----:B------:R-:W-:Y:S01]  /*0e60*/  IADD3.X R53, R82, UR21, RZ, P5, !PT ;  /* 0x0000001552357c10 */ /* 0x000fe2000affe4ff */
[-C--:B------:R-:W-:Y:S01]  /*0e70*/  FMUL.FTZ R84, R48, R73.reuse ;  /* 0x0000004930547220 */ /* 0x080fe20000410000 */
[-C--:B------:R-:W-:Y:S01]  /*0e80*/  FMUL.FTZ R81, R51, R73.reuse ;  /* 0x0000004933517220 */ /* 0x080fe20000410000 */
[----:B------:R-:W-:Y:S01]  /*0e90*/  FMUL.FTZ R82, R50, R73 ;  /* 0x0000004932527220 */ /* 0x000fe20000410000 */
[----:B------:R-:W-:Y:S01]  /*0ea0*/  ISETP.NE.AND.EX P3, PT, RZ, UR17, PT, P3 ;  /* 0x00000011ff007c0c */ /* 0x000fe2000bf65330 */
[----:B------:R-:W-:Y:S01]  /*0eb0*/  @P1 FADD.FTZ R77, R32, R77 ;  /* 0x0000004d204d1221 */ /* 0x000fe20000010000 */
[----:B------:R-:W-:Y:S01]  /*0ec0*/  @P1 FADD.FTZ R76, R33, R76 ;  /* 0x0000004c214c1221 */ /* 0x000fe20000010000 */
[----:B------:R-:W-:Y:S01]  /*0ed0*/  @P1 FADD.FTZ R79, R34, R79 ;  /* 0x0000004f224f1221 */ /* 0x000fe20000010000 */
[----:B------:R-:W-:Y:S01]  /*0ee0*/  @P1 FADD.FTZ R78, R35, R78 ;  /* 0x0000004e234e1221 */ /* 0x000fe20000010000 */
[----:B------:R-:W-:Y:S01]  /*0ef0*/  IADD3 R54, P6, R75, UR14, RZ ;  /* 0x0000000e4b367c10 */ /* 0x000fe2000ffde0ff */
[----:B------:R-:W-:Y:S01]  /*0f00*/  FMUL.FTZ R83, R83, UR18 ;  /* 0x0000001253537c20 */ /* 0x000fe20008410000 */
[----:B------:R-:W-:Y:S01]  /*0f10*/  @P2 IADD3 R70, P1, R75, UR16, RZ ;  /* 0x000000104b462c10 */ /* 0x000fe2000ff3e0ff */
[----:B------:R-:W-:Y:S01]  /*0f20*/  FMUL.FTZ R84, R84, UR18 ;  /* 0x0000001254547c20 */ /* 0x000fe20008410000 */
[----:B------:R-:W-:Y:S01]  /*0f30*/  FMUL.FTZ R81, R81, UR18 ;  /* 0x0000001251517c20 */ /* 0x000fe20008410000 */
[----:B------:R-:W-:Y:S01]  /*0f40*/  FMUL.FTZ R82, R82, UR18 ;  /* 0x0000001252527c20 */ /* 0x000fe20008410000 */
        /* <DEDUP_REMOVED lines=8> */
[----:B------:R-:W-:-:S02]  /*0fd0*/  IADD3.X R55, R74, UR15, RZ, P6, !PT ;  /* 0x0000000f4a377c10 */ /* 0x000fc4000b7fe4ff */
[----:B------:R-:W-:Y:S02]  /*0fe0*/  SEL R36, R77, R36, P3 ;  /* 0x000000244d247207 */ /* 0x000fe40001800000 */
[----:B------:R-:W-:Y:S02]  /*0ff0*/  SEL R37, R76, R37, P3 ;  /* 0x000000254c257207 */ /* 0x000fe40001800000 */
[----:B------:R-:W-:Y:S02]  /*1000*/  SEL R38, R79, R38, P3 ;  /* 0x000000264f267207 */ /* 0x000fe40001800000 */
[----:B------:R-:W-:Y:S02]  /*1010*/  SEL R39, R78, R39, P3 ;  /* 0x000000274e277207 */ /* 0x000fe40001800000 */
[----:B------:R-:W-:Y:S02]  /*1020*/  @P2 IADD3.X R71, R74, UR17, RZ, P1, !PT ;  /* 0x000000114a472c10 */ /* 0x000fe40008ffe4ff */
[----:B------:R-:W-:-:S02]  /*1030*/  LOP3.LUT P5, RZ, R80, 0xff, RZ, 0xc0, !PT ;  /* 0x000000ff50ff7812 */ /* 0x000fc400078ac0ff */
[C---:B------:R-:W-:Y:S02]  /*1040*/  LOP3.LUT P6, RZ, R80.reuse, 0xff00, RZ, 0xc0, !PT ;  /* 0x0000ff0050ff7812 */ /* 0x040fe400078cc0ff */
[C---:B------:R-:W-:Y:S02]  /*1050*/  LOP3.LUT P3, RZ, R80.reuse, 0xff0000, RZ, 0xc0, !PT ;  /* 0x00ff000050ff7812 */ /* 0x040fe4000786c0ff */
[----:B------:R-:W-:Y:S02]  /*1060*/  LOP3.LUT P1, RZ, R80, 0xff000000, RZ, 0xc0, !PT ;  /* 0xff00000050ff7812 */ /* 0x000fe4000782c0ff */
[----:B------:R-:W-:Y:S02]  /*1070*/  SEL R48, R48, RZ, P5 ;  /* 0x000000ff30307207 */ /* 0x000fe40002800000 */
[----:B------:R-:W-:Y:S02]  /*1080*/  SEL R49, R49, RZ, P6 ;  /* 0x000000ff31317207 */ /* 0x000fe40003000000 */
[----:B------:R-:W-:-:S02]  /*1090*/  SEL R50, R50, RZ, P3 ;  /* 0x000000ff32327207 */ /* 0x000fc40001800000 */
[----:B------:R-:W-:Y:S01]  /*10a0*/  SEL R51, R51, RZ, P1 ;  /* 0x000000ff33337207 */ /* 0x000fe20000800000 */
[----:B------:R0:W-:Y:S04]  /*10b0*/  @P2 STG.E.128 desc[UR4][R88.64], R44 ;  /* 0x0000002c58002986 */ /* 0x0001e8000c101d04 */
[----:B------:R1:W-:Y:S04]  /*10c0*/  STG.E.128 desc[UR4][R52.64], R48 ;  /* 0x0000003034007986 */ /* 0x0003e8000c101d04 */
[----:B0-----:R0:W3:Y:S01]  /*10d0*/  LDG.E.128 R44, desc[UR4][R54.64] ;  /* 0x00000004362c7981 */ /* 0x0010e2000c1e1d00 */
        /* <DEDUP_REMOVED lines=8> */
[----:B------:R4:W-:Y:S01]  /*1160*/  @P2 STG.E.128 desc[UR4][R70.64], R36 ;  /* 0x0000002446002986 */ /* 0x0009e2000c101d04 */
[----:B-1----:R-:W-:Y:S01]  /*1170*/  FMUL.FTZ R48, R12, R77 ;  /* 0x0000004d0c307220 */ /* 0x002fe20000410000 */
[----:B------:R-:W-:Y:S01]  /*1180*/  FMUL.FTZ R49, R13, R76 ;  /* 0x0000004c0d317220 */ /* 0x000fe20000410000 */
[----:B------:R-:W-:Y:S01]  /*1190*/  FMUL.FTZ R50, R14, R79 ;  /* 0x0000004f0e327220 */ /* 0x000fe20000410000 */
[----:B------:R-:W-:Y:S01]  /*11a0*/  FMUL.FTZ R51, R15, R78 ;  /* 0x0000004e0f337220 */ /* 0x000fe20000410000 */
[----:B------:R-:W-:-:S04]  /*11b0*/  LOP3.LUT P2, RZ, R72, 0xff, RZ, 0xc0, !PT ;  /* 0x000000ff48ff7812 */ /* 0x000fc8000784c0ff */
[----:B------:R-:W-:Y:S01]  /*11c0*/  SEL R48, R48, RZ, P2 ;  /* 0x000000ff30307207 */ /* 0x000fe20001000000 */
[----:B--2---:R-:W-:Y:S01]  /*11d0*/  FMUL.FTZ R40, R83, R40 ;  /* 0x0000002853287220 */ /* 0x004fe20000410000 */
[----:B------:R-:W-:-:S04]  /*11e0*/  FMUL.FTZ R41, R41, R84 ;  /* 0x0000005429297220 */ /* 0x000fc80000410000 */
[----:B------:R-:W-:Y:S02]  /*11f0*/  FSEL R73, R40, RZ, P5 ;  /* 0x000000ff28497208 */ /* 0x000fe40002800000 */
[----:B0-----:R-:W-:Y:S02]  /*1200*/  FSEL R55, R41, RZ, P6 ;  /* 0x000000ff29377208 */ /* 0x001fe40003000000 */
[----:B------:R-:W0:Y:S01]  /*1210*/  LDC.64 R40, c[0x0][0x210] ;  /* 0x00008400ff287b82 */ /* 0x000e220000000a00 */
[----:B------:R-:W-:Y:S01]  /*1220*/  FMUL.FTZ R42, R42, R81 ;  /* 0x000000512a2a7220 */ /* 0x000fe20000410000 */
[----:B------:R-:W-:Y:S02]  /*1230*/  IADD3 R52, P5, R75, UR20, RZ ;  /* 0x000000144b347c10 */ /* 0x000fe4000ffbe0ff */
[----:B------:R-:W-:Y:S02]  /*1240*/  LOP3.LUT P6, RZ, R72, 0xff00, RZ, 0xc0, !PT ;  /* 0x0000ff0048ff7812 */ /* 0x000fe400078cc0ff */
[----:B------:R-:W-:-:S02]  /*1250*/  FSEL R75, R42, RZ, P3 ;  /* 0x000000ff2a4b7208 */ /* 0x000fc40001800000 */
[----:B------:R-:W-:Y:S02]  /*1260*/  IADD3.X R53, R74, UR21, RZ, P5, !PT ;  /* 0x000000154a357c10 */ /* 0x000fe4000affe4ff */
[C---:B------:R-:W-:Y:S02]  /*1270*/  LOP3.LUT P3, RZ, R72.reuse, 0xff0000, RZ, 0xc0, !PT ;  /* 0x00ff000048ff7812 */ /* 0x040fe4000786c0ff */
[----:B------:R-:W-:Y:S02]  /*1280*/  LOP3.LUT P5, RZ, R72, 0xff000000, RZ, 0xc0, !PT ;  /* 0xff00000048ff7812 */ /* 0x000fe400078ac0ff */
[----:B------:R-:W-:Y:S02]  /*1290*/  SEL R49, R49, RZ, P6 ;  /* 0x000000ff31317207 */ /* 0x000fe40003000000 */
[----:B------:R-:W-:Y:S02]  /*12a0*/  SEL R50, R50, RZ, P3 ;  /* 0x000000ff32327207 */ /* 0x000fe40001800000 */
[----:B------:R-:W-:Y:S01]  /*12b0*/  SEL R51, R51, RZ, P5 ;  /* 0x000000ff33337207 */ /* 0x000fe20002800000 */
[----:B------:R-:W-:-:S04]  /*12c0*/  FMUL.FTZ R43, R43, R82 ;  /* 0x000000522b2b7220 */ /* 0x000fc80000410000 */
[----:B------:R4:W-:Y:S01]  /*12d0*/  STG.E.128 desc[UR4][R52.64], R48 ;  /* 0x0000003034007986 */ /* 0x0009e2000c101d04 */
[----:B0-----:R-:W-:Y:S02]  /*12e0*/  LEA R69, R40, R69, 0x2 ;  /* 0x0000004528457211 */ /* 0x001fe400078e10ff */
        /* <DEDUP_REMOVED lines=18> */
[----:B----4-:R-:W-:Y:S06]  /*1410*/  @!P1 BRA `(.L_x_6270) ;  /* 0xffffffec00e49947 */ /* 0x010fec000383ffff */
[----:B------:R-:W-:Y:S05]  /*1420*/  BSYNC B1 ;  /* 0x0000000000017941 */ /* 0x000fea0003800000 */
.L_x_6268:
        /* <DEDUP_REMOVED lines=22> */
.L_x_6267:
[----:B------:R-:W-:Y:S05]  /*1590*/  BSYNC B0 ;  /* 0x0000000000007941 */ /* 0x000fea0003800000 */
.L_x_6265:
        /* <DEDUP_REMOVED lines=93> */
.L_x_6269:
        /* <DEDUP_REMOVED lines=8> */
.L_x_6272:
[----:B------:R-:W-:Y:S05]  /*1bf0*/  BSYNC B2 ;  /* 0x0000000000027941 */ /* 0x000fea0003800000 */
.L_x_6271:
        /* <DEDUP_REMOVED lines=9> */
.L_x_6273:
[----:B------:R-:W-:Y:S01]  /*1c90*/  HFMA2.MMA R79, -RZ, RZ, 0, 1.1920928955078125e-07 ;  /* 0x00000002ff4f7435 */ /* 0x000fe200000001ff */
[----:B------:R-:W-:Y:S02]  /*1ca0*/  MOV R93, R85 ;  /* 0x00000055005d7202 */ /* 0x000fe40000000f00 */
[----:B------:R-:W-:-:S08]  /*1cb0*/  MOV R78, R92 ;  /* 0x0000005c004e7202 */ /* 0x000fd00000000f00 */
[----:B------:R-:W-:Y:S05]  /*1cc0*/  WARPSYNC.COLLECTIVE R81, `(.L_x_6274) ;  /* 0x0000000051087348 */ /* 0x000fea0003c00000 */
[----:B------:R0:W1:Y:S02]  /*1cd0*/  SHFL.BFLY P1, R92, R93, R79, R84 ;  /* 0x0c00004f5d5c7389 */ /* 0x0000640000020054 */
[----:B01----:R-:W-:Y:S01]  /*1ce0*/  ENDCOLLECTIVE ;  /* 0x000000000000791b */ /* 0x003fe20003800000 */
.L_x_6274:
[----:B------:R-:W-:-:S05]  /*1cf0*/  FADD.FTZ R86, R55, R78 ;  /* 0x0000004e37567221 */ /* 0x000fca0000010000 */
[----:B------:R-:W-:Y:S02]  /*1d00*/  MOV R93, R86 ;  /* 0x00000056005d7202 */ /* 0x000fe40000000f00 */
[----:B------:R-:W-:-:S07]  /*1d10*/  MOV R78, R92 ;  /* 0x0000005c004e7202 */ /* 0x000fce0000000f00 */
[----:B------:R-:W-:Y:S05]  /*1d20*/  WARPSYNC.COLLECTIVE R81, `(.L_x_6275) ;  /* 0x0000000051087348 */ /* 0x000fea0003c00000 */
[----:B------:R0:W1:Y:S02]  /*1d30*/  SHFL.BFLY P1, R92, R93, R79, R84 ;  /* 0x0c00004f5d5c7389 */ /* 0x0000640000020054 */
[----:B01----:R-:W-:Y:S01]  /*1d40*/  ENDCOLLECTIVE ;  /* 0x000000000000791b */ /* 0x003fe20003800000 */
.L_x_6275:
[----:B------:R-:W-:Y:S01]  /*1d50*/  FADD.FTZ R89, R85, R78 ;  /* 0x0000004e55597221 */ /* 0x000fe20000010000 */
[----:B------:R-:W-:-:S04]  /*1d60*/  HFMA2.MMA R79, -RZ, RZ, 0, 2.384185791015625e-07 ;  /* 0x00000004ff4f7435 */ /* 0x000fc800000001ff */
[----:B------:R-:W-:Y:S02]  /*1d70*/  MOV R93, R89 ;  /* 0x00000059005d7202 */ /* 0x000fe40000000f00 */
[----:B------:R-:W-:-:S07]  /*1d80*/  MOV R87, R92 ;  /* 0x0000005c00577202 */ /* 0x000fce0000000f00 */
[----:B------:R-:W-:Y:S05]  /*1d90*/  WARPSYNC.COLLECTIVE R81, `(.L_x_6276) ;  /* 0x0000000051087348 */ /* 0x000fea0003c00000 */
[----:B------:R0:W1:Y:S02]  /*1da0*/  SHFL.BFLY P1, R92, R93, R79, R84 ;  /* 0x0c00004f5d5c7389 */ /* 0x0000640000020054 */
[----:B01----:R-:W-:Y:S01]  /*1db0*/  ENDCOLLECTIVE ;  /* 0x000000000000791b */ /* 0x003fe20003800000 */
.L_x_6276:
[----:B------:R-:W-:-:S05]  /*1dc0*/  FADD.FTZ R87, R86, R87 ;  /* 0x0000005756577221 */ /* 0x000fca0000010000 */
[----:B------:R-:W-:Y:S02]  /*1dd0*/  MOV R93, R87 ;  /* 0x00000057005d7202 */ /* 0x000fe40000000f00 */
[----:B------:R-:W-:-:S07]  /*1de0*/  MOV R78, R92 ;  /* 0x0000005c004e7202 */ /* 0x000fce0000000f00 */
[----:B------:R-:W-:Y:S05]  /*1df0*/  WARPSYNC.COLLECTIVE R81, `(.L_x_6277) ;  /* 0x0000000051087348 */ /* 0x000fea0003c00000 */
[----:B------:R0:W1:Y:S02]  /*1e00*/  SHFL.BFLY P1, R92, R93, R79, R84 ;  /* 0x0c00004f5d5c7389 */ /* 0x0000640000020054 */
[----:B01----:R-:W-:Y:S01]  /*1e10*/  ENDCOLLECTIVE ;  /* 0x000000000000791b */ /* 0x003fe20003800000 */
.L_x_6277:
[----:B------:R-:W-:Y:S01]  /*1e20*/  FADD.FTZ R91, R89, R78 ;  /* 0x0000004e595b7221 */ /* 0x000fe20000010000 */
[----:B------:R-:W-:-:S04]  /*1e30*/  HFMA2.MMA R79, -RZ, RZ, 0, 4.76837158203125e-07 ;  /* 0x00000008ff4f7435 */ /* 0x000fc800000001ff */
[----:B------:R-:W-:Y:S02]  /*1e40*/  MOV R93, R91 ;  /* 0x0000005b005d7202 */ /* 0x000fe40000000f00 */
[----:B------:R-:W-:-:S07]  /*1e50*/  MOV R90, R92 ;  /* 0x0000005c005a7202 */ /* 0x000fce0000000f00 */
[----:B------:R-:W-:Y:S05]  /*1e60*/  WARPSYNC.COLLECTIVE R81, `(.L_x_6278) ;  /* 0x0000000051087348 */ /* 0x000fea0003c00000 */
[----:B------:R0:W1:Y:S02]  /*1e70*/  SHFL.BFLY P1, R92, R93, R79, R84 ;  /* 0x0c00004f5d5c7389 */ /* 0x0000640000020054 */
[----:B01----:R-:W-:Y:S01]  /*1e80*/  ENDCOLLECTIVE ;  /* 0x000000000000791b */ /* 0x003fe20003800000 */
.L_x_6278:
[----:B------:R-:W-:-:S05]  /*1e90*/  FADD.FTZ R90, R87, R90 ;  /* 0x0000005a575a7221 */ /* 0x000fca0000010000 */
[----:B------:R-:W-:Y:S02]  /*1ea0*/  MOV R93, R90 ;  /* 0x0000005a005d7202 */ /* 0x000fe40000000f00 */
[----:B------:R-:W-:-:S07]  /*1eb0*/  MOV R54, R92 ;  /* 0x0000005c00367202 */ /* 0x000fce0000000f00 */
[----:B------:R-:W-:Y:S05]  /*1ec0*/  WARPSYNC.COLLECTIVE R81, `(.L_x_6279) ;  /* 0x0000000051087348 */ /* 0x000fea0003c00000 */
[----:B------:R0:W1:Y:S02]  /*1ed0*/  SHFL.BFLY P1, R92, R93, R79, R84 ;  /* 0x0c00004f5d5c7389 */ /* 0x0000640000020054 */
[----:B01----:R-:W-:Y:S01]  /*1ee0*/  ENDCOLLECTIVE ;  /* 0x000000000000791b */ /* 0x003fe20003800000 */
.L_x_6279:
[----:B------:R-:W-:Y:S01]  /*1ef0*/  FADD.FTZ R54, R91, R54 ;  /* 0x000000365b367221 */ /* 0x000fe20000010000 */
[----:B------:R-:W-:-:S04]  /*1f00*/  HFMA2.MMA R79, -RZ, RZ, 0, 9.5367431640625e-07 ;  /* 0x00000010ff4f7435 */ /* 0x000fc800000001ff */
[----:B------:R-:W-:Y:S02]  /*1f10*/  MOV R93, R54 ;  /* 0x00000036005d7202 */ /* 0x000fe40000000f00 */
[----:B------:R-:W-:-:S07]  /*1f20*/  MOV R55, R92 ;  /* 0x0000005c00377202 */ /* 0x000fce0000000f00 */
[----:B------:R-:W-:Y:S05]  /*1f30*/  WARPSYNC.COLLECTIVE R81, `(.L_x_6280) ;  /* 0x0000000051087348 */ /* 0x000fea0003c00000 */
[----:B------:R0:W1:Y:S02]  /*1f40*/  SHFL.BFLY P1, R92, R93, R79, R84 ;  /* 0x0c00004f5d5c7389 */ /* 0x0000640000020054 */
[----:B01----:R-:W-:Y:S01]  /*1f50*/  ENDCOLLECTIVE ;  /* 0x000000000000791b */ /* 0x003fe20003800000 */
.L_x_6280:
[----:B------:R-:W-:-:S05]  /*1f60*/  FADD.FTZ R78, R90, R55 ;  /* 0x000000375a4e7221 */ /* 0x000fca0000010000 */
[----:B------:R-:W-:Y:S02]  /*1f70*/  MOV R93, R78 ;  /* 0x0000004e005d7202 */ /* 0x000fe40000000f00 */
[----:B------:R-:W-:-:S07]  /*1f80*/  MOV R55, R92 ;  /* 0x0000005c00377202 */ /* 0x000fce0000000f00 */
[----:B------:R-:W-:Y:S05]  /*1f90*/  WARPSYNC.COLLECTIVE R81, `(.L_x_6281) ;  /* 0x0000000051087348 */ /* 0x000fea0003c00000 */
[----:B------:R0:W1:Y:S02]  /*1fa0*/  SHFL.BFLY P1, R92, R93, R79, R84 ;  /* 0x0c00004f5d5c7389 */ /* 0x0000640000020054 */
[----:B01----:R-:W-:Y:S01]  /*1fb0*/  ENDCOLLECTIVE ;  /* 0x000000000000791b */ /* 0x003fe20003800000 */
.L_x_6281:
[----:B------:R-:W-:Y:S01]  /*1fc0*/  MOV R85, R92 ;  /* 0x0000005c00557202 */ /* 0x000fe20000000f00 */
[----:B------:R-:W-:Y:S06]  /*1fd0*/  BRA `(.L_x_6282) ;  /* 0xffffffe800ec7947 */ /* 0x000fec000383ffff */
.L_x_6283:
        /* <DEDUP_REMOVED lines=10> */
.L_x_6659:


//--------------------- .text._ZN10layer_norm22ln_bwd_finalize_kernelINS_22Kernel_traits_finalizeILj256EfffffjLb1ELj1024ELj4ENS_18Kernel_traits_baseILj256EfffffjLj1024EEEEELb1ELb0EEEvNS_9BwdParamsE --------------------------
	.section	.text._ZN10layer_norm22ln_bwd_finalize_kernelINS_22Kernel_traits_finalizeILj256EfffffjLb1ELj1024ELj4ENS_18Kernel_traits_baseILj256EfffffjLj1024EEEEELb1ELb0EEEvNS_9BwdParamsE,"ax",@progbits
	.align	128
        .global         _ZN10layer_norm22ln_bwd_finalize_kernelINS_22Kernel_traits_finalizeILj256EfffffjLb1ELj1024ELj4ENS_18Kernel_traits_baseILj256EfffffjLj1024EEEEELb1ELb0EEEvNS_9BwdParamsE
        .type           _ZN10layer_norm22ln_bwd_finalize_kernelINS_22Kernel_traits_finalizeILj256EfffffjLb1ELj1024ELj4ENS_18Kernel_traits_baseILj256EfffffjLj1024EEEEELb1ELb0EEEvNS_9BwdParamsE,@function
        .size           _ZN10layer_norm22ln_bwd_finalize_kernelINS_22Kernel_traits_finalizeILj256EfffffjLb1ELj1024ELj4ENS_18Kernel_traits_baseILj256EfffffjLj1024EEEEELb1ELb0EEEvNS_9BwdParamsE,(.L_x_6660 - _ZN10layer_norm22ln_bwd_finalize_kernelINS_22Kernel_traits_finalizeILj256EfffffjLb1ELj1024ELj4ENS_18Kernel_traits_baseILj256EfffffjLj1024EEEEELb1ELb0EEEvNS_9BwdParamsE)
        .other          _ZN10layer_norm22ln_bwd_finalize_kernelINS_22Kernel_traits_finalizeILj256EfffffjLb1ELj1024ELj4ENS_18Kernel_traits_baseILj256EfffffjLj1024EEEEELb1ELb0EEEvNS_9BwdParamsE,@"STO_CUDA_ENTRY STV_DEFAULT"
_ZN10layer_norm22ln_bwd_finalize_kernelINS_22Kernel_traits_finalizeILj256EfffffjLb1ELj1024ELj4ENS_18Kernel_traits_baseILj256EfffffjLj1024EEEEELb1ELb0EEEvNS_9BwdParamsE:
.text._ZN10layer_norm22ln_bwd_finalize_kernelINS_22Kernel_traits_finalizeILj256EfffffjLb1ELj1024ELj4ENS_18Kernel_traits_baseILj256EfffffjLj1024EEEEELb1ELb0EEEvNS_9BwdParamsE:
        /* <DEDUP_REMOVED lines=24> */
.L_x_6296:
        /* <DEDUP_REMOVED lines=36> */
.L_x_6288:
        /* <DEDUP_REMOVED lines=49> */
.L_x_6287:
[----:B------:R-:W-:Y:S05]  /*06d0*/  BSYNC B1 ;  /* 0x0000000000017941 */ /* 0x000fea0003800000 */
.L_x_6286:
        /* <DEDUP_REMOVED lines=31> */
.L_x_6290:
[----:B------:R-:W-:Y:S05]  /*08d0*/  BSYNC B1 ;  /* 0x0000000000017941 */ /* 0x000fea0003800000 */
.L_x_6289:
        /* <DEDUP_REMOVED lines=16> */
.L_x_6291:
[----:B------:R-:W-:Y:S05]  /*09e0*/  BSYNC B1 ;  /* 0x0000000000017941 */ /* 0x000fea0003800000 */
.L_x_6285:
[----:B------:R-:W-:Y:S05]  /*09f0*/  BSYNC B0 ;  /* 0x0000000000007941 */ /* 0x000fea0003800000 */
.L_x_6284:
        /* <DEDUP_REMOVED lines=40> */
.L_x_6312:
        /* <DEDUP_REMOVED lines=8> */
.L_x_6292:
        /* <DEDUP_REMOVED lines=20> */
.L_x_6295:
[----:B------:R-:W-:Y:S05]  /*0e40*/  BSYNC B0 ;  /* 0x0000000000007941 */ /* 0x000fea0003800000 */
.L_x_6294:
[C---:B------:R-:W-:Y:S01]  /*0e50*/  ISETP.GT.U32.AND P1, PT, R4.reuse, -0x101, PT ;  /* 0xfffffeff0400780c */ /* 0x040fe20003f24070 */
[----:B------:R-:W-:Y:S01]  /*0e60*/  VIADD R4, R4, 0x100 ;  /* 0x0000010004047836 */ /* 0x000fe20000000000 */
[----:B------:R-:W-:-:S11]  /*0e70*/  IADD3 R5, R5, 0x80, RZ ;  /* 0x0000008005057810 */ /* 0x000fd60007ffe0ff */
[----:B------:R-:W-:Y:S05]  /*0e80*/  @P1 BRA `(.L_x_6296) ;  /* 0xfffffff000bc1947 */ /* 0x000fea000383ffff */
[----:B------:R-:W-:Y:S05]  /*0e90*/  EXIT ;  /* 0x000000000000794d */ /* 0x000fea0003800000 */
.L_x_6293:
[----:B0-----:R-:W-:Y:S01]  /*0ea0*/  HFMA2.MMA R24, -RZ, RZ, 0, 5.9604644775390625e-08 ;  /* 0x00000001ff187435 */ /* 0x001fe200000001ff */
[----:B----4-:R-:W-:Y:S02]  /*0eb0*/  MOV R23, R10 ;  /* 0x0000000a00177202 */ /* 0x010fe40000000f00 */
[----:B------:R-:W-:Y:S02]  /*0ec0*/  MOV R25, 0x1f ;  /* 0x0000001f00197802 */ /* 0x000fe40000000f00 */
[----:B------:R-:W-:-:S07]  /*0ed0*/  MOV R20, 0xffffffff ;  /* 0xffffffff00147802 */ /* 0x000fce0000000f00 */
[----:B-123--:R-:W-:Y:S05]  /*0ee0*/  WARPSYNC.COLLECTIVE R20, `(.L_x_6297) ;  /* 0x0000000014087348 */ /* 0x00efea0003c00000 */
[----:B------:R0:W4:Y:S02]  /*0ef0*/  SHFL.BFLY P2, R22, R23, R24, R25 ;  /* 0x0c00001817167389 */ /* 0x0001240000040019 */
[----:B01234-:R-:W-:Y:S01]  /*0f00*/  ENDCOLLECTIVE ;  /* 0x000000000000791b */ /* 0x01ffe20003800000 */
.L_x_6297:
[----:B------:R-:W-:Y:S01]  /*0f10*/  IMAD.MOV.U32 R24, RZ, RZ, 0x2 ;  /* 0x00000002ff187424 */ /* 0x000fe200078e00ff */
[----:B------:R-:W-:-:S05]  /*0f20*/  MOV R11, R22 ;  /* 0x00000016000b7202 */ /* 0x000fca0000000f00 */
[----:B------:R-:W-:-:S05]  /*0f30*/  FADD.FTZ R11, R10, R11 ;  /* 0x0000000b0a0b7221 */ /* 0x000fca0000010000 */
[----:B------:R-:W-:-:S07]  /*0f40*/  MOV R23, R11 ;  /* 0x0000000b00177202 */ /* 0x000fce0000000f00 */
[----:B------:R-:W-:Y:S05]  /*0f50*/  WARPSYNC.COLLECTIVE R20, `(.L_x_6298) ;  /* 0x0000000014087348 */ /* 0x000fea0003c00000 */
[----:B------:R0:W1:Y:S02]  /*0f60*/  SHFL.BFLY P2, R22, R23, R24, R25 ;  /* 0x0c00001817167389 */ /* 0x0000640000040019 */
[----:B01----:R-:W-:Y:S01]  /*0f70*/  ENDCOLLECTIVE ;  /* 0x000000000000791b */ /* 0x003fe20003800000 */
.L_x_6298:
[----:B------:R-:W-:Y:S01]  /*0f80*/  HFMA2.MMA R24, -RZ, RZ, 0, 2.384185791015625e-07 ;  /* 0x00000004ff187435 */ /* 0x000fe200000001ff */
[----:B------:R-:W-:-:S05]  /*0f90*/  MOV R14, R22 ;  /* 0x00000016000e7202 */ /* 0x000fca0000000f00 */
[----:B------:R-:W-:-:S05]  /*0fa0*/  FADD.FTZ R14, R11, R14 ;  /* 0x0000000e0b0e7221 */ /* 0x000fca0000010000 */
[----:B------:R-:W-:-:S07]  /*0fb0*/  MOV R23, R14 ;  /* 0x0000000e00177202 */ /* 0x000fce0000000f00 */
[----:B------:R-:W-:Y:S05]  /*0fc0*/  WARPSYNC.COLLECTIVE R20, `(.L_x_6299) ;  /* 0x0000000014087348 */ /* 0x000fea0003c00000 */
[----:B------:R0:W1:Y:S02]  /*0fd0*/  SHFL.BFLY P2, R22, R23, R24, R25 ;  /* 0x0c00001817167389 */ /* 0x0000640000040019 */
[----:B01----:R-:W-:Y:S01]  /*0fe0*/  ENDCOLLECTIVE ;  /* 0x000000000000791b */ /* 0x003fe20003800000 */
.L_x_6299:
[----:B------:R-:W-:Y:S01]  /*0ff0*/  HFMA2.MMA R24, -RZ, RZ, 0, 4.76837158203125e-07 ;  /* 0x00000008ff187435 */ /* 0x000fe200000001ff */
[----:B------:R-:W-:-:S05]  /*1000*/  MOV R13, R22 ;  /* 0x00000016000d7202 */ /* 0x000fca0000000f00 */
[----:B------:R-:W-:-:S05]  /*1010*/  FADD.FTZ R13, R14, R13 ;  /* 0x0000000d0e0d7221 */ /* 0x000fca0000010000 */
[----:B------:R-:W-:-:S07]  /*1020*/  MOV R23, R13 ;  /* 0x0000000d00177202 */ /* 0x000fce0000000f00 */
[----:B------:R-:W-:Y:S05]  /*1030*/  WARPSYNC.COLLECTIVE R20, `(.L_x_6300) ;  /* 0x0000000014087348 */ /* 0x000fea0003c00000 */
[----:B------:R0:W1:Y:S02]  /*1040*/  SHFL.BFLY P2, R22, R23, R24, R25 ;  /* 0x0c00001817167389 */ /* 0x0000640000040019 */
[----:B01----:R-:W-:Y:S01]  /*1050*/  ENDCOLLECTIVE ;  /* 0x000000000000791b */ /* 0x003fe20003800000 */
.L_x_6300:
[----:B------:R-:W-:Y:S01]  /*1060*/  HFMA2.MMA R24, -RZ, RZ, 0, 9.5367431640625e-07 ;  /* 0x00000010ff187435 */ /* 0x000fe200000001ff */
[----:B------:R-:W-:-:S05]  /*1070*/  MOV R10, R22 ;  /* 0x00000016000a7202 */ /* 0x000fca0000000f00 */
[----:B------:R-:W-:-:S04]  /*1080*/  FADD.FTZ R11, R13, R10 ;  /* 0x0000000a0d0b7221 */ /* 0x000fc80000010000 */
[----:B------:R-:W-:-:S07]  /*1090*/  IMAD.MOV.U32 R23, RZ, RZ, R11 ;  /* 0x000000ffff177224 */ /* 0x000fce00078e000b */
[----:B------:R-:W-:Y:S05]  /*10a0*/  WARPSYNC.COLLECTIVE R20, `(.L_x_6301) ;  /* 0x0000000014087348 */ /* 0x000fea0003c00000 */
[----:B------:R0:W1:Y:S02]  /*10b0*/  SHFL.BFLY P2, R22, R23, R24, R25 ;  /* 0x0c00001817167389 */ /* 0x0000640000040019 */
[----:B01----:R-:W-:Y:S01]  /*10c0*/  ENDCOLLECTIVE ;  /* 0x000000000000791b */ /* 0x003fe20003800000 */
.L_x_6301:
[----:B------:R-:W-:Y:S01]  /*10d0*/  HFMA2.MMA R24, -RZ, RZ, 0, 5.9604644775390625e-08 ;  /* 0x00000001ff187435 */ /* 0x000fe200000001ff */
[----:B------:R-:W-:Y:S02]  /*10e0*/  MOV R23, R12 ;  /* 0x0000000c00177202 */ /* 0x000fe40000000f00 */
[----:B------:R-:W-:-:S08]  /*10f0*/  MOV R10, R22 ;  /* 0x00000016000a7202 */ /* 0x000fd00000000f00 */
[----:B------:R-:W-:Y:S05]  /*1100*/  WARPSYNC.COLLECTIVE R20, `(.L_x_6302) ;  /* 0x0000000014087348 */ /* 0x000fea0003c00000 */
[----:B------:R0:W1:Y:S02]  /*1110*/  SHFL.BFLY P2, R22, R23, R24, R25 ;  /* 0x0c00001817167389 */ /* 0x0000640000040019 */
[----:B01----:R-:W-:Y:S01]  /*1120*/  ENDCOLLECTIVE ;  /* 0x000000000000791b */ /* 0x003fe20003800000 */
.L_x_6302:
[----:B------:R-:W-:Y:S01]  /*1130*/  HFMA2.MMA R24, -RZ, RZ, 0, 1.1920928955078125e-07 ;  /* 0x00000002ff187435 */ /* 0x000fe200000001ff */
[----:B------:R-:W-:-:S05]  /*1140*/  MOV R13, R22 ;  /* 0x00000016000d7202 */ /* 0x000fca0000000f00 */
[----:B------:R-:W-:-:S05]  /*1150*/  FADD.FTZ R15, R12, R13 ;  /* 0x0000000d0c0f7221 */ /* 0x000fca0000010000 */
[----:B------:R-:W-:-:S07]  /*1160*/  MOV R23, R15 ;  /* 0x0000000f00177202 */ /* 0x000fce0000000f00 */
[----:B------:R-:W-:Y:S05]  /*1170*/  WARPSYNC.COLLECTIVE R20, `(.L_x_6303) ;  /* 0x0000000014087348 */ /* 0x000fea0003c00000 */
[----:B------:R0:W1:Y:S02]  /*1180*/  SHFL.BFLY P2, R22, R23, R24, R25 ;  /* 0x0c00001817167389 */ /* 0x0000640000040019 */
[----:B01----:R-:W-:Y:S01]  /*1190*/  ENDCOLLECTIVE ;  /* 0x000000000000791b */ /* 0x003fe20003800000 */
.L_x_6303:
[----:B------:R-:W-:Y:S01]  /*11a0*/  HFMA2.MMA R24, -RZ, RZ, 0, 2.384185791015625e-07 ;  /* 0x00000004ff187435 */ /* 0x000fe200000001ff */
[----:B------:R-:W-:-:S04]  /*11b0*/  IMAD.MOV.U32 R16, RZ, RZ, R22 ;  /* 0x000000ffff107224 */ /* 0x000fc800078e0016 */
[----:B------:R-:W-:-:S05]  /*11c0*/  FADD.FTZ R16, R15, R16 ;  /* 0x000000100f107221 */ /* 0x000fca0000010000 */
[----:B------:R-:W-:-:S07]  /*11d0*/  MOV R23, R16 ;  /* 0x0000001000177202 */ /* 0x000fce0000000f00 */
[----:B------:R-:W-:Y:S05]  /*11e0*/  WARPSYNC.COLLECTIVE R20, `(.L_x_6304) ;  /* 0x0000000014087348 */ /* 0x000fea0003c00000 */
[----:B------:R0:W1:Y:S02]  /*11f0*/  SHFL.BFLY P2, R22, R23, R24, R25 ;  /* 0x0c00001817167389 */ /* 0x0000640000040019 */
[----:B01----:R-:W-:Y:S01]  /*1200*/  ENDCOLLECTIVE ;  /* 0x000000000000791b */ /* 0x003fe20003800000 */
.L_x_6304:
[----:B------:R-:W-:Y:S01]  /*1210*/  HFMA2.MMA R24, -RZ, RZ, 0, 4.76837158203125e-07 ;  /* 0x00000008ff187435 */ /* 0x000fe200000001ff */
[----:B------:R-:W-:-:S05]  /*1220*/  MOV R17, R22 ;  /* 0x0000001600117202 */ /* 0x000fca0000000f00 */
[----:B------:R-:W-:-:S05]  /*1230*/  FADD.FTZ R17, R16, R17 ;  /* 0x0000001110117221 */ /* 0x000fca0000010000 */
[----:B------:R-:W-:-:S07]  /*1240*/  MOV R23, R17 ;  /* 0x0000001100177202 */ /* 0x000fce0000000f00 */
[----:B------:R-:W-:Y:S05]  /*1250*/  WARPSYNC.COLLECTIVE R20, `(.L_x_6305) ;  /* 0x0000000014087348 */ /* 0x000fea0003c00000 */
[----:B------:R0:W1:Y:S02]  /*1260*/  SHFL.BFLY P2, R22, R23, R24, R25 ;  /* 0x0c00001817167389 */ /* 0x0000640000040019 */
[----:B01----:R-:W-:Y:S01]  /*1270*/  ENDCOLLECTIVE ;  /* 0x000000000000791b */ /* 0x003fe20003800000 */
.L_x_6305:
[----:B------:R-:W-:Y:S01]  /*1280*/  IMAD.MOV.U32 R24, RZ, RZ, 0x10 ;  /* 0x00000010ff187424 */ /* 0x000fe200078e00ff */
[----:B------:R-:W-:-:S05]  /*1290*/  MOV R12, R22 ;  /* 0x00000016000c7202 */ /* 0x000fca0000000f00 */
[----:B------:R-:W-:-:S05]  /*12a0*/  FADD.FTZ R12, R17, R12 ;  /* 0x0000000c110c7221 */ /* 0x000fca0000010000 */
[----:B------:R-:W-:-:S07]  /*12b0*/  MOV R23, R12 ;  /* 0x0000000c00177202 */ /* 0x000fce0000000f00 */
[----:B------:R-:W-:Y:S05]  /*12c0*/  WARPSYNC.COLLECTIVE R20, `(.L_x_6306) ;  /* 0x0000000014087348 */ /* 0x000fea0003c00000 */
[----:B------:R0:W1:Y:S02]  /*12d0*/  SHFL.BFLY P2, R22, R23, R24, R25 ;  /* 0x0c00001817167389 */ /* 0x0000640000040019 */
[----:B01----:R-:W-:Y:S01]  /*12e0*/  ENDCOLLECTIVE ;  /* 0x000000000000791b */ /* 0x003fe20003800000 */
.L_x_6306:
[----:B------:R-:W-:Y:S01]  /*12f0*/  HFMA2.MMA R24, -RZ, RZ, 0, 5.9604644775390625e-08 ;  /* 0x00000001ff187435 */ /* 0x000fe200000001ff */
[----:B------:R-:W-:Y:S02]  /*1300*/  MOV R23, R8 ;  /* 0x0000000800177202 */ /* 0x000fe40000000f00 */
[----:B------:R-:W-:-:S08]  /*1310*/  MOV R15, R22 ;  /* 0x00000016000f7202 */ /* 0x000fd00000000f00 */
[----:B------:R-:W-:Y:S05]  /*1320*/  WARPSYNC.COLLECTIVE R20, `(.L_x_6307) ;  /* 0x0000000014087348 */ /* 0x000fea0003c00000 */
[----:B------:R0:W1:Y:S02]  /*1330*/  SHFL.BFLY P2, R22, R23, R24, R25 ;  /* 0x0c00001817167389 */ /* 0x0000640000040019 */
[----:B01----:R-:W-:Y:S01]  /*1340*/  ENDCOLLECTIVE ;  /* 0x000000000000791b */ /* 0x003fe20003800000 */
.L_x_6307:
[----:B------:R-:W-:Y:S01]  /*1350*/  HFMA2.MMA R24, -RZ, RZ, 0, 1.1920928955078125e-07 ;  /* 0x00000002ff187435 */ /* 0x000fe200000001ff */
[----:B------:R-:W-:-:S05]  /*1360*/  MOV R17, R22 ;  /* 0x0000001600117202 */ /* 0x000fca0000000f00 */
[----:B------:R-:W-:-:S05]  /*1370*/  FADD.FTZ R18, R8, R17 ;  /* 0x0000001108127221 */ /* 0x000fca0000010000 */
[----:B------:R-:W-:-:S07]  /*1380*/  MOV R23, R18 ;  /* 0x0000001200177202 */ /* 0x000fce0000000f00 */
[----:B------:R-:W-:Y:S05]  /*1390*/  WARPSYNC.COLLECTIVE R20, `(.L_x_6308) ;  /* 0x0000000014087348 */ /* 0x000fea0003c00000 */
[----:B------:R0:W1:Y:S02]  /*13a0*/  SHFL.BFLY P2, R22, R23, R24, R25 ;  /* 0x0c00001817167389 */ /* 0x0000640000040019 */
[----:B01----:R-:W-:Y:S01]  /*13b0*/  ENDCOLLECTIVE ;  /* 0x000000000000791b */ /* 0x003fe20003800000 */
.L_x_6308:
[----:B------:R-:W-:Y:S01]  /*13c0*/  HFMA2.MMA R24, -RZ, RZ, 0, 2.384185791015625e-07 ;  /* 0x00000004ff187435 */ /* 0x000fe200000001ff */
[----:B------:R-:W-:-:S05]  /*13d0*/  MOV R13, R22 ;  /* 0x00000016000d7202 */ /* 0x000fca0000000f00 */
[----:B------:R-:W-:-:S04]  /*13e0*/  FADD.FTZ R19, R18, R13 ;  /* 0x0000000d12137221 */ /* 0x000fc80000010000 */
[----:B------:R-:W-:-:S07]  /*13f0*/  IMAD.MOV.U32 R23, RZ, RZ, R19 ;  /* 0x000000ffff177224 */ /* 0x000fce00078e0013 */
[----:B------:R-:W-:Y:S05]  /*1400*/  WARPSYNC.COLLECTIVE R20, `(.L_x_6309) ;  /* 0x0000000014087348 */ /* 0x000fea0003c00000 */
[----:B------:R0:W1:Y:S02]  /*1410*/  SHFL.BFLY P2, R22, R23, R24, R25 ;  /* 0x0c00001817167389 */ /* 0x0000640000040019 */
[----:B01----:R-:W-:Y:S01]  /*1420*/  ENDCOLLECTIVE ;  /* 0x000000000000791b */ /* 0x003fe20003800000 */
.L_x_6309:
[----:B------:R-:W-:Y:S01]  /*1430*/  HFMA2.MMA R24, -RZ, RZ, 0, 4.76837158203125e-07 ;  /* 0x00000008ff187435 */ /* 0x000fe200000001ff */
[----:B------:R-:W-:-:S05]  /*1440*/  MOV R8, R22 ;  /* 0x0000001600087202 */ /* 0x000fca0000000f00 */
[----:B------:R-:W-:-:S05]  /*1450*/  FADD.FTZ R8, R19, R8 ;  /* 0x0000000813087221 */ /* 0x000fca0000010000 */
[----:B------:R-:W-:-:S07]  /*1460*/  MOV R23, R8 ;  /* 0x0000000800177202 */ /* 0x000fce0000000f00 */
[----:B------:R-:W-:Y:S05]  /*1470*/  WARPSYNC.COLLECTIVE R20, `(.L_x_6310) ;  /* 0x0000000014087348 */ /* 0x000fea0003c00000 */
[----:B------:R0:W1:Y:S02]  /*1480*/  SHFL.BFLY P2, R22, R23, R24, R25 ;  /* 0x0c00001817167389 */ /* 0x0000640000040019 */
[----:B01----:R-:W-:Y:S01]  /*1490*/  ENDCOLLECTIVE ;  /* 0x000000000000791b */ /* 0x003fe20003800000 */
.L_x_6310:
[----:B------:R-:W-:Y:S01]  /*14a0*/  HFMA2.MMA R24, -RZ, RZ, 0, 9.5367431640625e-07 ;  /* 0x00000010ff187435 */ /* 0x000fe200000001ff */
[----:B------:R-:W-:-:S05]  /*14b0*/  MOV R21, R22 ;  /* 0x0000001600157202 */ /* 0x000fca0000000f00 */
[----:B------:R-:W-:-:S05]  /*14c0*/  FADD.FTZ R21, R8, R21 ;  /* 0x0000001508157221 */ /* 0x000fca0000010000 */
[----:B------:R-:W-:-:S07]  /*14d0*/  MOV R23, R21 ;  /* 0x0000001500177202 */ /* 0x000fce0000000f00 */
[----:B------:R-:W-:Y:S05]  /*14e0*/  WARPSYNC.COLLECTIVE R20, `(.L_x_6311) ;  /* 0x0000000014087348 */ /* 0x000fea0003c00000 */
[----:B------:R0:W1:Y:S02]  /*14f0*/  SHFL.BFLY P2, R22, R23, R24, R25 ;  /* 0x0c00001817167389 */ /* 0x0000640000040019 */
[----:B01----:R-:W-:Y:S01]  /*1500*/  ENDCOLLECTIVE ;  /* 0x000000000000791b */ /* 0x003fe20003800000 */
.L_x_6311:
[----:B------:R-:W-:Y:S01]  /*1510*/  MOV R14, R22 ;  /* 0x00000016000e7202 */ /* 0x000fe20000000f00 */
[----:B------:R-:W-:Y:S06]  /*1520*/  BRA `(.L_x_6312) ;  /* 0xfffffff400d47947 */ /* 0x000fec000383ffff */
.L_x_6313:
        /* <DEDUP_REMOVED lines=13> */
.L_x_6660:


//--------------------- .text._ZN10layer_norm13ln_bwd_kernelINS_13Kernel_traitsIfffffjLj256ELj1ELj4ELj1ELj16ENS_18Kernel_traits_baseILj256EfffffjLj128EEEEELb1ELb1ELb1ELb0EEEvNS_9BwdParamsE --------------------------
	.section	.text._ZN10layer_norm13ln_bwd_kernelINS_13Kernel_traitsIfffffjLj256ELj1ELj4ELj1ELj16ENS_18Kernel_traits_baseILj256EfffffjLj128EEEEELb1ELb1ELb1ELb0EEEvNS_9BwdParamsE,"ax",@progbits
	.align	128
        .global         _ZN10layer_norm13ln_bwd_kernelINS_13Kernel_traitsIfffffjLj256ELj1ELj4ELj1ELj16ENS_18Kernel_traits_baseILj256EfffffjLj128EEEEELb1ELb1ELb1ELb0EEEvNS_9BwdParamsE
        .type           _ZN10layer_norm13ln_bwd_kernelINS_13Kernel_traitsIfffffjLj256ELj1ELj4ELj1ELj16ENS_18Kernel_traits_baseILj256EfffffjLj128EEEEELb1ELb1ELb1ELb0EEEvNS_9BwdParamsE,@function
        .size           _ZN10layer_norm13ln_bwd_kernelINS_13Kernel_traitsIfffffjLj256ELj1ELj4ELj1ELj16ENS_18Kernel_traits_baseILj256EfffffjLj128EEEEELb1ELb1ELb1ELb0EEEvNS_9BwdParamsE,(.L_x_6661 - _ZN10layer_norm13ln_bwd_kernelINS_13Kernel_traitsIfffffjLj256ELj1ELj4ELj1ELj16ENS_18Kernel_traits_baseILj256EfffffjLj128EEEEELb1ELb1ELb1ELb0EEEvNS_9BwdParamsE)
        .other          _ZN10layer_norm13ln_bwd_kernelINS_13Kernel_traitsIfffffjLj256ELj1ELj4ELj1ELj16ENS_18Kernel_traits_baseILj256EfffffjLj128EEEEELb1ELb1ELb1ELb0EEEvNS_9BwdParamsE,@"STO_CUDA_ENTRY STV_DEFAULT"
_ZN10layer_norm13ln_bwd_kernelINS_13Kernel_traitsIfffffjLj256ELj1ELj4ELj1ELj16ENS_18Kernel_traits_baseILj256EfffffjLj128EEEEELb1ELb1ELb1ELb0EEEvNS_9BwdParamsE:
.text._ZN10layer_norm13ln_bwd_kernelINS_13Kernel_traitsIfffffjLj256ELj1ELj4ELj1ELj16ENS_18Kernel_traits_baseILj256EfffffjLj128EEEEELb1ELb1ELb1ELb0EEEvNS_9BwdParamsE:
        /* <DEDUP_REMOVED lines=51> */
.L_x_6364:
        /* <DEDUP_REMOVED lines=20> */
[----:B------:R-:W-:Y:S01]  /*0470*/  BSSY B2, `(.L_x_6318) ;  /* 0x0000012000027945 */ /* 0x000fe20003800000 */
[----:B------:R-:W-:Y:S02]  /*0480*/  MOV R67, RZ ;  /* 0x000000ff00437202 */ /* 0x000fe40000000f00 */
[----:B------:R-:W-:-:S09]  /*0490*/  MOV R69, R81 ;  /* 0x0000005100457202 */ /* 0x000fd20000000f00 */
        /* <DEDUP_REMOVED lines=15> */
.L_x_6319:
[----:B------:R-:W-:Y:S05]  /*0590*/  BSYNC B2 ;  /* 0x0000000000027941 */ /* 0x000fea0003800000 */
.L_x_6318:
        /* <DEDUP_REMOVED lines=12> */
.L_x_6317:
[----:B------:R-:W1:Y:S02]  /*0660*/  LDC.64 R64, c[0x0][0x250] ;  /* 0x00009400ff407b82 */ /* 0x000e640000000a00 */
[----:B-1----:R-:W-:-:S06]  /*0670*/  IMAD.WIDE R64, R77, 0x4, R64 ;  /* 0x000000044d407825 */ /* 0x002fcc00078e0240 */
[----:B------:R-:W2:Y:S01]  /*0680*/  LDG.E R64, desc[UR4][R64.64] ;  /* 0x0000000440407981 */ /* 0x000ea2000c1e1900 */
[----:B-----5:R-:W-:Y:S01]  /*0690*/  ISETP.GE.AND P4, PT, R96, 0x1, PT ;  /* 0x000000016000780c */ /* 0x020fe20003f86270 */
[----:B------:R-:W-:Y:S01]  /*06a0*/  VIADD R67, R67, 0xffffffff ;  /* 0xffffffff43437836 */ /* 0x000fe20000000000 */
[----:B------:R-:W-:Y:S01]  /*06b0*/  HFMA2.MMA R99, -RZ, RZ, 0, 0 ;  /* 0x00000000ff637435 */ /* 0x000fe200000001ff */
[----:B------:R-:W-:Y:S01]  /*06c0*/  LOP3.LUT R78, R79, 0x1f, RZ, 0xc0, !PT ;  /* 0x0000001f4f4e7812 */ /* 0x000fe200078ec0ff */
[----:B------:R-:W-:Y:S01]  /*06d0*/  BSSY B2, `(.L_x_6321) ;  /* 0x000003b000027945 */ /* 0x000fe20003800000 */
[----:B------:R-:W-:Y:S01]  /*06e0*/  IMAD R67, R67, R80, RZ ;  /* 0x0000005043437224 */ /* 0x000fe200078e02ff */
[----:B0-----:R-:W-:Y:S01]  /*06f0*/  ISETP.NE.AND P0, PT, R103, RZ, PT ;  /* 0x000000ff6700720c */ /* 0x001fe20003f05270 */
[----:B------:R-:W-:Y:S01]  /*0700*/  HFMA2.MMA R102, -RZ, RZ, 0, 0 ;  /* 0x00000000ff667435 */ /* 0x000fe200000001ff */
[----:B------:R-:W-:Y:S02]  /*0710*/  MOV R101, RZ ;  /* 0x000000ff00657202 */ /* 0x000fe40000000f00 */
[----:B------:R-:W-:-:S03]  /*0720*/  MOV R105, R81 ;  /* 0x0000005100697202 */ /* 0x000fc60000000f00 */
[----:B------:R-:W-:-:S05]  /*0730*/  @P4 IADD3 R69, R96, -0x1, RZ ;  /* 0xffffffff60454810 */ /* 0x000fca0007ffe0ff */
[----:B------:R-:W-:-:S05]  /*0740*/  @P4 IMAD R69, R69, R80, RZ ;  /* 0x0000005045454224 */ /* 0x000fca00078e02ff */
[----:B------:R-:W-:-:S04]  /*0750*/  @P4 SHF.R.S32.HI R66, RZ, 0x1f, R69 ;  /* 0x0000001fff424819 */ /* 0x000fc80000011445 */
        /* <DEDUP_REMOVED lines=9> */
[----:B------:R-:W-:-:S07]  /*07f0*/  ISETP.NE.U32.AND P0, PT, RZ, UR6, PT ;  /* 0x00000006ff007c0c */ /* 0x000fce000bf05070 */
[----:B------:R-:W2:Y:S01]  /*0800*/  LDC.64 R94, c[0x0][0x240] ;  /* 0x00009000ff5e7b82 */ /* 0x000ea20000000a00 */
[----:B0-----:R-:W-:-:S06]  /*0810*/  IMAD.WIDE.U32 R64, R81, 0x10, R64 ;  /* 0x0000001051407825 */ /* 0x001fcc00078e0040 */
[----:B------:R-:W3:Y:S01]  /*0820*/  LDG.E.128 R64, desc[UR4][R64.64] ;  /* 0x0000000440407981 */ /* 0x000ee2000c1e1d00 */
[----:B-1----:R-:W-:-:S06]  /*0830*/  IMAD.WIDE.U32 R68, R100, 0x10, R68 ;  /* 0x0000001064447825 */ /* 0x002fcc00078e0044 */
[----:B------:R-:W4:Y:S01]  /*0840*/  LDG.E.128 R68, desc[UR4][R68.64] ;  /* 0x0000000444447981 */ /* 0x000f22000c1e1d00 */
[----:B------:R-:W-:Y:S01]  /*0850*/  ISETP.NE.AND.EX P0, PT, RZ, UR7, PT, P0 ;  /* 0x00000007ff007c0c */ /* 0x000fe2000bf05300 */
[----:B--2---:R-:W-:-:S05]  /*0860*/  IMAD.WIDE.U32 R94, R99, 0x4, R94 ;  /* 0x00000004635e7825 */ /* 0x004fca00078e005e */
[----:B------:R0:W5:Y:S07]  /*0870*/  LDG.E R2, desc[UR4][R94.64] ;  /* 0x000000045e027981 */ /* 0x00016e000c1e1900 */
[----:B------:R1:W5:Y:S01]  /*0880*/  @P0 LDG.E.128 R8, desc[UR4][R74.64] ;  /* 0x000000044a080981 */ /* 0x000362000c1e1d00 */
[----:B------:R-:W-:Y:S01]  /*0890*/  VIADD R105, R81, 0x20 ;  /* 0x0000002051697836 */ /* 0x000fe20000000000 */
[----:B------:R-:W-:Y:S02]  /*08a0*/  IADD3 R99, R99, 0x20, RZ ;  /* 0x0000002063637810 */ /* 0x000fe40007ffe0ff */
[----:B------:R-:W-:Y:S01]  /*08b0*/  IADD3 R100, R100, 0x20, RZ ;  /* 0x0000002064647810 */ /* 0x000fe20007ffe0ff */
[C---:B---3--:R-:W-:Y:S01]  /*08c0*/  FADD.FTZ R3, -R98.reuse, R64 ;  /* 0x0000004062037221 */ /* 0x048fe20000010100 */
[C---:B------:R-:W-:Y:S01]  /*08d0*/  FADD.FTZ R85, -R98.reuse, R65 ;  /* 0x0000004162557221 */ /* 0x040fe20000010100 */
[C---:B------:R-:W-:Y:S01]  /*08e0*/  FADD.FTZ R65, -R98.reuse, R66 ;  /* 0x0000004262417221 */ /* 0x040fe20000010100 */
[----:B------:R-:W-:Y:S01]  /*08f0*/  FADD.FTZ R67, -R98, R67 ;  /* 0x0000004362437221 */ /* 0x000fe20000010100 */
[C---:B------:R-:W-:Y:S01]  /*0900*/  FMUL.FTZ R3, R76.reuse, R3 ;  /* 0x000000034c037220 */ /* 0x040fe20000410000 */
[C---:B------:R-:W-:Y:S01]  /*0910*/  FMUL.FTZ R88, R76.reuse, R85 ;  /* 0x000000554c587220 */ /* 0x040fe20000410000 */
[C---:B------:R-:W-:Y:S01]  /*0920*/  FMUL.FTZ R85, R76.reuse, R65 ;  /* 0x000000414c557220 */ /* 0x040fe20000410000 */
[----:B------:R-:W-:Y:S01]  /*0930*/  FMUL.FTZ R92, R76, R67 ;  /* 0x000000434c5c7220 */ /* 0x000fe20000410000 */
[----:B----4-:R-:W-:Y:S01]  /*0940*/  FMUL.FTZ R86, R48, R68 ;  /* 0x0000004430567220 */ /* 0x010fe20000410000 */
[----:B0-----:R-:W-:Y:S01]  /*0950*/  FMUL.FTZ R95, R49, R69 ;  /* 0x00000045315f7220 */ /* 0x001fe20000410000 */
        /* <DEDUP_REMOVED lines=18> */
.L_x_6322:
[----:B------:R-:W-:Y:S05]  /*0a80*/  BSYNC B2 ;  /* 0x0000000000027941 */ /* 0x000fea0003800000 */
.L_x_6321:
        /* <DEDUP_REMOVED lines=15> */
[C---:B------:R-:W-:Y:S01]  /*0b80*/  FADD.FTZ R69, -R98.reuse, R69 ;  /* 0x0000004562457221 */ /* 0x040fe20000010100 */
[----:B------:R-:W-:Y:S02]  /*0b90*/  FADD.FTZ R91, -R98, R70 ;  /* 0x00000046625b7221 */ /* 0x000fe40000010100 */
[C---:B------:R-:W-:Y:S01]  /*0ba0*/  FMUL.FTZ R83, R76.reuse, R83 ;  /* 0x000000534c537220 */ /* 0x040fe20000410000 */
[----:B------:R-:W-:Y:S01]  /*0bb0*/  FMUL.FTZ R84, R76, R69 ;  /* 0x000000454c547220 */ /* 0x000fe20000410000 */
[----:B----4-:R-:W-:Y:S01]  /*0bc0*/  FMUL.FTZ R82, R40, R64 ;  /* 0x0000004028527220 */ /* 0x010fe20000410000 */
        /* <DEDUP_REMOVED lines=21> */
[----:B-1----:R-:W-:-:S07]  /*0d20*/  FFMA.FTZ R102, R90, R87, R65 ;  /* 0x000000575a667223 */ /* 0x002fce0000010041 */
.L_x_6320:
[----:B------:R-:W-:Y:S05]  /*0d30*/  BSYNC B1 ;  /* 0x0000000000017941 */ /* 0x000fea0003800000 */
.L_x_6316:
        /* <DEDUP_REMOVED lines=20> */
.L_x_6378:
[----:B------:R-:W-:Y:S01]  /*0e80*/  @P4 IADD3 R67, R96, -0x1, RZ ;  /* 0xffffffff60434810 */ /* 0x000fe20007ffe0ff */
[----:B--2---:R-:W-:Y:S01]  /*0e90*/  FADD.FTZ R64, R71, R64 ;  /* 0x0000004047407221 */ /* 0x004fe20000010000 */
[----:B------:R-:W-:Y:S01]  /*0ea0*/  HFMA2.MMA R69, -RZ, RZ, 0, 0 ;  /* 0x00000000ff457435 */ /* 0x000fe200000001ff */
[----:B---3--:R-:W-:Y:S01]  /*0eb0*/  FADD.FTZ R65, R70, R65 ;  /* 0x0000004146417221 */ /* 0x008fe20000010000 */
[----:B0-----:R-:W-:Y:S01]  /*0ec0*/  ISETP.NE.AND P0, PT, R103, RZ, PT ;  /* 0x000000ff6700720c */ /* 0x001fe20003f05270 */
[----:B------:R-:W-:Y:S02]  /*0ed0*/  @P4 IMAD R67, R67, R80, RZ ;  /* 0x0000005043434224 */ /* 0x000fe400078e02ff */
[----:B------:R-:W-:Y:S01]  /*0ee0*/  FMUL.FTZ R64, R64, UR8 ;  /* 0x0000000840407c20 */ /* 0x000fe20008410000 */
[----:B------:R-:W-:Y:S01]  /*0ef0*/  @P4 LOP3.LUT R78, R79, 0x1f, RZ, 0xc0, !PT ;  /* 0x0000001f4f4e4812 */ /* 0x000fe200078ec0ff */
[----:B------:R-:W-:Y:S01]  /*0f00*/  BSSY B1, `(.L_x_6324) ;  /* 0x000007d000017945 */ /* 0x000fe20003800000 */
[----:B------:R-:W-:Y:S01]  /*0f10*/  FMUL.FTZ R68, R65, UR8 ;  /* 0x0000000841447c20 */ /* 0x000fe20008410000 */
[----:B------:R-:W-:-:S02]  /*0f20*/  @P4 SHF.R.S32.HI R66, RZ, 0x1f, R67 ;  /* 0x0000001fff424819 */ /* 0x000fc40000011443 */
[----:B------:R-:W-:Y:S02]  /*0f30*/  FSEL R75, R64, RZ, !P0 ;  /* 0x000000ff404b7208 */ /* 0x000fe40004000000 */
[----:B------:R-:W-:-:S04]  /*0f40*/  @P4 LEA.HI R67, R66, R67, RZ, 0x2 ;  /* 0x0000004342434211 */ /* 0x000fc800078f10ff */
[----:B------:R-:W-:Y:S01]  /*0f50*/  @P4 LEA.HI.SX32 R69, R67, R78, 0x1e ;  /* 0x0000004e43454211 */ /* 0x000fe200078ff2ff */
[----:B------:R-:W-:Y:S06]  /*0f60*/  @!P2 BRA `(.L_x_6325) ;  /* 0x0000000400d8a947 */ /* 0x000fec0003800000 */
[----:B-1----:R-:W0:Y:S01]  /*0f70*/  LDC.64 R70, c[0x0][0x308] ;  /* 0x0000c200ff467b82 */ /* 0x002e220000000a00 */
        /* <DEDUP_REMOVED lines=12> */
.L_x_6327:
[----:B------:R-:W-:Y:S05]  /*1040*/  BSYNC B2 ;  /* 0x0000000000027941 */ /* 0x000fea0003800000 */
.L_x_6326:
[----:B------:R-:W-:Y:S01]  /*1050*/  BSSY B2, `(.L_x_6328) ;  /* 0x000000b000027945 */ /* 0x000fe20003800000 */
[----:B-----5:R-:W-:-:S03]  /*1060*/  @!P5 FSEL R99, R8, RZ, P1 ;  /* 0x000000ff0863d208 */ /* 0x020fc60000800000 */
[----:B------:R-:W-:Y:S05]  /*1070*/  @!P5 BRA `(.L_x_6329) ;  /* 0x000000000020d947 */ /* 0x000fea0003800000 */
        /* <DEDUP_REMOVED lines=8> */
.L_x_6329:
[----:B------:R-:W-:Y:S05]  /*1100*/  BSYNC B2 ;  /* 0x0000000000027941 */ /* 0x000fea0003800000 */
.L_x_6328:
[----:B------:R-:W-:Y:S04]  /*1110*/  BSSY B2, `(.L_x_6330) ;  /* 0x000000a000027945 */ /* 0x000fe80003800000 */
[----:B------:R-:W-:Y:S05]  /*1120*/  @!P4 BRA `(.L_x_6331) ;  /* 0x000000000020c947 */ /* 0x000fea0003800000 */
[----:B------:R-:W-:Y:S01]  /*1130*/  FMUL.FTZ R60, R99, UR11 ;  /* 0x0000000b633c7c20 */ /* 0x000fe20008410000 */
[----:B------:R-:W-:-:S03]  /*1140*/  LOP3.LUT P1, RZ, R2, 0xff, RZ, 0xc0, !PT ;  /* 0x000000ff02ff7812 */ /* 0x000fc6000782c0ff */
[----:B------:R-:W-:-:S04]  /*1150*/  FMUL.FTZ R101, R60, UR10 ;  /* 0x0000000a3c657c20 */ /* 0x000fc80008410000 */
[-C--:B------:R-:W-:Y:S01]  /*1160*/  FMUL.FTZ R60, R52, R101.reuse ;  /* 0x00000065343c7220 */ /* 0x080fe20000410000 */
[----:B------:R-:W-:-:S04]  /*1170*/  FMUL.FTZ R74, R44, R101 ;  /* 0x000000652c4a7220 */ /* 0x000fc80000410000 */
[----:B------:R-:W-:Y:S02]  /*1180*/  FSEL R101, R60, RZ, P1 ;  /* 0x000000ff3c657208 */ /* 0x000fe40000800000 */
[----:B------:R-:W-:-:S03]  /*1190*/  SEL R60, R74, RZ, P1 ;  /* 0x000000ff4a3c7207 */ /* 0x000fc60000800000 */
[----:B------:R-:W-:-:S07]  /*11a0*/  FADD.FTZ R16, R16, R101 ;  /* 0x0000006510107221 */ /* 0x000fce0000010000 */
.L_x_6331:
[----:B------:R-:W-:Y:S05]  /*11b0*/  BSYNC B2 ;  /* 0x0000000000027941 */ /* 0x000fea0003800000 */
.L_x_6330:
        /* <DEDUP_REMOVED lines=11> */
.L_x_6333:
[----:B------:R-:W-:Y:S05]  /*1270*/  BSYNC B2 ;  /* 0x0000000000027941 */ /* 0x000fea0003800000 */
.L_x_6332:
        /* <DEDUP_REMOVED lines=10> */
.L_x_6335:
[----:B------:R-:W-:Y:S05]  /*1320*/  BSYNC B2 ;  /* 0x0000000000027941 */ /* 0x000fea0003800000 */
.L_x_6334:
        /* <DEDUP_REMOVED lines=12> */
.L_x_6337:
[----:B------:R-:W-:Y:S05]  /*13f0*/  BSYNC B2 ;  /* 0x0000000000027941 */ /* 0x000fea0003800000 */
.L_x_6336:
        /* <DEDUP_REMOVED lines=10> */
.L_x_6339:
[----:B------:R-:W-:Y:S05]  /*14a0*/  BSYNC B2 ;  /* 0x0000000000027941 */ /* 0x000fea0003800000 */
.L_x_6338:
        /* <DEDUP_REMOVED lines=12> */
.L_x_6341:
[----:B------:R-:W-:Y:S05]  /*1570*/  BSYNC B2 ;  /* 0x0000000000027941 */ /* 0x000fea0003800000 */
.L_x_6340:
        /* <DEDUP_REMOVED lines=16> */
.L_x_6343:
[----:B------:R-:W-:Y:S05]  /*1680*/  BSYNC B2 ;  /* 0x0000000000027941 */ /* 0x000fea0003800000 */
.L_x_6342:
[----:B------:R0:W-:Y:S01]  /*1690*/  @P0 STG.E.128 desc[UR4][R66.64], R56 ;  /* 0x0000003842000986 */ /* 0x0001e2000c101d04 */
[----:B------:R-:W-:Y:S02]  /*16a0*/  IADD3 R81, R81, 0x20, RZ ;  /* 0x0000002051517810 */ /* 0x000fe40007ffe0ff */
[----:B------:R-:W-:Y:S01]  /*16b0*/  IADD3 R69, R69, 0x20, RZ ;  /* 0x0000002045457810 */ /* 0x000fe20007ffe0ff */
[----:B------:R0:W-:Y:S06]  /*16c0*/  @P4 STG.E.128 desc[UR4][R64.64], R60 ;  /* 0x0000003c40004986 */ /* 0x0001ec000c101d04 */
.L_x_6325:
[----:B------:R-:W-:Y:S05]  /*16d0*/  BSYNC B1 ;  /* 0x0000000000017941 */ /* 0x000fea0003800000 */
.L_x_6324:
[----:B------:R-:W-:Y:S04]  /*16e0*/  BSSY B1, `(.L_x_6344) ;  /* 0x0000076000017945 */ /* 0x000fe80003800000 */
[----:B------:R-:W-:Y:S05]  /*16f0*/  @!P3 BRA `(.L_x_6345) ;  /* 0x0000000400d0b947 */ /* 0x000fea0003800000 */
[----:B------:R-:W2:Y:S01]  /*1700*/  LDC.64 R72, c[0x0][0x308] ;  /* 0x0000c200ff487b82 */ /* 0x000ea20000000a00 */
[----:B------:R-:W-:Y:S07]  /*1710*/  BSSY B2, `(.L_x_6346) ;  /* 0x000000c000027945 */ /* 0x000fee0003800000 */
[----:B-1----:R-:W1:Y:S08]  /*1720*/  @!P5 LDC.64 R70, c[0x0][0x2c8] ;  /* 0x0000b200ff46db82 */ /* 0x002e700000000a00 */
[----:B0-----:R-:W0:Y:S01]  /*1730*/  @P4 LDC.64 R64, c[0x0][0x2f8] ;  /* 0x0000be00ff404b82 */ /* 0x001e220000000a00 */
[----:B--2---:R-:W-:-:S04]  /*1740*/  ISETP.NE.U32.AND P0, PT, R72, RZ, PT ;  /* 0x000000ff4800720c */ /* 0x004fc80003f05070 */
[----:B------:R-:W-:Y:S02]  /*1750*/  ISETP.NE.AND.EX P0, PT, R73, RZ, PT, P0 ;  /* 0x000000ff4900720c */ /* 0x000fe40003f05300 */
[----:B-1----:R-:W-:-:S04]  /*1760*/  @!P5 ISETP.NE.U32.AND P1, PT, R70, RZ, PT ;  /* 0x000000ff4600d20c */ /* 0x002fc80003f25070 */
[----:B------:R-:W-:-:S07]  /*1770*/  @!P5 ISETP.NE.AND.EX P1, PT, R71, RZ, PT, P1 ;  /* 0x000000ff4700d20c */ /* 0x000fce0003f25310 */
[----:B------:R-:W1:Y:S01]  /*1780*/  @P0 LDC.64 R66, c[0x0][0x308] ;  /* 0x0000c200ff420b82 */ /* 0x000e620000000a00 */
[----:B0-----:R-:W-:Y:S05]  /*1790*/  @!P4 BRA `(.L_x_6347) ;  /* 0x00000000000cc947 */ /* 0x001fea0003800000 */
[----:B------:R-:W0:Y:S02]  /*17a0*/  LDC.64 R52, c[0x0][0x220] ;  /* 0x00008800ff347b82 */ /* 0x000e240000000a00 */
[----:B0-----:R-:W-:-:S06]  /*17b0*/  IMAD.WIDE.U32 R52, R69, 0x10, R52 ;  /* 0x0000001045347825 */ /* 0x001fcc00078e0034 */
[----:B------:R-:W5:Y:S02]  /*17c0*/  LDG.E.128 R52, desc[UR4][R52.64] ;  /* 0x0000000434347981 */ /* 0x000f64000c1e1d00 */
.L_x_6347:
[----:B------:R-:W-:Y:S05]  /*17d0*/  BSYNC B2 ;  /* 0x0000000000027941 */ /* 0x000fea0003800000 */
.L_x_6346:
[----:B------:R-:W-:Y:S01]  /*17e0*/  BSSY B2, `(.L_x_6348) ;  /* 0x000000b000027945 */ /* 0x000fe20003800000 */
[----:B-----5:R-:W-:-:S03]  /*17f0*/  @!P5 FSEL R99, R4, RZ, P1 ;  /* 0x000000ff0463d208 */ /* 0x020fc60000800000 */
[----:B------:R-:W-:Y:S05]  /*1800*/  @!P5 BRA `(.L_x_6349) ;  /* 0x000000000020d947 */ /* 0x000fea0003800000 */
        /* <DEDUP_REMOVED lines=8> */
.L_x_6349:
[----:B------:R-:W-:Y:S05]  /*1890*/  BSYNC B2 ;  /* 0x0000000000027941 */ /* 0x000fea0003800000 */
.L_x_6348:
        /* <DEDUP_REMOVED lines=10> */
.L_x_6351:
[----:B------:R-:W-:Y:S05]  /*1940*/  BSYNC B2 ;  /* 0x0000000000027941 */ /* 0x000fea0003800000 */
.L_x_6350:
        /* <DEDUP_REMOVED lines=11> */
.L_x_6353:
[----:B------:R-:W-:Y:S05]  /*1a00*/  BSYNC B2 ;  /* 0x0000000000027941 */ /* 0x000fea0003800000 */
.L_x_6352:
        /* <DEDUP_REMOVED lines=10> */
.L_x_6355:
[----:B------:R-:W-:Y:S05]  /*1ab0*/  BSYNC B2 ;  /* 0x0000000000027941 */ /* 0x000fea0003800000 */
.L_x_6354:
        /* <DEDUP_REMOVED lines=12> */
.L_x_6357:
[----:B------:R-:W-:Y:S05]  /*1b80*/  BSYNC B2 ;  /* 0x0000000000027941 */ /* 0x000fea0003800000 */
.L_x_6356:
        /* <DEDUP_REMOVED lines=10> */
.L_x_6359:
[----:B------:R-:W-:Y:S05]  /*1c30*/  BSYNC B2 ;  /* 0x0000000000027941 */ /* 0x000fea0003800000 */
.L_x_6358:
        /* <DEDUP_REMOVED lines=12> */
.L_x_6361:
[----:B------:R-:W-:Y:S05]  /*1d00*/  BSYNC B2 ;  /* 0x0000000000027941 */ /* 0x000fea0003800000 */
.L_x_6360:
        /* <DEDUP_REMOVED lines=16> */
.L_x_6363:
[----:B------:R-:W-:Y:S05]  /*1e10*/  BSYNC B2 ;  /* 0x0000000000027941 */ /* 0x000fea0003800000 */
.L_x_6362:
[----:B------:R2:W-:Y:S04]  /*1e20*/  @P0 STG.E.128 desc[UR4][R66.64], R56 ;  /* 0x0000003842000986 */ /* 0x0005e8000c101d04 */
[----:B------:R2:W-:Y:S02]  /*1e30*/  @P4 STG.E.128 desc[UR4][R64.64], R60 ;  /* 0x0000003c40004986 */ /* 0x0005e4000c101d04 */
.L_x_6345:
[----:B------:R-:W-:Y:S05]  /*1e40*/  BSYNC B1 ;  /* 0x0000000000017941 */ /* 0x000fea0003800000 */
.L_x_6344:
[----:B0-2---:R-:W0:Y:S02]  /*1e50*/  LDC.64 R64, c[0x0][0x210] ;  /* 0x00008400ff407b82 */ /* 0x005e240000000a00 */
[----:B0-----:R-:W-:-:S04]  /*1e60*/  LEA R77, R64, R77, 0x2 ;  /* 0x0000004d404d7211 */ /* 0x001fc800078e10ff */
[----:B------:R-:W-:-:S13]  /*1e70*/  ISETP.GE.AND P0, PT, R77, R65, PT ;  /* 0x000000414d00720c */ /* 0x000fda0003f06270 */
[----:B------:R-:W-:Y:S05]  /*1e80*/  @!P0 BRA `(.L_x_6364) ;  /* 0xffffffe400288947 */ /* 0x000fea000383ffff */
.L_x_6315:
[----:B------:R-:W-:Y:S05]  /*1e90*/  BSYNC B0 ;  /* 0x0000000000007941 */ /* 0x000fea0003800000 */
.L_x_6314:
[----:B------:R-:W0:Y:S01]  /*1ea0*/  S2R R3, SR_CgaCtaId ;  /* 0x0000000000037919 */ /* 0x000e220000008800 */
[----:B-----5:R-:W-:Y:S01]  /*1eb0*/  SHF.R.U32.HI R2, RZ, 0x5, R79 ;  /* 0x00000005ff027819 */ /* 0x020fe2000001164f */
[----:B------:R-:W-:Y:S05]  /*1ec0*/  WARPSYNC.ALL ;  /* 0x0000000000007948 */ /* 0x000fea0003800000 */
[----:B------:R-:W-:Y:S01]  /*1ed0*/  MOV R0, 0x400 ;  /* 0x0000040000007802 */ /* 0x000fe20000000f00 */
[----:B------:R-:W2:Y:S01]  /*1ee0*/  S2R R41, SR_CTAID.X ;  /* 0x0000000000297919 */ /* 0x000ea20000002500 */
        /* <DEDUP_REMOVED lines=96> */
.L_x_6366:
[----:B------:R-:W-:Y:S05]  /*24f0*/  BSYNC B0 ;  /* 0x0000000000007941 */ /* 0x000fea0003800000 */
.L_x_6365:
        /* <DEDUP_REMOVED lines=10> */
.L_x_6323:
[----:B--2---:R-:W-:Y:S01]  /*25a0*/  HFMA2.MMA R74, -RZ, RZ, 0, 5.9604644775390625e-08 ;  /* 0x00000001ff4a7435 */ /* 0x004fe200000001ff */
[----:B------:R-:W-:Y:S01]  /*25b0*/  BSSY B1, `(.L_x_6367) ;  /* 0x0000007000017945 */ /* 0x000fe20003800000 */
[----:B------:R-:W-:Y:S01]  /*25c0*/  MOV R75, R101 ;  /* 0x00000065004b7202 */ /* 0x000fe20000000f00 */
[----:B------:R-:W-:Y:S01]  /*25d0*/  IMAD.MOV.U32 R99, RZ, RZ, 0x1f ;  /* 0x0000001fff637424 */ /* 0x000fe200078e00ff */
[----:B---3--:R-:W-:-:S07]  /*25e0*/  MOV R72, 0xffffffff ;  /* 0xffffffff00487802 */ /* 0x008fce0000000f00 */
[----:B0----5:R-:W-:Y:S05]  /*25f0*/  WARPSYNC.COLLECTIVE R72, `(.L_x_6368) ;  /* 0x0000000048087348 */ /* 0x021fea0003c00000 */
[----:B------:R1:W2:Y:S02]  /*2600*/  SHFL.BFLY P0, R73, R75, R74, R99 ;  /* 0x0c00004a4b497389 */ /* 0x0002a40000000063 */
[----:B012--5:R-:W-:Y:S01]  /*2610*/  ENDCOLLECTIVE ;  /* 0x000000000000791b */ /* 0x027fe20003800000 */
.L_x_6368:
[----:B------:R-:W-:Y:S05]  /*2620*/  BSYNC B1 ;  /* 0x0000000000017941 */ /* 0x000fea0003800000 */
.L_x_6367:
        /* <DEDUP_REMOVED lines=8> */
.L_x_6369:
[----:B------:R-:W-:Y:S01]  /*26b0*/  FADD.FTZ R64, R64, R101 ;  /* 0x0000006540407221 */ /* 0x000fe20000010000 */
[----:B------:R-:W-:-:S04]  /*26c0*/  HFMA2.MMA R74, -RZ, RZ, 0, 1.1920928955078125e-07 ;  /* 0x00000002ff4a7435 */ /* 0x000fc800000001ff */
[----:B------:R-:W-:Y:S02]  /*26d0*/  MOV R75, R64 ;  /* 0x00000040004b7202 */ /* 0x000fe40000000f00 */
[----:B------:R-:W-:-:S07]  /*26e0*/  MOV R65, R73 ;  /* 0x0000004900417202 */ /* 0x000fce0000000f00 */
[----:B------:R-:W-:Y:S05]  /*26f0*/  WARPSYNC.COLLECTIVE R72, `(.L_x_6370) ;  /* 0x0000000048087348 */ /* 0x000fea0003c00000 */
[----:B------:R0:W1:Y:S02]  /*2700*/  SHFL.BFLY P0, R73, R75, R74, R99 ;  /* 0x0c00004a4b497389 */ /* 0x0000640000000063 */
[----:B01----:R-:W-:Y:S01]  /*2710*/  ENDCOLLECTIVE ;  /* 0x000000000000791b */ /* 0x003fe20003800000 */
.L_x_6370:
[----:B------:R-:W-:-:S05]  /*2720*/  FADD.FTZ R65, R65, R102 ;  /* 0x0000006641417221 */ /* 0x000fca0000010000 */
[----:B------:R-:W-:Y:S01]  /*2730*/  MOV R75, R65 ;  /* 0x00000041004b7202 */ /* 0x000fe20000000f00 */
[----:B------:R-:W-:-:S07]  /*2740*/  IMAD.MOV.U32 R67, RZ, RZ, R73 ;  /* 0x000000ffff437224 */ /* 0x000fce00078e0049 */
[----:B------:R-:W-:Y:S05]  /*2750*/  WARPSYNC.COLLECTIVE R72, `(.L_x_6371) ;  /* 0x0000000048087348 */ /* 0x000fea0003c00000 */
[----:B------:R0:W1:Y:S02]  /*2760*/  SHFL.BFLY P0, R73, R75, R74, R99 ;  /* 0x0c00004a4b497389 */ /* 0x0000640000000063 */
[----:B01----:R-:W-:Y:S01]  /*2770*/  ENDCOLLECTIVE ;  /* 0x000000000000791b */ /* 0x003fe20003800000 */
.L_x_6371:
[----:B------:R-:W-:Y:S01]  /*2780*/  FADD.FTZ R67, R64, R67 ;  /* 0x0000004340437221 */ /* 0x000fe20000010000 */
[----:B------:R-:W-:-:S04]  /*2790*/  HFMA2.MMA R74, -RZ, RZ, 0, 2.384185791015625e-07 ;  /* 0x00000004ff4a7435 */ /* 0x000fc800000001ff */
[----:B------:R-:W-:Y:S02]  /*27a0*/  MOV R75, R67 ;  /* 0x00000043004b7202 */ /* 0x000fe40000000f00 */
[----:B------:R-:W-:-:S07]  /*27b0*/  MOV R66, R73 ;  /* 0x0000004900427202 */ /* 0x000fce0000000f00 */
[----:B------:R-:W-:Y:S05]  /*27c0*/  WARPSYNC.COLLECTIVE R72, `(.L_x_6372) ;  /* 0x0000000048087348 */ /* 0x000fea0003c00000 */
[----:B------:R0:W1:Y:S02]  /*27d0*/  SHFL.BFLY P0, R73, R75, R74, R99 ;  /* 0x0c00004a4b497389 */ /* 0x0000640000000063 */
[----:B01----:R-:W-:Y:S01]  /*27e0*/  ENDCOLLECTIVE ;  /* 0x000000000000791b */ /* 0x003fe20003800000 */
.L_x_6372:
[----:B------:R-:W-:-:S04]  /*27f0*/  FADD.FTZ R66, R65, R66 ;  /* 0x0000004241427221 */ /* 0x000fc80000010000 */
[----:B------:R-:W-:Y:S01]  /*2800*/  IMAD.MOV.U32 R75, RZ, RZ, R66 ;  /* 0x000000ffff4b7224 */ /* 0x000fe200078e0042 */
[----:B------:R-:W-:-:S07]  /*2810*/  MOV R68, R73 ;  /* 0x0000004900447202 */ /* 0x000fce0000000f00 */
[----:B------:R-:W-:Y:S05]  /*2820*/  WARPSYNC.COLLECTIVE R72, `(.L_x_6373) ;  /* 0x0000000048087348 */ /* 0x000fea0003c00000 */
[----:B------:R0:W1:Y:S02]  /*2830*/  SHFL.BFLY P0, R73, R75, R74, R99 ;  /* 0x0c00004a4b497389 */ /* 0x0000640000000063 */
[----:B01----:R-:W-:Y:S01]  /*2840*/  ENDCOLLECTIVE ;  /* 0x000000000000791b */ /* 0x003fe20003800000 */
.L_x_6373:
[----:B------:R-:W-:Y:S01]  /*2850*/  FADD.FTZ R68, R67, R68 ;  /* 0x0000004443447221 */ /* 0x000fe20000010000 */
[----:B------:R-:W-:-:S04]  /*2860*/  HFMA2.MMA R74, -RZ, RZ, 0, 4.76837158203125e-07 ;  /* 0x00000008ff4a7435 */ /* 0x000fc800000001ff */
[----:B------:R-:W-:Y:S02]  /*2870*/  MOV R75, R68 ;  /* 0x00000044004b7202 */ /* 0x000fe40000000f00 */
[----:B------:R-:W-:-:S07]  /*2880*/  MOV R69, R73 ;  /* 0x0000004900457202 */ /* 0x000fce0000000f00 */
[----:B------:R-:W-:Y:S05]  /*2890*/  WARPSYNC.COLLECTIVE R72, `(.L_x_6374) ;  /* 0x0000000048087348 */ /* 0x000fea0003c00000 */
[----:B------:R0:W1:Y:S02]  /*28a0*/  SHFL.BFLY P0, R73, R75, R74, R99 ;  /* 0x0c00004a4b497389 */ /* 0x0000640000000063 */
[----:B01----:R-:W-:Y:S01]  /*28b0*/  ENDCOLLECTIVE ;  /* 0x000000000000791b */ /* 0x003fe20003800000 */
.L_x_6374:
[----:B------:R-:W-:-:S05]  /*28c0*/  FADD.FTZ R69, R66, R69 ;  /* 0x0000004542457221 */ /* 0x000fca0000010000 */
[----:B------:R-:W-:Y:S02]  /*28d0*/  MOV R75, R69 ;  /* 0x00000045004b7202 */ /* 0x000fe40000000f00 */
[----:B------:R-:W-:-:S07]  /*28e0*/  MOV R71, R73 ;  /* 0x0000004900477202 */ /* 0x000fce0000000f00 */
[----:B------:R-:W-:Y:S05]  /*28f0*/  WARPSYNC.COLLECTIVE R72, `(.L_x_6375) ;  /* 0x0000000048087348 */ /* 0x000fea0003c00000 */
[----:B------:R0:W1:Y:S02]  /*2900*/  SHFL.BFLY P0, R73, R75, R74, R99 ;  /* 0x0c00004a4b497389 */ /* 0x0000640000000063 */
[----:B01----:R-:W-:Y:S01]  /*2910*/  ENDCOLLECTIVE ;  /* 0x000000000000791b */ /* 0x003fe20003800000 */
.L_x_6375:
[----:B------:R-:W-:Y:S01]  /*2920*/  FADD.FTZ R71, R68, R71 ;  /* 0x0000004744477221 */ /* 0x000fe20000010000 */
[----:B------:R-:W-:-:S04]  /*2930*/  HFMA2.MMA R74, -RZ, RZ, 0, 9.5367431640625e-07 ;  /* 0x00000010ff4a7435 */ /* 0x000fc800000001ff */
[----:B------:R-:W-:Y:S01]  /*2940*/  MOV R75, R71 ;  /* 0x00000047004b7202 */ /* 0x000fe20000000f00 */
[----:B------:R-:W-:-:S07]  /*2950*/  IMAD.MOV.U32 R70, RZ, RZ, R73 ;  /* 0x000000ffff467224 */ /* 0x000fce00078e0049 */
[----:B------:R-:W-:Y:S05]  /*2960*/  WARPSYNC.COLLECTIVE R72, `(.L_x_6376) ;  /* 0x0000000048087348 */ /* 0x000fea0003c00000 */
[----:B------:R0:W1:Y:S02]  /*2970*/  SHFL.BFLY P0, R73, R75, R74, R99 ;  /* 0x0c00004a4b497389 */ /* 0x0000640000000063 */
[----:B01----:R-:W-:Y:S01]  /*2980*/  ENDCOLLECTIVE ;  /* 0x000000000000791b */ /* 0x003fe20003800000 */
.L_x_6376:
[----:B------:R-:W-:-:S05]  /*2990*/  FADD.FTZ R70, R69, R70 ;  /* 0x0000004645467221 */ /* 0x000fca0000010000 */
[----:B------:R-:W-:Y:S02]  /*29a0*/  MOV R75, R70 ;  /* 0x00000046004b7202 */ /* 0x000fe40000000f00 */
[----:B------:R-:W-:-:S07]  /*29b0*/  MOV R64, R73 ;  /* 0x0000004900407202 */ /* 0x000fce0000000f00 */
[----:B------:R-:W-:Y:S05]  /*29c0*/  WARPSYNC.COLLECTIVE R72, `(.L_x_6377) ;  /* 0x0000000048087348 */ /* 0x000fea0003c00000 */
[----:B------:R0:W1:Y:S02]  /*29d0*/  SHFL.BFLY P0, R73, R75, R74, R99 ;  /* 0x0c00004a4b497389 */ /* 0x0000640000000063 */
[----:B01----:R-:W-:Y:S01]  /*29e0*/  ENDCOLLECTIVE ;  /* 0x000000000000791b */ /* 0x003fe20003800000 */
.L_x_6377:
[----:B------:R-:W-:Y:S01]  /*29f0*/  MOV R65, R73 ;  /* 0x0000004900417202 */ /* 0x000fe20000000f00 */
[----:B------:R-:W-:Y:S06]  /*2a00*/  BRA `(.L_x_6378) ;  /* 0xffffffe4001c7947 */ /* 0x000fec000383ffff */
.L_x_6379:
        /* <DEDUP_REMOVED lines=15> */
.L_x_6661:


//--------------------- .text._ZN10layer_norm22ln_bwd_finalize_kernelINS_22Kernel_traits_finalizeILj256EfffffjLb1ELj1024ELj4ENS_18Kernel_traits_baseILj256EfffffjLj1024EEEEELb1ELb1EEEvNS_9BwdParamsE --------------------------
	.section	.text._ZN10layer_norm22ln_bwd_finalize_kernelINS_22Kernel_traits_finalizeILj256EfffffjLb1ELj1024ELj4ENS_18Kernel_traits_baseILj256EfffffjLj1024EEEEELb1ELb1EEEvNS_9BwdParamsE,"ax",@progbits
	.align	128
        .global         _ZN10layer_norm22ln_bwd_finalize_kernelINS_22Kernel_traits_finalizeILj256EfffffjLb1ELj1024ELj4ENS_18Kernel_traits_baseILj256EfffffjLj1024EEEEELb1ELb1EEEvNS_9BwdParamsE
        .type           _ZN10layer_norm22ln_bwd_finalize_kernelINS_22Kernel_traits_finalizeILj256EfffffjLb1ELj1024ELj4ENS_18Kernel_traits_baseILj256EfffffjLj1024EEEEELb1ELb1EEEvNS_9BwdParamsE,@function
        .size           _ZN10layer_norm22ln_bwd_finalize_kernelINS_22Kernel_traits_finalizeILj256EfffffjLb1ELj1024ELj4ENS_18Kernel_traits_baseILj256EfffffjLj1024EEEEELb1ELb1EEEvNS_9BwdParamsE,(.L_x_6662 - _ZN10layer_norm22ln_bwd_finalize_kernelINS_22Kernel_traits_finalizeILj256EfffffjLb1ELj1024ELj4ENS_18Kernel_traits_baseILj256EfffffjLj1024EEEEELb1ELb1EEEvNS_9BwdParamsE)
        .other          _ZN10layer_norm22ln_bwd_finalize_kernelINS_22Kernel_traits_finalizeILj256EfffffjLb1ELj1024ELj4ENS_18Kernel_traits_baseILj256EfffffjLj1024EEEEELb1ELb1EEEvNS_9BwdParamsE,@"STO_CUDA_ENTRY STV_DEFAULT"
_ZN10layer_norm22ln_bwd_finalize_kernelINS_22Kernel_traits_finalizeILj256EfffffjLb1ELj1024ELj4ENS_18Kernel_traits_baseILj256EfffffjLj1024EEEEELb1ELb1EEEvNS_9BwdParamsE:
.text._ZN10layer_norm22ln_bwd_finalize_kernelINS_22Kernel_traits_finalizeILj256EfffffjLb1ELj1024ELj4ENS_18Kernel_traits_baseILj256EfffffjLj1024EEEEELb1ELb1EEEvNS_9BwdParamsE:
        /* <DEDUP_REMOVED lines=25> */
.L_x_6391:
        /* <DEDUP_REMOVED lines=33> */
.L_x_6384:
        /* <DEDUP_REMOVED lines=49> */
.L_x_6383:
[----:B------:R-:W-:Y:S05]  /*06b0*/  BSYNC B1 ;  /* 0x0000000000017941 */ /* 0x000fea0003800000 */
.L_x_6382:
        /* <DEDUP_REMOVED lines=32> */
.L_x_6386:
[----:B------:R-:W-:Y:S05]  /*08c0*/  BSYNC B1 ;  /* 0x0000000000017941 */ /* 0x000fea0003800000 */
.L_x_6385:
        /* <DEDUP_REMOVED lines=16> */
.L_x_6381:
[----:B------:R-:W-:Y:S05]  /*09d0*/  BSYNC B0 ;  /* 0x0000000000007941 */ /* 0x000fea0003800000 */
.L_x_6380:
        /* <DEDUP_REMOVED lines=40> */
.L_x_6407:
        /* <DEDUP_REMOVED lines=8> */
.L_x_6387:
        /* <DEDUP_REMOVED lines=18> */
.L_x_6390:
[----:B------:R-:W-:Y:S05]  /*0e00*/  BSYNC B0 ;  /* 0x0000000000007941 */ /* 0x000fea0003800000 */
.L_x_6389:
[C---:B------:R-:W-:Y:S01]  /*0e10*/  ISETP.GT.U32.AND P1, PT, R4.reuse, -0x101, PT ;  /* 0xfffffeff0400780c */ /* 0x040fe20003f24070 */
[----:B------:R-:W-:Y:S01]  /*0e20*/  VIADD R4, R4, 0x100 ;  /* 0x0000010004047836 */ /* 0x000fe20000000000 */
[----:B------:R-:W-:-:S11]  /*0e30*/  IADD3 R5, R5, 0x80, RZ ;  /* 0x0000008005057810 */ /* 0x000fd60007ffe0ff */
[----:B------:R-:W-:Y:S05]  /*0e40*/  @P1 BRA `(.L_x_6391) ;  /* 0xfffffff000d01947 */ /* 0x000fea000383ffff */
[----:B------:R-:W-:Y:S05]  /*0e50*/  EXIT ;  /* 0x000000000000794d */ /* 0x000fea0003800000 */
.L_x_6388:
[----:B------:R-:W-:Y:S01]  /*0e60*/  HFMA2.MMA R22, -RZ, RZ, 0, 5.9604644775390625e-08 ;  /* 0x00000001ff167435 */ /* 0x000fe200000001ff */
[----:B---3--:R-:W-:Y:S02]  /*0e70*/  MOV R23, R8 ;  /* 0x0000000800177202 */ /* 0x008fe40000000f00 */
[----:B------:R-:W-:Y:S02]  /*0e80*/  MOV R25, 0x1f ;  /* 0x0000001f00197802 */ /* 0x000fe40000000f00 */
[----:B------:R-:W-:-:S07]  /*0e90*/  MOV R20, 0xffffffff ;  /* 0xffffffff00147802 */ /* 0x000fce0000000f00 */
[----:B012---:R-:W-:Y:S05]  /*0ea0*/  WARPSYNC.COLLECTIVE R20, `(.L_x_6392) ;  /* 0x0000000014087348 */ /* 0x007fea0003c00000 */
[----:B------:R3:W4:Y:S02]  /*0eb0*/  SHFL.BFLY P2, R21, R23, R22, R25 ;  /* 0x0c00001617157389 */ /* 0x0007240000040019 */
[----:B01234-:R-:W-:Y:S01]  /*0ec0*/  ENDCOLLECTIVE ;  /* 0x000000000000791b */ /* 0x01ffe20003800000 */
.L_x_6392:
[----:B------:R-:W-:Y:S01]  /*0ed0*/  HFMA2.MMA R22, -RZ, RZ, 0, 1.1920928955078125e-07 ;  /* 0x00000002ff167435 */ /* 0x000fe200000001ff */
[----:B------:R-:W-:-:S05]  /*0ee0*/  MOV R9, R21 ;  /* 0x0000001500097202 */ /* 0x000fca0000000f00 */
[----:B------:R-:W-:-:S05]  /*0ef0*/  FADD.FTZ R9, R8, R9 ;  /* 0x0000000908097221 */ /* 0x000fca0000010000 */
[----:B------:R-:W-:-:S07]  /*0f00*/  MOV R23, R9 ;  /* 0x0000000900177202 */ /* 0x000fce0000000f00 */
[----:B------:R-:W-:Y:S05]  /*0f10*/  WARPSYNC.COLLECTIVE R20, `(.L_x_6393) ;  /* 0x0000000014087348 */ /* 0x000fea0003c00000 */
[----:B------:R0:W1:Y:S02]  /*0f20*/  SHFL.BFLY P2, R21, R23, R22, R25 ;  /* 0x0c00001617157389 */ /* 0x0000640000040019 */
[----:B01----:R-:W-:Y:S01]  /*0f30*/  ENDCOLLECTIVE ;  /* 0x000000000000791b */ /* 0x003fe20003800000 */
.L_x_6393:
[----:B------:R-:W-:Y:S01]  /*0f40*/  HFMA2.MMA R22, -RZ, RZ, 0, 2.384185791015625e-07 ;  /* 0x00000004ff167435 */ /* 0x000fe200000001ff */
[----:B------:R-:W-:-:S04]  /*0f50*/  IMAD.MOV.U32 R12, RZ, RZ, R21 ;  /* 0x000000ffff0c7224 */ /* 0x000fc800078e0015 */
[----:B------:R-:W-:-:S05]  /*0f60*/  FADD.FTZ R12, R9, R12 ;  /* 0x0000000c090c7221 */ /* 0x000fca0000010000 */
[----:B------:R-:W-:-:S07]  /*0f70*/  MOV R23, R12 ;  /* 0x0000000c00177202 */ /* 0x000fce0000000f00 */
[----:B------:R-:W-:Y:S05]  /*0f80*/  WARPSYNC.COLLECTIVE R20, `(.L_x_6394) ;  /* 0x0000000014087348 */ /* 0x000fea0003c00000 */
[----:B------:R0:W1:Y:S02]  /*0f90*/  SHFL.BFLY P2, R21, R23, R22, R25 ;  /* 0x0c00001617157389 */ /* 0x0000640000040019 */
[----:B01----:R-:W-:Y:S01]  /*0fa0*/  ENDCOLLECTIVE ;  /* 0x000000000000791b */ /* 0x003fe20003800000 */
.L_x_6394:
[----:B------:R-:W-:Y:S01]  /*0fb0*/  HFMA2.MMA R22, -RZ, RZ, 0, 4.76837158203125e-07 ;  /* 0x00000008ff167435 */ /* 0x000fe200000001ff */
[----:B------:R-:W-:-:S05]  /*0fc0*/  MOV R13, R21 ;  /* 0x00000015000d7202 */ /* 0x000fca0000000f00 */
[----:B------:R-:W-:-:S05]  /*0fd0*/  FADD.FTZ R13, R12, R13 ;  /* 0x0000000d0c0d7221 */ /* 0x000fca0000010000 */
[----:B------:R-:W-:-:S07]  /*0fe0*/  MOV R23, R13 ;  /* 0x0000000d00177202 */ /* 0x000fce0000000f00 */
[----:B------:R-:W-:Y:S05]  /*0ff0*/  WARPSYNC.COLLECTIVE R20, `(.L_x_6395) ;  /* 0x0000000014087348 */ /* 0x000fea0003c00000 */
[----:B------:R0:W1:Y:S02]  /*1000*/  SHFL.BFLY P2, R21, R23, R22, R25 ;  /* 0x0c00001617157389 */ /* 0x0000640000040019 */
[----:B01----:R-:W-:Y:S01]  /*1010*/  ENDCOLLECTIVE ;  /* 0x000000000000791b */ /* 0x003fe20003800000 */
.L_x_6395:
[----:B------:R-:W-:Y:S01]  /*1020*/  HFMA2.MMA R22, -RZ, RZ, 0, 9.5367431640625e-07 ;  /* 0x00000010ff167435 */ /* 0x000fe200000001ff */
[----:B------:R-:W-:-:S05]  /*1030*/  MOV R8, R21 ;  /* 0x0000001500087202 */ /* 0x000fca0000000f00 */
[----:B------:R-:W-:-:S05]  /*1040*/  FADD.FTZ R9, R13, R8 ;  /* 0x000000080d097221 */ /* 0x000fca0000010000 */
[----:B------:R-:W-:-:S07]  /*1050*/  MOV R23, R9 ;  /* 0x0000000900177202 */ /* 0x000fce0000000f00 */
[----:B------:R-:W-:Y:S05]  /*1060*/  WARPSYNC.COLLECTIVE R20, `(.L_x_6396) ;  /* 0x0000000014087348 */ /* 0x000fea0003c00000 */
[----:B------:R0:W1:Y:S02]  /*1070*/  SHFL.BFLY P2, R21, R23, R22, R25 ;  /* 0x0c00001617157389 */ /* 0x0000640000040019 */
[----:B01----:R-:W-:Y:S01]  /*1080*/  ENDCOLLECTIVE ;  /* 0x000000000000791b */ /* 0x003fe20003800000 */
.L_x_6396:
[----:B------:R-:W-:Y:S01]  /*1090*/  HFMA2.MMA R22, -RZ, RZ, 0, 5.9604644775390625e-08 ;  /* 0x00000001ff167435 */ /* 0x000fe200000001ff */
[----:B------:R-:W-:Y:S01]  /*10a0*/  IMAD.MOV.U32 R23, RZ, RZ, R11 ;  /* 0x000000ffff177224 */ /* 0x000fe200078e000b */
[----:B------:R-:W-:-:S09]  /*10b0*/  MOV R8, R21 ;  /* 0x0000001500087202 */ /* 0x000fd20000000f00 */
[----:B------:R-:W-:Y:S05]  /*10c0*/  WARPSYNC.COLLECTIVE R20, `(.L_x_6397) ;  /* 0x0000000014087348 */ /* 0x000fea0003c00000 */
[----:B------:R0:W1:Y:S02]  /*10d0*/  SHFL.BFLY P2, R21, R23, R22, R25 ;  /* 0x0c00001617157389 */ /* 0x0000640000040019 */
[----:B01----:R-:W-:Y:S01]  /*10e0*/  ENDCOLLECTIVE ;  /* 0x000000000000791b */ /* 0x003fe20003800000 */
.L_x_6397:
[----:B------:R-:W-:Y:S01]  /*10f0*/  HFMA2.MMA R22, -RZ, RZ, 0, 1.1920928955078125e-07 ;  /* 0x00000002ff167435 */ /* 0x000fe200000001ff */
[----:B------:R-:W-:-:S05]  /*1100*/  MOV R12, R21 ;  /* 0x00000015000c7202 */ /* 0x000fca0000000f00 */
[----:B------:R-:W-:-:S05]  /*1110*/  FADD.FTZ R14, R11, R12 ;  /* 0x0000000c0b0e7221 */ /* 0x000fca0000010000 */
[----:B------:R-:W-:-:S07]  /*1120*/  MOV R23, R14 ;  /* 0x0000000e00177202 */ /* 0x000fce0000000f00 */
[----:B------:R-:W-:Y:S05]  /*1130*/  WARPSYNC.COLLECTIVE R20, `(.L_x_6398) ;  /* 0x0000000014087348 */ /* 0x000fea0003c00000 */
[----:B------:R0:W1:Y:S02]  /*1140*/  SHFL.BFLY P2, R21, R23, R22, R25 ;  /* 0x0c00001617157389 */ /* 0x0000640000040019 */
[----:B01----:R-:W-:Y:S01]  /*1150*/  ENDCOLLECTIVE ;  /* 0x000000000000791b */ /* 0x003fe20003800000 */
.L_x_6398:
[----:B------:R-:W-:Y:S01]  /*1160*/  HFMA2.MMA R22, -RZ, RZ, 0, 2.384185791015625e-07 ;  /* 0x00000004ff167435 */ /* 0x000fe200000001ff */
[----:B------:R-:W-:-:S05]  /*1170*/  MOV R13, R21 ;  /* 0x00000015000d7202 */ /* 0x000fca0000000f00 */
[----:B------:R-:W-:-:S05]  /*1180*/  FADD.FTZ R15, R14, R13 ;  /* 0x0000000d0e0f7221 */ /* 0x000fca0000010000 */
[----:B------:R-:W-:-:S07]  /*1190*/  MOV R23, R15 ;  /* 0x0000000f00177202 */ /* 0x000fce0000000f00 */
[----:B------:R-:W-:Y:S05]  /*11a0*/  WARPSYNC.COLLECTIVE R20, `(.L_x_6399) ;  /* 0x0000000014087348 */ /* 0x000fea0003c00000 */
[----:B------:R0:W1:Y:S02]  /*11b0*/  SHFL.BFLY P2, R21, R23, R22, R25 ;  /* 0x0c00001617157389 */ /* 0x0000640000040019 */
[----:B01----:R-:W-:Y:S01]  /*11c0*/  ENDCOLLECTIVE ;  /* 0x000000000000791b */ /* 0x003fe20003800000 */
.L_x_6399:
[----:B------:R-:W-:Y:S01]  /*11d0*/  IMAD.MOV.U32 R22, RZ, RZ, 0x8 ;  /* 0x00000008ff167424 */ /* 0x000fe200078e00ff */
[----:B------:R-:W-:-:S05]  /*11e0*/  MOV R16, R21 ;  /* 0x0000001500107202 */ /* 0x000fca0000000f00 */
[----:B------:R-:W-:-:S05]  /*11f0*/  FADD.FTZ R16, R15, R16 ;  /* 0x000000100f107221 */ /* 0x000fca0000010000 */
[----:B------:R-:W-:-:S07]  /*1200*/  MOV R23, R16 ;  /* 0x0000001000177202 */ /* 0x000fce0000000f00 */
[----:B------:R-:W-:Y:S05]  /*1210*/  WARPSYNC.COLLECTIVE R20, `(.L_x_6400) ;  /* 0x0000000014087348 */ /* 0x000fea0003c00000 */
[----:B------:R0:W1:Y:S02]  /*1220*/  SHFL.BFLY P2, R21, R23, R22, R25 ;  /* 0x0c00001617157389 */ /* 0x0000640000040019 */
[----:B01----:R-:W-:Y:S01]  /*1230*/  ENDCOLLECTIVE ;  /* 0x000000000000791b */ /* 0x003fe20003800000 */
.L_x_6400:
[----:B------:R-:W-:Y:S01]  /*1240*/  HFMA2.MMA R22, -RZ, RZ, 0, 9.5367431640625e-07 ;  /* 0x00000010ff167435 */ /* 0x000fe200000001ff */
[----:B------:R-:W-:-:S05]  /*1250*/  MOV R11, R21 ;  /* 0x00000015000b7202 */ /* 0x000fca0000000f00 */
[----:B------:R-:W-:-:S05]  /*1260*/  FADD.FTZ R11, R16, R11 ;  /* 0x0000000b100b7221 */ /* 0x000fca0000010000 */
[----:B------:R-:W-:-:S07]  /*1270*/  MOV R23, R11 ;  /* 0x0000000b00177202 */ /* 0x000fce0000000f00 */
[----:B------:R-:W-:Y:S05]  /*1280*/  WARPSYNC.COLLECTIVE R20, `(.L_x_6401) ;  /* 0x0000000014087348 */ /* 0x000fea0003c00000 */
[----:B------:R0:W1:Y:S02]  /*1290*/  SHFL.BFLY P2, R21, R23, R22, R25 ;  /* 0x0c00001617157389 */ /* 0x0000640000040019 */
[----:B01----:R-:W-:Y:S01]  /*12a0*/  ENDCOLLECTIVE ;  /* 0x000000000000791b */ /* 0x003fe20003800000 */
.L_x_6401:
[----:B------:R-:W-:Y:S01]  /*12b0*/  HFMA2.MMA R22, -RZ, RZ, 0, 5.9604644775390625e-08 ;  /* 0x00000001ff167435 */ /* 0x000fe200000001ff */
[----:B------:R-:W-:Y:S02]  /*12c0*/  MOV R23, R10 ;  /* 0x0000000a00177202 */ /* 0x000fe40000000f00 */
[----:B------:R-:W-:-:S08]  /*12d0*/  MOV R12, R21 ;  /* 0x00000015000c7202 */ /* 0x000fd00000000f00 */
[----:B------:R-:W-:Y:S05]  /*12e0*/  WARPSYNC.COLLECTIVE R20, `(.L_x_6402) ;  /* 0x0000000014087348 */ /* 0x000fea0003c00000 */
[----:B------:R0:W1:Y:S02]  /*12f0*/  SHFL.BFLY P2, R21, R23, R22, R25 ;  /* 0x0c00001617157389 */ /* 0x0000640000040019 */
[----:B01----:R-:W-:Y:S01]  /*1300*/  ENDCOLLECTIVE ;  /* 0x000000000000791b */ /* 0x003fe20003800000 */
.L_x_6402:
[----:B------:R-:W-:Y:S01]  /*1310*/  HFMA2.MMA R22, -RZ, RZ, 0, 1.1920928955078125e-07 ;  /* 0x00000002ff167435 */ /* 0x000fe200000001ff */
[----:B------:R-:W-:-:S05]  /*1320*/  MOV R13, R21 ;  /* 0x00000015000d7202 */ /* 0x000fca0000000f00 */
[----:B------:R-:W-:-:S05]  /*1330*/  FADD.FTZ R17, R10, R13 ;  /* 0x0000000d0a117221 */ /* 0x000fca0000010000 */
[----:B------:R-:W-:-:S07]  /*1340*/  MOV R23, R17 ;  /* 0x0000001100177202 */ /* 0x000fce0000000f00 */
[----:B------:R-:W-:Y:S05]  /*1350*/  WARPSYNC.COLLECTIVE R20, `(.L_x_6403) ;  /* 0x0000000014087348 */ /* 0x000fea0003c00000 */
[----:B------:R0:W1:Y:S02]  /*1360*/  SHFL.BFLY P2, R21, R23, R22, R25 ;  /* 0x0c00001617157389 */ /* 0x0000640000040019 */
[----:B01----:R-:W-:Y:S01]  /*1370*/  ENDCOLLECTIVE ;  /* 0x000000000000791b */ /* 0x003fe20003800000 */
.L_x_6403:
[----:B------:R-:W-:Y:S01]  /*1380*/  HFMA2.MMA R22, -RZ, RZ, 0, 2.384185791015625e-07 ;  /* 0x00000004ff167435 */ /* 0x000fe200000001ff */
[----:B------:R-:W-:-:S04]  /*1390*/  IMAD.MOV.U32 R16, RZ, RZ, R21 ;  /* 0x000000ffff107224 */ /* 0x000fc800078e0015 */
[----:B------:R-:W-:-:S05]  /*13a0*/  FADD.FTZ R18, R17, R16 ;  /* 0x0000001011127221 */ /* 0x000fca0000010000 */
[----:B------:R-:W-:-:S07]  /*13b0*/  MOV R23, R18 ;  /* 0x0000001200177202 */ /* 0x000fce0000000f00 */
[----:B------:R-:W-:Y:S05]  /*13c0*/  WARPSYNC.COLLECTIVE R20, `(.L_x_6404) ;  /* 0x0000000014087348 */ /* 0x000fea0003c00000 */
[----:B------:R0:W1:Y:S02]  /*13d0*/  SHFL.BFLY P2, R21, R23, R22, R25 ;  /* 0x0c00001617157389 */ /* 0x0000640000040019 */
[----:B01----:R-:W-:Y:S01]  /*13e0*/  ENDCOLLECTIVE ;  /* 0x000000000000791b */ /* 0x003fe20003800000 */
.L_x_6404:
[----:B------:R-:W-:Y:S01]  /*13f0*/  HFMA2.MMA R22, -RZ, RZ, 0, 4.76837158203125e-07 ;  /* 0x00000008ff167435 */ /* 0x000fe200000001ff */
[----:B------:R-:W-:-:S05]  /*1400*/  MOV R19, R21 ;  /* 0x0000001500137202 */ /* 0x000fca0000000f00 */
[----:B------:R-:W-:-:S05]  /*1410*/  FADD.FTZ R19, R18, R19 ;  /* 0x0000001312137221 */ /* 0x000fca0000010000 */
[----:B------:R-:W-:-:S07]  /*1420*/  MOV R23, R19 ;  /* 0x0000001300177202 */ /* 0x000fce0000000f00 */
[----:B------:R-:W-:Y:S05]  /*1430*/  WARPSYNC.COLLECTIVE R20, `(.L_x_6405) ;  /* 0x0000000014087348 */ /* 0x000fea0003c00000 */
[----:B------:R0:W1:Y:S02]  /*1440*/  SHFL.BFLY P2, R21, R23, R22, R25 ;  /* 0x0c00001617157389 */ /* 0x0000640000040019 */
[----:B01----:R-:W-:Y:S01]  /*1450*/  ENDCOLLECTIVE ;  /* 0x000000000000791b */ /* 0x003fe20003800000 */
.L_x_6405:
[----:B------:R-:W-:Y:S01]  /*1460*/  HFMA2.MMA R22, -RZ, RZ, 0, 9.5367431640625e-07 ;  /* 0x00000010ff167435 */ /* 0x000fe200000001ff */
[----:B------:R-:W-:-:S05]  /*1470*/  MOV R10, R21 ;  /* 0x00000015000a7202 */ /* 0x000fca0000000f00 */
[----:B------:R-:W-:-:S05]  /*1480*/  FADD.FTZ R10, R19, R10 ;  /* 0x0000000a130a7221 */ /* 0x000fca0000010000 */
[----:B------:R-:W-:-:S07]  /*1490*/  MOV R23, R10 ;  /* 0x0000000a00177202 */ /* 0x000fce0000000f00 */
[----:B------:R-:W-:Y:S05]  /*14a0*/  WARPSYNC.COLLECTIVE R20, `(.L_x_6406) ;  /* 0x0000000014087348 */ /* 0x000fea0003c00000 */
[----:B------:R0:W1:Y:S02]  /*14b0*/  SHFL.BFLY P2, R21, R23, R22, R25 ;  /* 0x0c00001617157389 */ /* 0x0000640000040019 */
[----:B01----:R-:W-:Y:S01]  /*14c0*/  ENDCOLLECTIVE ;  /* 0x000000000000791b */ /* 0x003fe20003800000 */
.L_x_6406:
[----:B------:R-:W-:Y:S01]  /*14d0*/  MOV R15, R21 ;  /* 0x00000015000f7202 */ /* 0x000fe20000000f00 */
[----:B------:R-:W-:Y:S06]  /*14e0*/  BRA `(.L_x_6407) ;  /* 0xfffffff400dc7947 */ /* 0x000fec000383ffff */
.L_x_6408:
        /* <DEDUP_REMOVED lines=9> */
.L_x_6662:


//--------------------- .text._ZN10layer_norm13ln_bwd_kernelINS_13Kernel_traitsIfffffjLj256ELj1ELj4ELj1ELj16ENS_18Kernel_traits_baseILj256EfffffjLj128EEEEELb1ELb1ELb1ELb1EEEvNS_9BwdParamsE --------------------------
	.section	.text._ZN10layer_norm13ln_bwd_kernelINS_13Kernel_traitsIfffffjLj256ELj1ELj4ELj1ELj16ENS_18Kernel_traits_baseILj256EfffffjLj128EEEEELb1ELb1ELb1ELb1EEEvNS_9BwdParamsE,"ax",@progbits
	.align	128
        .global         _ZN10layer_norm13ln_bwd_kernelINS_13Kernel_traitsIfffffjLj256ELj1ELj4ELj1ELj16ENS_18Kernel_traits_baseILj256EfffffjLj128EEEEELb1ELb1ELb1ELb1EEEvNS_9BwdParamsE
        .type           _ZN10layer_norm13ln_bwd_kernelINS_13Kernel_traitsIfffffjLj256ELj1ELj4ELj1ELj16ENS_18Kernel_traits_baseILj256EfffffjLj128EEEEELb1ELb1ELb1ELb1EEEvNS_9BwdParamsE,@function
        .size           _ZN10layer_norm13ln_bwd_kernelINS_13Kernel_traitsIfffffjLj256ELj1ELj4ELj1ELj16ENS_18Kernel_traits_baseILj256EfffffjLj128EEEEELb1ELb1ELb1ELb1EEEvNS_9BwdParamsE,(.L_x_6663 - _ZN10layer_norm13ln_bwd_kernelINS_13Kernel_traitsIfffffjLj256ELj1ELj4ELj1ELj16ENS_18Kernel_traits_baseILj256EfffffjLj128EEEEELb1ELb1ELb1ELb1EEEvNS_9BwdParamsE)
        .other          _ZN10layer_norm13ln_bwd_kernelINS_13Kernel_traitsIfffffjLj256ELj1ELj4ELj1ELj16ENS_18Kernel_traits_baseILj256EfffffjLj128EEEEELb1ELb1ELb1ELb1EEEvNS_9BwdParamsE,@"STO_CUDA_ENTRY STV_DEFAULT"
_ZN10layer_norm13ln_bwd_kernelINS_13Kernel_traitsIfffffjLj256ELj1ELj4ELj1ELj16ENS_18Kernel_traits_baseILj256EfffffjLj128EEEEELb1ELb1ELb1ELb1EEEvNS_9BwdParamsE:
.text._ZN10layer_norm13ln_bwd_kernelINS_13Kernel_traitsIfffffjLj256ELj1ELj4ELj1ELj16ENS_18Kernel_traits_baseILj256EfffffjLj128EEEEELb1ELb1ELb1ELb1EEEvNS_9BwdParamsE:
        /* <DEDUP_REMOVED lines=26> */
.L_x_6410:
[----:B------:R-:W0:Y:S01]  /*01a0*/  LDC.U8 R87, c[0x0][0x2a0] ;  /* 0x0000a800ff577b82 */ /* 0x000e220000000000 */
[----:B------:R-:W-:Y:S01]  /*01b0*/  SHF.L.U32 R0, R2, 0x4, RZ ;  /* 0x0000000402007819 */ /* 0x000fe200000006ff */
[----:B------:R-:W-:Y:S01]  /*01c0*/  ULDC.64 UR6, c[0x0][0x260] ;  /* 0x0000980000067ab9 */ /* 0x000fe20000000a00 */
[----:B------:R-:W-:Y:S02]  /*01d0*/  ULDC.64 UR8, c[0x0][0x278] ;  /* 0x00009e0000087ab9 */ /* 0x000fe40000000a00 */
[----:B------:R-:W-:-:S04]  /*01e0*/  LOP3.LUT R0, R0, 0x1f0, RZ, 0xc0, !PT ;  /* 0x000001f000007812 */ /* 0x000fc800078ec0ff */
[C---:B------:R-:W-:Y:S02]  /*01f0*/  IADD3 R20, P0, R0.reuse, UR6, RZ ;  /* 0x0000000600147c10 */ /* 0x040fe4000ff1e0ff */
[----:B------:R-:W-:Y:S02]  /*0200*/  IADD3 R22, P1, R0, UR8, RZ ;  /* 0x0000000800167c10 */ /* 0x000fe4000ff3e0ff */
[----:B------:R-:W-:Y:S02]  /*0210*/  IADD3.X R21, RZ, UR7, RZ, P0, !PT ;  /* 0x00000007ff157c10 */ /* 0x000fe400087fe4ff */
[----:B------:R-:W-:Y:S02]  /*0220*/  IADD3.X R23, RZ, UR9, RZ, P1, !PT ;  /* 0x00000009ff177c10 */ /* 0x000fe40008ffe4ff */
[----:B------:R-:W-:Y:S02]  /*0230*/  CS2R R42, SRZ ;  /* 0x00000000002a7805 */ /* 0x000fe4000001ff00 */
[----:B------:R-:W-:Y:S01]  /*0240*/  LOP3.LUT R0, R2, 0x1f, RZ, 0xc0, !PT ;  /* 0x0000001f02007812 */ /* 0x000fe200078ec0ff */
[----:B------:R-:W5:Y:S01]  /*0250*/  LDG.E.128 R16, desc[UR4][R20.64] ;  /* 0x0000000414107981 */ /* 0x000f62000c1e1d00 */
[----:B------:R-:W-:-:S02]  /*0260*/  CS2R R40, SRZ ;  /* 0x0000000000287805 */ /* 0x000fc4000001ff00 */
        /* <DEDUP_REMOVED lines=11> */
[----:B-1----:R-:W-:Y:S02]  /*0320*/  CS2R R20, SRZ ;  /* 0x0000000000147805 */ /* 0x002fe4000001ff00 */
[----:B0-2---:R-:W-:-:S07]  /*0330*/  CS2R R22, SRZ ;  /* 0x0000000000167805 */ /* 0x005fce000001ff00 */
.L_x_6450:
        /* <DEDUP_REMOVED lines=24> */
[----:B------:R-:W-:Y:S02]  /*04c0*/  CS2R R66, SRZ ;  /* 0x0000000000427805 */ /* 0x000fe4000001ff00 */
[----:B------:R-:W-:Y:S02]  /*04d0*/  MOV R91, UR15 ;  /* 0x0000000f005b7c02 */ /* 0x000fe40008000f00 */
        /* <DEDUP_REMOVED lines=8> */
[----:B------:R1:W5:Y:S03]  /*0560*/  @P0 LDG.E.128 R48, desc[UR4][R80.64] ;  /* 0x0000000450300981 */ /* 0x000366000c1e1d00 */
[----:B------:R-:W-:-:S05]  /*0570*/  @P6 LEA.HI.SX32 R67, R65, R0, 0x1e ;  /* 0x0000000041436211 */ /* 0x000fca00078ff2ff */
[----:B0-----:R-:W-:-:S05]  /*0580*/  IMAD.WIDE.U32 R64, R67, 0x4, R84 ;  /* 0x0000000443407825 */ /* 0x001fca00078e0054 */
[----:B------:R1:W5:Y:S01]  /*0590*/  LDG.E R93, desc[UR4][R64.64] ;  /* 0x00000004405d7981 */ /* 0x000362000c1e1900 */
[----:B------:R-:W-:-:S05]  /*05a0*/  IADD3 R67, R67, 0x20, RZ ;  /* 0x0000002043437810 */ /* 0x000fca0007ffe0ff */
[----:B------:R-:W-:Y:S01]  /*05b0*/  IMAD.WIDE.U32 R84, R67, 0x4, R84 ;  /* 0x0000000443547825 */ /* 0x000fe200078e0054 */
[----:B------:R-:W-:Y:S01]  /*05c0*/  HFMA2.MMA R67, -RZ, RZ, 0, 0 ;  /* 0x00000000ff437435 */ /* 0x000fe200000001ff */
[----:B------:R-:W-:Y:S10]  /*05d0*/  BRA `(.L_x_6414) ;  /* 0x0000000400807947 */ /* 0x000ff40003800000 */
.L_x_6413:
        /* <DEDUP_REMOVED lines=15> */
[----:B------:R-:W-:-:S03]  /*06d0*/  IADD3 R3, R3, 0x20, RZ ;  /* 0x0000002003037810 */ /* 0x000fc60007ffe0ff */
[----:B------:R-:W-:Y:S02]  /*06e0*/  IMAD.WIDE.U32 R68, R89, 0x10, R68 ;  /* 0x0000001059447825 */ /* 0x000fe400078e0044 */
[----:B------:R-:W2:Y:S01]  /*06f0*/  LDG.E.128 R64, desc[UR4][R64.64] ;  /* 0x0000000440407981 */ /* 0x000ea2000c1e1d00 */
[----:B-----5:R-:W-:Y:S01]  /*0700*/  ISETP.GE.AND P6, PT, R100, 0x1, PT ;  /* 0x000000016400780c */ /* 0x020fe20003fc6270 */
[----:B---3--:R-:W-:Y:S02]  /*0710*/  IMAD.WIDE.U32 R72, R3, 0x10, R74 ;  /* 0x0000001003487825 */ /* 0x008fe400078e004a */
[----:B------:R-:W3:Y:S04]  /*0720*/  LDG.E.128 R68, desc[UR4][R68.64] ;  /* 0x0000000444447981 */ /* 0x000ee8000c1e1d00 */
[----:B------:R-:W3:Y:S01]  /*0730*/  LDG.E.128 R72, desc[UR4][R72.64] ;  /* 0x0000000448487981 */ /* 0x000ee2000c1e1d00 */
[----:B------:R-:W-:-:S05]  /*0740*/  MOV R91, UR15 ;  /* 0x0000000f005b7c02 */ /* 0x000fca0008000f00 */
[----:B------:R-:W-:-:S05]  /*0750*/  @P6 IADD3 R90, R100, -0x1, RZ ;  /* 0xffffffff645a6810 */ /* 0x000fca0007ffe0ff */
[----:B------:R-:W-:Y:S01]  /*0760*/  @P6 IMAD R3, R90, R105, RZ ;  /* 0x000000695a036224 */ /* 0x000fe200078e02ff */
[----:B------:R-:W-:-:S04]  /*0770*/  MOV R90, UR14 ;  /* 0x0000000e005a7c02 */ /* 0x000fc80008000f00 */
[----:B------:R-:W-:Y:S02]  /*0780*/  ISETP.NE.U32.AND P0, PT, R90, RZ, PT ;  /* 0x000000ff5a00720c */ /* 0x000fe40003f05070 */
[----:B------:R-:W-:Y:S02]  /*0790*/  @P6 SHF.R.S32.HI R92, RZ, 0x1f, R3 ;  /* 0x0000001fff5c6819 */ /* 0x000fe40000011403 */
[----:B------:R-:W-:Y:S02]  /*07a0*/  ISETP.NE.AND.EX P0, PT, R91, RZ, PT, P0 ;  /* 0x000000ff5b00720c */ /* 0x000fe40003f05300 */
[----:B------:R-:W-:Y:S02]  /*07b0*/  @P6 LEA.HI R93, R92, R3, RZ, 0x2 ;  /* 0x000000035c5d6211 */ /* 0x000fe400078f10ff */
[----:B------:R-:W-:Y:S02]  /*07c0*/  MOV R3, RZ ;  /* 0x000000ff00037202 */ /* 0x000fe40000000f00 */
[----:B------:R-:W-:-:S05]  /*07d0*/  @P6 LEA.HI.SX32 R3, R93, R0, 0x1e ;  /* 0x000000005d036211 */ /* 0x000fca00078ff2ff */
[--C-:B0-----:R-:W-:Y:S02]  /*07e0*/  IMAD.WIDE.U32 R92, R3, 0x4, R84.reuse ;  /* 0x00000004035c7825 */ /* 0x101fe400078e0054 */
[----:B------:R-:W5:Y:S04]  /*07f0*/  @P0 LDG.E.128 R44, desc[UR4][R82.64] ;  /* 0x00000004522c0981 */ /* 0x000f68000c1e1d00 */
[----:B------:R-:W5:Y:S01]  /*0800*/  @P0 LDG.E.128 R48, desc[UR4][R80.64] ;  /* 0x0000000450300981 */ /* 0x000f62000c1e1d00 */
[----:B------:R-:W-:Y:S02]  /*0810*/  ISETP.NE.AND P0, PT, R87, RZ, PT ;  /* 0x000000ff5700720c */ /* 0x000fe40003f05270 */
[----:B------:R-:W-:Y:S01]  /*0820*/  IADD3 R3, R3, 0x20, RZ ;  /* 0x0000002003037810 */ /* 0x000fe20007ffe0ff */
[----:B------:R2:W5:Y:S04]  /*0830*/  LDG.E R93, desc[UR4][R92.64] ;  /* 0x000000045c5d7981 */ /* 0x000568000c1e1900 */
[----:B------:R-:W-:Y:S01]  /*0840*/  IMAD.WIDE.U32 R84, R3, 0x4, R84 ;  /* 0x0000000403547825 */ /* 0x000fe200078e0054 */
[----:B----4-:R-:W-:-:S05]  /*0850*/  FSEL R96, R94, RZ, !P0 ;  /* 0x000000ff5e607208 */ /* 0x010fca0004000000 */
[C---:B------:R-:W-:Y:S01]  /*0860*/  FADD.FTZ R3, -R96.reuse, R76 ;  /* 0x0000004c60037221 */ /* 0x040fe20000010100 */
[C---:B------:R-:W-:Y:S01]  /*0870*/  FADD.FTZ R77, -R96.reuse, R77 ;  /* 0x0000004d604d7221 */ /* 0x040fe20000010100 */
[C---:B------:R-:W-:Y:S01]  /*0880*/  FADD.FTZ R97, -R96.reuse, R78 ;  /* 0x0000004e60617221 */ /* 0x040fe20000010100 */
[----:B------:R-:W-:Y:S01]  /*0890*/  FADD.FTZ R79, -R96, R79 ;  /* 0x0000004f604f7221 */ /* 0x000fe20000010100 */
[C---:B------:R-:W-:Y:S01]  /*08a0*/  FMUL.FTZ R3, R88.reuse, R3 ;  /* 0x0000000358037220 */ /* 0x040fe20000410000 */
[----:B------:R-:W-:Y:S01]  /*08b0*/  FMUL.FTZ R78, R88, R77 ;  /* 0x0000004d584e7220 */ /* 0x000fe20000410000 */
        /* <DEDUP_REMOVED lines=13> */
[----:B---3--:R-:W-:Y:S01]  /*0990*/  FADD.FTZ R99, -R96, R68 ;  /* 0x0000004460637221 */ /* 0x008fe20000010100 */
        /* <DEDUP_REMOVED lines=36> */
.L_x_6414:
[----:B------:R-:W-:Y:S05]  /*0be0*/  BSYNC B1 ;  /* 0x0000000000017941 */ /* 0x000fea0003800000 */
.L_x_6412:
[----:B------:R0:W5:Y:S01]  /*0bf0*/  LDG.E R84, desc[UR4][R84.64] ;  /* 0x0000000454547981 */ /* 0x000162000c1e1900 */
        /* <DEDUP_REMOVED lines=20> */
.L_x_6462:
[----:B------:R-:W4:Y:S01]  /*0d40*/  @P6 LDC.64 R64, c[0x0][0x220] ;  /* 0x00008800ff406b82 */ /* 0x000f220000000a00 */
[----:B------:R-:W-:Y:S01]  /*0d50*/  @P6 VIADD R100, R100, 0xffffffff ;  /* 0xffffffff64646836 */ /* 0x000fe20000000000 */
[----:B------:R-:W-:Y:S01]  /*0d60*/  HFMA2.MMA R75, -RZ, RZ, 0, 0 ;  /* 0x00000000ff4b7435 */ /* 0x000fe200000001ff */
[----:B------:R-:W-:Y:S02]  /*0d70*/  @P6 LOP3.LUT R0, R2, 0x1f, RZ, 0xc0, !PT ;  /* 0x0000001f02006812 */ /* 0x000fe400078ec0ff */
[----:B------:R-:W-:Y:S02]  /*0d80*/  @P6 IMAD R100, R100, R105, RZ ;  /* 0x0000006964646224 */ /* 0x000fe400078e02ff */
[----:B--2---:R-:W-:Y:S01]  /*0d90*/  FADD.FTZ R83, R80, R83 ;  /* 0x0000005350537221 */ /* 0x004fe20000010000 */
[----:B------:R-:W2:Y:S02]  /*0da0*/  @P6 LDC.64 R68, c[0x0][0x2f8] ;  /* 0x0000be00ff446b82 */ /* 0x000ea40000000a00 */
[----:B------:R-:W-:-:S04]  /*0db0*/  @P6 SHF.R.S32.HI R67, RZ, 0x1f, R100 ;  /* 0x0000001fff436819 */ /* 0x000fc80000011464 */
[----:B------:R-:W-:-:S04]  /*0dc0*/  @P6 LEA.HI R67, R67, R100, RZ, 0x2 ;  /* 0x0000006443436211 */ /* 0x000fc800078f10ff */
[----:B------:R-:W-:Y:S02]  /*0dd0*/  @P6 LEA.HI.SX32 R75, R67, R0, 0x1e ;  /* 0x00000000434b6211 */ /* 0x000fe400078ff2ff */
[----:B------:R-:W0:Y:S03]  /*0de0*/  LDC.64 R66, c[0x0][0x308] ;  /* 0x0000c200ff427b82 */ /* 0x000e260000000a00 */
[----:B----4-:R-:W-:-:S05]  /*0df0*/  @P6 IMAD.WIDE.U32 R70, R75, 0x10, R64 ;  /* 0x000000104b466825 */ /* 0x010fca00078e0040 */
[----:B------:R4:W5:Y:S01]  /*0e00*/  @P6 LDG.E.128 R52, desc[UR4][R70.64] ;  /* 0x0000000446346981 */ /* 0x000962000c1e1d00 */
[----:B-1----:R-:W-:Y:S01]  /*0e10*/  FMUL.FTZ R80, R83, UR10 ;  /* 0x0000000a53507c20 */ /* 0x002fe20008410000 */
[----:B------:R-:W-:Y:S01]  /*0e20*/  ISETP.NE.AND P3, PT, R87, RZ, PT ;  /* 0x000000ff5700720c */ /* 0x000fe20003f65270 */
[----:B---3--:R-:W-:Y:S01]  /*0e30*/  FADD.FTZ R81, R81, R82 ;  /* 0x0000005251517221 */ /* 0x008fe20000010000 */
[----:B------:R-:W-:Y:S01]  /*0e40*/  @!P5 ISETP.NE.U32.AND P0, PT, R90, RZ, PT ;  /* 0x000000ff5a00d20c */ /* 0x000fe20003f05070 */
[----:B------:R-:W-:Y:S01]  /*0e50*/  BSSY B1, `(.L_x_6416) ;  /* 0x0000019000017945 */ /* 0x000fe20003800000 */
[----:B------:R-:W-:Y:S01]  /*0e60*/  FSEL R80, R80, RZ, !P3 ;  /* 0x000000ff50507208 */ /* 0x000fe20005800000 */
[----:B------:R-:W-:Y:S01]  /*0e70*/  FMUL.FTZ R81, R81, UR10 ;  /* 0x0000000a51517c20 */ /* 0x000fe20008410000 */
[C---:B------:R-:W-:Y:S02]  /*0e80*/  @!P5 ISETP.NE.U32.AND P2, PT, R90.reuse, RZ, PT ;  /* 0x000000ff5a00d20c */ /* 0x040fe40003f45070 */
[----:B------:R-:W-:-:S02]  /*0e90*/  @!P5 ISETP.NE.U32.AND P4, PT, R90, RZ, PT ;  /* 0x000000ff5a00d20c */ /* 0x000fc40003f85070 */
[----:B------:R-:W-:Y:S02]  /*0ea0*/  @!P5 ISETP.NE.U32.AND P3, PT, R90, RZ, PT ;  /* 0x000000ff5a00d20c */ /* 0x000fe40003f65070 */
[C---:B------:R-:W-:Y:S02]  /*0eb0*/  @!P5 ISETP.NE.AND.EX P0, PT, R91.reuse, RZ, PT, P0 ;  /* 0x000000ff5b00d20c */ /* 0x040fe40003f05300 */
[----:B0-----:R-:W-:Y:S02]  /*0ec0*/  ISETP.NE.U32.AND P1, PT, R66, RZ, PT ;  /* 0x000000ff4200720c */ /* 0x001fe40003f25070 */
[----:B------:R-:W-:Y:S02]  /*0ed0*/  @!P5 ISETP.NE.AND.EX P4, PT, R91, RZ, PT, P4 ;  /* 0x000000ff5b00d20c */ /* 0x000fe40003f85340 */
[----:B------:R-:W-:Y:S02]  /*0ee0*/  ISETP.NE.AND.EX P1, PT, R67, RZ, PT, P1 ;  /* 0x000000ff4300720c */ /* 0x000fe40003f25310 */
[----:B------:R-:W-:-:S02]  /*0ef0*/  @!P5 ISETP.NE.AND.EX P3, PT, R91, RZ, PT, P3 ;  /* 0x000000ff5b00d20c */ /* 0x000fc40003f65330 */
[----:B------:R-:W-:Y:S02]  /*0f00*/  @!P5 ISETP.NE.AND.EX P2, PT, R91, RZ, PT, P2 ;  /* 0x000000ff5b00d20c */ /* 0x000fe40003f45320 */
[----:B-----5:R-:W-:Y:S02]  /*0f10*/  @!P5 FSEL R82, R45, RZ, P0 ;  /* 0x000000ff2d52d208 */ /* 0x020fe40000000000 */
[----:B------:R-:W-:Y:S02]  /*0f20*/  ISETP.NE.U32.AND P0, PT, R66, RZ, PT ;  /* 0x000000ff4200720c */ /* 0x000fe40003f05070 */
[----:B------:R-:W-:Y:S02]  /*0f30*/  @!P5 FSEL R83, R46, RZ, P4 ;  /* 0x000000ff2e53d208 */ /* 0x000fe40002000000 */
[----:B------:R-:W-:Y:S01]  /*0f40*/  @!P5 FSEL R100, R47, RZ, P3 ;  /* 0x000000ff2f64d208 */ /* 0x000fe20001800000 */
[----:B------:R-:W0:Y:S01]  /*0f50*/  @P1 LDC.64 R64, c[0x0][0x308] ;  /* 0x0000c200ff401b82 */ /* 0x000e220000000a00 */
[----:B------:R-:W-:Y:S01]  /*0f60*/  @!P5 FSEL R85, R44, RZ, P2 ;  /* 0x000000ff2c55d208 */ /* 0x000fe20001000000 */
[----:B--2-4-:R-:W-:Y:S06]  /*0f70*/  @!P5 BRA `(.L_x_6417) ;  /* 0x000000000018d947 */ /* 0x014fec0003800000 */
[----:B------:R-:W-:Y:S01]  /*0f80*/  ISETP.NE.U32.AND P2, PT, R90, RZ, PT ;  /* 0x000000ff5a00720c */ /* 0x000fe20003f45070 */
[----:B------:R-:W-:-:S03]  /*0f90*/  FFMA.FTZ R71, R3, R81, R80 ;  /* 0x0000005103477223 */ /* 0x000fc60000010050 */
[----:B------:R-:W-:Y:S01]  /*0fa0*/  ISETP.NE.AND.EX P2, PT, R91, RZ, PT, P2 ;  /* 0x000000ff5b00720c */ /* 0x000fe20003f45320 */
[----:B------:R-:W-:-:S04]  /*0fb0*/  FADD.FTZ R71, R92, -R71 ;  /* 0x800000475c477221 */ /* 0x000fc80000010000 */
[----:B------:R-:W-:-:S08]  /*0fc0*/  FMUL.FTZ R85, R88, R71 ;  /* 0x0000004758557220 */ /* 0x000fd00000410000 */
[----:B------:R-:W-:-:S07]  /*0fd0*/  @P2 FADD.FTZ R85, R44, R85 ;  /* 0x000000552c552221 */ /* 0x000fce0000010000 */
.L_x_6417:
[----:B------:R-:W-:Y:S05]  /*0fe0*/  BSYNC B1 ;  /* 0x0000000000017941 */ /* 0x000fea0003800000 */
.L_x_6416:
        /* <DEDUP_REMOVED lines=10> */
.L_x_6419:
[----:B------:R-:W-:Y:S05]  /*1090*/  BSYNC B1 ;  /* 0x0000000000017941 */ /* 0x000fea0003800000 */
.L_x_6418:
        /* <DEDUP_REMOVED lines=8> */
.L_x_6421:
[----:B------:R-:W-:Y:S05]  /*1120*/  BSYNC B1 ;  /* 0x0000000000017941 */ /* 0x000fea0003800000 */
.L_x_6420:
        /* <DEDUP_REMOVED lines=10> */
.L_x_6423:
[----:B------:R-:W-:Y:S05]  /*11d0*/  BSYNC B1 ;  /* 0x0000000000017941 */ /* 0x000fea0003800000 */
.L_x_6422:
        /* <DEDUP_REMOVED lines=8> */
.L_x_6425:
[----:B------:R-:W-:Y:S05]  /*1260*/  BSYNC B1 ;  /* 0x0000000000017941 */ /* 0x000fea0003800000 */
.L_x_6424:
        /* <DEDUP_REMOVED lines=10> */
.L_x_6427:
[----:B------:R-:W-:Y:S05]  /*1310*/  BSYNC B1 ;  /* 0x0000000000017941 */ /* 0x000fea0003800000 */
.L_x_6426:
        /* <DEDUP_REMOVED lines=8> */
.L_x_6429:
[----:B------:R-:W-:Y:S05]  /*13a0*/  BSYNC B1 ;  /* 0x0000000000017941 */ /* 0x000fea0003800000 */
.L_x_6428:
        /* <DEDUP_REMOVED lines=10> */
.L_x_6431:
[----:B------:R-:W-:Y:S05]  /*1450*/  BSYNC B1 ;  /* 0x0000000000017941 */ /* 0x000fea0003800000 */
.L_x_6430:
[----:B------:R-:W-:Y:S01]  /*1460*/  ISETP.NE.AND.EX P0, PT, R67, RZ, PT, P0 ;  /* 0x000000ff4300720c */ /* 0x000fe20003f05300 */
[----:B0-----:R-:W-:Y:S01]  /*1470*/  @P1 IMAD.WIDE.U32 R70, R95, 0x10, R64 ;  /* 0x000000105f461825 */ /* 0x001fe200078e0040 */
        /* <DEDUP_REMOVED lines=18> */
.L_x_6433:
[----:B------:R-:W-:Y:S05]  /*15a0*/  BSYNC B1 ;  /* 0x0000000000017941 */ /* 0x000fea0003800000 */
.L_x_6432:
        /* <DEDUP_REMOVED lines=8> */
.L_x_6435:
[----:B------:R-:W-:Y:S05]  /*1630*/  BSYNC B1 ;  /* 0x0000000000017941 */ /* 0x000fea0003800000 */
.L_x_6434:
[----:B------:R-:W-:Y:S04]  /*1640*/  BSSY B1, `(.L_x_6436) ;  /* 0x000000a000017945 */ /* 0x000fe80003800000 */
[----:B------:R-:W-:Y:S05]  /*1650*/  @!P6 BRA `(.L_x_6437) ;  /* 0x000000000020e947 */ /* 0x000fea0003800000 */
[----:B0-----:R-:W-:Y:S01]  /*1660*/  FMUL.FTZ R56, R83, UR13 ;  /* 0x0000000d53387c20 */ /* 0x001fe20008410000 */
[----:B------:R-:W-:-:S03]  /*1670*/  LOP3.LUT P3, RZ, R84, 0xff, RZ, 0xc0, !PT ;  /* 0x000000ff54ff7812 */ /* 0x000fc6000786c0ff */
[----:B------:R-:W-:-:S04]  /*1680*/  FMUL.FTZ R65, R56, UR12 ;  /* 0x0000000c38417c20 */ /* 0x000fc80008410000 */
[-C--:B-----5:R-:W-:Y:S01]  /*1690*/  FMUL.FTZ R56, R52, R65.reuse ;  /* 0x0000004134387220 */ /* 0x0a0fe20000410000 */
[----:B------:R-:W-:-:S04]  /*16a0*/  FMUL.FTZ R64, R4, R65 ;  /* 0x0000004104407220 */ /* 0x000fc80000410000 */
[----:B------:R-:W-:Y:S02]  /*16b0*/  FSEL R65, R56, RZ, P3 ;  /* 0x000000ff38417208 */ /* 0x000fe40001800000 */
[----:B------:R-:W-:-:S03]  /*16c0*/  SEL R56, R64, RZ, P3 ;  /* 0x000000ff40387207 */ /* 0x000fc60001800000 */
[----:B------:R-:W-:-:S07]  /*16d0*/  FADD.FTZ R40, R40, R65 ;  /* 0x0000004128287221 */ /* 0x000fce0000010000 */
.L_x_6437:
[----:B------:R-:W-:Y:S05]  /*16e0*/  BSYNC B1 ;  /* 0x0000000000017941 */ /* 0x000fea0003800000 */
.L_x_6436:
        /* <DEDUP_REMOVED lines=14> */
.L_x_6439:
[----:B------:R-:W-:Y:S05]  /*17d0*/  BSYNC B1 ;  /* 0x0000000000017941 */ /* 0x000fea0003800000 */
.L_x_6438:
[----:B------:R-:W-:Y:S04]  /*17e0*/  BSSY B1, `(.L_x_6440) ;  /* 0x000000a000017945 */ /* 0x000fe80003800000 */
[----:B------:R-:W-:Y:S05]  /*17f0*/  @!P6 BRA `(.L_x_6441) ;  /* 0x000000000020e947 */ /* 0x000fea0003800000 */
[----:B------:R-:W-:Y:S01]  /*1800*/  FMUL.FTZ R57, R64, UR13 ;  /* 0x0000000d40397c20 */ /* 0x000fe20008410000 */
[----:B------:R-:W-:-:S03]  /*1810*/  LOP3.LUT P3, RZ, R84, 0xff00, RZ, 0xc0, !PT ;  /* 0x0000ff0054ff7812 */ /* 0x000fc6000786c0ff */
[----:B------:R-:W-:-:S04]  /*1820*/  FMUL.FTZ R66, R57, UR12 ;  /* 0x0000000c39427c20 */ /* 0x000fc80008410000 */
[-C--:B-----5:R-:W-:Y:S01]  /*1830*/  FMUL.FTZ R57, R53, R66.reuse ;  /* 0x0000004235397220 */ /* 0x0a0fe20000410000 */
[----:B------:R-:W-:-:S04]  /*1840*/  FMUL.FTZ R65, R5, R66 ;  /* 0x0000004205417220 */ /* 0x000fc80000410000 */
[----:B------:R-:W-:Y:S02]  /*1850*/  FSEL R66, R57, RZ, P3 ;  /* 0x000000ff39427208 */ /* 0x000fe40001800000 */
[----:B------:R-:W-:-:S03]  /*1860*/  SEL R57, R65, RZ, P3 ;  /* 0x000000ff41397207 */ /* 0x000fc60001800000 */
[----:B------:R-:W-:-:S07]  /*1870*/  FADD.FTZ R41, R41, R66 ;  /* 0x0000004229297221 */ /* 0x000fce0000010000 */
.L_x_6441:
[----:B------:R-:W-:Y:S05]  /*1880*/  BSYNC B1 ;  /* 0x0000000000017941 */ /* 0x000fea0003800000 */
.L_x_6440:
        /* <DEDUP_REMOVED lines=11> */
.L_x_6443:
[----:B------:R-:W-:Y:S05]  /*1940*/  BSYNC B1 ;  /* 0x0000000000017941 */ /* 0x000fea0003800000 */
.L_x_6442:
        /* <DEDUP_REMOVED lines=10> */
.L_x_6445:
[----:B------:R-:W-:Y:S05]  /*19f0*/  BSYNC B1 ;  /* 0x0000000000017941 */ /* 0x000fea0003800000 */
.L_x_6444:
        /* <DEDUP_REMOVED lines=8> */
.L_x_6447:
[----:B------:R-:W-:Y:S05]  /*1a80*/  BSYNC B1 ;  /* 0x0000000000017941 */ /* 0x000fea0003800000 */
.L_x_6446:
[----:B------:R-:W-:Y:S01]  /*1a90*/  BSSY B1, `(.L_x_6448) ;  /* 0x000000c000017945 */ /* 0x000fe20003800000 */
[----:B------:R-:W-:Y:S02]  /*1aa0*/  SEL R62, R65, R62, P0 ;  /* 0x0000003e413e7207 */ /* 0x000fe40000000000 */
[----:B------:R-:W-:Y:S01]  /*1ab0*/  SEL R63, R66, R63, P0 ;  /* 0x0000003f423f7207 */ /* 0x000fe20000000000 */
[----:B------:R-:W-:Y:S06]  /*1ac0*/  @!P6 BRA `(.L_x_6449) ;  /* 0x000000000020e947 */ /* 0x000fec0003800000 */
        /* <DEDUP_REMOVED lines=8> */
.L_x_6449:
[----:B------:R-:W-:Y:S05]  /*1b50*/  BSYNC B1 ;  /* 0x0000000000017941 */ /* 0x000fea0003800000 */
.L_x_6448:
        /* <DEDUP_REMOVED lines=10> */
.L_x_6411:
[----:B------:R-:W-:Y:S05]  /*1c00*/  BSYNC B0 ;  /* 0x0000000000007941 */ /* 0x000fea0003800000 */
.L_x_6409:
        /* <DEDUP_REMOVED lines=13> */
[----:B------:R1:W-:Y:S04]  /*1ce0*/  STS.128 [R0], R28 ;  /* 0x0000001c00007388 */ /* 0x0003e80000000c00 */
[----:B------:R-:W-:Y:S01]  /*1cf0*/  STS.128 [R0+0x200], R32 ;  /* 0x0002002000007388 */ /* 0x000fe20000000c00 */
[----:B------:R-:W-:Y:S01]  /*1d00*/  BAR.SYNC.DEFER_BLOCKING 0x0 ;  /* 0x0000000000007b1d */ /* 0x000fe20000010000 */
[----:B-1----:R-:W-:-:S05]  /*1d10*/  IMAD R29, R44, UR6, RZ ;  /* 0x000000062c1d7c24 */ /* 0x002fca000f8e02ff */
[----:B------:R-:W-:Y:S01]  /*1d20*/  ULDC.64 UR6, c[0x0][0x2d8] ;  /* 0x0000b60000067ab9 */ /* 0x000fe20000000a00 */
[----:B------:R-:W-:Y:S01]  /*1d30*/  IADD3 R2, P0, R29, R2, RZ ;  /* 0x000000021d027210 */ /* 0x000fe20007f1e0ff */
        /* <DEDUP_REMOVED lines=13> */
[C---:B------:R-:W-:Y:S01]  /*1e10*/  SHF.L.U64.HI R7, R2.reuse, 0x2, R7 ;  /* 0x0000000202077819 */ /* 0x040fe20000010207 */
[----:B---3--:R-:W-:Y:S01]  /*1e20*/  FADD.FTZ R5, R5, R6 ;  /* 0x0000000605057221 */ /* 0x008fe20000010000 */
[----:B------:R-:W-:Y:S01]  /*1e30*/  SHF.L.U32 R6, R2, 0x2, RZ ;  /* 0x0000000202067819 */ /* 0x000fe200000006ff */
[----:B------:R-:W-:Y:S03]  /*1e40*/  STS.128 [R0], R20 ;  /* 0x0000001400007388 */ /* 0x000fe60000000c00 */
[----:B------:R-:W-:Y:S01]  /*1e50*/  IADD3 R2, P0, R6, UR6, RZ ;  /* 0x0000000606027c10 */ /* 0x000fe2000ff1e0ff */
[----:B----4-:R-:W-:Y:S01]  /*1e60*/  FADD.FTZ R4, R4, R9 ;  /* 0x0000000904047221 */ /* 0x010fe20000010000 */
        /* <DEDUP_REMOVED lines=54> */
.L_x_6415:
[----:B0-----:R-:W-:Y:S01]  /*21d0*/  HFMA2.MMA R85, -RZ, RZ, 0, 5.9604644775390625e-08 ;  /* 0x00000001ff557435 */ /* 0x001fe200000001ff */
[----:B------:R-:W-:Y:S01]  /*21e0*/  BSSY B1, `(.L_x_6451) ;  /* 0x0000007000017945 */ /* 0x000fe20003800000 */
[----:B------:R-:W-:Y:S01]  /*21f0*/  MOV R102, R66 ;  /* 0x0000004200667202 */ /* 0x000fe20000000f00 */
[----:B------:R-:W-:Y:S01]  /*2200*/  IMAD.MOV.U32 R75, RZ, RZ, -0x1 ;  /* 0xffffffffff4b7424 */ /* 0x000fe200078e00ff */
[----:B------:R-:W-:-:S07]  /*2210*/  MOV R104, 0x1f ;  /* 0x0000001f00687802 */ /* 0x000fce0000000f00 */
[----:B-1---5:R-:W-:Y:S05]  /*2220*/  WARPSYNC.COLLECTIVE R75, `(.L_x_6452) ;  /* 0x000000004b087348 */ /* 0x022fea0003c00000 */
[----:B-1----:R0:W1:Y:S02]  /*2230*/  SHFL.BFLY P0, R82, R102, R85, R104 ;  /* 0x0c00005566527389 */ /* 0x0020640000000068 */
[----:B01---5:R-:W-:Y:S01]  /*2240*/  ENDCOLLECTIVE ;  /* 0x000000000000791b */ /* 0x023fe20003800000 */
.L_x_6452:
[----:B------:R-:W-:Y:S05]  /*2250*/  BSYNC B1 ;  /* 0x0000000000017941 */ /* 0x000fea0003800000 */
.L_x_6451:
        /* <DEDUP_REMOVED lines=8> */
.L_x_6453:
[----:B------:R-:W-:Y:S01]  /*22e0*/  FADD.FTZ R65, R65, R66 ;  /* 0x0000004241417221 */ /* 0x000fe20000010000 */
[----:B------:R-:W-:-:S04]  /*22f0*/  HFMA2.MMA R85, -RZ, RZ, 0, 1.1920928955078125e-07 ;  /* 0x00000002ff557435 */ /* 0x000fc800000001ff */
[----:B------:R-:W-:Y:S02]  /*2300*/  MOV R102, R65 ;  /* 0x0000004100667202 */ /* 0x000fe40000000f00 */
[----:B------:R-:W-:-:S07]  /*2310*/  MOV R64, R82 ;  /* 0x0000005200407202 */ /* 0x000fce0000000f00 */
[----:B------:R-:W-:Y:S05]  /*2320*/  WARPSYNC.COLLECTIVE R75, `(.L_x_6454) ;  /* 0x000000004b087348 */ /* 0x000fea0003c00000 */
[----:B------:R0:W1:Y:S02]  /*2330*/  SHFL.BFLY P0, R82, R102, R85, R104 ;  /* 0x0c00005566527389 */ /* 0x0000640000000068 */
[----:B01----:R-:W-:Y:S01]  /*2340*/  ENDCOLLECTIVE ;  /* 0x000000000000791b */ /* 0x003fe20003800000 */
.L_x_6454:
[----:B------:R-:W-:-:S05]  /*2350*/  FADD.FTZ R64, R64, R67 ;  /* 0x0000004340407221 */ /* 0x000fca0000010000 */
[----:B------:R-:W-:Y:S02]  /*2360*/  MOV R102, R64 ;  /* 0x0000004000667202 */ /* 0x000fe40000000f00 */
[----:B------:R-:W-:-:S07]  /*2370*/  MOV R68, R82 ;  /* 0x0000005200447202 */ /* 0x000fce0000000f00 */
[----:B------:R-:W-:Y:S05]  /*2380*/  WARPSYNC.COLLECTIVE R75, `(.L_x_6455) ;  /* 0x000000004b087348 */ /* 0x000fea0003c00000 */
[----:B------:R0:W1:Y:S02]  /*2390*/  SHFL.BFLY P0, R82, R102, R85, R104 ;  /* 0x0c00005566527389 */ /* 0x0000640000000068 */
[----:B01----:R-:W-:Y:S01]  /*23a0*/  ENDCOLLECTIVE ;  /* 0x000000000000791b */ /* 0x003fe20003800000 */
.L_x_6455:
[----:B------:R-:W-:-:S05]  /*23b0*/  FADD.FTZ R68, R65, R68 ;  /* 0x0000004441447221 */ /* 0x000fca0000010000 */
[----:B------:R-:W-:Y:S01]  /*23c0*/  MOV R102, R68 ;  /* 0x0000004400667202 */ /* 0x000fe20000000f00 */
[----:B------:R-:W-:Y:S01]  /*23d0*/  IMAD.MOV.U32 R85, RZ, RZ, 0x4 ;  /* 0x00000004ff557424 */ /* 0x000fe200078e00ff */
[----:B------:R-:W-:-:S07]  /*23e0*/  MOV R69, R82 ;  /* 0x0000005200457202 */ /* 0x000fce0000000f00 */
[----:B------:R-:W-:Y:S05]  /*23f0*/  WARPSYNC.COLLECTIVE R75, `(.L_x_6456) ;  /* 0x000000004b087348 */ /* 0x000fea0003c00000 */
[----:B------:R0:W1:Y:S02]  /*2400*/  SHFL.BFLY P0, R82, R102, R85, R104 ;  /* 0x0c00005566527389 */ /* 0x0000640000000068 */
[----:B01----:R-:W-:Y:S01]  /*2410*/  ENDCOLLECTIVE ;  /* 0x000000000000791b */ /* 0x003fe20003800000 */
.L_x_6456:
[----:B------:R-:W-:-:S05]  /*2420*/  FADD.FTZ R69, R64, R69 ;  /* 0x0000004540457221 */ /* 0x000fca0000010000 */
[----:B------:R-:W-:Y:S02]  /*2430*/  MOV R102, R69 ;  /* 0x0000004500667202 */ /* 0x000fe40000000f00 */
[----:B------:R-:W-:-:S07]  /*2440*/  MOV R71, R82 ;  /* 0x0000005200477202 */ /* 0x000fce0000000f00 */
[----:B------:R-:W-:Y:S05]  /*2450*/  WARPSYNC.COLLECTIVE R75, `(.L_x_6457) ;  /* 0x000000004b087348 */ /* 0x000fea0003c00000 */
[----:B------:R0:W1:Y:S02]  /*2460*/  SHFL.BFLY P0, R82, R102, R85, R104 ;  /* 0x0c00005566527389 */ /* 0x0000640000000068 */
[----:B01----:R-:W-:Y:S01]  /*2470*/  ENDCOLLECTIVE ;  /* 0x000000000000791b */ /* 0x003fe20003800000 */
.L_x_6457:
[----:B------:R-:W-:Y:S01]  /*2480*/  FADD.FTZ R71, R68, R71 ;  /* 0x0000004744477221 */ /* 0x000fe20000010000 */
[----:B------:R-:W-:-:S04]  /*2490*/  HFMA2.MMA R85, -RZ, RZ, 0, 4.76837158203125e-07 ;  /* 0x00000008ff557435 */ /* 0x000fc800000001ff */
[----:B------:R-:W-:Y:S02]  /*24a0*/  MOV R102, R71 ;  /* 0x0000004700667202 */ /* 0x000fe40000000f00 */
[----:B------:R-:W-:-:S07]  /*24b0*/  MOV R70, R82 ;  /* 0x0000005200467202 */ /* 0x000fce0000000f00 */
[----:B------:R-:W-:Y:S05]  /*24c0*/  WARPSYNC.COLLECTIVE R75, `(.L_x_6458) ;  /* 0x000000004b087348 */ /* 0x000fea0003c00000 */
[----:B------:R0:W1:Y:S02]  /*24d0*/  SHFL.BFLY P0, R82, R102, R85, R104 ;  /* 0x0c00005566527389 */ /* 0x0000640000000068 */
[----:B01----:R-:W-:Y:S01]  /*24e0*/  ENDCOLLECTIVE ;  /* 0x000000000000791b */ /* 0x003fe20003800000 */
.L_x_6458:
[----:B------:R-:W-:-:S05]  /*24f0*/  FADD.FTZ R70, R69, R70 ;  /* 0x0000004645467221 */ /* 0x000fca0000010000 */
[----:B------:R-:W-:Y:S02]  /*2500*/  MOV R102, R70 ;  /* 0x0000004600667202 */ /* 0x000fe40000000f00 */
[----:B------:R-:W-:-:S07]  /*2510*/  MOV R66, R82 ;  /* 0x0000005200427202 */ /* 0x000fce0000000f00 */
[----:B------:R-:W-:Y:S05]  /*2520*/  WARPSYNC.COLLECTIVE R75, `(.L_x_6459) ;  /* 0x000000004b087348 */ /* 0x000fea0003c00000 */
[----:B------:R0:W1:Y:S02]  /*2530*/  SHFL.BFLY P0, R82, R102, R85, R104 ;  /* 0x0c00005566527389 */ /* 0x0000640000000068 */
[----:B01----:R-:W-:Y:S01]  /*2540*/  ENDCOLLECTIVE ;  /* 0x000000000000791b */ /* 0x003fe20003800000 */
.L_x_6459:
[----:B------:R-:W-:Y:S01]  /*2550*/  FADD.FTZ R80, R71, R66 ;  /* 0x0000004247507221 */ /* 0x000fe20000010000 */
[----:B------:R-:W-:-:S04]  /*2560*/  HFMA2.MMA R85, -RZ, RZ, 0, 9.5367431640625e-07 ;  /* 0x00000010ff557435 */ /* 0x000fc800000001ff */
[----:B------:R-:W-:Y:S02]  /*2570*/  MOV R102, R80 ;  /* 0x0000005000667202 */ /* 0x000fe40000000f00 */
[----:B------:R-:W-:-:S07]  /*2580*/  MOV R67, R82 ;  /* 0x0000005200437202 */ /* 0x000fce0000000f00 */
[----:B------:R-:W-:Y:S05]  /*2590*/  WARPSYNC.COLLECTIVE R75, `(.L_x_6460) ;  /* 0x000000004b087348 */ /* 0x000fea0003c00000 */
[----:B------:R0:W1:Y:S02]  /*25a0*/  SHFL.BFLY P0, R82, R102, R85, R104 ;  /* 0x0c00005566527389 */ /* 0x0000640000000068 */
[----:B01----:R-:W-:Y:S01]  /*25b0*/  ENDCOLLECTIVE ;  /* 0x000000000000791b */ /* 0x003fe20003800000 */
.L_x_6460:
[----:B------:R-:W-:-:S05]  /*25c0*/  FADD.FTZ R81, R70, R67 ;  /* 0x0000004346517221 */ /* 0x000fca0000010000 */
[----:B------:R-:W-:Y:S02]  /*25d0*/  MOV R102, R81 ;  /* 0x0000005100667202 */ /* 0x000fe40000000f00 */
[----:B------:R-:W-:-:S07]  /*25e0*/  MOV R83, R82 ;  /* 0x0000005200537202 */ /* 0x000fce0000000f00 */
[----:B------:R-:W-:Y:S05]  /*25f0*/  WARPSYNC.COLLECTIVE R75, `(.L_x_6461) ;  /* 0x000000004b087348 */ /* 0x000fea0003c00000 */
[----:B------:R0:W1:Y:S02]  /*2600*/  SHFL.BFLY P0, R82, R102, R85, R104 ;  /* 0x0c00005566527389 */ /* 0x0000640000000068 */
[----:B01----:R-:W-:Y:S01]  /*2610*/  ENDCOLLECTIVE ;  /* 0x000000000000791b */ /* 0x003fe20003800000 */
.L_x_6461:
[----:B------:R-:W-:Y:S05]  /*2620*/  BRA `(.L_x_6462) ;  /* 0xffffffe400c47947 */ /* 0x000fea000383ffff */
.L_x_6463:
        /* <DEDUP_REMOVED lines=13> */
.L_x_6663:


//--------------------- .nv.shared._ZN10layer_norm13ln_bwd_kernelINS_13Kernel_traitsI13__nv_bfloat16S2_S2_S2_fjLj256ELj1ELj4ELj1ELj16ENS_18Kernel_traits_baseILj256ES2_S2_S2_S2_fjLj128EEEEELb0ELb0ELb0ELb0EEEvNS_9BwdParamsE --------------------------
	.section	.nv.shared._ZN10layer_norm13ln_bwd_kernelINS_13Kernel_traitsI13__nv_bfloat16S2_S2_S2_fjLj256ELj1ELj4ELj1ELj16ENS_18Kernel_traits_baseILj256ES2_S2_S2_S2_fjLj128EEEEELb0ELb0ELb0ELb0EEEvNS_9BwdParamsE,"aw",@nobits
	.sectionflags	@""
	.align	16
	.zero		1024


//--------------------- .nv.shared.reserved.0     --------------------------
	.section	.nv.shared.reserved.0,"aw",@nobits
	.weak		__nv_reservedSMEM_offset_0_alias
	.size		__nv_reservedSMEM_offset_0_alias, 0, 0
	.other		__nv_reservedSMEM_offset_0_alias,@"STO_CUDA_RESERVED_SHARED STV_DEFAULT"
__nv_reservedSMEM_offset_0_alias:
	.zero		0


//--------------------- .nv.shared._ZN10layer_norm13ln_bwd_kernelINS_13Kernel_traitsI13__nv_bfloat16S2_S2_S2_fjLj256ELj1ELj4ELj1ELj16ENS_18Kernel_traits_baseILj256ES2_S2_S2_S2_fjLj128EEEEELb0ELb0ELb0ELb1EEEvNS_9BwdParamsE --------------------------
	.section	.nv.shared._ZN10layer_norm13ln_bwd_kernelINS_13Kernel_traitsI13__nv_bfloat16S2_S2_S2_fjLj256ELj1ELj4ELj1ELj16ENS_18Kernel_traits_baseILj256ES2_S2_S2_S2_fjLj128EEEEELb0ELb0ELb0ELb1EEEvNS_9BwdParamsE,"aw",@nobits
	.sectionflags	@""
	.align	16
	.zero		1024


//--------------------- .nv.shared._ZN10layer_norm13ln_bwd_kernelINS_13Kernel_traitsI13__nv_bfloat16S2_S2_S2_fjLj256ELj1ELj4ELj1ELj16ENS_18Kernel_traits_baseILj256ES2_S2_S2_S2_fjLj128EEEEELb0ELb0ELb1ELb0EEEvNS_9BwdParamsE --------------------------
	.section	.nv.shared._ZN10layer_norm13ln_bwd_kernelINS_13Kernel_traitsI13__nv_bfloat16S2_S2_S2_fjLj256ELj1ELj4ELj1ELj16ENS_18Kernel_traits_baseILj256ES2_S2_S2_S2_fjLj128EEEEELb0ELb0ELb1ELb0EEEvNS_9BwdParamsE,"aw",@nobits
	.sectionflags	@""
	.align	16
	.zero		1024


//--------------------- .nv.shared._ZN10layer_norm13ln_bwd_kernelINS_13Kernel_traitsI13__nv_bfloat16S2_S2_S2_fjLj256ELj1ELj4ELj1ELj16ENS_18Kernel_traits_baseILj256ES2_S2_S2_S2_fjLj128EEEEELb0ELb0ELb1ELb1EEEvNS_9BwdParamsE --------------------------
	.section	.nv.shared._ZN10layer_norm13ln_bwd_kernelINS_13Kernel_traitsI13__nv_bfloat16S2_S2_S2_fjLj256ELj1ELj4ELj1ELj16ENS_18Kernel_traits_baseILj256ES2_S2_S2_S2_fjLj128EEEEELb0ELb0ELb1ELb1EEEvNS_9BwdParamsE,"aw",@nobits
	.sectionflags	@""
	.align	16
	.zero		1024


//--------------------- .nv.shared._ZN10layer_norm13ln_bwd_kernelINS_13Kernel_traitsI13__nv_bfloat16S2_S2_S2_fjLj256ELj1ELj4ELj1ELj16ENS_18Kernel_traits_baseILj256ES2_S2_S2_S2_fjLj128EEEEELb0ELb1ELb0ELb0EEEvNS_9BwdParamsE --------------------------
	.section	.nv.shared._ZN10layer_norm13ln_bwd_kernelINS_13Kernel_traitsI13__nv_bfloat16S2_S2_S2_fjLj256ELj1ELj4ELj1ELj16ENS_18Kernel_traits_baseILj256ES2_S2_S2_S2_fjLj128EEEEELb0ELb1ELb0ELb0EEEvNS_9BwdParamsE,"aw",@nobits
	.sectionflags	@""
	.align	16
	.zero		1024


//--------------------- .nv.shared._ZN10layer_norm13ln_bwd_kernelINS_13Kernel_traitsI13__nv_bfloat16S2_S2_S2_fjLj256ELj1ELj4ELj1ELj16ENS_18Kernel_traits_baseILj256ES2_S2_S2_S2_fjLj128EEEEELb0ELb1ELb0ELb1EEEvNS_9BwdParamsE --------------------------
	.section	.nv.shared._ZN10layer_norm13ln_bwd_kernelINS_13Kernel_traitsI13__nv_bfloat16S2_S2_S2_fjLj256ELj1ELj4ELj1ELj16ENS_18Kernel_traits_baseILj256ES2_S2_S2_S2_fjLj128EEEEELb0ELb1ELb0ELb1EEEvNS_9BwdParamsE,"aw",@nobits
	.sectionflags	@""
	.align	16
	.zero		1024


//--------------------- .nv.shared._ZN10layer_norm13ln_bwd_kernelINS_13Kernel_traitsI13__nv_bfloat16S2_S2_S2_fjLj256ELj1ELj4ELj1ELj16ENS_18Kernel_traits_baseILj256ES2_S2_S2_S2_fjLj128EEEEELb0ELb1ELb1ELb0EEEvNS_9BwdParamsE --------------------------
	.section	.nv.shared._ZN10layer_norm13ln_bwd_kernelINS_13Kernel_traitsI13__nv_bfloat16S2_S2_S2_fjLj256ELj1ELj4ELj1ELj16ENS_18Kernel_traits_baseILj256ES2_S2_S2_S2_fjLj128EEEEELb0ELb1ELb1ELb0EEEvNS_9BwdParamsE,"aw",@nobits
	.sectionflags	@""
	.align	16
	.zero		1024


//--------------------- .nv.shared._ZN10layer_norm13ln_bwd_kernelINS_13Kernel_traitsI13__nv_bfloat16S2_S2_S2_fjLj256ELj1ELj4ELj1ELj16ENS_18Kernel_traits_baseILj256ES2_S2_S2_S2_fjLj128EEEEELb0ELb1ELb1ELb1EEEvNS_9BwdParamsE --------------------------
	.section	.nv.shared._ZN10layer_norm13ln_bwd_kernelINS_13Kernel_traitsI13__nv_bfloat16S2_S2_S2_fjLj256ELj1ELj4ELj1ELj16ENS_18Kernel_traits_baseILj256ES2_S2_S2_S2_fjLj128EEEEELb0ELb1ELb1ELb1EEEvNS_9BwdParamsE,"aw",@nobits
	.sectionflags	@""
	.align	16
	.zero		1024


//--------------------- .nv.shared._ZN10layer_norm13ln_bwd_kernelINS_13Kernel_traitsI13__nv_bfloat16S2_S2_S2_fjLj256ELj1ELj4ELj1ELj16ENS_18Kernel_traits_baseILj256ES2_S2_S2_S2_fjLj128EEEEELb1ELb0ELb0ELb0EEEvNS_9BwdParamsE --------------------------
	.section	.nv.shared._ZN10layer_norm13ln_bwd_kernelINS_13Kernel_traitsI13__nv_bfloat16S2_S2_S2_fjLj256ELj1ELj4ELj1ELj16ENS_18Kernel_traits_baseILj256ES2_S2_S2_S2_fjLj128EEEEELb1ELb0ELb0ELb0EEEvNS_9BwdParamsE,"aw",@nobits
	.sectionflags	@""
	.align	16
	.zero		1024


//--------------------- .nv.shared._ZN10layer_norm13ln_bwd_kernelINS_13Kernel_traitsI13__nv_bfloat16S2_S2_S2_fjLj256ELj1ELj4ELj1ELj16ENS_18Kernel_traits_baseILj256ES2_S2_S2_S2_fjLj128EEEEELb1ELb0ELb0ELb1EEEvNS_9BwdParamsE --------------------------
	.section	.nv.shared._ZN10layer_norm13ln_bwd_kernelINS_13Kernel_traitsI13__nv_bfloat16S2_S2_S2_fjLj256ELj1ELj4ELj1ELj16ENS_18Kernel_traits_baseILj256ES2_S2_S2_S2_fjLj128EEEEELb1ELb0ELb0ELb1EEEvNS_9BwdParamsE,"aw",@nobits
	.sectionflags	@""
	.align	16
	.zero		1024


//--------------------- .nv.shared._ZN10layer_norm22ln_bwd_finalize_kernelINS_22Kernel_traits_finalizeILj256E13__nv_bfloat16S2_S2_S2_fjLb0ELj1024ELj4ENS_18Kernel_traits_baseILj256ES2_S2_S2_S2_fjLj1024EEEEELb0ELb0EEEvNS_9BwdParamsE --------------------------
	.section	.nv.shared._ZN10layer_norm22ln_bwd_finalize_kernelINS_22Kernel_traits_finalizeILj256E13__nv_bfloat16S2_S2_S2_fjLb0ELj1024ELj4ENS_18Kernel_traits_baseILj256ES2_S2_S2_S2_fjLj1024EEEEELb0ELb0EEEvNS_9BwdParamsE,"aw",@nobits
	.sectionflags	@""
	.align	16
.nv.shared._ZN10layer_norm22ln_bwd_finalize_kernelINS_22Kernel_traits_finalizeILj256E13__nv_bfloat16S2_S2_S2_fjLb0ELj1024ELj4ENS_18Kernel_traits_baseILj256ES2_S2_S2_S2_fjLj1024EEEEELb0ELb0EEEvNS_9BwdParamsE:
	.zero		9472


//--------------------- .nv.shared._ZN10layer_norm13ln_bwd_kernelINS_13Kernel_traitsI13__nv_bfloat16S2_S2_S2_fjLj256ELj1ELj4ELj1ELj16ENS_18Kernel_traits_baseILj256ES2_S2_S2_S2_fjLj128EEEEELb1ELb0ELb1ELb0EEEvNS_9BwdParamsE --------------------------
	.section	.nv.shared._ZN10layer_norm13ln_bwd_kernelINS_13Kernel_traitsI13__nv_bfloat16S2_S2_S2_fjLj256ELj1ELj4ELj1ELj16ENS_18Kernel_traits_baseILj256ES2_S2_S2_S2_fjLj128EEEEELb1ELb0ELb1ELb0EEEvNS_9BwdParamsE,"aw",@nobits
	.sectionflags	@""
	.align	16
	.zero		1024


//--------------------- .nv.shared._ZN10layer_norm22ln_bwd_finalize_kernelINS_22Kernel_traits_finalizeILj256E13__nv_bfloat16S2_S2_S2_fjLb0ELj1024ELj4ENS_18Kernel_traits_baseILj256ES2_S2_S2_S2_fjLj1024EEEEELb0ELb1EEEvNS_9BwdParamsE --------------------------
	.section	.nv.shared._ZN10layer_norm22ln_bwd_finalize_kernelINS_22Kernel_traits_finalizeILj256E13__nv_bfloat16S2_S2_S2_fjLb0ELj1024ELj4ENS_18Kernel_traits_baseILj256ES2_S2_S2_S2_fjLj1024EEEEELb0ELb1EEEvNS_9BwdParamsE,"aw",@nobits
	.sectionflags	@""
	.align	16
.nv.shared._ZN10layer_norm22ln_bwd_finalize_kernelINS_22Kernel_traits_finalizeILj256E13__nv_bfloat16S2_S2_S2_fjLb0ELj1024ELj4ENS_18Kernel_traits_baseILj256ES2_S2_S2_S2_fjLj1024EEEEELb0ELb1EEEvNS_9BwdParamsE:
	.zero		9472


//--------------------- .nv.shared._ZN10layer_norm13ln_bwd_kernelINS_13Kernel_traitsI13__nv_bfloat16S2_S2_S2_fjLj256ELj1ELj4ELj1ELj16ENS_18Kernel_traits_baseILj256ES2_S2_S2_S2_fjLj128EEEEELb1ELb0ELb1ELb1EEEvNS_9BwdParamsE --------------------------
	.section	.nv.shared._ZN10layer_norm13ln_bwd_kernelINS_13Kernel_traitsI13__nv_bfloat16S2_S2_S2_fjLj256ELj1ELj4ELj1ELj16ENS_18Kernel_traits_baseILj256ES2_S2_S2_S2_fjLj128EEEEELb1ELb0ELb1ELb1EEEvNS_9BwdParamsE,"aw",@nobits
	.sectionflags	@""
	.align	16
	.zero		1024


//--------------------- .nv.shared._ZN10layer_norm13ln_bwd_kernelINS_13Kernel_traitsI13__nv_bfloat16S2_S2_S2_fjLj256ELj1ELj4ELj1ELj16ENS_18Kernel_traits_baseILj256ES2_S2_S2_S2_fjLj128EEEEELb1ELb1ELb0ELb0EEEvNS_9BwdParamsE --------------------------
	.section	.nv.shared._ZN10layer_norm13ln_bwd_kernelINS_13Kernel_traitsI13__nv_bfloat16S2_S2_S2_fjLj256ELj1ELj4ELj1ELj16ENS_18Kernel_traits_baseILj256ES2_S2_S2_S2_fjLj128EEEEELb1ELb1ELb0ELb0EEEvNS_9BwdParamsE,"aw",@nobits
	.sectionflags	@""
	.align	16
	.zero		1024


//--------------------- .nv.shared._ZN10layer_norm13ln_bwd_kernelINS_13Kernel_traitsI13__nv_bfloat16S2_S2_S2_fjLj256ELj1ELj4ELj1ELj16ENS_18Kernel_traits_baseILj256ES2_S2_S2_S2_fjLj128EEEEELb1ELb1ELb0ELb1EEEvNS_9BwdParamsE --------------------------
	.section	.nv.shared._ZN10layer_norm13ln_bwd_kernelINS_13Kernel_traitsI13__nv_bfloat16S2_S2_S2_fjLj256ELj1ELj4ELj1ELj16ENS_18Kernel_traits_baseILj256ES2_S2_S2_S2_fjLj128EEEEELb1ELb1ELb0ELb1EEEvNS_9BwdParamsE,"aw",@nobits
	.sectionflags	@""
	.align	16
	.zero		1024


//--------------------- .nv.shared._ZN10layer_norm22ln_bwd_finalize_kernelINS_22Kernel_traits_finalizeILj256E13__nv_bfloat16S2_S2_S2_fjLb1ELj1024ELj4ENS_18Kernel_traits_baseILj256ES2_S2_S2_S2_fjLj1024EEEEELb1ELb0EEEvNS_9BwdParamsE --------------------------
	.section	.nv.shared._ZN10layer_norm22ln_bwd_finalize_kernelINS_22Kernel_traits_finalizeILj256E13__nv_bfloat16S2_S2_S2_fjLb1ELj1024ELj4ENS_18Kernel_traits_baseILj256ES2_S2_S2_S2_fjLj1024EEEEELb1ELb0EEEvNS_9BwdParamsE,"aw",@nobits
	.sectionflags	@""
	.align	16
.nv.shared._ZN10layer_norm22ln_bwd_finalize_kernelINS_22Kernel_traits_finalizeILj256E13__nv_bfloat16S2_S2_S2_fjLb1ELj1024ELj4ENS_18Kernel_traits_baseILj256ES2_S2_S2_S2_fjLj1024EEEEELb1ELb0EEEvNS_9BwdParamsE:
	.zero		13696


//--------------------- .nv.shared._ZN10layer_norm13ln_bwd_kernelINS_13Kernel_traitsI13__nv_bfloat16S2_S2_S2_fjLj256ELj1ELj4ELj1ELj16ENS_18Kernel_traits_baseILj256ES2_S2_S2_S2_fjLj128EEEEELb1ELb1ELb1ELb0EEEvNS_9BwdParamsE --------------------------
	.section	.nv.shared._ZN10layer_norm13ln_bwd_kernelINS_13Kernel_traitsI13__nv_bfloat16S2_S2_S2_fjLj256ELj1ELj4ELj1ELj16ENS_18Kernel_traits_baseILj256ES2_S2_S2_S2_fjLj128EEEEELb1ELb1ELb1ELb0EEEvNS_9BwdParamsE,"aw",@nobits
	.sectionflags	@""
	.align	16
	.zero		1024


//--------------------- .nv.shared._ZN10layer_norm22ln_bwd_finalize_kernelINS_22Kernel_traits_finalizeILj256E13__nv_bfloat16S2_S2_S2_fjLb1ELj1024ELj4ENS_18Kernel_traits_baseILj256ES2_S2_S2_S2_fjLj1024EEEEELb1ELb1EEEvNS_9BwdParamsE --------------------------
	.section	.nv.shared._ZN10layer_norm22ln_bwd_finalize_kernelINS_22Kernel_traits_finalizeILj256E13__nv_bfloat16S2_S2_S2_fjLb1ELj1024ELj4ENS_18Kernel_traits_baseILj256ES2_S2_S2_S2_fjLj1024EEEEELb1ELb1EEEvNS_9BwdParamsE,"aw",@nobits
	.sectionflags	@""
	.align	16
.nv.shared._ZN10layer_norm22ln_bwd_finalize_kernelINS_22Kernel_traits_finalizeILj256E13__nv_bfloat16S2_S2_S2_fjLb1ELj1024ELj4ENS_18Kernel_traits_baseILj256ES2_S2_S2_S2_fjLj1024EEEEELb1ELb1EEEvNS_9BwdParamsE:
	.zero		13696


//--------------------- .nv.shared._ZN10layer_norm13ln_bwd_kernelINS_13Kernel_traitsI13__nv_bfloat16S2_S2_S2_fjLj256ELj1ELj4ELj1ELj16ENS_18Kernel_traits_baseILj256ES2_S2_S2_S2_fjLj128EEEEELb1ELb1ELb1ELb1EEEvNS_9BwdParamsE --------------------------
	.section	.nv.shared._ZN10layer_norm13ln_bwd_kernelINS_13Kernel_traitsI13__nv_bfloat16S2_S2_S2_fjLj256ELj1ELj4ELj1ELj16ENS_18Kernel_traits_baseILj256ES2_S2_S2_S2_fjLj128EEEEELb1ELb1ELb1ELb1EEEvNS_9BwdParamsE,"aw",@nobits
	.sectionflags	@""
	.align	16
	.zero		1024


//--------------------- .nv.shared._ZN10layer_norm13ln_bwd_kernelINS_13Kernel_traitsI6__halfS2_S2_S2_fjLj256ELj1ELj4ELj1ELj16ENS_18Kernel_traits_baseILj256ES2_S2_S2_S2_fjLj128EEEEELb0ELb0ELb0ELb0EEEvNS_9BwdParamsE --------------------------
	.section	.nv.shared._ZN10layer_norm13ln_bwd_kernelINS_13Kernel_traitsI6__halfS2_S2_S2_fjLj256ELj1ELj4ELj1ELj16ENS_18Kernel_traits_baseILj256ES2_S2_S2_S2_fjLj128EEEEELb0ELb0ELb0ELb0EEEvNS_9BwdParamsE,"aw",@nobits
	.sectionflags	@""
	.align	16
	.zero		1024


//--------------------- .nv.shared._ZN10layer_norm13ln_bwd_kernelINS_13Kernel_traitsI6__halfS2_S2_S2_fjLj256ELj1ELj4ELj1ELj16ENS_18Kernel_traits_baseILj256ES2_S2_S2_S2_fjLj128EEEEELb0ELb0ELb0ELb1EEEvNS_9BwdParamsE --------------------------
	.section	.nv.shared._ZN10layer_norm13ln_bwd_kernelINS_13Kernel_traitsI6__halfS2_S2_S2_fjLj256ELj1ELj4ELj1ELj16ENS_18Kernel_traits_baseILj256ES2_S2_S2_S2_fjLj128EEEEELb0ELb0ELb0ELb1EEEvNS_9BwdParamsE,"aw",@nobits
	.sectionflags	@""
	.align	16
	.zero		1024


//--------------------- .nv.shared._ZN10layer_norm13ln_bwd_kernelINS_13Kernel_traitsI6__halfS2_S2_S2_fjLj256ELj1ELj4ELj1ELj16ENS_18Kernel_traits_baseILj256ES2_S2_S2_S2_fjLj128EEEEELb0ELb0ELb1ELb0EEEvNS_9BwdParamsE --------------------------
	.section	.nv.shared._ZN10layer_norm13ln_bwd_kernelINS_13Kernel_traitsI6__halfS2_S2_S2_fjLj256ELj1ELj4ELj1ELj16ENS_18Kernel_traits_baseILj256ES2_S2_S2_S2_fjLj128EEEEELb0ELb0ELb1ELb0EEEvNS_9BwdParamsE,"aw",@nobits
	.sectionflags	@""
	.align	16
	.zero		1024


//--------------------- .nv.shared._ZN10layer_norm13ln_bwd_kernelINS_13Kernel_traitsI6__halfS2_S2_S2_fjLj256ELj1ELj4ELj1ELj16ENS_18Kernel_traits_baseILj256ES2_S2_S2_S2_fjLj128EEEEELb0ELb0ELb1ELb1EEEvNS_9BwdParamsE --------------------------
	.section	.nv.shared._ZN10layer_norm13ln_bwd_kernelINS_13Kernel_traitsI6__halfS2_S2_S2_fjLj256ELj1ELj4ELj1ELj16ENS_18Kernel_traits_baseILj256ES2_S2_S2_S2_fjLj128EEEEELb0ELb0ELb1ELb1EEEvNS_9BwdParamsE,"aw",@nobits
	.sectionflags	@""
	.align	16
	.zero		1024


//--------------------- .nv.shared._ZN10layer_norm13ln_bwd_kernelINS_13Kernel_traitsI6__halfS2_S2_S2_fjLj256ELj1ELj4ELj1ELj16ENS_18Kernel_traits_baseILj256ES2_S2_S2_S2_fjLj128EEEEELb0ELb1ELb0ELb0EEEvNS_9BwdParamsE --------------------------
	.section	.nv.shared._ZN10layer_norm13ln_bwd_kernelINS_13Kernel_traitsI6__halfS2_S2_S2_fjLj256ELj1ELj4ELj1ELj16ENS_18Kernel_traits_baseILj256ES2_S2_S2_S2_fjLj128EEEEELb0ELb1ELb0ELb0EEEvNS_9BwdParamsE,"aw",@nobits
	.sectionflags	@""
	.align	16
	.zero		1024


//--------------------- .nv.shared._ZN10layer_norm13ln_bwd_kernelINS_13Kernel_traitsI6__halfS2_S2_S2_fjLj256ELj1ELj4ELj1ELj16ENS_18Kernel_traits_baseILj256ES2_S2_S2_S2_fjLj128EEEEELb0ELb1ELb0ELb1EEEvNS_9BwdParamsE --------------------------
	.section	.nv.shared._ZN10layer_norm13ln_bwd_kernelINS_13Kernel_traitsI6__halfS2_S2_S2_fjLj256ELj1ELj4ELj1ELj16ENS_18Kernel_traits_baseILj256ES2_S2_S2_S2_fjLj128EEEEELb0ELb1ELb0ELb1EEEvNS_9BwdParamsE,"aw",@nobits
	.sectionflags	@""
	.align	16
	.zero		1024


//--------------------- .nv.shared._ZN10layer_norm13ln_bwd_kernelINS_13Kernel_traitsI6__halfS2_S2_S2_fjLj256ELj1ELj4ELj1ELj16ENS_18Kernel_traits_baseILj256ES2_S2_S2_S2_fjLj128EEEEELb0ELb1ELb1ELb0EEEvNS_9BwdParamsE --------------------------
	.section	.nv.shared._ZN10layer_norm13ln_bwd_kernelINS_13Kernel_traitsI6__halfS2_S2_S2_fjLj256ELj1ELj4ELj1ELj16ENS_18Kernel_traits_baseILj256ES2_S2_S2_S2_fjLj128EEEEELb0ELb1ELb1ELb0EEEvNS_9BwdParamsE,"aw",@nobits
	.sectionflags	@""
	.align	16
	.zero		1024


//--------------------- .nv.shared._ZN10layer_norm13ln_bwd_kernelINS_13Kernel_traitsI6__halfS2_S2_S2_fjLj256ELj1ELj4ELj1ELj16ENS_18Kernel_traits_baseILj256ES2_S2_S2_S2_fjLj128EEEEELb0ELb1ELb1ELb1EEEvNS_9BwdParamsE --------------------------
	.section	.nv.shared._ZN10layer_norm13ln_bwd_kernelINS_13Kernel_traitsI6__halfS2_S2_S2_fjLj256ELj1ELj4ELj1ELj16ENS_18Kernel_traits_baseILj256ES2_S2_S2_S2_fjLj128EEEEELb0ELb1ELb1ELb1EEEvNS_9BwdParamsE,"aw",@nobits
	.sectionflags	@""
	.align	16
	.zero		1024


//--------------------- .nv.shared._ZN10layer_norm13ln_bwd_kernelINS_13Kernel_traitsI6__halfS2_S2_S2_fjLj256ELj1ELj4ELj1ELj16ENS_18Kernel_traits_baseILj256ES2_S2_S2_S2_fjLj128EEEEELb1ELb0ELb0ELb0EEEvNS_9BwdParamsE --------------------------
	.section	.nv.shared._ZN10layer_norm13ln_bwd_kernelINS_13Kernel_traitsI6__halfS2_S2_S2_fjLj256ELj1ELj4ELj1ELj16ENS_18Kernel_traits_baseILj256ES2_S2_S2_S2_fjLj128EEEEELb1ELb0ELb0ELb0EEEvNS_9BwdParamsE,"aw",@nobits
	.sectionflags	@""
	.align	16
	.zero		1024


//--------------------- .nv.shared._ZN10layer_norm13ln_bwd_kernelINS_13Kernel_traitsI6__halfS2_S2_S2_fjLj256ELj1ELj4ELj1ELj16ENS_18Kernel_traits_baseILj256ES2_S2_S2_S2_fjLj128EEEEELb1ELb0ELb0ELb1EEEvNS_9BwdParamsE --------------------------
	.section	.nv.shared._ZN10layer_norm13ln_bwd_kernelINS_13Kernel_traitsI6__halfS2_S2_S2_fjLj256ELj1ELj4ELj1ELj16ENS_18Kernel_traits_baseILj256ES2_S2_S2_S2_fjLj128EEEEELb1ELb0ELb0ELb1EEEvNS_9BwdParamsE,"aw",@nobits
	.sectionflags	@""
	.align	16
	.zero		1024


//--------------------- .nv.shared._ZN10layer_norm22ln_bwd_finalize_kernelINS_22Kernel_traits_finalizeILj256E6__halfS2_S2_S2_fjLb0ELj1024ELj4ENS_18Kernel_traits_baseILj256ES2_S2_S2_S2_fjLj1024EEEEELb0ELb0EEEvNS_9BwdParamsE --------------------------
	.section	.nv.shared._ZN10layer_norm22ln_bwd_finalize_kernelINS_22Kernel_traits_finalizeILj256E6__halfS2_S2_S2_fjLb0ELj1024ELj4ENS_18Kernel_traits_baseILj256ES2_S2_S2_S2_fjLj1024EEEEELb0ELb0EEEvNS_9BwdParamsE,"aw",@nobits
	.sectionflags	@""
	.align	16
.nv.shared._ZN10layer_norm22ln_bwd_finalize_kernelINS_22Kernel_traits_finalizeILj256E6__halfS2_S2_S2_fjLb0ELj1024ELj4ENS_18Kernel_traits_baseILj256ES2_S2_S2_S2_fjLj1024EEEEELb0ELb0EEEvNS_9BwdParamsE:
	.zero		9472


//--------------------- .nv.shared._ZN10layer_norm13ln_bwd_kernelINS_13Kernel_traitsI6__halfS2_S2_S2_fjLj256ELj1ELj4ELj1ELj16ENS_18Kernel_traits_baseILj256ES2_S2_S2_S2_fjLj128EEEEELb1ELb0ELb1ELb0EEEvNS_9BwdParamsE --------------------------
	.section	.nv.shared._ZN10layer_norm13ln_bwd_kernelINS_13Kernel_traitsI6__halfS2_S2_S2_fjLj256ELj1ELj4ELj1ELj16ENS_18Kernel_traits_baseILj256ES2_S2_S2_S2_fjLj128EEEEELb1ELb0ELb1ELb0EEEvNS_9BwdParamsE,"aw",@nobits
	.sectionflags	@""
	.align	16
	.zero		1024


//--------------------- .nv.shared._ZN10layer_norm22ln_bwd_finalize_kernelINS_22Kernel_traits_finalizeILj256E6__halfS2_S2_S2_fjLb0ELj1024ELj4ENS_18Kernel_traits_baseILj256ES2_S2_S2_S2_fjLj1024EEEEELb0ELb1EEEvNS_9BwdParamsE --------------------------
	.section	.nv.shared._ZN10layer_norm22ln_bwd_finalize_kernelINS_22Kernel_traits_finalizeILj256E6__halfS2_S2_S2_fjLb0ELj1024ELj4ENS_18Kernel_traits_baseILj256ES2_S2_S2_S2_fjLj1024EEEEELb0ELb1EEEvNS_9BwdParamsE,"aw",@nobits
	.sectionflags	@""
	.align	16
.nv.shared._ZN10layer_norm22ln_bwd_finalize_kernelINS_22Kernel_traits_finalizeILj256E6__halfS2_S2_S2_fjLb0ELj1024ELj4ENS_18Kernel_traits_baseILj256ES2_S2_S2_S2_fjLj1024EEEEELb0ELb1EEEvNS_9BwdParamsE:
	.zero		9472


//--------------------- .nv.shared._ZN10layer_norm13ln_bwd_kernelINS_13Kernel_traitsI6__halfS2_S2_S2_fjLj256ELj1ELj4ELj1ELj16ENS_18Kernel_traits_baseILj256ES2_S2_S2_S2_fjLj128EEEEELb1ELb0ELb1ELb1EEEvNS_9BwdParamsE --------------------------
	.section	.nv.shared._ZN10layer_norm13ln_bwd_kernelINS_13Kernel_traitsI6__halfS2_S2_S2_fjLj256ELj1ELj4ELj1ELj16ENS_18Kernel_traits_baseILj256ES2_S2_S2_S2_fjLj128EEEEELb1ELb0ELb1ELb1EEEvNS_9BwdParamsE,"aw",@nobits
	.sectionflags	@""
	.align	16
	.zero		1024


//--------------------- .nv.shared._ZN10layer_norm13ln_bwd_kernelINS_13Kernel_traitsI6__halfS2_S2_S2_fjLj256ELj1ELj4ELj1ELj16ENS_18Kernel_traits_baseILj256ES2_S2_S2_S2_fjLj128EEEEELb1ELb1ELb0ELb0EEEvNS_9BwdParamsE --------------------------
	.section	.nv.shared._ZN10layer_norm13ln_bwd_kernelINS_13Kernel_traitsI6__halfS2_S2_S2_fjLj256ELj1ELj4ELj1ELj16ENS_18Kernel_traits_baseILj256ES2_S2_S2_S2_fjLj128EEEEELb1ELb1ELb0ELb0EEEvNS_9BwdParamsE,"aw",@nobits
	.sectionflags	@""
	.align	16
	.zero		1024


//--------------------- .nv.shared._ZN10layer_norm13ln_bwd_kernelINS_13Kernel_traitsI6__halfS2_S2_S2_fjLj256ELj1ELj4ELj1ELj16ENS_18Kernel_traits_baseILj256ES2_S2_S2_S2_fjLj128EEEEELb1ELb1ELb0ELb1EEEvNS_9BwdParamsE --------------------------
	.section	.nv.shared._ZN10layer_norm13ln_bwd_kernelINS_13Kernel_traitsI6__halfS2_S2_S2_fjLj256ELj1ELj4ELj1ELj16ENS_18Kernel_traits_baseILj256ES2_S2_S2_S2_fjLj128EEEEELb1ELb1ELb0ELb1EEEvNS_9BwdParamsE,"aw",@nobits
	.sectionflags	@""
	.align	16
	.zero		1024


//--------------------- .nv.shared._ZN10layer_norm22ln_bwd_finalize_kernelINS_22Kernel_traits_finalizeILj256E6__halfS2_S2_S2_fjLb1ELj1024ELj4ENS_18Kernel_traits_baseILj256ES2_S2_S2_S2_fjLj1024EEEEELb1ELb0EEEvNS_9BwdParamsE --------------------------
	.section	.nv.shared._ZN10layer_norm22ln_bwd_finalize_kernelINS_22Kernel_traits_finalizeILj256E6__halfS2_S2_S2_fjLb1ELj1024ELj4ENS_18Kernel_traits_baseILj256ES2_S2_S2_S2_fjLj1024EEEEELb1ELb0EEEvNS_9BwdParamsE,"aw",@nobits
	.sectionflags	@""
	.align	16
.nv.shared._ZN10layer_norm22ln_bwd_finalize_kernelINS_22Kernel_traits_finalizeILj256E6__halfS2_S2_S2_fjLb1ELj1024ELj4ENS_18Kernel_traits_baseILj256ES2_S2_S2_S2_fjLj1024EEEEELb1ELb0EEEvNS_9BwdParamsE:
	.zero		13696


//--------------------- .nv.shared._ZN10layer_norm13ln_bwd_kernelINS_13Kernel_traitsI6__halfS2_S2_S2_fjLj256ELj1ELj4ELj1ELj16ENS_18Kernel_traits_baseILj256ES2_S2_S2_S2_fjLj128EEEEELb1ELb1ELb1ELb0EEEvNS_9BwdParamsE --------------------------
	.section	.nv.shared._ZN10layer_norm13ln_bwd_kernelINS_13Kernel_traitsI6__halfS2_S2_S2_fjLj256ELj1ELj4ELj1ELj16ENS_18Kernel_traits_baseILj256ES2_S2_S2_S2_fjLj128EEEEELb1ELb1ELb1ELb0EEEvNS_9BwdParamsE,"aw",@nobits
	.sectionflags	@""
	.align	16
	.zero		1024


//--------------------- .nv.shared._ZN10layer_norm22ln_bwd_finalize_kernelINS_22Kernel_traits_finalizeILj256E6__halfS2_S2_S2_fjLb1ELj1024ELj4ENS_18Kernel_traits_baseILj256ES2_S2_S2_S2_fjLj1024EEEEELb1ELb1EEEvNS_9BwdParamsE --------------------------
	.section	.nv.shared._ZN10layer_norm22ln_bwd_finalize_kernelINS_22Kernel_traits_finalizeILj256E6__halfS2_S2_S2_fjLb1ELj1024ELj4ENS_18Kernel_traits_baseILj256ES2_S2_S2_S2_fjLj1024EEEEELb1ELb1EEEvNS_9BwdParamsE,"aw",@nobits
	.sectionflags	@""
	.align	16
.nv.shared._ZN10layer_norm22ln_bwd_finalize_kernelINS_22Kernel_traits_finalizeILj256E6__halfS2_S2_S2_fjLb1ELj1024ELj4ENS_18Kernel_traits_baseILj256ES2_S2_S2_S2_fjLj1024EEEEELb1ELb1EEEvNS_9BwdParamsE:
	.zero		13696


//--------------------- .nv.shared._ZN10layer_norm13ln_bwd_kernelINS_13Kernel_traitsI6__halfS2_S2_S2_fjLj256ELj1ELj4ELj1ELj16ENS_18Kernel_traits_baseILj256ES2_S2_S2_S2_fjLj128EEEEELb1ELb1ELb1ELb1EEEvNS_9BwdParamsE --------------------------
	.section	.nv.shared._ZN10layer_norm13ln_bwd_kernelINS_13Kernel_traitsI6__halfS2_S2_S2_fjLj256ELj1ELj4ELj1ELj16ENS_18Kernel_traits_baseILj256ES2_S2_S2_S2_fjLj128EEEEELb1ELb1ELb1ELb1EEEvNS_9BwdParamsE,"aw",@nobits
	.sectionflags	@""
	.align	16
	.zero		1024


//--------------------- .nv.shared._ZN10layer_norm13ln_bwd_kernelINS_13Kernel_traitsIf13__nv_bfloat16S2_S2_fjLj256ELj1ELj4ELj1ELj16ENS_18Kernel_traits_baseILj256EfS2_S2_S2_fjLj128EEEEELb0ELb0ELb0ELb0EEEvNS_9BwdParamsE --------------------------
	.section	.nv.shared._ZN10layer_norm13ln_bwd_kernelINS_13Kernel_traitsIf13__nv_bfloat16S2_S2_fjLj256ELj1ELj4ELj1ELj16ENS_18Kernel_traits_baseILj256EfS2_S2_S2_fjLj128EEEEELb0ELb0ELb0ELb0EEEvNS_9BwdParamsE,"aw",@nobits
	.sectionflags	@""
	.align	16
	.zero		1024


//--------------------- .nv.shared._ZN10layer_norm13ln_bwd_kernelINS_13Kernel_traitsIf13__nv_bfloat16S2_S2_fjLj256ELj1ELj4ELj1ELj16ENS_18Kernel_traits_baseILj256EfS2_S2_S2_fjLj128EEEEELb0ELb0ELb0ELb1EEEvNS_9BwdParamsE --------------------------
	.section	.nv.shared._ZN10layer_norm13ln_bwd_kernelINS_13Kernel_traitsIf13__nv_bfloat16S2_S2_fjLj256ELj1ELj4ELj1ELj16ENS_18Kernel_traits_baseILj256EfS2_S2_S2_fjLj128EEEEELb0ELb0ELb0ELb1EEEvNS_9BwdParamsE,"aw",@nobits
	.sectionflags	@""
	.align	16
	.zero		1024


//--------------------- .nv.shared._ZN10layer_norm13ln_bwd_kernelINS_13Kernel_traitsIf13__nv_bfloat16S2_S2_fjLj256ELj1ELj4ELj1ELj16ENS_18Kernel_traits_baseILj256EfS2_S2_S2_fjLj128EEEEELb0ELb0ELb1ELb0EEEvNS_9BwdParamsE --------------------------
	.section	.nv.shared._ZN10layer_norm13ln_bwd_kernelINS_13Kernel_traitsIf13__nv_bfloat16S2_S2_fjLj256ELj1ELj4ELj1ELj16ENS_18Kernel_traits_baseILj256EfS2_S2_S2_fjLj128EEEEELb0ELb0ELb1ELb0EEEvNS_9BwdParamsE,"aw",@nobits
	.sectionflags	@""
	.align	16
	.zero		1024


//--------------------- .nv.shared._ZN10layer_norm13ln_bwd_kernelINS_13Kernel_traitsIf13__nv_bfloat16S2_S2_fjLj256ELj1ELj4ELj1ELj16ENS_18Kernel_traits_baseILj256EfS2_S2_S2_fjLj128EEEEELb0ELb0ELb1ELb1EEEvNS_9BwdParamsE --------------------------
	.section	.nv.shared._ZN10layer_norm13ln_bwd_kernelINS_13Kernel_traitsIf13__nv_bfloat16S2_S2_fjLj256ELj1ELj4ELj1ELj16ENS_18Kernel_traits_baseILj256EfS2_S2_S2_fjLj128EEEEELb0ELb0ELb1ELb1EEEvNS_9BwdParamsE,"aw",@nobits
	.sectionflags	@""
	.align	16
	.zero		1024


//--------------------- .nv.shared._ZN10layer_norm13ln_bwd_kernelINS_13Kernel_traitsIf13__nv_bfloat16S2_S2_fjLj256ELj1ELj4ELj1ELj16ENS_18Kernel_traits_baseILj256EfS2_S2_S2_fjLj128EEEEELb0ELb1ELb0ELb0EEEvNS_9BwdParamsE --------------------------
	.section	.nv.shared._ZN10layer_norm13ln_bwd_kernelINS_13Kernel_traitsIf13__nv_bfloat16S2_S2_fjLj256ELj1ELj4ELj1ELj16ENS_18Kernel_traits_baseILj256EfS2_S2_S2_fjLj128EEEEELb0ELb1ELb0ELb0EEEvNS_9BwdParamsE,"aw",@nobits
	.sectionflags	@""
	.align	16
	.zero		1024


//--------------------- .nv.shared._ZN10layer_norm13ln_bwd_kernelINS_13Kernel_traitsIf13__nv_bfloat16S2_S2_fjLj256ELj1ELj4ELj1ELj16ENS_18Kernel_traits_baseILj256EfS2_S2_S2_fjLj128EEEEELb0ELb1ELb0ELb1EEEvNS_9BwdParamsE --------------------------
	.section	.nv.shared._ZN10layer_norm13ln_bwd_kernelINS_13Kernel_traitsIf13__nv_bfloat16S2_S2_fjLj256ELj1ELj4ELj1ELj16ENS_18Kernel_traits_baseILj256EfS2_S2_S2_fjLj128EEEEELb0ELb1ELb0ELb1EEEvNS_9BwdParamsE,"aw",@nobits
	.sectionflags	@""
	.align	16
	.zero		1024


//--------------------- .nv.shared._ZN10layer_norm13ln_bwd_kernelINS_13Kernel_traitsIf13__nv_bfloat16S2_S2_fjLj256ELj1ELj4ELj1ELj16ENS_18Kernel_traits_baseILj256EfS2_S2_S2_fjLj128EEEEELb0ELb1ELb1ELb0EEEvNS_9BwdParamsE --------------------------
	.section	.nv.shared._ZN10layer_norm13ln_bwd_kernelINS_13Kernel_traitsIf13__nv_bfloat16S2_S2_fjLj256ELj1ELj4ELj1ELj16ENS_18Kernel_traits_baseILj256EfS2_S2_S2_fjLj128EEEEELb0ELb1ELb1ELb0EEEvNS_9BwdParamsE,"aw",@nobits
	.sectionflags	@""
	.align	16
	.zero		1024


//--------------------- .nv.shared._ZN10layer_norm13ln_bwd_kernelINS_13Kernel_traitsIf13__nv_bfloat16S2_S2_fjLj256ELj1ELj4ELj1ELj16ENS_18Kernel_traits_baseILj256EfS2_S2_S2_fjLj128EEEEELb0ELb1ELb1ELb1EEEvNS_9BwdParamsE --------------------------
	.section	.nv.shared._ZN10layer_norm13ln_bwd_kernelINS_13Kernel_traitsIf13__nv_bfloat16S2_S2_fjLj256ELj1ELj4ELj1ELj16ENS_18Kernel_traits_baseILj256EfS2_S2_S2_fjLj128EEEEELb0ELb1ELb1ELb1EEEvNS_9BwdParamsE,"aw",@nobits
	.sectionflags	@""
	.align	16
	.zero		1024


//--------------------- .nv.shared._ZN10layer_norm13ln_bwd_kernelINS_13Kernel_traitsIf13__nv_bfloat16S2_S2_fjLj256ELj1ELj4ELj1ELj16ENS_18Kernel_traits_baseILj256EfS2_S2_S2_fjLj128EEEEELb1ELb0ELb0ELb0EEEvNS_9BwdParamsE --------------------------
	.section	.nv.shared._ZN10layer_norm13ln_bwd_kernelINS_13Kernel_traitsIf13__nv_bfloat16S2_S2_fjLj256ELj1ELj4ELj1ELj16ENS_18Kernel_traits_baseILj256EfS2_S2_S2_fjLj128EEEEELb1ELb0ELb0ELb0EEEvNS_9BwdParamsE,"aw",@nobits
	.sectionflags	@""
	.align	16
	.zero		1024


//--------------------- .nv.shared._ZN10layer_norm13ln_bwd_kernelINS_13Kernel_traitsIf13__nv_bfloat16S2_S2_fjLj256ELj1ELj4ELj1ELj16ENS_18Kernel_traits_baseILj256EfS2_S2_S2_fjLj128EEEEELb1ELb0ELb0ELb1EEEvNS_9BwdParamsE --------------------------
	.section	.nv.shared._ZN10layer_norm13ln_bwd_kernelINS_13Kernel_traitsIf13__nv_bfloat16S2_S2_fjLj256ELj1ELj4ELj1ELj16ENS_18Kernel_traits_baseILj256EfS2_S2_S2_fjLj128EEEEELb1ELb0ELb0ELb1EEEvNS_9BwdParamsE,"aw",@nobits
	.sectionflags	@""
	.align	16
	.zero		1024


//--------------------- .nv.shared._ZN10layer_norm22ln_bwd_finalize_kernelINS_22Kernel_traits_finalizeILj256Ef13__nv_bfloat16S2_S2_fjLb0ELj1024ELj4ENS_18Kernel_traits_baseILj256EfS2_S2_S2_fjLj1024EEEEELb0ELb0EEEvNS_9BwdParamsE --------------------------
	.section	.nv.shared._ZN10layer_norm22ln_bwd_finalize_kernelINS_22Kernel_traits_finalizeILj256Ef13__nv_bfloat16S2_S2_fjLb0ELj1024ELj4ENS_18Kernel_traits_baseILj256EfS2_S2_S2_fjLj1024EEEEELb0ELb0EEEvNS_9BwdParamsE,"aw",@nobits
	.sectionflags	@""
	.align	16
.nv.shared._ZN10layer_norm22ln_bwd_finalize_kernelINS_22Kernel_traits_finalizeILj256Ef13__nv_bfloat16S2_S2_fjLb0ELj1024ELj4ENS_18Kernel_traits_baseILj256EfS2_S2_S2_fjLj1024EEEEELb0ELb0EEEvNS_9BwdParamsE:
	.zero		9472


//--------------------- .nv.shared._ZN10layer_norm13ln_bwd_kernelINS_13Kernel_traitsIf13__nv_bfloat16S2_S2_fjLj256ELj1ELj4ELj1ELj16ENS_18Kernel_traits_baseILj256EfS2_S2_S2_fjLj128EEEEELb1ELb0ELb1ELb0EEEvNS_9BwdParamsE --------------------------
	.section	.nv.shared._ZN10layer_norm13ln_bwd_kernelINS_13Kernel_traitsIf13__nv_bfloat16S2_S2_fjLj256ELj1ELj4ELj1ELj16ENS_18Kernel_traits_baseILj256EfS2_S2_S2_fjLj128EEEEELb1ELb0ELb1ELb0EEEvNS_9BwdParamsE,"aw",@nobits
	.sectionflags	@""
	.align	16
	.zero		1024


//--------------------- .nv.shared._ZN10layer_norm22ln_bwd_finalize_kernelINS_22Kernel_traits_finalizeILj256Ef13__nv_bfloat16S2_S2_fjLb0ELj1024ELj4ENS_18Kernel_traits_baseILj256EfS2_S2_S2_fjLj1024EEEEELb0ELb1EEEvNS_9BwdParamsE --------------------------
	.section	.nv.shared._ZN10layer_norm22ln_bwd_finalize_kernelINS_22Kernel_traits_finalizeILj256Ef13__nv_bfloat16S2_S2_fjLb0ELj1024ELj4ENS_18Kernel_traits_baseILj256EfS2_S2_S2_fjLj1024EEEEELb0ELb1EEEvNS_9BwdParamsE,"aw",@nobits
	.sectionflags	@""
	.align	16
.nv.shared._ZN10layer_norm22ln_bwd_finalize_kernelINS_22Kernel_traits_finalizeILj256Ef13__nv_bfloat16S2_S2_fjLb0ELj1024ELj4ENS_18Kernel_traits_baseILj256EfS2_S2_S2_fjLj1024EEEEELb0ELb1EEEvNS_9BwdParamsE:
	.zero		9472


//--------------------- .nv.shared._ZN10layer_norm13ln_bwd_kernelINS_13Kernel_traitsIf13__nv_bfloat16S2_S2_fjLj256ELj1ELj4ELj1ELj16ENS_18Kernel_traits_baseILj256EfS2_S2_S2_fjLj128EEEEELb1ELb0ELb1ELb1EEEvNS_9BwdParamsE --------------------------
	.section	.nv.shared._ZN10layer_norm13ln_bwd_kernelINS_13Kernel_traitsIf13__nv_bfloat16S2_S2_fjLj256ELj1ELj4ELj1ELj16ENS_18Kernel_traits_baseILj256EfS2_S2_S2_fjLj128EEEEELb1ELb0ELb1ELb1EEEvNS_9BwdParamsE,"aw",@nobits
	.sectionflags	@""
	.align	16
	.zero		1024


//--------------------- .nv.shared._ZN10layer_norm13ln_bwd_kernelINS_13Kernel_traitsIf13__nv_bfloat16S2_S2_fjLj256ELj1ELj4ELj1ELj16ENS_18Kernel_traits_baseILj256EfS2_S2_S2_fjLj128EEEEELb1ELb1ELb0ELb0EEEvNS_9BwdParamsE --------------------------
	.section	.nv.shared._ZN10layer_norm13ln_bwd_kernelINS_13Kernel_traitsIf13__nv_bfloat16S2_S2_fjLj256ELj1ELj4ELj1ELj16ENS_18Kernel_traits_baseILj256EfS2_S2_S2_fjLj128EEEEELb1ELb1ELb0ELb0EEEvNS_9BwdParamsE,"aw",@nobits
	.sectionflags	@""
	.align	16
	.zero		1024


//--------------------- .nv.shared._ZN10layer_norm13ln_bwd_kernelINS_13Kernel_traitsIf13__nv_bfloat16S2_S2_fjLj256ELj1ELj4ELj1ELj16ENS_18Kernel_traits_baseILj256EfS2_S2_S2_fjLj128EEEEELb1ELb1ELb0ELb1EEEvNS_9BwdParamsE --------------------------
	.section	.nv.shared._ZN10layer_norm13ln_bwd_kernelINS_13Kernel_traitsIf13__nv_bfloat16S2_S2_fjLj256ELj1ELj4ELj1ELj16ENS_18Kernel_traits_baseILj256EfS2_S2_S2_fjLj128EEEEELb1ELb1ELb0ELb1EEEvNS_9BwdParamsE,"aw",@nobits
	.sectionflags	@""
	.align	16
	.zero		1024


//--------------------- .nv.shared._ZN10layer_norm22ln_bwd_finalize_kernelINS_22Kernel_traits_finalizeILj256Ef13__nv_bfloat16S2_S2_fjLb1ELj1024ELj4ENS_18Kernel_traits_baseILj256EfS2_S2_S2_fjLj1024EEEEELb1ELb0EEEvNS_9BwdParamsE --------------------------
	.section	.nv.shared._ZN10layer_norm22ln_bwd_finalize_kernelINS_22Kernel_traits_finalizeILj256Ef13__nv_bfloat16S2_S2_fjLb1ELj1024ELj4ENS_18Kernel_traits_baseILj256EfS2_S2_S2_fjLj1024EEEEELb1ELb0EEEvNS_9BwdParamsE,"aw",@nobits
	.sectionflags	@""
	.align	16
.nv.shared._ZN10layer_norm22ln_bwd_finalize_kernelINS_22Kernel_traits_finalizeILj256Ef13__nv_bfloat16S2_S2_fjLb1ELj1024ELj4ENS_18Kernel_traits_baseILj256EfS2_S2_S2_fjLj1024EEEEELb1ELb0EEEvNS_9BwdParamsE:
	.zero		13696


//--------------------- .nv.shared._ZN10layer_norm13ln_bwd_kernelINS_13Kernel_traitsIf13__nv_bfloat16S2_S2_fjLj256ELj1ELj4ELj1ELj16ENS_18Kernel_traits_baseILj256EfS2_S2_S2_fjLj128EEEEELb1ELb1ELb1ELb0EEEvNS_9BwdParamsE --------------------------
	.section	.nv.shared._ZN10layer_norm13ln_bwd_kernelINS_13Kernel_traitsIf13__nv_bfloat16S2_S2_fjLj256ELj1ELj4ELj1ELj16ENS_18Kernel_traits_baseILj256EfS2_S2_S2_fjLj128EEEEELb1ELb1ELb1ELb0EEEvNS_9BwdParamsE,"aw",@nobits
	.sectionflags	@""
	.align	16
	.zero		1024


//--------------------- .nv.shared._ZN10layer_norm22ln_bwd_finalize_kernelINS_22Kernel_traits_finalizeILj256Ef13__nv_bfloat16S2_S2_fjLb1ELj1024ELj4ENS_18Kernel_traits_baseILj256EfS2_S2_S2_fjLj1024EEEEELb1ELb1EEEvNS_9BwdParamsE --------------------------
	.section	.nv.shared._ZN10layer_norm22ln_bwd_finalize_kernelINS_22Kernel_traits_finalizeILj256Ef13__nv_bfloat16S2_S2_fjLb1ELj1024ELj4ENS_18Kernel_traits_baseILj256EfS2_S2_S2_fjLj1024EEEEELb1ELb1EEEvNS_9BwdParamsE,"aw",@nobits
	.sectionflags	@""
	.align	16
.nv.shared._ZN10layer_norm22ln_bwd_finalize_kernelINS_22Kernel_traits_finalizeILj256Ef13__nv_bfloat16S2_S2_fjLb1ELj1024ELj4ENS_18Kernel_traits_baseILj256EfS2_S2_S2_fjLj1024EEEEELb1ELb1EEEvNS_9BwdParamsE:
	.zero		13696


//--------------------- .nv.shared._ZN10layer_norm13ln_bwd_kernelINS_13Kernel_traitsIf13__nv_bfloat16S2_S2_fjLj256ELj1ELj4ELj1ELj16ENS_18Kernel_traits_baseILj256EfS2_S2_S2_fjLj128EEEEELb1ELb1ELb1ELb1EEEvNS_9BwdParamsE --------------------------
	.section	.nv.shared._ZN10layer_norm13ln_bwd_kernelINS_13Kernel_traitsIf13__nv_bfloat16S2_S2_fjLj256ELj1ELj4ELj1ELj16ENS_18Kernel_traits_baseILj256EfS2_S2_S2_fjLj128EEEEELb1ELb1ELb1ELb1EEEvNS_9BwdParamsE,"aw",@nobits
	.sectionflags	@""
	.align	16
	.zero		1024


//--------------------- .nv.shared._ZN10layer_norm13ln_bwd_kernelINS_13Kernel_traitsI13__nv_bfloat16S2_fS2_fjLj256ELj1ELj4ELj1ELj16ENS_18Kernel_traits_baseILj256ES2_S2_fS2_fjLj128EEEEELb0ELb0ELb0ELb0EEEvNS_9BwdParamsE --------------------------
	.section	.nv.shared._ZN10layer_norm13ln_bwd_kernelINS_13Kernel_traitsI13__nv_bfloat16S2_fS2_fjLj256ELj1ELj4ELj1ELj16ENS_18Kernel_traits_baseILj256ES2_S2_fS2_fjLj128EEEEELb0ELb0ELb0ELb0EEEvNS_9BwdParamsE,"aw",@nobits
	.sectionflags	@""
	.align	16
	.zero		1024


//--------------------- .nv.shared._ZN10layer_norm13ln_bwd_kernelINS_13Kernel_traitsI13__nv_bfloat16S2_fS2_fjLj256ELj1ELj4ELj1ELj16ENS_18Kernel_traits_baseILj256ES2_S2_fS2_fjLj128EEEEELb0ELb0ELb0ELb1EEEvNS_9BwdParamsE --------------------------
	.section	.nv.shared._ZN10layer_norm13ln_bwd_kernelINS_13Kernel_traitsI13__nv_bfloat16S2_fS2_fjLj256ELj1ELj4ELj1ELj16ENS_18Kernel_traits_baseILj256ES2_S2_fS2_fjLj128EEEEELb0ELb0ELb0ELb1EEEvNS_9BwdParamsE,"aw",@nobits
	.sectionflags	@""
	.align	16
	.zero		1024


//--------------------- .nv.shared._ZN10layer_norm13ln_bwd_kernelINS_13Kernel_traitsI13__nv_bfloat16S2_fS2_fjLj256ELj1ELj4ELj1ELj16ENS_18Kernel_traits_baseILj256ES2_S2_fS2_fjLj128EEEEELb0ELb0ELb1ELb0EEEvNS_9BwdParamsE --------------------------
	.section	.nv.shared._ZN10layer_norm13ln_bwd_kernelINS_13Kernel_traitsI13__nv_bfloat16S2_fS2_fjLj256ELj1ELj4ELj1ELj16ENS_18Kernel_traits_baseILj256ES2_S2_fS2_fjLj128EEEEELb0ELb0ELb1ELb0EEEvNS_9BwdParamsE,"aw",@nobits
	.sectionflags	@""
	.align	16
	.zero		1024


//--------------------- .nv.shared._ZN10layer_norm13ln_bwd_kernelINS_13Kernel_traitsI13__nv_bfloat16S2_fS2_fjLj256ELj1ELj4ELj1ELj16ENS_18Kernel_traits_baseILj256ES2_S2_fS2_fjLj128EEEEELb0ELb0ELb1ELb1EEEvNS_9BwdParamsE --------------------------
	.section	.nv.shared._ZN10layer_norm13ln_bwd_kernelINS_13Kernel_traitsI13__nv_bfloat16S2_fS2_fjLj256ELj1ELj4ELj1ELj16ENS_18Kernel_traits_baseILj256ES2_S2_fS2_fjLj128EEEEELb0ELb0ELb1ELb1EEEvNS_9BwdParamsE,"aw",@nobits
	.sectionflags	@""
	.align	16
	.zero		1024


//--------------------- .nv.shared._ZN10layer_norm13ln_bwd_kernelINS_13Kernel_traitsI13__nv_bfloat16S2_fS2_fjLj256ELj1ELj4ELj1ELj16ENS_18Kernel_traits_baseILj256ES2_S2_fS2_fjLj128EEEEELb0ELb1ELb0ELb0EEEvNS_9BwdParamsE --------------------------
	.section	.nv.shared._ZN10layer_norm13ln_bwd_kernelINS_13Kernel_traitsI13__nv_bfloat16S2_fS2_fjLj256ELj1ELj4ELj1ELj16ENS_18Kernel_traits_baseILj256ES2_S2_fS2_fjLj128EEEEELb0ELb1ELb0ELb0EEEvNS_9BwdParamsE,"aw",@nobits
	.sectionflags	@""
	.align	16
	.zero		1024


//--------------------- .nv.shared._ZN10layer_norm13ln_bwd_kernelINS_13Kernel_traitsI13__nv_bfloat16S2_fS2_fjLj256ELj1ELj4ELj1ELj16ENS_18Kernel_traits_baseILj256ES2_S2_fS2_fjLj128EEEEELb0ELb1ELb0ELb1EEEvNS_9BwdParamsE --------------------------
	.section	.nv.shared._ZN10layer_norm13ln_bwd_kernelINS_13Kernel_traitsI13__nv_bfloat16S2_fS2_fjLj256ELj1ELj4ELj1ELj16ENS_18Kernel_traits_baseILj256ES2_S2_fS2_fjLj128EEEEELb0ELb1ELb0ELb1EEEvNS_9BwdParamsE,"aw",@nobits
	.sectionflags	@""
	.align	16
	.zero		1024


//--------------------- .nv.shared._ZN10layer_norm13ln_bwd_kernelINS_13Kernel_traitsI13__nv_bfloat16S2_fS2_fjLj256ELj1ELj4ELj1ELj16ENS_18Kernel_traits_baseILj256ES2_S2_fS2_fjLj128EEEEELb0ELb1ELb1ELb0EEEvNS_9BwdParamsE --------------------------
	.section	.nv.shared._ZN10layer_norm13ln_bwd_kernelINS_13Kernel_traitsI13__nv_bfloat16S2_fS2_fjLj256ELj1ELj4ELj1ELj16ENS_18Kernel_traits_baseILj256ES2_S2_fS2_fjLj128EEEEELb0ELb1ELb1ELb0EEEvNS_9BwdParamsE,"aw",@nobits
	.sectionflags	@""
	.align	16
	.zero		1024


//--------------------- .nv.shared._ZN10layer_norm13ln_bwd_kernelINS_13Kernel_traitsI13__nv_bfloat16S2_fS2_fjLj256ELj1ELj4ELj1ELj16ENS_18Kernel_traits_baseILj256ES2_S2_fS2_fjLj128EEEEELb0ELb1ELb1ELb1EEEvNS_9BwdParamsE --------------------------
	.section	.nv.shared._ZN10layer_norm13ln_bwd_kernelINS_13Kernel_traitsI13__nv_bfloat16S2_fS2_fjLj256ELj1ELj4ELj1ELj16ENS_18Kernel_traits_baseILj256ES2_S2_fS2_fjLj128EEEEELb0ELb1ELb1ELb1EEEvNS_9BwdParamsE,"aw",@nobits
	.sectionflags	@""
	.align	16
	.zero		1024


//--------------------- .nv.shared._ZN10layer_norm13ln_bwd_kernelINS_13Kernel_traitsI13__nv_bfloat16S2_fS2_fjLj256ELj1ELj4ELj1ELj16ENS_18Kernel_traits_baseILj256ES2_S2_fS2_fjLj128EEEEELb1ELb0ELb0ELb0EEEvNS_9BwdParamsE --------------------------
	.section	.nv.shared._ZN10layer_norm13ln_bwd_kernelINS_13Kernel_traitsI13__nv_bfloat16S2_fS2_fjLj256ELj1ELj4ELj1ELj16ENS_18Kernel_traits_baseILj256ES2_S2_fS2_fjLj128EEEEELb1ELb0ELb0ELb0EEEvNS_9BwdParamsE,"aw",@nobits
	.sectionflags	@""
	.align	16
	.zero		1024


//--------------------- .nv.shared._ZN10layer_norm13ln_bwd_kernelINS_13Kernel_traitsI13__nv_bfloat16S2_fS2_fjLj256ELj1ELj4ELj1ELj16ENS_18Kernel_traits_baseILj256ES2_S2_fS2_fjLj128EEEEELb1ELb0ELb0ELb1EEEvNS_9BwdParamsE --------------------------
	.section	.nv.shared._ZN10layer_norm13ln_bwd_kernelINS_13Kernel_traitsI13__nv_bfloat16S2_fS2_fjLj256ELj1ELj4ELj1ELj16ENS_18Kernel_traits_baseILj256ES2_S2_fS2_fjLj128EEEEELb1ELb0ELb0ELb1EEEvNS_9BwdParamsE,"aw",@nobits
	.sectionflags	@""
	.align	16
	.zero		1024


//--------------------- .nv.shared._ZN10layer_norm22ln_bwd_finalize_kernelINS_22Kernel_traits_finalizeILj256E13__nv_bfloat16S2_fS2_fjLb0ELj1024ELj4ENS_18Kernel_traits_baseILj256ES2_S2_fS2_fjLj1024EEEEELb0ELb0EEEvNS_9BwdParamsE --------------------------
	.section	.nv.shared._ZN10layer_norm22ln_bwd_finalize_kernelINS_22Kernel_traits_finalizeILj256E13__nv_bfloat16S2_fS2_fjLb0ELj1024ELj4ENS_18Kernel_traits_baseILj256ES2_S2_fS2_fjLj1024EEEEELb0ELb0EEEvNS_9BwdParamsE,"aw",@nobits
	.sectionflags	@""
	.align	16
.nv.shared._ZN10layer_norm22ln_bwd_finalize_kernelINS_22Kernel_traits_finalizeILj256E13__nv_bfloat16S2_fS2_fjLb0ELj1024ELj4ENS_18Kernel_traits_baseILj256ES2_S2_fS2_fjLj1024EEEEELb0ELb0EEEvNS_9BwdParamsE:
	.zero		9472


//--------------------- .nv.shared._ZN10layer_norm13ln_bwd_kernelINS_13Kernel_traitsI13__nv_bfloat16S2_fS2_fjLj256ELj1ELj4ELj1ELj16ENS_18Kernel_traits_baseILj256ES2_S2_fS2_fjLj128EEEEELb1ELb0ELb1ELb0EEEvNS_9BwdParamsE --------------------------
	.section	.nv.shared._ZN10layer_norm13ln_bwd_kernelINS_13Kernel_traitsI13__nv_bfloat16S2_fS2_fjLj256ELj1ELj4ELj1ELj16ENS_18Kernel_traits_baseILj256ES2_S2_fS2_fjLj128EEEEELb1ELb0ELb1ELb0EEEvNS_9BwdParamsE,"aw",@nobits
	.sectionflags	@""
	.align	16
	.zero		1024


//--------------------- .nv.shared._ZN10layer_norm22ln_bwd_finalize_kernelINS_22Kernel_traits_finalizeILj256E13__nv_bfloat16S2_fS2_fjLb0ELj1024ELj4ENS_18Kernel_traits_baseILj256ES2_S2_fS2_fjLj1024EEEEELb0ELb1EEEvNS_9BwdParamsE --------------------------
	.section	.nv.shared._ZN10layer_norm22ln_bwd_finalize_kernelINS_22Kernel_traits_finalizeILj256E13__nv_bfloat16S2_fS2_fjLb0ELj1024ELj4ENS_18Kernel_traits_baseILj256ES2_S2_fS2_fjLj1024EEEEELb0ELb1EEEvNS_9BwdParamsE,"aw",@nobits
	.sectionflags	@""
	.align	16
.nv.shared._ZN10layer_norm22ln_bwd_finalize_kernelINS_22Kernel_traits_finalizeILj256E13__nv_bfloat16S2_fS2_fjLb0ELj1024ELj4ENS_18Kernel_traits_baseILj256ES2_S2_fS2_fjLj1024EEEEELb0ELb1EEEvNS_9BwdParamsE:
	.zero		9472


//--------------------- .nv.shared._ZN10layer_norm13ln_bwd_kernelINS_13Kernel_traitsI13__nv_bfloat16S2_fS2_fjLj256ELj1ELj4ELj1ELj16ENS_18Kernel_traits_baseILj256ES2_S2_fS2_fjLj128EEEEELb1ELb0ELb1ELb1EEEvNS_9BwdParamsE --------------------------
	.section	.nv.shared._ZN10layer_norm13ln_bwd_kernelINS_13Kernel_traitsI13__nv_bfloat16S2_fS2_fjLj256ELj1ELj4ELj1ELj16ENS_18Kernel_traits_baseILj256ES2_S2_fS2_fjLj128EEEEELb1ELb0ELb1ELb1EEEvNS_9BwdParamsE,"aw",@nobits
	.sectionflags	@""
	.align	16
	.zero		1024


//--------------------- .nv.shared._ZN10layer_norm13ln_bwd_kernelINS_13Kernel_traitsI13__nv_bfloat16S2_fS2_fjLj256ELj1ELj4ELj1ELj16ENS_18Kernel_traits_baseILj256ES2_S2_fS2_fjLj128EEEEELb1ELb1ELb0ELb0EEEvNS_9BwdParamsE --------------------------
	.section	.nv.shared._ZN10layer_norm13ln_bwd_kernelINS_13Kernel_traitsI13__nv_bfloat16S2_fS2_fjLj256ELj1ELj4ELj1ELj16ENS_18Kernel_traits_baseILj256ES2_S2_fS2_fjLj128EEEEELb1ELb1ELb0ELb0EEEvNS_9BwdParamsE,"aw",@nobits
	.sectionflags	@""
	.align	16
	.zero		1024


//--------------------- .nv.shared._ZN10layer_norm13ln_bwd_kernelINS_13Kernel_traitsI13__nv_bfloat16S2_fS2_fjLj256ELj1ELj4ELj1ELj16ENS_18Kernel_traits_baseILj256ES2_S2_fS2_fjLj128EEEEELb1ELb1ELb0ELb1EEEvNS_9BwdParamsE --------------------------
	.section	.nv.shared._ZN10layer_norm13ln_bwd_kernelINS_13Kernel_traitsI13__nv_bfloat16S2_fS2_fjLj256ELj1ELj4ELj1ELj16ENS_18Kernel_traits_baseILj256ES2_S2_fS2_fjLj128EEEEELb1ELb1ELb0ELb1EEEvNS_9BwdParamsE,"aw",@nobits
	.sectionflags	@""
	.align	16
	.zero		1024


//--------------------- .nv.shared._ZN10layer_norm22ln_bwd_finalize_kernelINS_22Kernel_traits_finalizeILj256E13__nv_bfloat16S2_fS2_fjLb1ELj1024ELj4ENS_18Kernel_traits_baseILj256ES2_S2_fS2_fjLj1024EEEEELb1ELb0EEEvNS_9BwdParamsE --------------------------
	.section	.nv.shared._ZN10layer_norm22ln_bwd_finalize_kernelINS_22Kernel_traits_finalizeILj256E13__nv_bfloat16S2_fS2_fjLb1ELj1024ELj4ENS_18Kernel_traits_baseILj256ES2_S2_fS2_fjLj1024EEEEELb1ELb0EEEvNS_9BwdParamsE,"aw",@nobits
	.sectionflags	@""
	.align	16
.nv.shared._ZN10layer_norm22ln_bwd_finalize_kernelINS_22Kernel_traits_finalizeILj256E13__nv_bfloat16S2_fS2_fjLb1ELj1024ELj4ENS_18Kernel_traits_baseILj256ES2_S2_fS2_fjLj1024EEEEELb1ELb0EEEvNS_9BwdParamsE:
	.zero		13696


//--------------------- .nv.shared._ZN10layer_norm13ln_bwd_kernelINS_13Kernel_traitsI13__nv_bfloat16S2_fS2_fjLj256ELj1ELj4ELj1ELj16ENS_18Kernel_traits_baseILj256ES2_S2_fS2_fjLj128EEEEELb1ELb1ELb1ELb0EEEvNS_9BwdParamsE --------------------------
	.section	.nv.shared._ZN10layer_norm13ln_bwd_kernelINS_13Kernel_traitsI13__nv_bfloat16S2_fS2_fjLj256ELj1ELj4ELj1ELj16ENS_18Kernel_traits_baseILj256ES2_S2_fS2_fjLj128EEEEELb1ELb1ELb1ELb0EEEvNS_9BwdParamsE,"aw",@nobits
	.sectionflags	@""
	.align	16
	.zero		1024


//--------------------- .nv.shared._ZN10layer_norm22ln_bwd_finalize_kernelINS_22Kernel_traits_finalizeILj256E13__nv_bfloat16S2_fS2_fjLb1ELj1024ELj4ENS_18Kernel_traits_baseILj256ES2_S2_fS2_fjLj1024EEEEELb1ELb1EEEvNS_9BwdParamsE --------------------------
	.section	.nv.shared._ZN10layer_norm22ln_bwd_finalize_kernelINS_22Kernel_traits_finalizeILj256E13__nv_bfloat16S2_fS2_fjLb1ELj1024ELj4ENS_18Kernel_traits_baseILj256ES2_S2_fS2_fjLj1024EEEEELb1ELb1EEEvNS_9BwdParamsE,"aw",@nobits
	.sectionflags	@""
	.align	16
.nv.shared._ZN10layer_norm22ln_bwd_finalize_kernelINS_22Kernel_traits_finalizeILj256E13__nv_bfloat16S2_fS2_fjLb1ELj1024ELj4ENS_18Kernel_traits_baseILj256ES2_S2_fS2_fjLj1024EEEEELb1ELb1EEEvNS_9BwdParamsE:
	.zero		13696


//--------------------- .nv.shared._ZN10layer_norm13ln_bwd_kernelINS_13Kernel_traitsI13__nv_bfloat16S2_fS2_fjLj256ELj1ELj4ELj1ELj16ENS_18Kernel_traits_baseILj256ES2_S2_fS2_fjLj128EEEEELb1ELb1ELb1ELb1EEEvNS_9BwdParamsE --------------------------
	.section	.nv.shared._ZN10layer_norm13ln_bwd_kernelINS_13Kernel_traitsI13__nv_bfloat16S2_fS2_fjLj256ELj1ELj4ELj1ELj16ENS_18Kernel_traits_baseILj256ES2_S2_fS2_fjLj128EEEEELb1ELb1ELb1ELb1EEEvNS_9BwdParamsE,"aw",@nobits
	.sectionflags	@""
	.align	16
	.zero		1024


//--------------------- .nv.shared._ZN10layer_norm13ln_bwd_kernelINS_13Kernel_traitsIf13__nv_bfloat16fS2_fjLj256ELj1ELj4ELj1ELj16ENS_18Kernel_traits_baseILj256EfS2_fS2_fjLj128EEEEELb0ELb0ELb0ELb0EEEvNS_9BwdParamsE --------------------------
	.section	.nv.shared._ZN10layer_norm13ln_bwd_kernelINS_13Kernel_traitsIf13__nv_bfloat16fS2_fjLj256ELj1ELj4ELj1ELj16ENS_18Kernel_traits_baseILj256EfS2_fS2_fjLj128EEEEELb0ELb0ELb0ELb0EEEvNS_9BwdParamsE,"aw",@nobits
	.sectionflags	@""
	.align	16
	.zero		1024


//--------------------- .nv.shared._ZN10layer_norm13ln_bwd_kernelINS_13Kernel_traitsIf13__nv_bfloat16fS2_fjLj256ELj1ELj4ELj1ELj16ENS_18Kernel_traits_baseILj256EfS2_fS2_fjLj128EEEEELb0ELb0ELb0ELb1EEEvNS_9BwdParamsE --------------------------
	.section	.nv.shared._ZN10layer_norm13ln_bwd_kernelINS_13Kernel_traitsIf13__nv_bfloat16fS2_fjLj256ELj1ELj4ELj1ELj16ENS_18Kernel_traits_baseILj256EfS2_fS2_fjLj128EEEEELb0ELb0ELb0ELb1EEEvNS_9BwdParamsE,"aw",@nobits
	.sectionflags	@""
	.align	16
	.zero		1024


//--------------------- .nv.shared._ZN10layer_norm13ln_bwd_kernelINS_13Kernel_traitsIf13__nv_bfloat16fS2_fjLj256ELj1ELj4ELj1ELj16ENS_18Kernel_traits_baseILj256EfS2_fS2_fjLj128EEEEELb0ELb0ELb1ELb0EEEvNS_9BwdParamsE --------------------------
	.section	.nv.shared._ZN10layer_norm13ln_bwd_kernelINS_13Kernel_traitsIf13__nv_bfloat16fS2_fjLj256ELj1ELj4ELj1ELj16ENS_18Kernel_traits_baseILj256EfS2_fS2_fjLj128EEEEELb0ELb0ELb1ELb0EEEvNS_9BwdParamsE,"aw",@nobits
	.sectionflags	@""
	.align	16
	.zero		1024


//--------------------- .nv.shared._ZN10layer_norm13ln_bwd_kernelINS_13Kernel_traitsIf13__nv_bfloat16fS2_fjLj256ELj1ELj4ELj1ELj16ENS_18Kernel_traits_baseILj256EfS2_fS2_fjLj128EEEEELb0ELb0ELb1ELb1EEEvNS_9BwdParamsE --------------------------
	.section	.nv.shared._ZN10layer_norm13ln_bwd_kernelINS_13Kernel_traitsIf13__nv_bfloat16fS2_fjLj256ELj1ELj4ELj1ELj16ENS_18Kernel_traits_baseILj256EfS2_fS2_fjLj128EEEEELb0ELb0ELb1ELb1EEEvNS_9BwdParamsE,"aw",@nobits
	.sectionflags	@""
	.align	16
	.zero		1024


//--------------------- .nv.shared._ZN10layer_norm13ln_bwd_kernelINS_13Kernel_traitsIf13__nv_bfloat16fS2_fjLj256ELj1ELj4ELj1ELj16ENS_18Kernel_traits_baseILj256EfS2_fS2_fjLj128EEEEELb0ELb1ELb0ELb0EEEvNS_9BwdParamsE --------------------------
	.section	.nv.shared._ZN10layer_norm13ln_bwd_kernelINS_13Kernel_traitsIf13__nv_bfloat16fS2_fjLj256ELj1ELj4ELj1ELj16ENS_18Kernel_traits_baseILj256EfS2_fS2_fjLj128EEEEELb0ELb1ELb0ELb0EEEvNS_9BwdParamsE,"aw",@nobits
	.sectionflags	@""
	.align	16
	.zero		1024


//--------------------- .nv.shared._ZN10layer_norm13ln_bwd_kernelINS_13Kernel_traitsIf13__nv_bfloat16fS2_fjLj256ELj1ELj4ELj1ELj16ENS_18Kernel_traits_baseILj256EfS2_fS2_fjLj128EEEEELb0ELb1ELb0ELb1EEEvNS_9BwdParamsE --------------------------
	.section	.nv.shared._ZN10layer_norm13ln_bwd_kernelINS_13Kernel_traitsIf13__nv_bfloat16fS2_fjLj256ELj1ELj4ELj1ELj16ENS_18Kernel_traits_baseILj256EfS2_fS2_fjLj128EEEEELb0ELb1ELb0ELb1EEEvNS_9BwdParamsE,"aw",@nobits
	.sectionflags	@""
	.align	16
	.zero		1024


//--------------------- .nv.shared._ZN10layer_norm13ln_bwd_kernelINS_13Kernel_traitsIf13__nv_bfloat16fS2_fjLj256ELj1ELj4ELj1ELj16ENS_18Kernel_traits_baseILj256EfS2_fS2_fjLj128EEEEELb0ELb1ELb1ELb0EEEvNS_9BwdParamsE --------------------------
	.section	.nv.shared._ZN10layer_norm13ln_bwd_kernelINS_13Kernel_traitsIf13__nv_bfloat16fS2_fjLj256ELj1ELj4ELj1ELj16ENS_18Kernel_traits_baseILj256EfS2_fS2_fjLj128EEEEELb0ELb1ELb1ELb0EEEvNS_9BwdParamsE,"aw",@nobits
	.sectionflags	@""
	.align	16
	.zero		1024


//--------------------- .nv.shared._ZN10layer_norm13ln_bwd_kernelINS_13Kernel_traitsIf13__nv_bfloat16fS2_fjLj256ELj1ELj4ELj1ELj16ENS_18Kernel_traits_baseILj256EfS2_fS2_fjLj128EEEEELb0ELb1ELb1ELb1EEEvNS_9BwdParamsE --------------------------
	.section	.nv.shared._ZN10layer_norm13ln_bwd_kernelINS_13Kernel_traitsIf13__nv_bfloat16fS2_fjLj256ELj1ELj4ELj1ELj16ENS_18Kernel_traits_baseILj256EfS2_fS2_fjLj128EEEEELb0ELb1ELb1ELb1EEEvNS_9BwdParamsE,"aw",@nobits
	.sectionflags	@""
	.align	16
	.zero		1024


//--------------------- .nv.shared._ZN10layer_norm13ln_bwd_kernelINS_13Kernel_traitsIf13__nv_bfloat16fS2_fjLj256ELj1ELj4ELj1ELj16ENS_18Kernel_traits_baseILj256EfS2_fS2_fjLj128EEEEELb1ELb0ELb0ELb0EEEvNS_9BwdParamsE --------------------------
	.section	.nv.shared._ZN10layer_norm13ln_bwd_kernelINS_13Kernel_traitsIf13__nv_bfloat16fS2_fjLj256ELj1ELj4ELj1ELj16ENS_18Kernel_traits_baseILj256EfS2_fS2_fjLj128EEEEELb1ELb0ELb0ELb0EEEvNS_9BwdParamsE,"aw",@nobits
	.sectionflags	@""
	.align	16
	.zero		1024


//--------------------- .nv.shared._ZN10layer_norm13ln_bwd_kernelINS_13Kernel_traitsIf13__nv_bfloat16fS2_fjLj256ELj1ELj4ELj1ELj16ENS_18Kernel_traits_baseILj256EfS2_fS2_fjLj128EEEEELb1ELb0ELb0ELb1EEEvNS_9BwdParamsE --------------------------
	.section	.nv.shared._ZN10layer_norm13ln_bwd_kernelINS_13Kernel_traitsIf13__nv_bfloat16fS2_fjLj256ELj1ELj4ELj1ELj16ENS_18Kernel_traits_baseILj256EfS2_fS2_fjLj128EEEEELb1ELb0ELb0ELb1EEEvNS_9BwdParamsE,"aw",@nobits
	.sectionflags	@""
	.align	16
	.zero		1024


//--------------------- .nv.shared._ZN10layer_norm22ln_bwd_finalize_kernelINS_22Kernel_traits_finalizeILj256Ef13__nv_bfloat16fS2_fjLb0ELj1024ELj4ENS_18Kernel_traits_baseILj256EfS2_fS2_fjLj1024EEEEELb0ELb0EEEvNS_9BwdParamsE --------------------------
	.section	.nv.shared._ZN10layer_norm22ln_bwd_finalize_kernelINS_22Kernel_traits_finalizeILj256Ef13__nv_bfloat16fS2_fjLb0ELj1024ELj4ENS_18Kernel_traits_baseILj256EfS2_fS2_fjLj1024EEEEELb0ELb0EEEvNS_9BwdParamsE,"aw",@nobits
	.sectionflags	@""
	.align	16
.nv.shared._ZN10layer_norm22ln_bwd_finalize_kernelINS_22Kernel_traits_finalizeILj256Ef13__nv_bfloat16fS2_fjLb0ELj1024ELj4ENS_18Kernel_traits_baseILj256EfS2_fS2_fjLj1024EEEEELb0ELb0EEEvNS_9BwdParamsE:
	.zero		9472


//--------------------- .nv.shared._ZN10layer_norm13ln_bwd_kernelINS_13Kernel_traitsIf13__nv_bfloat16fS2_fjLj256ELj1ELj4ELj1ELj16ENS_18Kernel_traits_baseILj256EfS2_fS2_fjLj128EEEEELb1ELb0ELb1ELb0EEEvNS_9BwdParamsE --------------------------
	.section	.nv.shared._ZN10layer_norm13ln_bwd_kernelINS_13Kernel_traitsIf13__nv_bfloat16fS2_fjLj256ELj1ELj4ELj1ELj16ENS_18Kernel_traits_baseILj256EfS2_fS2_fjLj128EEEEELb1ELb0ELb1ELb0EEEvNS_9BwdParamsE,"aw",@nobits
	.sectionflags	@""
	.align	16
	.zero		1024


//--------------------- .nv.shared._ZN10layer_norm22ln_bwd_finalize_kernelINS_22Kernel_traits_finalizeILj256Ef13__nv_bfloat16fS2_fjLb0ELj1024ELj4ENS_18Kernel_traits_baseILj256EfS2_fS2_fjLj1024EEEEELb0ELb1EEEvNS_9BwdParamsE --------------------------
	.section	.nv.shared._ZN10layer_norm22ln_bwd_finalize_kernelINS_22Kernel_traits_finalizeILj256Ef13__nv_bfloat16fS2_fjLb0ELj1024ELj4ENS_18Kernel_traits_baseILj256EfS2_fS2_fjLj1024EEEEELb0ELb1EEEvNS_9BwdParamsE,"aw",@nobits
	.sectionflags	@""
	.align	16
.nv.shared._ZN10layer_norm22ln_bwd_finalize_kernelINS_22Kernel_traits_finalizeILj256Ef13__nv_bfloat16fS2_fjLb0ELj1024ELj4ENS_18Kernel_traits_baseILj256EfS2_fS2_fjLj1024EEEEELb0ELb1EEEvNS_9BwdParamsE:
	.zero		9472


//--------------------- .nv.shared._ZN10layer_norm13ln_bwd_kernelINS_13Kernel_traitsIf13__nv_bfloat16fS2_fjLj256ELj1ELj4ELj1ELj16ENS_18Kernel_traits_baseILj256EfS2_fS2_fjLj128EEEEELb1ELb0ELb1ELb1EEEvNS_9BwdParamsE --------------------------
	.section	.nv.shared._ZN10layer_norm13ln_bwd_kernelINS_13Kernel_traitsIf13__nv_bfloat16fS2_fjLj256ELj1ELj4ELj1ELj16ENS_18Kernel_traits_baseILj256EfS2_fS2_fjLj128EEEEELb1ELb0ELb1ELb1EEEvNS_9BwdParamsE,"aw",@nobits
	.sectionflags	@""
	.align	16
	.zero		1024


//--------------------- .nv.shared._ZN10layer_norm13ln_bwd_kernelINS_13Kernel_traitsIf13__nv_bfloat16fS2_fjLj256ELj1ELj4ELj1ELj16ENS_18Kernel_traits_baseILj256EfS2_fS2_fjLj128EEEEELb1ELb1ELb0ELb0EEEvNS_9BwdParamsE --------------------------
	.section	.nv.shared._ZN10layer_norm13ln_bwd_kernelINS_13Kernel_traitsIf13__nv_bfloat16fS2_fjLj256ELj1ELj4ELj1ELj16ENS_18Kernel_traits_baseILj256EfS2_fS2_fjLj128EEEEELb1ELb1ELb0ELb0EEEvNS_9BwdParamsE,"aw",@nobits
	.sectionflags	@""
	.align	16
	.zero		1024


//--------------------- .nv.shared._ZN10layer_norm13ln_bwd_kernelINS_13Kernel_traitsIf13__nv_bfloat16fS2_fjLj256ELj1ELj4ELj1ELj16ENS_18Kernel_traits_baseILj256EfS2_fS2_fjLj128EEEEELb1ELb1ELb0ELb1EEEvNS_9BwdParamsE --------------------------
	.section	.nv.shared._ZN10layer_norm13ln_bwd_kernelINS_13Kernel_traitsIf13__nv_bfloat16fS2_fjLj256ELj1ELj4ELj1ELj16ENS_18Kernel_traits_baseILj256EfS2_fS2_fjLj128EEEEELb1ELb1ELb0ELb1EEEvNS_9BwdParamsE,"aw",@nobits
	.sectionflags	@""
	.align	16
	.zero		1024


//--------------------- .nv.shared._ZN10layer_norm22ln_bwd_finalize_kernelINS_22Kernel_traits_finalizeILj256Ef13__nv_bfloat16fS2_fjLb1ELj1024ELj4ENS_18Kernel_traits_baseILj256EfS2_fS2_fjLj1024EEEEELb1ELb0EEEvNS_9BwdParamsE --------------------------
	.section	.nv.shared._ZN10layer_norm22ln_bwd_finalize_kernelINS_22Kernel_traits_finalizeILj256Ef13__nv_bfloat16fS2_fjLb1ELj1024ELj4ENS_18Kernel_traits_baseILj256EfS2_fS2_fjLj1024EEEEELb1ELb0EEEvNS_9BwdParamsE,"aw",@nobits
	.sectionflags	@""
	.align	16
.nv.shared._ZN10layer_norm22ln_bwd_finalize_kernelINS_22Kernel_traits_finalizeILj256Ef13__nv_bfloat16fS2_fjLb1ELj1024ELj4ENS_18Kernel_traits_baseILj256EfS2_fS2_fjLj1024EEEEELb1ELb0EEEvNS_9BwdParamsE:
	.zero		13696


//--------------------- .nv.shared._ZN10layer_norm13ln_bwd_kernelINS_13Kernel_traitsIf13__nv_bfloat16fS2_fjLj256ELj1ELj4ELj1ELj16ENS_18Kernel_traits_baseILj256EfS2_fS2_fjLj128EEEEELb1ELb1ELb1ELb0EEEvNS_9BwdParamsE --------------------------
	.section	.nv.shared._ZN10layer_norm13ln_bwd_kernelINS_13Kernel_traitsIf13__nv_bfloat16fS2_fjLj256ELj1ELj4ELj1ELj16ENS_18Kernel_traits_baseILj256EfS2_fS2_fjLj128EEEEELb1ELb1ELb1ELb0EEEvNS_9BwdParamsE,"aw",@nobits
	.sectionflags	@""
	.align	16
	.zero		1024


//--------------------- .nv.shared._ZN10layer_norm22ln_bwd_finalize_kernelINS_22Kernel_traits_finalizeILj256Ef13__nv_bfloat16fS2_fjLb1ELj1024ELj4ENS_18Kernel_traits_baseILj256EfS2_fS2_fjLj1024EEEEELb1ELb1EEEvNS_9BwdParamsE --------------------------
	.section	.nv.shared._ZN10layer_norm22ln_bwd_finalize_kernelINS_22Kernel_traits_finalizeILj256Ef13__nv_bfloat16fS2_fjLb1ELj1024ELj4ENS_18Kernel_traits_baseILj256EfS2_fS2_fjLj1024EEEEELb1ELb1EEEvNS_9BwdParamsE,"aw",@nobits
	.sectionflags	@""
	.align	16
.nv.shared._ZN10layer_norm22ln_bwd_finalize_kernelINS_22Kernel_traits_finalizeILj256Ef13__nv_bfloat16fS2_fjLb1ELj1024ELj4ENS_18Kernel_traits_baseILj256EfS2_fS2_fjLj1024EEEEELb1ELb1EEEvNS_9BwdParamsE:
	.zero		13696


//--------------------- .nv.shared._ZN10layer_norm13ln_bwd_kernelINS_13Kernel_traitsIf13__nv_bfloat16fS2_fjLj256ELj1ELj4ELj1ELj16ENS_18Kernel_traits_baseILj256EfS2_fS2_fjLj128EEEEELb1ELb1ELb1ELb1EEEvNS_9BwdParamsE --------------------------
	.section	.nv.shared._ZN10layer_norm13ln_bwd_kernelINS_13Kernel_traitsIf13__nv_bfloat16fS2_fjLj256ELj1ELj4ELj1ELj16ENS_18Kernel_traits_baseILj256EfS2_fS2_fjLj128EEEEELb1ELb1ELb1ELb1EEEvNS_9BwdParamsE,"aw",@nobits
	.sectionflags	@""
	.align	16
	.zero		1024


//--------------------- .nv.shared._ZN10layer_norm13ln_bwd_kernelINS_13Kernel_traitsIf6__halfS2_S2_fjLj256ELj1ELj4ELj1ELj16ENS_18Kernel_traits_baseILj256EfS2_S2_S2_fjLj128EEEEELb0ELb0ELb0ELb0EEEvNS_9BwdParamsE --------------------------
	.section	.nv.shared._ZN10layer_norm13ln_bwd_kernelINS_13Kernel_traitsIf6__halfS2_S2_fjLj256ELj1ELj4ELj1ELj16ENS_18Kernel_traits_baseILj256EfS2_S2_S2_fjLj128EEEEELb0ELb0ELb0ELb0EEEvNS_9BwdParamsE,"aw",@nobits
	.sectionflags	@""
	.align	16
	.zero		1024


//--------------------- .nv.shared._ZN10layer_norm13ln_bwd_kernelINS_13Kernel_traitsIf6__halfS2_S2_fjLj256ELj1ELj4ELj1ELj16ENS_18Kernel_traits_baseILj256EfS2_S2_S2_fjLj128EEEEELb0ELb0ELb0ELb1EEEvNS_9BwdParamsE --------------------------
	.section	.nv.shared._ZN10layer_norm13ln_bwd_kernelINS_13Kernel_traitsIf6__halfS2_S2_fjLj256ELj1ELj4ELj1ELj16ENS_18Kernel_traits_baseILj256EfS2_S2_S2_fjLj128EEEEELb0ELb0ELb0ELb1EEEvNS_9BwdParamsE,"aw",@nobits
	.sectionflags	@""
	.align	16
	.zero		1024


//--------------------- .nv.shared._ZN10layer_norm13ln_bwd_kernelINS_13Kernel_traitsIf6__halfS2_S2_fjLj256ELj1ELj4ELj1ELj16ENS_18Kernel_traits_baseILj256EfS2_S2_S2_fjLj128EEEEELb0ELb0ELb1ELb0EEEvNS_9BwdParamsE --------------------------
	.section	.nv.shared._ZN10layer_norm13ln_bwd_kernelINS_13Kernel_traitsIf6__halfS2_S2_fjLj256ELj1ELj4ELj1ELj16ENS_18Kernel_traits_baseILj256EfS2_S2_S2_fjLj128EEEEELb0ELb0ELb1ELb0EEEvNS_9BwdParamsE,"aw",@nobits
	.sectionflags	@""
	.align	16
	.zero		1024


//--------------------- .nv.shared._ZN10layer_norm13ln_bwd_kernelINS_13Kernel_traitsIf6__halfS2_S2_fjLj256ELj1ELj4ELj1ELj16ENS_18Kernel_traits_baseILj256EfS2_S2_S2_fjLj128EEEEELb0ELb0ELb1ELb1EEEvNS_9BwdParamsE --------------------------
	.section	.nv.shared._ZN10layer_norm13ln_bwd_kernelINS_13Kernel_traitsIf6__halfS2_S2_fjLj256ELj1ELj4ELj1ELj16ENS_18Kernel_traits_baseILj256EfS2_S2_S2_fjLj128EEEEELb0ELb0ELb1ELb1EEEvNS_9BwdParamsE,"aw",@nobits
	.sectionflags	@""
	.align	16
	.zero		1024


//--------------------- .nv.shared._ZN10layer_norm13ln_bwd_kernelINS_13Kernel_traitsIf6__halfS2_S2_fjLj256ELj1ELj4ELj1ELj16ENS_18Kernel_traits_baseILj256EfS2_S2_S2_fjLj128EEEEELb0ELb1ELb0ELb0EEEvNS_9BwdParamsE --------------------------
	.section	.nv.shared._ZN10layer_norm13ln_bwd_kernelINS_13Kernel_traitsIf6__halfS2_S2_fjLj256ELj1ELj4ELj1ELj16ENS_18Kernel_traits_baseILj256EfS2_S2_S2_fjLj128EEEEELb0ELb1ELb0ELb0EEEvNS_9BwdParamsE,"aw",@nobits
	.sectionflags	@""
	.align	16
	.zero		1024


//--------------------- .nv.shared._ZN10layer_norm13ln_bwd_kernelINS_13Kernel_traitsIf6__halfS2_S2_fjLj256ELj1ELj4ELj1ELj16ENS_18Kernel_traits_baseILj256EfS2_S2_S2_fjLj128EEEEELb0ELb1ELb0ELb1EEEvNS_9BwdParamsE --------------------------
	.section	.nv.shared._ZN10layer_norm13ln_bwd_kernelINS_13Kernel_traitsIf6__halfS2_S2_fjLj256ELj1ELj4ELj1ELj16ENS_18Kernel_traits_baseILj256EfS2_S2_S2_fjLj128EEEEELb0ELb1ELb0ELb1EEEvNS_9BwdParamsE,"aw",@nobits
	.sectionflags	@""
	.align	16
	.zero		1024


//--------------------- .nv.shared._ZN10layer_norm13ln_bwd_kernelINS_13Kernel_traitsIf6__halfS2_S2_fjLj256ELj1ELj4ELj1ELj16ENS_18Kernel_traits_baseILj256EfS2_S2_S2_fjLj128EEEEELb0ELb1ELb1ELb0EEEvNS_9BwdParamsE --------------------------
	.section	.nv.shared._ZN10layer_norm13ln_bwd_kernelINS_13Kernel_traitsIf6__halfS2_S2_fjLj256ELj1ELj4ELj1ELj16ENS_18Kernel_traits_baseILj256EfS2_S2_S2_fjLj128EEEEELb0ELb1ELb1ELb0EEEvNS_9BwdParamsE,"aw",@nobits
	.sectionflags	@""
	.align	16
	.zero		1024


//--------------------- .nv.shared._ZN10layer_norm13ln_bwd_kernelINS_13Kernel_traitsIf6__halfS2_S2_fjLj256ELj1ELj4ELj1ELj16ENS_18Kernel_traits_baseILj256EfS2_S2_S2_fjLj128EEEEELb0ELb1ELb1ELb1EEEvNS_9BwdParamsE --------------------------
	.section	.nv.shared._ZN10layer_norm13ln_bwd_kernelINS_13Kernel_traitsIf6__halfS2_S2_fjLj256ELj1ELj4ELj1ELj16ENS_18Kernel_traits_baseILj256EfS2_S2_S2_fjLj128EEEEELb0ELb1ELb1ELb1EEEvNS_9BwdParamsE,"aw",@nobits
	.sectionflags	@""
	.align	16
	.zero		1024


//--------------------- .nv.shared._ZN10layer_norm13ln_bwd_kernelINS_13Kernel_traitsIf6__halfS2_S2_fjLj256ELj1ELj4ELj1ELj16ENS_18Kernel_traits_baseILj256EfS2_S2_S2_fjLj128EEEEELb1ELb0ELb0ELb0EEEvNS_9BwdParamsE --------------------------
	.section	.nv.shared._ZN10layer_norm13ln_bwd_kernelINS_13Kernel_traitsIf6__halfS2_S2_fjLj256ELj1ELj4ELj1ELj16ENS_18Kernel_traits_baseILj256EfS2_S2_S2_fjLj128EEEEELb1ELb0ELb0ELb0EEEvNS_9BwdParamsE,"aw",@nobits
	.sectionflags	@""
	.align	16
	.zero		1024


//--------------------- .nv.shared._ZN10layer_norm13ln_bwd_kernelINS_13Kernel_traitsIf6__halfS2_S2_fjLj256ELj1ELj4ELj1ELj16ENS_18Kernel_traits_baseILj256EfS2_S2_S2_fjLj128EEEEELb1ELb0ELb0ELb1EEEvNS_9BwdParamsE --------------------------
	.section	.nv.shared._ZN10layer_norm13ln_bwd_kernelINS_13Kernel_traitsIf6__halfS2_S2_fjLj256ELj1ELj4ELj1ELj16ENS_18Kernel_traits_baseILj256EfS2_S2_S2_fjLj128EEEEELb1ELb0ELb0ELb1EEEvNS_9BwdParamsE,"aw",@nobits
	.sectionflags	@""
	.align	16
	.zero		1024


//--------------------- .nv.shared._ZN10layer_norm22ln_bwd_finalize_kernelINS_22Kernel_traits_finalizeILj256Ef6__halfS2_S2_fjLb0ELj1024ELj4ENS_18Kernel_traits_baseILj256EfS2_S2_S2_fjLj1024EEEEELb0ELb0EEEvNS_9BwdParamsE --------------------------
	.section	.nv.shared._ZN10layer_norm22ln_bwd_finalize_kernelINS_22Kernel_traits_finalizeILj256Ef6__halfS2_S2_fjLb0ELj1024ELj4ENS_18Kernel_traits_baseILj256EfS2_S2_S2_fjLj1024EEEEELb0ELb0EEEvNS_9BwdParamsE,"aw",@nobits
	.sectionflags	@""
	.align	16
.nv.shared._ZN10layer_norm22ln_bwd_finalize_kernelINS_22Kernel_traits_finalizeILj256Ef6__halfS2_S2_fjLb0ELj1024ELj4ENS_18Kernel_traits_baseILj256EfS2_S2_S2_fjLj1024EEEEELb0ELb0EEEvNS_9BwdParamsE:
	.zero		9472


//--------------------- .nv.shared._ZN10layer_norm13ln_bwd_kernelINS_13Kernel_traitsIf6__halfS2_S2_fjLj256ELj1ELj4ELj1ELj16ENS_18Kernel_traits_baseILj256EfS2_S2_S2_fjLj128EEEEELb1ELb0ELb1ELb0EEEvNS_9BwdParamsE --------------------------
	.section	.nv.shared._ZN10layer_norm13ln_bwd_kernelINS_13Kernel_traitsIf6__halfS2_S2_fjLj256ELj1ELj4ELj1ELj16ENS_18Kernel_traits_baseILj256EfS2_S2_S2_fjLj128EEEEELb1ELb0ELb1ELb0EEEvNS_9BwdParamsE,"aw",@nobits
	.sectionflags	@""
	.align	16
	.zero		1024


//--------------------- .nv.shared._ZN10layer_norm22ln_bwd_finalize_kernelINS_22Kernel_traits_finalizeILj256Ef6__halfS2_S2_fjLb0ELj1024ELj4ENS_18Kernel_traits_baseILj256EfS2_S2_S2_fjLj1024EEEEELb0ELb1EEEvNS_9BwdParamsE --------------------------
	.section	.nv.shared._ZN10layer_norm22ln_bwd_finalize_kernelINS_22Kernel_traits_finalizeILj256Ef6__halfS2_S2_fjLb0ELj1024ELj4ENS_18Kernel_traits_baseILj256EfS2_S2_S2_fjLj1024EEEEELb0ELb1EEEvNS_9BwdParamsE,"aw",@nobits
	.sectionflags	@""
	.align	16
.nv.shared._ZN10layer_norm22ln_bwd_finalize_kernelINS_22Kernel_traits_finalizeILj256Ef6__halfS2_S2_fjLb0ELj1024ELj4ENS_18Kernel_traits_baseILj256EfS2_S2_S2_fjLj1024EEEEELb0ELb1EEEvNS_9BwdParamsE:
	.zero		9472


//--------------------- .nv.shared._ZN10layer_norm13ln_bwd_kernelINS_13Kernel_traitsIf6__halfS2_S2_fjLj256ELj1ELj4ELj1ELj16ENS_18Kernel_traits_baseILj256EfS2_S2_S2_fjLj128EEEEELb1ELb0ELb1ELb1EEEvNS_9BwdParamsE --------------------------
	.section	.nv.shared._ZN10layer_norm13ln_bwd_kernelINS_13Kernel_traitsIf6__halfS2_S2_fjLj256ELj1ELj4ELj1ELj16ENS_18Kernel_traits_baseILj256EfS2_S2_S2_fjLj128EEEEELb1ELb0ELb1ELb1EEEvNS_9BwdParamsE,"aw",@nobits
	.sectionflags	@""
	.align	16
	.zero		1024


//--------------------- .nv.shared._ZN10layer_norm13ln_bwd_kernelINS_13Kernel_traitsIf6__halfS2_S2_fjLj256ELj1ELj4ELj1ELj16ENS_18Kernel_traits_baseILj256EfS2_S2_S2_fjLj128EEEEELb1ELb1ELb0ELb0EEEvNS_9BwdParamsE --------------------------
	.section	.nv.shared._ZN10layer_norm13ln_bwd_kernelINS_13Kernel_traitsIf6__halfS2_S2_fjLj256ELj1ELj4ELj1ELj16ENS_18Kernel_traits_baseILj256EfS2_S2_S2_fjLj128EEEEELb1ELb1ELb0ELb0EEEvNS_9BwdParamsE,"aw",@nobits
	.sectionflags	@""
	.align	16
	.zero		1024


//--------------------- .nv.shared._ZN10layer_norm13ln_bwd_kernelINS_13Kernel_traitsIf6__halfS2_S2_fjLj256ELj1ELj4ELj1ELj16ENS_18Kernel_traits_baseILj256EfS2_S2_S2_fjLj128EEEEELb1ELb1ELb0ELb1EEEvNS_9BwdParamsE --------------------------
	.section	.nv.shared._ZN10layer_norm13ln_bwd_kernelINS_13Kernel_traitsIf6__halfS2_S2_fjLj256ELj1ELj4ELj1ELj16ENS_18Kernel_traits_baseILj256EfS2_S2_S2_fjLj128EEEEELb1ELb1ELb0ELb1EEEvNS_9BwdParamsE,"aw",@nobits
	.sectionflags	@""
	.align	16
	.zero		1024


//--------------------- .nv.shared._ZN10layer_norm22ln_bwd_finalize_kernelINS_22Kernel_traits_finalizeILj256Ef6__halfS2_S2_fjLb1ELj1024ELj4ENS_18Kernel_traits_baseILj256EfS2_S2_S2_fjLj1024EEEEELb1ELb0EEEvNS_9BwdParamsE --------------------------
	.section	.nv.shared._ZN10layer_norm22ln_bwd_finalize_kernelINS_22Kernel_traits_finalizeILj256Ef6__halfS2_S2_fjLb1ELj1024ELj4ENS_18Kernel_traits_baseILj256EfS2_S2_S2_fjLj1024EEEEELb1ELb0EEEvNS_9BwdParamsE,"aw",@nobits
	.sectionflags	@""
	.align	16
.nv.shared._ZN10layer_norm22ln_bwd_finalize_kernelINS_22Kernel_traits_finalizeILj256Ef6__halfS2_S2_fjLb1ELj1024ELj4ENS_18Kernel_traits_baseILj256EfS2_S2_S2_fjLj1024EEEEELb1ELb0EEEvNS_9BwdParamsE:
	.zero		13696


//--------------------- .nv.shared._ZN10layer_norm13ln_bwd_kernelINS_13Kernel_traitsIf6__halfS2_S2_fjLj256ELj1ELj4ELj1ELj16ENS_18Kernel_traits_baseILj256EfS2_S2_S2_fjLj128EEEEELb1ELb1ELb1ELb0EEEvNS_9BwdParamsE --------------------------
	.section	.nv.shared._ZN10layer_norm13ln_bwd_kernelINS_13Kernel_traitsIf6__halfS2_S2_fjLj256ELj1ELj4ELj1ELj16ENS_18Kernel_traits_baseILj256EfS2_S2_S2_fjLj128EEEEELb1ELb1ELb1ELb0EEEvNS_9BwdParamsE,"aw",@nobits
	.sectionflags	@""
	.align	16
	.zero		1024


//--------------------- .nv.shared._ZN10layer_norm22ln_bwd_finalize_kernelINS_22Kernel_traits_finalizeILj256Ef6__halfS2_S2_fjLb1ELj1024ELj4ENS_18Kernel_traits_baseILj256EfS2_S2_S2_fjLj1024EEEEELb1ELb1EEEvNS_9BwdParamsE --------------------------
	.section	.nv.shared._ZN10layer_norm22ln_bwd_finalize_kernelINS_22Kernel_traits_finalizeILj256Ef6__halfS2_S2_fjLb1ELj1024ELj4ENS_18Kernel_traits_baseILj256EfS2_S2_S2_fjLj1024EEEEELb1ELb1EEEvNS_9BwdParamsE,"aw",@nobits
	.sectionflags	@""
	.align	16
.nv.shared._ZN10layer_norm22ln_bwd_finalize_kernelINS_22Kernel_traits_finalizeILj256Ef6__halfS2_S2_fjLb1ELj1024ELj4ENS_18Kernel_traits_baseILj256EfS2_S2_S2_fjLj1024EEEEELb1ELb1EEEvNS_9BwdParamsE:
	.zero		13696


//--------------------- .nv.shared._ZN10layer_norm13ln_bwd_kernelINS_13Kernel_traitsIf6__halfS2_S2_fjLj256ELj1ELj4ELj1ELj16ENS_18Kernel_traits_baseILj256EfS2_S2_S2_fjLj128EEEEELb1ELb1ELb1ELb1EEEvNS_9BwdParamsE --------------------------
	.section	.nv.shared._ZN10layer_norm13ln_bwd_kernelINS_13Kernel_traitsIf6__halfS2_S2_fjLj256ELj1ELj4ELj1ELj16ENS_18Kernel_traits_baseILj256EfS2_S2_S2_fjLj128EEEEELb1ELb1ELb1ELb1EEEvNS_9BwdParamsE,"aw",@nobits
	.sectionflags	@""
	.align	16
	.zero		1024


//--------------------- .nv.shared._ZN10layer_norm13ln_bwd_kernelINS_13Kernel_traitsI6__halfS2_fS2_fjLj256ELj1ELj4ELj1ELj16ENS_18Kernel_traits_baseILj256ES2_S2_fS2_fjLj128EEEEELb0ELb0ELb0ELb0EEEvNS_9BwdParamsE --------------------------
	.section	.nv.shared._ZN10layer_norm13ln_bwd_kernelINS_13Kernel_traitsI6__halfS2_fS2_fjLj256ELj1ELj4ELj1ELj16ENS_18Kernel_traits_baseILj256ES2_S2_fS2_fjLj128EEEEELb0ELb0ELb0ELb0EEEvNS_9BwdParamsE,"aw",@nobits
	.sectionflags	@""
	.align	16
	.zero		1024


//--------------------- .nv.shared._ZN10layer_norm13ln_bwd_kernelINS_13Kernel_traitsI6__halfS2_fS2_fjLj256ELj1ELj4ELj1ELj16ENS_18Kernel_traits_baseILj256ES2_S2_fS2_fjLj128EEEEELb0ELb0ELb0ELb1EEEvNS_9BwdParamsE --------------------------
	.section	.nv.shared._ZN10layer_norm13ln_bwd_kernelINS_13Kernel_traitsI6__halfS2_fS2_fjLj256ELj1ELj4ELj1ELj16ENS_18Kernel_traits_baseILj256ES2_S2_fS2_fjLj128EEEEELb0ELb0ELb0ELb1EEEvNS_9BwdParamsE,"aw",@nobits
	.sectionflags	@""
	.align	16
	.zero		1024


//--------------------- .nv.shared._ZN10layer_norm13ln_bwd_kernelINS_13Kernel_traitsI6__halfS2_fS2_fjLj256ELj1ELj4ELj1ELj16ENS_18Kernel_traits_baseILj256ES2_S2_fS2_fjLj128EEEEELb0ELb0ELb1ELb0EEEvNS_9BwdParamsE --------------------------
	.section	.nv.shared._ZN10layer_norm13ln_bwd_kernelINS_13Kernel_traitsI6__halfS2_fS2_fjLj256ELj1ELj4ELj1ELj16ENS_18Kernel_traits_baseILj256ES2_S2_fS2_fjLj128EEEEELb0ELb0ELb1ELb0EEEvNS_9BwdParamsE,"aw",@nobits
	.sectionflags	@""
	.align	16
	.zero		1024


//--------------------- .nv.shared._ZN10layer_norm13ln_bwd_kernelINS_13Kernel_traitsI6__halfS2_fS2_fjLj256ELj1ELj4ELj1ELj16ENS_18Kernel_traits_baseILj256ES2_S2_fS2_fjLj128EEEEELb0ELb0ELb1ELb1EEEvNS_9BwdParamsE --------------------------
	.section	.nv.shared._ZN10layer_norm13ln_bwd_kernelINS_13Kernel_traitsI6__halfS2_fS2_fjLj256ELj1ELj4ELj1ELj16ENS_18Kernel_traits_baseILj256ES2_S2_fS2_fjLj128EEEEELb0ELb0ELb1ELb1EEEvNS_9BwdParamsE,"aw",@nobits
	.sectionflags	@""
	.align	16
	.zero		1024


//--------------------- .nv.shared._ZN10layer_norm13ln_bwd_kernelINS_13Kernel_traitsI6__halfS2_fS2_fjLj256ELj1ELj4ELj1ELj16ENS_18Kernel_traits_baseILj256ES2_S2_fS2_fjLj128EEEEELb0ELb1ELb0ELb0EEEvNS_9BwdParamsE --------------------------
	.section	.nv.shared._ZN10layer_norm13ln_bwd_kernelINS_13Kernel_traitsI6__halfS2_fS2_fjLj256ELj1ELj4ELj1ELj16ENS_18Kernel_traits_baseILj256ES2_S2_fS2_fjLj128EEEEELb0ELb1ELb0ELb0EEEvNS_9BwdParamsE,"aw",@nobits
	.sectionflags	@""
	.align	16
	.zero		1024


//--------------------- .nv.shared._ZN10layer_norm13ln_bwd_kernelINS_13Kernel_traitsI6__halfS2_fS2_fjLj256ELj1ELj4ELj1ELj16ENS_18Kernel_traits_baseILj256ES2_S2_fS2_fjLj128EEEEELb0ELb1ELb0ELb1EEEvNS_9BwdParamsE --------------------------
	.section	.nv.shared._ZN10layer_norm13ln_bwd_kernelINS_13Kernel_traitsI6__halfS2_fS2_fjLj256ELj1ELj4ELj1ELj16ENS_18Kernel_traits_baseILj256ES2_S2_fS2_fjLj128EEEEELb0ELb1ELb0ELb1EEEvNS_9BwdParamsE,"aw",@nobits
	.sectionflags	@""
	.align	16
	.zero		1024


//--------------------- .nv.shared._ZN10layer_norm13ln_bwd_kernelINS_13Kernel_traitsI6__halfS2_fS2_fjLj256ELj1ELj4ELj1ELj16ENS_18Kernel_traits_baseILj256ES2_S2_fS2_fjLj128EEEEELb0ELb1ELb1ELb0EEEvNS_9BwdParamsE --------------------------
	.section	.nv.shared._ZN10layer_norm13ln_bwd_kernelINS_13Kernel_traitsI6__halfS2_fS2_fjLj256ELj1ELj4ELj1ELj16ENS_18Kernel_traits_baseILj256ES2_S2_fS2_fjLj128EEEEELb0ELb1ELb1ELb0EEEvNS_9BwdParamsE,"aw",@nobits
	.sectionflags	@""
	.align	16
	.zero		1024


//--------------------- .nv.shared._ZN10layer_norm13ln_bwd_kernelINS_13Kernel_traitsI6__halfS2_fS2_fjLj256ELj1ELj4ELj1ELj16ENS_18Kernel_traits_baseILj256ES2_S2_fS2_fjLj128EEEEELb0ELb1ELb1ELb1EEEvNS_9BwdParamsE --------------------------
	.section	.nv.shared._ZN10layer_norm13ln_bwd_kernelINS_13Kernel_traitsI6__halfS2_fS2_fjLj256ELj1ELj4ELj1ELj16ENS_18Kernel_traits_baseILj256ES2_S2_fS2_fjLj128EEEEELb0ELb1ELb1ELb1EEEvNS_9BwdParamsE,"aw",@nobits
	.sectionflags	@""
	.align	16
	.zero		1024


//--------------------- .nv.shared._ZN10layer_norm13ln_bwd_kernelINS_13Kernel_traitsI6__halfS2_fS2_fjLj256ELj1ELj4ELj1ELj16ENS_18Kernel_traits_baseILj256ES2_S2_fS2_fjLj128EEEEELb1ELb0ELb0ELb0EEEvNS_9BwdParamsE --------------------------
	.section	.nv.shared._ZN10layer_norm13ln_bwd_kernelINS_13Kernel_traitsI6__halfS2_fS2_fjLj256ELj1ELj4ELj1ELj16ENS_18Kernel_traits_baseILj256ES2_S2_fS2_fjLj128EEEEELb1ELb0ELb0ELb0EEEvNS_9BwdParamsE,"aw",@nobits
	.sectionflags	@""
	.align	16
	.zero		1024


//--------------------- .nv.shared._ZN10layer_norm13ln_bwd_kernelINS_13Kernel_traitsI6__halfS2_fS2_fjLj256ELj1ELj4ELj1ELj16ENS_18Kernel_traits_baseILj256ES2_S2_fS2_fjLj128EEEEELb1ELb0ELb0ELb1EEEvNS_9BwdParamsE --------------------------
	.section	.nv.shared._ZN10layer_norm13ln_bwd_kernelINS_13Kernel_traitsI6__halfS2_fS2_fjLj256ELj1ELj4ELj1ELj16ENS_18Kernel_traits_baseILj256ES2_S2_fS2_fjLj128EEEEELb1ELb0ELb0ELb1EEEvNS_9BwdParamsE,"aw",@nobits
	.sectionflags	@""
	.align	16
	.zero		1024


//--------------------- .nv.shared._ZN10layer_norm22ln_bwd_finalize_kernelINS_22Kernel_traits_finalizeILj256E6__halfS2_fS2_fjLb0ELj1024ELj4ENS_18Kernel_traits_baseILj256ES2_S2_fS2_fjLj1024EEEEELb0ELb0EEEvNS_9BwdParamsE --------------------------
	.section	.nv.shared._ZN10layer_norm22ln_bwd_finalize_kernelINS_22Kernel_traits_finalizeILj256E6__halfS2_fS2_fjLb0ELj1024ELj4ENS_18Kernel_traits_baseILj256ES2_S2_fS2_fjLj1024EEEEELb0ELb0EEEvNS_9BwdParamsE,"aw",@nobits
	.sectionflags	@""
	.align	16
.nv.shared._ZN10layer_norm22ln_bwd_finalize_kernelINS_22Kernel_traits_finalizeILj256E6__halfS2_fS2_fjLb0ELj1024ELj4ENS_18Kernel_traits_baseILj256ES2_S2_fS2_fjLj1024EEEEELb0ELb0EEEvNS_9BwdParamsE:
	.zero		9472


//--------------------- .nv.shared._ZN10layer_norm13ln_bwd_kernelINS_13Kernel_traitsI6__halfS2_fS2_fjLj256ELj1ELj4ELj1ELj16ENS_18Kernel_traits_baseILj256ES2_S2_fS2_fjLj128EEEEELb1ELb0ELb1ELb0EEEvNS_9BwdParamsE --------------------------
	.section	.nv.shared._ZN10layer_norm13ln_bwd_kernelINS_13Kernel_traitsI6__halfS2_fS2_fjLj256ELj1ELj4ELj1ELj16ENS_18Kernel_traits_baseILj256ES2_S2_fS2_fjLj128EEEEELb1ELb0ELb1ELb0EEEvNS_9BwdParamsE,"aw",@nobits
	.sectionflags	@""
	.align	16
	.zero		1024


//--------------------- .nv.shared._ZN10layer_norm22ln_bwd_finalize_kernelINS_22Kernel_traits_finalizeILj256E6__halfS2_fS2_fjLb0ELj1024ELj4ENS_18Kernel_traits_baseILj256ES2_S2_fS2_fjLj1024EEEEELb0ELb1EEEvNS_9BwdParamsE --------------------------
	.section	.nv.shared._ZN10layer_norm22ln_bwd_finalize_kernelINS_22Kernel_traits_finalizeILj256E6__halfS2_fS2_fjLb0ELj1024ELj4ENS_18Kernel_traits_baseILj256ES2_S2_fS2_fjLj1024EEEEELb0ELb1EEEvNS_9BwdParamsE,"aw",@nobits
	.sectionflags	@""
	.align	16
.nv.shared._ZN10layer_norm22ln_bwd_finalize_kernelINS_22Kernel_traits_finalizeILj256E6__halfS2_fS2_fjLb0ELj1024ELj4ENS_18Kernel_traits_baseILj256ES2_S2_fS2_fjLj1024EEEEELb0ELb1EEEvNS_9BwdParamsE:
	.zero		9472


//--------------------- .nv.shared._ZN10layer_norm13ln_bwd_kernelINS_13Kernel_traitsI6__halfS2_fS2_fjLj256ELj1ELj4ELj1ELj16ENS_18Kernel_traits_baseILj256ES2_S2_fS2_fjLj128EEEEELb1ELb0ELb1ELb1EEEvNS_9BwdParamsE --------------------------
	.section	.nv.shared._ZN10layer_norm13ln_bwd_kernelINS_13Kernel_traitsI6__halfS2_fS2_fjLj256ELj1ELj4ELj1ELj16ENS_18Kernel_traits_baseILj256ES2_S2_fS2_fjLj128EEEEELb1ELb0ELb1ELb1EEEvNS_9BwdParamsE,"aw",@nobits
	.sectionflags	@""
	.align	16
	.zero		1024


//--------------------- .nv.shared._ZN10layer_norm13ln_bwd_kernelINS_13Kernel_traitsI6__halfS2_fS2_fjLj256ELj1ELj4ELj1ELj16ENS_18Kernel_traits_baseILj256ES2_S2_fS2_fjLj128EEEEELb1ELb1ELb0ELb0EEEvNS_9BwdParamsE --------------------------
	.section	.nv.shared._ZN10layer_norm13ln_bwd_kernelINS_13Kernel_traitsI6__halfS2_fS2_fjLj256ELj1ELj4ELj1ELj16ENS_18Kernel_traits_baseILj256ES2_S2_fS2_fjLj128EEEEELb1ELb1ELb0ELb0EEEvNS_9BwdParamsE,"aw",@nobits
	.sectionflags	@""
	.align	16
	.zero		1024


//--------------------- .nv.shared._ZN10layer_norm13ln_bwd_kernelINS_13Kernel_traitsI6__halfS2_fS2_fjLj256ELj1ELj4ELj1ELj16ENS_18Kernel_traits_baseILj256ES2_S2_fS2_fjLj128EEEEELb1ELb1ELb0ELb1EEEvNS_9BwdParamsE --------------------------
	.section	.nv.shared._ZN10layer_norm13ln_bwd_kernelINS_13Kernel_traitsI6__halfS2_fS2_fjLj256ELj1ELj4ELj1ELj16ENS_18Kernel_traits_baseILj256ES2_S2_fS2_fjLj128EEEEELb1ELb1ELb0ELb1EEEvNS_9BwdParamsE,"aw",@nobits
	.sectionflags	@""
	.align	16
	.zero		1024


//--------------------- .nv.shared._ZN10layer_norm22ln_bwd_finalize_kernelINS_22Kernel_traits_finalizeILj256E6__halfS2_fS2_fjLb1ELj1024ELj4ENS_18Kernel_traits_baseILj256ES2_S2_fS2_fjLj1024EEEEELb1ELb0EEEvNS_9BwdParamsE --------------------------
	.section	.nv.shared._ZN10layer_norm22ln_bwd_finalize_kernelINS_22Kernel_traits_finalizeILj256E6__halfS2_fS2_fjLb1ELj1024ELj4ENS_18Kernel_traits_baseILj256ES2_S2_fS2_fjLj1024EEEEELb1ELb0EEEvNS_9BwdParamsE,"aw",@nobits
	.sectionflags	@""
	.align	16
.nv.shared._ZN10layer_norm22ln_bwd_finalize_kernelINS_22Kernel_traits_finalizeILj256E6__halfS2_fS2_fjLb1ELj1024ELj4ENS_18Kernel_traits_baseILj256ES2_S2_fS2_fjLj1024EEEEELb1ELb0EEEvNS_9BwdParamsE:
	.zero		13696


//--------------------- .nv.shared._ZN10layer_norm13ln_bwd_kernelINS_13Kernel_traitsI6__halfS2_fS2_fjLj256ELj1ELj4ELj1ELj16ENS_18Kernel_traits_baseILj256ES2_S2_fS2_fjLj128EEEEELb1ELb1ELb1ELb0EEEvNS_9BwdParamsE --------------------------
	.section	.nv.shared._ZN10layer_norm13ln_bwd_kernelINS_13Kernel_traitsI6__halfS2_fS2_fjLj256ELj1ELj4ELj1ELj16ENS_18Kernel_traits_baseILj256ES2_S2_fS2_fjLj128EEEEELb1ELb1ELb1ELb0EEEvNS_9BwdParamsE,"aw",@nobits
	.sectionflags	@""
	.align	16
	.zero		1024


//--------------------- .nv.shared._ZN10layer_norm22ln_bwd_finalize_kernelINS_22Kernel_traits_finalizeILj256E6__halfS2_fS2_fjLb1ELj1024ELj4ENS_18Kernel_traits_baseILj256ES2_S2_fS2_fjLj1024EEEEELb1ELb1EEEvNS_9BwdParamsE --------------------------
	.section	.nv.shared._ZN10layer_norm22ln_bwd_finalize_kernelINS_22Kernel_traits_finalizeILj256E6__halfS2_fS2_fjLb1ELj1024ELj4ENS_18Kernel_traits_baseILj256ES2_S2_fS2_fjLj1024EEEEELb1ELb1EEEvNS_9BwdParamsE,"aw",@nobits
	.sectionflags	@""
	.align	16
.nv.shared._ZN10layer_norm22ln_bwd_finalize_kernelINS_22Kernel_traits_finalizeILj256E6__halfS2_fS2_fjLb1ELj1024ELj4ENS_18Kernel_traits_baseILj256ES2_S2_fS2_fjLj1024EEEEELb1ELb1EEEvNS_9BwdParamsE:
	.zero		13696


//--------------------- .nv.shared._ZN10layer_norm13ln_bwd_kernelINS_13Kernel_traitsI6__halfS2_fS2_fjLj256ELj1ELj4ELj1ELj16ENS_18Kernel_traits_baseILj256ES2_S2_fS2_fjLj128EEEEELb1ELb1ELb1ELb1EEEvNS_9BwdParamsE --------------------------
	.section	.nv.shared._ZN10layer_norm13ln_bwd_kernelINS_13Kernel_traitsI6__halfS2_fS2_fjLj256ELj1ELj4ELj1ELj16ENS_18Kernel_traits_baseILj256ES2_S2_fS2_fjLj128EEEEELb1ELb1ELb1ELb1EEEvNS_9BwdParamsE,"aw",@nobits
	.sectionflags	@""
	.align	16
	.zero		1024


//--------------------- .nv.shared._ZN10layer_norm13ln_bwd_kernelINS_13Kernel_traitsIf6__halffS2_fjLj256ELj1ELj4ELj1ELj16ENS_18Kernel_traits_baseILj256EfS2_fS2_fjLj128EEEEELb0ELb0ELb0ELb0EEEvNS_9BwdParamsE --------------------------
	.section	.nv.shared._ZN10layer_norm13ln_bwd_kernelINS_13Kernel_traitsIf6__halffS2_fjLj256ELj1ELj4ELj1ELj16ENS_18Kernel_traits_baseILj256EfS2_fS2_fjLj128EEEEELb0ELb0ELb0ELb0EEEvNS_9BwdParamsE,"aw",@nobits
	.sectionflags	@""
	.align	16
	.zero		1024


//--------------------- .nv.shared._ZN10layer_norm13ln_bwd_kernelINS_13Kernel_traitsIf6__halffS2_fjLj256ELj1ELj4ELj1ELj16ENS_18Kernel_traits_baseILj256EfS2_fS2_fjLj128EEEEELb0ELb0ELb0ELb1EEEvNS_9BwdParamsE --------------------------
	.section	.nv.shared._ZN10layer_norm13ln_bwd_kernelINS_13Kernel_traitsIf6__halffS2_fjLj256ELj1ELj4ELj1ELj16ENS_18Kernel_traits_baseILj256EfS2_fS2_fjLj128EEEEELb0ELb0ELb0ELb1EEEvNS_9BwdParamsE,"aw",@nobits
	.sectionflags	@""
	.align	16
	.zero		1024


//--------------------- .nv.shared._ZN10layer_norm13ln_bwd_kernelINS_13Kernel_traitsIf6__halffS2_fjLj256ELj1ELj4ELj1ELj16ENS_18Kernel_traits_baseILj256EfS2_fS2_fjLj128EEEEELb0ELb0ELb1ELb0EEEvNS_9BwdParamsE --------------------------
	.section	.nv.shared._ZN10layer_norm13ln_bwd_kernelINS_13Kernel_traitsIf6__halffS2_fjLj256ELj1ELj4ELj1ELj16ENS_18Kernel_traits_baseILj256EfS2_fS2_fjLj128EEEEELb0ELb0ELb1ELb0EEEvNS_9BwdParamsE,"aw",@nobits
	.sectionflags	@""
	.align	16
	.zero		1024


//--------------------- .nv.shared._ZN10layer_norm13ln_bwd_kernelINS_13Kernel_traitsIf6__halffS2_fjLj256ELj1ELj4ELj1ELj16ENS_18Kernel_traits_baseILj256EfS2_fS2_fjLj128EEEEELb0ELb0ELb1ELb1EEEvNS_9BwdParamsE --------------------------
	.section	.nv.shared._ZN10layer_norm13ln_bwd_kernelINS_13Kernel_traitsIf6__halffS2_fjLj256ELj1ELj4ELj1ELj16ENS_18Kernel_traits_baseILj256EfS2_fS2_fjLj128EEEEELb0ELb0ELb1ELb1EEEvNS_9BwdParamsE,"aw",@nobits
	.sectionflags	@""
	.align	16
	.zero		1024


//--------------------- .nv.shared._ZN10layer_norm13ln_bwd_kernelINS_13Kernel_traitsIf6__halffS2_fjLj256ELj1ELj4ELj1ELj16ENS_18Kernel_traits_baseILj256EfS2_fS2_fjLj128EEEEELb0ELb1ELb0ELb0EEEvNS_9BwdParamsE --------------------------
	.section	.nv.shared._ZN10layer_norm13ln_bwd_kernelINS_13Kernel_traitsIf6__halffS2_fjLj256ELj1ELj4ELj1ELj16ENS_18Kernel_traits_baseILj256EfS2_fS2_fjLj128EEEEELb0ELb1ELb0ELb0EEEvNS_9BwdParamsE,"aw",@nobits
	.sectionflags	@""
	.align	16
	.zero		1024


//--------------------- .nv.shared._ZN10layer_norm13ln_bwd_kernelINS_13Kernel_traitsIf6__halffS2_fjLj256ELj1ELj4ELj1ELj16ENS_18Kernel_traits_baseILj256EfS2_fS2_fjLj128EEEEELb0ELb1ELb0ELb1EEEvNS_9BwdParamsE --------------------------
	.section	.nv.shared._ZN10layer_norm13ln_bwd_kernelINS_13Kernel_traitsIf6__halffS2_fjLj256ELj1ELj4ELj1ELj16ENS_18Kernel_traits_baseILj256EfS2_fS2_fjLj128EEEEELb0ELb1ELb0ELb1EEEvNS_9BwdParamsE,"aw",@nobits
	.sectionflags	@""
	.align	16
	.zero		1024


//--------------------- .nv.shared._ZN10layer_norm13ln_bwd_kernelINS_13Kernel_traitsIf6__halffS2_fjLj256ELj1ELj4ELj1ELj16ENS_18Kernel_traits_baseILj256EfS2_fS2_fjLj128EEEEELb0ELb1ELb1ELb0EEEvNS_9BwdParamsE --------------------------
	.section	.nv.shared._ZN10layer_norm13ln_bwd_kernelINS_13Kernel_traitsIf6__halffS2_fjLj256ELj1ELj4ELj1ELj16ENS_18Kernel_traits_baseILj256EfS2_fS2_fjLj128EEEEELb0ELb1ELb1ELb0EEEvNS_9BwdParamsE,"aw",@nobits
	.sectionflags	@""
	.align	16
	.zero		1024


//--------------------- .nv.shared._ZN10layer_norm13ln_bwd_kernelINS_13Kernel_traitsIf6__halffS2_fjLj256ELj1ELj4ELj1ELj16ENS_18Kernel_traits_baseILj256EfS2_fS2_fjLj128EEEEELb0ELb1ELb1ELb1EEEvNS_9BwdParamsE --------------------------
	.section	.nv.shared._ZN10layer_norm13ln_bwd_kernelINS_13Kernel_traitsIf6__halffS2_fjLj256ELj1ELj4ELj1ELj16ENS_18Kernel_traits_baseILj256EfS2_fS2_fjLj128EEEEELb0ELb1ELb1ELb1EEEvNS_9BwdParamsE,"aw",@nobits
	.sectionflags	@""
	.align	16
	.zero		1024


//--------------------- .nv.shared._ZN10layer_norm13ln_bwd_kernelINS_13Kernel_traitsIf6__halffS2_fjLj256ELj1ELj4ELj1ELj16ENS_18Kernel_traits_baseILj256EfS2_fS2_fjLj128EEEEELb1ELb0ELb0ELb0EEEvNS_9BwdParamsE --------------------------
	.section	.nv.shared._ZN10layer_norm13ln_bwd_kernelINS_13Kernel_traitsIf6__halffS2_fjLj256ELj1ELj4ELj1ELj16ENS_18Kernel_traits_baseILj256EfS2_fS2_fjLj128EEEEELb1ELb0ELb0ELb0EEEvNS_9BwdParamsE,"aw",@nobits
	.sectionflags	@""
	.align	16
	.zero		1024


//--------------------- .nv.shared._ZN10layer_norm13ln_bwd_kernelINS_13Kernel_traitsIf6__halffS2_fjLj256ELj1ELj4ELj1ELj16ENS_18Kernel_traits_baseILj256EfS2_fS2_fjLj128EEEEELb1ELb0ELb0ELb1EEEvNS_9BwdParamsE --------------------------
	.section	.nv.shared._ZN10layer_norm13ln_bwd_kernelINS_13Kernel_traitsIf6__halffS2_fjLj256ELj1ELj4ELj1ELj16ENS_18Kernel_traits_baseILj256EfS2_fS2_fjLj128EEEEELb1ELb0ELb0ELb1EEEvNS_9BwdParamsE,"aw",@nobits
	.sectionflags	@""
	.align	16
	.zero		1024


//--------------------- .nv.shared._ZN10layer_norm22ln_bwd_finalize_kernelINS_22Kernel_traits_finalizeILj256Ef6__halffS2_fjLb0ELj1024ELj4ENS_18Kernel_traits_baseILj256EfS2_fS2_fjLj1024EEEEELb0ELb0EEEvNS_9BwdParamsE --------------------------
	.section	.nv.shared._ZN10layer_norm22ln_bwd_finalize_kernelINS_22Kernel_traits_finalizeILj256Ef6__halffS2_fjLb0ELj1024ELj4ENS_18Kernel_traits_baseILj256EfS2_fS2_fjLj1024EEEEELb0ELb0EEEvNS_9BwdParamsE,"aw",@nobits
	.sectionflags	@""
	.align	16
.nv.shared._ZN10layer_norm22ln_bwd_finalize_kernelINS_22Kernel_traits_finalizeILj256Ef6__halffS2_fjLb0ELj1024ELj4ENS_18Kernel_traits_baseILj256EfS2_fS2_fjLj1024EEEEELb0ELb0EEEvNS_9BwdParamsE:
	.zero		9472


//--------------------- .nv.shared._ZN10layer_norm13ln_bwd_kernelINS_13Kernel_traitsIf6__halffS2_fjLj256ELj1ELj4ELj1ELj16ENS_18Kernel_traits_baseILj256EfS2_fS2_fjLj128EEEEELb1ELb0ELb1ELb0EEEvNS_9BwdParamsE --------------------------
	.section	.nv.shared._ZN10layer_norm13ln_bwd_kernelINS_13Kernel_traitsIf6__halffS2_fjLj256ELj1ELj4ELj1ELj16ENS_18Kernel_traits_baseILj256EfS2_fS2_fjLj128EEEEELb1ELb0ELb1ELb0EEEvNS_9BwdParamsE,"aw",@nobits
	.sectionflags	@""
	.align	16
	.zero		1024


//--------------------- .nv.shared._ZN10layer_norm22ln_bwd_finalize_kernelINS_22Kernel_traits_finalizeILj256Ef6__halffS2_fjLb0ELj1024ELj4ENS_18Kernel_traits_baseILj256EfS2_fS2_fjLj1024EEEEELb0ELb1EEEvNS_9BwdParamsE --------------------------
	.section	.nv.shared._ZN10layer_norm22ln_bwd_finalize_kernelINS_22Kernel_traits_finalizeILj256Ef6__halffS2_fjLb0ELj1024ELj4ENS_18Kernel_traits_baseILj256EfS2_fS2_fjLj1024EEEEELb0ELb1EEEvNS_9BwdParamsE,"aw",@nobits
	.sectionflags	@""
	.align	16
.nv.shared._ZN10layer_norm22ln_bwd_finalize_kernelINS_22Kernel_traits_finalizeILj256Ef6__halffS2_fjLb0ELj1024ELj4ENS_18Kernel_traits_baseILj256EfS2_fS2_fjLj1024EEEEELb0ELb1EEEvNS_9BwdParamsE:
	.zero		9472


//--------------------- .nv.shared._ZN10layer_norm13ln_bwd_kernelINS_13Kernel_traitsIf6__halffS2_fjLj256ELj1ELj4ELj1ELj16ENS_18Kernel_traits_baseILj256EfS2_fS2_fjLj128EEEEELb1ELb0ELb1ELb1EEEvNS_9BwdParamsE --------------------------
	.section	.nv.shared._ZN10layer_norm13ln_bwd_kernelINS_13Kernel_traitsIf6__halffS2_fjLj256ELj1ELj4ELj1ELj16ENS_18Kernel_traits_baseILj256EfS2_fS2_fjLj128EEEEELb1ELb0ELb1ELb1EEEvNS_9BwdParamsE,"aw",@nobits
	.sectionflags	@""
	.align	16
	.zero		1024


//--------------------- .nv.shared._ZN10layer_norm13ln_bwd_kernelINS_13Kernel_traitsIf6__halffS2_fjLj256ELj1ELj4ELj1ELj16ENS_18Kernel_traits_baseILj256EfS2_fS2_fjLj128EEEEELb1ELb1ELb0ELb0EEEvNS_9BwdParamsE --------------------------
	.section	.nv.shared._ZN10layer_norm13ln_bwd_kernelINS_13Kernel_traitsIf6__halffS2_fjLj256ELj1ELj4ELj1ELj16ENS_18Kernel_traits_baseILj256EfS2_fS2_fjLj128EEEEELb1ELb1ELb0ELb0EEEvNS_9BwdParamsE,"aw",@nobits
	.sectionflags	@""
	.align	16
	.zero		1024


//--------------------- .nv.shared._ZN10layer_norm13ln_bwd_kernelINS_13Kernel_traitsIf6__halffS2_fjLj256ELj1ELj4ELj1ELj16ENS_18Kernel_traits_baseILj256EfS2_fS2_fjLj128EEEEELb1ELb1ELb0ELb1EEEvNS_9BwdParamsE --------------------------
	.section	.nv.shared._ZN10layer_norm13ln_bwd_kernelINS_13Kernel_traitsIf6__halffS2_fjLj256ELj1ELj4ELj1ELj16ENS_18Kernel_traits_baseILj256EfS2_fS2_fjLj128EEEEELb1ELb1ELb0ELb1EEEvNS_9BwdParamsE,"aw",@nobits
	.sectionflags	@""
	.align	16
	.zero		1024


//--------------------- .nv.shared._ZN10layer_norm22ln_bwd_finalize_kernelINS_22Kernel_traits_finalizeILj256Ef6__halffS2_fjLb1ELj1024ELj4ENS_18Kernel_traits_baseILj256EfS2_fS2_fjLj1024EEEEELb1ELb0EEEvNS_9BwdParamsE --------------------------
	.section	.nv.shared._ZN10layer_norm22ln_bwd_finalize_kernelINS_22Kernel_traits_finalizeILj256Ef6__halffS2_fjLb1ELj1024ELj4ENS_18Kernel_traits_baseILj256EfS2_fS2_fjLj1024EEEEELb1ELb0EEEvNS_9BwdParamsE,"aw",@nobits
	.sectionflags	@""
	.align	16
.nv.shared._ZN10layer_norm22ln_bwd_finalize_kernelINS_22Kernel_traits_finalizeILj256Ef6__halffS2_fjLb1ELj1024ELj4ENS_18Kernel_traits_baseILj256EfS2_fS2_fjLj1024EEEEELb1ELb0EEEvNS_9BwdParamsE:
	.zero		13696


//--------------------- .nv.shared._ZN10layer_norm13ln_bwd_kernelINS_13Kernel_traitsIf6__halffS2_fjLj256ELj1ELj4ELj1ELj16ENS_18Kernel_traits_baseILj256EfS2_fS2_fjLj128EEEEELb1ELb1ELb1ELb0EEEvNS_9BwdParamsE --------------------------
	.section	.nv.shared._ZN10layer_norm13ln_bwd_kernelINS_13Kernel_traitsIf6__halffS2_fjLj256ELj1ELj4ELj1ELj16ENS_18Kernel_traits_baseILj256EfS2_fS2_fjLj128EEEEELb1ELb1ELb1ELb0EEEvNS_9BwdParamsE,"aw",@nobits
	.sectionflags	@""
	.align	16
	.zero		1024


//--------------------- .nv.shared._ZN10layer_norm22ln_bwd_finalize_kernelINS_22Kernel_traits_finalizeILj256Ef6__halffS2_fjLb1ELj1024ELj4ENS_18Kernel_traits_baseILj256EfS2_fS2_fjLj1024EEEEELb1ELb1EEEvNS_9BwdParamsE --------------------------
	.section	.nv.shared._ZN10layer_norm22ln_bwd_finalize_kernelINS_22Kernel_traits_finalizeILj256Ef6__halffS2_fjLb1ELj1024ELj4ENS_18Kernel_traits_baseILj256EfS2_fS2_fjLj1024EEEEELb1ELb1EEEvNS_9BwdParamsE,"aw",@nobits
	.sectionflags	@""
	.align	16
.nv.shared._ZN10layer_norm22ln_bwd_finalize_kernelINS_22Kernel_traits_finalizeILj256Ef6__halffS2_fjLb1ELj1024ELj4ENS_18Kernel_traits_baseILj256EfS2_fS2_fjLj1024EEEEELb1ELb1EEEvNS_9BwdParamsE:
	.zero		13696


//--------------------- .nv.shared._ZN10layer_norm13ln_bwd_kernelINS_13Kernel_traitsIf6__halffS2_fjLj256ELj1ELj4ELj1ELj16ENS_18Kernel_traits_baseILj256EfS2_fS2_fjLj128EEEEELb1ELb1ELb1ELb1EEEvNS_9BwdParamsE --------------------------
	.section	.nv.shared._ZN10layer_norm13ln_bwd_kernelINS_13Kernel_traitsIf6__halffS2_fjLj256ELj1ELj4ELj1ELj16ENS_18Kernel_traits_baseILj256EfS2_fS2_fjLj128EEEEELb1ELb1ELb1ELb1EEEvNS_9BwdParamsE,"aw",@nobits
	.sectionflags	@""
	.align	16
	.zero		1024


//--------------------- .nv.shared._ZN10layer_norm13ln_bwd_kernelINS_13Kernel_traitsI6__halfffffjLj256ELj1ELj4ELj1ELj16ENS_18Kernel_traits_baseILj256ES2_ffffjLj128EEEEELb0ELb0ELb0ELb0EEEvNS_9BwdParamsE --------------------------
	.section	.nv.shared._ZN10layer_norm13ln_bwd_kernelINS_13Kernel_traitsI6__halfffffjLj256ELj1ELj4ELj1ELj16ENS_18Kernel_traits_baseILj256ES2_ffffjLj128EEEEELb0ELb0ELb0ELb0EEEvNS_9BwdParamsE,"aw",@nobits
	.sectionflags	@""
	.align	16
	.zero		1024


//--------------------- .nv.shared._ZN10layer_norm13ln_bwd_kernelINS_13Kernel_traitsI6__halfffffjLj256ELj1ELj4ELj1ELj16ENS_18Kernel_traits_baseILj256ES2_ffffjLj128EEEEELb0ELb0ELb0ELb1EEEvNS_9BwdParamsE --------------------------
	.section	.nv.shared._ZN10layer_norm13ln_bwd_kernelINS_13Kernel_traitsI6__halfffffjLj256ELj1ELj4ELj1ELj16ENS_18Kernel_traits_baseILj256ES2_ffffjLj128EEEEELb0ELb0ELb0ELb1EEEvNS_9BwdParamsE,"aw",@nobits
	.sectionflags	@""
	.align	16
	.zero		1024


//--------------------- .nv.shared._ZN10layer_norm13ln_bwd_kernelINS_13Kernel_traitsI6__halfffffjLj256ELj1ELj4ELj1ELj16ENS_18Kernel_traits_baseILj256ES2_ffffjLj128EEEEELb0ELb0ELb1ELb0EEEvNS_9BwdParamsE --------------------------
	.section	.nv.shared._ZN10layer_norm13ln_bwd_kernelINS_13Kernel_traitsI6__halfffffjLj256ELj1ELj4ELj1ELj16ENS_18Kernel_traits_baseILj256ES2_ffffjLj128EEEEELb0ELb0ELb1ELb0EEEvNS_9BwdParamsE,"aw",@nobits
	.sectionflags	@""
	.align	16
	.zero		1024


//--------------------- .nv.shared._ZN10layer_norm13ln_bwd_kernelINS_13Kernel_traitsI6__halfffffjLj256ELj1ELj4ELj1ELj16ENS_18Kernel_traits_baseILj256ES2_ffffjLj128EEEEELb0ELb0ELb1ELb1EEEvNS_9BwdParamsE --------------------------
	.section	.nv.shared._ZN10layer_norm13ln_bwd_kernelINS_13Kernel_traitsI6__halfffffjLj256ELj1ELj4ELj1ELj16ENS_18Kernel_traits_baseILj256ES2_ffffjLj128EEEEELb0ELb0ELb1ELb1EEEvNS_9BwdParamsE,"aw",@nobits
	.sectionflags	@""
	.align	16
	.zero		1024


//--------------------- .nv.shared._ZN10layer_norm13ln_bwd_kernelINS_13Kernel_traitsI6__halfffffjLj256ELj1ELj4ELj1ELj16ENS_18Kernel_traits_baseILj256ES2_ffffjLj128EEEEELb0ELb1ELb0ELb0EEEvNS_9BwdParamsE --------------------------
	.section	.nv.shared._ZN10layer_norm13ln_bwd_kernelINS_13Kernel_traitsI6__halfffffjLj256ELj1ELj4ELj1ELj16ENS_18Kernel_traits_baseILj256ES2_ffffjLj128EEEEELb0ELb1ELb0ELb0EEEvNS_9BwdParamsE,"aw",@nobits
	.sectionflags	@""
	.align	16
	.zero		1024


//--------------------- .nv.shared._ZN10layer_norm13ln_bwd_kernelINS_13Kernel_traitsI6__halfffffjLj256ELj1ELj4ELj1ELj16ENS_18Kernel_traits_baseILj256ES2_ffffjLj128EEEEELb0ELb1ELb0ELb1EEEvNS_9BwdParamsE --------------------------
	.section	.nv.shared._ZN10layer_norm13ln_bwd_kernelINS_13Kernel_traitsI6__halfffffjLj256ELj1ELj4ELj1ELj16ENS_18Kernel_traits_baseILj256ES2_ffffjLj128EEEEELb0ELb1ELb0ELb1EEEvNS_9BwdParamsE,"aw",@nobits
	.sectionflags	@""
	.align	16
	.zero		1024


//--------------------- .nv.shared._ZN10layer_norm13ln_bwd_kernelINS_13Kernel_traitsI6__halfffffjLj256ELj1ELj4ELj1ELj16ENS_18Kernel_traits_baseILj256ES2_ffffjLj128EEEEELb0ELb1ELb1ELb0EEEvNS_9BwdParamsE --------------------------
	.section	.nv.shared._ZN10layer_norm13ln_bwd_kernelINS_13Kernel_traitsI6__halfffffjLj256ELj1ELj4ELj1ELj16ENS_18Kernel_traits_baseILj256ES2_ffffjLj128EEEEELb0ELb1ELb1ELb0EEEvNS_9BwdParamsE,"aw",@nobits
	.sectionflags	@""
	.align	16
	.zero		1024


//--------------------- .nv.shared._ZN10layer_norm13ln_bwd_kernelINS_13Kernel_traitsI6__halfffffjLj256ELj1ELj4ELj1ELj16ENS_18Kernel_traits_baseILj256ES2_ffffjLj128EEEEELb0ELb1ELb1ELb1EEEvNS_9BwdParamsE --------------------------
	.section	.nv.shared._ZN10layer_norm13ln_bwd_kernelINS_13Kernel_traitsI6__halfffffjLj256ELj1ELj4ELj1ELj16ENS_18Kernel_traits_baseILj256ES2_ffffjLj128EEEEELb0ELb1ELb1ELb1EEEvNS_9BwdParamsE,"aw",@nobits
	.sectionflags	@""
	.align	16
	.zero		1024


//--------------------- .nv.shared._ZN10layer_norm13ln_bwd_kernelINS_13Kernel_traitsI6__halfffffjLj256ELj1ELj4ELj1ELj16ENS_18Kernel_traits_baseILj256ES2_ffffjLj128EEEEELb1ELb0ELb0ELb0EEEvNS_9BwdParamsE --------------------------
	.section	.nv.shared._ZN10layer_norm13ln_bwd_kernelINS_13Kernel_traitsI6__halfffffjLj256ELj1ELj4ELj1ELj16ENS_18Kernel_traits_baseILj256ES2_ffffjLj128EEEEELb1ELb0ELb0ELb0EEEvNS_9BwdParamsE,"aw",@nobits
	.sectionflags	@""
	.align	16
	.zero		1024


//--------------------- .nv.shared._ZN10layer_norm13ln_bwd_kernelINS_13Kernel_traitsI6__halfffffjLj256ELj1ELj4ELj1ELj16ENS_18Kernel_traits_baseILj256ES2_ffffjLj128EEEEELb1ELb0ELb0ELb1EEEvNS_9BwdParamsE --------------------------
	.section	.nv.shared._ZN10layer_norm13ln_bwd_kernelINS_13Kernel_traitsI6__halfffffjLj256ELj1ELj4ELj1ELj16ENS_18Kernel_traits_baseILj256ES2_ffffjLj128EEEEELb1ELb0ELb0ELb1EEEvNS_9BwdParamsE,"aw",@nobits
	.sectionflags	@""
	.align	16
	.zero		1024


//--------------------- .nv.shared._ZN10layer_norm22ln_bwd_finalize_kernelINS_22Kernel_traits_finalizeILj256E6__halfffffjLb0ELj1024ELj4ENS_18Kernel_traits_baseILj256ES2_ffffjLj1024EEEEELb0ELb0EEEvNS_9BwdParamsE --------------------------
	.section	.nv.shared._ZN10layer_norm22ln_bwd_finalize_kernelINS_22Kernel_traits_finalizeILj256E6__halfffffjLb0ELj1024ELj4ENS_18Kernel_traits_baseILj256ES2_ffffjLj1024EEEEELb0ELb0EEEvNS_9BwdParamsE,"aw",@nobits
	.sectionflags	@""
	.align	16
.nv.shared._ZN10layer_norm22ln_bwd_finalize_kernelINS_22Kernel_traits_finalizeILj256E6__halfffffjLb0ELj1024ELj4ENS_18Kernel_traits_baseILj256ES2_ffffjLj1024EEEEELb0ELb0EEEvNS_9BwdParamsE:
	.zero		9472


//--------------------- .nv.shared._ZN10layer_norm13ln_bwd_kernelINS_13Kernel_traitsI6__halfffffjLj256ELj1ELj4ELj1ELj16ENS_18Kernel_traits_baseILj256ES2_ffffjLj128EEEEELb1ELb0ELb1ELb0EEEvNS_9BwdParamsE --------------------------
	.section	.nv.shared._ZN10layer_norm13ln_bwd_kernelINS_13Kernel_traitsI6__halfffffjLj256ELj1ELj4ELj1ELj16ENS_18Kernel_traits_baseILj256ES2_ffffjLj128EEEEELb1ELb0ELb1ELb0EEEvNS_9BwdParamsE,"aw",@nobits
	.sectionflags	@""
	.align	16
	.zero		1024


//--------------------- .nv.shared._ZN10layer_norm22ln_bwd_finalize_kernelINS_22Kernel_traits_finalizeILj256E6__halfffffjLb0ELj1024ELj4ENS_18Kernel_traits_baseILj256ES2_ffffjLj1024EEEEELb0ELb1EEEvNS_9BwdParamsE --------------------------
	.section	.nv.shared._ZN10layer_norm22ln_bwd_finalize_kernelINS_22Kernel_traits_finalizeILj256E6__halfffffjLb0ELj1024ELj4ENS_18Kernel_traits_baseILj256ES2_ffffjLj1024EEEEELb0ELb1EEEvNS_9BwdParamsE,"aw",@nobits
	.sectionflags	@""
	.align	16
.nv.shared._ZN10layer_norm22ln_bwd_finalize_kernelINS_22Kernel_traits_finalizeILj256E6__halfffffjLb0ELj1024ELj4ENS_18Kernel_traits_baseILj256ES2_ffffjLj1024EEEEELb0ELb1EEEvNS_9BwdParamsE:
	.zero		9472


//--------------------- .nv.shared._ZN10layer_norm13ln_bwd_kernelINS_13Kernel_traitsI6__halfffffjLj256ELj1ELj4ELj1ELj16ENS_18Kernel_traits_baseILj256ES2_ffffjLj128EEEEELb1ELb0ELb1ELb1EEEvNS_9BwdParamsE --------------------------
	.section	.nv.shared._ZN10layer_norm13ln_bwd_kernelINS_13Kernel_traitsI6__halfffffjLj256ELj1ELj4ELj1ELj16ENS_18Kernel_traits_baseILj256ES2_ffffjLj128EEEEELb1ELb0ELb1ELb1EEEvNS_9BwdParamsE,"aw",@nobits
	.sectionflags	@""
	.align	16
	.zero		1024


//--------------------- .nv.shared._ZN10layer_norm13ln_bwd_kernelINS_13Kernel_traitsI6__halfffffjLj256ELj1ELj4ELj1ELj16ENS_18Kernel_traits_baseILj256ES2_ffffjLj128EEEEELb1ELb1ELb0ELb0EEEvNS_9BwdParamsE --------------------------
	.section	.nv.shared._ZN10layer_norm13ln_bwd_kernelINS_13Kernel_traitsI6__halfffffjLj256ELj1ELj4ELj1ELj16ENS_18Kernel_traits_baseILj256ES2_ffffjLj128EEEEELb1ELb1ELb0ELb0EEEvNS_9BwdParamsE,"aw",@nobits
	.sectionflags	@""
	.align	16
	.zero		1024


//--------------------- .nv.shared._ZN10layer_norm13ln_bwd_kernelINS_13Kernel_traitsI6__halfffffjLj256ELj1ELj4ELj1ELj16ENS_18Kernel_traits_baseILj256ES2_ffffjLj128EEEEELb1ELb1ELb0ELb1EEEvNS_9BwdParamsE --------------------------
	.section	.nv.shared._ZN10layer_norm13ln_bwd_kernelINS_13Kernel_traitsI6__halfffffjLj256ELj1ELj4ELj1ELj16ENS_18Kernel_traits_baseILj256ES2_ffffjLj128EEEEELb1ELb1ELb0ELb1EEEvNS_9BwdParamsE,"aw",@nobits
	.sectionflags	@""
	.align	16
	.zero		1024


//--------------------- .nv.shared._ZN10layer_norm22ln_bwd_finalize_kernelINS_22Kernel_traits_finalizeILj256E6__halfffffjLb1ELj1024ELj4ENS_18Kernel_traits_baseILj256ES2_ffffjLj1024EEEEELb1ELb0EEEvNS_9BwdParamsE --------------------------
	.section	.nv.shared._ZN10layer_norm22ln_bwd_finalize_kernelINS_22Kernel_traits_finalizeILj256E6__halfffffjLb1ELj1024ELj4ENS_18Kernel_traits_baseILj256ES2_ffffjLj1024EEEEELb1ELb0EEEvNS_9BwdParamsE,"aw",@nobits
	.sectionflags	@""
	.align	16
.nv.shared._ZN10layer_norm22ln_bwd_finalize_kernelINS_22Kernel_traits_finalizeILj256E6__halfffffjLb1ELj1024ELj4ENS_18Kernel_traits_baseILj256ES2_ffffjLj1024EEEEELb1ELb0EEEvNS_9BwdParamsE:
	.zero		13696


//--------------------- .nv.shared._ZN10layer_norm13ln_bwd_kernelINS_13Kernel_traitsI6__halfffffjLj256ELj1ELj4ELj1ELj16ENS_18Kernel_traits_baseILj256ES2_ffffjLj128EEEEELb1ELb1ELb1ELb0EEEvNS_9BwdParamsE --------------------------
	.section	.nv.shared._ZN10layer_norm13ln_bwd_kernelINS_13Kernel_traitsI6__halfffffjLj256ELj1ELj4ELj1ELj16ENS_18Kernel_traits_baseILj256ES2_ffffjLj128EEEEELb1ELb1ELb1ELb0EEEvNS_9BwdParamsE,"aw",@nobits
	.sectionflags	@""
	.align	16
	.zero		1024


//--------------------- .nv.shared._ZN10layer_norm22ln_bwd_finalize_kernelINS_22Kernel_traits_finalizeILj256E6__halfffffjLb1ELj1024ELj4ENS_18Kernel_traits_baseILj256ES2_ffffjLj1024EEEEELb1ELb1EEEvNS_9BwdParamsE --------------------------
	.section	.nv.shared._ZN10layer_norm22ln_bwd_finalize_kernelINS_22Kernel_traits_finalizeILj256E6__halfffffjLb1ELj1024ELj4ENS_18Kernel_traits_baseILj256ES2_ffffjLj1024EEEEELb1ELb1EEEvNS_9BwdParamsE,"aw",@nobits
	.sectionflags	@""
	.align	16
.nv.shared._ZN10layer_norm22ln_bwd_finalize_kernelINS_22Kernel_traits_finalizeILj256E6__halfffffjLb1ELj1024ELj4ENS_18Kernel_traits_baseILj256ES2_ffffjLj1024EEEEELb1ELb1EEEvNS_9BwdParamsE:
	.zero		13696


//--------------------- .nv.shared._ZN10layer_norm13ln_bwd_kernelINS_13Kernel_traitsI6__halfffffjLj256ELj1ELj4ELj1ELj16ENS_18Kernel_traits_baseILj256ES2_ffffjLj128EEEEELb1ELb1ELb1ELb1EEEvNS_9BwdParamsE --------------------------
	.section	.nv.shared._ZN10layer_norm13ln_bwd_kernelINS_13Kernel_traitsI6__halfffffjLj256ELj1ELj4ELj1ELj16ENS_18Kernel_traits_baseILj256ES2_ffffjLj128EEEEELb1ELb1ELb1ELb1EEEvNS_9BwdParamsE,"aw",@nobits
	.sectionflags	@""
	.align	16
	.zero		1024


//--------------------- .nv.shared._ZN10layer_norm13ln_bwd_kernelINS_13Kernel_traitsIfffffjLj256ELj1ELj4ELj1ELj16ENS_18Kernel_traits_baseILj256EfffffjLj128EEEEELb0ELb0ELb0ELb0EEEvNS_9BwdParamsE --------------------------
	.section	.nv.shared._ZN10layer_norm13ln_bwd_kernelINS_13Kernel_traitsIfffffjLj256ELj1ELj4ELj1ELj16ENS_18Kernel_traits_baseILj256EfffffjLj128EEEEELb0ELb0ELb0ELb0EEEvNS_9BwdParamsE,"aw",@nobits
	.sectionflags	@""
	.align	16
	.zero		1024


//--------------------- .nv.shared._ZN10layer_norm13ln_bwd_kernelINS_13Kernel_traitsIfffffjLj256ELj1ELj4ELj1ELj16ENS_18Kernel_traits_baseILj256EfffffjLj128EEEEELb0ELb0ELb0ELb1EEEvNS_9BwdParamsE --------------------------
	.section	.nv.shared._ZN10layer_norm13ln_bwd_kernelINS_13Kernel_traitsIfffffjLj256ELj1ELj4ELj1ELj16ENS_18Kernel_traits_baseILj256EfffffjLj128EEEEELb0ELb0ELb0ELb1EEEvNS_9BwdParamsE,"aw",@nobits
	.sectionflags	@""
	.align	16
	.zero		1024


//--------------------- .nv.shared._ZN10layer_norm13ln_bwd_kernelINS_13Kernel_traitsIfffffjLj256ELj1ELj4ELj1ELj16ENS_18Kernel_traits_baseILj256EfffffjLj128EEEEELb0ELb0ELb1ELb0EEEvNS_9BwdParamsE --------------------------
	.section	.nv.shared._ZN10layer_norm13ln_bwd_kernelINS_13Kernel_traitsIfffffjLj256ELj1ELj4ELj1ELj16ENS_18Kernel_traits_baseILj256EfffffjLj128EEEEELb0ELb0ELb1ELb0EEEvNS_9BwdParamsE,"aw",@nobits
	.sectionflags	@""
	.align	16
	.zero		1024


//--------------------- .nv.shared._ZN10layer_norm13ln_bwd_kernelINS_13Kernel_traitsIfffffjLj256ELj1ELj4ELj1ELj16ENS_18Kernel_traits_baseILj256EfffffjLj128EEEEELb0ELb0ELb1ELb1EEEvNS_9BwdParamsE --------------------------
	.section	.nv.shared._ZN10layer_norm13ln_bwd_kernelINS_13Kernel_traitsIfffffjLj256ELj1ELj4ELj1ELj16ENS_18Kernel_traits_baseILj256EfffffjLj128EEEEELb0ELb0ELb1ELb1EEEvNS_9BwdParamsE,"aw",@nobits
	.sectionflags	@""
	.align	16
	.zero		1024


//--------------------- .nv.shared._ZN10layer_norm13ln_bwd_kernelINS_13Kernel_traitsIfffffjLj256ELj1ELj4ELj1ELj16ENS_18Kernel_traits_baseILj256EfffffjLj128EEEEELb0ELb1ELb0ELb0EEEvNS_9BwdParamsE --------------------------
	.section	.nv.shared._ZN10layer_norm13ln_bwd_kernelINS_13Kernel_traitsIfffffjLj256ELj1ELj4ELj1ELj16ENS_18Kernel_traits_baseILj256EfffffjLj128EEEEELb0ELb1ELb0ELb0EEEvNS_9BwdParamsE,"aw",@nobits
	.sectionflags	@""
	.align	16
	.zero		1024


//--------------------- .nv.shared._ZN10layer_norm13ln_bwd_kernelINS_13Kernel_traitsIfffffjLj256ELj1ELj4ELj1ELj16ENS_18Kernel_traits_baseILj256EfffffjLj128EEEEELb0ELb1ELb0ELb1EEEvNS_9BwdParamsE --------------------------
	.section	.nv.shared._ZN10layer_norm13ln_bwd_kernelINS_13Kernel_traitsIfffffjLj256ELj1ELj4ELj1ELj16ENS_18Kernel_traits_baseILj256EfffffjLj128EEEEELb0ELb1ELb0ELb1EEEvNS_9BwdParamsE,"aw",@nobits
	.sectionflags	@""
	.align	16
	.zero		1024


//--------------------- .nv.shared._ZN10layer_norm13ln_bwd_kernelINS_13Kernel_traitsIfffffjLj256ELj1ELj4ELj1ELj16ENS_18Kernel_traits_baseILj256EfffffjLj128EEEEELb0ELb1ELb1ELb0EEEvNS_9BwdParamsE --------------------------
	.section	.nv.shared._ZN10layer_norm13ln_bwd_kernelINS_13Kernel_traitsIfffffjLj256ELj1ELj4ELj1ELj16ENS_18Kernel_traits_baseILj256EfffffjLj128EEEEELb0ELb1ELb1ELb0EEEvNS_9BwdParamsE,"aw",@nobits
	.sectionflags	@""
	.align	16
	.zero		1024


//--------------------- .nv.shared._ZN10layer_norm13ln_bwd_kernelINS_13Kernel_traitsIfffffjLj256ELj1ELj4ELj1ELj16ENS_18Kernel_traits_baseILj256EfffffjLj128EEEEELb0ELb1ELb1ELb1EEEvNS_9BwdParamsE --------------------------
	.section	.nv.shared._ZN10layer_norm13ln_bwd_kernelINS_13Kernel_traitsIfffffjLj256ELj1ELj4ELj1ELj16ENS_18Kernel_traits_baseILj256EfffffjLj128EEEEELb0ELb1ELb1ELb1EEEvNS_9BwdParamsE,"aw",@nobits
	.sectionflags	@""
	.align	16
	.zero		1024


//--------------------- .nv.shared._ZN10layer_norm13ln_bwd_kernelINS_13Kernel_traitsIfffffjLj256ELj1ELj4ELj1ELj16ENS_18Kernel_traits_baseILj256EfffffjLj128EEEEELb1ELb0ELb0ELb0EEEvNS_9BwdParamsE --------------------------
	.section	.nv.shared._ZN10layer_norm13ln_bwd_kernelINS_13Kernel_traitsIfffffjLj256ELj1ELj4ELj1ELj16ENS_18Kernel_traits_baseILj256EfffffjLj128EEEEELb1ELb0ELb0ELb0EEEvNS_9BwdParamsE,"aw",@nobits
	.sectionflags	@""
	.align	16
	.zero		1024


//--------------------- .nv.shared._ZN10layer_norm13ln_bwd_kernelINS_13Kernel_traitsIfffffjLj256ELj1ELj4ELj1ELj16ENS_18Kernel_traits_baseILj256EfffffjLj128EEEEELb1ELb0ELb0ELb1EEEvNS_9BwdParamsE --------------------------
	.section	.nv.shared._ZN10layer_norm13ln_bwd_kernelINS_13Kernel_traitsIfffffjLj256ELj1ELj4ELj1ELj16ENS_18Kernel_traits_baseILj256EfffffjLj128EEEEELb1ELb0ELb0ELb1EEEvNS_9BwdParamsE,"aw",@nobits
	.sectionflags	@""
	.align	16
	.zero		1024


//--------------------- .nv.shared._ZN10layer_norm22ln_bwd_finalize_kernelINS_22Kernel_traits_finalizeILj256EfffffjLb0ELj1024ELj4ENS_18Kernel_traits_baseILj256EfffffjLj1024EEEEELb0ELb0EEEvNS_9BwdParamsE --------------------------
	.section	.nv.shared._ZN10layer_norm22ln_bwd_finalize_kernelINS_22Kernel_traits_finalizeILj256EfffffjLb0ELj1024ELj4ENS_18Kernel_traits_baseILj256EfffffjLj1024EEEEELb0ELb0EEEvNS_9BwdParamsE,"aw",@nobits
	.sectionflags	@""
	.align	16
.nv.shared._ZN10layer_norm22ln_bwd_finalize_kernelINS_22Kernel_traits_finalizeILj256EfffffjLb0ELj1024ELj4ENS_18Kernel_traits_baseILj256EfffffjLj1024EEEEELb0ELb0EEEvNS_9BwdParamsE:
	.zero		9472


//--------------------- .nv.shared._ZN10layer_norm13ln_bwd_kernelINS_13Kernel_traitsIfffffjLj256ELj1ELj4ELj1ELj16ENS_18Kernel_traits_baseILj256EfffffjLj128EEEEELb1ELb0ELb1ELb0EEEvNS_9BwdParamsE --------------------------
	.section	.nv.shared._ZN10layer_norm13ln_bwd_kernelINS_13Kernel_traitsIfffffjLj256ELj1ELj4ELj1ELj16ENS_18Kernel_traits_baseILj256EfffffjLj128EEEEELb1ELb0ELb1ELb0EEEvNS_9BwdParamsE,"aw",@nobits
	.sectionflags	@""
	.align	16
	.zero		1024


//--------------------- .nv.shared._ZN10layer_norm22ln_bwd_finalize_kernelINS_22Kernel_traits_finalizeILj256EfffffjLb0ELj1024ELj4ENS_18Kernel_traits_baseILj256EfffffjLj1024EEEEELb0ELb1EEEvNS_9BwdParamsE --------------------------
	.section	.nv.shared._ZN10layer_norm22ln_bwd_finalize_kernelINS_22Kernel_traits_finalizeILj256EfffffjLb0ELj1024ELj4ENS_18Kernel_traits_baseILj256EfffffjLj1024EEEEELb0ELb1EEEvNS_9BwdParamsE,"aw",@nobits
	.sectionflags	@""
	.align	16
.nv.shared._ZN10layer_norm22ln_bwd_finalize_kernelINS_22Kernel_traits_finalizeILj256EfffffjLb0ELj1024ELj4ENS_18Kernel_traits_baseILj256EfffffjLj1024EEEEELb0ELb1EEEvNS_9BwdParamsE:
	.zero		9472


//--------------------- .nv.shared._ZN10layer_norm13ln_bwd_kernelINS_13Kernel_traitsIfffffjLj256ELj1ELj4ELj1ELj16ENS_18Kernel_traits_baseILj256EfffffjLj128EEEEELb1ELb0ELb1ELb1EEEvNS_9BwdParamsE --------------------------
	.section	.nv.shared._ZN10layer_norm13ln_bwd_kernelINS_13Kernel_traitsIfffffjLj256ELj1ELj4ELj1ELj16ENS_18Kernel_traits_baseILj256EfffffjLj128EEEEELb1ELb0ELb1ELb1EEEvNS_9BwdParamsE,"aw",@nobits
	.sectionflags	@""
	.align	16
	.zero		1024


//--------------------- .nv.shared._ZN10layer_norm13ln_bwd_kernelINS_13Kernel_traitsIfffffjLj256ELj1ELj4ELj1ELj16ENS_18Kernel_traits_baseILj256EfffffjLj128EEEEELb1ELb1ELb0ELb0EEEvNS_9BwdParamsE --------------------------
	.section	.nv.shared._ZN10layer_norm13ln_bwd_kernelINS_13Kernel_traitsIfffffjLj256ELj1ELj4ELj1ELj16ENS_18Kernel_traits_baseILj256EfffffjLj128EEEEELb1ELb1ELb0ELb0EEEvNS_9BwdParamsE,"aw",@nobits
	.sectionflags	@""
	.align	16
	.zero		1024


//--------------------- .nv.shared._ZN10layer_norm13ln_bwd_kernelINS_13Kernel_traitsIfffffjLj256ELj1ELj4ELj1ELj16ENS_18Kernel_traits_baseILj256EfffffjLj128EEEEELb1ELb1ELb0ELb1EEEvNS_9BwdParamsE --------------------------
	.section	.nv.shared._ZN10layer_norm13ln_bwd_kernelINS_13Kernel_traitsIfffffjLj256ELj1ELj4ELj1ELj16ENS_18Kernel_traits_baseILj256EfffffjLj128EEEEELb1ELb1ELb0ELb1EEEvNS_9BwdParamsE,"aw",@nobits
	.sectionflags	@""
	.align	16
	.zero		1024


//--------------------- .nv.shared._ZN10layer_norm22ln_bwd_finalize_kernelINS_22Kernel_traits_finalizeILj256EfffffjLb1ELj1024ELj4ENS_18Kernel_traits_baseILj256EfffffjLj1024EEEEELb1ELb0EEEvNS_9BwdParamsE --------------------------
	.section	.nv.shared._ZN10layer_norm22ln_bwd_finalize_kernelINS_22Kernel_traits_finalizeILj256EfffffjLb1ELj1024ELj4ENS_18Kernel_traits_baseILj256EfffffjLj1024EEEEELb1ELb0EEEvNS_9BwdParamsE,"aw",@nobits
	.sectionflags	@""
	.align	16
.nv.shared._ZN10layer_norm22ln_bwd_finalize_kernelINS_22Kernel_traits_finalizeILj256EfffffjLb1ELj1024ELj4ENS_18Kernel_traits_baseILj256EfffffjLj1024EEEEELb1ELb0EEEvNS_9BwdParamsE:
	.zero		13696


//--------------------- .nv.shared._ZN10layer_norm13ln_bwd_kernelINS_13Kernel_traitsIfffffjLj256ELj1ELj4ELj1ELj16ENS_18Kernel_traits_baseILj256EfffffjLj128EEEEELb1ELb1ELb1ELb0EEEvNS_9BwdParamsE --------------------------
	.section	.nv.shared._ZN10layer_norm13ln_bwd_kernelINS_13Kernel_traitsIfffffjLj256ELj1ELj4ELj1ELj16ENS_18Kernel_traits_baseILj256EfffffjLj128EEEEELb1ELb1ELb1ELb0EEEvNS_9BwdParamsE,"aw",@nobits
	.sectionflags	@""
	.align	16
	.zero		1024


//--------------------- .nv.shared._ZN10layer_norm22ln_bwd_finalize_kernelINS_22Kernel_traits_finalizeILj256EfffffjLb1ELj1024ELj4ENS_18Kernel_traits_baseILj256EfffffjLj1024EEEEELb1ELb1EEEvNS_9BwdParamsE --------------------------
	.section	.nv.shared._ZN10layer_norm22ln_bwd_finalize_kernelINS_22Kernel_traits_finalizeILj256EfffffjLb1ELj1024ELj4ENS_18Kernel_traits_baseILj256EfffffjLj1024EEEEELb1ELb1EEEvNS_9BwdParamsE,"aw",@nobits
	.sectionflags	@""
	.align	16
.nv.shared._ZN10layer_norm22ln_bwd_finalize_kernelINS_22Kernel_traits_finalizeILj256EfffffjLb1ELj1024ELj4ENS_18Kernel_traits_baseILj256EfffffjLj1024EEEEELb1ELb1EEEvNS_9BwdParamsE:
	.zero		13696


//--------------------- .nv.shared._ZN10layer_norm13ln_bwd_kernelINS_13Kernel_traitsIfffffjLj256ELj1ELj4ELj1ELj16ENS_18Kernel_traits_baseILj256EfffffjLj128EEEEELb1ELb1ELb1ELb1EEEvNS_9BwdParamsE --------------------------
	.section	.nv.shared._ZN10layer_norm13ln_bwd_kernelINS_13Kernel_traitsIfffffjLj256ELj1ELj4ELj1ELj16ENS_18Kernel_traits_baseILj256EfffffjLj128EEEEELb1ELb1ELb1ELb1EEEvNS_9BwdParamsE,"aw",@nobits
	.sectionflags	@""
	.align	16
	.zero		1024


//--------------------- .nv.constant0._ZN10layer_norm13ln_bwd_kernelINS_13Kernel_traitsI13__nv_bfloat16S2_S2_S2_fjLj256ELj1ELj4ELj1ELj16ENS_18Kernel_traits_baseILj256ES2_S2_S2_S2_fjLj128EEEEELb0ELb0ELb0ELb0EEEvNS_9BwdParamsE --------------------------
	.section	.nv.constant0._ZN10layer_norm13ln_bwd_kernelINS_13Kernel_traitsI13__nv_bfloat16S2_S2_S2_fjLj256ELj1ELj4ELj1ELj16ENS_18Kernel_traits_baseILj256ES2_S2_S2_S2_fjLj128EEEEELb0ELb0ELb0ELb0EEEvNS_9BwdParamsE,"a",@progbits
	.sectionflags	@""
	.align	4
.nv.constant0._ZN10layer_norm13ln_bwd_kernelINS_13Kernel_traitsI13__nv_bfloat16S2_S2_S2_fjLj256ELj1ELj4ELj1ELj16ENS_18Kernel_traits_baseILj256ES2_S2_S2_S2_fjLj128EEEEELb0ELb0ELb0ELb0EEEvNS_9BwdParamsE:
	.zero		824


//--------------------- .nv.constant0._ZN10layer_norm13ln_bwd_kernelINS_13Kernel_traitsI13__nv_bfloat16S2_S2_S2_fjLj256ELj1ELj4ELj1ELj16ENS_18Kernel_traits_baseILj256ES2_S2_S2_S2_fjLj128EEEEELb0ELb0ELb0ELb1EEEvNS_9BwdParamsE --------------------------
	.section	.nv.constant0._ZN10layer_norm13ln_bwd_kernelINS_13Kernel_traitsI13__nv_bfloat16S2_S2_S2_fjLj256ELj1ELj4ELj1ELj16ENS_18Kernel_traits_baseILj256ES2_S2_S2_S2_fjLj128EEEEELb0ELb0ELb0ELb1EEEvNS_9BwdParamsE,"a",@progbits
	.sectionflags	@""
	.align	4
.nv.constant0._ZN10layer_norm13ln_bwd_kernelINS_13Kernel_traitsI13__nv_bfloat16S2_S2_S2_fjLj256ELj1ELj4ELj1ELj16ENS_18Kernel_traits_baseILj256ES2_S2_S2_S2_fjLj128EEEEELb0ELb0ELb0ELb1EEEvNS_9BwdParamsE:
	.zero		824


//--------------------- .nv.constant0._ZN10layer_norm13ln_bwd_kernelINS_13Kernel_traitsI13__nv_bfloat16S2_S2_S2_fjLj256ELj1ELj4ELj1ELj16ENS_18Kernel_traits_baseILj256ES2_S2_S2_S2_fjLj128EEEEELb0ELb0ELb1ELb0EEEvNS_9BwdParamsE --------------------------
	.section	.nv.constant0._ZN10layer_norm13ln_bwd_kernelINS_13Kernel_traitsI13__nv_bfloat16S2_S2_S2_fjLj256ELj1ELj4ELj1ELj16ENS_18Kernel_traits_baseILj256ES2_S2_S2_S2_fjLj128EEEEELb0ELb0ELb1ELb0EEEvNS_9BwdParamsE,"a",@progbits
	.sectionflags	@""
	.align	4
.nv.constant0._ZN10layer_norm13ln_bwd_kernelINS_13Kernel_traitsI13__nv_bfloat16S2_S2_S2_fjLj256ELj1ELj4ELj1ELj16ENS_18Kernel_traits_baseILj256ES2_S2_S2_S2_fjLj128EEEEELb0ELb0ELb1ELb0EEEvNS_9BwdParamsE:
	.zero		824


//--------------------- .nv.constant0._ZN10layer_norm13ln_bwd_kernelINS_13Kernel_traitsI13__nv_bfloat16S2_S2_S2_fjLj256ELj1ELj4ELj1ELj16ENS_18Kernel_traits_baseILj256ES2_S2_S2_S2_fjLj128EEEEELb0ELb0ELb1ELb1EEEvNS_9BwdParamsE --------------------------
	.section	.nv.constant0._ZN10layer_norm13ln_bwd_kernelINS_13Kernel_traitsI13__nv_bfloat16S2_S2_S2_fjLj256ELj1ELj4ELj1ELj16ENS_18Kernel_traits_baseILj256ES2_S2_S2_S2_fjLj128EEEEELb0ELb0ELb1ELb1EEEvNS_9BwdParamsE,"a",@progbits
	.sectionflags	@""
	.align	4
.nv.constant0._ZN10layer_norm13ln_bwd_kernelINS_13Kernel_traitsI13__nv_bfloat16S2_S2_S2_fjLj256ELj1ELj4ELj1ELj16ENS_18Kernel_traits_baseILj256ES2_S2_S2_S2_fjLj128EEEEELb0ELb0ELb1ELb1EEEvNS_9BwdParamsE:
	.zero		824


//--------------------- .nv.constant0._ZN10layer_norm13ln_bwd_kernelINS_13Kernel_traitsI13__nv_bfloat16S2_S2_S2_fjLj256ELj1ELj4ELj1ELj16ENS_18Kernel_traits_baseILj256ES2_S2_S2_S2_fjLj128EEEEELb0ELb1ELb0ELb0EEEvNS_9BwdParamsE --------------------------
	.section	.nv.constant0._ZN10layer_norm13ln_bwd_kernelINS_13Kernel_traitsI13__nv_bfloat16S2_S2_S2_fjLj256ELj1ELj4ELj1ELj16ENS_18Kernel_traits_baseILj256ES2_S2_S2_S2_fjLj128EEEEELb0ELb1ELb0ELb0EEEvNS_9BwdParamsE,"a",@progbits
	.sectionflags	@""
	.align	4
.nv.constant0._ZN10layer_norm13ln_bwd_kernelINS_13Kernel_traitsI13__nv_bfloat16S2_S2_S2_fjLj256ELj1ELj4ELj1ELj16ENS_18Kernel_traits_baseILj256ES2_S2_S2_S2_fjLj128EEEEELb0ELb1ELb0ELb0EEEvNS_9BwdParamsE:
	.zero		824


//--------------------- .nv.constant0._ZN10layer_norm13ln_bwd_kernelINS_13Kernel_traitsI13__nv_bfloat16S2_S2_S2_fjLj256ELj1ELj4ELj1ELj16ENS_18Kernel_traits_baseILj256ES2_S2_S2_S2_fjLj128EEEEELb0ELb1ELb0ELb1EEEvNS_9BwdParamsE --------------------------
	.section	.nv.constant0._ZN10layer_norm13ln_bwd_kernelINS_13Kernel_traitsI13__nv_bfloat16S2_S2_S2_fjLj256ELj1ELj4ELj1ELj16ENS_18Kernel_traits_baseILj256ES2_S2_S2_S2_fjLj128EEEEELb0ELb1ELb0ELb1EEEvNS_9BwdParamsE,"a",@progbits
	.sectionflags	@""
	.align	4
.nv.constant0._ZN10layer_norm13ln_bwd_kernelINS_13Kernel_traitsI13__nv_bfloat16S2_S2_S2_fjLj256ELj1ELj4ELj1ELj16ENS_18Kernel_traits_baseILj256ES2_S2_S2_S2_fjLj128EEEEELb0ELb1ELb0ELb1EEEvNS_9BwdParamsE:
	.zero		824


//--------------------- .nv.constant0._ZN10layer_norm13ln_bwd_kernelINS_13Kernel_traitsI13__nv_bfloat16S2_S2_S2_fjLj256ELj1ELj4ELj1ELj16ENS_18Kernel_traits_baseILj256ES2_S2_S2_S2_fjLj128EEEEELb0ELb1ELb1ELb0EEEvNS_9BwdParamsE --------------------------
	.section	.nv.constant0._ZN10layer_norm13ln_bwd_kernelINS_13Kernel_traitsI13__nv_bfloat16S2_S2_S2_fjLj256ELj1ELj4ELj1ELj16ENS_18Kernel_traits_baseILj256ES2_S2_S2_S2_fjLj128EEEEELb0ELb1ELb1ELb0EEEvNS_9BwdParamsE,"a",@progbits
	.sectionflags	@""
	.align	4
.nv.constant0._ZN10layer_norm13ln_bwd_kernelINS_13Kernel_traitsI13__nv_bfloat16S2_S2_S2_fjLj256ELj1ELj4ELj1ELj16ENS_18Kernel_traits_baseILj256ES2_S2_S2_S2_fjLj128EEEEELb0ELb1ELb1ELb0EEEvNS_9BwdParamsE:
	.zero		824


//--------------------- .nv.constant0._ZN10layer_norm13ln_bwd_kernelINS_13Kernel_traitsI13__nv_bfloat16S2_S2_S2_fjLj256ELj1ELj4ELj1ELj16ENS_18Kernel_traits_baseILj256ES2_S2_S2_S2_fjLj128EEEEELb0ELb1ELb1ELb1EEEvNS_9BwdParamsE --------------------------
	.section	.nv.constant0._ZN10layer_norm13ln_bwd_kernelINS_13Kernel_traitsI13__nv_bfloat16S2_S2_S2_fjLj256ELj1ELj4ELj1ELj16ENS_18Kernel_traits_baseILj256ES2_S2_S2_S2_fjLj128EEEEELb0ELb1ELb1ELb1EEEvNS_9BwdParamsE,"a",@progbits
	.sectionflags	@""
	.align	4
.nv.constant0._ZN10layer_norm13ln_bwd_kernelINS_13Kernel_traitsI13__nv_bfloat16S2_S2_S2_fjLj256ELj1ELj4ELj1ELj16ENS_18Kernel_traits_baseILj256ES2_S2_S2_S2_fjLj128EEEEELb0ELb1ELb1ELb1EEEvNS_9BwdParamsE:
	.zero		824


//--------------------- .nv.constant0._ZN10layer_norm13ln_bwd_kernelINS_13Kernel_traitsI13__nv_bfloat16S2_S2_S2_fjLj256ELj1ELj4ELj1ELj16ENS_18Kernel_traits_baseILj256ES2_S2_S2_S2_fjLj128EEEEELb1ELb0ELb0ELb0EEEvNS_9BwdParamsE --------------------------
	.section	.nv.constant0._ZN10layer_norm13ln_bwd_kernelINS_13Kernel_traitsI13__nv_bfloat16S2_S2_S2_fjLj256ELj1ELj4ELj1ELj16ENS_18Kernel_traits_baseILj256ES2_S2_S2_S2_fjLj128EEEEELb1ELb0ELb0ELb0EEEvNS_9BwdParamsE,"a",@progbits
	.sectionflags	@""
	.align	4
.nv.constant0._ZN10layer_norm13ln_bwd_kernelINS_13Kernel_traitsI13__nv_bfloat16S2_S2_S2_fjLj256ELj1ELj4ELj1ELj16ENS_18Kernel_traits_baseILj256ES2_S2_S2_S2_fjLj128EEEEELb1ELb0ELb0ELb0EEEvNS_9BwdParamsE:
	.zero		824


//--------------------- .nv.constant0._ZN10layer_norm13ln_bwd_kernelINS_13Kernel_traitsI13__nv_bfloat16S2_S2_S2_fjLj256ELj1ELj4ELj1ELj16ENS_18Kernel_traits_baseILj256ES2_S2_S2_S2_fjLj128EEEEELb1ELb0ELb0ELb1EEEvNS_9BwdParamsE --------------------------
	.section	.nv.constant0._ZN10layer_norm13ln_bwd_kernelINS_13Kernel_traitsI13__nv_bfloat16S2_S2_S2_fjLj256ELj1ELj4ELj1ELj16ENS_18Kernel_traits_baseILj256ES2_S2_S2_S2_fjLj128EEEEELb1ELb0ELb0ELb1EEEvNS_9BwdParamsE,"a",@progbits
	.sectionflags	@""
	.align	4
.nv.constant0._ZN10layer_norm13ln_bwd_kernelINS_13Kernel_traitsI13__nv_bfloat16S2_S2_S2_fjLj256ELj1ELj4ELj1ELj16ENS_18Kernel_traits_baseILj256ES2_S2_S2_S2_fjLj128EEEEELb1ELb0ELb0ELb1EEEvNS_9BwdParamsE:
	.zero		824


//--------------------- .nv.constant0._ZN10layer_norm22ln_bwd_finalize_kernelINS_22Kernel_traits_finalizeILj256E13__nv_bfloat16S2_S2_S2_fjLb0ELj1024ELj4ENS_18Kernel_traits_baseILj256ES2_S2_S2_S2_fjLj1024EEEEELb0ELb0EEEvNS_9BwdParamsE --------------------------
	.section	.nv.constant0._ZN10layer_norm22ln_bwd_finalize_kernelINS_22Kernel_traits_finalizeILj256E13__nv_bfloat16S2_S2_S2_fjLb0ELj1024ELj4ENS_18Kernel_traits_baseILj256ES2_S2_S2_S2_fjLj1024EEEEELb0ELb0EEEvNS_9BwdParamsE,"a",@progbits
	.sectionflags	@""
	.align	4
.nv.constant0._ZN10layer_norm22ln_bwd_finalize_kernelINS_22Kernel_traits_finalizeILj256E13__nv_bfloat16S2_S2_S2_fjLb0ELj1024ELj4ENS_18Kernel_traits_baseILj256ES2_S2_S2_S2_fjLj1024EEEEELb0ELb0EEEvNS_9BwdParamsE:
	.zero		824


//--------------------- .nv.constant0._ZN10layer_norm13ln_bwd_kernelINS_13Kernel_traitsI13__nv_bfloat16S2_S2_S2_fjLj256ELj1ELj4ELj1ELj16ENS_18Kernel_traits_baseILj256ES2_S2_S2_S2_fjLj128EEEEELb1ELb0ELb1ELb0EEEvNS_9BwdParamsE --------------------------
	.section	.nv.constant0._ZN10layer_norm13ln_bwd_kernelINS_13Kernel_traitsI13__nv_bfloat16S2_S2_S2_fjLj256ELj1ELj4ELj1ELj16ENS_18Kernel_traits_baseILj256ES2_S2_S2_S2_fjLj128EEEEELb1ELb0ELb1ELb0EEEvNS_9BwdParamsE,"a",@progbits
	.sectionflags	@""
	.align	4
.nv.constant0._ZN10layer_norm13ln_bwd_kernelINS_13Kernel_traitsI13__nv_bfloat16S2_S2_S2_fjLj256ELj1ELj4ELj1ELj16ENS_18Kernel_traits_baseILj256ES2_S2_S2_S2_fjLj128EEEEELb1ELb0ELb1ELb0EEEvNS_9BwdParamsE:
	.zero		824


//--------------------- .nv.constant0._ZN10layer_norm22ln_bwd_finalize_kernelINS_22Kernel_traits_finalizeILj256E13__nv_bfloat16S2_S2_S2_fjLb0ELj1024ELj4ENS_18Kernel_traits_baseILj256ES2_S2_S2_S2_fjLj1024EEEEELb0ELb1EEEvNS_9BwdParamsE --------------------------
	.section	.nv.constant0._ZN10layer_norm22ln_bwd_finalize_kernelINS_22Kernel_traits_finalizeILj256E13__nv_bfloat16S2_S2_S2_fjLb0ELj1024ELj4ENS_18Kernel_traits_baseILj256ES2_S2_S2_S2_fjLj1024EEEEELb0ELb1EEEvNS_9BwdParamsE,"a",@progbits
	.sectionflags	@""
	.align	4
.nv.constant0._ZN10layer_norm22ln_bwd_finalize_kernelINS_22Kernel_traits_finalizeILj256E13__nv_bfloat16S2_S2_S2_fjLb0ELj1024ELj4ENS_18Kernel_traits_baseILj256ES2_S2_S2_S2_fjLj1024EEEEELb0ELb1EEEvNS_9BwdParamsE:
	.zero		824


//--------------------- .nv.constant0._ZN10layer_norm13ln_bwd_kernelINS_13Kernel_traitsI13__nv_bfloat16S2_S2_S2_fjLj256ELj1ELj4ELj1ELj16ENS_18Kernel_traits_baseILj256ES2_S2_S2_S2_fjLj128EEEEELb1ELb0ELb1ELb1EEEvNS_9BwdParamsE --------------------------
	.section	.nv.constant0._ZN10layer_norm13ln_bwd_kernelINS_13Kernel_traitsI13__nv_bfloat16S2_S2_S2_fjLj256ELj1ELj4ELj1ELj16ENS_18Kernel_traits_baseILj256ES2_S2_S2_S2_fjLj128EEEEELb1ELb0ELb1ELb1EEEvNS_9BwdParamsE,"a",@progbits
	.sectionflags	@""
	.align	4
.nv.constant0._ZN10layer_norm13ln_bwd_kernelINS_13Kernel_traitsI13__nv_bfloat16S2_S2_S2_fjLj256ELj1ELj4ELj1ELj16ENS_18Kernel_traits_baseILj256ES2_S2_S2_S2_fjLj128EEEEELb1ELb0ELb1ELb1EEEvNS_9BwdParamsE:
	.zero		824


//--------------------- .nv.constant0._ZN10layer_norm13ln_bwd_kernelINS_13Kernel_traitsI13__nv_bfloat16S2_S2_S2_fjLj256ELj1ELj4ELj1ELj16ENS_18Kernel_traits_baseILj256ES2_S2_S2_S2_fjLj128EEEEELb1ELb1ELb0ELb0EEEvNS_9BwdParamsE --------------------------
	.section	.nv.constant0._ZN10layer_norm13ln_bwd_kernelINS_13Kernel_traitsI13__nv_bfloat16S2_S2_S2_fjLj256ELj1ELj4ELj1ELj16ENS_18Kernel_traits_baseILj256ES2_S2_S2_S2_fjLj128EEEEELb1ELb1ELb0ELb0EEEvNS_9BwdParamsE,"a",@progbits
	.sectionflags	@""
	.align	4
.nv.constant0._ZN10layer_norm13ln_bwd_kernelINS_13Kernel_traitsI13__nv_bfloat16S2_S2_S2_fjLj256ELj1ELj4ELj1ELj16ENS_18Kernel_traits_baseILj256ES2_S2_S2_S2_fjLj128EEEEELb1ELb1ELb0ELb0EEEvNS_9BwdParamsE:
	.zero		824


//--------------------- .nv.constant0._ZN10layer_norm13ln_bwd_kernelINS_13Kernel_traitsI13__nv_bfloat16S2_S2_S2_fjLj256ELj1ELj4ELj1ELj16ENS_18Kernel_traits_baseILj256ES2_S2_S2_S2_fjLj128EEEEELb1ELb1ELb0ELb1EEEvNS_9BwdParamsE --------------------------
	.section	.nv.constant0._ZN10layer_norm13ln_bwd_kernelINS_13Kernel_traitsI13__nv_bfloat16S2_S2_S2_fjLj256ELj1ELj4ELj1ELj16ENS_18Kernel_traits_baseILj256ES2_S2_S2_S2_fjLj128EEEEELb1ELb1ELb0ELb1EEEvNS_9BwdParamsE,"a",@progbits
	.sectionflags	@""
	.align	4
.nv.constant0._ZN10layer_norm13ln_bwd_kernelINS_13Kernel_traitsI13__nv_bfloat16S2_S2_S2_fjLj256ELj1ELj4ELj1ELj16ENS_18Kernel_traits_baseILj256ES2_S2_S2_S2_fjLj128EEEEELb1ELb1ELb0ELb1EEEvNS_9BwdParamsE:
	.zero		824


//--------------------- .nv.constant0._ZN10layer_norm22ln_bwd_finalize_kernelINS_22Kernel_traits_finalizeILj256E13__nv_bfloat16S2_S2_S2_fjLb1ELj1024ELj4ENS_18Kernel_traits_baseILj256ES2_S2_S2_S2_fjLj1024EEEEELb1ELb0EEEvNS_9BwdParamsE --------------------------
	.section	.nv.constant0._ZN10layer_norm22ln_bwd_finalize_kernelINS_22Kernel_traits_finalizeILj256E13__nv_bfloat16S2_S2_S2_fjLb1ELj1024ELj4ENS_18Kernel_traits_baseILj256ES2_S2_S2_S2_fjLj1024EEEEELb1ELb0EEEvNS_9BwdParamsE,"a",@progbits
	.sectionflags	@""
	.align	4
.nv.constant0._ZN10layer_norm22ln_bwd_finalize_kernelINS_22Kernel_traits_finalizeILj256E13__nv_bfloat16S2_S2_S2_fjLb1ELj1024ELj4ENS_18Kernel_traits_baseILj256ES2_S2_S2_S2_fjLj1024EEEEELb1ELb0EEEvNS_9BwdParamsE:
	.zero		824


//--------------------- .nv.constant0._ZN10layer_norm13ln_bwd_kernelINS_13Kernel_traitsI13__nv_bfloat16S2_S2_S2_fjLj256ELj1ELj4ELj1ELj16ENS_18Kernel_traits_baseILj256ES2_S2_S2_S2_fjLj128EEEEELb1ELb1ELb1ELb0EEEvNS_9BwdParamsE --------------------------
	.section	.nv.constant0._ZN10layer_norm13ln_bwd_kernelINS_13Kernel_traitsI13__nv_bfloat16S2_S2_S2_fjLj256ELj1ELj4ELj1ELj16ENS_18Kernel_traits_baseILj256ES2_S2_S2_S2_fjLj128EEEEELb1ELb1ELb1ELb0EEEvNS_9BwdParamsE,"a",@progbits
	.sectionflags	@""
	.align	4
.nv.constant0._ZN10layer_norm13ln_bwd_kernelINS_13Kernel_traitsI13__nv_bfloat16S2_S2_S2_fjLj256ELj1ELj4ELj1ELj16ENS_18Kernel_traits_baseILj256ES2_S2_S2_S2_fjLj128EEEEELb1ELb1ELb1ELb0EEEvNS_9BwdParamsE:
	.zero		824


//--------------------- .nv.constant0._ZN10layer_norm22ln_bwd_finalize_kernelINS_22Kernel_traits_finalizeILj256E13__nv_bfloat16S2_S2_S2_fjLb1ELj1024ELj4ENS_18Kernel_traits_baseILj256ES2_S2_S2_S2_fjLj1024EEEEELb1ELb1EEEvNS_9BwdParamsE --------------------------
	.section	.nv.constant0._ZN10layer_norm22ln_bwd_finalize_kernelINS_22Kernel_traits_finalizeILj256E13__nv_bfloat16S2_S2_S2_fjLb1ELj1024ELj4ENS_18Kernel_traits_baseILj256ES2_S2_S2_S2_fjLj1024EEEEELb1ELb1EEEvNS_9BwdParamsE,"a",@progbits
	.sectionflags	@""
	.align	4
.nv.constant0._ZN10layer_norm22ln_bwd_finalize_kernelINS_22Kernel_traits_finalizeILj256E13__nv_bfloat16S2_S2_S2_fjLb1ELj1024ELj4ENS_18Kernel_traits_baseILj256ES2_S2_S2_S2_fjLj1024EEEEELb1ELb1EEEvNS_9BwdParamsE:
	.zero		824


//--------------------- .nv.constant0._ZN10layer_norm13ln_bwd_kernelINS_13Kernel_traitsI13__nv_bfloat16S2_S2_S2_fjLj256ELj1ELj4ELj1ELj16ENS_18Kernel_traits_baseILj256ES2_S2_S2_S2_fjLj128EEEEELb1ELb1ELb1ELb1EEEvNS_9BwdParamsE --------------------------
	.section	.nv.constant0._ZN10layer_norm13ln_bwd_kernelINS_13Kernel_traitsI13__nv_bfloat16S2_S2_S2_fjLj256ELj1ELj4ELj1ELj16ENS_18Kernel_traits_baseILj256ES2_S2_S2_S2_fjLj128EEEEELb1ELb1ELb1ELb1EEEvNS_9BwdParamsE,"a",@progbits
	.sectionflags	@""
	.align	4
.nv.constant0._ZN10layer_norm13ln_bwd_kernelINS_13Kernel_traitsI13__nv_bfloat16S2_S2_S2_fjLj256ELj1ELj4ELj1ELj16ENS_18Kernel_traits_baseILj256ES2_S2_S2_S2_fjLj128EEEEELb1ELb1ELb1ELb1EEEvNS_9BwdParamsE:
	.zero		824


//--------------------- .nv.constant0._ZN10layer_norm13ln_bwd_kernelINS_13Kernel_traitsI6__halfS2_S2_S2_fjLj256ELj1ELj4ELj1ELj16ENS_18Kernel_traits_baseILj256ES2_S2_S2_S2_fjLj128EEEEELb0ELb0ELb0ELb0EEEvNS_9BwdParamsE --------------------------
	.section	.nv.constant0._ZN10layer_norm13ln_bwd_kernelINS_13Kernel_traitsI6__halfS2_S2_S2_fjLj256ELj1ELj4ELj1ELj16ENS_18Kernel_traits_baseILj256ES2_S2_S2_S2_fjLj128EEEEELb0ELb0ELb0ELb0EEEvNS_9BwdParamsE,"a",@progbits
	.sectionflags	@""
	.align	4
.nv.constant0._ZN10layer_norm13ln_bwd_kernelINS_13Kernel_traitsI6__halfS2_S2_S2_fjLj256ELj1ELj4ELj1ELj16ENS_18Kernel_traits_baseILj256ES2_S2_S2_S2_fjLj128EEEEELb0ELb0ELb0ELb0EEEvNS_9BwdParamsE:
	.zero		824


//--------------------- .nv.constant0._ZN10layer_norm13ln_bwd_kernelINS_13Kernel_traitsI6__halfS2_S2_S2_fjLj256ELj1ELj4ELj1ELj16ENS_18Kernel_traits_baseILj256ES2_S2_S2_S2_fjLj128EEEEELb0ELb0ELb0ELb1EEEvNS_9BwdParamsE --------------------------
	.section	.nv.constant0._ZN10layer_norm13ln_bwd_kernelINS_13Kernel_traitsI6__halfS2_S2_S2_fjLj256ELj1ELj4ELj1ELj16ENS_18Kernel_traits_baseILj256ES2_S2_S2_S2_fjLj128EEEEELb0ELb0ELb0ELb1EEEvNS_9BwdParamsE,"a",@progbits
	.sectionflags	@""
	.align	4
.nv.constant0._ZN10layer_norm13ln_bwd_kernelINS_13Kernel_traitsI6__halfS2_S2_S2_fjLj256ELj1ELj4ELj1ELj16ENS_18Kernel_traits_baseILj256ES2_S2_S2_S2_fjLj128EEEEELb0ELb0ELb0ELb1EEEvNS_9BwdParamsE:
	.zero		824


//--------------------- .nv.constant0._ZN10layer_norm13ln_bwd_kernelINS_13Kernel_traitsI6__halfS2_S2_S2_fjLj256ELj1ELj4ELj1ELj16ENS_18Kernel_traits_baseILj256ES2_S2_S2_S2_fjLj128EEEEELb0ELb0ELb1ELb0EEEvNS_9BwdParamsE --------------------------
	.section	.nv.constant0._ZN10layer_norm13ln_bwd_kernelINS_13Kernel_traitsI6__halfS2_S2_S2_fjLj256ELj1ELj4ELj1ELj16ENS_18Kernel_traits_baseILj256ES2_S2_S2_S2_fjLj128EEEEELb0ELb0ELb1ELb0EEEvNS_9BwdParamsE,"a",@progbits
	.sectionflags	@""
	.align	4
.nv.constant0._ZN10layer_norm13ln_bwd_kernelINS_13Kernel_traitsI6__halfS2_S2_S2_fjLj256ELj1ELj4ELj1ELj16ENS_18Kernel_traits_baseILj256ES2_S2_S2_S2_fjLj128EEEEELb0ELb0ELb1ELb0EEEvNS_9BwdParamsE:
	.zero		824


//--------------------- .nv.constant0._ZN10layer_norm13ln_bwd_kernelINS_13Kernel_traitsI6__halfS2_S2_S2_fjLj256ELj1ELj4ELj1ELj16ENS_18Kernel_traits_baseILj256ES2_S2_S2_S2_fjLj128EEEEELb0ELb0ELb1ELb1EEEvNS_9BwdParamsE --------------------------
	.section	.nv.constant0._ZN10layer_norm13ln_bwd_kernelINS_13Kernel_traitsI6__halfS2_S2_S2_fjLj256ELj1ELj4ELj1ELj16ENS_18Kernel_traits_baseILj256ES2_S2_S2_S2_fjLj128EEEEELb0ELb0ELb1ELb1EEEvNS_9BwdParamsE,"a",@progbits
	.sectionflags	@""
	.align	4
.nv.constant0._ZN10layer_norm13ln_bwd_kernelINS_13Kernel_traitsI6__halfS2_S2_S2_fjLj256ELj1ELj4ELj1ELj16ENS_18Kernel_traits_baseILj256ES2_S2_S2_S2_fjLj128EEEEELb0ELb0ELb1ELb1EEEvNS_9BwdParamsE:
	.zero		824


//--------------------- .nv.constant0._ZN10layer_norm13ln_bwd_kernelINS_13Kernel_traitsI6__halfS2_S2_S2_fjLj256ELj1ELj4ELj1ELj16ENS_18Kernel_traits_baseILj256ES2_S2_S2_S2_fjLj128EEEEELb0ELb1ELb0ELb0EEEvNS_9BwdParamsE --------------------------
	.section	.nv.constant0._ZN10layer_norm13ln_bwd_kernelINS_13Kernel_traitsI6__halfS2_S2_S2_fjLj256ELj1ELj4ELj1ELj16ENS_18Kernel_traits_baseILj256ES2_S2_S2_S2_fjLj128EEEEELb0ELb1ELb0ELb0EEEvNS_9BwdParamsE,"a",@progbits
	.sectionflags	@""
	.align	4
.nv.constant0._ZN10layer_norm13ln_bwd_kernelINS_13Kernel_traitsI6__halfS2_S2_S2_fjLj256ELj1ELj4ELj1ELj16ENS_18Kernel_traits_baseILj256ES2_S2_S2_S2_fjLj128EEEEELb0ELb1ELb0ELb0EEEvNS_9BwdParamsE:
	.zero		824


//--------------------- .nv.constant0._ZN10layer_norm13ln_bwd_kernelINS_13Kernel_traitsI6__halfS2_S2_S2_fjLj256ELj1ELj4ELj1ELj16ENS_18Kernel_traits_baseILj256ES2_S2_S2_S2_fjLj128EEEEELb0ELb1ELb0ELb1EEEvNS_9BwdParamsE --------------------------
	.section	.nv.constant0._ZN10layer_norm13ln_bwd_kernelINS_13Kernel_traitsI6__halfS2_S2_S2_fjLj256ELj1ELj4ELj1ELj16ENS_18Kernel_traits_baseILj256ES2_S2_S2_S2_fjLj128EEEEELb0ELb1ELb0ELb1EEEvNS_9BwdParamsE,"a",@progbits
	.sectionflags	@""
	.align	4
.nv.constant0._ZN10layer_norm13ln_bwd_kernelINS_13Kernel_traitsI6__halfS2_S2_S2_fjLj256ELj1ELj4ELj1ELj16ENS_18Kernel_traits_baseILj256ES2_S2_S2_S2_fjLj128EEEEELb0ELb1ELb0ELb1EEEvNS_9BwdParamsE:
	.zero		824


//--------------------- .nv.constant0._ZN10layer_norm13ln_bwd_kernelINS_13Kernel_traitsI6__halfS2_S2_S2_fjLj256ELj1ELj4ELj1ELj16ENS_18Kernel_traits_baseILj256ES2_S2_S2_S2_fjLj128EEEEELb0ELb1ELb1ELb0EEEvNS_9BwdParamsE --------------------------
	.section	.nv.constant0._ZN10layer_norm13ln_bwd_kernelINS_13Kernel_traitsI6__halfS2_S2_S2_fjLj256ELj1ELj4ELj1ELj16ENS_18Kernel_traits_baseILj256ES2_S2_S2_S2_fjLj128EEEEELb0ELb1ELb1ELb0EEEvNS_9BwdParamsE,"a",@progbits
	.sectionflags	@""
	.align	4
.nv.constant0._ZN10layer_norm13ln_bwd_kernelINS_13Kernel_traitsI6__halfS2_S2_S2_fjLj256ELj1ELj4ELj1ELj16ENS_18Kernel_traits_baseILj256ES2_S2_S2_S2_fjLj128EEEEELb0ELb1ELb1ELb0EEEvNS_9BwdParamsE:
	.zero		824


//--------------------- .nv.constant0._ZN10layer_norm13ln_bwd_kernelINS_13Kernel_traitsI6__halfS2_S2_S2_fjLj256ELj1ELj4ELj1ELj16ENS_18Kernel_traits_baseILj256ES2_S2_S2_S2_fjLj128EEEEELb0ELb1ELb1ELb1EEEvNS_9BwdParamsE --------------------------
	.section	.nv.constant0._ZN10layer_norm13ln_bwd_kernelINS_13Kernel_traitsI6__halfS2_S2_S2_fjLj256ELj1ELj4ELj1ELj16ENS_18Kernel_traits_baseILj256ES2_S2_S2_S2_fjLj128EEEEELb0ELb1ELb1ELb1EEEvNS_9BwdParamsE,"a",@progbits
	.sectionflags	@""
	.align	4
.nv.constant0._ZN10layer_norm13ln_bwd_kernelINS_13Kernel_traitsI6__halfS2_S2_S2_fjLj256ELj1ELj4ELj1ELj16ENS_18Kernel_traits_baseILj256ES2_S2_S2_S2_fjLj128EEEEELb0ELb1ELb1ELb1EEEvNS_9BwdParamsE:
	.zero		824


//--------------------- .nv.constant0._ZN10layer_norm13ln_bwd_kernelINS_13Kernel_traitsI6__halfS2_S2_S2_fjLj256ELj1ELj4ELj1ELj16ENS_18Kernel_traits_baseILj256ES2_S2_S2_S2_fjLj128EEEEELb1ELb0ELb0ELb0EEEvNS_9BwdParamsE --------------------------
	.section	.nv.constant0._ZN10layer_norm13ln_bwd_kernelINS_13Kernel_traitsI6__halfS2_S2_S2_fjLj256ELj1ELj4ELj1ELj16ENS_18Kernel_traits_baseILj256ES2_S2_S2_S2_fjLj128EEEEELb1ELb0ELb0ELb0EEEvNS_9BwdParamsE,"a",@progbits
	.sectionflags	@""
	.align	4
.nv.constant0._ZN10layer_norm13ln_bwd_kernelINS_13Kernel_traitsI6__halfS2_S2_S2_fjLj256ELj1ELj4ELj1ELj16ENS_18Kernel_traits_baseILj256ES2_S2_S2_S2_fjLj128EEEEELb1ELb0ELb0ELb0EEEvNS_9BwdParamsE:
	.zero		824


//--------------------- .nv.constant0._ZN10layer_norm13ln_bwd_kernelINS_13Kernel_traitsI6__halfS2_S2_S2_fjLj256ELj1ELj4ELj1ELj16ENS_18Kernel_traits_baseILj256ES2_S2_S2_S2_fjLj128EEEEELb1ELb0ELb0ELb1EEEvNS_9BwdParamsE --------------------------
	.section	.nv.constant0._ZN10layer_norm13ln_bwd_kernelINS_13Kernel_traitsI6__halfS2_S2_S2_fjLj256ELj1ELj4ELj1ELj16ENS_18Kernel_traits_baseILj256ES2_S2_S2_S2_fjLj128EEEEELb1ELb0ELb0ELb1EEEvNS_9BwdParamsE,"a",@progbits
	.sectionflags	@""
	.align	4
.nv.constant0._ZN10layer_norm13ln_bwd_kernelINS_13Kernel_traitsI6__halfS2_S2_S2_fjLj256ELj1ELj4ELj1ELj16ENS_18Kernel_traits_baseILj256ES2_S2_S2_S2_fjLj128EEEEELb1ELb0ELb0ELb1EEEvNS_9BwdParamsE:
	.zero		824


//--------------------- .nv.constant0._ZN10layer_norm22ln_bwd_finalize_kernelINS_22Kernel_traits_finalizeILj256E6__halfS2_S2_S2_fjLb0ELj1024ELj4ENS_18Kernel_traits_baseILj256ES2_S2_S2_S2_fjLj1024EEEEELb0ELb0EEEvNS_9BwdParamsE --------------------------
	.section	.nv.constant0._ZN10layer_norm22ln_bwd_finalize_kernelINS_22Kernel_traits_finalizeILj256E6__halfS2_S2_S2_fjLb0ELj1024ELj4ENS_18Kernel_traits_baseILj256ES2_S2_S2_S2_fjLj1024EEEEELb0ELb0EEEvNS_9BwdParamsE,"a",@progbits
	.sectionflags	@""
	.align	4
.nv.constant0._ZN10layer_norm22ln_bwd_finalize_kernelINS_22Kernel_traits_finalizeILj256E6__halfS2_S2_S2_fjLb0ELj1024ELj4ENS_18Kernel_traits_baseILj256ES2_S2_S2_S2_fjLj1024EEEEELb0ELb0EEEvNS_9BwdParamsE:
	.zero		824


//--------------------- .nv.constant0._ZN10layer_norm13ln_bwd_kernelINS_13Kernel_traitsI6__halfS2_S2_S2_fjLj256ELj1ELj4ELj1ELj16ENS_18Kernel_traits_baseILj256ES2_S2_S2_S2_fjLj128EEEEELb1ELb0ELb1ELb0EEEvNS_9BwdParamsE --------------------------
	.section	.nv.constant0._ZN10layer_norm13ln_bwd_kernelINS_13Kernel_traitsI6__halfS2_S2_S2_fjLj256ELj1ELj4ELj1ELj16ENS_18Kernel_traits_baseILj256ES2_S2_S2_S2_fjLj128EEEEELb1ELb0ELb1ELb0EEEvNS_9BwdParamsE,"a",@progbits
	.sectionflags	@""
	.align	4
.nv.constant0._ZN10layer_norm13ln_bwd_kernelINS_13Kernel_traitsI6__halfS2_S2_S2_fjLj256ELj1ELj4ELj1ELj16ENS_18Kernel_traits_baseILj256ES2_S2_S2_S2_fjLj128EEEEELb1ELb0ELb1ELb0EEEvNS_9BwdParamsE:
	.zero		824


//--------------------- .nv.constant0._ZN10layer_norm22ln_bwd_finalize_kernelINS_22Kernel_traits_finalizeILj256E6__halfS2_S2_S2_fjLb0ELj1024ELj4ENS_18Kernel_traits_baseILj256ES2_S2_S2_S2_fjLj1024EEEEELb0ELb1EEEvNS_9BwdParamsE --------------------------
	.section	.nv.constant0._ZN10layer_norm22ln_bwd_finalize_kernelINS_22Kernel_traits_finalizeILj256E6__halfS2_S2_S2_fjLb0ELj1024ELj4ENS_18Kernel_traits_baseILj256ES2_S2_S2_S2_fjLj1024EEEEELb0ELb1EEEvNS_9BwdParamsE,"a",@progbits
	.sectionflags	@""
	.align	4
.nv.constant0._ZN10layer_norm22ln_bwd_finalize_kernelINS_22Kernel_traits_finalizeILj256E6__halfS2_S2_S2_fjLb0ELj1024ELj4ENS_18Kernel_traits_baseILj256ES2_S2_S2_S2_fjLj1024EEEEELb0ELb1EEEvNS_9BwdParamsE:
	.zero		824


//--------------------- .nv.constant0._ZN10layer_norm13ln_bwd_kernelINS_13Kernel_traitsI6__halfS2_S2_S2_fjLj256ELj1ELj4ELj1ELj16ENS_18Kernel_traits_baseILj256ES2_S2_S2_S2_fjLj128EEEEELb1ELb0ELb1ELb1EEEvNS_9BwdParamsE --------------------------
	.section	.nv.constant0._ZN10layer_norm13ln_bwd_kernelINS_13Kernel_traitsI6__halfS2_S2_S2_fjLj256ELj1ELj4ELj1ELj16ENS_18Kernel_traits_baseILj256ES2_S2_S2_S2_fjLj128EEEEELb1ELb0ELb1ELb1EEEvNS_9BwdParamsE,"a",@progbits
	.sectionflags	@""
	.align	4
.nv.constant0._ZN10layer_norm13ln_bwd_kernelINS_13Kernel_traitsI6__halfS2_S2_S2_fjLj256ELj1ELj4ELj1ELj16ENS_18Kernel_traits_baseILj256ES2_S2_S2_S2_fjLj128EEEEELb1ELb0ELb1ELb1EEEvNS_9BwdParamsE:
	.zero		824


//--------------------- .nv.constant0._ZN10layer_norm13ln_bwd_kernelINS_13Kernel_traitsI6__halfS2_S2_S2_fjLj256ELj1ELj4ELj1ELj16ENS_18Kernel_traits_baseILj256ES2_S2_S2_S2_fjLj128EEEEELb1ELb1ELb0ELb0EEEvNS_9BwdParamsE --------------------------
	.section	.nv.constant0._ZN10layer_norm13ln_bwd_kernelINS_13Kernel_traitsI6__halfS2_S2_S2_fjLj256ELj1ELj4ELj1ELj16ENS_18Kernel_traits_baseILj256ES2_S2_S2_S2_fjLj128EEEEELb1ELb1ELb0ELb0EEEvNS_9BwdParamsE,"a",@progbits
	.sectionflags	@""
	.align	4
.nv.constant0._ZN10layer_norm13ln_bwd_kernelINS_13Kernel_traitsI6__halfS2_S2_S2_fjLj256ELj1ELj4ELj1ELj16ENS_18Kernel_traits_baseILj256ES2_S2_S2_S2_fjLj128EEEEELb1ELb1ELb0ELb0EEEvNS_9BwdParamsE:
	.zero		824


//--------------------- .nv.constant0._ZN10layer_norm13ln_bwd_kernelINS_13Kernel_traitsI6__halfS2_S2_S2_fjLj256ELj1ELj4ELj1ELj16ENS_18Kernel_traits_baseILj256ES2_S2_S2_S2_fjLj128EEEEELb1ELb1ELb0ELb1EEEvNS_9BwdParamsE --------------------------
	.section	.nv.constant0._ZN10layer_norm13ln_bwd_kernelINS_13Kernel_traitsI6__halfS2_S2_S2_fjLj256ELj1ELj4ELj1ELj16ENS_18Kernel_traits_baseILj256ES2_S2_S2_S2_fjLj128EEEEELb1ELb1ELb0ELb1EEEvNS_9BwdParamsE,"a",@progbits
	.sectionflags	@""
	.align	4
.nv.constant0._ZN10layer_norm13ln_bwd_kernelINS_13Kernel_traitsI6__halfS2_S2_S2_fjLj256ELj1ELj4ELj1ELj16ENS_18Kernel_traits_baseILj256ES2_S2_S2_S2_fjLj128EEEEELb1ELb1ELb0ELb1EEEvNS_9BwdParamsE:
	.zero		824


//--------------------- .nv.constant0._ZN10layer_norm22ln_bwd_finalize_kernelINS_22Kernel_traits_finalizeILj256E6__halfS2_S2_S2_fjLb1ELj1024ELj4ENS_18Kernel_traits_baseILj256ES2_S2_S2_S2_fjLj1024EEEEELb1ELb0EEEvNS_9BwdParamsE --------------------------
	.section	.nv.constant0._ZN10layer_norm22ln_bwd_finalize_kernelINS_22Kernel_traits_finalizeILj256E6__halfS2_S2_S2_fjLb1ELj1024ELj4ENS_18Kernel_traits_baseILj256ES2_S2_S2_S2_fjLj1024EEEEELb1ELb0EEEvNS_9BwdParamsE,"a",@progbits
	.sectionflags	@""
	.align	4
.nv.constant0._ZN10layer_norm22ln_bwd_finalize_kernelINS_22Kernel_traits_finalizeILj256E6__halfS2_S2_S2_fjLb1ELj1024ELj4ENS_18Kernel_traits_baseILj256ES2_S2_S2_S2_fjLj1024EEEEELb1ELb0EEEvNS_9BwdParamsE:
	.zero		824


//--------------------- .nv.constant0._ZN10layer_norm13ln_bwd_kernelINS_13Kernel_traitsI6__halfS2_S2_S2_fjLj256ELj1ELj4ELj1ELj16ENS_18Kernel_traits_baseILj256ES2_S2_S2_S2_fjLj128EEEEELb1ELb1ELb1ELb0EEEvNS_9BwdParamsE --------------------------
	.section	.nv.constant0._ZN10layer_norm13ln_bwd_kernelINS_13Kernel_traitsI6__halfS2_S2_S2_fjLj256ELj1ELj4ELj1ELj16ENS_18Kernel_traits_baseILj256ES2_S2_S2_S2_fjLj128EEEEELb1ELb1ELb1ELb0EEEvNS_9BwdParamsE,"a",@progbits
	.sectionflags	@""
	.align	4
.nv.constant0._ZN10layer_norm13ln_bwd_kernelINS_13Kernel_traitsI6__halfS2_S2_S2_fjLj256ELj1ELj4ELj1ELj16ENS_18Kernel_traits_baseILj256ES2_S2_S2_S2_fjLj128EEEEELb1ELb1ELb1ELb0EEEvNS_9BwdParamsE:
	.zero		824


//--------------------- .nv.constant0._ZN10layer_norm22ln_bwd_finalize_kernelINS_22Kernel_traits_finalizeILj256E6__halfS2_S2_S2_fjLb1ELj1024ELj4ENS_18Kernel_traits_baseILj256ES2_S2_S2_S2_fjLj1024EEEEELb1ELb1EEEvNS_9BwdParamsE --------------------------
	.section	.nv.constant0._ZN10layer_norm22ln_bwd_finalize_kernelINS_22Kernel_traits_finalizeILj256E6__halfS2_S2_S2_fjLb1ELj1024ELj4ENS_18Kernel_traits_baseILj256ES2_S2_S2_S2_fjLj1024EEEEELb1ELb1EEEvNS_9BwdParamsE,"a",@progbits
	.sectionflags	@""
	.align	4
.nv.constant0._ZN10layer_norm22ln_bwd_finalize_kernelINS_22Kernel_traits_finalizeILj256E6__halfS2_S2_S2_fjLb1ELj1024ELj4ENS_18Kernel_traits_baseILj256ES2_S2_S2_S2_fjLj1024EEEEELb1ELb1EEEvNS_9BwdParamsE:
	.zero		824


//--------------------- .nv.constant0._ZN10layer_norm13ln_bwd_kernelINS_13Kernel_traitsI6__halfS2_S2_S2_fjLj256ELj1ELj4ELj1ELj16ENS_18Kernel_traits_baseILj256ES2_S2_S2_S2_fjLj128EEEEELb1ELb1ELb1ELb1EEEvNS_9BwdParamsE --------------------------
	.section	.nv.constant0._ZN10layer_norm13ln_bwd_kernelINS_13Kernel_traitsI6__halfS2_S2_S2_fjLj256ELj1ELj4ELj1ELj16ENS_18Kernel_traits_baseILj256ES2_S2_S2_S2_fjLj128EEEEELb1ELb1ELb1ELb1EEEvNS_9BwdParamsE,"a",@progbits
	.sectionflags	@""
	.align	4
.nv.constant0._ZN10layer_norm13ln_bwd_kernelINS_13Kernel_traitsI6__halfS2_S2_S2_fjLj256ELj1ELj4ELj1ELj16ENS_18Kernel_traits_baseILj256ES2_S2_S2_S2_fjLj128EEEEELb1ELb1ELb1ELb1EEEvNS_9BwdParamsE:
	.zero		824


//--------------------- .nv.constant0._ZN10layer_norm13ln_bwd_kernelINS_13Kernel_traitsIf13__nv_bfloat16S2_S2_fjLj256ELj1ELj4ELj1ELj16ENS_18Kernel_traits_baseILj256EfS2_S2_S2_fjLj128EEEEELb0ELb0ELb0ELb0EEEvNS_9BwdParamsE --------------------------
	.section	.nv.constant0._ZN10layer_norm13ln_bwd_kernelINS_13Kernel_traitsIf13__nv_bfloat16S2_S2_fjLj256ELj1ELj4ELj1ELj16ENS_18Kernel_traits_baseILj256EfS2_S2_S2_fjLj128EEEEELb0ELb0ELb0ELb0EEEvNS_9BwdParamsE,"a",@progbits
	.sectionflags	@""
	.align	4
.nv.constant0._ZN10layer_norm13ln_bwd_kernelINS_13Kernel_traitsIf13__nv_bfloat16S2_S2_fjLj256ELj1ELj4ELj1ELj16ENS_18Kernel_traits_baseILj256EfS2_S2_S2_fjLj128EEEEELb0ELb0ELb0ELb0EEEvNS_9BwdParamsE:
	.zero		824


//--------------------- .nv.constant0._ZN10layer_norm13ln_bwd_kernelINS_13Kernel_traitsIf13__nv_bfloat16S2_S2_fjLj256ELj1ELj4ELj1ELj16ENS_18Kernel_traits_baseILj256EfS2_S2_S2_fjLj128EEEEELb0ELb0ELb0ELb1EEEvNS_9BwdParamsE --------------------------
	.section	.nv.constant0._ZN10layer_norm13ln_bwd_kernelINS_13Kernel_traitsIf13__nv_bfloat16S2_S2_fjLj256ELj1ELj4ELj1ELj16ENS_18Kernel_traits_baseILj256EfS2_S2_S2_fjLj128EEEEELb0ELb0ELb0ELb1EEEvNS_9BwdParamsE,"a",@progbits
	.sectionflags	@""
	.align	4
.nv.constant0._ZN10layer_norm13ln_bwd_kernelINS_13Kernel_traitsIf13__nv_bfloat16S2_S2_fjLj256ELj1ELj4ELj1ELj16ENS_18Kernel_traits_baseILj256EfS2_S2_S2_fjLj128EEEEELb0ELb0ELb0ELb1EEEvNS_9BwdParamsE:
	.zero		824


//--------------------- .nv.constant0._ZN10layer_norm13ln_bwd_kernelINS_13Kernel_traitsIf13__nv_bfloat16S2_S2_fjLj256ELj1ELj4ELj1ELj16ENS_18Kernel_traits_baseILj256EfS2_S2_S2_fjLj128EEEEELb0ELb0ELb1ELb0EEEvNS_9BwdParamsE --------------------------
	.section	.nv.constant0._ZN10layer_norm13ln_bwd_kernelINS_13Kernel_traitsIf13__nv_bfloat16S2_S2_fjLj256ELj1ELj4ELj1ELj16ENS_18Kernel_traits_baseILj256EfS2_S2_S2_fjLj128EEEEELb0ELb0ELb1ELb0EEEvNS_9BwdParamsE,"a",@progbits
	.sectionflags	@""
	.align	4
.nv.constant0._ZN10layer_norm13ln_bwd_kernelINS_13Kernel_traitsIf13__nv_bfloat16S2_S2_fjLj256ELj1ELj4ELj1ELj16ENS_18Kernel_traits_baseILj256EfS2_S2_S2_fjLj128EEEEELb0ELb0ELb1ELb0EEEvNS_9BwdParamsE:
	.zero		824


//--------------------- .nv.constant0._ZN10layer_norm13ln_bwd_kernelINS_13Kernel_traitsIf13__nv_bfloat16S2_S2_fjLj256ELj1ELj4ELj1ELj16ENS_18Kernel_traits_baseILj256EfS2_S2_S2_fjLj128EEEEELb0ELb0ELb1ELb1EEEvNS_9BwdParamsE --------------------------
	.section	.nv.constant0._ZN10layer_norm13ln_bwd_kernelINS_13Kernel_traitsIf13__nv_bfloat16S2_S2_fjLj256ELj1ELj4ELj1ELj16ENS_18Kernel_traits_baseILj256EfS2_S2_S2_fjLj128EEEEELb0ELb0ELb1ELb1EEEvNS_9BwdParamsE,"a",@progbits
	.sectionflags	@""
	.align	4
.nv.constant0._ZN10layer_norm13ln_bwd_kernelINS_13Kernel_traitsIf13__nv_bfloat16S2_S2_fjLj256ELj1ELj4ELj1ELj16ENS_18Kernel_traits_baseILj256EfS2_S2_S2_fjLj128EEEEELb0ELb0ELb1ELb1EEEvNS_9BwdParamsE:
	.zero		824


//--------------------- .nv.constant0._ZN10layer_norm13ln_bwd_kernelINS_13Kernel_traitsIf13__nv_bfloat16S2_S2_fjLj256ELj1ELj4ELj1ELj16ENS_18Kernel_traits_baseILj256EfS2_S2_S2_fjLj128EEEEELb0ELb1ELb0ELb0EEEvNS_9BwdParamsE --------------------------
	.section	.nv.constant0._ZN10layer_norm13ln_bwd_kernelINS_13Kernel_traitsIf13__nv_bfloat16S2_S2_fjLj256ELj1ELj4ELj1ELj16ENS_18Kernel_traits_baseILj256EfS2_S2_S2_fjLj128EEEEELb0ELb1ELb0ELb0EEEvNS_9BwdParamsE,"a",@progbits
	.sectionflags	@""
	.align	4
.nv.constant0._ZN10layer_norm13ln_bwd_kernelINS_13Kernel_traitsIf13__nv_bfloat16S2_S2_fjLj256ELj1ELj4ELj1ELj16ENS_18Kernel_traits_baseILj256EfS2_S2_S2_fjLj128EEEEELb0ELb1ELb0ELb0EEEvNS_9BwdParamsE:
	.zero		824


//--------------------- .nv.constant0._ZN10layer_norm13ln_bwd_kernelINS_13Kernel_traitsIf13__nv_bfloat16S2_S2_fjLj256ELj1ELj4ELj1ELj16ENS_18Kernel_traits_baseILj256EfS2_S2_S2_fjLj128EEEEELb0ELb1ELb0ELb1EEEvNS_9BwdParamsE --------------------------
	.section	.nv.constant0._ZN10layer_norm13ln_bwd_kernelINS_13Kernel_traitsIf13__nv_bfloat16S2_S2_fjLj256ELj1ELj4ELj1ELj16ENS_18Kernel_traits_baseILj256EfS2_S2_S2_fjLj128EEEEELb0ELb1ELb0ELb1EEEvNS_9BwdParamsE,"a",@progbits
	.sectionflags	@""
	.align	4
.nv.constant0._ZN10layer_norm13ln_bwd_kernelINS_13Kernel_traitsIf13__nv_bfloat16S2_S2_fjLj256ELj1ELj4ELj1ELj16ENS_18Kernel_traits_baseILj256EfS2_S2_S2_fjLj128EEEEELb0ELb1ELb0ELb1EEEvNS_9BwdParamsE:
	.zero		824


//--------------------- .nv.constant0._ZN10layer_norm13ln_bwd_kernelINS_13Kernel_traitsIf13__nv_bfloat16S2_S2_fjLj256ELj1ELj4ELj1ELj16ENS_18Kernel_traits_baseILj256EfS2_S2_S2_fjLj128EEEEELb0ELb1ELb1ELb0EEEvNS_9BwdParamsE --------------------------
	.section	.nv.constant0._ZN10layer_norm13ln_bwd_kernelINS_13Kernel_traitsIf13__nv_bfloat16S2_S2_fjLj256ELj1ELj4ELj1ELj16ENS_18Kernel_traits_baseILj256EfS2_S2_S2_fjLj128EEEEELb0ELb1ELb1ELb0EEEvNS_9BwdParamsE,"a",@progbits
	.sectionflags	@""
	.align	4
.nv.constant0._ZN10layer_norm13ln_bwd_kernelINS_13Kernel_traitsIf13__nv_bfloat16S2_S2_fjLj256ELj1ELj4ELj1ELj16ENS_18Kernel_traits_baseILj256EfS2_S2_S2_fjLj128EEEEELb0ELb1ELb1ELb0EEEvNS_9BwdParamsE:
	.zero		824


//--------------------- .nv.constant0._ZN10layer_norm13ln_bwd_kernelINS_13Kernel_traitsIf13__nv_bfloat16S2_S2_fjLj256ELj1ELj4ELj1ELj16ENS_18Kernel_traits_baseILj256EfS2_S2_S2_fjLj128EEEEELb0ELb1ELb1ELb1EEEvNS_9BwdParamsE --------------------------
	.section	.nv.constant0._ZN10layer_norm13ln_bwd_kernelINS_13Kernel_traitsIf13__nv_bfloat16S2_S2_fjLj256ELj1ELj4ELj1ELj16ENS_18Kernel_traits_baseILj256EfS2_S2_S2_fjLj128EEEEELb0ELb1ELb1ELb1EEEvNS_9BwdParamsE,"a",@progbits
	.sectionflags	@""
	.align	4
.nv.constant0._ZN10layer_norm13ln_bwd_kernelINS_13Kernel_traitsIf13__nv_bfloat16S2_S2_fjLj256ELj1ELj4ELj1ELj16ENS_18Kernel_traits_baseILj256EfS2_S2_S2_fjLj128EEEEELb0ELb1ELb1ELb1EEEvNS_9BwdParamsE:
	.zero		824


//--------------------- .nv.constant0._ZN10layer_norm13ln_bwd_kernelINS_13Kernel_traitsIf13__nv_bfloat16S2_S2_fjLj256ELj1ELj4ELj1ELj16ENS_18Kernel_traits_baseILj256EfS2_S2_S2_fjLj128EEEEELb1ELb0ELb0ELb0EEEvNS_9BwdParamsE --------------------------
	.section	.nv.constant0._ZN10layer_norm13ln_bwd_kernelINS_13Kernel_traitsIf13__nv_bfloat16S2_S2_fjLj256ELj1ELj4ELj1ELj16ENS_18Kernel_traits_baseILj256EfS2_S2_S2_fjLj128EEEEELb1ELb0ELb0ELb0EEEvNS_9BwdParamsE,"a",@progbits
	.sectionflags	@""
	.align	4
.nv.constant0._ZN10layer_norm13ln_bwd_kernelINS_13Kernel_traitsIf13__nv_bfloat16S2_S2_fjLj256ELj1ELj4ELj1ELj16ENS_18Kernel_traits_baseILj256EfS2_S2_S2_fjLj128EEEEELb1ELb0ELb0ELb0EEEvNS_9BwdParamsE:
	.zero		824


//--------------------- .nv.constant0._ZN10layer_norm13ln_bwd_kernelINS_13Kernel_traitsIf13__nv_bfloat16S2_S2_fjLj256ELj1ELj4ELj1ELj16ENS_18Kernel_traits_baseILj256EfS2_S2_S2_fjLj128EEEEELb1ELb0ELb0ELb1EEEvNS_9BwdParamsE --------------------------
	.section	.nv.constant0._ZN10layer_norm13ln_bwd_kernelINS_13Kernel_traitsIf13__nv_bfloat16S2_S2_fjLj256ELj1ELj4ELj1ELj16ENS_18Kernel_traits_baseILj256EfS2_S2_S2_fjLj128EEEEELb1ELb0ELb0ELb1EEEvNS_9BwdParamsE,"a",@progbits
	.sectionflags	@""
	.align	4
.nv.constant0._ZN10layer_norm13ln_bwd_kernelINS_13Kernel_traitsIf13__nv_bfloat16S2_S2_fjLj256ELj1ELj4ELj1ELj16ENS_18Kernel_traits_baseILj256EfS2_S2_S2_fjLj128EEEEELb1ELb0ELb0ELb1EEEvNS_9BwdParamsE:
	.zero		824


//--------------------- .nv.constant0._ZN10layer_norm22ln_bwd_finalize_kernelINS_22Kernel_traits_finalizeILj256Ef13__nv_bfloat16S2_S2_fjLb0ELj1024ELj4ENS_18Kernel_traits_baseILj256EfS2_S2_S2_fjLj1024EEEEELb0ELb0EEEvNS_9BwdParamsE --------------------------
	.section	.nv.constant0._ZN10layer_norm22ln_bwd_finalize_kernelINS_22Kernel_traits_finalizeILj256Ef13__nv_bfloat16S2_S2_fjLb0ELj1024ELj4ENS_18Kernel_traits_baseILj256EfS2_S2_S2_fjLj1024EEEEELb0ELb0EEEvNS_9BwdParamsE,"a",@progbits
	.sectionflags	@""
	.align	4
.nv.constant0._ZN10layer_norm22ln_bwd_finalize_kernelINS_22Kernel_traits_finalizeILj256Ef13__nv_bfloat16S2_S2_fjLb0ELj1024ELj4ENS_18Kernel_traits_baseILj256EfS2_S2_S2_fjLj1024EEEEELb0ELb0EEEvNS_9BwdParamsE:
	.zero		824


//--------------------- .nv.constant0._ZN10layer_norm13ln_bwd_kernelINS_13Kernel_traitsIf13__nv_bfloat16S2_S2_fjLj256ELj1ELj4ELj1ELj16ENS_18Kernel_traits_baseILj256EfS2_S2_S2_fjLj128EEEEELb1ELb0ELb1ELb0EEEvNS_9BwdParamsE --------------------------
	.section	.nv.constant0._ZN10layer_norm13ln_bwd_kernelINS_13Kernel_traitsIf13__nv_bfloat16S2_S2_fjLj256ELj1ELj4ELj1ELj16ENS_18Kernel_traits_baseILj256EfS2_S2_S2_fjLj128EEEEELb1ELb0ELb1ELb0EEEvNS_9BwdParamsE,"a",@progbits
	.sectionflags	@""
	.align	4
.nv.constant0._ZN10layer_norm13ln_bwd_kernelINS_13Kernel_traitsIf13__nv_bfloat16S2_S2_fjLj256ELj1ELj4ELj1ELj16ENS_18Kernel_traits_baseILj256EfS2_S2_S2_fjLj128EEEEELb1ELb0ELb1ELb0EEEvNS_9BwdParamsE:
	.zero		824


//--------------------- .nv.constant0._ZN10layer_norm22ln_bwd_finalize_kernelINS_22Kernel_traits_finalizeILj256Ef13__nv_bfloat16S2_S2_fjLb0ELj1024ELj4ENS_18Kernel_traits_baseILj256EfS2_S2_S2_fjLj1024EEEEELb0ELb1EEEvNS_9BwdParamsE --------------------------
	.section	.nv.constant0._ZN10layer_norm22ln_bwd_finalize_kernelINS_22Kernel_traits_finalizeILj256Ef13__nv_bfloat16S2_S2_fjLb0ELj1024ELj4ENS_18Kernel_traits_baseILj256EfS2_S2_S2_fjLj1024EEEEELb0ELb1EEEvNS_9BwdParamsE,"a",@progbits
	.sectionflags	@""
	.align	4
.nv.constant0._ZN10layer_norm22ln_bwd_finalize_kernelINS_22Kernel_traits_finalizeILj256Ef13__nv_bfloat16S2_S2_fjLb0ELj1024ELj4ENS_18Kernel_traits_baseILj256EfS2_S2_S2_fjLj1024EEEEELb0ELb1EEEvNS_9BwdParamsE:
	.zero		824


//--------------------- .nv.constant0._ZN10layer_norm13ln_bwd_kernelINS_13Kernel_traitsIf13__nv_bfloat16S2_S2_fjLj256ELj1ELj4ELj1ELj16ENS_18Kernel_traits_baseILj256EfS2_S2_S2_fjLj128EEEEELb1ELb0ELb1ELb1EEEvNS_9BwdParamsE --------------------------
	.section	.nv.constant0._ZN10layer_norm13ln_bwd_kernelINS_13Kernel_traitsIf13__nv_bfloat16S2_S2_fjLj256ELj1ELj4ELj1ELj16ENS_18Kernel_traits_baseILj256EfS2_S2_S2_fjLj128EEEEELb1ELb0ELb1ELb1EEEvNS_9BwdParamsE,"a",@progbits
	.sectionflags	@""
	.align	4
.nv.constant0._ZN10layer_norm13ln_bwd_kernelINS_13Kernel_traitsIf13__nv_bfloat16S2_S2_fjLj256ELj1ELj4ELj1ELj16ENS_18Kernel_traits_baseILj256EfS2_S2_S2_fjLj128EEEEELb1ELb0ELb1ELb1EEEvNS_9BwdParamsE:
	.zero		824


//--------------------- .nv.constant0._ZN10layer_norm13ln_bwd_kernelINS_13Kernel_traitsIf13__nv_bfloat16S2_S2_fjLj256ELj1ELj4ELj1ELj16ENS_18Kernel_traits_baseILj256EfS2_S2_S2_fjLj128EEEEELb1ELb1ELb0ELb0EEEvNS_9BwdParamsE --------------------------
	.section	.nv.constant0._ZN10layer_norm13ln_bwd_kernelINS_13Kernel_traitsIf13__nv_bfloat16S2_S2_fjLj256ELj1ELj4ELj1ELj16ENS_18Kernel_traits_baseILj256EfS2_S2_S2_fjLj128EEEEELb1ELb1ELb0ELb0EEEvNS_9BwdParamsE,"a",@progbits
	.sectionflags	@""
	.align	4
.nv.constant0._ZN10layer_norm13ln_bwd_kernelINS_13Kernel_traitsIf13__nv_bfloat16S2_S2_fjLj256ELj1ELj4ELj1ELj16ENS_18Kernel_traits_baseILj256EfS2_S2_S2_fjLj128EEEEELb1ELb1ELb0ELb0EEEvNS_9BwdParamsE:
	.zero		824


//--------------------- .nv.constant0._ZN10layer_norm13ln_bwd_kernelINS_13Kernel_traitsIf13__nv_bfloat16S2_S2_fjLj256ELj1ELj4ELj1ELj16ENS_18Kernel_traits_baseILj256EfS2_S2_S2_fjLj128EEEEELb1ELb1ELb0ELb1EEEvNS_9BwdParamsE --------------------------
	.section	.nv.constant0._ZN10layer_norm13ln_bwd_kernelINS_13Kernel_traitsIf13__nv_bfloat16S2_S2_fjLj256ELj1ELj4ELj1ELj16ENS_18Kernel_traits_baseILj256EfS2_S2_S2_fjLj128EEEEELb1ELb1ELb0ELb1EEEvNS_9BwdParamsE,"a",@progbits
	.sectionflags	@""
	.align	4
.nv.constant0._ZN10layer_norm13ln_bwd_kernelINS_13Kernel_traitsIf13__nv_bfloat16S2_S2_fjLj256ELj1ELj4ELj1ELj16ENS_18Kernel_traits_baseILj256EfS2_S2_S2_fjLj128EEEEELb1ELb1ELb0ELb1EEEvNS_9BwdParamsE:
	.zero		824


//--------------------- .nv.constant0._ZN10layer_norm22ln_bwd_finalize_kernelINS_22Kernel_traits_finalizeILj256Ef13__nv_bfloat16S2_S2_fjLb1ELj1024ELj4ENS_18Kernel_traits_baseILj256EfS2_S2_S2_fjLj1024EEEEELb1ELb0EEEvNS_9BwdParamsE --------------------------
	.section	.nv.constant0._ZN10layer_norm22ln_bwd_finalize_kernelINS_22Kernel_traits_finalizeILj256Ef13__nv_bfloat16S2_S2_fjLb1ELj1024ELj4ENS_18Kernel_traits_baseILj256EfS2_S2_S2_fjLj1024EEEEELb1ELb0EEEvNS_9BwdParamsE,"a",@progbits
	.sectionflags	@""
	.align	4
.nv.constant0._ZN10layer_norm22ln_bwd_finalize_kernelINS_22Kernel_traits_finalizeILj256Ef13__nv_bfloat16S2_S2_fjLb1ELj1024ELj4ENS_18Kernel_traits_baseILj256EfS2_S2_S2_fjLj1024EEEEELb1ELb0EEEvNS_9BwdParamsE:
	.zero		824


//--------------------- .nv.constant0._ZN10layer_norm13ln_bwd_kernelINS_13Kernel_traitsIf13__nv_bfloat16S2_S2_fjLj256ELj1ELj4ELj1ELj16ENS_18Kernel_traits_baseILj256EfS2_S2_S2_fjLj128EEEEELb1ELb1ELb1ELb0EEEvNS_9BwdParamsE --------------------------
	.section	.nv.constant0._ZN10layer_norm13ln_bwd_kernelINS_13Kernel_traitsIf13__nv_bfloat16S2_S2_fjLj256ELj1ELj4ELj1ELj16ENS_18Kernel_traits_baseILj256EfS2_S2_S2_fjLj128EEEEELb1ELb1ELb1ELb0EEEvNS_9BwdParamsE,"a",@progbits
	.sectionflags	@""
	.align	4
.nv.constant0._ZN10layer_norm13ln_bwd_kernelINS_13Kernel_traitsIf13__nv_bfloat16S2_S2_fjLj256ELj1ELj4ELj1ELj16ENS_18Kernel_traits_baseILj256EfS2_S2_S2_fjLj128EEEEELb1ELb1ELb1ELb0EEEvNS_9BwdParamsE:
	.zero		824


//--------------------- .nv.constant0._ZN10layer_norm22ln_bwd_finalize_kernelINS_22Kernel_traits_finalizeILj256Ef13__nv_bfloat16S2_S2_fjLb1ELj1024ELj4ENS_18Kernel_traits_baseILj256EfS2_S2_S2_fjLj1024EEEEELb1ELb1EEEvNS_9BwdParamsE --------------------------
	.section	.nv.constant0._ZN10layer_norm22ln_bwd_finalize_kernelINS_22Kernel_traits_finalizeILj256Ef13__nv_bfloat16S2_S2_fjLb1ELj1024ELj4ENS_18Kernel_traits_baseILj256EfS2_S2_S2_fjLj1024EEEEELb1ELb1EEEvNS_9BwdParamsE,"a",@progbits
	.sectionflags	@""
	.align	4
.nv.constant0._ZN10layer_norm22ln_bwd_finalize_kernelINS_22Kernel_traits_finalizeILj256Ef13__nv_bfloat16S2_S2_fjLb1ELj1024ELj4ENS_18Kernel_traits_baseILj256EfS2_S2_S2_fjLj1024EEEEELb1ELb1EEEvNS_9BwdParamsE:
	.zero		824


//--------------------- .nv.constant0._ZN10layer_norm13ln_bwd_kernelINS_13Kernel_traitsIf13__nv_bfloat16S2_S2_fjLj256ELj1ELj4ELj1ELj16ENS_18Kernel_traits_baseILj256EfS2_S2_S2_fjLj128EEEEELb1ELb1ELb1ELb1EEEvNS_9BwdParamsE --------------------------
	.section	.nv.constant0._ZN10layer_norm13ln_bwd_kernelINS_13Kernel_traitsIf13__nv_bfloat16S2_S2_fjLj256ELj1ELj4ELj1ELj16ENS_18Kernel_traits_baseILj256EfS2_S2_S2_fjLj128EEEEELb1ELb1ELb1ELb1EEEvNS_9BwdParamsE,"a",@progbits
	.sectionflags	@""
	.align	4
.nv.constant0._ZN10layer_norm13ln_bwd_kernelINS_13Kernel_traitsIf13__nv_bfloat16S2_S2_fjLj256ELj1ELj4ELj1ELj16ENS_18Kernel_traits_baseILj256EfS2_S2_S2_fjLj128EEEEELb1ELb1ELb1ELb1EEEvNS_9BwdParamsE:
	.zero		824


//--------------------- .nv.constant0._ZN10layer_norm13ln_bwd_kernelINS_13Kernel_traitsI13__nv_bfloat16S2_fS2_fjLj256ELj1ELj4ELj1ELj16ENS_18Kernel_traits_baseILj256ES2_S2_fS2_fjLj128EEEEELb0ELb0ELb0ELb0EEEvNS_9BwdParamsE --------------------------
	.section	.nv.constant0._ZN10layer_norm13ln_bwd_kernelINS_13Kernel_traitsI13__nv_bfloat16S2_fS2_fjLj256ELj1ELj4ELj1ELj16ENS_18Kernel_traits_baseILj256ES2_S2_fS2_fjLj128EEEEELb0ELb0ELb0ELb0EEEvNS_9BwdParamsE,"a",@progbits
	.sectionflags	@""
	.align	4
.nv.constant0._ZN10layer_norm13ln_bwd_kernelINS_13Kernel_traitsI13__nv_bfloat16S2_fS2_fjLj256ELj1ELj4ELj1ELj16ENS_18Kernel_traits_baseILj256ES2_S2_fS2_fjLj128EEEEELb0ELb0ELb0ELb0EEEvNS_9BwdParamsE:
	.zero		824


//--------------------- .nv.constant0._ZN10layer_norm13ln_bwd_kernelINS_13Kernel_traitsI13__nv_bfloat16S2_fS2_fjLj256ELj1ELj4ELj1ELj16ENS_18Kernel_traits_baseILj256ES2_S2_fS2_fjLj128EEEEELb0ELb0ELb0ELb1EEEvNS_9BwdParamsE --------------------------
	.section	.nv.constant0._ZN10layer_norm13ln_bwd_kernelINS_13Kernel_traitsI13__nv_bfloat16S2_fS2_fjLj256ELj1ELj4ELj1ELj16ENS_18Kernel_traits_baseILj256ES2_S2_fS2_fjLj128EEEEELb0ELb0ELb0ELb1EEEvNS_9BwdParamsE,"a",@progbits
	.sectionflags	@""
	.align	4
.nv.constant0._ZN10layer_norm13ln_bwd_kernelINS_13Kernel_traitsI13__nv_bfloat16S2_fS2_fjLj256ELj1ELj4ELj1ELj16ENS_18Kernel_traits_baseILj256ES2_S2_fS2_fjLj128EEEEELb0ELb0ELb0ELb1EEEvNS_9BwdParamsE:
	.zero		824


//--------------------- .nv.constant0._ZN10layer_norm13ln_bwd_kernelINS_13Kernel_traitsI13__nv_bfloat16S2_fS2_fjLj256ELj1ELj4ELj1ELj16ENS_18Kernel_traits_baseILj256ES2_S2_fS2_fjLj128EEEEELb0ELb0ELb1ELb0EEEvNS_9BwdParamsE --------------------------
	.section	.nv.constant0._ZN10layer_norm13ln_bwd_kernelINS_13Kernel_traitsI13__nv_bfloat16S2_fS2_fjLj256ELj1ELj4ELj1ELj16ENS_18Kernel_traits_baseILj256ES2_S2_fS2_fjLj128EEEEELb0ELb0ELb1ELb0EEEvNS_9BwdParamsE,"a",@progbits
	.sectionflags	@""
	.align	4
.nv.constant0._ZN10layer_norm13ln_bwd_kernelINS_13Kernel_traitsI13__nv_bfloat16S2_fS2_fjLj256ELj1ELj4ELj1ELj16ENS_18Kernel_traits_baseILj256ES2_S2_fS2_fjLj128EEEEELb0ELb0ELb1ELb0EEEvNS_9BwdParamsE:
	.zero		824


//--------------------- .nv.constant0._ZN10layer_norm13ln_bwd_kernelINS_13Kernel_traitsI13__nv_bfloat16S2_fS2_fjLj256ELj1ELj4ELj1ELj16ENS_18Kernel_traits_baseILj256ES2_S2_fS2_fjLj128EEEEELb0ELb0ELb1ELb1EEEvNS_9BwdParamsE --------------------------
	.section	.nv.constant0._ZN10layer_norm13ln_bwd_kernelINS_13Kernel_traitsI13__nv_bfloat16S2_fS2_fjLj256ELj1ELj4ELj1ELj16ENS_18Kernel_traits_baseILj256ES2_S2_fS2_fjLj128EEEEELb0ELb0ELb1ELb1EEEvNS_9BwdParamsE,"a",@progbits
	.sectionflags	@""
	.align	4
.nv.constant0._ZN10layer_norm13ln_bwd_kernelINS_13Kernel_traitsI13__nv_bfloat16S2_fS2_fjLj256ELj1ELj4ELj1ELj16ENS_18Kernel_traits_baseILj256ES2_S2_fS2_fjLj128EEEEELb0ELb0ELb1ELb1EEEvNS_9BwdParamsE:
	.zero		824


//--------------------- .nv.constant0._ZN10layer_norm13ln_bwd_kernelINS_13Kernel_traitsI13__nv_bfloat16S2_fS2_fjLj256ELj1ELj4ELj1ELj16ENS_18Kernel_traits_baseILj256ES2_S2_fS2_fjLj128EEEEELb0ELb1ELb0ELb0EEEvNS_9BwdParamsE --------------------------
	.section	.nv.constant0._ZN10layer_norm13ln_bwd_kernelINS_13Kernel_traitsI13__nv_bfloat16S2_fS2_fjLj256ELj1ELj4ELj1ELj16ENS_18Kernel_traits_baseILj256ES2_S2_fS2_fjLj128EEEEELb0ELb1ELb0ELb0EEEvNS_9BwdParamsE,"a",@progbits
	.sectionflags	@""
	.align	4
.nv.constant0._ZN10layer_norm13ln_bwd_kernelINS_13Kernel_traitsI13__nv_bfloat16S2_fS2_fjLj256ELj1ELj4ELj1ELj16ENS_18Kernel_traits_baseILj256ES2_S2_fS2_fjLj128EEEEELb0ELb1ELb0ELb0EEEvNS_9BwdParamsE:
	.zero		824


//--------------------- .nv.constant0._ZN10layer_norm13ln_bwd_kernelINS_13Kernel_traitsI13__nv_bfloat16S2_fS2_fjLj256ELj1ELj4ELj1ELj16ENS_18Kernel_traits_baseILj256ES2_S2_fS2_fjLj128EEEEELb0ELb1ELb0ELb1EEEvNS_9BwdParamsE --------------------------
	.section	.nv.constant0._ZN10layer_norm13ln_bwd_kernelINS_13Kernel_traitsI13__nv_bfloat16S2_fS2_fjLj256ELj1ELj4ELj1ELj16ENS_18Kernel_traits_baseILj256ES2_S2_fS2_fjLj128EEEEELb0ELb1ELb0ELb1EEEvNS_9BwdParamsE,"a",@progbits
	.sectionflags	@""
	.align	4
.nv.constant0._ZN10layer_norm13ln_bwd_kernelINS_13Kernel_traitsI13__nv_bfloat16S2_fS2_fjLj256ELj1ELj4ELj1ELj16ENS_18Kernel_traits_baseILj256ES2_S2_fS2_fjLj128EEEEELb0ELb1ELb0ELb1EEEvNS_9BwdParamsE:
	.zero		824


//--------------------- .nv.constant0._ZN10layer_norm13ln_bwd_kernelINS_13Kernel_traitsI13__nv_bfloat16S2_fS2_fjLj256ELj1ELj4ELj1ELj16ENS_18Kernel_traits_baseILj256ES2_S2_fS2_fjLj128EEEEELb0ELb1ELb1ELb0EEEvNS_9BwdParamsE --------------------------
	.section	.nv.constant0._ZN10layer_norm13ln_bwd_kernelINS_13Kernel_traitsI13__nv_bfloat16S2_fS2_fjLj256ELj1ELj4ELj1ELj16ENS_18Kernel_traits_baseILj256ES2_S2_fS2_fjLj128EEEEELb0ELb1ELb1ELb0EEEvNS_9BwdParamsE,"a",@progbits
	.sectionflags	@""
	.align	4
.nv.constant0._ZN10layer_norm13ln_bwd_kernelINS_13Kernel_traitsI13__nv_bfloat16S2_fS2_fjLj256ELj1ELj4ELj1ELj16ENS_18Kernel_traits_baseILj256ES2_S2_fS2_fjLj128EEEEELb0ELb1ELb1ELb0EEEvNS_9BwdParamsE:
	.zero		824


//--------------------- .nv.constant0._ZN10layer_norm13ln_bwd_kernelINS_13Kernel_traitsI13__nv_bfloat16S2_fS2_fjLj256ELj1ELj4ELj1ELj16ENS_18Kernel_traits_baseILj256ES2_S2_fS2_fjLj128EEEEELb0ELb1ELb1ELb1EEEvNS_9BwdParamsE --------------------------
	.section	.nv.constant0._ZN10layer_norm13ln_bwd_kernelINS_13Kernel_traitsI13__nv_bfloat16S2_fS2_fjLj256ELj1ELj4ELj1ELj16ENS_18Kernel_traits_baseILj256ES2_S2_fS2_fjLj128EEEEELb0ELb1ELb1ELb1EEEvNS_9BwdParamsE,"a",@progbits
	.sectionflags	@""
	.align	4
.nv.constant0._ZN10layer_norm13ln_bwd_kernelINS_13Kernel_traitsI13__nv_bfloat16S2_fS2_fjLj256ELj1ELj4ELj1ELj16ENS_18Kernel_traits_baseILj256ES2_S2_fS2_fjLj128EEEEELb0ELb1ELb1ELb1EEEvNS_9BwdParamsE:
	.zero		824


//--------------------- .nv.constant0._ZN10layer_norm13ln_bwd_kernelINS_13Kernel_traitsI13__nv_bfloat16S2_fS2_fjLj256ELj1ELj4ELj1ELj16ENS_18Kernel_traits_baseILj256ES2_S2_fS2_fjLj128EEEEELb1ELb0ELb0ELb0EEEvNS_9BwdParamsE --------------------------
	.section	.nv.constant0._ZN10layer_norm13ln_bwd_kernelINS_13Kernel_traitsI13__nv_bfloat16S2_fS2_fjLj256ELj1ELj4ELj1ELj16ENS_18Kernel_traits_baseILj256ES2_S2_fS2_fjLj128EEEEELb1ELb0ELb0ELb0EEEvNS_9BwdParamsE,"a",@progbits
	.sectionflags	@""
	.align	4
.nv.constant0._ZN10layer_norm13ln_bwd_kernelINS_13Kernel_traitsI13__nv_bfloat16S2_fS2_fjLj256ELj1ELj4ELj1ELj16ENS_18Kernel_traits_baseILj256ES2_S2_fS2_fjLj128EEEEELb1ELb0ELb0ELb0EEEvNS_9BwdParamsE:
	.zero		824


//--------------------- .nv.constant0._ZN10layer_norm13ln_bwd_kernelINS_13Kernel_traitsI13__nv_bfloat16S2_fS2_fjLj256ELj1ELj4ELj1ELj16ENS_18Kernel_traits_baseILj256ES2_S2_fS2_fjLj128EEEEELb1ELb0ELb0ELb1EEEvNS_9BwdParamsE --------------------------
	.section	.nv.constant0._ZN10layer_norm13ln_bwd_kernelINS_13Kernel_traitsI13__nv_bfloat16S2_fS2_fjLj256ELj1ELj4ELj1ELj16ENS_18Kernel_traits_baseILj256ES2_S2_fS2_fjLj128EEEEELb1ELb0ELb0ELb1EEEvNS_9BwdParamsE,"a",@progbits
	.sectionflags	@""
	.align	4
.nv.constant0._ZN10layer_norm13ln_bwd_kernelINS_13Kernel_traitsI13__nv_bfloat16S2_fS2_fjLj256ELj1ELj4ELj1ELj16ENS_18Kernel_traits_baseILj256ES2_S2_fS2_fjLj128EEEEELb1ELb0ELb0ELb1EEEvNS_9BwdParamsE:
	.zero		824


//--------------------- .nv.constant0._ZN10layer_norm22ln_bwd_finalize_kernelINS_22Kernel_traits_finalizeILj256E13__nv_bfloat16S2_fS2_fjLb0ELj1024ELj4ENS_18Kernel_traits_baseILj256ES2_S2_fS2_fjLj1024EEEEELb0ELb0EEEvNS_9BwdParamsE --------------------------
	.section	.nv.constant0._ZN10layer_norm22ln_bwd_finalize_kernelINS_22Kernel_traits_finalizeILj256E13__nv_bfloat16S2_fS2_fjLb0ELj1024ELj4ENS_18Kernel_traits_baseILj256ES2_S2_fS2_fjLj1024EEEEELb0ELb0EEEvNS_9BwdParamsE,"a",@progbits
	.sectionflags	@""
	.align	4
.nv.constant0._ZN10layer_norm22ln_bwd_finalize_kernelINS_22Kernel_traits_finalizeILj256E13__nv_bfloat16S2_fS2_fjLb0ELj1024ELj4ENS_18Kernel_traits_baseILj256ES2_S2_fS2_fjLj1024EEEEELb0ELb0EEEvNS_9BwdParamsE:
	.zero		824


//--------------------- .nv.constant0._ZN10layer_norm13ln_bwd_kernelINS_13Kernel_traitsI13__nv_bfloat16S2_fS2_fjLj256ELj1ELj4ELj1ELj16ENS_18Kernel_traits_baseILj256ES2_S2_fS2_fjLj128EEEEELb1ELb0ELb1ELb0EEEvNS_9BwdParamsE --------------------------
	.section	.nv.constant0._ZN10layer_norm13ln_bwd_kernelINS_13Kernel_traitsI13__nv_bfloat16S2_fS2_fjLj256ELj1ELj4ELj1ELj16ENS_18Kernel_traits_baseILj256ES2_S2_fS2_fjLj128EEEEELb1ELb0ELb1ELb0EEEvNS_9BwdParamsE,"a",@progbits
	.sectionflags	@""
	.align	4
.nv.constant0._ZN10layer_norm13ln_bwd_kernelINS_13Kernel_traitsI13__nv_bfloat16S2_fS2_fjLj256ELj1ELj4ELj1ELj16ENS_18Kernel_traits_baseILj256ES2_S2_fS2_fjLj128EEEEELb1ELb0ELb1ELb0EEEvNS_9BwdParamsE:
	.zero		824


//--------------------- .nv.constant0._ZN10layer_norm22ln_bwd_finalize_kernelINS_22Kernel_traits_finalizeILj256E13__nv_bfloat16S2_fS2_fjLb0ELj1024ELj4ENS_18Kernel_traits_baseILj256ES2_S2_fS2_fjLj1024EEEEELb0ELb1EEEvNS_9BwdParamsE --------------------------
	.section	.nv.constant0._ZN10layer_norm22ln_bwd_finalize_kernelINS_22Kernel_traits_finalizeILj256E13__nv_bfloat16S2_fS2_fjLb0ELj1024ELj4ENS_18Kernel_traits_baseILj256ES2_S2_fS2_fjLj1024EEEEELb0ELb1EEEvNS_9BwdParamsE,"a",@progbits
	.sectionflags	@""
	.align	4
.nv.constant0._ZN10layer_norm22ln_bwd_finalize_kernelINS_22Kernel_traits_finalizeILj256E13__nv_bfloat16S2_fS2_fjLb0ELj1024ELj4ENS_18Kernel_traits_baseILj256ES2_S2_fS2_fjLj1024EEEEELb0ELb1EEEvNS_9BwdParamsE:
	.zero		824


//--------------------- .nv.constant0._ZN10layer_norm13ln_bwd_kernelINS_13Kernel_traitsI13__nv_bfloat16S2_fS2_fjLj256ELj1ELj4ELj1ELj16ENS_18Kernel_traits_baseILj256ES2_S2_fS2_fjLj128EEEEELb1ELb0ELb1ELb1EEEvNS_9BwdParamsE --------------------------
	.section	.nv.constant0._ZN10layer_norm13ln_bwd_kernelINS_13Kernel_traitsI13__nv_bfloat16S2_fS2_fjLj256ELj1ELj4ELj1ELj16ENS_18Kernel_traits_baseILj256ES2_S2_fS2_fjLj128EEEEELb1ELb0ELb1ELb1EEEvNS_9BwdParamsE,"a",@progbits
	.sectionflags	@""
	.align	4
.nv.constant0._ZN10layer_norm13ln_bwd_kernelINS_13Kernel_traitsI13__nv_bfloat16S2_fS2_fjLj256ELj1ELj4ELj1ELj16ENS_18Kernel_traits_baseILj256ES2_S2_fS2_fjLj128EEEEELb1ELb0ELb1ELb1EEEvNS_9BwdParamsE:
	.zero		824


//--------------------- .nv.constant0._ZN10layer_norm13ln_bwd_kernelINS_13Kernel_traitsI13__nv_bfloat16S2_fS2_fjLj256ELj1ELj4ELj1ELj16ENS_18Kernel_traits_baseILj256ES2_S2_fS2_fjLj128EEEEELb1ELb1ELb0ELb0EEEvNS_9BwdParamsE --------------------------
	.section	.nv.constant0._ZN10layer_norm13ln_bwd_kernelINS_13Kernel_traitsI13__nv_bfloat16S2_fS2_fjLj256ELj1ELj4ELj1ELj16ENS_18Kernel_traits_baseILj256ES2_S2_fS2_fjLj128EEEEELb1ELb1ELb0ELb0EEEvNS_9BwdParamsE,"a",@progbits
	.sectionflags	@""
	.align	4
.nv.constant0._ZN10layer_norm13ln_bwd_kernelINS_13Kernel_traitsI13__nv_bfloat16S2_fS2_fjLj256ELj1ELj4ELj1ELj16ENS_18Kernel_traits_baseILj256ES2_S2_fS2_fjLj128EEEEELb1ELb1ELb0ELb0EEEvNS_9BwdParamsE:
	.zero		824


//--------------------- .nv.constant0._ZN10layer_norm13ln_bwd_kernelINS_13Kernel_traitsI13__nv_bfloat16S2_fS2_fjLj256ELj1ELj4ELj1ELj16ENS_18Kernel_traits_baseILj256ES2_S2_fS2_fjLj128EEEEELb1ELb1ELb0ELb1EEEvNS_9BwdParamsE --------------------------
	.section	.nv.constant0._ZN10layer_norm13ln_bwd_kernelINS_13Kernel_traitsI13__nv_bfloat16S2_fS2_fjLj256ELj1ELj4ELj1ELj16ENS_18Kernel_traits_baseILj256ES2_S2_fS2_fjLj128EEEEELb1ELb1ELb0ELb1EEEvNS_9BwdParamsE,"a",@progbits
	.sectionflags	@""
	.align	4
.nv.constant0._ZN10layer_norm13ln_bwd_kernelINS_13Kernel_traitsI13__nv_bfloat16S2_fS2_fjLj256ELj1ELj4ELj1ELj16ENS_18Kernel_traits_baseILj256ES2_S2_fS2_fjLj128EEEEELb1ELb1ELb0ELb1EEEvNS_9BwdParamsE:
	.zero		824


//--------------------- .nv.constant0._ZN10layer_norm22ln_bwd_finalize_kernelINS_22Kernel_traits_finalizeILj256E13__nv_bfloat16S2_fS2_fjLb1ELj1024ELj4ENS_18Kernel_traits_baseILj256ES2_S2_fS2_fjLj1024EEEEELb1ELb0EEEvNS_9BwdParamsE --------------------------
	.section	.nv.constant0._ZN10layer_norm22ln_bwd_finalize_kernelINS_22Kernel_traits_finalizeILj256E13__nv_bfloat16S2_fS2_fjLb1ELj1024ELj4ENS_18Kernel_traits_baseILj256ES2_S2_fS2_fjLj1024EEEEELb1ELb0EEEvNS_9BwdParamsE,"a",@progbits
	.sectionflags	@""
	.align	4
.nv.constant0._ZN10layer_norm22ln_bwd_finalize_kernelINS_22Kernel_traits_finalizeILj256E13__nv_bfloat16S2_fS2_fjLb1ELj1024ELj4ENS_18Kernel_traits_baseILj256ES2_S2_fS2_fjLj1024EEEEELb1ELb0EEEvNS_9BwdParamsE:
	.zero		824


//--------------------- .nv.constant0._ZN10layer_norm13ln_bwd_kernelINS_13Kernel_traitsI13__nv_bfloat16S2_fS2_fjLj256ELj1ELj4ELj1ELj16ENS_18Kernel_traits_baseILj256ES2_S2_fS2_fjLj128EEEEELb1ELb1ELb1ELb0EEEvNS_9BwdParamsE --------------------------
	.section	.nv.constant0._ZN10layer_norm13ln_bwd_kernelINS_13Kernel_traitsI13__nv_bfloat16S2_fS2_fjLj256ELj1ELj4ELj1ELj16ENS_18Kernel_traits_baseILj256ES2_S2_fS2_fjLj128EEEEELb1ELb1ELb1ELb0EEEvNS_9BwdParamsE,"a",@progbits
	.sectionflags	@""
	.align	4
.nv.constant0._ZN10layer_norm13ln_bwd_kernelINS_13Kernel_traitsI13__nv_bfloat16S2_fS2_fjLj256ELj1ELj4ELj1ELj16ENS_18Kernel_traits_baseILj256ES2_S2_fS2_fjLj128EEEEELb1ELb1ELb1ELb0EEEvNS_9BwdParamsE:
	.zero		824


//--------------------- .nv.constant0._ZN10layer_norm22ln_bwd_finalize_kernelINS_22Kernel_traits_finalizeILj256E13__nv_bfloat16S2_fS2_fjLb1ELj1024ELj4ENS_18Kernel_traits_baseILj256ES2_S2_fS2_fjLj1024EEEEELb1ELb1EEEvNS_9BwdParamsE --------------------------
	.section	.nv.constant0._ZN10layer_norm22ln_bwd_finalize_kernelINS_22Kernel_traits_finalizeILj256E13__nv_bfloat16S2_fS2_fjLb1ELj1024ELj4ENS_18Kernel_traits_baseILj256ES2_S2_fS2_fjLj1024EEEEELb1ELb1EEEvNS_9BwdParamsE,"a",@progbits
	.sectionflags	@""
	.align	4
.nv.constant0._ZN10layer_norm22ln_bwd_finalize_kernelINS_22Kernel_traits_finalizeILj256E13__nv_bfloat16S2_fS2_fjLb1ELj1024ELj4ENS_18Kernel_traits_baseILj256ES2_S2_fS2_fjLj1024EEEEELb1ELb1EEEvNS_9BwdParamsE:
	.zero		824


//--------------------- .nv.constant0._ZN10layer_norm13ln_bwd_kernelINS_13Kernel_traitsI13__nv_bfloat16S2_fS2_fjLj256ELj1ELj4ELj1ELj16ENS_18Kernel_traits_baseILj256ES2_S2_fS2_fjLj128EEEEELb1ELb1ELb1ELb1EEEvNS_9BwdParamsE --------------------------
	.section	.nv.constant0._ZN10layer_norm13ln_bwd_kernelINS_13Kernel_traitsI13__nv_bfloat16S2_fS2_fjLj256ELj1ELj4ELj1ELj16ENS_18Kernel_traits_baseILj256ES2_S2_fS2_fjLj128EEEEELb1ELb1ELb1ELb1EEEvNS_9BwdParamsE,"a",@progbits
	.sectionflags	@""
	.align	4
.nv.constant0._ZN10layer_norm13ln_bwd_kernelINS_13Kernel_traitsI13__nv_bfloat16S2_fS2_fjLj256ELj1ELj4ELj1ELj16ENS_18Kernel_traits_baseILj256ES2_S2_fS2_fjLj128EEEEELb1ELb1ELb1ELb1EEEvNS_9BwdParamsE:
	.zero		824


//--------------------- .nv.constant0._ZN10layer_norm13ln_bwd_kernelINS_13Kernel_traitsIf13__nv_bfloat16fS2_fjLj256ELj1ELj4ELj1ELj16ENS_18Kernel_traits_baseILj256EfS2_fS2_fjLj128EEEEELb0ELb0ELb0ELb0EEEvNS_9BwdParamsE --------------------------
	.section	.nv.constant0._ZN10layer_norm13ln_bwd_kernelINS_13Kernel_traitsIf13__nv_bfloat16fS2_fjLj256ELj1ELj4ELj1ELj16ENS_18Kernel_traits_baseILj256EfS2_fS2_fjLj128EEEEELb0ELb0ELb0ELb0EEEvNS_9BwdParamsE,"a",@progbits
	.sectionflags	@""
	.align	4
.nv.constant0._ZN10layer_norm13ln_bwd_kernelINS_13Kernel_traitsIf13__nv_bfloat16fS2_fjLj256ELj1ELj4ELj1ELj16ENS_18Kernel_traits_baseILj256EfS2_fS2_fjLj128EEEEELb0ELb0ELb0ELb0EEEvNS_9BwdParamsE:
	.zero		824


//--------------------- .nv.constant0._ZN10layer_norm13ln_bwd_kernelINS_13Kernel_traitsIf13__nv_bfloat16fS2_fjLj256ELj1ELj4ELj1ELj16ENS_18Kernel_traits_baseILj256EfS2_fS2_fjLj128EEEEELb0ELb0ELb0ELb1EEEvNS_9BwdParamsE --------------------------
	.section	.nv.constant0._ZN10layer_norm13ln_bwd_kernelINS_13Kernel_traitsIf13__nv_bfloat16fS2_fjLj256ELj1ELj4ELj1ELj16ENS_18Kernel_traits_baseILj256EfS2_fS2_fjLj128EEEEELb0ELb0ELb0ELb1EEEvNS_9BwdParamsE,"a",@progbits
	.sectionflags	@""
	.align	4
.nv.constant0._ZN10layer_norm13ln_bwd_kernelINS_13Kernel_traitsIf13__nv_bfloat16fS2_fjLj256ELj1ELj4ELj1ELj16ENS_18Kernel_traits_baseILj256EfS2_fS2_fjLj128EEEEELb0ELb0ELb0ELb1EEEvNS_9BwdParamsE:
	.zero		824


//--------------------- .nv.constant0._ZN10layer_norm13ln_bwd_kernelINS_13Kernel_traitsIf13__nv_bfloat16fS2_fjLj256ELj1ELj4ELj1ELj16ENS_18Kernel_traits_baseILj256EfS2_fS2_fjLj128EEEEELb0ELb0ELb1ELb0EEEvNS_9BwdParamsE --------------------------
	.section	.nv.constant0._ZN10layer_norm13ln_bwd_kernelINS_13Kernel_traitsIf13__nv_bfloat16fS2_fjLj256ELj1ELj4ELj1ELj16ENS_18Kernel_traits_baseILj256EfS2_fS2_fjLj128EEEEELb0ELb0ELb1ELb0EEEvNS_9BwdParamsE,"a",@progbits
	.sectionflags	@""
	.align	4
.nv.constant0._ZN10layer_norm13ln_bwd_kernelINS_13Kernel_traitsIf13__nv_bfloat16fS2_fjLj256ELj1ELj4ELj1ELj16ENS_18Kernel_traits_baseILj256EfS2_fS2_fjLj128EEEEELb0ELb0ELb1ELb0EEEvNS_9BwdParamsE:
	.zero		824


//--------------------- .nv.constant0._ZN10layer_norm13ln_bwd_kernelINS_13Kernel_traitsIf13__nv_bfloat16fS2_fjLj256ELj1ELj4ELj1ELj16ENS_18Kernel_traits_baseILj256EfS2_fS2_fjLj128EEEEELb0ELb0ELb1ELb1EEEvNS_9BwdParamsE --------------------------
	.section	.nv.constant0._ZN10layer_norm13ln_bwd_kernelINS_13Kernel_traitsIf13__nv_bfloat16fS2_fjLj256ELj1ELj4ELj1ELj16ENS_18Kernel_traits_baseILj256EfS2_fS2_fjLj128EEEEELb0ELb0ELb1ELb1EEEvNS_9BwdParamsE,"a",@progbits
	.sectionflags	@""
	.align	4
.nv.constant0._ZN10layer_norm13ln_bwd_kernelINS_13Kernel_traitsIf13__nv_bfloat16fS2_fjLj256ELj1ELj4ELj1ELj16ENS_18Kernel_traits_baseILj256EfS2_fS2_fjLj128EEEEELb0ELb0ELb1ELb1EEEvNS_9BwdParamsE:
	.zero		824


//--------------------- .nv.constant0._ZN10layer_norm13ln_bwd_kernelINS_13Kernel_traitsIf13__nv_bfloat16fS2_fjLj256ELj1ELj4ELj1ELj16ENS_18Kernel_traits_baseILj256EfS2_fS2_fjLj128EEEEELb0ELb1ELb0ELb0EEEvNS_9BwdParamsE --------------------------
	.section	.nv.constant0._ZN10layer_norm13ln_bwd_kernelINS_13Kernel_traitsIf13__nv_bfloat16fS2_fjLj256ELj1ELj4ELj1ELj16ENS_18Kernel_traits_baseILj256EfS2_fS2_fjLj128EEEEELb0ELb1ELb0ELb0EEEvNS_9BwdParamsE,"a",@progbits
	.sectionflags	@""
	.align	4
.nv.constant0._ZN10layer_norm13ln_bwd_kernelINS_13Kernel_traitsIf13__nv_bfloat16fS2_fjLj256ELj1ELj4ELj1ELj16ENS_18Kernel_traits_baseILj256EfS2_fS2_fjLj128EEEEELb0ELb1ELb0ELb0EEEvNS_9BwdParamsE:
	.zero		824


//--------------------- .nv.constant0._ZN10layer_norm13ln_bwd_kernelINS_13Kernel_traitsIf13__nv_bfloat16fS2_fjLj256ELj1ELj4ELj1ELj16ENS_18Kernel_traits_baseILj256EfS2_fS2_fjLj128EEEEELb0ELb1ELb0ELb1EEEvNS_9BwdParamsE --------------------------
	.section	.nv.constant0._ZN10layer_norm13ln_bwd_kernelINS_13Kernel_traitsIf13__nv_bfloat16fS2_fjLj256ELj1ELj4ELj1ELj16ENS_18Kernel_traits_baseILj256EfS2_fS2_fjLj128EEEEELb0ELb1ELb0ELb1EEEvNS_9BwdParamsE,"a",@progbits
	.sectionflags	@""
	.align	4
.nv.constant0._ZN10layer_norm13ln_bwd_kernelINS_13Kernel_traitsIf13__nv_bfloat16fS2_fjLj256ELj1ELj4ELj1ELj16ENS_18Kernel_traits_baseILj256EfS2_fS2_fjLj128EEEEELb0ELb1ELb0ELb1EEEvNS_9BwdParamsE:
	.zero		824


//--------------------- .nv.constant0._ZN10layer_norm13ln_bwd_kernelINS_13Kernel_traitsIf13__nv_bfloat16fS2_fjLj256ELj1ELj4ELj1ELj16ENS_18Kernel_traits_baseILj256EfS2_fS2_fjLj128EEEEELb0ELb1ELb1ELb0EEEvNS_9BwdParamsE --------------------------
	.section	.nv.constant0._ZN10layer_norm13ln_bwd_kernelINS_13Kernel_traitsIf13__nv_bfloat16fS2_fjLj256ELj1ELj4ELj1ELj16ENS_18Kernel_traits_baseILj256EfS2_fS2_fjLj128EEEEELb0ELb1ELb1ELb0EEEvNS_9BwdParamsE,"a",@progbits
	.sectionflags	@""
	.align	4
.nv.constant0._ZN10layer_norm13ln_bwd_kernelINS_13Kernel_traitsIf13__nv_bfloat16fS2_fjLj256ELj1ELj4ELj1ELj16ENS_18Kernel_traits_baseILj256EfS2_fS2_fjLj128EEEEELb0ELb1ELb1ELb0EEEvNS_9BwdParamsE:
	.zero		824


//--------------------- .nv.constant0._ZN10layer_norm13ln_bwd_kernelINS_13Kernel_traitsIf13__nv_bfloat16fS2_fjLj256ELj1ELj4ELj1ELj16ENS_18Kernel_traits_baseILj256EfS2_fS2_fjLj128EEEEELb0ELb1ELb1ELb1EEEvNS_9BwdParamsE --------------------------
	.section	.nv.constant0._ZN10layer_norm13ln_bwd_kernelINS_13Kernel_traitsIf13__nv_bfloat16fS2_fjLj256ELj1ELj4ELj1ELj16ENS_18Kernel_traits_baseILj256EfS2_fS2_fjLj128EEEEELb0ELb1ELb1ELb1EEEvNS_9BwdParamsE,"a",@progbits
	.sectionflags	@""
	.align	4
.nv.constant0._ZN10layer_norm13ln_bwd_kernelINS_13Kernel_traitsIf13__nv_bfloat16fS2_fjLj256ELj1ELj4ELj1ELj16ENS_18Kernel_traits_baseILj256EfS2_fS2_fjLj128EEEEELb0ELb1ELb1ELb1EEEvNS_9BwdParamsE:
	.zero		824


//--------------------- .nv.constant0._ZN10layer_norm13ln_bwd_kernelINS_13Kernel_traitsIf13__nv_bfloat16fS2_fjLj256ELj1ELj4ELj1ELj16ENS_18Kernel_traits_baseILj256EfS2_fS2_fjLj128EEEEELb1ELb0ELb0ELb0EEEvNS_9BwdParamsE --------------------------
	.section	.nv.constant0._ZN10layer_norm13ln_bwd_kernelINS_13Kernel_traitsIf13__nv_bfloat16fS2_fjLj256ELj1ELj4ELj1ELj16ENS_18Kernel_traits_baseILj256EfS2_fS2_fjLj128EEEEELb1ELb0ELb0ELb0EEEvNS_9BwdParamsE,"a",@progbits
	.sectionflags	@""
	.align	4
.nv.constant0._ZN10layer_norm13ln_bwd_kernelINS_13Kernel_traitsIf13__nv_bfloat16fS2_fjLj256ELj1ELj4ELj1ELj16ENS_18Kernel_traits_baseILj256EfS2_fS2_fjLj128EEEEELb1ELb0ELb0ELb0EEEvNS_9BwdParamsE:
	.zero		824


//--------------------- .nv.constant0._ZN10layer_norm13ln_bwd_kernelINS_13Kernel_traitsIf13__nv_bfloat16fS2_fjLj256ELj1ELj4ELj1ELj16ENS_18Kernel_traits_baseILj256EfS2_fS2_fjLj128EEEEELb1ELb0ELb0ELb1EEEvNS_9BwdParamsE --------------------------
	.section	.nv.constant0._ZN10layer_norm13ln_bwd_kernelINS_13Kernel_traitsIf13__nv_bfloat16fS2_fjLj256ELj1ELj4ELj1ELj16ENS_18Kernel_traits_baseILj256EfS2_fS2_fjLj128EEEEELb1ELb0ELb0ELb1EEEvNS_9BwdParamsE,"a",@progbits
	.sectionflags	@""
	.align	4
.nv.constant0._ZN10layer_norm13ln_bwd_kernelINS_13Kernel_traitsIf13__nv_bfloat16fS2_fjLj256ELj1ELj4ELj1ELj16ENS_18Kernel_traits_baseILj256EfS2_fS2_fjLj128EEEEELb1ELb0ELb0ELb1EEEvNS_9BwdParamsE:
	.zero		824


//--------------------- .nv.constant0._ZN10layer_norm22ln_bwd_finalize_kernelINS_22Kernel_traits_finalizeILj256Ef13__nv_bfloat16fS2_fjLb0ELj1024ELj4ENS_18Kernel_traits_baseILj256EfS2_fS2_fjLj1024EEEEELb0ELb0EEEvNS_9BwdParamsE --------------------------
	.section	.nv.constant0._ZN10layer_norm22ln_bwd_finalize_kernelINS_22Kernel_traits_finalizeILj256Ef13__nv_bfloat16fS2_fjLb0ELj1024ELj4ENS_18Kernel_traits_baseILj256EfS2_fS2_fjLj1024EEEEELb0ELb0EEEvNS_9BwdParamsE,"a",@progbits
	.sectionflags	@""
	.align	4
.nv.constant0._ZN10layer_norm22ln_bwd_finalize_kernelINS_22Kernel_traits_finalizeILj256Ef13__nv_bfloat16fS2_fjLb0ELj1024ELj4ENS_18Kernel_traits_baseILj256EfS2_fS2_fjLj1024EEEEELb0ELb0EEEvNS_9BwdParamsE:
	.zero		824


//--------------------- .nv.constant0._ZN10layer_norm13ln_bwd_kernelINS_13Kernel_traitsIf13__nv_bfloat16fS2_fjLj256ELj1ELj4ELj1ELj16ENS_18Kernel_traits_baseILj256EfS2_fS2_fjLj128EEEEELb1ELb0ELb1ELb0EEEvNS_9BwdParamsE --------------------------
	.section	.nv.constant0._ZN10layer_norm13ln_bwd_kernelINS_13Kernel_traitsIf13__nv_bfloat16fS2_fjLj256ELj1ELj4ELj1ELj16ENS_18Kernel_traits_baseILj256EfS2_fS2_fjLj128EEEEELb1ELb0ELb1ELb0EEEvNS_9BwdParamsE,"a",@progbits
	.sectionflags	@""
	.align	4
.nv.constant0._ZN10layer_norm13ln_bwd_kernelINS_13Kernel_traitsIf13__nv_bfloat16fS2_fjLj256ELj1ELj4ELj1ELj16ENS_18Kernel_traits_baseILj256EfS2_fS2_fjLj128EEEEELb1ELb0ELb1ELb0EEEvNS_9BwdParamsE:
	.zero		824


//--------------------- .nv.constant0._ZN10layer_norm22ln_bwd_finalize_kernelINS_22Kernel_traits_finalizeILj256Ef13__nv_bfloat16fS2_fjLb0ELj1024ELj4ENS_18Kernel_traits_baseILj256EfS2_fS2_fjLj1024EEEEELb0ELb1EEEvNS_9BwdParamsE --------------------------
	.section	.nv.constant0._ZN10layer_norm22ln_bwd_finalize_kernelINS_22Kernel_traits_finalizeILj256Ef13__nv_bfloat16fS2_fjLb0ELj1024ELj4ENS_18Kernel_traits_baseILj256EfS2_fS2_fjLj1024EEEEELb0ELb1EEEvNS_9BwdParamsE,"a",@progbits
	.sectionflags	@""
	.align	4
.nv.constant0._ZN10layer_norm22ln_bwd_finalize_kernelINS_22Kernel_traits_finalizeILj256Ef13__nv_bfloat16fS2_fjLb0ELj1024ELj4ENS_18Kernel_traits_baseILj256EfS2_fS2_fjLj1024EEEEELb0ELb1EEEvNS_9BwdParamsE:
	.zero		824


//--------------------- .nv.constant0._ZN10layer_norm13ln_bwd_kernelINS_13Kernel_traitsIf13__nv_bfloat16fS2_fjLj256ELj1ELj4ELj1ELj16ENS_18Kernel_traits_baseILj256EfS2_fS2_fjLj128EEEEELb1ELb0ELb1ELb1EEEvNS_9BwdParamsE --------------------------
	.section	.nv.constant0._ZN10layer_norm13ln_bwd_kernelINS_13Kernel_traitsIf13__nv_bfloat16fS2_fjLj256ELj1ELj4ELj1ELj16ENS_18Kernel_traits_baseILj256EfS2_fS2_fjLj128EEEEELb1ELb0ELb1ELb1EEEvNS_9BwdParamsE,"a",@progbits
	.sectionflags	@""
	.align	4
.nv.constant0._ZN10layer_norm13ln_bwd_kernelINS_13Kernel_traitsIf13__nv_bfloat16fS2_fjLj256ELj1ELj4ELj1ELj16ENS_18Kernel_traits_baseILj256EfS2_fS2_fjLj128EEEEELb1ELb0ELb1ELb1EEEvNS_9BwdParamsE:
	.zero		824


//--------------------- .nv.constant0._ZN10layer_norm13ln_bwd_kernelINS_13Kernel_traitsIf13__nv_bfloat16fS2_fjLj256ELj1ELj4ELj1ELj16ENS_18Kernel_traits_baseILj256EfS2_fS2_fjLj128EEEEELb1ELb1ELb0ELb0EEEvNS_9BwdParamsE --------------------------
	.section	.nv.constant0._ZN10layer_norm13ln_bwd_kernelINS_13Kernel_traitsIf13__nv_bfloat16fS2_fjLj256ELj1ELj4ELj1ELj16ENS_18Kernel_traits_baseILj256EfS2_fS2_fjLj128EEEEELb1ELb1ELb0ELb0EEEvNS_9BwdParamsE,"a",@progbits
	.sectionflags	@""
	.align	4
.nv.constant0._ZN10layer_norm13ln_bwd_kernelINS_13Kernel_traitsIf13__nv_bfloat16fS2_fjLj256ELj1ELj4ELj1ELj16ENS_18Kernel_traits_baseILj256EfS2_fS2_fjLj128EEEEELb1ELb1ELb0ELb0EEEvNS_9BwdParamsE:
	.zero		824


//--------------------- .nv.constant0._ZN10layer_norm13ln_bwd_kernelINS_13Kernel_traitsIf13__nv_bfloat16fS2_fjLj256ELj1ELj4ELj1ELj16ENS_18Kernel_traits_baseILj256EfS2_fS2_fjLj128EEEEELb1ELb1ELb0ELb1EEEvNS_9BwdParamsE --------------------------
	.section	.nv.constant0._ZN10layer_norm13ln_bwd_kernelINS_13Kernel_traitsIf13__nv_bfloat16fS2_fjLj256ELj1ELj4ELj1ELj16ENS_18Kernel_traits_baseILj256EfS2_fS2_fjLj128EEEEELb1ELb1ELb0ELb1EEEvNS_9BwdParamsE,"a",@progbits
	.sectionflags	@""
	.align	4
.nv.constant0._ZN10layer_norm13ln_bwd_kernelINS_13Kernel_traitsIf13__nv_bfloat16fS2_fjLj256ELj1ELj4ELj1ELj16ENS_18Kernel_traits_baseILj256EfS2_fS2_fjLj128EEEEELb1ELb1ELb0ELb1EEEvNS_9BwdParamsE:
	.zero		824


//--------------------- .nv.constant0._ZN10layer_norm22ln_bwd_finalize_kernelINS_22Kernel_traits_finalizeILj256Ef13__nv_bfloat16fS2_fjLb1ELj1024ELj4ENS_18Kernel_traits_baseILj256EfS2_fS2_fjLj1024EEEEELb1ELb0EEEvNS_9BwdParamsE --------------------------
	.section	.nv.constant0._ZN10layer_norm22ln_bwd_finalize_kernelINS_22Kernel_traits_finalizeILj256Ef13__nv_bfloat16fS2_fjLb1ELj1024ELj4ENS_18Kernel_traits_baseILj256EfS2_fS2_fjLj1024EEEEELb1ELb0EEEvNS_9BwdParamsE,"a",@progbits
	.sectionflags	@""
	.align	4
.nv.constant0._ZN10layer_norm22ln_bwd_finalize_kernelINS_22Kernel_traits_finalizeILj256Ef13__nv_bfloat16fS2_fjLb1ELj1024ELj4ENS_18Kernel_traits_baseILj256EfS2_fS2_fjLj1024EEEEELb1ELb0EEEvNS_9BwdParamsE:
	.zero		824


//--------------------- .nv.constant0._ZN10layer_norm13ln_bwd_kernelINS_13Kernel_traitsIf13__nv_bfloat16fS2_fjLj256ELj1ELj4ELj1ELj16ENS_18Kernel_traits_baseILj256EfS2_fS2_fjLj128EEEEELb1ELb1ELb1ELb0EEEvNS_9BwdParamsE --------------------------
	.section	.nv.constant0._ZN10layer_norm13ln_bwd_kernelINS_13Kernel_traitsIf13__nv_bfloat16fS2_fjLj256ELj1ELj4ELj1ELj16ENS_18Kernel_traits_baseILj256EfS2_fS2_fjLj128EEEEELb1ELb1ELb1ELb0EEEvNS_9BwdParamsE,"a",@progbits
	.sectionflags	@""
	.align	4
.nv.constant0._ZN10layer_norm13ln_bwd_kernelINS_13Kernel_traitsIf13__nv_bfloat16fS2_fjLj256ELj1ELj4ELj1ELj16ENS_18Kernel_traits_baseILj256EfS2_fS2_fjLj128EEEEELb1ELb1ELb1ELb0EEEvNS_9BwdParamsE:
	.zero		824


//--------------------- .nv.constant0._ZN10layer_norm22ln_bwd_finalize_kernelINS_22Kernel_traits_finalizeILj256Ef13__nv_bfloat16fS2_fjLb1ELj1024ELj4ENS_18Kernel_traits_baseILj256EfS2_fS2_fjLj1024EEEEELb1ELb1EEEvNS_9BwdParamsE --------------------------
	.section	.nv.constant0._ZN10layer_norm22ln_bwd_finalize_kernelINS_22Kernel_traits_finalizeILj256Ef13__nv_bfloat16fS2_fjLb1ELj1024ELj4ENS_18Kernel_traits_baseILj256EfS2_fS2_fjLj1024EEEEELb1ELb1EEEvNS_9BwdParamsE,"a",@progbits
	.sectionflags	@""
	.align	4
.nv.constant0._ZN10layer_norm22ln_bwd_finalize_kernelINS_22Kernel_traits_finalizeILj256Ef13__nv_bfloat16fS2_fjLb1ELj1024ELj4ENS_18Kernel_traits_baseILj256EfS2_fS2_fjLj1024EEEEELb1ELb1EEEvNS_9BwdParamsE:
	.zero		824


//--------------------- .nv.constant0._ZN10layer_norm13ln_bwd_kernelINS_13Kernel_traitsIf13__nv_bfloat16fS2_fjLj256ELj1ELj4ELj1ELj16ENS_18Kernel_traits_baseILj256EfS2_fS2_fjLj128EEEEELb1ELb1ELb1ELb1EEEvNS_9BwdParamsE --------------------------
	.section	.nv.constant0._ZN10layer_norm13ln_bwd_kernelINS_13Kernel_traitsIf13__nv_bfloat16fS2_fjLj256ELj1ELj4ELj1ELj16ENS_18Kernel_traits_baseILj256EfS2_fS2_fjLj128EEEEELb1ELb1ELb1ELb1EEEvNS_9BwdParamsE,"a",@progbits
	.sectionflags	@""
	.align	4
.nv.constant0._ZN10layer_norm13ln_bwd_kernelINS_13Kernel_traitsIf13__nv_bfloat16fS2_fjLj256ELj1ELj4ELj1ELj16ENS_18Kernel_traits_baseILj256EfS2_fS2_fjLj128EEEEELb1ELb1ELb1ELb1EEEvNS_9BwdParamsE:
	.zero		824


//--------------------- .nv.constant0._ZN10layer_norm13ln_bwd_kernelINS_13Kernel_traitsIf6__halfS2_S2_fjLj256ELj1ELj4ELj1ELj16ENS_18Kernel_traits_baseILj256EfS2_S2_S2_fjLj128EEEEELb0ELb0ELb0ELb0EEEvNS_9BwdParamsE --------------------------
	.section	.nv.constant0._ZN10layer_norm13ln_bwd_kernelINS_13Kernel_traitsIf6__halfS2_S2_fjLj256ELj1ELj4ELj1ELj16ENS_18Kernel_traits_baseILj256EfS2_S2_S2_fjLj128EEEEELb0ELb0ELb0ELb0EEEvNS_9BwdParamsE,"a",@progbits
	.sectionflags	@""
	.align	4
.nv.constant0._ZN10layer_norm13ln_bwd_kernelINS_13Kernel_traitsIf6__halfS2_S2_fjLj256ELj1ELj4ELj1ELj16ENS_18Kernel_traits_baseILj256EfS2_S2_S2_fjLj128EEEEELb0ELb0ELb0ELb0EEEvNS_9BwdParamsE:
	.zero		824


//--------------------- .nv.constant0._ZN10layer_norm13ln_bwd_kernelINS_13Kernel_traitsIf6__halfS2_S2_fjLj256ELj1ELj4ELj1ELj16ENS_18Kernel_traits_baseILj256EfS2_S2_S2_fjLj128EEEEELb0ELb0ELb0ELb1EEEvNS_9BwdParamsE --------------------------
	.section	.nv.constant0._ZN10layer_norm13ln_bwd_kernelINS_13Kernel_traitsIf6__halfS2_S2_fjLj256ELj1ELj4ELj1ELj16ENS_18Kernel_traits_baseILj256EfS2_S2_S2_fjLj128EEEEELb0ELb0ELb0ELb1EEEvNS_9BwdParamsE,"a",@progbits
	.sectionflags	@""
	.align	4
.nv.constant0._ZN10layer_norm13ln_bwd_kernelINS_13Kernel_traitsIf6__halfS2_S2_fjLj256ELj1ELj4ELj1ELj16ENS_18Kernel_traits_baseILj256EfS2_S2_S2_fjLj128EEEEELb0ELb0ELb0ELb1EEEvNS_9BwdParamsE:
	.zero		824


//--------------------- .nv.constant0._ZN10layer_norm13ln_bwd_kernelINS_13Kernel_traitsIf6__halfS2_S2_fjLj256ELj1ELj4ELj1ELj16ENS_18Kernel_traits_baseILj256EfS2_S2_S2_fjLj128EEEEELb0ELb0ELb1ELb0EEEvNS_9BwdParamsE --------------------------
	.section	.nv.constant0._ZN10layer_norm13ln_bwd_kernelINS_13Kernel_traitsIf6__halfS2_S2_fjLj256ELj1ELj4ELj1ELj16ENS_18Kernel_traits_baseILj256EfS2_S2_S2_fjLj128EEEEELb0ELb0ELb1ELb0EEEvNS_9BwdParamsE,"a",@progbits
	.sectionflags	@""
	.align	4
.nv.constant0._ZN10layer_norm13ln_bwd_kernelINS_13Kernel_traitsIf6__halfS2_S2_fjLj256ELj1ELj4ELj1ELj16ENS_18Kernel_traits_baseILj256EfS2_S2_S2_fjLj128EEEEELb0ELb0ELb1ELb0EEEvNS_9BwdParamsE:
	.zero		824


//--------------------- .nv.constant0._ZN10layer_norm13ln_bwd_kernelINS_13Kernel_traitsIf6__halfS2_S2_fjLj256ELj1ELj4ELj1ELj16ENS_18Kernel_traits_baseILj256EfS2_S2_S2_fjLj128EEEEELb0ELb0ELb1ELb1EEEvNS_9BwdParamsE --------------------------
	.section	.nv.constant0._ZN10layer_norm13ln_bwd_kernelINS_13Kernel_traitsIf6__halfS2_S2_fjLj256ELj1ELj4ELj1ELj16ENS_18Kernel_traits_baseILj256EfS2_S2_S2_fjLj128EEEEELb0ELb0ELb1ELb1EEEvNS_9BwdParamsE,"a",@progbits
	.sectionflags	@""
	.align	4
.nv.constant0._ZN10layer_norm13ln_bwd_kernelINS_13Kernel_traitsIf6__halfS2_S2_fjLj256ELj1ELj4ELj1ELj16ENS_18Kernel_traits_baseILj256EfS2_S2_S2_fjLj128EEEEELb0ELb0ELb1ELb1EEEvNS_9BwdParamsE:
	.zero		824


//--------------------- .nv.constant0._ZN10layer_norm13ln_bwd_kernelINS_13Kernel_traitsIf6__halfS2_S2_fjLj256ELj1ELj4ELj1ELj16ENS_18Kernel_traits_baseILj256EfS2_S2_S2_fjLj128EEEEELb0ELb1ELb0ELb0EEEvNS_9BwdParamsE --------------------------
	.section	.nv.constant0._ZN10layer_norm13ln_bwd_kernelINS_13Kernel_traitsIf6__halfS2_S2_fjLj256ELj1ELj4ELj1ELj16ENS_18Kernel_traits_baseILj256EfS2_S2_S2_fjLj128EEEEELb0ELb1ELb0ELb0EEEvNS_9BwdParamsE,"a",@progbits
	.sectionflags	@""
	.align	4
.nv.constant0._ZN10layer_norm13ln_bwd_kernelINS_13Kernel_traitsIf6__halfS2_S2_fjLj256ELj1ELj4ELj1ELj16ENS_18Kernel_traits_baseILj256EfS2_S2_S2_fjLj128EEEEELb0ELb1ELb0ELb0EEEvNS_9BwdParamsE:
	.zero		824


//--------------------- .nv.constant0._ZN10layer_norm13ln_bwd_kernelINS_13Kernel_traitsIf6__halfS2_S2_fjLj256ELj1ELj4ELj1ELj16ENS_18Kernel_traits_baseILj256EfS2_S2_S2_fjLj128EEEEELb0ELb1ELb0ELb1EEEvNS_9BwdParamsE --------------------------
	.section	.nv.constant0._ZN10layer_norm13ln_bwd_kernelINS_13Kernel_traitsIf6__halfS2_S2_fjLj256ELj1ELj4ELj1ELj16ENS_18Kernel_traits_baseILj256EfS2_S2_S2_fjLj128EEEEELb0ELb1ELb0ELb1EEEvNS_9BwdParamsE,"a",@progbits
	.sectionflags	@""
	.align	4
.nv.constant0._ZN10layer_norm13ln_bwd_kernelINS_13Kernel_traitsIf6__halfS2_S2_fjLj256ELj1ELj4ELj1ELj16ENS_18Kernel_traits_baseILj256EfS2_S2_S2_fjLj128EEEEELb0ELb1ELb0ELb1EEEvNS_9BwdParamsE:
	.zero		824


//--------------------- .nv.constant0._ZN10layer_norm13ln_bwd_kernelINS_13Kernel_traitsIf6__halfS2_S2_fjLj256ELj1ELj4ELj1ELj16ENS_18Kernel_traits_baseILj256EfS2_S2_S2_fjLj128EEEEELb0ELb1ELb1ELb0EEEvNS_9BwdParamsE --------------------------
	.section	.nv.constant0._ZN10layer_norm13ln_bwd_kernelINS_13Kernel_traitsIf6__halfS2_S2_fjLj256ELj1ELj4ELj1ELj16ENS_18Kernel_traits_baseILj256EfS2_S2_S2_fjLj128EEEEELb0ELb1ELb1ELb0EEEvNS_9BwdParamsE,"a",@progbits
	.sectionflags	@""
	.align	4
.nv.constant0._ZN10layer_norm13ln_bwd_kernelINS_13Kernel_traitsIf6__halfS2_S2_fjLj256ELj1ELj4ELj1ELj16ENS_18Kernel_traits_baseILj256EfS2_S2_S2_fjLj128EEEEELb0ELb1ELb1ELb0EEEvNS_9BwdParamsE:
	.zero		824


//--------------------- .nv.constant0._ZN10layer_norm13ln_bwd_kernelINS_13Kernel_traitsIf6__halfS2_S2_fjLj256ELj1ELj4ELj1ELj16ENS_18Kernel_traits_baseILj256EfS2_S2_S2_fjLj128EEEEELb0ELb1ELb1ELb1EEEvNS_9BwdParamsE --------------------------
	.section	.nv.constant0._ZN10layer_norm13ln_bwd_kernelINS_13Kernel_traitsIf6__halfS2_S2_fjLj256ELj1ELj4ELj1ELj16ENS_18Kernel_traits_baseILj256EfS2_S2_S2_fjLj128EEEEELb0ELb1ELb1ELb1EEEvNS_9BwdParamsE,"a",@progbits
	.sectionflags	@""
	.align	4
.nv.constant0._ZN10layer_norm13ln_bwd_kernelINS_13Kernel_traitsIf6__halfS2_S2_fjLj256ELj1ELj4ELj1ELj16ENS_18Kernel_traits_baseILj256EfS2_S2_S2_fjLj128EEEEELb0ELb1ELb1ELb1EEEvNS_9BwdParamsE:
	.zero		824


//--------------------- .nv.constant0._ZN10layer_norm13ln_bwd_kernelINS_13Kernel_traitsIf6__halfS2_S2_fjLj256ELj1ELj4ELj1ELj16ENS_18Kernel_traits_baseILj256EfS2_S2_S2_fjLj128EEEEELb1ELb0ELb0ELb0EEEvNS_9BwdParamsE --------------------------
	.section	.nv.constant0._ZN10layer_norm13ln_bwd_kernelINS_13Kernel_traitsIf6__halfS2_S2_fjLj256ELj1ELj4ELj1ELj16ENS_18Kernel_traits_baseILj256EfS2_S2_S2_fjLj128EEEEELb1ELb0ELb0ELb0EEEvNS_9BwdParamsE,"a",@progbits
	.sectionflags	@""
	.align	4
.nv.constant0._ZN10layer_norm13ln_bwd_kernelINS_13Kernel_traitsIf6__halfS2_S2_fjLj256ELj1ELj4ELj1ELj16ENS_18Kernel_traits_baseILj256EfS2_S2_S2_fjLj128EEEEELb1ELb0ELb0ELb0EEEvNS_9BwdParamsE:
	.zero		824


//--------------------- .nv.constant0._ZN10layer_norm13ln_bwd_kernelINS_13Kernel_traitsIf6__halfS2_S2_fjLj256ELj1ELj4ELj1ELj16ENS_18Kernel_traits_baseILj256EfS2_S2_S2_fjLj128EEEEELb1ELb0ELb0ELb1EEEvNS_9BwdParamsE --------------------------
	.section	.nv.constant0._ZN10layer_norm13ln_bwd_kernelINS_13Kernel_traitsIf6__halfS2_S2_fjLj256ELj1ELj4ELj1ELj16ENS_18Kernel_traits_baseILj256EfS2_S2_S2_fjLj128EEEEELb1ELb0ELb0ELb1EEEvNS_9BwdParamsE,"a",@progbits
	.sectionflags	@""
	.align	4
.nv.constant0._ZN10layer_norm13ln_bwd_kernelINS_13Kernel_traitsIf6__halfS2_S2_fjLj256ELj1ELj4ELj1ELj16ENS_18Kernel_traits_baseILj256EfS2_S2_S2_fjLj128EEEEELb1ELb0ELb0ELb1EEEvNS_9BwdParamsE:
	.zero		824


//--------------------- .nv.constant0._ZN10layer_norm22ln_bwd_finalize_kernelINS_22Kernel_traits_finalizeILj256Ef6__halfS2_S2_fjLb0ELj1024ELj4ENS_18Kernel_traits_baseILj256EfS2_S2_S2_fjLj1024EEEEELb0ELb0EEEvNS_9BwdParamsE --------------------------
	.section	.nv.constant0._ZN10layer_norm22ln_bwd_finalize_kernelINS_22Kernel_traits_finalizeILj256Ef6__halfS2_S2_fjLb0ELj1024ELj4ENS_18Kernel_traits_baseILj256EfS2_S2_S2_fjLj1024EEEEELb0ELb0EEEvNS_9BwdParamsE,"a",@progbits
	.sectionflags	@""
	.align	4
.nv.constant0._ZN10layer_norm22ln_bwd_finalize_kernelINS_22Kernel_traits_finalizeILj256Ef6__halfS2_S2_fjLb0ELj1024ELj4ENS_18Kernel_traits_baseILj256EfS2_S2_S2_fjLj1024EEEEELb0ELb0EEEvNS_9BwdParamsE:
	.zero		824


//--------------------- .nv.constant0._ZN10layer_norm13ln_bwd_kernelINS_13Kernel_traitsIf6__halfS2_S2_fjLj256ELj1ELj4ELj1ELj16ENS_18Kernel_traits_baseILj256EfS2_S2_S2_fjLj128EEEEELb1ELb0ELb1ELb0EEEvNS_9BwdParamsE --------------------------
	.section	.nv.constant0._ZN10layer_norm13ln_bwd_kernelINS_13Kernel_traitsIf6__halfS2_S2_fjLj256ELj1ELj4ELj1ELj16ENS_18Kernel_traits_baseILj256EfS2_S2_S2_fjLj128EEEEELb1ELb0ELb1ELb0EEEvNS_9BwdParamsE,"a",@progbits
	.sectionflags	@""
	.align	4
.nv.constant0._ZN10layer_norm13ln_bwd_kernelINS_13Kernel_traitsIf6__halfS2_S2_fjLj256ELj1ELj4ELj1ELj16ENS_18Kernel_traits_baseILj256EfS2_S2_S2_fjLj128EEEEELb1ELb0ELb1ELb0EEEvNS_9BwdParamsE:
	.zero		824


//--------------------- .nv.constant0._ZN10layer_norm22ln_bwd_finalize_kernelINS_22Kernel_traits_finalizeILj256Ef6__halfS2_S2_fjLb0ELj1024ELj4ENS_18Kernel_traits_baseILj256EfS2_S2_S2_fjLj1024EEEEELb0ELb1EEEvNS_9BwdParamsE --------------------------
	.section	.nv.constant0._ZN10layer_norm22ln_bwd_finalize_kernelINS_22Kernel_traits_finalizeILj256Ef6__halfS2_S2_fjLb0ELj1024ELj4ENS_18Kernel_traits_baseILj256EfS2_S2_S2_fjLj1024EEEEELb0ELb1EEEvNS_9BwdParamsE,"a",@progbits
	.sectionflags	@""
	.align	4
.nv.constant0._ZN10layer_norm22ln_bwd_finalize_kernelINS_22Kernel_traits_finalizeILj256Ef6__halfS2_S2_fjLb0ELj1024ELj4ENS_18Kernel_traits_baseILj256EfS2_S2_S2_fjLj1024EEEEELb0ELb1EEEvNS_9BwdParamsE:
	.zero		824


//--------------------- .nv.constant0._ZN10layer_norm13ln_bwd_kernelINS_13Kernel_traitsIf6__halfS2_S2_fjLj256ELj1ELj4ELj1ELj16ENS_18Kernel_traits_baseILj256EfS2_S2_S2_fjLj128EEEEELb1ELb0ELb1ELb1EEEvNS_9BwdParamsE --------------------------
	.section	.nv.constant0._ZN10layer_norm13ln_bwd_kernelINS_13Kernel_traitsIf6__halfS2_S2_fjLj256ELj1ELj4ELj1ELj16ENS_18Kernel_traits_baseILj256EfS2_S2_S2_fjLj128EEEEELb1ELb0ELb1ELb1EEEvNS_9BwdParamsE,"a",@progbits
	.sectionflags	@""
	.align	4
.nv.constant0._ZN10layer_norm13ln_bwd_kernelINS_13Kernel_traitsIf6__halfS2_S2_fjLj256ELj1ELj4ELj1ELj16ENS_18Kernel_traits_baseILj256EfS2_S2_S2_fjLj128EEEEELb1ELb0ELb1ELb1EEEvNS_9BwdParamsE:
	.zero		824


//--------------------- .nv.constant0._ZN10layer_norm13ln_bwd_kernelINS_13Kernel_traitsIf6__halfS2_S2_fjLj256ELj1ELj4ELj1ELj16ENS_18Kernel_traits_baseILj256EfS2_S2_S2_fjLj128EEEEELb1ELb1ELb0ELb0EEEvNS_9BwdParamsE --------------------------
	.section	.nv.constant0._ZN10layer_norm13ln_bwd_kernelINS_13Kernel_traitsIf6__halfS2_S2_fjLj256ELj1ELj4ELj1ELj16ENS_18Kernel_traits_baseILj256EfS2_S2_S2_fjLj128EEEEELb1ELb1ELb0ELb0EEEvNS_9BwdParamsE,"a",@progbits
	.sectionflags	@""
	.align	4
.nv.constant0._ZN10layer_norm13ln_bwd_kernelINS_13Kernel_traitsIf6__halfS2_S2_fjLj256ELj1ELj4ELj1ELj16ENS_18Kernel_traits_baseILj256EfS2_S2_S2_fjLj128EEEEELb1ELb1ELb0ELb0EEEvNS_9BwdParamsE:
	.zero		824


//--------------------- .nv.constant0._ZN10layer_norm13ln_bwd_kernelINS_13Kernel_traitsIf6__halfS2_S2_fjLj256ELj1ELj4ELj1ELj16ENS_18Kernel_traits_baseILj256EfS2_S2_S2_fjLj128EEEEELb1ELb1ELb0ELb1EEEvNS_9BwdParamsE --------------------------
	.section	.nv.constant0._ZN10layer_norm13ln_bwd_kernelINS_13Kernel_traitsIf6__halfS2_S2_fjLj256ELj1ELj4ELj1ELj16ENS_18Kernel_traits_baseILj256EfS2_S2_S2_fjLj128EEEEELb1ELb1ELb0ELb1EEEvNS_9BwdParamsE,"a",@progbits
	.sectionflags	@""
	.align	4
.nv.constant0._ZN10layer_norm13ln_bwd_kernelINS_13Kernel_traitsIf6__halfS2_S2_fjLj256ELj1ELj4ELj1ELj16ENS_18Kernel_traits_baseILj256EfS2_S2_S2_fjLj128EEEEELb1ELb1ELb0ELb1EEEvNS_9BwdParamsE:
	.zero		824


//--------------------- .nv.constant0._ZN10layer_norm22ln_bwd_finalize_kernelINS_22Kernel_traits_finalizeILj256Ef6__halfS2_S2_fjLb1ELj1024ELj4ENS_18Kernel_traits_baseILj256EfS2_S2_S2_fjLj1024EEEEELb1ELb0EEEvNS_9BwdParamsE --------------------------
	.section	.nv.constant0._ZN10layer_norm22ln_bwd_finalize_kernelINS_22Kernel_traits_finalizeILj256Ef6__halfS2_S2_fjLb1ELj1024ELj4ENS_18Kernel_traits_baseILj256EfS2_S2_S2_fjLj1024EEEEELb1ELb0EEEvNS_9BwdParamsE,"a",@progbits
	.sectionflags	@""
	.align	4
.nv.constant0._ZN10layer_norm22ln_bwd_finalize_kernelINS_22Kernel_traits_finalizeILj256Ef6__halfS2_S2_fjLb1ELj1024ELj4ENS_18Kernel_traits_baseILj256EfS2_S2_S2_fjLj1024EEEEELb1ELb0EEEvNS_9BwdParamsE:
	.zero		824


//--------------------- .nv.constant0._ZN10layer_norm13ln_bwd_kernelINS_13Kernel_traitsIf6__halfS2_S2_fjLj256ELj1ELj4ELj1ELj16ENS_18Kernel_traits_baseILj256EfS2_S2_S2_fjLj128EEEEELb1ELb1ELb1ELb0EEEvNS_9BwdParamsE --------------------------
	.section	.nv.constant0._ZN10layer_norm13ln_bwd_kernelINS_13Kernel_traitsIf6__halfS2_S2_fjLj256ELj1ELj4ELj1ELj16ENS_18Kernel_traits_baseILj256EfS2_S2_S2_fjLj128EEEEELb1ELb1ELb1ELb0EEEvNS_9BwdParamsE,"a",@progbits
	.sectionflags	@""
	.align	4
.nv.constant0._ZN10layer_norm13ln_bwd_kernelINS_13Kernel_traitsIf6__halfS2_S2_fjLj256ELj1ELj4ELj1ELj16ENS_18Kernel_traits_baseILj256EfS2_S2_S2_fjLj128EEEEELb1ELb1ELb1ELb0EEEvNS_9BwdParamsE:
	.zero		824


//--------------------- .nv.constant0._ZN10layer_norm22ln_bwd_finalize_kernelINS_22Kernel_traits_finalizeILj256Ef6__halfS2_S2_fjLb1ELj1024ELj4ENS_18Kernel_traits_baseILj256EfS2_S2_S2_fjLj1024EEEEELb1ELb1EEEvNS_9BwdParamsE --------------------------
	.section	.nv.constant0._ZN10layer_norm22ln_bwd_finalize_kernelINS_22Kernel_traits_finalizeILj256Ef6__halfS2_S2_fjLb1ELj1024ELj4ENS_18Kernel_traits_baseILj256EfS2_S2_S2_fjLj1024EEEEELb1ELb1EEEvNS_9BwdParamsE,"a",@progbits
	.sectionflags	@""
	.align	4
.nv.constant0._ZN10layer_norm22ln_bwd_finalize_kernelINS_22Kernel_traits_finalizeILj256Ef6__halfS2_S2_fjLb1ELj1024ELj4ENS_18Kernel_traits_baseILj256EfS2_S2_S2_fjLj1024EEEEELb1ELb1EEEvNS_9BwdParamsE:
	.zero		824


//--------------------- .nv.constant0._ZN10layer_norm13ln_bwd_kernelINS_13Kernel_traitsIf6__halfS2_S2_fjLj256ELj1ELj4ELj1ELj16ENS_18Kernel_traits_baseILj256EfS2_S2_S2_fjLj128EEEEELb1ELb1ELb1ELb1EEEvNS_9BwdParamsE --------------------------
	.section	.nv.constant0._ZN10layer_norm13ln_bwd_kernelINS_13Kernel_traitsIf6__halfS2_S2_fjLj256ELj1ELj4ELj1ELj16ENS_18Kernel_traits_baseILj256EfS2_S2_S2_fjLj128EEEEELb1ELb1ELb1ELb1EEEvNS_9BwdParamsE,"a",@progbits
	.sectionflags	@""
	.align	4
.nv.constant0._ZN10layer_norm13ln_bwd_kernelINS_13Kernel_traitsIf6__halfS2_S2_fjLj256ELj1ELj4ELj1ELj16ENS_18Kernel_traits_baseILj256EfS2_S2_S2_fjLj128EEEEELb1ELb1ELb1ELb1EEEvNS_9BwdParamsE:
	.zero		824


//--------------------- .nv.constant0._ZN10layer_norm13ln_bwd_kernelINS_13Kernel_traitsI6__halfS2_fS2_fjLj256ELj1ELj4ELj1ELj16ENS_18Kernel_traits_baseILj256ES2_S2_fS2_fjLj128EEEEELb0ELb0ELb0ELb0EEEvNS_9BwdParamsE --------------------------
	.section	.nv.constant0._ZN10layer_norm13ln_bwd_kernelINS_13Kernel_traitsI6__halfS2_fS2_fjLj256ELj1ELj4ELj1ELj16ENS_18Kernel_traits_baseILj256ES2_S2_fS2_fjLj128EEEEELb0ELb0ELb0ELb0EEEvNS_9BwdParamsE,"a",@progbits
	.sectionflags	@""
	.align	4
.nv.constant0._ZN10layer_norm13ln_bwd_kernelINS_13Kernel_traitsI6__halfS2_fS2_fjLj256ELj1ELj4ELj1ELj16ENS_18Kernel_traits_baseILj256ES2_S2_fS2_fjLj128EEEEELb0ELb0ELb0ELb0EEEvNS_9BwdParamsE:
	.zero		824


//--------------------- .nv.constant0._ZN10layer_norm13ln_bwd_kernelINS_13Kernel_traitsI6__halfS2_fS2_fjLj256ELj1ELj4ELj1ELj16ENS_18Kernel_traits_baseILj256ES2_S2_fS2_fjLj128EEEEELb0ELb0ELb0ELb1EEEvNS_9BwdParamsE --------------------------
	.section	.nv.constant0._ZN10layer_norm13ln_bwd_kernelINS_13Kernel_traitsI6__halfS2_fS2_fjLj256ELj1ELj4ELj1ELj16ENS_18Kernel_traits_baseILj256ES2_S2_fS2_fjLj128EEEEELb0ELb0ELb0ELb1EEEvNS_9BwdParamsE,"a",@progbits
	.sectionflags	@""
	.align	4
.nv.constant0._ZN10layer_norm13ln_bwd_kernelINS_13Kernel_traitsI6__halfS2_fS2_fjLj256ELj1ELj4ELj1ELj16ENS_18Kernel_traits_baseILj256ES2_S2_fS2_fjLj128EEEEELb0ELb0ELb0ELb1EEEvNS_9BwdParamsE:
	.zero		824


//--------------------- .nv.constant0._ZN10layer_norm13ln_bwd_kernelINS_13Kernel_traitsI6__halfS2_fS2_fjLj256ELj1ELj4ELj1ELj16ENS_18Kernel_traits_baseILj256ES2_S2_fS2_fjLj128EEEEELb0ELb0ELb1ELb0EEEvNS_9BwdParamsE --------------------------
	.section	.nv.constant0._ZN10layer_norm13ln_bwd_kernelINS_13Kernel_traitsI6__halfS2_fS2_fjLj256ELj1ELj4ELj1ELj16ENS_18Kernel_traits_baseILj256ES2_S2_fS2_fjLj128EEEEELb0ELb0ELb1ELb0EEEvNS_9BwdParamsE,"a",@progbits
	.sectionflags	@""
	.align	4
.nv.constant0._ZN10layer_norm13ln_bwd_kernelINS_13Kernel_traitsI6__halfS2_fS2_fjLj256ELj1ELj4ELj1ELj16ENS_18Kernel_traits_baseILj256ES2_S2_fS2_fjLj128EEEEELb0ELb0ELb1ELb0EEEvNS_9BwdParamsE:
	.zero		824


//--------------------- .nv.constant0._ZN10layer_norm13ln_bwd_kernelINS_13Kernel_traitsI6__halfS2_fS2_fjLj256ELj1ELj4ELj1ELj16ENS_18Kernel_traits_baseILj256ES2_S2_fS2_fjLj128EEEEELb0ELb0ELb1ELb1EEEvNS_9BwdParamsE --------------------------
	.section	.nv.constant0._ZN10layer_norm13ln_bwd_kernelINS_13Kernel_traitsI6__halfS2_fS2_fjLj256ELj1ELj4ELj1ELj16ENS_18Kernel_traits_baseILj256ES2_S2_fS2_fjLj128EEEEELb0ELb0ELb1ELb1EEEvNS_9BwdParamsE,"a",@progbits
	.sectionflags	@""
	.align	4
.nv.constant0._ZN10layer_norm13ln_bwd_kernelINS_13Kernel_traitsI6__halfS2_fS2_fjLj256ELj1ELj4ELj1ELj16ENS_18Kernel_traits_baseILj256ES2_S2_fS2_fjLj128EEEEELb0ELb0ELb1ELb1EEEvNS_9BwdParamsE:
	.zero		824


//--------------------- .nv.constant0._ZN10layer_norm13ln_bwd_kernelINS_13Kernel_traitsI6__halfS2_fS2_fjLj256ELj1ELj4ELj1ELj16ENS_18Kernel_traits_baseILj256ES2_S2_fS2_fjLj128EEEEELb0ELb1ELb0ELb0EEEvNS_9BwdParamsE --------------------------
	.section	.nv.constant0._ZN10layer_norm13ln_bwd_kernelINS_13Kernel_traitsI6__halfS2_fS2_fjLj256ELj1ELj4ELj1ELj16ENS_18Kernel_traits_baseILj256ES2_S2_fS2_fjLj128EEEEELb0ELb1ELb0ELb0EEEvNS_9BwdParamsE,"a",@progbits
	.sectionflags	@""
	.align	4
.nv.constant0._ZN10layer_norm13ln_bwd_kernelINS_13Kernel_traitsI6__halfS2_fS2_fjLj256ELj1ELj4ELj1ELj16ENS_18Kernel_traits_baseILj256ES2_S2_fS2_fjLj128EEEEELb0ELb1ELb0ELb0EEEvNS_9BwdParamsE:
	.zero		824


//--------------------- .nv.constant0._ZN10layer_norm13ln_bwd_kernelINS_13Kernel_traitsI6__halfS2_fS2_fjLj256ELj1ELj4ELj1ELj16ENS_18Kernel_traits_baseILj256ES2_S2_fS2_fjLj128EEEEELb0ELb1ELb0ELb1EEEvNS_9BwdParamsE --------------------------
	.section	.nv.constant0._ZN10layer_norm13ln_bwd_kernelINS_13Kernel_traitsI6__halfS2_fS2_fjLj256ELj1ELj4ELj1ELj16ENS_18Kernel_traits_baseILj256ES2_S2_fS2_fjLj128EEEEELb0ELb1ELb0ELb1EEEvNS_9BwdParamsE,"a",@progbits
	.sectionflags	@""
	.align	4
.nv.constant0._ZN10layer_norm13ln_bwd_kernelINS_13Kernel_traitsI6__halfS2_fS2_fjLj256ELj1ELj4ELj1ELj16ENS_18Kernel_traits_baseILj256ES2_S2_fS2_fjLj128EEEEELb0ELb1ELb0ELb1EEEvNS_9BwdParamsE:
	.zero		824


//--------------------- .nv.constant0._ZN10layer_norm13ln_bwd_kernelINS_13Kernel_traitsI6__halfS2_fS2_fjLj256ELj1ELj4ELj1ELj16ENS_18Kernel_traits_baseILj256ES2_S2_fS2_fjLj128EEEEELb0ELb1ELb1ELb0EEEvNS_9BwdParamsE --------------------------
	.section	.nv.constant0._ZN10layer_norm13ln_bwd_kernelINS_13Kernel_traitsI6__halfS2_fS2_fjLj256ELj1ELj4ELj1ELj16ENS_18Kernel_traits_baseILj256ES2_S2_fS2_fjLj128EEEEELb0ELb1ELb1ELb0EEEvNS_9BwdParamsE,"a",@progbits
	.sectionflags	@""
	.align	4
.nv.constant0._ZN10layer_norm13ln_bwd_kernelINS_13Kernel_traitsI6__halfS2_fS2_fjLj256ELj1ELj4ELj1ELj16ENS_18Kernel_traits_baseILj256ES2_S2_fS2_fjLj128EEEEELb0ELb1ELb1ELb0EEEvNS_9BwdParamsE:
	.zero		824


//--------------------- .nv.constant0._ZN10layer_norm13ln_bwd_kernelINS_13Kernel_traitsI6__halfS2_fS2_fjLj256ELj1ELj4ELj1ELj16ENS_18Kernel_traits_baseILj256ES2_S2_fS2_fjLj128EEEEELb0ELb1ELb1ELb1EEEvNS_9BwdParamsE --------------------------
	.section	.nv.constant0._ZN10layer_norm13ln_bwd_kernelINS_13Kernel_traitsI6__halfS2_fS2_fjLj256ELj1ELj4ELj1ELj16ENS_18Kernel_traits_baseILj256ES2_S2_fS2_fjLj128EEEEELb0ELb1ELb1ELb1EEEvNS_9BwdParamsE,"a",@progbits
	.sectionflags	@""
	.align	4
.nv.constant0._ZN10layer_norm13ln_bwd_kernelINS_13Kernel_traitsI6__halfS2_fS2_fjLj256ELj1ELj4ELj1ELj16ENS_18Kernel_traits_baseILj256ES2_S2_fS2_fjLj128EEEEELb0ELb1ELb1ELb1EEEvNS_9BwdParamsE:
	.zero		824


//--------------------- .nv.constant0._ZN10layer_norm13ln_bwd_kernelINS_13Kernel_traitsI6__halfS2_fS2_fjLj256ELj1ELj4ELj1ELj16ENS_18Kernel_traits_baseILj256ES2_S2_fS2_fjLj128EEEEELb1ELb0ELb0ELb0EEEvNS_9BwdParamsE --------------------------
	.section	.nv.constant0._ZN10layer_norm13ln_bwd_kernelINS_13Kernel_traitsI6__halfS2_fS2_fjLj256ELj1ELj4ELj1ELj16ENS_18Kernel_traits_baseILj256ES2_S2_fS2_fjLj128EEEEELb1ELb0ELb0ELb0EEEvNS_9BwdParamsE,"a",@progbits
	.sectionflags	@""
	.align	4
.nv.constant0._ZN10layer_norm13ln_bwd_kernelINS_13Kernel_traitsI6__halfS2_fS2_fjLj256ELj1ELj4ELj1ELj16ENS_18Kernel_traits_baseILj256ES2_S2_fS2_fjLj128EEEEELb1ELb0ELb0ELb0EEEvNS_9BwdParamsE:
	.zero		824


//--------------------- .nv.constant0._ZN10layer_norm13ln_bwd_kernelINS_13Kernel_traitsI6__halfS2_fS2_fjLj256ELj1ELj4ELj1ELj16ENS_18Kernel_traits_baseILj256ES2_S2_fS2_fjLj128EEEEELb1ELb0ELb0ELb1EEEvNS_9BwdParamsE --------------------------
	.section	.nv.constant0._ZN10layer_norm13ln_bwd_kernelINS_13Kernel_traitsI6__halfS2_fS2_fjLj256ELj1ELj4ELj1ELj16ENS_18Kernel_traits_baseILj256ES2_S2_fS2_fjLj128EEEEELb1ELb0ELb0ELb1EEEvNS_9BwdParamsE,"a",@progbits
	.sectionflags	@""
	.align	4
.nv.constant0._ZN10layer_norm13ln_bwd_kernelINS_13Kernel_traitsI6__halfS2_fS2_fjLj256ELj1ELj4ELj1ELj16ENS_18Kernel_traits_baseILj256ES2_S2_fS2_fjLj128EEEEELb1ELb0ELb0ELb1EEEvNS_9BwdParamsE:
	.zero		824


//--------------------- .nv.constant0._ZN10layer_norm22ln_bwd_finalize_kernelINS_22Kernel_traits_finalizeILj256E6__halfS2_fS2_fjLb0ELj1024ELj4ENS_18Kernel_traits_baseILj256ES2_S2_fS2_fjLj1024EEEEELb0ELb0EEEvNS_9BwdParamsE --------------------------
	.section	.nv.constant0._ZN10layer_norm22ln_bwd_finalize_kernelINS_22Kernel_traits_finalizeILj256E6__halfS2_fS2_fjLb0ELj1024ELj4ENS_18Kernel_traits_baseILj256ES2_S2_fS2_fjLj1024EEEEELb0ELb0EEEvNS_9BwdParamsE,"a",@progbits
	.sectionflags	@""
	.align	4
.nv.constant0._ZN10layer_norm22ln_bwd_finalize_kernelINS_22Kernel_traits_finalizeILj256E6__halfS2_fS2_fjLb0ELj1024ELj4ENS_18Kernel_traits_baseILj256ES2_S2_fS2_fjLj1024EEEEELb0ELb0EEEvNS_9BwdParamsE:
	.zero		824


//--------------------- .nv.constant0._ZN10layer_norm13ln_bwd_kernelINS_13Kernel_traitsI6__halfS2_fS2_fjLj256ELj1ELj4ELj1ELj16ENS_18Kernel_traits_baseILj256ES2_S2_fS2_fjLj128EEEEELb1ELb0ELb1ELb0EEEvNS_9BwdParamsE --------------------------
	.section	.nv.constant0._ZN10layer_norm13ln_bwd_kernelINS_13Kernel_traitsI6__halfS2_fS2_fjLj256ELj1ELj4ELj1ELj16ENS_18Kernel_traits_baseILj256ES2_S2_fS2_fjLj128EEEEELb1ELb0ELb1ELb0EEEvNS_9BwdParamsE,"a",@progbits
	.sectionflags	@""
	.align	4
.nv.constant0._ZN10layer_norm13ln_bwd_kernelINS_13Kernel_traitsI6__halfS2_fS2_fjLj256ELj1ELj4ELj1ELj16ENS_18Kernel_traits_baseILj256ES2_S2_fS2_fjLj128EEEEELb1ELb0ELb1ELb0EEEvNS_9BwdParamsE:
	.zero		824


//--------------------- .nv.constant0._ZN10layer_norm22ln_bwd_finalize_kernelINS_22Kernel_traits_finalizeILj256E6__halfS2_fS2_fjLb0ELj1024ELj4ENS_18Kernel_traits_baseILj256ES2_S2_fS2_fjLj1024EEEEELb0ELb1EEEvNS_9BwdParamsE --------------------------
	.section	.nv.constant0._ZN10layer_norm22ln_bwd_finalize_kernelINS_22Kernel_traits_finalizeILj256E6__halfS2_fS2_fjLb0ELj1024ELj4ENS_18Kernel_traits_baseILj256ES2_S2_fS2_fjLj1024EEEEELb0ELb1EEEvNS_9BwdParamsE,"a",@progbits
	.sectionflags	@""
	.align	4
.nv.constant0._ZN10layer_norm22ln_bwd_finalize_kernelINS_22Kernel_traits_finalizeILj256E6__halfS2_fS2_fjLb0ELj1024ELj4ENS_18Kernel_traits_baseILj256ES2_S2_fS2_fjLj1024EEEEELb0ELb1EEEvNS_9BwdParamsE:
	.zero		824


//--------------------- .nv.constant0._ZN10layer_norm13ln_bwd_kernelINS_13Kernel_traitsI6__halfS2_fS2_fjLj256ELj1ELj4ELj1ELj16ENS_18Kernel_traits_baseILj256ES2_S2_fS2_fjLj128EEEEELb1ELb0ELb1ELb1EEEvNS_9BwdParamsE --------------------------
	.section	.nv.constant0._ZN10layer_norm13ln_bwd_kernelINS_13Kernel_traitsI6__halfS2_fS2_fjLj256ELj1ELj4ELj1ELj16ENS_18Kernel_traits_baseILj256ES2_S2_fS2_fjLj128EEEEELb1ELb0ELb1ELb1EEEvNS_9BwdParamsE,"a",@progbits
	.sectionflags	@""
	.align	4
.nv.constant0._ZN10layer_norm13ln_bwd_kernelINS_13Kernel_traitsI6__halfS2_fS2_fjLj256ELj1ELj4ELj1ELj16ENS_18Kernel_traits_baseILj256ES2_S2_fS2_fjLj128EEEEELb1ELb0ELb1ELb1EEEvNS_9BwdParamsE:
	.zero		824


//--------------------- .nv.constant0._ZN10layer_norm13ln_bwd_kernelINS_13Kernel_traitsI6__halfS2_fS2_fjLj256ELj1ELj4ELj1ELj16ENS_18Kernel_traits_baseILj256ES2_S2_fS2_fjLj128EEEEELb1ELb1ELb0ELb0EEEvNS_9BwdParamsE --------------------------
	.section	.nv.constant0._ZN10layer_norm13ln_bwd_kernelINS_13Kernel_traitsI6__halfS2_fS2_fjLj256ELj1ELj4ELj1ELj16ENS_18Kernel_traits_baseILj256ES2_S2_fS2_fjLj128EEEEELb1ELb1ELb0ELb0EEEvNS_9BwdParamsE,"a",@progbits
	.sectionflags	@""
	.align	4
.nv.constant0._ZN10layer_norm13ln_bwd_kernelINS_13Kernel_traitsI6__halfS2_fS2_fjLj256ELj1ELj4ELj1ELj16ENS_18Kernel_traits_baseILj256ES2_S2_fS2_fjLj128EEEEELb1ELb1ELb0ELb0EEEvNS_9BwdParamsE:
	.zero		824


//--------------------- .nv.constant0._ZN10layer_norm13ln_bwd_kernelINS_13Kernel_traitsI6__halfS2_fS2_fjLj256ELj1ELj4ELj1ELj16ENS_18Kernel_traits_baseILj256ES2_S2_fS2_fjLj128EEEEELb1ELb1ELb0ELb1EEEvNS_9BwdParamsE --------------------------
	.section	.nv.constant0._ZN10layer_norm13ln_bwd_kernelINS_13Kernel_traitsI6__halfS2_fS2_fjLj256ELj1ELj4ELj1ELj16ENS_18Kernel_traits_baseILj256ES2_S2_fS2_fjLj128EEEEELb1ELb1ELb0ELb1EEEvNS_9BwdParamsE,"a",@progbits
	.sectionflags	@""
	.align	4
.nv.constant0._ZN10layer_norm13ln_bwd_kernelINS_13Kernel_traitsI6__halfS2_fS2_fjLj256ELj1ELj4ELj1ELj16ENS_18Kernel_traits_baseILj256ES2_S2_fS2_fjLj128EEEEELb1ELb1ELb0ELb1EEEvNS_9BwdParamsE:
	.zero		824


//--------------------- .nv.constant0._ZN10layer_norm22ln_bwd_finalize_kernelINS_22Kernel_traits_finalizeILj256E6__halfS2_fS2_fjLb1ELj1024ELj4ENS_18Kernel_traits_baseILj256ES2_S2_fS2_fjLj1024EEEEELb1ELb0EEEvNS_9BwdParamsE --------------------------
	.section	.nv.constant0._ZN10layer_norm22ln_bwd_finalize_kernelINS_22Kernel_traits_finalizeILj256E6__halfS2_fS2_fjLb1ELj1024ELj4ENS_18Kernel_traits_baseILj256ES2_S2_fS2_fjLj1024EEEEELb1ELb0EEEvNS_9BwdParamsE,"a",@progbits
	.sectionflags	@""
	.align	4
.nv.constant0._ZN10layer_norm22ln_bwd_finalize_kernelINS_22Kernel_traits_finalizeILj256E6__halfS2_fS2_fjLb1ELj1024ELj4ENS_18Kernel_traits_baseILj256ES2_S2_fS2_fjLj1024EEEEELb1ELb0EEEvNS_9BwdParamsE:
	.zero		824


//--------------------- .nv.constant0._ZN10layer_norm13ln_bwd_kernelINS_13Kernel_traitsI6__halfS2_fS2_fjLj256ELj1ELj4ELj1ELj16ENS_18Kernel_traits_baseILj256ES2_S2_fS2_fjLj128EEEEELb1ELb1ELb1ELb0EEEvNS_9BwdParamsE --------------------------
	.section	.nv.constant0._ZN10layer_norm13ln_bwd_kernelINS_13Kernel_traitsI6__halfS2_fS2_fjLj256ELj1ELj4ELj1ELj16ENS_18Kernel_traits_baseILj256ES2_S2_fS2_fjLj128EEEEELb1ELb1ELb1ELb0EEEvNS_9BwdParamsE,"a",@progbits
	.sectionflags	@""
	.align	4
.nv.constant0._ZN10layer_norm13ln_bwd_kernelINS_13Kernel_traitsI6__halfS2_fS2_fjLj256ELj1ELj4ELj1ELj16ENS_18Kernel_traits_baseILj256ES2_S2_fS2_fjLj128EEEEELb1ELb1ELb1ELb0EEEvNS_9BwdParamsE:
	.zero		824


//--------------------- .nv.constant0._ZN10layer_norm22ln_bwd_finalize_kernelINS_22Kernel_traits_finalizeILj256E6__halfS2_fS2_fjLb1ELj1024ELj4ENS_18Kernel_traits_baseILj256ES2_S2_fS2_fjLj1024EEEEELb1ELb1EEEvNS_9BwdParamsE --------------------------
	.section	.nv.constant0._ZN10layer_norm22ln_bwd_finalize_kernelINS_22Kernel_traits_finalizeILj256E6__halfS2_fS2_fjLb1ELj1024ELj4ENS_18Kernel_traits_baseILj256ES2_S2_fS2_fjLj1024EEEEELb1ELb1EEEvNS_9BwdParamsE,"a",@progbits
	.sectionflags	@""
	.align	4
.nv.constant0._ZN10layer_norm22ln_bwd_finalize_kernelINS_22Kernel_traits_finalizeILj256E6__halfS2_fS2_fjLb1ELj1024ELj4ENS_18Kernel_traits_baseILj256ES2_S2_fS2_fjLj1024EEEEELb1ELb1EEEvNS_9BwdParamsE:
	.zero		824


//--------------------- .nv.constant0._ZN10layer_norm13ln_bwd_kernelINS_13Kernel_traitsI6__halfS2_fS2_fjLj256ELj1ELj4ELj1ELj16ENS_18Kernel_traits_baseILj256ES2_S2_fS2_fjLj128EEEEELb1ELb1ELb1ELb1EEEvNS_9BwdParamsE --------------------------
	.section	.nv.constant0._ZN10layer_norm13ln_bwd_kernelINS_13Kernel_traitsI6__halfS2_fS2_fjLj256ELj1ELj4ELj1ELj16ENS_18Kernel_traits_baseILj256ES2_S2_fS2_fjLj128EEEEELb1ELb1ELb1ELb1EEEvNS_9BwdParamsE,"a",@progbits
	.sectionflags	@""
	.align	4
.nv.constant0._ZN10layer_norm13ln_bwd_kernelINS_13Kernel_traitsI6__halfS2_fS2_fjLj256ELj1ELj4ELj1ELj16ENS_18Kernel_traits_baseILj256ES2_S2_fS2_fjLj128EEEEELb1ELb1ELb1ELb1EEEvNS_9BwdParamsE:
	.zero		824


//--------------------- .nv.constant0._ZN10layer_norm13ln_bwd_kernelINS_13Kernel_traitsIf6__halffS2_fjLj256ELj1ELj4ELj1ELj16ENS_18Kernel_traits_baseILj256EfS2_fS2_fjLj128EEEEELb0ELb0ELb0ELb0EEEvNS_9BwdParamsE --------------------------
	.section	.nv.constant0._ZN10layer_norm13ln_bwd_kernelINS_13Kernel_traitsIf6__halffS2_fjLj256ELj1ELj4ELj1ELj16ENS_18Kernel_traits_baseILj256EfS2_fS2_fjLj128EEEEELb0ELb0ELb0ELb0EEEvNS_9BwdParamsE,"a",@progbits
	.sectionflags	@""
	.align	4
.nv.constant0._ZN10layer_norm13ln_bwd_kernelINS_13Kernel_traitsIf6__halffS2_fjLj256ELj1ELj4ELj1ELj16ENS_18Kernel_traits_baseILj256EfS2_fS2_fjLj128EEEEELb0ELb0ELb0ELb0EEEvNS_9BwdParamsE:
	.zero		824


//--------------------- .nv.constant0._ZN10layer_norm13ln_bwd_kernelINS_13Kernel_traitsIf6__halffS2_fjLj256ELj1ELj4ELj1ELj16ENS_18Kernel_traits_baseILj256EfS2_fS2_fjLj128EEEEELb0ELb0ELb0ELb1EEEvNS_9BwdParamsE --------------------------
	.section	.nv.constant0._ZN10layer_norm13ln_bwd_kernelINS_13Kernel_traitsIf6__halffS2_fjLj256ELj1ELj4ELj1ELj16ENS_18Kernel_traits_baseILj256EfS2_fS2_fjLj128EEEEELb0ELb0ELb0ELb1EEEvNS_9BwdParamsE,"a",@progbits
	.sectionflags	@""
	.align	4
.nv.constant0._ZN10layer_norm13ln_bwd_kernelINS_13Kernel_traitsIf6__halffS2_fjLj256ELj1ELj4ELj1ELj16ENS_18Kernel_traits_baseILj256EfS2_fS2_fjLj128EEEEELb0ELb0ELb0ELb1EEEvNS_9BwdParamsE:
	.zero		824


//--------------------- .nv.constant0._ZN10layer_norm13ln_bwd_kernelINS_13Kernel_traitsIf6__halffS2_fjLj256ELj1ELj4ELj1ELj16ENS_18Kernel_traits_baseILj256EfS2_fS2_fjLj128EEEEELb0ELb0ELb1ELb0EEEvNS_9BwdParamsE --------------------------
	.section	.nv.constant0._ZN10layer_norm13ln_bwd_kernelINS_13Kernel_traitsIf6__halffS2_fjLj256ELj1ELj4ELj1ELj16ENS_18Kernel_traits_baseILj256EfS2_fS2_fjLj128EEEEELb0ELb0ELb1ELb0EEEvNS_9BwdParamsE,"a",@progbits
	.sectionflags	@""
	.align	4
.nv.constant0._ZN10layer_norm13ln_bwd_kernelINS_13Kernel_traitsIf6__halffS2_fjLj256ELj1ELj4ELj1ELj16ENS_18Kernel_traits_baseILj256EfS2_fS2_fjLj128EEEEELb0ELb0ELb1ELb0EEEvNS_9BwdParamsE:
	.zero		824


//--------------------- .nv.constant0._ZN10layer_norm13ln_bwd_kernelINS_13Kernel_traitsIf6__halffS2_fjLj256ELj1ELj4ELj1ELj16ENS_18Kernel_traits_baseILj256EfS2_fS2_fjLj128EEEEELb0ELb0ELb1ELb1EEEvNS_9BwdParamsE --------------------------
	.section	.nv.constant0._ZN10layer_norm13ln_bwd_kernelINS_13Kernel_traitsIf6__halffS2_fjLj256ELj1ELj4ELj1ELj16ENS_18Kernel_traits_baseILj256EfS2_fS2_fjLj128EEEEELb0ELb0ELb1ELb1EEEvNS_9BwdParamsE,"a",@progbits
	.sectionflags	@""
	.align	4
.nv.constant0._ZN10layer_norm13ln_bwd_kernelINS_13Kernel_traitsIf6__halffS2_fjLj256ELj1ELj4ELj1ELj16ENS_18Kernel_traits_baseILj256EfS2_fS2_fjLj128EEEEELb0ELb0ELb1ELb1EEEvNS_9BwdParamsE:
	.zero		824


//--------------------- .nv.constant0._ZN10layer_norm13ln_bwd_kernelINS_13Kernel_traitsIf6__halffS2_fjLj256ELj1ELj4ELj1ELj16ENS_18Kernel_traits_baseILj256EfS2_fS2_fjLj128EEEEELb0ELb1ELb0ELb0EEEvNS_9BwdParamsE --------------------------
	.section	.nv.constant0._ZN10layer_norm13ln_bwd_kernelINS_13Kernel_traitsIf6__halffS2_fjLj256ELj1ELj4ELj1ELj16ENS_18Kernel_traits_baseILj256EfS2_fS2_fjLj128EEEEELb0ELb1ELb0ELb0EEEvNS_9BwdParamsE,"a",@progbits
	.sectionflags	@""
	.align	4
.nv.constant0._ZN10layer_norm13ln_bwd_kernelINS_13Kernel_traitsIf6__halffS2_fjLj256ELj1ELj4ELj1ELj16ENS_18Kernel_traits_baseILj256EfS2_fS2_fjLj128EEEEELb0ELb1ELb0ELb0EEEvNS_9BwdParamsE:
	.zero		824


//--------------------- .nv.constant0._ZN10layer_norm13ln_bwd_kernelINS_13Kernel_traitsIf6__halffS2_fjLj256ELj1ELj4ELj1ELj16ENS_18Kernel_traits_baseILj256EfS2_fS2_fjLj128EEEEELb0ELb1ELb0ELb1EEEvNS_9BwdParamsE --------------------------
	.section	.nv.constant0._ZN10layer_norm13ln_bwd_kernelINS_13Kernel_traitsIf6__halffS2_fjLj256ELj1ELj4ELj1ELj16ENS_18Kernel_traits_baseILj256EfS2_fS2_fjLj128EEEEELb0ELb1ELb0ELb1EEEvNS_9BwdParamsE,"a",@progbits
	.sectionflags	@""
	.align	4
.nv.constant0._ZN10layer_norm13ln_bwd_kernelINS_13Kernel_traitsIf6__halffS2_fjLj256ELj1ELj4ELj1ELj16ENS_18Kernel_traits_baseILj256EfS2_fS2_fjLj128EEEEELb0ELb1ELb0ELb1EEEvNS_9BwdParamsE:
	.zero		824


//--------------------- .nv.constant0._ZN10layer_norm13ln_bwd_kernelINS_13Kernel_traitsIf6__halffS2_fjLj256ELj1ELj4ELj1ELj16ENS_18Kernel_traits_baseILj256EfS2_fS2_fjLj128EEEEELb0ELb1ELb1ELb0EEEvNS_9BwdParamsE --------------------------
	.section	.nv.constant0._ZN10layer_norm13ln_bwd_kernelINS_13Kernel_traitsIf6__halffS2_fjLj256ELj1ELj4ELj1ELj16ENS_18Kernel_traits_baseILj256EfS2_fS2_fjLj128EEEEELb0ELb1ELb1ELb0EEEvNS_9BwdParamsE,"a",@progbits
	.sectionflags	@""
	.align	4
.nv.constant0._ZN10layer_norm13ln_bwd_kernelINS_13Kernel_traitsIf6__halffS2_fjLj256ELj1ELj4ELj1ELj16ENS_18Kernel_traits_baseILj256EfS2_fS2_fjLj128EEEEELb0ELb1ELb1ELb0EEEvNS_9BwdParamsE:
	.zero		824


//--------------------- .nv.constant0._ZN10layer_norm13ln_bwd_kernelINS_13Kernel_traitsIf6__halffS2_fjLj256ELj1ELj4ELj1ELj16ENS_18Kernel_traits_baseILj256EfS2_fS2_fjLj128EEEEELb0ELb1ELb1ELb1EEEvNS_9BwdParamsE --------------------------
	.section	.nv.constant0._ZN10layer_norm13ln_bwd_kernelINS_13Kernel_traitsIf6__halffS2_fjLj256ELj1ELj4ELj1ELj16ENS_18Kernel_traits_baseILj256EfS2_fS2_fjLj128EEEEELb0ELb1ELb1ELb1EEEvNS_9BwdParamsE,"a",@progbits
	.sectionflags	@""
	.align	4
.nv.constant0._ZN10layer_norm13ln_bwd_kernelINS_13Kernel_traitsIf6__halffS2_fjLj256ELj1ELj4ELj1ELj16ENS_18Kernel_traits_baseILj256EfS2_fS2_fjLj128EEEEELb0ELb1ELb1ELb1EEEvNS_9BwdParamsE:
	.zero		824


//--------------------- .nv.constant0._ZN10layer_norm13ln_bwd_kernelINS_13Kernel_traitsIf6__halffS2_fjLj256ELj1ELj4ELj1ELj16ENS_18Kernel_traits_baseILj256EfS2_fS2_fjLj128EEEEELb1ELb0ELb0ELb0EEEvNS_9BwdParamsE --------------------------
	.section	.nv.constant0._ZN10layer_norm13ln_bwd_kernelINS_13Kernel_traitsIf6__halffS2_fjLj256ELj1ELj4ELj1ELj16ENS_18Kernel_traits_baseILj256EfS2_fS2_fjLj128EEEEELb1ELb0ELb0ELb0EEEvNS_9BwdParamsE,"a",@progbits
	.sectionflags	@""
	.align	4
.nv.constant0._ZN10layer_norm13ln_bwd_kernelINS_13Kernel_traitsIf6__halffS2_fjLj256ELj1ELj4ELj1ELj16ENS_18Kernel_traits_baseILj256EfS2_fS2_fjLj128EEEEELb1ELb0ELb0ELb0EEEvNS_9BwdParamsE:
	.zero		824


//--------------------- .nv.constant0._ZN10layer_norm13ln_bwd_kernelINS_13Kernel_traitsIf6__halffS2_fjLj256ELj1ELj4ELj1ELj16ENS_18Kernel_traits_baseILj256EfS2_fS2_fjLj128EEEEELb1ELb0ELb0ELb1EEEvNS_9BwdParamsE --------------------------
	.section	.nv.constant0._ZN10layer_norm13ln_bwd_kernelINS_13Kernel_traitsIf6__halffS2_fjLj256ELj1ELj4ELj1ELj16ENS_18Kernel_traits_baseILj256EfS2_fS2_fjLj128EEEEELb1ELb0ELb0ELb1EEEvNS_9BwdParamsE,"a",@progbits
	.sectionflags	@""
	.align	4
.nv.constant0._ZN10layer_norm13ln_bwd_kernelINS_13Kernel_traitsIf6__halffS2_fjLj256ELj1ELj4ELj1ELj16ENS_18Kernel_traits_baseILj256EfS2_fS2_fjLj128EEEEELb1ELb0ELb0ELb1EEEvNS_9BwdParamsE:
	.zero		824


//--------------------- .nv.constant0._ZN10layer_norm22ln_bwd_finalize_kernelINS_22Kernel_traits_finalizeILj256Ef6__halffS2_fjLb0ELj1024ELj4ENS_18Kernel_traits_baseILj256EfS2_fS2_fjLj1024EEEEELb0ELb0EEEvNS_9BwdParamsE --------------------------
	.section	.nv.constant0._ZN10layer_norm22ln_bwd_finalize_kernelINS_22Kernel_traits_finalizeILj256Ef6__halffS2_fjLb0ELj1024ELj4ENS_18Kernel_traits_baseILj256EfS2_fS2_fjLj1024EEEEELb0ELb0EEEvNS_9BwdParamsE,"a",@progbits
	.sectionflags	@""
	.align	4
.nv.constant0._ZN10layer_norm22ln_bwd_finalize_kernelINS_22Kernel_traits_finalizeILj256Ef6__halffS2_fjLb0ELj1024ELj4ENS_18Kernel_traits_baseILj256EfS2_fS2_fjLj1024EEEEELb0ELb0EEEvNS_9BwdParamsE:
	.zero		824


//--------------------- .nv.constant0._ZN10layer_norm13ln_bwd_kernelINS_13Kernel_traitsIf6__halffS2_fjLj256ELj1ELj4ELj1ELj16ENS_18Kernel_traits_baseILj256EfS2_fS2_fjLj128EEEEELb1ELb0ELb1ELb0EEEvNS_9BwdParamsE --------------------------
	.section	.nv.constant0._ZN10layer_norm13ln_bwd_kernelINS_13Kernel_traitsIf6__halffS2_fjLj256ELj1ELj4ELj1ELj16ENS_18Kernel_traits_baseILj256EfS2_fS2_fjLj128EEEEELb1ELb0ELb1ELb0EEEvNS_9BwdParamsE,"a",@progbits
	.sectionflags	@""
	.align	4
.nv.constant0._ZN10layer_norm13ln_bwd_kernelINS_13Kernel_traitsIf6__halffS2_fjLj256ELj1ELj4ELj1ELj16ENS_18Kernel_traits_baseILj256EfS2_fS2_fjLj128EEEEELb1ELb0ELb1ELb0EEEvNS_9BwdParamsE:
	.zero		824


//--------------------- .nv.constant0._ZN10layer_norm22ln_bwd_finalize_kernelINS_22Kernel_traits_finalizeILj256Ef6__halffS2_fjLb0ELj1024ELj4ENS_18Kernel_traits_baseILj256EfS2_fS2_fjLj1024EEEEELb0ELb1EEEvNS_9BwdParamsE --------------------------
	.section	.nv.constant0._ZN10layer_norm22ln_bwd_finalize_kernelINS_22Kernel_traits_finalizeILj256Ef6__halffS2_fjLb0ELj1024ELj4ENS_18Kernel_traits_baseILj256EfS2_fS2_fjLj1024EEEEELb0ELb1EEEvNS_9BwdParamsE,"a",@progbits
	.sectionflags	@""
	.align	4
.nv.constant0._ZN10layer_norm22ln_bwd_finalize_kernelINS_22Kernel_traits_finalizeILj256Ef6__halffS2_fjLb0ELj1024ELj4ENS_18Kernel_traits_baseILj256EfS2_fS2_fjLj1024EEEEELb0ELb1EEEvNS_9BwdParamsE:
	.zero		824


//--------------------- .nv.constant0._ZN10layer_norm13ln_bwd_kernelINS_13Kernel_traitsIf6__halffS2_fjLj256ELj1ELj4ELj1ELj16ENS_18Kernel_traits_baseILj256EfS2_fS2_fjLj128EEEEELb1ELb0ELb1ELb1EEEvNS_9BwdParamsE --------------------------
	.section	.nv.constant0._ZN10layer_norm13ln_bwd_kernelINS_13Kernel_traitsIf6__halffS2_fjLj256ELj1ELj4ELj1ELj16ENS_18Kernel_traits_baseILj256EfS2_fS2_fjLj128EEEEELb1ELb0ELb1ELb1EEEvNS_9BwdParamsE,"a",@progbits
	.sectionflags	@""
	.align	4
.nv.constant0._ZN10layer_norm13ln_bwd_kernelINS_13Kernel_traitsIf6__halffS2_fjLj256ELj1ELj4ELj1ELj16ENS_18Kernel_traits_baseILj256EfS2_fS2_fjLj128EEEEELb1ELb0ELb1ELb1EEEvNS_9BwdParamsE:
	.zero		824


//--------------------- .nv.constant0._ZN10layer_norm13ln_bwd_kernelINS_13Kernel_traitsIf6__halffS2_fjLj256ELj1ELj4ELj1ELj16ENS_18Kernel_traits_baseILj256EfS2_fS2_fjLj128EEEEELb1ELb1ELb0ELb0EEEvNS_9BwdParamsE --------------------------
	.section	.nv.constant0._ZN10layer_norm13ln_bwd_kernelINS_13Kernel_traitsIf6__halffS2_fjLj256ELj1ELj4ELj1ELj16ENS_18Kernel_traits_baseILj256EfS2_fS2_fjLj128EEEEELb1ELb1ELb0ELb0EEEvNS_9BwdParamsE,"a",@progbits
	.sectionflags	@""
	.align	4
.nv.constant0._ZN10layer_norm13ln_bwd_kernelINS_13Kernel_traitsIf6__halffS2_fjLj256ELj1ELj4ELj1ELj16ENS_18Kernel_traits_baseILj256EfS2_fS2_fjLj128EEEEELb1ELb1ELb0ELb0EEEvNS_9BwdParamsE:
	.zero		824


//--------------------- .nv.constant0._ZN10layer_norm13ln_bwd_kernelINS_13Kernel_traitsIf6__halffS2_fjLj256ELj1ELj4ELj1ELj16ENS_18Kernel_traits_baseILj256EfS2_fS2_fjLj128EEEEELb1ELb1ELb0ELb1EEEvNS_9BwdParamsE --------------------------
	.section	.nv.constant0._ZN10layer_norm13ln_bwd_kernelINS_13Kernel_traitsIf6__halffS2_fjLj256ELj1ELj4ELj1ELj16ENS_18Kernel_traits_baseILj256EfS2_fS2_fjLj128EEEEELb1ELb1ELb0ELb1EEEvNS_9BwdParamsE,"a",@progbits
	.sectionflags	@""
	.align	4
.nv.constant0._ZN10layer_norm13ln_bwd_kernelINS_13Kernel_traitsIf6__halffS2_fjLj256ELj1ELj4ELj1ELj16ENS_18Kernel_traits_baseILj256EfS2_fS2_fjLj128EEEEELb1ELb1ELb0ELb1EEEvNS_9BwdParamsE:
	.zero		824


//--------------------- .nv.constant0._ZN10layer_norm22ln_bwd_finalize_kernelINS_22Kernel_traits_finalizeILj256Ef6__halffS2_fjLb1ELj1024ELj4ENS_18Kernel_traits_baseILj256EfS2_fS2_fjLj1024EEEEELb1ELb0EEEvNS_9BwdParamsE --------------------------
	.section	.nv.constant0._ZN10layer_norm22ln_bwd_finalize_kernelINS_22Kernel_traits_finalizeILj256Ef6__halffS2_fjLb1ELj1024ELj4ENS_18Kernel_traits_baseILj256EfS2_fS2_fjLj1024EEEEELb1ELb0EEEvNS_9BwdParamsE,"a",@progbits
	.sectionflags	@""
	.align	4
.nv.constant0._ZN10layer_norm22ln_bwd_finalize_kernelINS_22Kernel_traits_finalizeILj256Ef6__halffS2_fjLb1ELj1024ELj4ENS_18Kernel_traits_baseILj256EfS2_fS2_fjLj1024EEEEELb1ELb0EEEvNS_9BwdParamsE:
	.zero		824


//--------------------- .nv.constant0._ZN10layer_norm13ln_bwd_kernelINS_13Kernel_traitsIf6__halffS2_fjLj256ELj1ELj4ELj1ELj16ENS_18Kernel_traits_baseILj256EfS2_fS2_fjLj128EEEEELb1ELb1ELb1ELb0EEEvNS_9BwdParamsE --------------------------
	.section	.nv.constant0._ZN10layer_norm13ln_bwd_kernelINS_13Kernel_traitsIf6__halffS2_fjLj256ELj1ELj4ELj1ELj16ENS_18Kernel_traits_baseILj256EfS2_fS2_fjLj128EEEEELb1ELb1ELb1ELb0EEEvNS_9BwdParamsE,"a",@progbits
	.sectionflags	@""
	.align	4
.nv.constant0._ZN10layer_norm13ln_bwd_kernelINS_13Kernel_traitsIf6__halffS2_fjLj256ELj1ELj4ELj1ELj16ENS_18Kernel_traits_baseILj256EfS2_fS2_fjLj128EEEEELb1ELb1ELb1ELb0EEEvNS_9BwdParamsE:
	.zero		824


//--------------------- .nv.constant0._ZN10layer_norm22ln_bwd_finalize_kernelINS_22Kernel_traits_finalizeILj256Ef6__halffS2_fjLb1ELj1024ELj4ENS_18Kernel_traits_baseILj256EfS2_fS2_fjLj1024EEEEELb1ELb1EEEvNS_9BwdParamsE --------------------------
	.section	.nv.constant0._ZN10layer_norm22ln_bwd_finalize_kernelINS_22Kernel_traits_finalizeILj256Ef6__halffS2_fjLb1ELj1024ELj4ENS_18Kernel_traits_baseILj256EfS2_fS2_fjLj1024EEEEELb1ELb1EEEvNS_9BwdParamsE,"a",@progbits
	.sectionflags	@""
	.align	4
.nv.constant0._ZN10layer_norm22ln_bwd_finalize_kernelINS_22Kernel_traits_finalizeILj256Ef6__halffS2_fjLb1ELj1024ELj4ENS_18Kernel_traits_baseILj256EfS2_fS2_fjLj1024EEEEELb1ELb1EEEvNS_9BwdParamsE:
	.zero		824


//--------------------- .nv.constant0._ZN10layer_norm13ln_bwd_kernelINS_13Kernel_traitsIf6__halffS2_fjLj256ELj1ELj4ELj1ELj16ENS_18Kernel_traits_baseILj256EfS2_fS2_fjLj128EEEEELb1ELb1ELb1ELb1EEEvNS_9BwdParamsE --------------------------
	.section	.nv.constant0._ZN10layer_norm13ln_bwd_kernelINS_13Kernel_traitsIf6__halffS2_fjLj256ELj1ELj4ELj1ELj16ENS_18Kernel_traits_baseILj256EfS2_fS2_fjLj128EEEEELb1ELb1ELb1ELb1EEEvNS_9BwdParamsE,"a",@progbits
	.sectionflags	@""
	.align	4
.nv.constant0._ZN10layer_norm13ln_bwd_kernelINS_13Kernel_traitsIf6__halffS2_fjLj256ELj1ELj4ELj1ELj16ENS_18Kernel_traits_baseILj256EfS2_fS2_fjLj128EEEEELb1ELb1ELb1ELb1EEEvNS_9BwdParamsE:
	.zero		824


//--------------------- .nv.constant0._ZN10layer_norm13ln_bwd_kernelINS_13Kernel_traitsI6__halfffffjLj256ELj1ELj4ELj1ELj16ENS_18Kernel_traits_baseILj256ES2_ffffjLj128EEEEELb0ELb0ELb0ELb0EEEvNS_9BwdParamsE --------------------------
	.section	.nv.constant0._ZN10layer_norm13ln_bwd_kernelINS_13Kernel_traitsI6__halfffffjLj256ELj1ELj4ELj1ELj16ENS_18Kernel_traits_baseILj256ES2_ffffjLj128EEEEELb0ELb0ELb0ELb0EEEvNS_9BwdParamsE,"a",@progbits
	.sectionflags	@""
	.align	4
.nv.constant0._ZN10layer_norm13ln_bwd_kernelINS_13Kernel_traitsI6__halfffffjLj256ELj1ELj4ELj1ELj16ENS_18Kernel_traits_baseILj256ES2_ffffjLj128EEEEELb0ELb0ELb0ELb0EEEvNS_9BwdParamsE:
	.zero		824


//--------------------- .nv.constant0._ZN10layer_norm13ln_bwd_kernelINS_13Kernel_traitsI6__halfffffjLj256ELj1ELj4ELj1ELj16ENS_18Kernel_traits_baseILj256ES2_ffffjLj128EEEEELb0ELb0ELb0ELb1EEEvNS_9BwdParamsE --------------------------
	.section	.nv.constant0._ZN10layer_norm13ln_bwd_kernelINS_13Kernel_traitsI6__halfffffjLj256ELj1ELj4ELj1ELj16ENS_18Kernel_traits_baseILj256ES2_ffffjLj128EEEEELb0ELb0ELb0ELb1EEEvNS_9BwdParamsE,"a",@progbits
	.sectionflags	@""
	.align	4
.nv.constant0._ZN10layer_norm13ln_bwd_kernelINS_13Kernel_traitsI6__halfffffjLj256ELj1ELj4ELj1ELj16ENS_18Kernel_traits_baseILj256ES2_ffffjLj128EEEEELb0ELb0ELb0ELb1EEEvNS_9BwdParamsE:
	.zero		824


//--------------------- .nv.constant0._ZN10layer_norm13ln_bwd_kernelINS_13Kernel_traitsI6__halfffffjLj256ELj1ELj4ELj1ELj16ENS_18Kernel_traits_baseILj256ES2_ffffjLj128EEEEELb0ELb0ELb1ELb0EEEvNS_9BwdParamsE --------------------------
	.section	.nv.constant0._ZN10layer_norm13ln_bwd_kernelINS_13Kernel_traitsI6__halfffffjLj256ELj1ELj4ELj1ELj16ENS_18Kernel_traits_baseILj256ES2_ffffjLj128EEEEELb0ELb0ELb1ELb0EEEvNS_9BwdParamsE,"a",@progbits
	.sectionflags	@""
	.align	4
.nv.constant0._ZN10layer_norm13ln_bwd_kernelINS_13Kernel_traitsI6__halfffffjLj256ELj1ELj4ELj1ELj16ENS_18Kernel_traits_baseILj256ES2_ffffjLj128EEEEELb0ELb0ELb1ELb0EEEvNS_9BwdParamsE:
	.zero		824


//--------------------- .nv.constant0._ZN10layer_norm13ln_bwd_kernelINS_13Kernel_traitsI6__halfffffjLj256ELj1ELj4ELj1ELj16ENS_18Kernel_traits_baseILj256ES2_ffffjLj128EEEEELb0ELb0ELb1ELb1EEEvNS_9BwdParamsE --------------------------
	.section	.nv.constant0._ZN10layer_norm13ln_bwd_kernelINS_13Kernel_traitsI6__halfffffjLj256ELj1ELj4ELj1ELj16ENS_18Kernel_traits_baseILj256ES2_ffffjLj128EEEEELb0ELb0ELb1ELb1EEEvNS_9BwdParamsE,"a",@progbits
	.sectionflags	@""
	.align	4
.nv.constant0._ZN10layer_norm13ln_bwd_kernelINS_13Kernel_traitsI6__halfffffjLj256ELj1ELj4ELj1ELj16ENS_18Kernel_traits_baseILj256ES2_ffffjLj128EEEEELb0ELb0ELb1ELb1EEEvNS_9BwdParamsE:
	.zero		824


//--------------------- .nv.constant0._ZN10layer_norm13ln_bwd_kernelINS_13Kernel_traitsI6__halfffffjLj256ELj1ELj4ELj1ELj16ENS_18Kernel_traits_baseILj256ES2_ffffjLj128EEEEELb0ELb1ELb0ELb0EEEvNS_9BwdParamsE --------------------------
	.section	.nv.constant0._ZN10layer_norm13ln_bwd_kernelINS_13Kernel_traitsI6__halfffffjLj256ELj1ELj4ELj1ELj16ENS_18Kernel_traits_baseILj256ES2_ffffjLj128EEEEELb0ELb1ELb0ELb0EEEvNS_9BwdParamsE,"a",@progbits
	.sectionflags	@""
	.align	4
.nv.constant0._ZN10layer_norm13ln_bwd_kernelINS_13Kernel_traitsI6__halfffffjLj256ELj1ELj4ELj1ELj16ENS_18Kernel_traits_baseILj256ES2_ffffjLj128EEEEELb0ELb1ELb0ELb0EEEvNS_9BwdParamsE:
	.zero		824


//--------------------- .nv.constant0._ZN10layer_norm13ln_bwd_kernelINS_13Kernel_traitsI6__halfffffjLj256ELj1ELj4ELj1ELj16ENS_18Kernel_traits_baseILj256ES2_ffffjLj128EEEEELb0ELb1ELb0ELb1EEEvNS_9BwdParamsE --------------------------
	.section	.nv.constant0._ZN10layer_norm13ln_bwd_kernelINS_13Kernel_traitsI6__halfffffjLj256ELj1ELj4ELj1ELj16ENS_18Kernel_traits_baseILj256ES2_ffffjLj128EEEEELb0ELb1ELb0ELb1EEEvNS_9BwdParamsE,"a",@progbits
	.sectionflags	@""
	.align	4
.nv.constant0._ZN10layer_norm13ln_bwd_kernelINS_13Kernel_traitsI6__halfffffjLj256ELj1ELj4ELj1ELj16ENS_18Kernel_traits_baseILj256ES2_ffffjLj128EEEEELb0ELb1ELb0ELb1EEEvNS_9BwdParamsE:
	.zero		824


//--------------------- .nv.constant0._ZN10layer_norm13ln_bwd_kernelINS_13Kernel_traitsI6__halfffffjLj256ELj1ELj4ELj1ELj16ENS_18Kernel_traits_baseILj256ES2_ffffjLj128EEEEELb0ELb1ELb1ELb0EEEvNS_9BwdParamsE --------------------------
	.section	.nv.constant0._ZN10layer_norm13ln_bwd_kernelINS_13Kernel_traitsI6__halfffffjLj256ELj1ELj4ELj1ELj16ENS_18Kernel_traits_baseILj256ES2_ffffjLj128EEEEELb0ELb1ELb1ELb0EEEvNS_9BwdParamsE,"a",@progbits
	.sectionflags	@""
	.align	4
.nv.constant0._ZN10layer_norm13ln_bwd_kernelINS_13Kernel_traitsI6__halfffffjLj256ELj1ELj4ELj1ELj16ENS_18Kernel_traits_baseILj256ES2_ffffjLj128EEEEELb0ELb1ELb1ELb0EEEvNS_9BwdParamsE:
	.zero		824


//--------------------- .nv.constant0._ZN10layer_norm13ln_bwd_kernelINS_13Kernel_traitsI6__halfffffjLj256ELj1ELj4ELj1ELj16ENS_18Kernel_traits_baseILj256ES2_ffffjLj128EEEEELb0ELb1ELb1ELb1EEEvNS_9BwdParamsE --------------------------
	.section	.nv.constant0._ZN10layer_norm13ln_bwd_kernelINS_13Kernel_traitsI6__halfffffjLj256ELj1ELj4ELj1ELj16ENS_18Kernel_traits_baseILj256ES2_ffffjLj128EEEEELb0ELb1ELb1ELb1EEEvNS_9BwdParamsE,"a",@progbits
	.sectionflags	@""
	.align	4
.nv.constant0._ZN10layer_norm13ln_bwd_kernelINS_13Kernel_traitsI6__halfffffjLj256ELj1ELj4ELj1ELj16ENS_18Kernel_traits_baseILj256ES2_ffffjLj128EEEEELb0ELb1ELb1ELb1EEEvNS_9BwdParamsE:
	.zero		824


//--------------------- .nv.constant0._ZN10layer_norm13ln_bwd_kernelINS_13Kernel_traitsI6__halfffffjLj256ELj1ELj4ELj1ELj16ENS_18Kernel_traits_baseILj256ES2_ffffjLj128EEEEELb1ELb0ELb0ELb0EEEvNS_9BwdParamsE --------------------------
	.section	.nv.constant0._ZN10layer_norm13ln_bwd_kernelINS_13Kernel_traitsI6__halfffffjLj256ELj1ELj4ELj1ELj16ENS_18Kernel_traits_baseILj256ES2_ffffjLj128EEEEELb1ELb0ELb0ELb0EEEvNS_9BwdParamsE,"a",@progbits
	.sectionflags	@""
	.align	4
.nv.constant0._ZN10layer_norm13ln_bwd_kernelINS_13Kernel_traitsI6__halfffffjLj256ELj1ELj4ELj1ELj16ENS_18Kernel_traits_baseILj256ES2_ffffjLj128EEEEELb1ELb0ELb0ELb0EEEvNS_9BwdParamsE:
	.zero		824


//--------------------- .nv.constant0._ZN10layer_norm13ln_bwd_kernelINS_13Kernel_traitsI6__halfffffjLj256ELj1ELj4ELj1ELj16ENS_18Kernel_traits_baseILj256ES2_ffffjLj128EEEEELb1ELb0ELb0ELb1EEEvNS_9BwdParamsE --------------------------
	.section	.nv.constant0._ZN10layer_norm13ln_bwd_kernelINS_13Kernel_traitsI6__halfffffjLj256ELj1ELj4ELj1ELj16ENS_18Kernel_traits_baseILj256ES2_ffffjLj128EEEEELb1ELb0ELb0ELb1EEEvNS_9BwdParamsE,"a",@progbits
	.sectionflags	@""
	.align	4
.nv.constant0._ZN10layer_norm13ln_bwd_kernelINS_13Kernel_traitsI6__halfffffjLj256ELj1ELj4ELj1ELj16ENS_18Kernel_traits_baseILj256ES2_ffffjLj128EEEEELb1ELb0ELb0ELb1EEEvNS_9BwdParamsE:
	.zero		824


//--------------------- .nv.constant0._ZN10layer_norm22ln_bwd_finalize_kernelINS_22Kernel_traits_finalizeILj256E6__halfffffjLb0ELj1024ELj4ENS_18Kernel_traits_baseILj256ES2_ffffjLj1024EEEEELb0ELb0EEEvNS_9BwdParamsE --------------------------
	.section	.nv.constant0._ZN10layer_norm22ln_bwd_finalize_kernelINS_22Kernel_traits_finalizeILj256E6__halfffffjLb0ELj1024ELj4ENS_18Kernel_traits_baseILj256ES2_ffffjLj1024EEEEELb0ELb0EEEvNS_9BwdParamsE,"a",@progbits
	.sectionflags	@""
	.align	4
.nv.constant0._ZN10layer_norm22ln_bwd_finalize_kernelINS_22Kernel_traits_finalizeILj256E6__halfffffjLb0ELj1024ELj4ENS_18Kernel_traits_baseILj256ES2_ffffjLj1024EEEEELb0ELb0EEEvNS_9BwdParamsE:
	.zero		824


//--------------------- .nv.constant0._ZN10layer_norm13ln_bwd_kernelINS_13Kernel_traitsI6__halfffffjLj256ELj1ELj4ELj1ELj16ENS_18Kernel_traits_baseILj256ES2_ffffjLj128EEEEELb1ELb0ELb1ELb0EEEvNS_9BwdParamsE --------------------------
	.section	.nv.constant0._ZN10layer_norm13ln_bwd_kernelINS_13Kernel_traitsI6__halfffffjLj256ELj1ELj4ELj1ELj16ENS_18Kernel_traits_baseILj256ES2_ffffjLj128EEEEELb1ELb0ELb1ELb0EEEvNS_9BwdParamsE,"a",@progbits
	.sectionflags	@""
	.align	4
.nv.constant0._ZN10layer_norm13ln_bwd_kernelINS_13Kernel_traitsI6__halfffffjLj256ELj1ELj4ELj1ELj16ENS_18Kernel_traits_baseILj256ES2_ffffjLj128EEEEELb1ELb0ELb1ELb0EEEvNS_9BwdParamsE:
	.zero		824


//--------------------- .nv.constant0._ZN10layer_norm22ln_bwd_finalize_kernelINS_22Kernel_traits_finalizeILj256E6__halfffffjLb0ELj1024ELj4ENS_18Kernel_traits_baseILj256ES2_ffffjLj1024EEEEELb0ELb1EEEvNS_9BwdParamsE --------------------------
	.section	.nv.constant0._ZN10layer_norm22ln_bwd_finalize_kernelINS_22Kernel_traits_finalizeILj256E6__halfffffjLb0ELj1024ELj4ENS_18Kernel_traits_baseILj256ES2_ffffjLj1024EEEEELb0ELb1EEEvNS_9BwdParamsE,"a",@progbits
	.sectionflags	@""
	.align	4
.nv.constant0._ZN10layer_norm22ln_bwd_finalize_kernelINS_22Kernel_traits_finalizeILj256E6__halfffffjLb0ELj1024ELj4ENS_18Kernel_traits_baseILj256ES2_ffffjLj1024EEEEELb0ELb1EEEvNS_9BwdParamsE:
	.zero		824


//--------------------- .nv.constant0._ZN10layer_norm13ln_bwd_kernelINS_13Kernel_traitsI6__halfffffjLj256ELj1ELj4ELj1ELj16ENS_18Kernel_traits_baseILj256ES2_ffffjLj128EEEEELb1ELb0ELb1ELb1EEEvNS_9BwdParamsE --------------------------
	.section	.nv.constant0._ZN10layer_norm13ln_bwd_kernelINS_13Kernel_traitsI6__halfffffjLj256ELj1ELj4ELj1ELj16ENS_18Kernel_traits_baseILj256ES2_ffffjLj128EEEEELb1ELb0ELb1ELb1EEEvNS_9BwdParamsE,"a",@progbits
	.sectionflags	@""
	.align	4
.nv.constant0._ZN10layer_norm13ln_bwd_kernelINS_13Kernel_traitsI6__halfffffjLj256ELj1ELj4ELj1ELj16ENS_18Kernel_traits_baseILj256ES2_ffffjLj128EEEEELb1ELb0ELb1ELb1EEEvNS_9BwdParamsE:
	.zero		824


//--------------------- .nv.constant0._ZN10layer_norm13ln_bwd_kernelINS_13Kernel_traitsI6__halfffffjLj256ELj1ELj4ELj1ELj16ENS_18Kernel_traits_baseILj256ES2_ffffjLj128EEEEELb1ELb1ELb0ELb0EEEvNS_9BwdParamsE --------------------------
	.section	.nv.constant0._ZN10layer_norm13ln_bwd_kernelINS_13Kernel_traitsI6__halfffffjLj256ELj1ELj4ELj1ELj16ENS_18Kernel_traits_baseILj256ES2_ffffjLj128EEEEELb1ELb1ELb0ELb0EEEvNS_9BwdParamsE,"a",@progbits
	.sectionflags	@""
	.align	4
.nv.constant0._ZN10layer_norm13ln_bwd_kernelINS_13Kernel_traitsI6__halfffffjLj256ELj1ELj4ELj1ELj16ENS_18Kernel_traits_baseILj256ES2_ffffjLj128EEEEELb1ELb1ELb0ELb0EEEvNS_9BwdParamsE:
	.zero		824


//--------------------- .nv.constant0._ZN10layer_norm13ln_bwd_kernelINS_13Kernel_traitsI6__halfffffjLj256ELj1ELj4ELj1ELj16ENS_18Kernel_traits_baseILj256ES2_ffffjLj128EEEEELb1ELb1ELb0ELb1EEEvNS_9BwdParamsE --------------------------
	.section	.nv.constant0._ZN10layer_norm13ln_bwd_kernelINS_13Kernel_traitsI6__halfffffjLj256ELj1ELj4ELj1ELj16ENS_18Kernel_traits_baseILj256ES2_ffffjLj128EEEEELb1ELb1ELb0ELb1EEEvNS_9BwdParamsE,"a",@progbits
	.sectionflags	@""
	.align	4
.nv.constant0._ZN10layer_norm13ln_bwd_kernelINS_13Kernel_traitsI6__halfffffjLj256ELj1ELj4ELj1ELj16ENS_18Kernel_traits_baseILj256ES2_ffffjLj128EEEEELb1ELb1ELb0ELb1EEEvNS_9BwdParamsE:
	.zero		824


//--------------------- .nv.constant0._ZN10layer_norm22ln_bwd_finalize_kernelINS_22Kernel_traits_finalizeILj256E6__halfffffjLb1ELj1024ELj4ENS_18Kernel_traits_baseILj256ES2_ffffjLj1024EEEEELb1ELb0EEEvNS_9BwdParamsE --------------------------
	.section	.nv.constant0._ZN10layer_norm22ln_bwd_finalize_kernelINS_22Kernel_traits_finalizeILj256E6__halfffffjLb1ELj1024ELj4ENS_18Kernel_traits_baseILj256ES2_ffffjLj1024EEEEELb1ELb0EEEvNS_9BwdParamsE,"a",@progbits
	.sectionflags	@""
	.align	4
.nv.constant0._ZN10layer_norm22ln_bwd_finalize_kernelINS_22Kernel_traits_finalizeILj256E6__halfffffjLb1ELj1024ELj4ENS_18Kernel_traits_baseILj256ES2_ffffjLj1024EEEEELb1ELb0EEEvNS_9BwdParamsE:
	.zero		824


//--------------------- .nv.constant0._ZN10layer_norm13ln_bwd_kernelINS_13Kernel_traitsI6__halfffffjLj256ELj1ELj4ELj1ELj16ENS_18Kernel_traits_baseILj256ES2_ffffjLj128EEEEELb1ELb1ELb1ELb0EEEvNS_9BwdParamsE --------------------------
	.section	.nv.constant0._ZN10layer_norm13ln_bwd_kernelINS_13Kernel_traitsI6__halfffffjLj256ELj1ELj4ELj1ELj16ENS_18Kernel_traits_baseILj256ES2_ffffjLj128EEEEELb1ELb1ELb1ELb0EEEvNS_9BwdParamsE,"a",@progbits
	.sectionflags	@""
	.align	4
.nv.constant0._ZN10layer_norm13ln_bwd_kernelINS_13Kernel_traitsI6__halfffffjLj256ELj1ELj4ELj1ELj16ENS_18Kernel_traits_baseILj256ES2_ffffjLj128EEEEELb1ELb1ELb1ELb0EEEvNS_9BwdParamsE:
	.zero		824


//--------------------- .nv.constant0._ZN10layer_norm22ln_bwd_finalize_kernelINS_22Kernel_traits_finalizeILj256E6__halfffffjLb1ELj1024ELj4ENS_18Kernel_traits_baseILj256ES2_ffffjLj1024EEEEELb1ELb1EEEvNS_9BwdParamsE --------------------------
	.section	.nv.constant0._ZN10layer_norm22ln_bwd_finalize_kernelINS_22Kernel_traits_finalizeILj256E6__halfffffjLb1ELj1024ELj4ENS_18Kernel_traits_baseILj256ES2_ffffjLj1024EEEEELb1ELb1EEEvNS_9BwdParamsE,"a",@progbits
	.sectionflags	@""
	.align	4
.nv.constant0._ZN10layer_norm22ln_bwd_finalize_kernelINS_22Kernel_traits_finalizeILj256E6__halfffffjLb1ELj1024ELj4ENS_18Kernel_traits_baseILj256ES2_ffffjLj1024EEEEELb1ELb1EEEvNS_9BwdParamsE:
	.zero		824


//--------------------- .nv.constant0._ZN10layer_norm13ln_bwd_kernelINS_13Kernel_traitsI6__halfffffjLj256ELj1ELj4ELj1ELj16ENS_18Kernel_traits_baseILj256ES2_ffffjLj128EEEEELb1ELb1ELb1ELb1EEEvNS_9BwdParamsE --------------------------
	.section	.nv.constant0._ZN10layer_norm13ln_bwd_kernelINS_13Kernel_traitsI6__halfffffjLj256ELj1ELj4ELj1ELj16ENS_18Kernel_traits_baseILj256ES2_ffffjLj128EEEEELb1ELb1ELb1ELb1EEEvNS_9BwdParamsE,"a",@progbits
	.sectionflags	@""
	.align	4
.nv.constant0._ZN10layer_norm13ln_bwd_kernelINS_13Kernel_traitsI6__halfffffjLj256ELj1ELj4ELj1ELj16ENS_18Kernel_traits_baseILj256ES2_ffffjLj128EEEEELb1ELb1ELb1ELb1EEEvNS_9BwdParamsE:
	.zero		824


//--------------------- .nv.constant0._ZN10layer_norm13ln_bwd_kernelINS_13Kernel_traitsIfffffjLj256ELj1ELj4ELj1ELj16ENS_18Kernel_traits_baseILj256EfffffjLj128EEEEELb0ELb0ELb0ELb0EEEvNS_9BwdParamsE --------------------------
	.section	.nv.constant0._ZN10layer_norm13ln_bwd_kernelINS_13Kernel_traitsIfffffjLj256ELj1ELj4ELj1ELj16ENS_18Kernel_traits_baseILj256EfffffjLj128EEEEELb0ELb0ELb0ELb0EEEvNS_9BwdParamsE,"a",@progbits
	.sectionflags	@""
	.align	4
.nv.constant0._ZN10layer_norm13ln_bwd_kernelINS_13Kernel_traitsIfffffjLj256ELj1ELj4ELj1ELj16ENS_18Kernel_traits_baseILj256EfffffjLj128EEEEELb0ELb0ELb0ELb0EEEvNS_9BwdParamsE:
	.zero		824


//--------------------- .nv.constant0._ZN10layer_norm13ln_bwd_kernelINS_13Kernel_traitsIfffffjLj256ELj1ELj4ELj1ELj16ENS_18Kernel_traits_baseILj256EfffffjLj128EEEEELb0ELb0ELb0ELb1EEEvNS_9BwdParamsE --------------------------
	.section	.nv.constant0._ZN10layer_norm13ln_bwd_kernelINS_13Kernel_traitsIfffffjLj256ELj1ELj4ELj1ELj16ENS_18Kernel_traits_baseILj256EfffffjLj128EEEEELb0ELb0ELb0ELb1EEEvNS_9BwdParamsE,"a",@progbits
	.sectionflags	@""
	.align	4
.nv.constant0._ZN10layer_norm13ln_bwd_kernelINS_13Kernel_traitsIfffffjLj256ELj1ELj4ELj1ELj16ENS_18Kernel_traits_baseILj256EfffffjLj128EEEEELb0ELb0ELb0ELb1EEEvNS_9BwdParamsE:
	.zero		824


//--------------------- .nv.constant0._ZN10layer_norm13ln_bwd_kernelINS_13Kernel_traitsIfffffjLj256ELj1ELj4ELj1ELj16ENS_18Kernel_traits_baseILj256EfffffjLj128EEEEELb0ELb0ELb1ELb0EEEvNS_9BwdParamsE --------------------------
	.section	.nv.constant0._ZN10layer_norm13ln_bwd_kernelINS_13Kernel_traitsIfffffjLj256ELj1ELj4ELj1ELj16ENS_18Kernel_traits_baseILj256EfffffjLj128EEEEELb0ELb0ELb1ELb0EEEvNS_9BwdParamsE,"a",@progbits
	.sectionflags	@""
	.align	4
.nv.constant0._ZN10layer_norm13ln_bwd_kernelINS_13Kernel_traitsIfffffjLj256ELj1ELj4ELj1ELj16ENS_18Kernel_traits_baseILj256EfffffjLj128EEEEELb0ELb0ELb1ELb0EEEvNS_9BwdParamsE:
	.zero		824


//--------------------- .nv.constant0._ZN10layer_norm13ln_bwd_kernelINS_13Kernel_traitsIfffffjLj256ELj1ELj4ELj1ELj16ENS_18Kernel_traits_baseILj256EfffffjLj128EEEEELb0ELb0ELb1ELb1EEEvNS_9BwdParamsE --------------------------
	.section	.nv.constant0._ZN10layer_norm13ln_bwd_kernelINS_13Kernel_traitsIfffffjLj256ELj1ELj4ELj1ELj16ENS_18Kernel_traits_baseILj256EfffffjLj128EEEEELb0ELb0ELb1ELb1EEEvNS_9BwdParamsE,"a",@progbits
	.sectionflags	@""
	.align	4
.nv.constant0._ZN10layer_norm13ln_bwd_kernelINS_13Kernel_traitsIfffffjLj256ELj1ELj4ELj1ELj16ENS_18Kernel_traits_baseILj256EfffffjLj128EEEEELb0ELb0ELb1ELb1EEEvNS_9BwdParamsE:
	.zero		824


//--------------------- .nv.constant0._ZN10layer_norm13ln_bwd_kernelINS_13Kernel_traitsIfffffjLj256ELj1ELj4ELj1ELj16ENS_18Kernel_traits_baseILj256EfffffjLj128EEEEELb0ELb1ELb0ELb0EEEvNS_9BwdParamsE --------------------------
	.section	.nv.constant0._ZN10layer_norm13ln_bwd_kernelINS_13Kernel_traitsIfffffjLj256ELj1ELj4ELj1ELj16ENS_18Kernel_traits_baseILj256EfffffjLj128EEEEELb0ELb1ELb0ELb0EEEvNS_9BwdParamsE,"a",@progbits
	.sectionflags	@""
	.align	4
.nv.constant0._ZN10layer_norm13ln_bwd_kernelINS_13Kernel_traitsIfffffjLj256ELj1ELj4ELj1ELj16ENS_18Kernel_traits_baseILj256EfffffjLj128EEEEELb0ELb1ELb0ELb0EEEvNS_9BwdParamsE:
	.zero		824


//--------------------- .nv.constant0._ZN10layer_norm13ln_bwd_kernelINS_13Kernel_traitsIfffffjLj256ELj1ELj4ELj1ELj16ENS_18Kernel_traits_baseILj256EfffffjLj128EEEEELb0ELb1ELb0ELb1EEEvNS_9BwdParamsE --------------------------
	.section	.nv.constant0._ZN10layer_norm13ln_bwd_kernelINS_13Kernel_traitsIfffffjLj256ELj1ELj4ELj1ELj16ENS_18Kernel_traits_baseILj256EfffffjLj128EEEEELb0ELb1ELb0ELb1EEEvNS_9BwdParamsE,"a",@progbits
	.sectionflags	@""
	.align	4
.nv.constant0._ZN10layer_norm13ln_bwd_kernelINS_13Kernel_traitsIfffffjLj256ELj1ELj4ELj1ELj16ENS_18Kernel_traits_baseILj256EfffffjLj128EEEEELb0ELb1ELb0ELb1EEEvNS_9BwdParamsE:
	.zero		824


//--------------------- .nv.constant0._ZN10layer_norm13ln_bwd_kernelINS_13Kernel_traitsIfffffjLj256ELj1ELj4ELj1ELj16ENS_18Kernel_traits_baseILj256EfffffjLj128EEEEELb0ELb1ELb1ELb0EEEvNS_9BwdParamsE --------------------------
	.section	.nv.constant0._ZN10layer_norm13ln_bwd_kernelINS_13Kernel_traitsIfffffjLj256ELj1ELj4ELj1ELj16ENS_18Kernel_traits_baseILj256EfffffjLj128EEEEELb0ELb1ELb1ELb0EEEvNS_9BwdParamsE,"a",@progbits
	.sectionflags	@""
	.align	4
.nv.constant0._ZN10layer_norm13ln_bwd_kernelINS_13Kernel_traitsIfffffjLj256ELj1ELj4ELj1ELj16ENS_18Kernel_traits_baseILj256EfffffjLj128EEEEELb0ELb1ELb1ELb0EEEvNS_9BwdParamsE:
	.zero		824


//--------------------- .nv.constant0._ZN10layer_norm13ln_bwd_kernelINS_13Kernel_traitsIfffffjLj256ELj1ELj4ELj1ELj16ENS_18Kernel_traits_baseILj256EfffffjLj128EEEEELb0ELb1ELb1ELb1EEEvNS_9BwdParamsE --------------------------
	.section	.nv.constant0._ZN10layer_norm13ln_bwd_kernelINS_13Kernel_traitsIfffffjLj256ELj1ELj4ELj1ELj16ENS_18Kernel_traits_baseILj256EfffffjLj128EEEEELb0ELb1ELb1ELb1EEEvNS_9BwdParamsE,"a",@progbits
	.sectionflags	@""
	.align	4
.nv.constant0._ZN10layer_norm13ln_bwd_kernelINS_13Kernel_traitsIfffffjLj256ELj1ELj4ELj1ELj16ENS_18Kernel_traits_baseILj256EfffffjLj128EEEEELb0ELb1ELb1ELb1EEEvNS_9BwdParamsE:
	.zero		824


//--------------------- .nv.constant0._ZN10layer_norm13ln_bwd_kernelINS_13Kernel_traitsIfffffjLj256ELj1ELj4ELj1ELj16ENS_18Kernel_traits_baseILj256EfffffjLj128EEEEELb1ELb0ELb0ELb0EEEvNS_9BwdParamsE --------------------------
	.section	.nv.constant0._ZN10layer_norm13ln_bwd_kernelINS_13Kernel_traitsIfffffjLj256ELj1ELj4ELj1ELj16ENS_18Kernel_traits_baseILj256EfffffjLj128EEEEELb1ELb0ELb0ELb0EEEvNS_9BwdParamsE,"a",@progbits
	.sectionflags	@""
	.align	4
.nv.constant0._ZN10layer_norm13ln_bwd_kernelINS_13Kernel_traitsIfffffjLj256ELj1ELj4ELj1ELj16ENS_18Kernel_traits_baseILj256EfffffjLj128EEEEELb1ELb0ELb0ELb0EEEvNS_9BwdParamsE:
	.zero		824


//--------------------- .nv.constant0._ZN10layer_norm13ln_bwd_kernelINS_13Kernel_traitsIfffffjLj256ELj1ELj4ELj1ELj16ENS_18Kernel_traits_baseILj256EfffffjLj128EEEEELb1ELb0ELb0ELb1EEEvNS_9BwdParamsE --------------------------
	.section	.nv.constant0._ZN10layer_norm13ln_bwd_kernelINS_13Kernel_traitsIfffffjLj256ELj1ELj4ELj1ELj16ENS_18Kernel_traits_baseILj256EfffffjLj128EEEEELb1ELb0ELb0ELb1EEEvNS_9BwdParamsE,"a",@progbits
	.sectionflags	@""
	.align	4
.nv.constant0._ZN10layer_norm13ln_bwd_kernelINS_13Kernel_traitsIfffffjLj256ELj1ELj4ELj1ELj16ENS_18Kernel_traits_baseILj256EfffffjLj128EEEEELb1ELb0ELb0ELb1EEEvNS_9BwdParamsE:
	.zero		824


//--------------------- .nv.constant0._ZN10layer_norm22ln_bwd_finalize_kernelINS_22Kernel_traits_finalizeILj256EfffffjLb0ELj1024ELj4ENS_18Kernel_traits_baseILj256EfffffjLj1024EEEEELb0ELb0EEEvNS_9BwdParamsE --------------------------
	.section	.nv.constant0._ZN10layer_norm22ln_bwd_finalize_kernelINS_22Kernel_traits_finalizeILj256EfffffjLb0ELj1024ELj4ENS_18Kernel_traits_baseILj256EfffffjLj1024EEEEELb0ELb0EEEvNS_9BwdParamsE,"a",@progbits
	.sectionflags	@""
	.align	4
.nv.constant0._ZN10layer_norm22ln_bwd_finalize_kernelINS_22Kernel_traits_finalizeILj256EfffffjLb0ELj1024ELj4ENS_18Kernel_traits_baseILj256EfffffjLj1024EEEEELb0ELb0EEEvNS_9BwdParamsE:
	.zero		824


//--------------------- .nv.constant0._ZN10layer_norm13ln_bwd_kernelINS_13Kernel_traitsIfffffjLj256ELj1ELj4ELj1ELj16ENS_18Kernel_traits_baseILj256EfffffjLj128EEEEELb1ELb0ELb1ELb0EEEvNS_9BwdParamsE --------------------------
	.section	.nv.constant0._ZN10layer_norm13ln_bwd_kernelINS_13Kernel_traitsIfffffjLj256ELj1ELj4ELj1ELj16ENS_18Kernel_traits_baseILj256EfffffjLj128EEEEELb1ELb0ELb1ELb0EEEvNS_9BwdParamsE,"a",@progbits
	.sectionflags	@""
	.align	4
.nv.constant0._ZN10layer_norm13ln_bwd_kernelINS_13Kernel_traitsIfffffjLj256ELj1ELj4ELj1ELj16ENS_18Kernel_traits_baseILj256EfffffjLj128EEEEELb1ELb0ELb1ELb0EEEvNS_9BwdParamsE:
	.zero		824


//--------------------- .nv.constant0._ZN10layer_norm22ln_bwd_finalize_kernelINS_22Kernel_traits_finalizeILj256EfffffjLb0ELj1024ELj4ENS_18Kernel_traits_baseILj256EfffffjLj1024EEEEELb0ELb1EEEvNS_9BwdParamsE --------------------------
	.section	.nv.constant0._ZN10layer_norm22ln_bwd_finalize_kernelINS_22Kernel_traits_finalizeILj256EfffffjLb0ELj1024ELj4ENS_18Kernel_traits_baseILj256EfffffjLj1024EEEEELb0ELb1EEEvNS_9BwdParamsE,"a",@progbits
	.sectionflags	@""
	.align	4
.nv.constant0._ZN10layer_norm22ln_bwd_finalize_kernelINS_22Kernel_traits_finalizeILj256EfffffjLb0ELj1024ELj4ENS_18Kernel_traits_baseILj256EfffffjLj1024EEEEELb0ELb1EEEvNS_9BwdParamsE:
	.zero		824


//--------------------- .nv.constant0._ZN10layer_norm13ln_bwd_kernelINS_13Kernel_traitsIfffffjLj256ELj1ELj4ELj1ELj16ENS_18Kernel_traits_baseILj256EfffffjLj128EEEEELb1ELb0ELb1ELb1EEEvNS_9BwdParamsE --------------------------
	.section	.nv.constant0._ZN10layer_norm13ln_bwd_kernelINS_13Kernel_traitsIfffffjLj256ELj1ELj4ELj1ELj16ENS_18Kernel_traits_baseILj256EfffffjLj128EEEEELb1ELb0ELb1ELb1EEEvNS_9BwdParamsE,"a",@progbits
	.sectionflags	@""
	.align	4
.nv.constant0._ZN10layer_norm13ln_bwd_kernelINS_13Kernel_traitsIfffffjLj256ELj1ELj4ELj1ELj16ENS_18Kernel_traits_baseILj256EfffffjLj128EEEEELb1ELb0ELb1ELb1EEEvNS_9BwdParamsE:
	.zero		824


//--------------------- .nv.constant0._ZN10layer_norm13ln_bwd_kernelINS_13Kernel_traitsIfffffjLj256ELj1ELj4ELj1ELj16ENS_18Kernel_traits_baseILj256EfffffjLj128EEEEELb1ELb1ELb0ELb0EEEvNS_9BwdParamsE --------------------------
	.section	.nv.constant0._ZN10layer_norm13ln_bwd_kernelINS_13Kernel_traitsIfffffjLj256ELj1ELj4ELj1ELj16ENS_18Kernel_traits_baseILj256EfffffjLj128EEEEELb1ELb1ELb0ELb0EEEvNS_9BwdParamsE,"a",@progbits
	.sectionflags	@""
	.align	4
.nv.constant0._ZN10layer_norm13ln_bwd_kernelINS_13Kernel_traitsIfffffjLj256ELj1ELj4ELj1ELj16ENS_18Kernel_traits_baseILj256EfffffjLj128EEEEELb1ELb1ELb0ELb0EEEvNS_9BwdParamsE:
	.zero		824


//--------------------- .nv.constant0._ZN10layer_norm13ln_bwd_kernelINS_13Kernel_traitsIfffffjLj256ELj1ELj4ELj1ELj16ENS_18Kernel_traits_baseILj256EfffffjLj128EEEEELb1ELb1ELb0ELb1EEEvNS_9BwdParamsE --------------------------
	.section	.nv.constant0._ZN10layer_norm13ln_bwd_kernelINS_13Kernel_traitsIfffffjLj256ELj1ELj4ELj1ELj16ENS_18Kernel_traits_baseILj256EfffffjLj128EEEEELb1ELb1ELb0ELb1EEEvNS_9BwdParamsE,"a",@progbits
	.sectionflags	@""
	.align	4
.nv.constant0._ZN10layer_norm13ln_bwd_kernelINS_13Kernel_traitsIfffffjLj256ELj1ELj4ELj1ELj16ENS_18Kernel_traits_baseILj256EfffffjLj128EEEEELb1ELb1ELb0ELb1EEEvNS_9BwdParamsE:
	.zero		824


//--------------------- .nv.constant0._ZN10layer_norm22ln_bwd_finalize_kernelINS_22Kernel_traits_finalizeILj256EfffffjLb1ELj1024ELj4ENS_18Kernel_traits_baseILj256EfffffjLj1024EEEEELb1ELb0EEEvNS_9BwdParamsE --------------------------
	.section	.nv.constant0._ZN10layer_norm22ln_bwd_finalize_kernelINS_22Kernel_traits_finalizeILj256EfffffjLb1ELj1024ELj4ENS_18Kernel_traits_baseILj256EfffffjLj1024EEEEELb1ELb0EEEvNS_9BwdParamsE,"a",@progbits
	.sectionflags	@""
	.align	4
.nv.constant0._ZN10layer_norm22ln_bwd_finalize_kernelINS_22Kernel_traits_finalizeILj256EfffffjLb1ELj1024ELj4ENS_18Kernel_traits_baseILj256EfffffjLj1024EEEEELb1ELb0EEEvNS_9BwdParamsE:
	.zero		824


//--------------------- .nv.constant0._ZN10layer_norm13ln_bwd_kernelINS_13Kernel_traitsIfffffjLj256ELj1ELj4ELj1ELj16ENS_18Kernel_traits_baseILj256EfffffjLj128EEEEELb1ELb1ELb1ELb0EEEvNS_9BwdParamsE --------------------------
	.section	.nv.constant0._ZN10layer_norm13ln_bwd_kernelINS_13Kernel_traitsIfffffjLj256ELj1ELj4ELj1ELj16ENS_18Kernel_traits_baseILj256EfffffjLj128EEEEELb1ELb1ELb1ELb0EEEvNS_9BwdParamsE,"a",@progbits
	.sectionflags	@""
	.align	4
.nv.constant0._ZN10layer_norm13ln_bwd_kernelINS_13Kernel_traitsIfffffjLj256ELj1ELj4ELj1ELj16ENS_18Kernel_traits_baseILj256EfffffjLj128EEEEELb1ELb1ELb1ELb0EEEvNS_9BwdParamsE:
	.zero		824


//--------------------- .nv.constant0._ZN10layer_norm22ln_bwd_finalize_kernelINS_22Kernel_traits_finalizeILj256EfffffjLb1ELj1024ELj4ENS_18Kernel_traits_baseILj256EfffffjLj1024EEEEELb1ELb1EEEvNS_9BwdParamsE --------------------------
	.section	.nv.constant0._ZN10layer_norm22ln_bwd_finalize_kernelINS_22Kernel_traits_finalizeILj256EfffffjLb1ELj1024ELj4ENS_18Kernel_traits_baseILj256EfffffjLj1024EEEEELb1ELb1EEEvNS_9BwdParamsE,"a",@progbits
	.sectionflags	@""
	.align	4
.nv.constant0._ZN10layer_norm22ln_bwd_finalize_kernelINS_22Kernel_traits_finalizeILj256EfffffjLb1ELj1024ELj4ENS_18Kernel_traits_baseILj256EfffffjLj1024EEEEELb1ELb1EEEvNS_9BwdParamsE:
	.zero		824


//--------------------- .nv.constant0._ZN10layer_norm13ln_bwd_kernelINS_13Kernel_traitsIfffffjLj256ELj1ELj4ELj1ELj16ENS_18Kernel_traits_baseILj256EfffffjLj128EEEEELb1ELb1ELb1ELb1EEEvNS_9BwdParamsE --------------------------
	.section	.nv.constant0._ZN10layer_norm13ln_bwd_kernelINS_13Kernel_traitsIfffffjLj256ELj1ELj4ELj1ELj16ENS_18Kernel_traits_baseILj256EfffffjLj128EEEEELb1ELb1ELb1ELb1EEEvNS_9BwdParamsE,"a",@progbits
	.sectionflags	@""
	.align	4
.nv.constant0._ZN10layer_norm13ln_bwd_kernelINS_13Kernel_traitsIfffffjLj256ELj1ELj4ELj1ELj16ENS_18Kernel_traits_baseILj256EfffffjLj128EEEEELb1ELb1ELb1ELb1EEEvNS_9BwdParamsE:
	.zero		824


//--------------------- SYMBOLS --------------------------

	.type		.nv.reservedSmem.offset0,@object
	.size		.nv.reservedSmem.offset0,0x4
